	.target	sm_90a

	.elftype	@"ET_EXEC"


//--------------------- .note.nv.tkinfo           --------------------------
	.section	.note.nv.tkinfo,"",@"SHT_NOTE"
	.sectionflags	@"SHF_NOTE_NV_TKINFO"
	.tkinfo
        /*0018*/ 	.word	0x00000002
        /*0030*/ 	.string	""
        /*0030*/ 	.string	"ptxas"
        /*0030*/ 	.string	"Cuda compilation tools, release 13.0, V13.0.88"
        /*0030*/ 	.string	"Build cuda_13.0.r13.0/compiler.36424714_0"
        /*0030*/ 	.string	"-arch sm_90a -m 64 "



//--------------------- .note.nv.cuinfo           --------------------------
	.section	.note.nv.cuinfo,"",@"SHT_NOTE"
	.sectionflags	@"SHF_NOTE_NV_CUINFO"
        /*0018*/ 	.short	0x0002
        /*001a*/ 	.short	0x005a
        /*001c*/ 	.short	0x0082
	.zero		2


//--------------------- .nv.info                  --------------------------
	.section	.nv.info,"",@"SHT_CUDA_INFO"
	.align	4


	//----- nvinfo : EIATTR_REGCOUNT
	.align		4
        /*0000*/ 	.byte	0x04, 0x2f
        /*0002*/ 	.short	(.L_20 - .L_19)
	.align		4
.L_19:
        /*0004*/ 	.word	index@(_ZN7cutlass13device_kernelIN5flash11enable_sm90INS1_16FlashAttnFwdSm90INS1_25CollectiveMainloopFwdSm90ILi2EN4cute5tupleIJNS5_1CILi1EEES8_S8_EEENS6_IJNS7_ILi64EEESA_SA_EEELi512ENS_10bfloat16_tEfNS_4arch4Sm90ELb1ELb0ELb0ELb1ELb1ELb1ELb1ELb0ELb0ELb1ELb0ELb0EEENS1_21CollectiveEpilogueFwdINS6_IJSA_NS7_ILi512EEESA_EEES9_SC_SE_Li256ELb1ELb1ELb0ELb0EEENS1_36VarlenDynamicPersistentTileSchedulerILi64ELi64ELi256ELi128ELb0ELb1ELb1ELb1ELb1ELb1EEEEEEEEEvNT_6ParamsE)
        /*0008*/ 	.word	0x000000a8


	//----- nvinfo : EIATTR_FRAME_SIZE
	.align		4
.L_20:
        /*000c*/ 	.byte	0x04, 0x11
        /*000e*/ 	.short	(.L_22 - .L_21)
	.align		4
.L_21:
        /*0010*/ 	.word	index@(_ZN7cutlass13device_kernelIN5flash11enable_sm90INS1_16FlashAttnFwdSm90INS1_25CollectiveMainloopFwdSm90ILi2EN4cute5tupleIJNS5_1CILi1EEES8_S8_EEENS6_IJNS7_ILi64EEESA_SA_EEELi512ENS_10bfloat16_tEfNS_4arch4Sm90ELb1ELb0ELb0ELb1ELb1ELb1ELb1ELb0ELb0ELb1ELb0ELb0EEENS1_21CollectiveEpilogueFwdINS6_IJSA_NS7_ILi512EEESA_EEES9_SC_SE_Li256ELb1ELb1ELb0ELb0EEENS1_36VarlenDynamicPersistentTileSchedulerILi64ELi64ELi256ELi128ELb0ELb1ELb1ELb1ELb1ELb1EEEEEEEEEvNT_6ParamsE)
        /*0014*/ 	.word	0x00000078


	//----- nvinfo : EIATTR_REGCOUNT
	.align		4
.L_22:
        /*0018*/ 	.byte	0x04, 0x2f
        /*001a*/ 	.short	(.L_24 - .L_23)
	.align		4
.L_23:
        /*001c*/ 	.word	index@(_ZN7cutlass13device_kernelIN5flash11enable_sm90INS1_16FlashAttnFwdSm90INS1_25CollectiveMainloopFwdSm90ILi2EN4cute5tupleIJNS5_1CILi1EEES8_S8_EEENS6_IJNS7_ILi64EEESA_SA_EEELi512ENS_10bfloat16_tEfNS_4arch4Sm90ELb1ELb0ELb0ELb1ELb1ELb0ELb1ELb0ELb0ELb1ELb0ELb0EEENS1_21CollectiveEpilogueFwdINS6_IJSA_NS7_ILi512EEESA_EEES9_SC_SE_Li256ELb1ELb1ELb0ELb0EEENS1_36VarlenDynamicPersistentTileSchedulerILi64ELi64ELi256ELi128ELb0ELb1ELb1ELb1ELb1ELb1EEEEEEEEEvNT_6ParamsE)
        /*0020*/ 	.word	0x000000a8


	//----- nvinfo : EIATTR_FRAME_SIZE
	.align		4
.L_24:
        /*0024*/ 	.byte	0x04, 0x11
        /*0026*/ 	.short	(.L_26 - .L_25)
	.align		4
.L_25:
        /*0028*/ 	.word	index@(_ZN7cutlass13device_kernelIN5flash11enable_sm90INS1_16FlashAttnFwdSm90INS1_25CollectiveMainloopFwdSm90ILi2EN4cute5tupleIJNS5_1CILi1EEES8_S8_EEENS6_IJNS7_ILi64EEESA_SA_EEELi512ENS_10bfloat16_tEfNS_4arch4Sm90ELb1ELb0ELb0ELb1ELb1ELb0ELb1ELb0ELb0ELb1ELb0ELb0EEENS1_21CollectiveEpilogueFwdINS6_IJSA_NS7_ILi512EEESA_EEES9_SC_SE_Li256ELb1ELb1ELb0ELb0EEENS1_36VarlenDynamicPersistentTileSchedulerILi64ELi64ELi256ELi128ELb0ELb1ELb1ELb1ELb1ELb1EEEEEEEEEvNT_6ParamsE)
        /*002c*/ 	.word	0x00000028


	//----- nvinfo : EIATTR_REGCOUNT
	.align		4
.L_26:
        /*0030*/ 	.byte	0x04, 0x2f
        /*0032*/ 	.short	(.L_28 - .L_27)
	.align		4
.L_27:
        /*0034*/ 	.word	index@(_ZN7cutlass13device_kernelIN5flash11enable_sm90INS1_16FlashAttnFwdSm90INS1_25CollectiveMainloopFwdSm90ILi2EN4cute5tupleIJNS5_1CILi1EEES8_S8_EEENS6_IJNS7_ILi64EEESA_SA_EEELi512ENS_10bfloat16_tEfNS_4arch4Sm90ELb1ELb0ELb0ELb1ELb1ELb1ELb0ELb0ELb0ELb1ELb0ELb0EEENS1_21CollectiveEpilogueFwdINS6_IJSA_NS7_ILi512EEESA_EEES9_SC_SE_Li256ELb1ELb1ELb0ELb0EEENS1_36VarlenDynamicPersistentTileSchedulerILi64ELi64ELi256ELi128ELb0ELb1ELb1ELb1ELb1ELb1EEEEEEEEEvNT_6ParamsE)
        /*0038*/ 	.word	0x000000a8


	//----- nvinfo : EIATTR_FRAME_SIZE
	.align		4
.L_28:
        /*003c*/ 	.byte	0x04, 0x11
        /*003e*/ 	.short	(.L_30 - .L_29)
	.align		4
.L_29:
        /*0040*/ 	.word	index@(_ZN7cutlass13device_kernelIN5flash11enable_sm90INS1_16FlashAttnFwdSm90INS1_25CollectiveMainloopFwdSm90ILi2EN4cute5tupleIJNS5_1CILi1EEES8_S8_EEENS6_IJNS7_ILi64EEESA_SA_EEELi512ENS_10bfloat16_tEfNS_4arch4Sm90ELb1ELb0ELb0ELb1ELb1ELb1ELb0ELb0ELb0ELb1ELb0ELb0EEENS1_21CollectiveEpilogueFwdINS6_IJSA_NS7_ILi512EEESA_EEES9_SC_SE_Li256ELb1ELb1ELb0ELb0EEENS1_36VarlenDynamicPersistentTileSchedulerILi64ELi64ELi256ELi128ELb0ELb1ELb1ELb1ELb1ELb1EEEEEEEEEvNT_6ParamsE)
        /*0044*/ 	.word	0x00000060


	//----- nvinfo : EIATTR_REGCOUNT
	.align		4
.L_30:
        /*0048*/ 	.byte	0x04, 0x2f
        /*004a*/ 	.short	(.L_32 - .L_31)
	.align		4
.L_31:
        /*004c*/ 	.word	index@(_ZN7cutlass13device_kernelIN5flash11enable_sm90INS1_16FlashAttnFwdSm90INS1_25CollectiveMainloopFwdSm90ILi2EN4cute5tupleIJNS5_1CILi1EEES8_S8_EEENS6_IJNS7_ILi64EEESA_SA_EEELi512ENS_10bfloat16_tEfNS_4arch4Sm90ELb1ELb0ELb0ELb1ELb1ELb0ELb0ELb0ELb0ELb1ELb0ELb0EEENS1_21CollectiveEpilogueFwdINS6_IJSA_NS7_ILi512EEESA_EEES9_SC_SE_Li256ELb1ELb1ELb0ELb0EEENS1_36VarlenDynamicPersistentTileSchedulerILi64ELi64ELi256ELi128ELb0ELb1ELb1ELb1ELb1ELb1EEEEEEEEEvNT_6ParamsE)
        /*0050*/ 	.word	0x000000a8


	//----- nvinfo : EIATTR_FRAME_SIZE
	.align		4
.L_32:
        /*0054*/ 	.byte	0x04, 0x11
        /*0056*/ 	.short	(.L_34 - .L_33)
	.align		4
.L_33:
        /*0058*/ 	.word	index@(_ZN7cutlass13device_kernelIN5flash11enable_sm90INS1_16FlashAttnFwdSm90INS1_25CollectiveMainloopFwdSm90ILi2EN4cute5tupleIJNS5_1CILi1EEES8_S8_EEENS6_IJNS7_ILi64EEESA_SA_EEELi512ENS_10bfloat16_tEfNS_4arch4Sm90ELb1ELb0ELb0ELb1ELb1ELb0ELb0ELb0ELb0ELb1ELb0ELb0EEENS1_21CollectiveEpilogueFwdINS6_IJSA_NS7_ILi512EEESA_EEES9_SC_SE_Li256ELb1ELb1ELb0ELb0EEENS1_36VarlenDynamicPersistentTileSchedulerILi64ELi64ELi256ELi128ELb0ELb1ELb1ELb1ELb1ELb1EEEEEEEEEvNT_6ParamsE)
        /*005c*/ 	.word	0x00000030


	//----- nvinfo : EIATTR_REGCOUNT
	.align		4
.L_34:
        /*0060*/ 	.byte	0x04, 0x2f
        /*0062*/ 	.short	(.L_36 - .L_35)
	.align		4
.L_35:
        /*0064*/ 	.word	index@(_ZN7cutlass13device_kernelIN5flash11enable_sm90INS1_16FlashAttnFwdSm90INS1_25CollectiveMainloopFwdSm90ILi2EN4cute5tupleIJNS5_1CILi1EEES8_S8_EEENS6_IJNS7_ILi64EEESA_SA_EEELi512ENS_10bfloat16_tEfNS_4arch4Sm90ELb1ELb0ELb0ELb0ELb1ELb0ELb1ELb0ELb0ELb1ELb0ELb0EEENS1_21CollectiveEpilogueFwdINS6_IJSA_NS7_ILi512EEESA_EEES9_SC_SE_Li256ELb0ELb1ELb0ELb0EEENS1_30DynamicPersistentTileSchedulerILi256ELi128ELb0ELb1ELb1EEEEEEEEEvNT_6ParamsE)
        /*0068*/ 	.word	0x000000a8


	//----- nvinfo : EIATTR_FRAME_SIZE
	.align		4
.L_36:
        /*006c*/ 	.byte	0x04, 0x11
        /*006e*/ 	.short	(.L_38 - .L_37)
	.align		4
.L_37:
        /*0070*/ 	.word	index@(_ZN7cutlass13device_kernelIN5flash11enable_sm90INS1_16FlashAttnFwdSm90INS1_25CollectiveMainloopFwdSm90ILi2EN4cute5tupleIJNS5_1CILi1EEES8_S8_EEENS6_IJNS7_ILi64EEESA_SA_EEELi512ENS_10bfloat16_tEfNS_4arch4Sm90ELb1ELb0ELb0ELb0ELb1ELb0ELb1ELb0ELb0ELb1ELb0ELb0EEENS1_21CollectiveEpilogueFwdINS6_IJSA_NS7_ILi512EEESA_EEES9_SC_SE_Li256ELb0ELb1ELb0ELb0EEENS1_30DynamicPersistentTileSchedulerILi256ELi128ELb0ELb1ELb1EEEEEEEEEvNT_6ParamsE)
        /*0074*/ 	.word	0x00000018


	//----- nvinfo : EIATTR_REGCOUNT
	.align		4
.L_38:
        /*0078*/ 	.byte	0x04, 0x2f
        /*007a*/ 	.short	(.L_40 - .L_39)
	.align		4
.L_39:
        /*007c*/ 	.word	index@(_ZN7cutlass13device_kernelIN5flash11enable_sm90INS1_16FlashAttnFwdSm90INS1_25CollectiveMainloopFwdSm90ILi2EN4cute5tupleIJNS5_1CILi1EEES8_S8_EEENS6_IJNS7_ILi64EEESA_SA_EEELi512ENS_10bfloat16_tEfNS_4arch4Sm90ELb1ELb0ELb0ELb0ELb1ELb0ELb0ELb0ELb0ELb1ELb0ELb0EEENS1_21CollectiveEpilogueFwdINS6_IJSA_NS7_ILi512EEESA_EEES9_SC_SE_Li256ELb0ELb1ELb0ELb0EEENS1_30DynamicPersistentTileSchedulerILi256ELi128ELb0ELb1ELb1EEEEEEEEEvNT_6ParamsE)
        /*0080*/ 	.word	0x000000a8


	//----- nvinfo : EIATTR_FRAME_SIZE
	.align		4
.L_40:
        /*0084*/ 	.byte	0x04, 0x11
        /*0086*/ 	.short	(.L_42 - .L_41)
	.align		4
.L_41:
        /*0088*/ 	.word	index@(_ZN7cutlass13device_kernelIN5flash11enable_sm90INS1_16FlashAttnFwdSm90INS1_25CollectiveMainloopFwdSm90ILi2EN4cute5tupleIJNS5_1CILi1EEES8_S8_EEENS6_IJNS7_ILi64EEESA_SA_EEELi512ENS_10bfloat16_tEfNS_4arch4Sm90ELb1ELb0ELb0ELb0ELb1ELb0ELb0ELb0ELb0ELb1ELb0ELb0EEENS1_21CollectiveEpilogueFwdINS6_IJSA_NS7_ILi512EEESA_EEES9_SC_SE_Li256ELb0ELb1ELb0ELb0EEENS1_30DynamicPersistentTileSchedulerILi256ELi128ELb0ELb1ELb1EEEEEEEEEvNT_6ParamsE)
        /*008c*/ 	.word	0x00000010


	//----- nvinfo : EIATTR_REGCOUNT
	.align		4
.L_42:
        /*0090*/ 	.byte	0x04, 0x2f
        /*0092*/ 	.short	(.L_44 - .L_43)
	.align		4
.L_43:
        /*0094*/ 	.word	index@(_ZN7cutlass13device_kernelIN5flash11enable_sm90INS1_16FlashAttnFwdSm90INS1_25CollectiveMainloopFwdSm90ILi2EN4cute5tupleIJNS5_1CILi1EEES8_S8_EEENS6_IJNS7_ILi64EEESA_SA_EEELi512ENS_10bfloat16_tEfNS_4arch4Sm90ELb0ELb1ELb0ELb1ELb1ELb1ELb1ELb0ELb0ELb1ELb0ELb0EEENS1_21CollectiveEpilogueFwdINS6_IJSA_NS7_ILi512EEESA_EEES9_SC_SE_Li256ELb1ELb1ELb0ELb0EEENS1_36VarlenDynamicPersistentTileSchedulerILi64ELi64ELi256ELi128ELb0ELb1ELb1ELb1ELb0ELb1EEEEEEEEEvNT_6ParamsE)
        /*0098*/ 	.word	0x000000a8


	//----- nvinfo : EIATTR_FRAME_SIZE
	.align		4
.L_44:
        /*009c*/ 	.byte	0x04, 0x11
        /*009e*/ 	.short	(.L_46 - .L_45)
	.align		4
.L_45:
        /*00a0*/ 	.word	index@(_ZN7cutlass13device_kernelIN5flash11enable_sm90INS1_16FlashAttnFwdSm90INS1_25CollectiveMainloopFwdSm90ILi2EN4cute5tupleIJNS5_1CILi1EEES8_S8_EEENS6_IJNS7_ILi64EEESA_SA_EEELi512ENS_10bfloat16_tEfNS_4arch4Sm90ELb0ELb1ELb0ELb1ELb1ELb1ELb1ELb0ELb0ELb1ELb0ELb0EEENS1_21CollectiveEpilogueFwdINS6_IJSA_NS7_ILi512EEESA_EEES9_SC_SE_Li256ELb1ELb1ELb0ELb0EEENS1_36VarlenDynamicPersistentTileSchedulerILi64ELi64ELi256ELi128ELb0ELb1ELb1ELb1ELb0ELb1EEEEEEEEEvNT_6ParamsE)
        /*00a4*/ 	.word	0x00000070


	//----- nvinfo : EIATTR_REGCOUNT
	.align		4
.L_46:
        /*00a8*/ 	.byte	0x04, 0x2f
        /*00aa*/ 	.short	(.L_48 - .L_47)
	.align		4
.L_47:
        /*00ac*/ 	.word	index@(_ZN7cutlass13device_kernelIN5flash11enable_sm90INS1_16FlashAttnFwdSm90INS1_25CollectiveMainloopFwdSm90ILi2EN4cute5tupleIJNS5_1CILi1EEES8_S8_EEENS6_IJNS7_ILi64EEESA_SA_EEELi512ENS_10bfloat16_tEfNS_4arch4Sm90ELb0ELb1ELb0ELb1ELb1ELb0ELb1ELb0ELb0ELb1ELb0ELb0EEENS1_21CollectiveEpilogueFwdINS6_IJSA_NS7_ILi512EEESA_EEES9_SC_SE_Li256ELb1ELb1ELb0ELb0EEENS1_36VarlenDynamicPersistentTileSchedulerILi64ELi64ELi256ELi128ELb0ELb1ELb1ELb1ELb0ELb1EEEEEEEEEvNT_6ParamsE)
        /*00b0*/ 	.word	0x000000a8


	//----- nvinfo : EIATTR_FRAME_SIZE
	.align		4
.L_48:
        /*00b4*/ 	.byte	0x04, 0x11
        /*00b6*/ 	.short	(.L_50 - .L_49)
	.align		4
.L_49:
        /*00b8*/ 	.word	index@(_ZN7cutlass13device_kernelIN5flash11enable_sm90INS1_16FlashAttnFwdSm90INS1_25CollectiveMainloopFwdSm90ILi2EN4cute5tupleIJNS5_1CILi1EEES8_S8_EEENS6_IJNS7_ILi64EEESA_SA_EEELi512ENS_10bfloat16_tEfNS_4arch4Sm90ELb0ELb1ELb0ELb1ELb1ELb0ELb1ELb0ELb0ELb1ELb0ELb0EEENS1_21CollectiveEpilogueFwdINS6_IJSA_NS7_ILi512EEESA_EEES9_SC_SE_Li256ELb1ELb1ELb0ELb0EEENS1_36VarlenDynamicPersistentTileSchedulerILi64ELi64ELi256ELi128ELb0ELb1ELb1ELb1ELb0ELb1EEEEEEEEEvNT_6ParamsE)
        /*00bc*/ 	.word	0x00000038


	//----- nvinfo : EIATTR_REGCOUNT
	.align		4
.L_50:
        /*00c0*/ 	.byte	0x04, 0x2f
        /*00c2*/ 	.short	(.L_52 - .L_51)
	.align		4
.L_51:
        /*00c4*/ 	.word	index@(_ZN7cutlass13device_kernelIN5flash11enable_sm90INS1_16FlashAttnFwdSm90INS1_25CollectiveMainloopFwdSm90ILi2EN4cute5tupleIJNS5_1CILi1EEES8_S8_EEENS6_IJNS7_ILi64EEESA_SA_EEELi512ENS_10bfloat16_tEfNS_4arch4Sm90ELb0ELb1ELb0ELb1ELb1ELb1ELb0ELb0ELb0ELb1ELb0ELb0EEENS1_21CollectiveEpilogueFwdINS6_IJSA_NS7_ILi512EEESA_EEES9_SC_SE_Li256ELb1ELb1ELb0ELb0EEENS1_36VarlenDynamicPersistentTileSchedulerILi64ELi64ELi256ELi128ELb0ELb1ELb1ELb1ELb0ELb1EEEEEEEEEvNT_6ParamsE)
        /*00c8*/ 	.word	0x000000a8


	//----- nvinfo : EIATTR_FRAME_SIZE
	.align		4
.L_52:
        /*00cc*/ 	.byte	0x04, 0x11
        /*00ce*/ 	.short	(.L_54 - .L_53)
	.align		4
.L_53:
        /*00d0*/ 	.word	index@(_ZN7cutlass13device_kernelIN5flash11enable_sm90INS1_16FlashAttnFwdSm90INS1_25CollectiveMainloopFwdSm90ILi2EN4cute5tupleIJNS5_1CILi1EEES8_S8_EEENS6_IJNS7_ILi64EEESA_SA_EEELi512ENS_10bfloat16_tEfNS_4arch4Sm90ELb0ELb1ELb0ELb1ELb1ELb1ELb0ELb0ELb0ELb1ELb0ELb0EEENS1_21CollectiveEpilogueFwdINS6_IJSA_NS7_ILi512EEESA_EEES9_SC_SE_Li256ELb1ELb1ELb0ELb0EEENS1_36VarlenDynamicPersistentTileSchedulerILi64ELi64ELi256ELi128ELb0ELb1ELb1ELb1ELb0ELb1EEEEEEEEEvNT_6ParamsE)
        /*00d4*/ 	.word	0x00000068


	//----- nvinfo : EIATTR_REGCOUNT
	.align		4
.L_54:
        /*00d8*/ 	.byte	0x04, 0x2f
        /*00da*/ 	.short	(.L_56 - .L_55)
	.align		4
.L_55:
        /*00dc*/ 	.word	index@(_ZN7cutlass13device_kernelIN5flash11enable_sm90INS1_16FlashAttnFwdSm90INS1_25CollectiveMainloopFwdSm90ILi2EN4cute5tupleIJNS5_1CILi1EEES8_S8_EEENS6_IJNS7_ILi64EEESA_SA_EEELi512ENS_10bfloat16_tEfNS_4arch4Sm90ELb0ELb1ELb0ELb1ELb1ELb0ELb0ELb0ELb0ELb1ELb0ELb0EEENS1_21CollectiveEpilogueFwdINS6_IJSA_NS7_ILi512EEESA_EEES9_SC_SE_Li256ELb1ELb1ELb0ELb0EEENS1_36VarlenDynamicPersistentTileSchedulerILi64ELi64ELi256ELi128ELb0ELb1ELb1ELb1ELb0ELb1EEEEEEEEEvNT_6ParamsE)
        /*00e0*/ 	.word	0x000000a8


	//----- nvinfo : EIATTR_FRAME_SIZE
	.align		4
.L_56:
        /*00e4*/ 	.byte	0x04, 0x11
        /*00e6*/ 	.short	(.L_58 - .L_57)
	.align		4
.L_57:
        /*00e8*/ 	.word	index@(_ZN7cutlass13device_kernelIN5flash11enable_sm90INS1_16FlashAttnFwdSm90INS1_25CollectiveMainloopFwdSm90ILi2EN4cute5tupleIJNS5_1CILi1EEES8_S8_EEENS6_IJNS7_ILi64EEESA_SA_EEELi512ENS_10bfloat16_tEfNS_4arch4Sm90ELb0ELb1ELb0ELb1ELb1ELb0ELb0ELb0ELb0ELb1ELb0ELb0EEENS1_21CollectiveEpilogueFwdINS6_IJSA_NS7_ILi512EEESA_EEES9_SC_SE_Li256ELb1ELb1ELb0ELb0EEENS1_36VarlenDynamicPersistentTileSchedulerILi64ELi64ELi256ELi128ELb0ELb1ELb1ELb1ELb0ELb1EEEEEEEEEvNT_6ParamsE)
        /*00ec*/ 	.word	0x00000020


	//----- nvinfo : EIATTR_REGCOUNT
	.align		4
.L_58:
        /*00f0*/ 	.byte	0x04, 0x2f
        /*00f2*/ 	.short	(.L_60 - .L_59)
	.align		4
.L_59:
        /*00f4*/ 	.word	index@(_ZN7cutlass13device_kernelIN5flash11enable_sm90INS1_16FlashAttnFwdSm90INS1_25CollectiveMainloopFwdSm90ILi2EN4cute5tupleIJNS5_1CILi1EEES8_S8_EEENS6_IJNS7_ILi64EEESA_SA_EEELi512ENS_10bfloat16_tEfNS_4arch4Sm90ELb0ELb1ELb0ELb0ELb1ELb0ELb1ELb0ELb0ELb1ELb0ELb0EEENS1_21CollectiveEpilogueFwdINS6_IJSA_NS7_ILi512EEESA_EEES9_SC_SE_Li256ELb0ELb1ELb0ELb0EEENS1_30DynamicPersistentTileSchedulerILi256ELi128ELb0ELb1ELb1EEEEEEEEEvNT_6ParamsE)
        /*00f8*/ 	.word	0x000000a8


	//----- nvinfo : EIATTR_FRAME_SIZE
	.align		4
.L_60:
        /*00fc*/ 	.byte	0x04, 0x11
        /*00fe*/ 	.short	(.L_62 - .L_61)
	.align		4
.L_61:
        /*0100*/ 	.word	index@(_ZN7cutlass13device_kernelIN5flash11enable_sm90INS1_16FlashAttnFwdSm90INS1_25CollectiveMainloopFwdSm90ILi2EN4cute5tupleIJNS5_1CILi1EEES8_S8_EEENS6_IJNS7_ILi64EEESA_SA_EEELi512ENS_10bfloat16_tEfNS_4arch4Sm90ELb0ELb1ELb0ELb0ELb1ELb0ELb1ELb0ELb0ELb1ELb0ELb0EEENS1_21CollectiveEpilogueFwdINS6_IJSA_NS7_ILi512EEESA_EEES9_SC_SE_Li256ELb0ELb1ELb0ELb0EEENS1_30DynamicPersistentTileSchedulerILi256ELi128ELb0ELb1ELb1EEEEEEEEEvNT_6ParamsE)
        /*0104*/ 	.word	0x00000020


	//----- nvinfo : EIATTR_REGCOUNT
	.align		4
.L_62:
        /*0108*/ 	.byte	0x04, 0x2f
        /*010a*/ 	.short	(.L_64 - .L_63)
	.align		4
.L_63:
        /*010c*/ 	.word	index@(_ZN7cutlass13device_kernelIN5flash11enable_sm90INS1_16FlashAttnFwdSm90INS1_25CollectiveMainloopFwdSm90ILi2EN4cute5tupleIJNS5_1CILi1EEES8_S8_EEENS6_IJNS7_ILi64EEESA_SA_EEELi512ENS_10bfloat16_tEfNS_4arch4Sm90ELb0ELb1ELb0ELb0ELb1ELb0ELb0ELb0ELb0ELb1ELb0ELb0EEENS1_21CollectiveEpilogueFwdINS6_IJSA_NS7_ILi512EEESA_EEES9_SC_SE_Li256ELb0ELb1ELb0ELb0EEENS1_30DynamicPersistentTileSchedulerILi256ELi128ELb0ELb1ELb1EEEEEEEEEvNT_6ParamsE)
        /*0110*/ 	.word	0x000000a8


	//----- nvinfo : EIATTR_FRAME_SIZE
	.align		4
.L_64:
        /*0114*/ 	.byte	0x04, 0x11
        /*0116*/ 	.short	(.L_66 - .L_65)
	.align		4
.L_65:
        /*0118*/ 	.word	index@(_ZN7cutlass13device_kernelIN5flash11enable_sm90INS1_16FlashAttnFwdSm90INS1_25CollectiveMainloopFwdSm90ILi2EN4cute5tupleIJNS5_1CILi1EEES8_S8_EEENS6_IJNS7_ILi64EEESA_SA_EEELi512ENS_10bfloat16_tEfNS_4arch4Sm90ELb0ELb1ELb0ELb0ELb1ELb0ELb0ELb0ELb0ELb1ELb0ELb0EEENS1_21CollectiveEpilogueFwdINS6_IJSA_NS7_ILi512EEESA_EEES9_SC_SE_Li256ELb0ELb1ELb0ELb0EEENS1_30DynamicPersistentTileSchedulerILi256ELi128ELb0ELb1ELb1EEEEEEEEEvNT_6ParamsE)
        /*011c*/ 	.word	0x00000010


	//----- nvinfo : EIATTR_REGCOUNT
	.align		4
.L_66:
        /*0120*/ 	.byte	0x04, 0x2f
        /*0122*/ 	.short	(.L_68 - .L_67)
	.align		4
.L_67:
        /*0124*/ 	.word	index@(_ZN7cutlass13device_kernelIN5flash11enable_sm90INS1_16FlashAttnFwdSm90INS1_25CollectiveMainloopFwdSm90ILi2EN4cute5tupleIJNS5_1CILi1EEES8_S8_EEENS6_IJNS7_ILi64EEESA_SA_EEELi512ENS_10bfloat16_tEfNS_4arch4Sm90ELb0ELb0ELb0ELb1ELb1ELb1ELb1ELb0ELb0ELb1ELb0ELb0EEENS1_21CollectiveEpilogueFwdINS6_IJSA_NS7_ILi512EEESA_EEES9_SC_SE_Li256ELb1ELb1ELb0ELb0EEENS1_36VarlenDynamicPersistentTileSchedulerILi64ELi64ELi256ELi128ELb0ELb1ELb1ELb0ELb1ELb1EEEEEEEEEvNT_6ParamsE)
        /*0128*/ 	.word	0x000000a8


	//----- nvinfo : EIATTR_FRAME_SIZE
	.align		4
.L_68:
        /*012c*/ 	.byte	0x04, 0x11
        /*012e*/ 	.short	(.L_70 - .L_69)
	.align		4
.L_69:
        /*0130*/ 	.word	index@(_ZN7cutlass13device_kernelIN5flash11enable_sm90INS1_16FlashAttnFwdSm90INS1_25CollectiveMainloopFwdSm90ILi2EN4cute5tupleIJNS5_1CILi1EEES8_S8_EEENS6_IJNS7_ILi64EEESA_SA_EEELi512ENS_10bfloat16_tEfNS_4arch4Sm90ELb0ELb0ELb0ELb1ELb1ELb1ELb1ELb0ELb0ELb1ELb0ELb0EEENS1_21CollectiveEpilogueFwdINS6_IJSA_NS7_ILi512EEESA_EEES9_SC_SE_Li256ELb1ELb1ELb0ELb0EEENS1_36VarlenDynamicPersistentTileSchedulerILi64ELi64ELi256ELi128ELb0ELb1ELb1ELb0ELb1ELb1EEEEEEEEEvNT_6ParamsE)
        /*0134*/ 	.word	0x00000080


	//----- nvinfo : EIATTR_REGCOUNT
	.align		4
.L_70:
        /*0138*/ 	.byte	0x04, 0x2f
        /*013a*/ 	.short	(.L_72 - .L_71)
	.align		4
.L_71:
        /*013c*/ 	.word	index@(_ZN7cutlass13device_kernelIN5flash11enable_sm90INS1_16FlashAttnFwdSm90INS1_25CollectiveMainloopFwdSm90ILi2EN4cute5tupleIJNS5_1CILi1EEES8_S8_EEENS6_IJNS7_ILi64EEESA_SA_EEELi512ENS_10bfloat16_tEfNS_4arch4Sm90ELb0ELb0ELb0ELb1ELb1ELb0ELb1ELb0ELb0ELb1ELb0ELb0EEENS1_21CollectiveEpilogueFwdINS6_IJSA_NS7_ILi512EEESA_EEES9_SC_SE_Li256ELb1ELb1ELb0ELb0EEENS1_36VarlenDynamicPersistentTileSchedulerILi64ELi64ELi256ELi128ELb0ELb1ELb1ELb0ELb1ELb1EEEEEEEEEvNT_6ParamsE)
        /*0140*/ 	.word	0x000000a8


	//----- nvinfo : EIATTR_FRAME_SIZE
	.align		4
.L_72:
        /*0144*/ 	.byte	0x04, 0x11
        /*0146*/ 	.short	(.L_74 - .L_73)
	.align		4
.L_73:
        /*0148*/ 	.word	index@(_ZN7cutlass13device_kernelIN5flash11enable_sm90INS1_16FlashAttnFwdSm90INS1_25CollectiveMainloopFwdSm90ILi2EN4cute5tupleIJNS5_1CILi1EEES8_S8_EEENS6_IJNS7_ILi64EEESA_SA_EEELi512ENS_10bfloat16_tEfNS_4arch4Sm90ELb0ELb0ELb0ELb1ELb1ELb0ELb1ELb0ELb0ELb1ELb0ELb0EEENS1_21CollectiveEpilogueFwdINS6_IJSA_NS7_ILi512EEESA_EEES9_SC_SE_Li256ELb1ELb1ELb0ELb0EEENS1_36VarlenDynamicPersistentTileSchedulerILi64ELi64ELi256ELi128ELb0ELb1ELb1ELb0ELb1ELb1EEEEEEEEEvNT_6ParamsE)
        /*014c*/ 	.word	0x00000030


	//----- nvinfo : EIATTR_REGCOUNT
	.align		4
.L_74:
        /*0150*/ 	.byte	0x04, 0x2f
        /*0152*/ 	.short	(.L_76 - .L_75)
	.align		4
.L_75:
        /*0154*/ 	.word	index@(_ZN7cutlass13device_kernelIN5flash11enable_sm90INS1_16FlashAttnFwdSm90INS1_25CollectiveMainloopFwdSm90ILi2EN4cute5tupleIJNS5_1CILi1EEES8_S8_EEENS6_IJNS7_ILi64EEESA_SA_EEELi512ENS_10bfloat16_tEfNS_4arch4Sm90ELb0ELb0ELb0ELb1ELb1ELb1ELb0ELb0ELb0ELb1ELb0ELb0EEENS1_21CollectiveEpilogueFwdINS6_IJSA_NS7_ILi512EEESA_EEES9_SC_SE_Li256ELb1ELb1ELb0ELb0EEENS1_36VarlenDynamicPersistentTileSchedulerILi64ELi64ELi256ELi128ELb0ELb1ELb1ELb0ELb1ELb1EEEEEEEEEvNT_6ParamsE)
        /*0158*/ 	.word	0x000000a8


	//----- nvinfo : EIATTR_FRAME_SIZE
	.align		4
.L_76:
        /*015c*/ 	.byte	0x04, 0x11
        /*015e*/ 	.short	(.L_78 - .L_77)
	.align		4
.L_77:
        /*0160*/ 	.word	index@(_ZN7cutlass13device_kernelIN5flash11enable_sm90INS1_16FlashAttnFwdSm90INS1_25CollectiveMainloopFwdSm90ILi2EN4cute5tupleIJNS5_1CILi1EEES8_S8_EEENS6_IJNS7_ILi64EEESA_SA_EEELi512ENS_10bfloat16_tEfNS_4arch4Sm90ELb0ELb0ELb0ELb1ELb1ELb1ELb0ELb0ELb0ELb1ELb0ELb0EEENS1_21CollectiveEpilogueFwdINS6_IJSA_NS7_ILi512EEESA_EEES9_SC_SE_Li256ELb1ELb1ELb0ELb0EEENS1_36VarlenDynamicPersistentTileSchedulerILi64ELi64ELi256ELi128ELb0ELb1ELb1ELb0ELb1ELb1EEEEEEEEEvNT_6ParamsE)
        /*0164*/ 	.word	0x00000060


	//----- nvinfo : EIATTR_REGCOUNT
	.align		4
.L_78:
        /*0168*/ 	.byte	0x04, 0x2f
        /*016a*/ 	.short	(.L_80 - .L_79)
	.align		4
.L_79:
        /*016c*/ 	.word	index@(_ZN7cutlass13device_kernelIN5flash11enable_sm90INS1_16FlashAttnFwdSm90INS1_25CollectiveMainloopFwdSm90ILi2EN4cute5tupleIJNS5_1CILi1EEES8_S8_EEENS6_IJNS7_ILi64EEESA_SA_EEELi512ENS_10bfloat16_tEfNS_4arch4Sm90ELb0ELb0ELb0ELb1ELb1ELb0ELb0ELb0ELb0ELb1ELb0ELb0EEENS1_21CollectiveEpilogueFwdINS6_IJSA_NS7_ILi512EEESA_EEES9_SC_SE_Li256ELb1ELb1ELb0ELb0EEENS1_36VarlenDynamicPersistentTileSchedulerILi64ELi64ELi256ELi128ELb0ELb1ELb1ELb0ELb1ELb1EEEEEEEEEvNT_6ParamsE)
        /*0170*/ 	.word	0x000000a8


	//----- nvinfo : EIATTR_FRAME_SIZE
	.align		4
.L_80:
        /*0174*/ 	.byte	0x04, 0x11
        /*0176*/ 	.short	(.L_82 - .L_81)
	.align		4
.L_81:
        /*0178*/ 	.word	index@(_ZN7cutlass13device_kernelIN5flash11enable_sm90INS1_16FlashAttnFwdSm90INS1_25CollectiveMainloopFwdSm90ILi2EN4cute5tupleIJNS5_1CILi1EEES8_S8_EEENS6_IJNS7_ILi64EEESA_SA_EEELi512ENS_10bfloat16_tEfNS_4arch4Sm90ELb0ELb0ELb0ELb1ELb1ELb0ELb0ELb0ELb0ELb1ELb0ELb0EEENS1_21CollectiveEpilogueFwdINS6_IJSA_NS7_ILi512EEESA_EEES9_SC_SE_Li256ELb1ELb1ELb0ELb0EEENS1_36VarlenDynamicPersistentTileSchedulerILi64ELi64ELi256ELi128ELb0ELb1ELb1ELb0ELb1ELb1EEEEEEEEEvNT_6ParamsE)
        /*017c*/ 	.word	0x00000038


	//----- nvinfo : EIATTR_REGCOUNT
	.align		4
.L_82:
        /*0180*/ 	.byte	0x04, 0x2f
        /*0182*/ 	.short	(.L_84 - .L_83)
	.align		4
.L_83:
        /*0184*/ 	.word	index@(_ZN7cutlass13device_kernelIN5flash11enable_sm90INS1_16FlashAttnFwdSm90INS1_25CollectiveMainloopFwdSm90ILi2EN4cute5tupleIJNS5_1CILi1EEES8_S8_EEENS6_IJNS7_ILi64EEESA_SA_EEELi512ENS_10bfloat16_tEfNS_4arch4Sm90ELb0ELb0ELb0ELb0ELb1ELb0ELb1ELb0ELb0ELb1ELb0ELb0EEENS1_21CollectiveEpilogueFwdINS6_IJSA_NS7_ILi512EEESA_EEES9_SC_SE_Li256ELb0ELb1ELb0ELb0EEENS1_29StaticPersistentTileSchedulerILb0EEEEEEEEEvNT_6ParamsE)
        /*0188*/ 	.word	0x000000a8


	//----- nvinfo : EIATTR_FRAME_SIZE
	.align		4
.L_84:
        /*018c*/ 	.byte	0x04, 0x11
        /*018e*/ 	.short	(.L_86 - .L_85)
	.align		4
.L_85:
        /*0190*/ 	.word	index@(_ZN7cutlass13device_kernelIN5flash11enable_sm90INS1_16FlashAttnFwdSm90INS1_25CollectiveMainloopFwdSm90ILi2EN4cute5tupleIJNS5_1CILi1EEES8_S8_EEENS6_IJNS7_ILi64EEESA_SA_EEELi512ENS_10bfloat16_tEfNS_4arch4Sm90ELb0ELb0ELb0ELb0ELb1ELb0ELb1ELb0ELb0ELb1ELb0ELb0EEENS1_21CollectiveEpilogueFwdINS6_IJSA_NS7_ILi512EEESA_EEES9_SC_SE_Li256ELb0ELb1ELb0ELb0EEENS1_29StaticPersistentTileSchedulerILb0EEEEEEEEEvNT_6ParamsE)
        /*0194*/ 	.word	0x00000030


	//----- nvinfo : EIATTR_REGCOUNT
	.align		4
.L_86:
        /*0198*/ 	.byte	0x04, 0x2f
        /*019a*/ 	.short	(.L_88 - .L_87)
	.align		4
.L_87:
        /*019c*/ 	.word	index@(_ZN7cutlass13device_kernelIN5flash11enable_sm90INS1_16FlashAttnFwdSm90INS1_25CollectiveMainloopFwdSm90ILi2EN4cute5tupleIJNS5_1CILi1EEES8_S8_EEENS6_IJNS7_ILi64EEESA_SA_EEELi512ENS_10bfloat16_tEfNS_4arch4Sm90ELb0ELb0ELb0ELb0ELb1ELb0ELb0ELb0ELb0ELb1ELb0ELb0EEENS1_21CollectiveEpilogueFwdINS6_IJSA_NS7_ILi512EEESA_EEES9_SC_SE_Li256ELb0ELb1ELb0ELb0EEENS1_29StaticPersistentTileSchedulerILb0EEEEEEEEEvNT_6ParamsE)
        /*01a0*/ 	.word	0x000000a8


	//----- nvinfo : EIATTR_FRAME_SIZE
	.align		4
.L_88:
        /*01a4*/ 	.byte	0x04, 0x11
        /*01a6*/ 	.short	(.L_90 - .L_89)
	.align		4
.L_89:
        /*01a8*/ 	.word	index@(_ZN7cutlass13device_kernelIN5flash11enable_sm90INS1_16FlashAttnFwdSm90INS1_25CollectiveMainloopFwdSm90ILi2EN4cute5tupleIJNS5_1CILi1EEES8_S8_EEENS6_IJNS7_ILi64EEESA_SA_EEELi512ENS_10bfloat16_tEfNS_4arch4Sm90ELb0ELb0ELb0ELb0ELb1ELb0ELb0ELb0ELb0ELb1ELb0ELb0EEENS1_21CollectiveEpilogueFwdINS6_IJSA_NS7_ILi512EEESA_EEES9_SC_SE_Li256ELb0ELb1ELb0ELb0EEENS1_29StaticPersistentTileSchedulerILb0EEEEEEEEEvNT_6ParamsE)
        /*01ac*/ 	.word	0x00000030


	//----- nvinfo : EIATTR_MIN_STACK_SIZE
	.align		4
.L_90:
        /*01b0*/ 	.byte	0x04, 0x12
        /*01b2*/ 	.short	(.L_92 - .L_91)
	.align		4
.L_91:
        /*01b4*/ 	.word	index@(_ZN7cutlass13device_kernelIN5flash11enable_sm90INS1_16FlashAttnFwdSm90INS1_25CollectiveMainloopFwdSm90ILi2EN4cute5tupleIJNS5_1CILi1EEES8_S8_EEENS6_IJNS7_ILi64EEESA_SA_EEELi512ENS_10bfloat16_tEfNS_4arch4Sm90ELb0ELb0ELb0ELb0ELb1ELb0ELb0ELb0ELb0ELb1ELb0ELb0EEENS1_21CollectiveEpilogueFwdINS6_IJSA_NS7_ILi512EEESA_EEES9_SC_SE_Li256ELb0ELb1ELb0ELb0EEENS1_29StaticPersistentTileSchedulerILb0EEEEEEEEEvNT_6ParamsE)
        /*01b8*/ 	.word	0x00000030


	//----- nvinfo : EIATTR_MIN_STACK_SIZE
	.align		4
.L_92:
        /*01bc*/ 	.byte	0x04, 0x12
        /*01be*/ 	.short	(.L_94 - .L_93)
	.align		4
.L_93:
        /*01c0*/ 	.word	index@(_ZN7cutlass13device_kernelIN5flash11enable_sm90INS1_16FlashAttnFwdSm90INS1_25CollectiveMainloopFwdSm90ILi2EN4cute5tupleIJNS5_1CILi1EEES8_S8_EEENS6_IJNS7_ILi64EEESA_SA_EEELi512ENS_10bfloat16_tEfNS_4arch4Sm90ELb0ELb0ELb0ELb0ELb1ELb0ELb1ELb0ELb0ELb1ELb0ELb0EEENS1_21CollectiveEpilogueFwdINS6_IJSA_NS7_ILi512EEESA_EEES9_SC_SE_Li256ELb0ELb1ELb0ELb0EEENS1_29StaticPersistentTileSchedulerILb0EEEEEEEEEvNT_6ParamsE)
        /*01c4*/ 	.word	0x00000030


	//----- nvinfo : EIATTR_MIN_STACK_SIZE
	.align		4
.L_94:
        /*01c8*/ 	.byte	0x04, 0x12
        /*01ca*/ 	.short	(.L_96 - .L_95)
	.align		4
.L_95:
        /*01cc*/ 	.word	index@(_ZN7cutlass13device_kernelIN5flash11enable_sm90INS1_16FlashAttnFwdSm90INS1_25CollectiveMainloopFwdSm90ILi2EN4cute5tupleIJNS5_1CILi1EEES8_S8_EEENS6_IJNS7_ILi64EEESA_SA_EEELi512ENS_10bfloat16_tEfNS_4arch4Sm90ELb0ELb0ELb0ELb1ELb1ELb0ELb0ELb0ELb0ELb1ELb0ELb0EEENS1_21CollectiveEpilogueFwdINS6_IJSA_NS7_ILi512EEESA_EEES9_SC_SE_Li256ELb1ELb1ELb0ELb0EEENS1_36VarlenDynamicPersistentTileSchedulerILi64ELi64ELi256ELi128ELb0ELb1ELb1ELb0ELb1ELb1EEEEEEEEEvNT_6ParamsE)
        /*01d0*/ 	.word	0x00000038


	//----- nvinfo : EIATTR_MIN_STACK_SIZE
	.align		4
.L_96:
        /*01d4*/ 	.byte	0x04, 0x12
        /*01d6*/ 	.short	(.L_98 - .L_97)
	.align		4
.L_97:
        /*01d8*/ 	.word	index@(_ZN7cutlass13device_kernelIN5flash11enable_sm90INS1_16FlashAttnFwdSm90INS1_25CollectiveMainloopFwdSm90ILi2EN4cute5tupleIJNS5_1CILi1EEES8_S8_EEENS6_IJNS7_ILi64EEESA_SA_EEELi512ENS_10bfloat16_tEfNS_4arch4Sm90ELb0ELb0ELb0ELb1ELb1ELb1ELb0ELb0ELb0ELb1ELb0ELb0EEENS1_21CollectiveEpilogueFwdINS6_IJSA_NS7_ILi512EEESA_EEES9_SC_SE_Li256ELb1ELb1ELb0ELb0EEENS1_36VarlenDynamicPersistentTileSchedulerILi64ELi64ELi256ELi128ELb0ELb1ELb1ELb0ELb1ELb1EEEEEEEEEvNT_6ParamsE)
        /*01dc*/ 	.word	0x00000060


	//----- nvinfo : EIATTR_MIN_STACK_SIZE
	.align		4
.L_98:
        /*01e0*/ 	.byte	0x04, 0x12
        /*01e2*/ 	.short	(.L_100 - .L_99)
	.align		4
.L_99:
        /*01e4*/ 	.word	index@(_ZN7cutlass13device_kernelIN5flash11enable_sm90INS1_16FlashAttnFwdSm90INS1_25CollectiveMainloopFwdSm90ILi2EN4cute5tupleIJNS5_1CILi1EEES8_S8_EEENS6_IJNS7_ILi64EEESA_SA_EEELi512ENS_10bfloat16_tEfNS_4arch4Sm90ELb0ELb0ELb0ELb1ELb1ELb0ELb1ELb0ELb0ELb1ELb0ELb0EEENS1_21CollectiveEpilogueFwdINS6_IJSA_NS7_ILi512EEESA_EEES9_SC_SE_Li256ELb1ELb1ELb0ELb0EEENS1_36VarlenDynamicPersistentTileSchedulerILi64ELi64ELi256ELi128ELb0ELb1ELb1ELb0ELb1ELb1EEEEEEEEEvNT_6ParamsE)
        /*01e8*/ 	.word	0x00000030


	//----- nvinfo : EIATTR_MIN_STACK_SIZE
	.align		4
.L_100:
        /*01ec*/ 	.byte	0x04, 0x12
        /*01ee*/ 	.short	(.L_102 - .L_101)
	.align		4
.L_101:
        /*01f0*/ 	.word	index@(_ZN7cutlass13device_kernelIN5flash11enable_sm90INS1_16FlashAttnFwdSm90INS1_25CollectiveMainloopFwdSm90ILi2EN4cute5tupleIJNS5_1CILi1EEES8_S8_EEENS6_IJNS7_ILi64EEESA_SA_EEELi512ENS_10bfloat16_tEfNS_4arch4Sm90ELb0ELb0ELb0ELb1ELb1ELb1ELb1ELb0ELb0ELb1ELb0ELb0EEENS1_21CollectiveEpilogueFwdINS6_IJSA_NS7_ILi512EEESA_EEES9_SC_SE_Li256ELb1ELb1ELb0ELb0EEENS1_36VarlenDynamicPersistentTileSchedulerILi64ELi64ELi256ELi128ELb0ELb1ELb1ELb0ELb1ELb1EEEEEEEEEvNT_6ParamsE)
        /*01f4*/ 	.word	0x00000080


	//----- nvinfo : EIATTR_MIN_STACK_SIZE
	.align		4
.L_102:
        /*01f8*/ 	.byte	0x04, 0x12
        /*01fa*/ 	.short	(.L_104 - .L_103)
	.align		4
.L_103:
        /*01fc*/ 	.word	index@(_ZN7cutlass13device_kernelIN5flash11enable_sm90INS1_16FlashAttnFwdSm90INS1_25CollectiveMainloopFwdSm90ILi2EN4cute5tupleIJNS5_1CILi1EEES8_S8_EEENS6_IJNS7_ILi64EEESA_SA_EEELi512ENS_10bfloat16_tEfNS_4arch4Sm90ELb0ELb1ELb0ELb0ELb1ELb0ELb0ELb0ELb0ELb1ELb0ELb0EEENS1_21CollectiveEpilogueFwdINS6_IJSA_NS7_ILi512EEESA_EEES9_SC_SE_Li256ELb0ELb1ELb0ELb0EEENS1_30DynamicPersistentTileSchedulerILi256ELi128ELb0ELb1ELb1EEEEEEEEEvNT_6ParamsE)
        /*0200*/ 	.word	0x00000010


	//----- nvinfo : EIATTR_MIN_STACK_SIZE
	.align		4
.L_104:
        /*0204*/ 	.byte	0x04, 0x12
        /*0206*/ 	.short	(.L_106 - .L_105)
	.align		4
.L_105:
        /*0208*/ 	.word	index@(_ZN7cutlass13device_kernelIN5flash11enable_sm90INS1_16FlashAttnFwdSm90INS1_25CollectiveMainloopFwdSm90ILi2EN4cute5tupleIJNS5_1CILi1EEES8_S8_EEENS6_IJNS7_ILi64EEESA_SA_EEELi512ENS_10bfloat16_tEfNS_4arch4Sm90ELb0ELb1ELb0ELb0ELb1ELb0ELb1ELb0ELb0ELb1ELb0ELb0EEENS1_21CollectiveEpilogueFwdINS6_IJSA_NS7_ILi512EEESA_EEES9_SC_SE_Li256ELb0ELb1ELb0ELb0EEENS1_30DynamicPersistentTileSchedulerILi256ELi128ELb0ELb1ELb1EEEEEEEEEvNT_6ParamsE)
        /*020c*/ 	.word	0x00000020


	//----- nvinfo : EIATTR_MIN_STACK_SIZE
	.align		4
.L_106:
        /*0210*/ 	.byte	0x04, 0x12
        /*0212*/ 	.short	(.L_108 - .L_107)
	.align		4
.L_107:
        /*0214*/ 	.word	index@(_ZN7cutlass13device_kernelIN5flash11enable_sm90INS1_16FlashAttnFwdSm90INS1_25CollectiveMainloopFwdSm90ILi2EN4cute5tupleIJNS5_1CILi1EEES8_S8_EEENS6_IJNS7_ILi64EEESA_SA_EEELi512ENS_10bfloat16_tEfNS_4arch4Sm90ELb0ELb1ELb0ELb1ELb1ELb0ELb0ELb0ELb0ELb1ELb0ELb0EEENS1_21CollectiveEpilogueFwdINS6_IJSA_NS7_ILi512EEESA_EEES9_SC_SE_Li256ELb1ELb1ELb0ELb0EEENS1_36VarlenDynamicPersistentTileSchedulerILi64ELi64ELi256ELi128ELb0ELb1ELb1ELb1ELb0ELb1EEEEEEEEEvNT_6ParamsE)
        /*0218*/ 	.word	0x00000020


	//----- nvinfo : EIATTR_MIN_STACK_SIZE
	.align		4
.L_108:
        /*021c*/ 	.byte	0x04, 0x12
        /*021e*/ 	.short	(.L_110 - .L_109)
	.align		4
.L_109:
        /*0220*/ 	.word	index@(_ZN7cutlass13device_kernelIN5flash11enable_sm90INS1_16FlashAttnFwdSm90INS1_25CollectiveMainloopFwdSm90ILi2EN4cute5tupleIJNS5_1CILi1EEES8_S8_EEENS6_IJNS7_ILi64EEESA_SA_EEELi512ENS_10bfloat16_tEfNS_4arch4Sm90ELb0ELb1ELb0ELb1ELb1ELb1ELb0ELb0ELb0ELb1ELb0ELb0EEENS1_21CollectiveEpilogueFwdINS6_IJSA_NS7_ILi512EEESA_EEES9_SC_SE_Li256ELb1ELb1ELb0ELb0EEENS1_36VarlenDynamicPersistentTileSchedulerILi64ELi64ELi256ELi128ELb0ELb1ELb1ELb1ELb0ELb1EEEEEEEEEvNT_6ParamsE)
        /*0224*/ 	.word	0x00000068


	//----- nvinfo : EIATTR_MIN_STACK_SIZE
	.align		4
.L_110:
        /*0228*/ 	.byte	0x04, 0x12
        /*022a*/ 	.short	(.L_112 - .L_111)
	.align		4
.L_111:
        /*022c*/ 	.word	index@(_ZN7cutlass13device_kernelIN5flash11enable_sm90INS1_16FlashAttnFwdSm90INS1_25CollectiveMainloopFwdSm90ILi2EN4cute5tupleIJNS5_1CILi1EEES8_S8_EEENS6_IJNS7_ILi64EEESA_SA_EEELi512ENS_10bfloat16_tEfNS_4arch4Sm90ELb0ELb1ELb0ELb1ELb1ELb0ELb1ELb0ELb0ELb1ELb0ELb0EEENS1_21CollectiveEpilogueFwdINS6_IJSA_NS7_ILi512EEESA_EEES9_SC_SE_Li256ELb1ELb1ELb0ELb0EEENS1_36VarlenDynamicPersistentTileSchedulerILi64ELi64ELi256ELi128ELb0ELb1ELb1ELb1ELb0ELb1EEEEEEEEEvNT_6ParamsE)
        /*0230*/ 	.word	0x00000038


	//----- nvinfo : EIATTR_MIN_STACK_SIZE
	.align		4
.L_112:
        /*0234*/ 	.byte	0x04, 0x12
        /*0236*/ 	.short	(.L_114 - .L_113)
	.align		4
.L_113:
        /*0238*/ 	.word	index@(_ZN7cutlass13device_kernelIN5flash11enable_sm90INS1_16FlashAttnFwdSm90INS1_25CollectiveMainloopFwdSm90ILi2EN4cute5tupleIJNS5_1CILi1EEES8_S8_EEENS6_IJNS7_ILi64EEESA_SA_EEELi512ENS_10bfloat16_tEfNS_4arch4Sm90ELb0ELb1ELb0ELb1ELb1ELb1ELb1ELb0ELb0ELb1ELb0ELb0EEENS1_21CollectiveEpilogueFwdINS6_IJSA_NS7_ILi512EEESA_EEES9_SC_SE_Li256ELb1ELb1ELb0ELb0EEENS1_36VarlenDynamicPersistentTileSchedulerILi64ELi64ELi256ELi128ELb0ELb1ELb1ELb1ELb0ELb1EEEEEEEEEvNT_6ParamsE)
        /*023c*/ 	.word	0x00000070


	//----- nvinfo : EIATTR_MIN_STACK_SIZE
	.align		4
.L_114:
        /*0240*/ 	.byte	0x04, 0x12
        /*0242*/ 	.short	(.L_116 - .L_115)
	.align		4
.L_115:
        /*0244*/ 	.word	index@(_ZN7cutlass13device_kernelIN5flash11enable_sm90INS1_16FlashAttnFwdSm90INS1_25CollectiveMainloopFwdSm90ILi2EN4cute5tupleIJNS5_1CILi1EEES8_S8_EEENS6_IJNS7_ILi64EEESA_SA_EEELi512ENS_10bfloat16_tEfNS_4arch4Sm90ELb1ELb0ELb0ELb0ELb1ELb0ELb0ELb0ELb0ELb1ELb0ELb0EEENS1_21CollectiveEpilogueFwdINS6_IJSA_NS7_ILi512EEESA_EEES9_SC_SE_Li256ELb0ELb1ELb0ELb0EEENS1_30DynamicPersistentTileSchedulerILi256ELi128ELb0ELb1ELb1EEEEEEEEEvNT_6ParamsE)
        /*0248*/ 	.word	0x00000010


	//----- nvinfo : EIATTR_MIN_STACK_SIZE
	.align		4
.L_116:
        /*024c*/ 	.byte	0x04, 0x12
        /*024e*/ 	.short	(.L_118 - .L_117)
	.align		4
.L_117:
        /*0250*/ 	.word	index@(_ZN7cutlass13device_kernelIN5flash11enable_sm90INS1_16FlashAttnFwdSm90INS1_25CollectiveMainloopFwdSm90ILi2EN4cute5tupleIJNS5_1CILi1EEES8_S8_EEENS6_IJNS7_ILi64EEESA_SA_EEELi512ENS_10bfloat16_tEfNS_4arch4Sm90ELb1ELb0ELb0ELb0ELb1ELb0ELb1ELb0ELb0ELb1ELb0ELb0EEENS1_21CollectiveEpilogueFwdINS6_IJSA_NS7_ILi512EEESA_EEES9_SC_SE_Li256ELb0ELb1ELb0ELb0EEENS1_30DynamicPersistentTileSchedulerILi256ELi128ELb0ELb1ELb1EEEEEEEEEvNT_6ParamsE)
        /*0254*/ 	.word	0x00000018


	//----- nvinfo : EIATTR_MIN_STACK_SIZE
	.align		4
.L_118:
        /*0258*/ 	.byte	0x04, 0x12
        /*025a*/ 	.short	(.L_120 - .L_119)
	.align		4
.L_119:
        /*025c*/ 	.word	index@(_ZN7cutlass13device_kernelIN5flash11enable_sm90INS1_16FlashAttnFwdSm90INS1_25CollectiveMainloopFwdSm90ILi2EN4cute5tupleIJNS5_1CILi1EEES8_S8_EEENS6_IJNS7_ILi64EEESA_SA_EEELi512ENS_10bfloat16_tEfNS_4arch4Sm90ELb1ELb0ELb0ELb1ELb1ELb0ELb0ELb0ELb0ELb1ELb0ELb0EEENS1_21CollectiveEpilogueFwdINS6_IJSA_NS7_ILi512EEESA_EEES9_SC_SE_Li256ELb1ELb1ELb0ELb0EEENS1_36VarlenDynamicPersistentTileSchedulerILi64ELi64ELi256ELi128ELb0ELb1ELb1ELb1ELb1ELb1EEEEEEEEEvNT_6ParamsE)
        /*0260*/ 	.word	0x00000030


	//----- nvinfo : EIATTR_MIN_STACK_SIZE
	.align		4
.L_120:
        /*0264*/ 	.byte	0x04, 0x12
        /*0266*/ 	.short	(.L_122 - .L_121)
	.align		4
.L_121:
        /*0268*/ 	.word	index@(_ZN7cutlass13device_kernelIN5flash11enable_sm90INS1_16FlashAttnFwdSm90INS1_25CollectiveMainloopFwdSm90ILi2EN4cute5tupleIJNS5_1CILi1EEES8_S8_EEENS6_IJNS7_ILi64EEESA_SA_EEELi512ENS_10bfloat16_tEfNS_4arch4Sm90ELb1ELb0ELb0ELb1ELb1ELb1ELb0ELb0ELb0ELb1ELb0ELb0EEENS1_21CollectiveEpilogueFwdINS6_IJSA_NS7_ILi512EEESA_EEES9_SC_SE_Li256ELb1ELb1ELb0ELb0EEENS1_36VarlenDynamicPersistentTileSchedulerILi64ELi64ELi256ELi128ELb0ELb1ELb1ELb1ELb1ELb1EEEEEEEEEvNT_6ParamsE)
        /*026c*/ 	.word	0x00000060


	//----- nvinfo : EIATTR_MIN_STACK_SIZE
	.align		4
.L_122:
        /*0270*/ 	.byte	0x04, 0x12
        /*0272*/ 	.short	(.L_124 - .L_123)
	.align		4
.L_123:
        /*0274*/ 	.word	index@(_ZN7cutlass13device_kernelIN5flash11enable_sm90INS1_16FlashAttnFwdSm90INS1_25CollectiveMainloopFwdSm90ILi2EN4cute5tupleIJNS5_1CILi1EEES8_S8_EEENS6_IJNS7_ILi64EEESA_SA_EEELi512ENS_10bfloat16_tEfNS_4arch4Sm90ELb1ELb0ELb0ELb1ELb1ELb0ELb1ELb0ELb0ELb1ELb0ELb0EEENS1_21CollectiveEpilogueFwdINS6_IJSA_NS7_ILi512EEESA_EEES9_SC_SE_Li256ELb1ELb1ELb0ELb0EEENS1_36VarlenDynamicPersistentTileSchedulerILi64ELi64ELi256ELi128ELb0ELb1ELb1ELb1ELb1ELb1EEEEEEEEEvNT_6ParamsE)
        /*0278*/ 	.word	0x00000028


	//----- nvinfo : EIATTR_MIN_STACK_SIZE
	.align		4
.L_124:
        /*027c*/ 	.byte	0x04, 0x12
        /*027e*/ 	.short	(.L_126 - .L_125)
	.align		4
.L_125:
        /*0280*/ 	.word	index@(_ZN7cutlass13device_kernelIN5flash11enable_sm90INS1_16FlashAttnFwdSm90INS1_25CollectiveMainloopFwdSm90ILi2EN4cute5tupleIJNS5_1CILi1EEES8_S8_EEENS6_IJNS7_ILi64EEESA_SA_EEELi512ENS_10bfloat16_tEfNS_4arch4Sm90ELb1ELb0ELb0ELb1ELb1ELb1ELb1ELb0ELb0ELb1ELb0ELb0EEENS1_21CollectiveEpilogueFwdINS6_IJSA_NS7_ILi512EEESA_EEES9_SC_SE_Li256ELb1ELb1ELb0ELb0EEENS1_36VarlenDynamicPersistentTileSchedulerILi64ELi64ELi256ELi128ELb0ELb1ELb1ELb1ELb1ELb1EEEEEEEEEvNT_6ParamsE)
        /*0284*/ 	.word	0x00000078
.L_126:


//--------------------- .nv.compat                --------------------------
	.section	.nv.compat,"",@"SHT_CUDA_COMPAT_INFO"
	.align	4
        /*0000*/ 	.byte	0x02, 0x09, 0x01, 0x00, 0x02, 0x02, 0x04, 0x00, 0x02, 0x05, 0x05, 0x00, 0x03, 0x07, 0x01, 0x01
        /*0010*/ 	.byte	0x02, 0x03, 0x01, 0x00, 0x02, 0x06, 0x01, 0x00, 0x04, 0x0b, 0x08, 0x00, 0x00, 0x00, 0x00, 0x00
        /*0020*/ 	.byte	0x00, 0x00, 0x00, 0x00


//--------------------- .nv.info._ZN7cutlass13device_kernelIN5flash11enable_sm90INS1_16FlashAttnFwdSm90INS1_25CollectiveMainloopFwdSm90ILi2EN4cute5tupleIJNS5_1CILi1EEES8_S8_EEENS6_IJNS7_ILi64EEESA_SA_EEELi512ENS_10bfloat16_tEfNS_4arch4Sm90ELb0ELb0ELb0ELb0ELb1ELb0ELb0ELb0ELb0ELb1ELb0ELb0EEENS1_21CollectiveEpilogueFwdINS6_IJSA_NS7_ILi512EEESA_EEES9_SC_SE_Li256ELb0ELb1ELb0ELb0EEENS1_29StaticPersistentTileSchedulerILb0EEEEEEEEEvNT_6ParamsE --------------------------
	.section	.nv.info._ZN7cutlass13device_kernelIN5flash11enable_sm90INS1_16FlashAttnFwdSm90INS1_25CollectiveMainloopFwdSm90ILi2EN4cute5tupleIJNS5_1CILi1EEES8_S8_EEENS6_IJNS7_ILi64EEESA_SA_EEELi512ENS_10bfloat16_tEfNS_4arch4Sm90ELb0ELb0ELb0ELb0ELb1ELb0ELb0ELb0ELb0ELb1ELb0ELb0EEENS1_21CollectiveEpilogueFwdINS6_IJSA_NS7_ILi512EEESA_EEES9_SC_SE_Li256ELb0ELb1ELb0ELb0EEENS1_29StaticPersistentTileSchedulerILb0EEEEEEEEEvNT_6ParamsE,"",@"SHT_CUDA_INFO"
	.sectionflags	@""
	.align	4


	//----- nvinfo : EIATTR_CUDA_API_VERSION
	.align		4
        /*0000*/ 	.byte	0x04, 0x37
        /*0002*/ 	.short	(.L_128 - .L_127)
.L_127:
        /*0004*/ 	.word	0x00000082


	//----- nvinfo : EIATTR_KPARAM_INFO
	.align		4
.L_128:
        /*0008*/ 	.byte	0x04, 0x17
        /*000a*/ 	.short	(.L_130 - .L_129)
.L_129:
        /*000c*/ 	.word	0x00000000
        /*0010*/ 	.short	0x0000
        /*0012*/ 	.short	0x0070
        /*0014*/ 	.byte	0x00, 0xf0, 0x01, 0x28


	//----- nvinfo : EIATTR_SPARSE_MMA_MASK
	.align		4
.L_130:
        /*0018*/ 	.byte	0x03, 0x50
        /*001a*/ 	.short	0x0000


	//----- nvinfo : EIATTR_MAXREG_COUNT
	.align		4
        /*001c*/ 	.byte	0x03, 0x1b
        /*001e*/ 	.short	0x00a8


	//----- nvinfo : EIATTR_NUM_BARRIERS
	.align		4
        /*0020*/ 	.byte	0x02, 0x4c
        /*0022*/ 	.byte	0x10
	.zero		1


	//----- nvinfo : EIATTR_EXTERNS
	.align		4
        /*0024*/ 	.byte	0x04, 0x0f
        /*0026*/ 	.short	(.L_132 - .L_131)


	//   ....[0]....
	.align		4
.L_131:
        /*0028*/ 	.word	index@(__assertfail)


	//----- nvinfo : EIATTR_ANNOTATIONS
	.align		4
.L_132:
        /*002c*/ 	.byte	0x04, 0x55
        /*002e*/ 	.short	(.L_134 - .L_133)


	//   ....[0]....
.L_133:
        /*0030*/ 	.word	0x00000001
        /*0034*/ 	.byte	0x00, 0x88, 0x00, 0x00, 0x01, 0x00, 0x00, 0x00, 0x30, 0x88, 0x00, 0x00, 0x01, 0x00, 0x00, 0x00
        /* <DEDUP_REMOVED lines=12> */
        /*0104*/ 	.byte	0x40, 0xbf, 0x00, 0x00


	//----- nvinfo : EIATTR_MERCURY_ISA_VERSION
	.align		4
.L_134:
        /*0108*/ 	.byte	0x03, 0x5f
        /*010a*/ 	.short	0x0101


	//----- nvinfo : EIATTR_INT_WARP_WIDE_INSTR_OFFSETS
	.align		4
        /*010c*/ 	.byte	0x04, 0x31
        /*010e*/ 	.short	(.L_136 - .L_135)


	//   ....[0]....
.L_135:
        /*0110*/ 	.word	0x000000c0


	//   ....[1]....
        /*0114*/ 	.word	0x000000d0


	//   ....[2]....
        /*0118*/ 	.word	0x00000170


	//----- nvinfo : EIATTR_COOP_GROUP_MASK_REGIDS
	.align		4
.L_136:
        /*011c*/ 	.byte	0x04, 0x29
        /*011e*/ 	.short	(.L_138 - .L_137)


	//   ....[0]....
.L_137:
        /*0120*/ 	.word	0xffffffff


	//   ....[1]....
        /*0124*/ 	.word	0xffffffff


	//   ....[2]....
        /*0128*/ 	.word	0xffffffff


	//   ....[3]....
        /*012c*/ 	.word	0xffffffff


	//   ....[4]....
        /*0130*/ 	.word	0xffffffff


	//   ....[5]....
        /*0134*/ 	.word	0xffffffff


	//   ....[6]....
        /*0138*/ 	.word	0xffffffff


	//   ....[7]....
        /*013c*/ 	.word	0xffffffff


	//   ....[8]....
        /*0140*/ 	.word	0xffffffff


	//   ....[9]....
        /*0144*/ 	.word	0xffffffff


	//   ....[10]....
        /*0148*/ 	.word	0xffffffff


	//   ....[11]....
        /*014c*/ 	.word	0xffffffff


	//   ....[12]....
        /*0150*/ 	.word	0xffffffff


	//   ....[13]....
        /*0154*/ 	.word	0xffffffff


	//   ....[14]....
        /*0158*/ 	.word	0xffffffff


	//   ....[15]....
        /*015c*/ 	.word	0xffffffff


	//   ....[16]....
        /*0160*/ 	.word	0xffffffff


	//   ....[17]....
        /*0164*/ 	.word	0xffffffff


	//   ....[18]....
        /*0168*/ 	.word	0xffffffff


	//   ....[19]....
        /*016c*/ 	.word	0xffffffff


	//   ....[20]....
        /*0170*/ 	.word	0xffffffff


	//   ....[21]....
        /*0174*/ 	.word	0xffffffff


	//   ....[22]....
        /*0178*/ 	.word	0xffffffff


	//   ....[23]....
        /*017c*/ 	.word	0xffffffff


	//   ....[24]....
        /*0180*/ 	.word	0xffffffff


	//   ....[25]....
        /*0184*/ 	.word	0xffffffff


	//   ....[26]....
        /*0188*/ 	.word	0xffffffff


	//   ....[27]....
        /*018c*/ 	.word	0xffffffff


	//   ....[28]....
        /*0190*/ 	.word	0xffffffff


	//   ....[29]....
        /*0194*/ 	.word	0xffffffff


	//   ....[30]....
        /*0198*/ 	.word	0xffffffff


	//   ....[31]....
        /*019c*/ 	.word	0xffffffff


	//   ....[32]....
        /*01a0*/ 	.word	0xffffffff


	//   ....[33]....
        /*01a4*/ 	.word	0xffffffff


	//   ....[34]....
        /*01a8*/ 	.word	0xffffffff


	//   ....[35]....
        /*01ac*/ 	.word	0xffffffff


	//   ....[36]....
        /*01b0*/ 	.word	0xffffffff


	//   ....[37]....
        /*01b4*/ 	.word	0xffffffff


	//   ....[38]....
        /*01b8*/ 	.word	0xffffffff


	//   ....[39]....
        /*01bc*/ 	.word	0xffffffff


	//   ....[40]....
        /*01c0*/ 	.word	0xffffffff


	//   ....[41]....
        /*01c4*/ 	.word	0xffffffff


	//   ....[42]....
        /*01c8*/ 	.word	0xffffffff


	//   ....[43]....
        /*01cc*/ 	.word	0xffffffff


	//   ....[44]....
        /*01d0*/ 	.word	0xffffffff


	//   ....[45]....
        /*01d4*/ 	.word	0xffffffff


	//   ....[46]....
        /*01d8*/ 	.word	0xffffffff


	//   ....[47]....
        /*01dc*/ 	.word	0xffffffff


	//   ....[48]....
        /*01e0*/ 	.word	0xffffffff


	//   ....[49]....
        /*01e4*/ 	.word	0xffffffff


	//   ....[50]....
        /*01e8*/ 	.word	0xffffffff


	//   ....[51]....
        /*01ec*/ 	.word	0xffffffff


	//   ....[52]....
        /*01f0*/ 	.word	0xffffffff


	//   ....[53]....
        /*01f4*/ 	.word	0xffffffff


	//   ....[54]....
        /*01f8*/ 	.word	0xffffffff


	//   ....[55]....
        /*01fc*/ 	.word	0xffffffff


	//   ....[56]....
        /*0200*/ 	.word	0xffffffff


	//   ....[57]....
        /*0204*/ 	.word	0xffffffff


	//   ....[58]....
        /*0208*/ 	.word	0xffffffff


	//   ....[59]....
        /*020c*/ 	.word	0xffffffff


	//   ....[60]....
        /*0210*/ 	.word	0xffffffff


	//   ....[61]....
        /*0214*/ 	.word	0xffffffff


	//   ....[62]....
        /*0218*/ 	.word	0xffffffff


	//   ....[63]....
        /*021c*/ 	.word	0xffffffff


	//   ....[64]....
        /*0220*/ 	.word	0xffffffff


	//   ....[65]....
        /*0224*/ 	.word	0xffffffff


	//   ....[66]....
        /*0228*/ 	.word	0xffffffff


	//   ....[67]....
        /*022c*/ 	.word	0xffffffff


	//   ....[68]....
        /*0230*/ 	.word	0xffffffff


	//   ....[69]....
        /*0234*/ 	.word	0xffffffff


	//   ....[70]....
        /*0238*/ 	.word	0xffffffff


	//   ....[71]....
        /*023c*/ 	.word	0xffffffff


	//   ....[72]....
        /*0240*/ 	.word	0x0500000f


	//   ....[73]....
        /*0244*/ 	.word	0x0500000f


	//   ....[74]....
        /*0248*/ 	.word	0x0500000f


	//   ....[75]....
        /*024c*/ 	.word	0x0500000f


	//   ....[76]....
        /*0250*/ 	.word	0x0500000f


	//   ....[77]....
        /*0254*/ 	.word	0x0500000f


	//   ....[78]....
        /*0258*/ 	.word	0x0500000f


	//   ....[79]....
        /*025c*/ 	.word	0x0500000f


	//   ....[80]....
        /*0260*/ 	.word	0x0500000f


	//   ....[81]....
        /*0264*/ 	.word	0x0500000f


	//   ....[82]....
        /*0268*/ 	.word	0x0500000f


	//   ....[83]....
        /*026c*/ 	.word	0x0500000f


	//   ....[84]....
        /*0270*/ 	.word	0x0500000f


	//   ....[85]....
        /*0274*/ 	.word	0x0500000f


	//   ....[86]....
        /*0278*/ 	.word	0x0500000f


	//   ....[87]....
        /*027c*/ 	.word	0x0500000f


	//   ....[88]....
        /*0280*/ 	.word	0x0500000f


	//   ....[89]....
        /*0284*/ 	.word	0x0500000f


	//   ....[90]....
        /*0288*/ 	.word	0x0500000f


	//   ....[91]....
        /*028c*/ 	.word	0x0500000f


	//   ....[92]....
        /*0290*/ 	.word	0x0500000f


	//   ....[93]....
        /*0294*/ 	.word	0x0500000f


	//   ....[94]....
        /*0298*/ 	.word	0x0500000f


	//   ....[95]....
        /*029c*/ 	.word	0x0500000f


	//   ....[96]....
        /*02a0*/ 	.word	0x0500000f


	//   ....[97]....
        /*02a4*/ 	.word	0x0500000f


	//   ....[98]....
        /*02a8*/ 	.word	0x0500000f


	//   ....[99]....
        /*02ac*/ 	.word	0x0500000f


	//   ....[100]....
        /*02b0*/ 	.word	0x0500000f


	//   ....[101]....
        /*02b4*/ 	.word	0x0500000f


	//   ....[102]....
        /*02b8*/ 	.word	0x0500000f


	//   ....[103]....
        /*02bc*/ 	.word	0x0500000f


	//   ....[104]....
        /*02c0*/ 	.word	0x0500000f


	//   ....[105]....
        /*02c4*/ 	.word	0x0500000f


	//   ....[106]....
        /*02c8*/ 	.word	0x0500000f


	//   ....[107]....
        /*02cc*/ 	.word	0x0500000f


	//   ....[108]....
        /*02d0*/ 	.word	0x0500000f


	//   ....[109]....
        /*02d4*/ 	.word	0x0500000f


	//   ....[110]....
        /*02d8*/ 	.word	0x0500000f


	//   ....[111]....
        /*02dc*/ 	.word	0x0500000f


	//   ....[112]....
        /*02e0*/ 	.word	0x0500000f


	//   ....[113]....
        /*02e4*/ 	.word	0x0500000f


	//----- nvinfo : EIATTR_COOP_GROUP_INSTR_OFFSETS
	.align		4
.L_138:
        /*02e8*/ 	.byte	0x04, 0x28
        /*02ea*/ 	.short	(.L_140 - .L_139)


	//   ....[0]....
.L_139:
        /*02ec*/ 	.word	0x00000070


	//   ....[1]....
        /*02f0*/ 	.word	0x000000b0


	//   ....[2]....
        /*02f4*/ 	.word	0x00000290


	//   ....[3]....
        /*02f8*/ 	.word	0x000003f0


	//   ....[4]....
        /*02fc*/ 	.word	0x00000510


	//   ....[5]....
        /*0300*/ 	.word	0x00000670


	//   ....[6]....
        /*0304*/ 	.word	0x000010e0


	//   ....[7]....
        /*0308*/ 	.word	0x000029b0


	//   ....[8]....
        /*030c*/ 	.word	0x000033b0


	//   ....[9]....
        /*0310*/ 	.word	0x00003420


	//   ....[10]....
        /*0314*/ 	.word	0x00003600


	//   ....[11]....
        /*0318*/ 	.word	0x000036e0


	//   ....[12]....
        /*031c*/ 	.word	0x00003f50


	//   ....[13]....
        /*0320*/ 	.word	0x00004470


	//   ....[14]....
        /*0324*/ 	.word	0x000044a0


	//   ....[15]....
        /*0328*/ 	.word	0x000046e0


	//   ....[16]....
        /*032c*/ 	.word	0x00004880


	//   ....[17]....
        /*0330*/ 	.word	0x00005890


	//   ....[18]....
        /*0334*/ 	.word	0x00005940


	//   ....[19]....
        /*0338*/ 	.word	0x00005980


	//   ....[20]....
        /*033c*/ 	.word	0x00005a10


	//   ....[21]....
        /*0340*/ 	.word	0x00005a40


	//   ....[22]....
        /*0344*/ 	.word	0x00006470


	//   ....[23]....
        /*0348*/ 	.word	0x00007770


	//   ....[24]....
        /*034c*/ 	.word	0x000077a0


	//   ....[25]....
        /*0350*/ 	.word	0x000077d0


	//   ....[26]....
        /*0354*/ 	.word	0x000077e0


	//   ....[27]....
        /*0358*/ 	.word	0x00007e00


	//   ....[28]....
        /*035c*/ 	.word	0x00007e20


	//   ....[29]....
        /*0360*/ 	.word	0x00008070


	//   ....[30]....
        /*0364*/ 	.word	0x000080a0


	//   ....[31]....
        /*0368*/ 	.word	0x00009ad0


	//   ....[32]....
        /*036c*/ 	.word	0x00009b00


	//   ....[33]....
        /*0370*/ 	.word	0x00009b20


	//   ....[34]....
        /*0374*/ 	.word	0x00009b60


	//   ....[35]....
        /*0378*/ 	.word	0x00009bd0


	//   ....[36]....
        /*037c*/ 	.word	0x00009bf0


	//   ....[37]....
        /*0380*/ 	.word	0x00009c10


	//   ....[38]....
        /*0384*/ 	.word	0x00009c30


	//   ....[39]....
        /*0388*/ 	.word	0x0000a260


	//   ....[40]....
        /*038c*/ 	.word	0x0000a280


	//   ....[41]....
        /*0390*/ 	.word	0x0000a2b0


	//   ....[42]....
        /*0394*/ 	.word	0x0000a2f0


	//   ....[43]....
        /*0398*/ 	.word	0x0000a340


	//   ....[44]....
        /*039c*/ 	.word	0x0000a360


	//   ....[45]....
        /*03a0*/ 	.word	0x0000a390


	//   ....[46]....
        /*03a4*/ 	.word	0x0000a3b0


	//   ....[47]....
        /*03a8*/ 	.word	0x0000a880


	//   ....[48]....
        /*03ac*/ 	.word	0x0000a8b0


	//   ....[49]....
        /*03b0*/ 	.word	0x0000a990


	//   ....[50]....
        /*03b4*/ 	.word	0x0000a9d0


	//   ....[51]....
        /*03b8*/ 	.word	0x0000aa70


	//   ....[52]....
        /*03bc*/ 	.word	0x0000aaa0


	//   ....[53]....
        /*03c0*/ 	.word	0x0000adb0


	//   ....[54]....
        /*03c4*/ 	.word	0x0000ae20


	//   ....[55]....
        /*03c8*/ 	.word	0x0000b4d0


	//   ....[56]....
        /*03cc*/ 	.word	0x0000b4f0


	//   ....[57]....
        /*03d0*/ 	.word	0x0000b500


	//   ....[58]....
        /*03d4*/ 	.word	0x0000b510


	//   ....[59]....
        /*03d8*/ 	.word	0x0000b530


	//   ....[60]....
        /*03dc*/ 	.word	0x0000b590


	//   ....[61]....
        /*03e0*/ 	.word	0x0000b5a0


	//   ....[62]....
        /*03e4*/ 	.word	0x0000b5b0


	//   ....[63]....
        /*03e8*/ 	.word	0x0000b910


	//   ....[64]....
        /*03ec*/ 	.word	0x0000b940


	//   ....[65]....
        /*03f0*/ 	.word	0x0000b990


	//   ....[66]....
        /*03f4*/ 	.word	0x0000b9b0


	//   ....[67]....
        /*03f8*/ 	.word	0x0000ba40


	//   ....[68]....
        /*03fc*/ 	.word	0x0000ba60


	//   ....[69]....
        /*0400*/ 	.word	0x0000ba80


	//   ....[70]....
        /*0404*/ 	.word	0x0000baa0


	//   ....[71]....
        /*0408*/ 	.word	0x0000c040


	//   ....[72]....
        /*040c*/ 	.word	0x0000c5d0


	//   ....[73]....
        /*0410*/ 	.word	0x0000c6c0


	//   ....[74]....
        /*0414*/ 	.word	0x0000c760


	//   ....[75]....
        /*0418*/ 	.word	0x0000c7d0


	//   ....[76]....
        /*041c*/ 	.word	0x0000c8b0


	//   ....[77]....
        /*0420*/ 	.word	0x0000c920


	//   ....[78]....
        /*0424*/ 	.word	0x0000c9f0


	//   ....[79]....
        /*0428*/ 	.word	0x0000ca60


	//   ....[80]....
        /*042c*/ 	.word	0x0000cb20


	//   ....[81]....
        /*0430*/ 	.word	0x0000cbd0


	//   ....[82]....
        /*0434*/ 	.word	0x0000cc20


	//   ....[83]....
        /*0438*/ 	.word	0x0000cca0


	//   ....[84]....
        /*043c*/ 	.word	0x0000cd40


	//   ....[85]....
        /*0440*/ 	.word	0x0000cda0


	//   ....[86]....
        /*0444*/ 	.word	0x0000ce60


	//   ....[87]....
        /*0448*/ 	.word	0x0000cec0


	//   ....[88]....
        /*044c*/ 	.word	0x0000cf60


	//   ....[89]....
        /*0450*/ 	.word	0x0000d0a0


	//   ....[90]....
        /*0454*/ 	.word	0x0000d170


	//   ....[91]....
        /*0458*/ 	.word	0x0000d300


	//   ....[92]....
        /*045c*/ 	.word	0x0000d440


	//   ....[93]....
        /*0460*/ 	.word	0x0000d550


	//   ....[94]....
        /*0464*/ 	.word	0x0000d690


	//   ....[95]....
        /*0468*/ 	.word	0x0000d7a0


	//   ....[96]....
        /*046c*/ 	.word	0x0000d870


	//   ....[97]....
        /*0470*/ 	.word	0x0000d950


	//   ....[98]....
        /*0474*/ 	.word	0x0000d9f0


	//   ....[99]....
        /*0478*/ 	.word	0x0000da50


	//   ....[100]....
        /*047c*/ 	.word	0x0000daf0


	//   ....[101]....
        /*0480*/ 	.word	0x0000db50


	//   ....[102]....
        /*0484*/ 	.word	0x0000dc00


	//   ....[103]....
        /*0488*/ 	.word	0x0000dc60


	//   ....[104]....
        /*048c*/ 	.word	0x0000dd10


	//   ....[105]....
        /*0490*/ 	.word	0x0000ddf0


	//   ....[106]....
        /*0494*/ 	.word	0x0000dec0


	//   ....[107]....
        /*0498*/ 	.word	0x0000df90


	//   ....[108]....
        /*049c*/ 	.word	0x0000e0a0


	//   ....[109]....
        /*04a0*/ 	.word	0x0000e1b0


	//   ....[110]....
        /*04a4*/ 	.word	0x0000e290


	//   ....[111]....
        /*04a8*/ 	.word	0x0000e390


	//   ....[112]....
        /*04ac*/ 	.word	0x0000e460


	//   ....[113]....
        /*04b0*/ 	.word	0x0000e570


	//----- nvinfo : EIATTR_REG_RECONFIG
	.align		4
.L_140:
        /*04b4*/ 	.byte	0x01, 0x54
	.zero		2


	//----- nvinfo : EIATTR_SYSCALL_OFFSETS
	.align		4
        /*04b8*/ 	.byte	0x04, 0x46
        /*04ba*/ 	.short	(.L_142 - .L_141)


	//   ....[0]....
.L_141:
        /*04bc*/ 	.word	0x00002b70


	//   ....[1]....
        /*04c0*/ 	.word	0x00009380


	//   ....[2]....
        /*04c4*/ 	.word	0x000094c0


	//   ....[3]....
        /*04c8*/ 	.word	0x000095b0


	//   ....[4]....
        /*04cc*/ 	.word	0x00009f60


	//----- nvinfo : EIATTR_MBARRIER_INSTR_OFFSETS
	.align		4
.L_142:
        /*04d0*/ 	.byte	0x04, 0x39
        /*04d2*/ 	.short	(.L_144 - .L_143)


	//   ....[0]....
.L_143:
        /*04d4*/ 	.word	0x00000180
        /*04d8*/ 	.word	0x000000ff
        /*04dc*/ 	.word	0x00028c00
        /*04e0*/ 	.short	0x0100
        /*04e2*/ 	.byte	0x08
	.zero		1


	//   ....[1]....
        /*04e4*/ 	.word	0x00000190
        /*04e8*/ 	.word	0x000000ff
        /*04ec*/ 	.word	0x00028c20
        /*04f0*/ 	.short	0x0100
        /*04f2*/ 	.byte	0x08
	.zero		1


	//   ....[2]....
        /*04f4*/ 	.word	0x00000240
        /*04f8*/ 	.word	0x000000ff
        /*04fc*/ 	.word	0x00028c30
        /*0500*/ 	.short	0x0100
        /*0502*/ 	.byte	0x06
	.zero		1


	//   ....[3]....
        /*0504*/ 	.word	0x00000250
        /*0508*/ 	.word	0x000000ff
        /*050c*/ 	.word	0x00028c40
        /*0510*/ 	.short	0x0100
        /*0512*/ 	.byte	0x06
	.zero		1


	//   ....[4]....
        /*0514*/ 	.word	0x00000260
        /*0518*/ 	.word	0x000000ff
        /*051c*/ 	.word	0x00028c38
        /*0520*/ 	.short	0x0100
        /*0522*/ 	.byte	0x06
	.zero		1


	//   ....[5]....
        /*0524*/ 	.word	0x00000270
        /*0528*/ 	.word	0x000000ff
        /*052c*/ 	.word	0x00028c48
        /*0530*/ 	.short	0x0100
        /*0532*/ 	.byte	0x06
	.zero		1


	//   ....[6]....
        /*0534*/ 	.word	0x000003a0
        /*0538*/ 	.word	0x000000ff
        /*053c*/ 	.word	0x00028c50
        /*0540*/ 	.short	0x0100
        /*0542*/ 	.byte	0x08
	.zero		1


	//   ....[7]....
        /*0544*/ 	.word	0x000003b0
        /*0548*/ 	.word	0x000000ff
        /*054c*/ 	.word	0x00028c60
        /*0550*/ 	.short	0x0100
        /*0552*/ 	.byte	0x08
	.zero		1


	//   ....[8]....
        /*0554*/ 	.word	0x000003c0
        /*0558*/ 	.word	0x000000ff
        /*055c*/ 	.word	0x00028c58
        /*0560*/ 	.short	0x0100
        /*0562*/ 	.byte	0x08
	.zero		1


	//   ....[9]....
        /*0564*/ 	.word	0x000003d0
        /*0568*/ 	.word	0x000000ff
        /*056c*/ 	.word	0x00028c68
        /*0570*/ 	.short	0x0100
        /*0572*/ 	.byte	0x08
	.zero		1


	//   ....[10]....
        /*0574*/ 	.word	0x000004c0
        /*0578*/ 	.word	0x000000ff
        /*057c*/ 	.word	0x00028c70
        /*0580*/ 	.short	0x0100
        /*0582*/ 	.byte	0x06
	.zero		1


	//   ....[11]....
        /*0584*/ 	.word	0x000004d0
        /*0588*/ 	.word	0x000000ff
        /*058c*/ 	.word	0x00028c80
        /*0590*/ 	.short	0x0100
        /*0592*/ 	.byte	0x06
	.zero		1


	//   ....[12]....
        /*0594*/ 	.word	0x000004e0
        /*0598*/ 	.word	0x000000ff
        /*059c*/ 	.word	0x00028c78
        /*05a0*/ 	.short	0x0100
        /*05a2*/ 	.byte	0x06
	.zero		1


	//   ....[13]....
        /*05a4*/ 	.word	0x000004f0
        /*05a8*/ 	.word	0x000000ff
        /*05ac*/ 	.word	0x00028c88
        /*05b0*/ 	.short	0x0100
        /*05b2*/ 	.byte	0x06
	.zero		1


	//   ....[14]....
        /*05b4*/ 	.word	0x00000620
        /*05b8*/ 	.word	0x000000ff
        /*05bc*/ 	.word	0x00028c90
        /*05c0*/ 	.short	0x0100
        /*05c2*/ 	.byte	0x08
	.zero		1


	//   ....[15]....
        /*05c4*/ 	.word	0x00000630
        /*05c8*/ 	.word	0x000000ff
        /*05cc*/ 	.word	0x00028ca0
        /*05d0*/ 	.short	0x0100
        /*05d2*/ 	.byte	0x08
	.zero		1


	//   ....[16]....
        /*05d4*/ 	.word	0x00000640
        /*05d8*/ 	.word	0x000000ff
        /*05dc*/ 	.word	0x00028c98
        /*05e0*/ 	.short	0x0100
        /*05e2*/ 	.byte	0x08
	.zero		1


	//   ....[17]....
        /*05e4*/ 	.word	0x00000650
        /*05e8*/ 	.word	0x000000ff
        /*05ec*/ 	.word	0x00028ca8
        /*05f0*/ 	.short	0x0100
        /*05f2*/ 	.byte	0x08
	.zero		1


	//   ....[18]....
        /*05f4*/ 	.word	0x00000790
        /*05f8*/ 	.word	0x000000ff
        /*05fc*/ 	.word	0x00028cb0
        /*0600*/ 	.short	0x0100
        /*0602*/ 	.byte	0x08
	.zero		1


	//   ....[19]....
        /*0604*/ 	.word	0x000007a0
        /*0608*/ 	.word	0x000000ff
        /*060c*/ 	.word	0x00028cc0
        /*0610*/ 	.short	0x0100
        /*0612*/ 	.byte	0x08
	.zero		1


	//   ....[20]....
        /*0614*/ 	.word	0x000007b0
        /*0618*/ 	.word	0x000000ff
        /*061c*/ 	.word	0x00028cb8
        /*0620*/ 	.short	0x0100
        /*0622*/ 	.byte	0x08
	.zero		1


	//   ....[21]....
        /*0624*/ 	.word	0x000007c0
        /*0628*/ 	.word	0x000000ff
        /*062c*/ 	.word	0x00028cc8
        /*0630*/ 	.short	0x0100
        /*0632*/ 	.byte	0x08
	.zero		1


	//   ....[22]....
        /*0634*/ 	.word	0x000011f0
        /*0638*/ 	.word	0x000000ff
        /*063c*/ 	.word	0x00028c50
        /*0640*/ 	.short	0x010a
        /*0642*/ 	.byte	0x10
	.zero		1


	//   ....[23]....
        /*0644*/ 	.word	0x000014d0
        /*0648*/ 	.word	0x000000ff
        /*064c*/ 	.word	0x00000000
        /*0650*/ 	.short	0x0101
        /*0652*/ 	.byte	0x06
	.zero		1


	//   ....[24]....
        /*0654*/ 	.word	0x00001e10
        /*0658*/ 	.word	0x000000ff
        /*065c*/ 	.word	0x00028c50
        /*0660*/ 	.short	0x010a
        /*0662*/ 	.byte	0x06
	.zero		1


	//   ....[25]....
        /*0664*/ 	.word	0x00001e50
        /*0668*/ 	.word	0x000000ff
        /*066c*/ 	.word	0x00028c50
        /*0670*/ 	.short	0x010a
        /*0672*/ 	.byte	0x06
	.zero		1


	//   ....[26]....
        /*0674*/ 	.word	0x000020b0
        /*0678*/ 	.word	0x000000ff
        /*067c*/ 	.word	0x00000000
        /*0680*/ 	.short	0x0101
        /*0682*/ 	.byte	0x06
	.zero		1


	//   ....[27]....
        /*0684*/ 	.word	0x00002bf0
        /*0688*/ 	.word	0x000000ff
        /*068c*/ 	.word	0x00028c00
        /*0690*/ 	.short	0x010a
        /*0692*/ 	.byte	0x2a
	.zero		1


	//   ....[28]....
        /*0694*/ 	.word	0x00002c70
        /*0698*/ 	.word	0x00000007
        /*069c*/ 	.word	0x00028c30
        /*06a0*/ 	.short	0x010a
        /*06a2*/ 	.byte	0x3f
	.zero		1


	//   ....[29]....
        /*06a4*/ 	.word	0x00002cb0
        /*06a8*/ 	.word	0x00000007
        /*06ac*/ 	.word	0x00028c30
        /*06b0*/ 	.short	0x010a
        /*06b2*/ 	.byte	0x3f
	.zero		1


	//   ....[30]....
        /*06b4*/ 	.word	0x00003080
        /*06b8*/ 	.word	0x000000ff
        /*06bc*/ 	.word	0x00000000
        /*06c0*/ 	.short	0x0101
        /*06c2*/ 	.byte	0x06
	.zero		1


	//   ....[31]....
        /*06c4*/ 	.word	0x00003d00
        /*06c8*/ 	.word	0x00000007
        /*06cc*/ 	.word	0x00028c50
        /*06d0*/ 	.short	0x010a
        /*06d2*/ 	.byte	0x3f
	.zero		1


	//   ....[32]....
        /*06d4*/ 	.word	0x00003d50
        /*06d8*/ 	.word	0x00000007
        /*06dc*/ 	.word	0x00028c50
        /*06e0*/ 	.short	0x010a
        /*06e2*/ 	.byte	0x3f
	.zero		1


	//   ....[33]....
        /*06e4*/ 	.word	0x00003fe0
        /*06e8*/ 	.word	0x000000ff
        /*06ec*/ 	.word	0x00000000
        /*06f0*/ 	.short	0x0101
        /*06f2*/ 	.byte	0x06
	.zero		1


	//   ....[34]....
        /*06f4*/ 	.word	0x00004120
        /*06f8*/ 	.word	0x000000ff
        /*06fc*/ 	.word	0x00028c30
        /*0700*/ 	.short	0x010a
        /*0702*/ 	.byte	0x15
	.zero		1


	//   ....[35]....
        /*0704*/ 	.word	0x00004160
        /*0708*/ 	.word	0x000000ff
        /*070c*/ 	.word	0x00028c30
        /*0710*/ 	.short	0x010a
        /*0712*/ 	.byte	0x15
	.zero		1


	//   ....[36]....
        /*0714*/ 	.word	0x000043a0
        /*0718*/ 	.word	0x000000ff
        /*071c*/ 	.word	0x00000000
        /*0720*/ 	.short	0x0101
        /*0722*/ 	.byte	0x06
	.zero		1


	//   ....[37]....
        /*0724*/ 	.word	0x00005650
        /*0728*/ 	.word	0x000000ff
        /*072c*/ 	.word	0x00028c50
        /*0730*/ 	.short	0x010a
        /*0732*/ 	.byte	0x15
	.zero		1


	//   ....[38]....
        /*0734*/ 	.word	0x00005690
        /*0738*/ 	.word	0x000000ff
        /*073c*/ 	.word	0x00028c50
        /*0740*/ 	.short	0x010a
        /*0742*/ 	.byte	0x15
	.zero		1


	//   ....[39]....
        /*0744*/ 	.word	0x00005920
        /*0748*/ 	.word	0x000000ff
        /*074c*/ 	.word	0x00000000
        /*0750*/ 	.short	0x0101
        /*0752*/ 	.byte	0x15
	.zero		1


	//   ....[40]....
        /*0754*/ 	.word	0x00007e30
        /*0758*/ 	.word	0x000000ff
        /*075c*/ 	.word	0x00000000
        /*0760*/ 	.short	0x0101
        /*0762*/ 	.byte	0x04
	.zero		1


	//   ....[41]....
        /*0764*/ 	.word	0x000098d0
        /*0768*/ 	.word	0x00000013
        /*076c*/ 	.word	0x00028c40
        /*0770*/ 	.short	0x010a
        /*0772*/ 	.byte	0x3f
	.zero		1


	//   ....[42]....
        /*0774*/ 	.word	0x00009d40
        /*0778*/ 	.word	0x00000013
        /*077c*/ 	.word	0x00028c30
        /*0780*/ 	.short	0x0107
        /*0782*/ 	.byte	0x3f
	.zero		1


	//   ....[43]....
        /*0784*/ 	.word	0x00009e00
        /*0788*/ 	.word	0x00000013
        /*078c*/ 	.word	0x00028c30
        /*0790*/ 	.short	0x0101
        /*0792*/ 	.byte	0x3f
	.zero		1


	//   ....[44]....
        /*0794*/ 	.word	0x0000a470
        /*0798*/ 	.word	0x000000ff
        /*079c*/ 	.word	0x00028c00
        /*07a0*/ 	.short	0x0107
        /*07a2*/ 	.byte	0x27
	.zero		1


	//   ....[45]....
        /*07a4*/ 	.word	0x0000a4d0
        /*07a8*/ 	.word	0x000000ff
        /*07ac*/ 	.word	0x00028c00
        /*07b0*/ 	.short	0x0101
        /*07b2*/ 	.byte	0x27
	.zero		1


	//   ....[46]....
        /*07b4*/ 	.word	0x0000a4f0
        /*07b8*/ 	.word	0x000000ff
        /*07bc*/ 	.word	0x00028c20
        /*07c0*/ 	.short	0x010a
        /*07c2*/ 	.byte	0x27
	.zero		1


	//   ....[47]....
        /*07c4*/ 	.word	0x0000a580
        /*07c8*/ 	.word	0x00000013
        /*07cc*/ 	.word	0x00028c60
        /*07d0*/ 	.short	0x010a
        /*07d2*/ 	.byte	0x3f
	.zero		1


	//   ....[48]....
        /*07d4*/ 	.word	0x0000afb0
        /*07d8*/ 	.word	0x00000013
        /*07dc*/ 	.word	0x00028c50
        /*07e0*/ 	.short	0x0107
        /*07e2*/ 	.byte	0x3f
	.zero		1


	//   ....[49]....
        /*07e4*/ 	.word	0x0000b090
        /*07e8*/ 	.word	0x00000013
        /*07ec*/ 	.word	0x00028c50
        /*07f0*/ 	.short	0x0101
        /*07f2*/ 	.byte	0x3f
	.zero		1


	//   ....[50]....
        /*07f4*/ 	.word	0x0000b330
        /*07f8*/ 	.word	0x00000009
        /*07fc*/ 	.word	0x00028c40
        /*0800*/ 	.short	0x010a
        /*0802*/ 	.byte	0x3f
	.zero		1


	//   ....[51]....
        /*0804*/ 	.word	0x0000b660
        /*0808*/ 	.word	0x00000009
        /*080c*/ 	.word	0x00028c30
        /*0810*/ 	.short	0x0107
        /*0812*/ 	.byte	0x3f
	.zero		1


	//   ....[52]....
        /*0814*/ 	.word	0x0000b720
        /*0818*/ 	.word	0x00000009
        /*081c*/ 	.word	0x00028c30
        /*0820*/ 	.short	0x0101
        /*0822*/ 	.byte	0x3f
	.zero		1


	//   ....[53]....
        /*0824*/ 	.word	0x0000b750
        /*0828*/ 	.word	0x00000009
        /*082c*/ 	.word	0x00028c60
        /*0830*/ 	.short	0x010a
        /*0832*/ 	.byte	0x3f
	.zero		1


	//   ....[54]....
        /*0834*/ 	.word	0x0000bd60
        /*0838*/ 	.word	0x00000009
        /*083c*/ 	.word	0x00028c50
        /*0840*/ 	.short	0x0107
        /*0842*/ 	.byte	0x3f
	.zero		1


	//   ....[55]....
        /*0844*/ 	.word	0x0000be30
        /*0848*/ 	.word	0x00000009
        /*084c*/ 	.word	0x00028c50
        /*0850*/ 	.short	0x0101
        /*0852*/ 	.byte	0x3f
	.zero		1


	//   ....[56]....
        /*0854*/ 	.word	0x0000bfc0
        /*0858*/ 	.word	0x00000004
        /*085c*/ 	.word	0x00028c20
        /*0860*/ 	.short	0x010a
        /*0862*/ 	.byte	0x3f
	.zero		1


	//   ....[57]....
        /*0864*/ 	.word	0x0000c140
        /*0868*/ 	.word	0x00000005
        /*086c*/ 	.word	0x00028c40
        /*0870*/ 	.short	0x010a
        /*0872*/ 	.byte	0x3f
	.zero		1


	//   ....[58]....
        /*0874*/ 	.word	0x0000c1e0
        /*0878*/ 	.word	0x00000011
        /*087c*/ 	.word	0x00028c40
        /*0880*/ 	.short	0x010a
        /*0882*/ 	.byte	0x3f
	.zero		1


	//   ....[59]....
        /*0884*/ 	.word	0x0000c220
        /*0888*/ 	.word	0x00000005
        /*088c*/ 	.word	0x00028c60
        /*0890*/ 	.short	0x010a
        /*0892*/ 	.byte	0x3f
	.zero		1


	//   ....[60]....
        /*0894*/ 	.word	0x0000c260
        /*0898*/ 	.word	0x00000011
        /*089c*/ 	.word	0x00028c60
        /*08a0*/ 	.short	0x010a
        /*08a2*/ 	.byte	0x3f
	.zero		1


	//   ....[61]....
        /*08a4*/ 	.word	0x0000c2d0
        /*08a8*/ 	.word	0x00000003
        /*08ac*/ 	.word	0x00028c50
        /*08b0*/ 	.short	0x010a
        /*08b2*/ 	.byte	0x3f
	.zero		1


	//   ....[62]....
        /*08b4*/ 	.word	0x0000c330
        /*08b8*/ 	.word	0x00000004
        /*08bc*/ 	.word	0x00028c50
        /*08c0*/ 	.short	0x010a
        /*08c2*/ 	.byte	0x3f
	.zero		1


	//   ....[63]....
        /*08c4*/ 	.word	0x0000c390
        /*08c8*/ 	.word	0x00000003
        /*08cc*/ 	.word	0x00028c00
        /*08d0*/ 	.short	0x010a
        /*08d2*/ 	.byte	0x3f
	.zero		1


	//   ....[64]....
        /*08d4*/ 	.word	0x0000c3e0
        /*08d8*/ 	.word	0x00000007
        /*08dc*/ 	.word	0x00028c30
        /*08e0*/ 	.short	0x010a
        /*08e2*/ 	.byte	0x3f
	.zero		1


	//   ....[65]....
        /*08e4*/ 	.word	0x0000c430
        /*08e8*/ 	.word	0x00000007
        /*08ec*/ 	.word	0x00028c50
        /*08f0*/ 	.short	0x010a
        /*08f2*/ 	.byte	0x3f
	.zero		1


	//   ....[66]....
        /*08f4*/ 	.word	0x0000c490
        /*08f8*/ 	.word	0x00000003
        /*08fc*/ 	.word	0x00028c30
        /*0900*/ 	.short	0x010a
        /*0902*/ 	.byte	0x3f
	.zero		1


	//   ....[67]....
        /*0904*/ 	.word	0x0000c4f0
        /*0908*/ 	.word	0x00000007
        /*090c*/ 	.word	0x00028c50
        /*0910*/ 	.short	0x010a
        /*0912*/ 	.byte	0x3f
	.zero		1


	//   ....[68]....
        /*0914*/ 	.word	0x0000c610
        /*0918*/ 	.word	0x00000013
        /*091c*/ 	.word	0x00028c40
        /*0920*/ 	.short	0x010a
        /*0922*/ 	.byte	0x3f
	.zero		1


	//   ....[69]....
        /*0924*/ 	.word	0x0000cfa0
        /*0928*/ 	.word	0x00000003
        /*092c*/ 	.word	0x00028c20
        /*0930*/ 	.short	0x010a
        /*0932*/ 	.byte	0x3f
	.zero		1


	//   ....[70]....
        /*0934*/ 	.word	0x0000cff0
        /*0938*/ 	.word	0x00000013
        /*093c*/ 	.word	0x00028c60
        /*0940*/ 	.short	0x010a
        /*0942*/ 	.byte	0x3f
	.zero		1


	//   ....[71]....
        /*0944*/ 	.word	0x0000d8a0
        /*0948*/ 	.word	0x00000009
        /*094c*/ 	.word	0x00028c40
        /*0950*/ 	.short	0x010a
        /*0952*/ 	.byte	0x3f
	.zero		1


	//   ....[72]....
        /*0954*/ 	.word	0x0000dd40
        /*0958*/ 	.word	0x00000009
        /*095c*/ 	.word	0x00028c60
        /*0960*/ 	.short	0x010a
        /*0962*/ 	.byte	0x3f
	.zero		1


	//   ....[73]....
        /*0964*/ 	.word	0x0000e490
        /*0968*/ 	.word	0x00000004
        /*096c*/ 	.word	0x00028c20
        /*0970*/ 	.short	0x010a
        /*0972*/ 	.byte	0x3f
	.zero		1


	//   ....[74]....
        /*0974*/ 	.word	0x0000e630
        /*0978*/ 	.word	0x00000005
        /*097c*/ 	.word	0x00028c40
        /*0980*/ 	.short	0x010a
        /*0982*/ 	.byte	0x3f
	.zero		1


	//   ....[75]....
        /*0984*/ 	.word	0x0000e680
        /*0988*/ 	.word	0x00000011
        /*098c*/ 	.word	0x00028c40
        /*0990*/ 	.short	0x010a
        /*0992*/ 	.byte	0x3f
	.zero		1


	//   ....[76]....
        /*0994*/ 	.word	0x0000e6d0
        /*0998*/ 	.word	0x00000005
        /*099c*/ 	.word	0x00028c60
        /*09a0*/ 	.short	0x010a
        /*09a2*/ 	.byte	0x3f
	.zero		1


	//----- nvinfo : EIATTR_NUM_MBARRIERS
	.align		4
.L_144:
        /*09a4*/ 	.byte	0x03, 0x38
        /*09a6*/ 	.short	0x0016


	//----- nvinfo : EIATTR_EXIT_INSTR_OFFSETS
	.align		4
        /*09a8*/ 	.byte	0x04, 0x1c
        /*09aa*/ 	.short	(.L_146 - .L_145)


	//   ....[0]....
.L_145:
        /*09ac*/ 	.word	0x00000920


	//   ....[1]....
        /*09b0*/ 	.word	0x000082f0


	//   ....[2]....
        /*09b4*/ 	.word	0x0000c2b0


	//----- nvinfo : EIATTR_MAX_THREADS
	.align		4
.L_146:
        /*09b8*/ 	.byte	0x04, 0x05
        /*09ba*/ 	.short	(.L_148 - .L_147)
.L_147:
        /*09bc*/ 	.word	0x00000180
        /*09c0*/ 	.word	0x00000001
        /*09c4*/ 	.word	0x00000001


	//----- nvinfo : EIATTR_CRS_STACK_SIZE
	.align		4
.L_148:
        /*09c8*/ 	.byte	0x04, 0x1e
        /*09ca*/ 	.short	(.L_150 - .L_149)
.L_149:
        /*09cc*/ 	.word	0x00000000


	//----- nvinfo : EIATTR_CBANK_PARAM_SIZE
	.align		4
.L_150:
        /*09d0*/ 	.byte	0x03, 0x19
        /*09d2*/ 	.short	0x0a70


	//----- nvinfo : EIATTR_PARAM_CBANK
	.align		4
        /*09d4*/ 	.byte	0x04, 0x0a
        /*09d6*/ 	.short	(.L_152 - .L_151)
	.align		4
.L_151:
        /*09d8*/ 	.word	index@(.nv.constant0._ZN7cutlass13device_kernelIN5flash11enable_sm90INS1_16FlashAttnFwdSm90INS1_25CollectiveMainloopFwdSm90ILi2EN4cute5tupleIJNS5_1CILi1EEES8_S8_EEENS6_IJNS7_ILi64EEESA_SA_EEELi512ENS_10bfloat16_tEfNS_4arch4Sm90ELb0ELb0ELb0ELb0ELb1ELb0ELb0ELb0ELb0ELb1ELb0ELb0EEENS1_21CollectiveEpilogueFwdINS6_IJSA_NS7_ILi512EEESA_EEES9_SC_SE_Li256ELb0ELb1ELb0ELb0EEENS1_29StaticPersistentTileSchedulerILb0EEEEEEEEEvNT_6ParamsE)
        /*09dc*/ 	.short	0x0210
        /*09de*/ 	.short	0x0a70


	//----- nvinfo : EIATTR_SW_WAR
	.align		4
.L_152:
        /*09e0*/ 	.byte	0x04, 0x36
        /*09e2*/ 	.short	(.L_154 - .L_153)
.L_153:
        /*09e4*/ 	.word	0x00000008
.L_154:


//--------------------- .nv.info._ZN7cutlass13device_kernelIN5flash11enable_sm90INS1_16FlashAttnFwdSm90INS1_25CollectiveMainloopFwdSm90ILi2EN4cute5tupleIJNS5_1CILi1EEES8_S8_EEENS6_IJNS7_ILi64EEESA_SA_EEELi512ENS_10bfloat16_tEfNS_4arch4Sm90ELb0ELb0ELb0ELb0ELb1ELb0ELb1ELb0ELb0ELb1ELb0ELb0EEENS1_21CollectiveEpilogueFwdINS6_IJSA_NS7_ILi512EEESA_EEES9_SC_SE_Li256ELb0ELb1ELb0ELb0EEENS1_29StaticPersistentTileSchedulerILb0EEEEEEEEEvNT_6ParamsE --------------------------
	.section	.nv.info._ZN7cutlass13device_kernelIN5flash11enable_sm90INS1_16FlashAttnFwdSm90INS1_25CollectiveMainloopFwdSm90ILi2EN4cute5tupleIJNS5_1CILi1EEES8_S8_EEENS6_IJNS7_ILi64EEESA_SA_EEELi512ENS_10bfloat16_tEfNS_4arch4Sm90ELb0ELb0ELb0ELb0ELb1ELb0ELb1ELb0ELb0ELb1ELb0ELb0EEENS1_21CollectiveEpilogueFwdINS6_IJSA_NS7_ILi512EEESA_EEES9_SC_SE_Li256ELb0ELb1ELb0ELb0EEENS1_29StaticPersistentTileSchedulerILb0EEEEEEEEEvNT_6ParamsE,"",@"SHT_CUDA_INFO"
	.sectionflags	@""
	.align	4


	//----- nvinfo : EIATTR_CUDA_API_VERSION
	.align		4
        /*0000*/ 	.byte	0x04, 0x37
        /*0002*/ 	.short	(.L_156 - .L_155)
.L_155:
        /*0004*/ 	.word	0x00000082


	//----- nvinfo : EIATTR_KPARAM_INFO
	.align		4
.L_156:
        /*0008*/ 	.byte	0x04, 0x17
        /*000a*/ 	.short	(.L_158 - .L_157)
.L_157:
        /*000c*/ 	.word	0x00000000
        /*0010*/ 	.short	0x0000
        /*0012*/ 	.short	0x0070
        /*0014*/ 	.byte	0x00, 0xf0, 0x01, 0x2c


	//----- nvinfo : EIATTR_SPARSE_MMA_MASK
	.align		4
.L_158:
        /*0018*/ 	.byte	0x03, 0x50
        /*001a*/ 	.short	0x0000


	//----- nvinfo : EIATTR_MAXREG_COUNT
	.align		4
        /*001c*/ 	.byte	0x03, 0x1b
        /*001e*/ 	.short	0x00a8


	//----- nvinfo : EIATTR_NUM_BARRIERS
	.align		4
        /*0020*/ 	.byte	0x02, 0x4c
        /*0022*/ 	.byte	0x10
	.zero		1


	//----- nvinfo : EIATTR_EXTERNS
	.align		4
        /*0024*/ 	.byte	0x04, 0x0f
        /*0026*/ 	.short	(.L_160 - .L_159)


	//   ....[0]....
	.align		4
.L_159:
        /*0028*/ 	.word	index@(__assertfail)


	//----- nvinfo : EIATTR_ANNOTATIONS
	.align		4
.L_160:
        /*002c*/ 	.byte	0x04, 0x55
        /*002e*/ 	.short	(.L_162 - .L_161)


	//   ....[0]....
.L_161:
        /* <DEDUP_REMOVED lines=17> */


	//----- nvinfo : EIATTR_MERCURY_ISA_VERSION
	.align		4
.L_162:
        /*0128*/ 	.byte	0x03, 0x5f
        /*012a*/ 	.short	0x0101


	//----- nvinfo : EIATTR_INT_WARP_WIDE_INSTR_OFFSETS
	.align		4
        /*012c*/ 	.byte	0x04, 0x31
        /*012e*/ 	.short	(.L_164 - .L_163)


	//   ....[0]....
.L_163:
        /*0130*/ 	.word	0x000000d0


	//   ....[1]....
        /*0134*/ 	.word	0x000000e0


	//   ....[2]....
        /*0138*/ 	.word	0x000000f0


	//   ....[3]....
        /*013c*/ 	.word	0x00000190


	//----- nvinfo : EIATTR_COOP_GROUP_MASK_REGIDS
	.align		4
.L_164:
        /*0140*/ 	.byte	0x04, 0x29
        /*0142*/ 	.short	(.L_166 - .L_165)


	//   ....[0]....
.L_165:
        /*0144*/ 	.word	0xffffffff


	//   ....[1]....
        /*0148*/ 	.word	0xffffffff


	//   ....[2]....
        /*014c*/ 	.word	0xffffffff


	//   ....[3]....
        /*0150*/ 	.word	0xffffffff


	//   ....[4]....
        /*0154*/ 	.word	0xffffffff


	//   ....[5]....
        /*0158*/ 	.word	0xffffffff


	//   ....[6]....
        /*015c*/ 	.word	0xffffffff


	//   ....[7]....
        /*0160*/ 	.word	0xffffffff


	//   ....[8]....
        /*0164*/ 	.word	0xffffffff


	//   ....[9]....
        /*0168*/ 	.word	0xffffffff


	//   ....[10]....
        /*016c*/ 	.word	0xffffffff


	//   ....[11]....
        /*0170*/ 	.word	0xffffffff


	//   ....[12]....
        /*0174*/ 	.word	0xffffffff


	//   ....[13]....
        /*0178*/ 	.word	0xffffffff


	//   ....[14]....
        /*017c*/ 	.word	0xffffffff


	//   ....[15]....
        /*0180*/ 	.word	0xffffffff


	//   ....[16]....
        /*0184*/ 	.word	0xffffffff


	//   ....[17]....
        /*0188*/ 	.word	0xffffffff


	//   ....[18]....
        /*018c*/ 	.word	0xffffffff


	//   ....[19]....
        /*0190*/ 	.word	0xffffffff


	//   ....[20]....
        /*0194*/ 	.word	0xffffffff


	//   ....[21]....
        /*0198*/ 	.word	0xffffffff


	//   ....[22]....
        /*019c*/ 	.word	0xffffffff


	//   ....[23]....
        /*01a0*/ 	.word	0xffffffff


	//   ....[24]....
        /*01a4*/ 	.word	0xffffffff


	//   ....[25]....
        /*01a8*/ 	.word	0xffffffff


	//   ....[26]....
        /*01ac*/ 	.word	0xffffffff


	//   ....[27]....
        /*01b0*/ 	.word	0xffffffff


	//   ....[28]....
        /*01b4*/ 	.word	0xffffffff


	//   ....[29]....
        /*01b8*/ 	.word	0xffffffff


	//   ....[30]....
        /*01bc*/ 	.word	0xffffffff


	//   ....[31]....
        /*01c0*/ 	.word	0xffffffff


	//   ....[32]....
        /*01c4*/ 	.word	0xffffffff


	//   ....[33]....
        /*01c8*/ 	.word	0xffffffff


	//   ....[34]....
        /*01cc*/ 	.word	0xffffffff


	//   ....[35]....
        /*01d0*/ 	.word	0xffffffff


	//   ....[36]....
        /*01d4*/ 	.word	0xffffffff


	//   ....[37]....
        /*01d8*/ 	.word	0xffffffff


	//   ....[38]....
        /*01dc*/ 	.word	0xffffffff


	//   ....[39]....
        /*01e0*/ 	.word	0xffffffff


	//   ....[40]....
        /*01e4*/ 	.word	0xffffffff


	//   ....[41]....
        /*01e8*/ 	.word	0xffffffff


	//   ....[42]....
        /*01ec*/ 	.word	0xffffffff


	//   ....[43]....
        /*01f0*/ 	.word	0xffffffff


	//   ....[44]....
        /*01f4*/ 	.word	0xffffffff


	//   ....[45]....
        /*01f8*/ 	.word	0xffffffff


	//   ....[46]....
        /*01fc*/ 	.word	0xffffffff


	//   ....[47]....
        /*0200*/ 	.word	0xffffffff


	//   ....[48]....
        /*0204*/ 	.word	0xffffffff


	//   ....[49]....
        /*0208*/ 	.word	0xffffffff


	//   ....[50]....
        /*020c*/ 	.word	0xffffffff


	//   ....[51]....
        /*0210*/ 	.word	0xffffffff


	//   ....[52]....
        /*0214*/ 	.word	0xffffffff


	//   ....[53]....
        /*0218*/ 	.word	0xffffffff


	//   ....[54]....
        /*021c*/ 	.word	0xffffffff


	//   ....[55]....
        /*0220*/ 	.word	0xffffffff


	//   ....[56]....
        /*0224*/ 	.word	0xffffffff


	//   ....[57]....
        /*0228*/ 	.word	0xffffffff


	//   ....[58]....
        /*022c*/ 	.word	0xffffffff


	//   ....[59]....
        /*0230*/ 	.word	0xffffffff


	//   ....[60]....
        /*0234*/ 	.word	0xffffffff


	//   ....[61]....
        /*0238*/ 	.word	0xffffffff


	//   ....[62]....
        /*023c*/ 	.word	0xffffffff


	//   ....[63]....
        /*0240*/ 	.word	0xffffffff


	//   ....[64]....
        /*0244*/ 	.word	0xffffffff


	//   ....[65]....
        /*0248*/ 	.word	0xffffffff


	//   ....[66]....
        /*024c*/ 	.word	0xffffffff


	//   ....[67]....
        /*0250*/ 	.word	0xffffffff


	//   ....[68]....
        /*0254*/ 	.word	0xffffffff


	//   ....[69]....
        /*0258*/ 	.word	0xffffffff


	//   ....[70]....
        /*025c*/ 	.word	0xffffffff


	//   ....[71]....
        /*0260*/ 	.word	0xffffffff


	//   ....[72]....
        /*0264*/ 	.word	0xffffffff


	//   ....[73]....
        /*0268*/ 	.word	0xffffffff


	//   ....[74]....
        /*026c*/ 	.word	0xffffffff


	//   ....[75]....
        /*0270*/ 	.word	0xffffffff


	//   ....[76]....
        /*0274*/ 	.word	0xffffffff


	//   ....[77]....
        /*0278*/ 	.word	0xffffffff


	//   ....[78]....
        /*027c*/ 	.word	0xffffffff


	//   ....[79]....
        /*0280*/ 	.word	0xffffffff


	//   ....[80]....
        /*0284*/ 	.word	0xffffffff


	//   ....[81]....
        /*0288*/ 	.word	0xffffffff


	//   ....[82]....
        /*028c*/ 	.word	0x0500000f


	//   ....[83]....
        /*0290*/ 	.word	0x0500000f


	//   ....[84]....
        /*0294*/ 	.word	0x0500000f


	//   ....[85]....
        /*0298*/ 	.word	0x0500000f


	//   ....[86]....
        /*029c*/ 	.word	0x0500000f


	//   ....[87]....
        /*02a0*/ 	.word	0x0500000f


	//   ....[88]....
        /*02a4*/ 	.word	0x0500000f


	//   ....[89]....
        /*02a8*/ 	.word	0x0500000f


	//   ....[90]....
        /*02ac*/ 	.word	0x0500000f


	//   ....[91]....
        /*02b0*/ 	.word	0x0500000f


	//   ....[92]....
        /*02b4*/ 	.word	0x0500000f


	//   ....[93]....
        /*02b8*/ 	.word	0x0500000f


	//   ....[94]....
        /*02bc*/ 	.word	0x0500000f


	//   ....[95]....
        /*02c0*/ 	.word	0x0500000f


	//   ....[96]....
        /*02c4*/ 	.word	0x0500000f


	//   ....[97]....
        /*02c8*/ 	.word	0x0500000f


	//   ....[98]....
        /*02cc*/ 	.word	0x0500000f


	//   ....[99]....
        /*02d0*/ 	.word	0x0500000f


	//   ....[100]....
        /*02d4*/ 	.word	0x0500000f


	//   ....[101]....
        /*02d8*/ 	.word	0x0500000f


	//   ....[102]....
        /*02dc*/ 	.word	0x0500000f


	//   ....[103]....
        /*02e0*/ 	.word	0x0500000f


	//   ....[104]....
        /*02e4*/ 	.word	0x0500000f


	//   ....[105]....
        /*02e8*/ 	.word	0x0500000f


	//   ....[106]....
        /*02ec*/ 	.word	0x0500000f


	//   ....[107]....
        /*02f0*/ 	.word	0x0500000f


	//   ....[108]....
        /*02f4*/ 	.word	0x0500000f


	//   ....[109]....
        /*02f8*/ 	.word	0x0500000f


	//   ....[110]....
        /*02fc*/ 	.word	0x0500000f


	//   ....[111]....
        /*0300*/ 	.word	0x0500000f


	//   ....[112]....
        /*0304*/ 	.word	0x0500000f


	//   ....[113]....
        /*0308*/ 	.word	0x0500000f


	//   ....[114]....
        /*030c*/ 	.word	0x0500000f


	//   ....[115]....
        /*0310*/ 	.word	0x0500000f


	//   ....[116]....
        /*0314*/ 	.word	0x0500000f


	//   ....[117]....
        /*0318*/ 	.word	0x0500000f


	//   ....[118]....
        /*031c*/ 	.word	0x0500000f


	//   ....[119]....
        /*0320*/ 	.word	0x0500000f


	//   ....[120]....
        /*0324*/ 	.word	0x0500000f


	//   ....[121]....
        /*0328*/ 	.word	0x0500000f


	//   ....[122]....
        /*032c*/ 	.word	0x0500000f


	//   ....[123]....
        /*0330*/ 	.word	0x0500000f


	//   ....[124]....
        /*0334*/ 	.word	0x0500000f


	//   ....[125]....
        /*0338*/ 	.word	0x0500000f


	//   ....[126]....
        /*033c*/ 	.word	0x0500000f


	//   ....[127]....
        /*0340*/ 	.word	0x0500000f


	//   ....[128]....
        /*0344*/ 	.word	0x0500000f


	//   ....[129]....
        /*0348*/ 	.word	0x0500000f


	//   ....[130]....
        /*034c*/ 	.word	0x0500000f


	//   ....[131]....
        /*0350*/ 	.word	0x0500000f


	//----- nvinfo : EIATTR_COOP_GROUP_INSTR_OFFSETS
	.align		4
.L_166:
        /*0354*/ 	.byte	0x04, 0x28
        /*0356*/ 	.short	(.L_168 - .L_167)


	//   ....[0]....
.L_167:
        /*0358*/ 	.word	0x00000080


	//   ....[1]....
        /*035c*/ 	.word	0x00000090


	//   ....[2]....
        /*0360*/ 	.word	0x000002c0


	//   ....[3]....
        /*0364*/ 	.word	0x00000420


	//   ....[4]....
        /*0368*/ 	.word	0x00000540


	//   ....[5]....
        /*036c*/ 	.word	0x000006a0


	//   ....[6]....
        /*0370*/ 	.word	0x000010b0


	//   ....[7]....
        /*0374*/ 	.word	0x00002810


	//   ....[8]....
        /*0378*/ 	.word	0x00002fb0


	//   ....[9]....
        /*037c*/ 	.word	0x000043e0


	//   ....[10]....
        /*0380*/ 	.word	0x00004500


	//   ....[11]....
        /*0384*/ 	.word	0x00004690


	//   ....[12]....
        /*0388*/ 	.word	0x00004740


	//   ....[13]....
        /*038c*/ 	.word	0x00004e90


	//   ....[14]....
        /*0390*/ 	.word	0x00005430


	//   ....[15]....
        /*0394*/ 	.word	0x000065f0


	//   ....[16]....
        /*0398*/ 	.word	0x00006640


	//   ....[17]....
        /*039c*/ 	.word	0x000068f0


	//   ....[18]....
        /*03a0*/ 	.word	0x00006ac0


	//   ....[19]....
        /*03a4*/ 	.word	0x00007940


	//   ....[20]....
        /*03a8*/ 	.word	0x000079f0


	//   ....[21]....
        /*03ac*/ 	.word	0x00007a20


	//   ....[22]....
        /*03b0*/ 	.word	0x00007a90


	//   ....[23]....
        /*03b4*/ 	.word	0x00007ac0


	//   ....[24]....
        /*03b8*/ 	.word	0x00008af0


	//   ....[25]....
        /*03bc*/ 	.word	0x000097b0


	//   ....[26]....
        /*03c0*/ 	.word	0x000097f0


	//   ....[27]....
        /*03c4*/ 	.word	0x00009820


	//   ....[28]....
        /*03c8*/ 	.word	0x00009840


	//   ....[29]....
        /*03cc*/ 	.word	0x00009e70


	//   ....[30]....
        /*03d0*/ 	.word	0x00009e90


	//   ....[31]....
        /*03d4*/ 	.word	0x0000a0d0


	//   ....[32]....
        /*03d8*/ 	.word	0x0000a100


	//   ....[33]....
        /*03dc*/ 	.word	0x0000bde0


	//   ....[34]....
        /*03e0*/ 	.word	0x0000be10


	//   ....[35]....
        /*03e4*/ 	.word	0x0000beb0


	//   ....[36]....
        /*03e8*/ 	.word	0x0000bed0


	//   ....[37]....
        /*03ec*/ 	.word	0x0000bf40


	//   ....[38]....
        /*03f0*/ 	.word	0x0000bf60


	//   ....[39]....
        /*03f4*/ 	.word	0x0000bf70


	//   ....[40]....
        /*03f8*/ 	.word	0x0000bf80


	//   ....[41]....
        /*03fc*/ 	.word	0x0000c620


	//   ....[42]....
        /*0400*/ 	.word	0x0000c650


	//   ....[43]....
        /*0404*/ 	.word	0x0000c710


	//   ....[44]....
        /*0408*/ 	.word	0x0000c720


	//   ....[45]....
        /*040c*/ 	.word	0x0000c7b0


	//   ....[46]....
        /*0410*/ 	.word	0x0000c7c0


	//   ....[47]....
        /*0414*/ 	.word	0x0000c7e0


	//   ....[48]....
        /*0418*/ 	.word	0x0000c820


	//   ....[49]....
        /*041c*/ 	.word	0x0000cd80


	//   ....[50]....
        /*0420*/ 	.word	0x0000cdb0


	//   ....[51]....
        /*0424*/ 	.word	0x0000cdc0


	//   ....[52]....
        /*0428*/ 	.word	0x0000cde0


	//   ....[53]....
        /*042c*/ 	.word	0x0000cf50


	//   ....[54]....
        /*0430*/ 	.word	0x0000cf90


	//   ....[55]....
        /*0434*/ 	.word	0x0000cfb0


	//   ....[56]....
        /*0438*/ 	.word	0x0000d080


	//   ....[57]....
        /*043c*/ 	.word	0x0000d5a0


	//   ....[58]....
        /*0440*/ 	.word	0x0000d5d0


	//   ....[59]....
        /*0444*/ 	.word	0x0000d600


	//   ....[60]....
        /*0448*/ 	.word	0x0000d6c0


	//   ....[61]....
        /*044c*/ 	.word	0x0000d700


	//   ....[62]....
        /*0450*/ 	.word	0x0000d720


	//   ....[63]....
        /*0454*/ 	.word	0x0000d740


	//   ....[64]....
        /*0458*/ 	.word	0x0000dad0


	//   ....[65]....
        /*045c*/ 	.word	0x0000e330


	//   ....[66]....
        /*0460*/ 	.word	0x0000e350


	//   ....[67]....
        /*0464*/ 	.word	0x0000e3a0


	//   ....[68]....
        /*0468*/ 	.word	0x0000e3b0


	//   ....[69]....
        /*046c*/ 	.word	0x0000e3f0


	//   ....[70]....
        /*0470*/ 	.word	0x0000e400


	//   ....[71]....
        /*0474*/ 	.word	0x0000e410


	//   ....[72]....
        /*0478*/ 	.word	0x0000e450


	//   ....[73]....
        /*047c*/ 	.word	0x0000e780


	//   ....[74]....
        /*0480*/ 	.word	0x0000e7b0


	//   ....[75]....
        /*0484*/ 	.word	0x0000e7e0


	//   ....[76]....
        /*0488*/ 	.word	0x0000e820


	//   ....[77]....
        /*048c*/ 	.word	0x0000e840


	//   ....[78]....
        /*0490*/ 	.word	0x0000e900


	//   ....[79]....
        /*0494*/ 	.word	0x0000e920


	//   ....[80]....
        /*0498*/ 	.word	0x0000e9a0


	//   ....[81]....
        /*049c*/ 	.word	0x0000eee0


	//   ....[82]....
        /*04a0*/ 	.word	0x0000f400


	//   ....[83]....
        /*04a4*/ 	.word	0x0000f4f0


	//   ....[84]....
        /*04a8*/ 	.word	0x0000f590


	//   ....[85]....
        /*04ac*/ 	.word	0x0000f600


	//   ....[86]....
        /*04b0*/ 	.word	0x0000f6f0


	//   ....[87]....
        /*04b4*/ 	.word	0x0000f760


	//   ....[88]....
        /*04b8*/ 	.word	0x0000f850


	//   ....[89]....
        /*04bc*/ 	.word	0x0000f8c0


	//   ....[90]....
        /*04c0*/ 	.word	0x0000f960


	//   ....[91]....
        /*04c4*/ 	.word	0x0000fa50


	//   ....[92]....
        /*04c8*/ 	.word	0x0000fad0


	//   ....[93]....
        /*04cc*/ 	.word	0x0000fb30


	//   ....[94]....
        /*04d0*/ 	.word	0x0000fc20


	//   ....[95]....
        /*04d4*/ 	.word	0x0000fca0


	//   ....[96]....
        /*04d8*/ 	.word	0x0000fd80


	//   ....[97]....
        /*04dc*/ 	.word	0x0000fdf0


	//   ....[98]....
        /*04e0*/ 	.word	0x0000feb0


	//   ....[99]....
        /*04e4*/ 	.word	0x0000ff50


	//   ....[100]....
        /*04e8*/ 	.word	0x00010010


	//   ....[101]....
        /*04ec*/ 	.word	0x00010140


	//   ....[102]....
        /*04f0*/ 	.word	0x00010230


	//   ....[103]....
        /*04f4*/ 	.word	0x000103e0


	//   ....[104]....
        /*04f8*/ 	.word	0x00010430


	//   ....[105]....
        /*04fc*/ 	.word	0x00010540


	//   ....[106]....
        /*0500*/ 	.word	0x00010620


	//   ....[107]....
        /*0504*/ 	.word	0x000107a0


	//   ....[108]....
        /*0508*/ 	.word	0x00010890


	//   ....[109]....
        /*050c*/ 	.word	0x000109f0


	//   ....[110]....
        /*0510*/ 	.word	0x00010b30


	//   ....[111]....
        /*0514*/ 	.word	0x00010c40


	//   ....[112]....
        /*0518*/ 	.word	0x00010d80


	//   ....[113]....
        /*051c*/ 	.word	0x00010e80


	//   ....[114]....
        /*0520*/ 	.word	0x00010f50


	//   ....[115]....
        /*0524*/ 	.word	0x00011030


	//   ....[116]....
        /*0528*/ 	.word	0x000110d0


	//   ....[117]....
        /*052c*/ 	.word	0x00011130


	//   ....[118]....
        /*0530*/ 	.word	0x000111e0


	//   ....[119]....
        /*0534*/ 	.word	0x00011240


	//   ....[120]....
        /*0538*/ 	.word	0x000112f0


	//   ....[121]....
        /*053c*/ 	.word	0x00011350


	//   ....[122]....
        /*0540*/ 	.word	0x00011400


	//   ....[123]....
        /*0544*/ 	.word	0x000114f0


	//   ....[124]....
        /*0548*/ 	.word	0x000115c0


	//   ....[125]....
        /*054c*/ 	.word	0x00011690


	//   ....[126]....
        /*0550*/ 	.word	0x000117a0


	//   ....[127]....
        /*0554*/ 	.word	0x000118c0


	//   ....[128]....
        /*0558*/ 	.word	0x000119a0


	//   ....[129]....
        /*055c*/ 	.word	0x00011aa0


	//   ....[130]....
        /*0560*/ 	.word	0x00011b70


	//   ....[131]....
        /*0564*/ 	.word	0x00011c80


	//----- nvinfo : EIATTR_REG_RECONFIG
	.align		4
.L_168:
        /*0568*/ 	.byte	0x01, 0x54
	.zero		2


	//----- nvinfo : EIATTR_SYSCALL_OFFSETS
	.align		4
        /*056c*/ 	.byte	0x04, 0x46
        /*056e*/ 	.short	(.L_170 - .L_169)


	//   ....[0]....
.L_169:
        /*0570*/ 	.word	0x00002a10


	//   ....[1]....
        /*0574*/ 	.word	0x0000b680


	//   ....[2]....
        /*0578*/ 	.word	0x0000b7c0


	//   ....[3]....
        /*057c*/ 	.word	0x0000b8b0


	//   ....[4]....
        /*0580*/ 	.word	0x0000c2c0


	//   ....[5]....
        /*0584*/ 	.word	0x0000ca60


	//----- nvinfo : EIATTR_MBARRIER_INSTR_OFFSETS
	.align		4
.L_170:
        /*0588*/ 	.byte	0x04, 0x39
        /*058a*/ 	.short	(.L_172 - .L_171)


	//   ....[0]....
.L_171:
        /*058c*/ 	.word	0x000001a0
        /*0590*/ 	.word	0x000000ff
        /*0594*/ 	.word	0x00038800
        /*0598*/ 	.short	0x0100
        /*059a*/ 	.byte	0x08
	.zero		1


	//   ....[1]....
        /*059c*/ 	.word	0x000001b0
        /*05a0*/ 	.word	0x000000ff
        /*05a4*/ 	.word	0x00038810
        /*05a8*/ 	.short	0x0100
        /*05aa*/ 	.byte	0x08
	.zero		1


	//   ....[2]....
        /*05ac*/ 	.word	0x000001c0
        /*05b0*/ 	.word	0x000000ff
        /*05b4*/ 	.word	0x00038820
        /*05b8*/ 	.short	0x0100
        /*05ba*/ 	.byte	0x08
	.zero		1


	//   ....[3]....
        /*05bc*/ 	.word	0x00000270
        /*05c0*/ 	.word	0x000000ff
        /*05c4*/ 	.word	0x00038830
        /*05c8*/ 	.short	0x0100
        /*05ca*/ 	.byte	0x06
	.zero		1


	//   ....[4]....
        /*05cc*/ 	.word	0x00000280
        /*05d0*/ 	.word	0x000000ff
        /*05d4*/ 	.word	0x00038840
        /*05d8*/ 	.short	0x0100
        /*05da*/ 	.byte	0x06
	.zero		1


	//   ....[5]....
        /*05dc*/ 	.word	0x00000290
        /*05e0*/ 	.word	0x000000ff
        /*05e4*/ 	.word	0x00038838
        /*05e8*/ 	.short	0x0100
        /*05ea*/ 	.byte	0x06
	.zero		1


	//   ....[6]....
        /*05ec*/ 	.word	0x000002a0
        /*05f0*/ 	.word	0x000000ff
        /*05f4*/ 	.word	0x00038848
        /*05f8*/ 	.short	0x0100
        /*05fa*/ 	.byte	0x06
	.zero		1


	//   ....[7]....
        /*05fc*/ 	.word	0x000003d0
        /*0600*/ 	.word	0x000000ff
        /*0604*/ 	.word	0x00038850
        /*0608*/ 	.short	0x0100
        /*060a*/ 	.byte	0x08
	.zero		1


	//   ....[8]....
        /*060c*/ 	.word	0x000003e0
        /*0610*/ 	.word	0x000000ff
        /*0614*/ 	.word	0x00038860
        /*0618*/ 	.short	0x0100
        /*061a*/ 	.byte	0x08
	.zero		1


	//   ....[9]....
        /*061c*/ 	.word	0x000003f0
        /*0620*/ 	.word	0x000000ff
        /*0624*/ 	.word	0x00038858
        /*0628*/ 	.short	0x0100
        /*062a*/ 	.byte	0x08
	.zero		1


	//   ....[10]....
        /*062c*/ 	.word	0x00000400
        /*0630*/ 	.word	0x000000ff
        /*0634*/ 	.word	0x00038868
        /*0638*/ 	.short	0x0100
        /*063a*/ 	.byte	0x08
	.zero		1


	//   ....[11]....
        /*063c*/ 	.word	0x000004f0
        /*0640*/ 	.word	0x000000ff
        /*0644*/ 	.word	0x00038870
        /*0648*/ 	.short	0x0100
        /*064a*/ 	.byte	0x06
	.zero		1


	//   ....[12]....
        /*064c*/ 	.word	0x00000500
        /*0650*/ 	.word	0x000000ff
        /*0654*/ 	.word	0x00038880
        /*0658*/ 	.short	0x0100
        /*065a*/ 	.byte	0x06
	.zero		1


	//   ....[13]....
        /*065c*/ 	.word	0x00000510
        /*0660*/ 	.word	0x000000ff
        /*0664*/ 	.word	0x00038878
        /*0668*/ 	.short	0x0100
        /*066a*/ 	.byte	0x06
	.zero		1


	//   ....[14]....
        /*066c*/ 	.word	0x00000520
        /*0670*/ 	.word	0x000000ff
        /*0674*/ 	.word	0x00038888
        /*0678*/ 	.short	0x0100
        /*067a*/ 	.byte	0x06
	.zero		1


	//   ....[15]....
        /*067c*/ 	.word	0x00000650
        /*0680*/ 	.word	0x000000ff
        /*0684*/ 	.word	0x00038890
        /*0688*/ 	.short	0x0100
        /*068a*/ 	.byte	0x08
	.zero		1


	//   ....[16]....
        /*068c*/ 	.word	0x00000660
        /*0690*/ 	.word	0x000000ff
        /*0694*/ 	.word	0x000388a0
        /*0698*/ 	.short	0x0100
        /*069a*/ 	.byte	0x08
	.zero		1


	//   ....[17]....
        /*069c*/ 	.word	0x00000670
        /*06a0*/ 	.word	0x000000ff
        /*06a4*/ 	.word	0x00038898
        /*06a8*/ 	.short	0x0100
        /*06aa*/ 	.byte	0x08
	.zero		1


	//   ....[18]....
        /*06ac*/ 	.word	0x00000680
        /*06b0*/ 	.word	0x000000ff
        /*06b4*/ 	.word	0x000388a8
        /*06b8*/ 	.short	0x0100
        /*06ba*/ 	.byte	0x08
	.zero		1


	//   ....[19]....
        /*06bc*/ 	.word	0x000007b0
        /*06c0*/ 	.word	0x000000ff
        /*06c4*/ 	.word	0x000388b0
        /*06c8*/ 	.short	0x0100
        /*06ca*/ 	.byte	0x08
	.zero		1


	//   ....[20]....
        /*06cc*/ 	.word	0x000007c0
        /*06d0*/ 	.word	0x000000ff
        /*06d4*/ 	.word	0x000388c0
        /*06d8*/ 	.short	0x0100
        /*06da*/ 	.byte	0x08
	.zero		1


	//   ....[21]....
        /*06dc*/ 	.word	0x000007d0
        /*06e0*/ 	.word	0x000000ff
        /*06e4*/ 	.word	0x000388b8
        /*06e8*/ 	.short	0x0100
        /*06ea*/ 	.byte	0x08
	.zero		1


	//   ....[22]....
        /*06ec*/ 	.word	0x000007e0
        /*06f0*/ 	.word	0x000000ff
        /*06f4*/ 	.word	0x000388c8
        /*06f8*/ 	.short	0x0100
        /*06fa*/ 	.byte	0x08
	.zero		1


	//   ....[23]....
        /*06fc*/ 	.word	0x00001400
        /*0700*/ 	.word	0x000000ff
        /*0704*/ 	.word	0x00000000
        /*0708*/ 	.short	0x0101
        /*070a*/ 	.byte	0x06
	.zero		1


	//   ....[24]....
        /*070c*/ 	.word	0x00001f00
        /*0710*/ 	.word	0x000000ff
        /*0714*/ 	.word	0x00000000
        /*0718*/ 	.short	0x0101
        /*071a*/ 	.byte	0x06
	.zero		1


	//   ....[25]....
        /*071c*/ 	.word	0x00002a70
        /*0720*/ 	.word	0x000000ff
        /*0724*/ 	.word	0x00038800
        /*0728*/ 	.short	0x010a
        /*072a*/ 	.byte	0x26
	.zero		1


	//   ....[26]....
        /*072c*/ 	.word	0x00002ae0
        /*0730*/ 	.word	0x00000008
        /*0734*/ 	.word	0x00038830
        /*0738*/ 	.short	0x010a
        /*073a*/ 	.byte	0x3f
	.zero		1


	//   ....[27]....
        /*073c*/ 	.word	0x00002b20
        /*0740*/ 	.word	0x00000008
        /*0744*/ 	.word	0x00038830
        /*0748*/ 	.short	0x010a
        /*074a*/ 	.byte	0x3f
	.zero		1


	//   ....[28]....
        /*074c*/ 	.word	0x00002da0
        /*0750*/ 	.word	0x000000ff
        /*0754*/ 	.word	0x00038810
        /*0758*/ 	.short	0x010a
        /*075a*/ 	.byte	0x26
	.zero		1


	//   ....[29]....
        /*075c*/ 	.word	0x00002de0
        /*0760*/ 	.word	0x00000008
        /*0764*/ 	.word	0x00038850
        /*0768*/ 	.short	0x010a
        /*076a*/ 	.byte	0x3f
	.zero		1


	//   ....[30]....
        /*076c*/ 	.word	0x00002e20
        /*0770*/ 	.word	0x00000008
        /*0774*/ 	.word	0x00038850
        /*0778*/ 	.short	0x010a
        /*077a*/ 	.byte	0x3f
	.zero		1


	//   ....[31]....
        /*077c*/ 	.word	0x000040b0
        /*0780*/ 	.word	0x000000ff
        /*0784*/ 	.word	0x00000000
        /*0788*/ 	.short	0x0101
        /*078a*/ 	.byte	0x07
	.zero		1


	//   ....[32]....
        /*078c*/ 	.word	0x00004f10
        /*0790*/ 	.word	0x000000ff
        /*0794*/ 	.word	0x00000000
        /*0798*/ 	.short	0x0101
        /*079a*/ 	.byte	0x07
	.zero		1


	//   ....[33]....
        /*079c*/ 	.word	0x00005020
        /*07a0*/ 	.word	0x000000ff
        /*07a4*/ 	.word	0x00038830
        /*07a8*/ 	.short	0x010a
        /*07aa*/ 	.byte	0x07
	.zero		1


	//   ....[34]....
        /*07ac*/ 	.word	0x00005060
        /*07b0*/ 	.word	0x000000ff
        /*07b4*/ 	.word	0x00038830
        /*07b8*/ 	.short	0x010a
        /*07ba*/ 	.byte	0x07
	.zero		1


	//   ....[35]....
        /*07bc*/ 	.word	0x00005270
        /*07c0*/ 	.word	0x000000ff
        /*07c4*/ 	.word	0x00038850
        /*07c8*/ 	.short	0x010a
        /*07ca*/ 	.byte	0x07
	.zero		1


	//   ....[36]....
        /*07cc*/ 	.word	0x000052b0
        /*07d0*/ 	.word	0x000000ff
        /*07d4*/ 	.word	0x00038850
        /*07d8*/ 	.short	0x010a
        /*07da*/ 	.byte	0x07
	.zero		1


	//   ....[37]....
        /*07dc*/ 	.word	0x000064f0
        /*07e0*/ 	.word	0x000000ff
        /*07e4*/ 	.word	0x00000000
        /*07e8*/ 	.short	0x0101
        /*07ea*/ 	.byte	0x0b
	.zero		1


	//   ....[38]....
        /*07ec*/ 	.word	0x000079d0
        /*07f0*/ 	.word	0x000000ff
        /*07f4*/ 	.word	0x00000000
        /*07f8*/ 	.short	0x0101
        /*07fa*/ 	.byte	0x07
	.zero		1


	//   ....[39]....
        /*07fc*/ 	.word	0x00009e80
        /*0800*/ 	.word	0x000000ff
        /*0804*/ 	.word	0x00000000
        /*0808*/ 	.short	0x0101
        /*080a*/ 	.byte	0x04
	.zero		1


	//   ....[40]....
        /*080c*/ 	.word	0x0000bbd0
        /*0810*/ 	.word	0x00000019
        /*0814*/ 	.word	0x00038840
        /*0818*/ 	.short	0x010a
        /*081a*/ 	.byte	0x3f
	.zero		1


	//   ....[41]....
        /*081c*/ 	.word	0x0000c080
        /*0820*/ 	.word	0x00000019
        /*0824*/ 	.word	0x00038830
        /*0828*/ 	.short	0x0107
        /*082a*/ 	.byte	0x3f
	.zero		1


	//   ....[42]....
        /*082c*/ 	.word	0x0000c140
        /*0830*/ 	.word	0x00000019
        /*0834*/ 	.word	0x00038830
        /*0838*/ 	.short	0x0101
        /*083a*/ 	.byte	0x3f
	.zero		1


	//   ....[43]....
        /*083c*/ 	.word	0x0000c8e0
        /*0840*/ 	.word	0x000000ff
        /*0844*/ 	.word	0x00038800
        /*0848*/ 	.short	0x0107
        /*084a*/ 	.byte	0x25
	.zero		1


	//   ....[44]....
        /*084c*/ 	.word	0x0000c930
        /*0850*/ 	.word	0x000000ff
        /*0854*/ 	.word	0x00038800
        /*0858*/ 	.short	0x0101
        /*085a*/ 	.byte	0x25
	.zero		1


	//   ....[45]....
        /*085c*/ 	.word	0x0000d2a0
        /*0860*/ 	.word	0x000000ff
        /*0864*/ 	.word	0x00038810
        /*0868*/ 	.short	0x0107
        /*086a*/ 	.byte	0x25
	.zero		1


	//   ....[46]....
        /*086c*/ 	.word	0x0000d300
        /*0870*/ 	.word	0x000000ff
        /*0874*/ 	.word	0x00038810
        /*0878*/ 	.short	0x0101
        /*087a*/ 	.byte	0x25
	.zero		1


	//   ....[47]....
        /*087c*/ 	.word	0x0000d320
        /*0880*/ 	.word	0x000000ff
        /*0884*/ 	.word	0x00038820
        /*0888*/ 	.short	0x010a
        /*088a*/ 	.byte	0x25
	.zero		1


	//   ....[48]....
        /*088c*/ 	.word	0x0000d3b0
        /*0890*/ 	.word	0x00000019
        /*0894*/ 	.word	0x00038860
        /*0898*/ 	.short	0x010a
        /*089a*/ 	.byte	0x3f
	.zero		1


	//   ....[49]....
        /*089c*/ 	.word	0x0000de10
        /*08a0*/ 	.word	0x00000019
        /*08a4*/ 	.word	0x00038850
        /*08a8*/ 	.short	0x0107
        /*08aa*/ 	.byte	0x3f
	.zero		1


	//   ....[50]....
        /*08ac*/ 	.word	0x0000def0
        /*08b0*/ 	.word	0x00000019
        /*08b4*/ 	.word	0x00038850
        /*08b8*/ 	.short	0x0101
        /*08ba*/ 	.byte	0x3f
	.zero		1


	//   ....[51]....
        /*08bc*/ 	.word	0x0000e190
        /*08c0*/ 	.word	0x00000008
        /*08c4*/ 	.word	0x00038840
        /*08c8*/ 	.short	0x010a
        /*08ca*/ 	.byte	0x3f
	.zero		1


	//   ....[52]....
        /*08cc*/ 	.word	0x0000e4d0
        /*08d0*/ 	.word	0x00000008
        /*08d4*/ 	.word	0x00038830
        /*08d8*/ 	.short	0x0107
        /*08da*/ 	.byte	0x3f
	.zero		1


	//   ....[53]....
        /*08dc*/ 	.word	0x0000e590
        /*08e0*/ 	.word	0x00000008
        /*08e4*/ 	.word	0x00038830
        /*08e8*/ 	.short	0x0101
        /*08ea*/ 	.byte	0x3f
	.zero		1


	//   ....[54]....
        /*08ec*/ 	.word	0x0000e5c0
        /*08f0*/ 	.word	0x00000008
        /*08f4*/ 	.word	0x00038860
        /*08f8*/ 	.short	0x010a
        /*08fa*/ 	.byte	0x3f
	.zero		1


	//   ....[55]....
        /*08fc*/ 	.word	0x0000ec00
        /*0900*/ 	.word	0x00000008
        /*0904*/ 	.word	0x00038850
        /*0908*/ 	.short	0x0107
        /*090a*/ 	.byte	0x3f
	.zero		1


	//   ....[56]....
        /*090c*/ 	.word	0x0000ecd0
        /*0910*/ 	.word	0x00000008
        /*0914*/ 	.word	0x00038850
        /*0918*/ 	.short	0x0101
        /*091a*/ 	.byte	0x3f
	.zero		1


	//   ....[57]....
        /*091c*/ 	.word	0x0000ee60
        /*0920*/ 	.word	0x00000005
        /*0924*/ 	.word	0x00038820
        /*0928*/ 	.short	0x010a
        /*092a*/ 	.byte	0x3f
	.zero		1


	//   ....[58]....
        /*092c*/ 	.word	0x0000efd0
        /*0930*/ 	.word	0x00000003
        /*0934*/ 	.word	0x00038840
        /*0938*/ 	.short	0x010a
        /*093a*/ 	.byte	0x3f
	.zero		1


	//   ....[59]....
        /*093c*/ 	.word	0x0000f070
        /*0940*/ 	.word	0x00000005
        /*0944*/ 	.word	0x00038840
        /*0948*/ 	.short	0x010a
        /*094a*/ 	.byte	0x3f
	.zero		1


	//   ....[60]....
        /*094c*/ 	.word	0x0000f0b0
        /*0950*/ 	.word	0x00000003
        /*0954*/ 	.word	0x00038860
        /*0958*/ 	.short	0x010a
        /*095a*/ 	.byte	0x3f
	.zero		1


	//   ....[61]....
        /*095c*/ 	.word	0x0000f0f0
        /*0960*/ 	.word	0x00000005
        /*0964*/ 	.word	0x00038860
        /*0968*/ 	.short	0x010a
        /*096a*/ 	.byte	0x3f
	.zero		1


	//   ....[62]....
        /*096c*/ 	.word	0x0000f160
        /*0970*/ 	.word	0x00000000
        /*0974*/ 	.word	0x00038800
        /*0978*/ 	.short	0x010a
        /*097a*/ 	.byte	0x3f
	.zero		1


	//   ....[63]....
        /*097c*/ 	.word	0x0000f1b0
        /*0980*/ 	.word	0x00000008
        /*0984*/ 	.word	0x00038830
        /*0988*/ 	.short	0x010a
        /*098a*/ 	.byte	0x3f
	.zero		1


	//   ....[64]....
        /*098c*/ 	.word	0x0000f210
        /*0990*/ 	.word	0x00000004
        /*0994*/ 	.word	0x00038810
        /*0998*/ 	.short	0x010a
        /*099a*/ 	.byte	0x3f
	.zero		1


	//   ....[65]....
        /*099c*/ 	.word	0x0000f260
        /*09a0*/ 	.word	0x00000008
        /*09a4*/ 	.word	0x00038850
        /*09a8*/ 	.short	0x010a
        /*09aa*/ 	.byte	0x3f
	.zero		1


	//   ....[66]....
        /*09ac*/ 	.word	0x0000f2c0
        /*09b0*/ 	.word	0x00000004
        /*09b4*/ 	.word	0x00038830
        /*09b8*/ 	.short	0x010a
        /*09ba*/ 	.byte	0x3f
	.zero		1


	//   ....[67]....
        /*09bc*/ 	.word	0x0000f320
        /*09c0*/ 	.word	0x00000004
        /*09c4*/ 	.word	0x00038850
        /*09c8*/ 	.short	0x010a
        /*09ca*/ 	.byte	0x3f
	.zero		1


	//   ....[68]....
        /*09cc*/ 	.word	0x0000f440
        /*09d0*/ 	.word	0x00000019
        /*09d4*/ 	.word	0x00038840
        /*09d8*/ 	.short	0x010a
        /*09da*/ 	.byte	0x3f
	.zero		1


	//   ....[69]....
        /*09dc*/ 	.word	0x000106a0
        /*09e0*/ 	.word	0x00000003
        /*09e4*/ 	.word	0x00038820
        /*09e8*/ 	.short	0x010a
        /*09ea*/ 	.byte	0x3f
	.zero		1


	//   ....[70]....
        /*09ec*/ 	.word	0x000106f0
        /*09f0*/ 	.word	0x00000019
        /*09f4*/ 	.word	0x00038860
        /*09f8*/ 	.short	0x010a
        /*09fa*/ 	.byte	0x3f
	.zero		1


	//   ....[71]....
        /*09fc*/ 	.word	0x00010f80
        /*0a00*/ 	.word	0x00000008
        /*0a04*/ 	.word	0x00038840
        /*0a08*/ 	.short	0x010a
        /*0a0a*/ 	.byte	0x3f
	.zero		1


	//   ....[72]....
        /*0a0c*/ 	.word	0x00011440
        /*0a10*/ 	.word	0x00000008
        /*0a14*/ 	.word	0x00038860
        /*0a18*/ 	.short	0x010a
        /*0a1a*/ 	.byte	0x3f
	.zero		1


	//   ....[73]....
        /*0a1c*/ 	.word	0x00011ba0
        /*0a20*/ 	.word	0x00000005
        /*0a24*/ 	.word	0x00038820
        /*0a28*/ 	.short	0x010a
        /*0a2a*/ 	.byte	0x3f
	.zero		1


	//   ....[74]....
        /*0a2c*/ 	.word	0x00011d40
        /*0a30*/ 	.word	0x00000003
        /*0a34*/ 	.word	0x00038840
        /*0a38*/ 	.short	0x010a
        /*0a3a*/ 	.byte	0x3f
	.zero		1


	//   ....[75]....
        /*0a3c*/ 	.word	0x00011d90
        /*0a40*/ 	.word	0x00000005
        /*0a44*/ 	.word	0x00038840
        /*0a48*/ 	.short	0x010a
        /*0a4a*/ 	.byte	0x3f
	.zero		1


	//   ....[76]....
        /*0a4c*/ 	.word	0x00011de0
        /*0a50*/ 	.word	0x00000003
        /*0a54*/ 	.word	0x00038860
        /*0a58*/ 	.short	0x010a
        /*0a5a*/ 	.byte	0x3f
	.zero		1


	//----- nvinfo : EIATTR_NUM_MBARRIERS
	.align		4
.L_172:
        /*0a5c*/ 	.byte	0x03, 0x38
        /*0a5e*/ 	.short	0x0017


	//----- nvinfo : EIATTR_EXIT_INSTR_OFFSETS
	.align		4
        /*0a60*/ 	.byte	0x04, 0x1c
        /*0a62*/ 	.short	(.L_174 - .L_173)


	//   ....[0]....
.L_173:
        /*0a64*/ 	.word	0x00000930


	//   ....[1]....
        /*0a68*/ 	.word	0x0000a350


	//   ....[2]....
        /*0a6c*/ 	.word	0x0000f140


	//----- nvinfo : EIATTR_MAX_THREADS
	.align		4
.L_174:
        /*0a70*/ 	.byte	0x04, 0x05
        /*0a72*/ 	.short	(.L_176 - .L_175)
.L_175:
        /*0a74*/ 	.word	0x00000180
        /*0a78*/ 	.word	0x00000001
        /*0a7c*/ 	.word	0x00000001


	//----- nvinfo : EIATTR_CRS_STACK_SIZE
	.align		4
.L_176:
        /*0a80*/ 	.byte	0x04, 0x1e
        /*0a82*/ 	.short	(.L_178 - .L_177)
.L_177:
        /*0a84*/ 	.word	0x00000000


	//----- nvinfo : EIATTR_CBANK_PARAM_SIZE
	.align		4
.L_178:
        /*0a88*/ 	.byte	0x03, 0x19
        /*0a8a*/ 	.short	0x0b70


	//----- nvinfo : EIATTR_PARAM_CBANK
	.align		4
        /*0a8c*/ 	.byte	0x04, 0x0a
        /*0a8e*/ 	.short	(.L_180 - .L_179)
	.align		4
.L_179:
        /*0a90*/ 	.word	index@(.nv.constant0._ZN7cutlass13device_kernelIN5flash11enable_sm90INS1_16FlashAttnFwdSm90INS1_25CollectiveMainloopFwdSm90ILi2EN4cute5tupleIJNS5_1CILi1EEES8_S8_EEENS6_IJNS7_ILi64EEESA_SA_EEELi512ENS_10bfloat16_tEfNS_4arch4Sm90ELb0ELb0ELb0ELb0ELb1ELb0ELb1ELb0ELb0ELb1ELb0ELb0EEENS1_21CollectiveEpilogueFwdINS6_IJSA_NS7_ILi512EEESA_EEES9_SC_SE_Li256ELb0ELb1ELb0ELb0EEENS1_29StaticPersistentTileSchedulerILb0EEEEEEEEEvNT_6ParamsE)
        /*0a94*/ 	.short	0x0210
        /*0a96*/ 	.short	0x0b70


	//----- nvinfo : EIATTR_SW_WAR
	.align		4
.L_180:
        /*0a98*/ 	.byte	0x04, 0x36
        /*0a9a*/ 	.short	(.L_182 - .L_181)
.L_181:
        /*0a9c*/ 	.word	0x00000008
.L_182:


//--------------------- .nv.info._ZN7cutlass13device_kernelIN5flash11enable_sm90INS1_16FlashAttnFwdSm90INS1_25CollectiveMainloopFwdSm90ILi2EN4cute5tupleIJNS5_1CILi1EEES8_S8_EEENS6_IJNS7_ILi64EEESA_SA_EEELi512ENS_10bfloat16_tEfNS_4arch4Sm90ELb0ELb0ELb0ELb1ELb1ELb0ELb0ELb0ELb0ELb1ELb0ELb0EEENS1_21CollectiveEpilogueFwdINS6_IJSA_NS7_ILi512EEESA_EEES9_SC_SE_Li256ELb1ELb1ELb0ELb0EEENS1_36VarlenDynamicPersistentTileSchedulerILi64ELi64ELi256ELi128ELb0ELb1ELb1ELb0ELb1ELb1EEEEEEEEEvNT_6ParamsE --------------------------
	.section	.nv.info._ZN7cutlass13device_kernelIN5flash11enable_sm90INS1_16FlashAttnFwdSm90INS1_25CollectiveMainloopFwdSm90ILi2EN4cute5tupleIJNS5_1CILi1EEES8_S8_EEENS6_IJNS7_ILi64EEESA_SA_EEELi512ENS_10bfloat16_tEfNS_4arch4Sm90ELb0ELb0ELb0ELb1ELb1ELb0ELb0ELb0ELb0ELb1ELb0ELb0EEENS1_21CollectiveEpilogueFwdINS6_IJSA_NS7_ILi512EEESA_EEES9_SC_SE_Li256ELb1ELb1ELb0ELb0EEENS1_36VarlenDynamicPersistentTileSchedulerILi64ELi64ELi256ELi128ELb0ELb1ELb1ELb0ELb1ELb1EEEEEEEEEvNT_6ParamsE,"",@"SHT_CUDA_INFO"
	.sectionflags	@""
	.align	4


	//----- nvinfo : EIATTR_CUDA_API_VERSION
	.align		4
        /*0000*/ 	.byte	0x04, 0x37
        /*0002*/ 	.short	(.L_184 - .L_183)
.L_183:
        /*0004*/ 	.word	0x00000082


	//----- nvinfo : EIATTR_KPARAM_INFO
	.align		4
.L_184:
        /*0008*/ 	.byte	0x04, 0x17
        /*000a*/ 	.short	(.L_186 - .L_185)
.L_185:
        /*000c*/ 	.word	0x00000000
        /*0010*/ 	.short	0x0000
        /*0012*/ 	.short	0x0070
        /*0014*/ 	.byte	0x00, 0xf0, 0x01, 0x2a


	//----- nvinfo : EIATTR_SPARSE_MMA_MASK
	.align		4
.L_186:
        /*0018*/ 	.byte	0x03, 0x50
        /*001a*/ 	.short	0x0000


	//----- nvinfo : EIATTR_MAXREG_COUNT
	.align		4
        /*001c*/ 	.byte	0x03, 0x1b
        /*001e*/ 	.short	0x00a8


	//----- nvinfo : EIATTR_NUM_BARRIERS
	.align		4
        /*0020*/ 	.byte	0x02, 0x4c
        /*0022*/ 	.byte	0x10
	.zero		1


	//----- nvinfo : EIATTR_EXTERNS
	.align		4
        /*0024*/ 	.byte	0x04, 0x0f
        /*0026*/ 	.short	(.L_188 - .L_187)


	//   ....[0]....
	.align		4
.L_187:
        /*0028*/ 	.word	index@(__assertfail)


	//----- nvinfo : EIATTR_ANNOTATIONS
	.align		4
.L_188:
        /*002c*/ 	.byte	0x04, 0x55
        /*002e*/ 	.short	(.L_190 - .L_189)


	//   ....[0]....
.L_189:
        /* <DEDUP_REMOVED lines=18> */
        /*0144*/ 	.byte	0x60, 0xeb, 0x00, 0x00, 0x01, 0x00, 0x00, 0x00, 0x10, 0xfe, 0x00, 0x00


	//----- nvinfo : EIATTR_MERCURY_ISA_VERSION
	.align		4
.L_190:
        /*0150*/ 	.byte	0x03, 0x5f
        /*0152*/ 	.short	0x0101


	//----- nvinfo : EIATTR_UNUSED_LOAD_BYTE_OFFSET
	.align		4
        /*0154*/ 	.byte	0x04, 0x44
        /*0156*/ 	.short	(.L_192 - .L_191)


	//   ....[0]....
.L_191:
        /*0158*/ 	.word	0x00000950
        /*015c*/ 	.word	0x0000fff0


	//   ....[1]....
        /*0160*/ 	.word	0x00006b60
        /*0164*/ 	.word	0x0000fff0


	//----- nvinfo : EIATTR_INT_WARP_WIDE_INSTR_OFFSETS
	.align		4
.L_192:
        /*0168*/ 	.byte	0x04, 0x31
        /*016a*/ 	.short	(.L_194 - .L_193)


	//   ....[0]....
.L_193:
        /*016c*/ 	.word	0x000000c0


	//   ....[1]....
        /*0170*/ 	.word	0x000000d0


	//   ....[2]....
        /*0174*/ 	.word	0x00000170


	//   ....[3]....
        /*0178*/ 	.word	0x0000ab70


	//   ....[4]....
        /*017c*/ 	.word	0x0000ac00


	//   ....[5]....
        /*0180*/ 	.word	0x0000e090


	//   ....[6]....
        /*0184*/ 	.word	0x0000e120


	//----- nvinfo : EIATTR_COOP_GROUP_MASK_REGIDS
	.align		4
.L_194:
        /*0188*/ 	.byte	0x04, 0x29
        /*018a*/ 	.short	(.L_196 - .L_195)


	//   ....[0]....
.L_195:
        /*018c*/ 	.word	0xffffffff


	//   ....[1]....
        /*0190*/ 	.word	0xffffffff


	//   ....[2]....
        /*0194*/ 	.word	0xffffffff


	//   ....[3]....
        /*0198*/ 	.word	0xffffffff


	//   ....[4]....
        /*019c*/ 	.word	0xffffffff


	//   ....[5]....
        /*01a0*/ 	.word	0xffffffff


	//   ....[6]....
        /*01a4*/ 	.word	0xffffffff


	//   ....[7]....
        /*01a8*/ 	.word	0xffffffff


	//   ....[8]....
        /*01ac*/ 	.word	0xffffffff


	//   ....[9]....
        /*01b0*/ 	.word	0xffffffff


	//   ....[10]....
        /*01b4*/ 	.word	0xffffffff


	//   ....[11]....
        /*01b8*/ 	.word	0xffffffff


	//   ....[12]....
        /*01bc*/ 	.word	0xffffffff


	//   ....[13]....
        /*01c0*/ 	.word	0xffffffff


	//   ....[14]....
        /*01c4*/ 	.word	0xffffffff


	//   ....[15]....
        /*01c8*/ 	.word	0xffffffff


	//   ....[16]....
        /*01cc*/ 	.word	0xffffffff


	//   ....[17]....
        /*01d0*/ 	.word	0xffffffff


	//   ....[18]....
        /*01d4*/ 	.word	0xffffffff


	//   ....[19]....
        /*01d8*/ 	.word	0xffffffff


	//   ....[20]....
        /*01dc*/ 	.word	0xffffffff


	//   ....[21]....
        /*01e0*/ 	.word	0xffffffff


	//   ....[22]....
        /*01e4*/ 	.word	0xffffffff


	//   ....[23]....
        /*01e8*/ 	.word	0xffffffff


	//   ....[24]....
        /*01ec*/ 	.word	0xffffffff


	//   ....[25]....
        /*01f0*/ 	.word	0xffffffff


	//   ....[26]....
        /*01f4*/ 	.word	0xffffffff


	//   ....[27]....
        /*01f8*/ 	.word	0xffffffff


	//   ....[28]....
        /*01fc*/ 	.word	0xffffffff


	//   ....[29]....
        /*0200*/ 	.word	0xffffffff


	//   ....[30]....
        /*0204*/ 	.word	0xffffffff


	//   ....[31]....
        /*0208*/ 	.word	0xffffffff


	//   ....[32]....
        /*020c*/ 	.word	0xffffffff


	//   ....[33]....
        /*0210*/ 	.word	0xffffffff


	//   ....[34]....
        /*0214*/ 	.word	0xffffffff


	//   ....[35]....
        /*0218*/ 	.word	0xffffffff


	//   ....[36]....
        /*021c*/ 	.word	0xffffffff


	//   ....[37]....
        /*0220*/ 	.word	0xffffffff


	//   ....[38]....
        /*0224*/ 	.word	0xffffffff


	//   ....[39]....
        /*0228*/ 	.word	0xffffffff


	//   ....[40]....
        /*022c*/ 	.word	0xffffffff


	//   ....[41]....
        /*0230*/ 	.word	0xffffffff


	//   ....[42]....
        /*0234*/ 	.word	0xffffffff


	//   ....[43]....
        /*0238*/ 	.word	0xffffffff


	//   ....[44]....
        /*023c*/ 	.word	0xffffffff


	//   ....[45]....
        /*0240*/ 	.word	0xffffffff


	//   ....[46]....
        /*0244*/ 	.word	0xffffffff


	//   ....[47]....
        /*0248*/ 	.word	0xffffffff


	//   ....[48]....
        /*024c*/ 	.word	0xffffffff


	//   ....[49]....
        /*0250*/ 	.word	0xffffffff


	//   ....[50]....
        /*0254*/ 	.word	0xffffffff


	//   ....[51]....
        /*0258*/ 	.word	0xffffffff


	//   ....[52]....
        /*025c*/ 	.word	0xffffffff


	//   ....[53]....
        /*0260*/ 	.word	0xffffffff


	//   ....[54]....
        /*0264*/ 	.word	0xffffffff


	//   ....[55]....
        /*0268*/ 	.word	0xffffffff


	//   ....[56]....
        /*026c*/ 	.word	0xffffffff


	//   ....[57]....
        /*0270*/ 	.word	0xffffffff


	//   ....[58]....
        /*0274*/ 	.word	0xffffffff


	//   ....[59]....
        /*0278*/ 	.word	0xffffffff


	//   ....[60]....
        /*027c*/ 	.word	0xffffffff


	//   ....[61]....
        /*0280*/ 	.word	0xffffffff


	//   ....[62]....
        /*0284*/ 	.word	0xffffffff


	//   ....[63]....
        /*0288*/ 	.word	0xffffffff


	//   ....[64]....
        /*028c*/ 	.word	0xffffffff


	//   ....[65]....
        /*0290*/ 	.word	0xffffffff


	//   ....[66]....
        /*0294*/ 	.word	0xffffffff


	//   ....[67]....
        /*0298*/ 	.word	0xffffffff


	//   ....[68]....
        /*029c*/ 	.word	0xffffffff


	//   ....[69]....
        /*02a0*/ 	.word	0xffffffff


	//   ....[70]....
        /*02a4*/ 	.word	0xffffffff


	//   ....[71]....
        /*02a8*/ 	.word	0xffffffff


	//   ....[72]....
        /*02ac*/ 	.word	0xffffffff


	//   ....[73]....
        /*02b0*/ 	.word	0xffffffff


	//   ....[74]....
        /*02b4*/ 	.word	0xffffffff


	//   ....[75]....
        /*02b8*/ 	.word	0xffffffff


	//   ....[76]....
        /*02bc*/ 	.word	0xffffffff


	//   ....[77]....
        /*02c0*/ 	.word	0xffffffff


	//   ....[78]....
        /*02c4*/ 	.word	0xffffffff


	//   ....[79]....
        /*02c8*/ 	.word	0xffffffff


	//   ....[80]....
        /*02cc*/ 	.word	0xffffffff


	//   ....[81]....
        /*02d0*/ 	.word	0xffffffff


	//   ....[82]....
        /*02d4*/ 	.word	0xffffffff


	//   ....[83]....
        /*02d8*/ 	.word	0xffffffff


	//   ....[84]....
        /*02dc*/ 	.word	0xffffffff


	//   ....[85]....
        /*02e0*/ 	.word	0xffffffff


	//   ....[86]....
        /*02e4*/ 	.word	0xffffffff


	//   ....[87]....
        /*02e8*/ 	.word	0xffffffff


	//   ....[88]....
        /*02ec*/ 	.word	0xffffffff


	//   ....[89]....
        /*02f0*/ 	.word	0xffffffff


	//   ....[90]....
        /*02f4*/ 	.word	0xffffffff


	//   ....[91]....
        /*02f8*/ 	.word	0xffffffff


	//   ....[92]....
        /*02fc*/ 	.word	0xffffffff


	//   ....[93]....
        /*0300*/ 	.word	0xffffffff


	//   ....[94]....
        /*0304*/ 	.word	0xffffffff


	//   ....[95]....
        /*0308*/ 	.word	0xffffffff


	//   ....[96]....
        /*030c*/ 	.word	0xffffffff


	//   ....[97]....
        /*0310*/ 	.word	0xffffffff


	//   ....[98]....
        /*0314*/ 	.word	0xffffffff


	//   ....[99]....
        /*0318*/ 	.word	0xffffffff


	//   ....[100]....
        /*031c*/ 	.word	0xffffffff


	//   ....[101]....
        /*0320*/ 	.word	0xffffffff


	//   ....[102]....
        /*0324*/ 	.word	0xffffffff


	//   ....[103]....
        /*0328*/ 	.word	0xffffffff


	//   ....[104]....
        /*032c*/ 	.word	0xffffffff


	//   ....[105]....
        /*0330*/ 	.word	0xffffffff


	//   ....[106]....
        /*0334*/ 	.word	0xffffffff


	//   ....[107]....
        /*0338*/ 	.word	0xffffffff


	//   ....[108]....
        /*033c*/ 	.word	0xffffffff


	//   ....[109]....
        /*0340*/ 	.word	0x0500000f


	//   ....[110]....
        /*0344*/ 	.word	0x0500000f


	//   ....[111]....
        /*0348*/ 	.word	0x0500000f


	//   ....[112]....
        /*034c*/ 	.word	0x0500000f


	//   ....[113]....
        /*0350*/ 	.word	0x0500000f


	//   ....[114]....
        /*0354*/ 	.word	0x0500000f


	//   ....[115]....
        /*0358*/ 	.word	0x0500000f


	//   ....[116]....
        /*035c*/ 	.word	0x0500000f


	//   ....[117]....
        /*0360*/ 	.word	0x0500000f


	//   ....[118]....
        /*0364*/ 	.word	0x0500000f


	//   ....[119]....
        /*0368*/ 	.word	0x0500000f


	//   ....[120]....
        /*036c*/ 	.word	0x0500000f


	//   ....[121]....
        /*0370*/ 	.word	0x0500000f


	//   ....[122]....
        /*0374*/ 	.word	0x0500000f


	//   ....[123]....
        /*0378*/ 	.word	0x0500000f


	//   ....[124]....
        /*037c*/ 	.word	0x0500000f


	//   ....[125]....
        /*0380*/ 	.word	0x0500000f


	//   ....[126]....
        /*0384*/ 	.word	0x0500000f


	//   ....[127]....
        /*0388*/ 	.word	0x0500000f


	//   ....[128]....
        /*038c*/ 	.word	0x0500000f


	//   ....[129]....
        /*0390*/ 	.word	0x0500000f


	//   ....[130]....
        /*0394*/ 	.word	0x0500000f


	//   ....[131]....
        /*0398*/ 	.word	0x0500000f


	//   ....[132]....
        /*039c*/ 	.word	0x0500000f


	//   ....[133]....
        /*03a0*/ 	.word	0x0500000f


	//   ....[134]....
        /*03a4*/ 	.word	0x0500000f


	//   ....[135]....
        /*03a8*/ 	.word	0x0500000f


	//   ....[136]....
        /*03ac*/ 	.word	0x0500000f


	//   ....[137]....
        /*03b0*/ 	.word	0x0500000f


	//   ....[138]....
        /*03b4*/ 	.word	0x0500000f


	//   ....[139]....
        /*03b8*/ 	.word	0x0500000f


	//   ....[140]....
        /*03bc*/ 	.word	0x0500000f


	//   ....[141]....
        /*03c0*/ 	.word	0x0500000f


	//   ....[142]....
        /*03c4*/ 	.word	0x0500000f


	//   ....[143]....
        /*03c8*/ 	.word	0x0500000f


	//   ....[144]....
        /*03cc*/ 	.word	0x0500000f


	//   ....[145]....
        /*03d0*/ 	.word	0x0500000f


	//   ....[146]....
        /*03d4*/ 	.word	0x0500000f


	//   ....[147]....
        /*03d8*/ 	.word	0x0500000f


	//   ....[148]....
        /*03dc*/ 	.word	0x0500000f


	//   ....[149]....
        /*03e0*/ 	.word	0x0500000f


	//   ....[150]....
        /*03e4*/ 	.word	0x0500000f


	//   ....[151]....
        /*03e8*/ 	.word	0x0500000f


	//   ....[152]....
        /*03ec*/ 	.word	0x0500000f


	//   ....[153]....
        /*03f0*/ 	.word	0x0500000f


	//   ....[154]....
        /*03f4*/ 	.word	0x0500000f


	//   ....[155]....
        /*03f8*/ 	.word	0x0500000f


	//   ....[156]....
        /*03fc*/ 	.word	0x0500000f


	//   ....[157]....
        /*0400*/ 	.word	0x0500000f


	//   ....[158]....
        /*0404*/ 	.word	0x0500000f


	//   ....[159]....
        /*0408*/ 	.word	0x0500000f


	//   ....[160]....
        /*040c*/ 	.word	0x0500000f


	//   ....[161]....
        /*0410*/ 	.word	0x0500000f


	//   ....[162]....
        /*0414*/ 	.word	0x0500000f


	//   ....[163]....
        /*0418*/ 	.word	0x0500000f


	//   ....[164]....
        /*041c*/ 	.word	0x0500000f


	//   ....[165]....
        /*0420*/ 	.word	0x0500000f


	//   ....[166]....
        /*0424*/ 	.word	0x0500000f


	//   ....[167]....
        /*0428*/ 	.word	0x0500000f


	//----- nvinfo : EIATTR_COOP_GROUP_INSTR_OFFSETS
	.align		4
.L_196:
        /*042c*/ 	.byte	0x04, 0x28
        /*042e*/ 	.short	(.L_198 - .L_197)


	//   ....[0]....
.L_197:
        /*0430*/ 	.word	0x00000070


	//   ....[1]....
        /*0434*/ 	.word	0x000000b0


	//   ....[2]....
        /*0438*/ 	.word	0x00000290


	//   ....[3]....
        /*043c*/ 	.word	0x000003f0


	//   ....[4]....
        /*0440*/ 	.word	0x00000510


	//   ....[5]....
        /*0444*/ 	.word	0x00000670


	//   ....[6]....
        /*0448*/ 	.word	0x000017c0


	//   ....[7]....
        /*044c*/ 	.word	0x000030d0


	//   ....[8]....
        /*0450*/ 	.word	0x00003ae0


	//   ....[9]....
        /*0454*/ 	.word	0x00003b40


	//   ....[10]....
        /*0458*/ 	.word	0x00003d50


	//   ....[11]....
        /*045c*/ 	.word	0x00003e10


	//   ....[12]....
        /*0460*/ 	.word	0x00004670


	//   ....[13]....
        /*0464*/ 	.word	0x00004ba0


	//   ....[14]....
        /*0468*/ 	.word	0x00004bd0


	//   ....[15]....
        /*046c*/ 	.word	0x00004ea0


	//   ....[16]....
        /*0470*/ 	.word	0x00005070


	//   ....[17]....
        /*0474*/ 	.word	0x00005fb0


	//   ....[18]....
        /*0478*/ 	.word	0x00006060


	//   ....[19]....
        /*047c*/ 	.word	0x000060a0


	//   ....[20]....
        /*0480*/ 	.word	0x00006120


	//   ....[21]....
        /*0484*/ 	.word	0x00006140


	//   ....[22]....
        /*0488*/ 	.word	0x00007aa0


	//   ....[23]....
        /*048c*/ 	.word	0x000080e0


	//   ....[24]....
        /*0490*/ 	.word	0x00008120


	//   ....[25]....
        /*0494*/ 	.word	0x00008140


	//   ....[26]....
        /*0498*/ 	.word	0x00008160


	//   ....[27]....
        /*049c*/ 	.word	0x00008810


	//   ....[28]....
        /*04a0*/ 	.word	0x00008820


	//   ....[29]....
        /*04a4*/ 	.word	0x00008a50


	//   ....[30]....
        /*04a8*/ 	.word	0x00008a70


	//   ....[31]....
        /*04ac*/ 	.word	0x00009640


	//   ....[32]....
        /*04b0*/ 	.word	0x00009660


	//   ....[33]....
        /*04b4*/ 	.word	0x000098a0


	//   ....[34]....
        /*04b8*/ 	.word	0x000098c0


	//   ....[35]....
        /*04bc*/ 	.word	0x00009b70


	//   ....[36]....
        /*04c0*/ 	.word	0x00009d40


	//   ....[37]....
        /*04c4*/ 	.word	0x00009d70


	//   ....[38]....
        /*04c8*/ 	.word	0x00009da0


	//   ....[39]....
        /*04cc*/ 	.word	0x00009dd0


	//   ....[40]....
        /*04d0*/ 	.word	0x00009e00


	//   ....[41]....
        /*04d4*/ 	.word	0x00009e30


	//   ....[42]....
        /*04d8*/ 	.word	0x00009f80


	//   ....[43]....
        /*04dc*/ 	.word	0x00009fb0


	//   ....[44]....
        /*04e0*/ 	.word	0x00009fe0


	//   ....[45]....
        /*04e4*/ 	.word	0x0000a010


	//   ....[46]....
        /*04e8*/ 	.word	0x0000a040


	//   ....[47]....
        /*04ec*/ 	.word	0x0000a070


	//   ....[48]....
        /*04f0*/ 	.word	0x0000a100


	//   ....[49]....
        /*04f4*/ 	.word	0x0000a130


	//   ....[50]....
        /*04f8*/ 	.word	0x0000a1b0


	//   ....[51]....
        /*04fc*/ 	.word	0x0000b900


	//   ....[52]....
        /*0500*/ 	.word	0x0000b920


	//   ....[53]....
        /*0504*/ 	.word	0x0000b9b0


	//   ....[54]....
        /*0508*/ 	.word	0x0000b9d0


	//   ....[55]....
        /*050c*/ 	.word	0x0000ba50


	//   ....[56]....
        /*0510*/ 	.word	0x0000ba70


	//   ....[57]....
        /*0514*/ 	.word	0x0000ba80


	//   ....[58]....
        /*0518*/ 	.word	0x0000ba90


	//   ....[59]....
        /*051c*/ 	.word	0x0000c230


	//   ....[60]....
        /*0520*/ 	.word	0x0000c260


	//   ....[61]....
        /*0524*/ 	.word	0x0000c300


	//   ....[62]....
        /*0528*/ 	.word	0x0000c320


	//   ....[63]....
        /*052c*/ 	.word	0x0000c3a0


	//   ....[64]....
        /*0530*/ 	.word	0x0000c3c0


	//   ....[65]....
        /*0534*/ 	.word	0x0000c3d0


	//   ....[66]....
        /*0538*/ 	.word	0x0000c3e0


	//   ....[67]....
        /*053c*/ 	.word	0x0000c880


	//   ....[68]....
        /*0540*/ 	.word	0x0000c940


	//   ....[69]....
        /*0544*/ 	.word	0x0000ca90


	//   ....[70]....
        /*0548*/ 	.word	0x0000cad0


	//   ....[71]....
        /*054c*/ 	.word	0x0000cae0


	//   ....[72]....
        /*0550*/ 	.word	0x0000caf0


	//   ....[73]....
        /*0554*/ 	.word	0x0000cc40


	//   ....[74]....
        /*0558*/ 	.word	0x0000cd90


	//   ....[75]....
        /*055c*/ 	.word	0x0000d5a0


	//   ....[76]....
        /*0560*/ 	.word	0x0000d5c0


	//   ....[77]....
        /*0564*/ 	.word	0x0000d610


	//   ....[78]....
        /*0568*/ 	.word	0x0000d620


	//   ....[79]....
        /*056c*/ 	.word	0x0000d660


	//   ....[80]....
        /*0570*/ 	.word	0x0000d670


	//   ....[81]....
        /*0574*/ 	.word	0x0000d680


	//   ....[82]....
        /*0578*/ 	.word	0x0000d6c0


	//   ....[83]....
        /*057c*/ 	.word	0x0000d9e0


	//   ....[84]....
        /*0580*/ 	.word	0x0000da20


	//   ....[85]....
        /*0584*/ 	.word	0x0000da40


	//   ....[86]....
        /*0588*/ 	.word	0x0000da60


	//   ....[87]....
        /*058c*/ 	.word	0x0000da90


	//   ....[88]....
        /*0590*/ 	.word	0x0000dab0


	//   ....[89]....
        /*0594*/ 	.word	0x0000dbb0


	//   ....[90]....
        /*0598*/ 	.word	0x0000dd00


	//   ....[91]....
        /*059c*/ 	.word	0x0000e300


	//   ....[92]....
        /*05a0*/ 	.word	0x0000e330


	//   ....[93]....
        /*05a4*/ 	.word	0x0000e360


	//   ....[94]....
        /*05a8*/ 	.word	0x0000e390


	//   ....[95]....
        /*05ac*/ 	.word	0x0000e3c0


	//   ....[96]....
        /*05b0*/ 	.word	0x0000e3f0


	//   ....[97]....
        /*05b4*/ 	.word	0x0000e420


	//   ....[98]....
        /*05b8*/ 	.word	0x0000e450


	//   ....[99]....
        /*05bc*/ 	.word	0x0000e5d0


	//   ....[100]....
        /*05c0*/ 	.word	0x0000e600


	//   ....[101]....
        /*05c4*/ 	.word	0x0000e630


	//   ....[102]....
        /*05c8*/ 	.word	0x0000e660


	//   ....[103]....
        /*05cc*/ 	.word	0x0000e690


	//   ....[104]....
        /*05d0*/ 	.word	0x0000e6c0


	//   ....[105]....
        /*05d4*/ 	.word	0x0000e780


	//   ....[106]....
        /*05d8*/ 	.word	0x0000e7a0


	//   ....[107]....
        /*05dc*/ 	.word	0x0000e810


	//   ....[108]....
        /*05e0*/ 	.word	0x0000ec80


	//   ....[109]....
        /*05e4*/ 	.word	0x0000f200


	//   ....[110]....
        /*05e8*/ 	.word	0x0000f2f0


	//   ....[111]....
        /*05ec*/ 	.word	0x0000f390


	//   ....[112]....
        /*05f0*/ 	.word	0x0000f3f0


	//   ....[113]....
        /*05f4*/ 	.word	0x0000f4e0


	//   ....[114]....
        /*05f8*/ 	.word	0x0000f550


	//   ....[115]....
        /*05fc*/ 	.word	0x0000f640


	//   ....[116]....
        /*0600*/ 	.word	0x0000f6b0


	//   ....[117]....
        /*0604*/ 	.word	0x0000f790


	//   ....[118]....
        /*0608*/ 	.word	0x0000f840


	//   ....[119]....
        /*060c*/ 	.word	0x0000f8b0


	//   ....[120]....
        /*0610*/ 	.word	0x0000f910


	//   ....[121]....
        /*0614*/ 	.word	0x0000fa00


	//   ....[122]....
        /*0618*/ 	.word	0x0000fa60


	//   ....[123]....
        /*061c*/ 	.word	0x0000fb60


	//   ....[124]....
        /*0620*/ 	.word	0x0000fbc0


	//   ....[125]....
        /*0624*/ 	.word	0x0000fc60


	//   ....[126]....
        /*0628*/ 	.word	0x0000fde0


	//   ....[127]....
        /*062c*/ 	.word	0x0000fee0


	//   ....[128]....
        /*0630*/ 	.word	0x00010160


	//   ....[129]....
        /*0634*/ 	.word	0x000101b0


	//   ....[130]....
        /*0638*/ 	.word	0x00010380


	//   ....[131]....
        /*063c*/ 	.word	0x000103d0


	//   ....[132]....
        /*0640*/ 	.word	0x000105a0


	//   ....[133]....
        /*0644*/ 	.word	0x000105f0


	//   ....[134]....
        /*0648*/ 	.word	0x000106e0


	//   ....[135]....
        /*064c*/ 	.word	0x00010780


	//   ....[136]....
        /*0650*/ 	.word	0x000107e0


	//   ....[137]....
        /*0654*/ 	.word	0x00010890


	//   ....[138]....
        /*0658*/ 	.word	0x000108f0


	//   ....[139]....
        /*065c*/ 	.word	0x000109a0


	//   ....[140]....
        /*0660*/ 	.word	0x00010a00


	//   ....[141]....
        /*0664*/ 	.word	0x00010ab0


	//   ....[142]....
        /*0668*/ 	.word	0x00010ba0


	//   ....[143]....
        /*066c*/ 	.word	0x00010c70


	//   ....[144]....
        /*0670*/ 	.word	0x00010d90


	//   ....[145]....
        /*0674*/ 	.word	0x00010e90


	//   ....[146]....
        /*0678*/ 	.word	0x00010fc0


	//   ....[147]....
        /*067c*/ 	.word	0x000110a0


	//   ....[148]....
        /*0680*/ 	.word	0x000111a0


	//   ....[149]....
        /*0684*/ 	.word	0x00011280


	//   ....[150]....
        /*0688*/ 	.word	0x00011310


	//   ....[151]....
        /*068c*/ 	.word	0x000113b0


	//   ....[152]....
        /*0690*/ 	.word	0x000114d0


	//   ....[153]....
        /*0694*/ 	.word	0x00011540


	//   ....[154]....
        /*0698*/ 	.word	0x000115b0


	//   ....[155]....
        /*069c*/ 	.word	0x00011620


	//   ....[156]....
        /*06a0*/ 	.word	0x00011690


	//   ....[157]....
        /*06a4*/ 	.word	0x00011710


	//   ....[158]....
        /*06a8*/ 	.word	0x000117a0


	//   ....[159]....
        /*06ac*/ 	.word	0x00011830


	//   ....[160]....
        /*06b0*/ 	.word	0x000118a0


	//   ....[161]....
        /*06b4*/ 	.word	0x00011910


	//   ....[162]....
        /*06b8*/ 	.word	0x00011980


	//   ....[163]....
        /*06bc*/ 	.word	0x00011a00


	//   ....[164]....
        /*06c0*/ 	.word	0x00011a70


	//   ....[165]....
        /*06c4*/ 	.word	0x00011b10


	//   ....[166]....
        /*06c8*/ 	.word	0x00011ba0


	//   ....[167]....
        /*06cc*/ 	.word	0x00011cc0


	//----- nvinfo : EIATTR_REG_RECONFIG
	.align		4
.L_198:
        /*06d0*/ 	.byte	0x01, 0x54
	.zero		2


	//----- nvinfo : EIATTR_SYSCALL_OFFSETS
	.align		4
        /*06d4*/ 	.byte	0x04, 0x46
        /*06d6*/ 	.short	(.L_200 - .L_199)


	//   ....[0]....
.L_199:
        /*06d8*/ 	.word	0x00003290


	//   ....[1]....
        /*06dc*/ 	.word	0x0000ad60


	//   ....[2]....
        /*06e0*/ 	.word	0x0000aeb0


	//   ....[3]....
        /*06e4*/ 	.word	0x0000afa0


	//   ....[4]....
        /*06e8*/ 	.word	0x0000bed0


	//----- nvinfo : EIATTR_MBARRIER_INSTR_OFFSETS
	.align		4
.L_200:
        /*06ec*/ 	.byte	0x04, 0x39
        /*06ee*/ 	.short	(.L_202 - .L_201)


	//   ....[0]....
.L_201:
        /*06f0*/ 	.word	0x00000180
        /*06f4*/ 	.word	0x000000ff
        /*06f8*/ 	.word	0x00028c00
        /*06fc*/ 	.short	0x0100
        /*06fe*/ 	.byte	0x08
	.zero		1


	//   ....[1]....
        /*0700*/ 	.word	0x00000190
        /*0704*/ 	.word	0x000000ff
        /*0708*/ 	.word	0x00028c20
        /*070c*/ 	.short	0x0100
        /*070e*/ 	.byte	0x08
	.zero		1


	//   ....[2]....
        /*0710*/ 	.word	0x00000240
        /*0714*/ 	.word	0x000000ff
        /*0718*/ 	.word	0x00028c30
        /*071c*/ 	.short	0x0100
        /*071e*/ 	.byte	0x06
	.zero		1


	//   ....[3]....
        /*0720*/ 	.word	0x00000250
        /*0724*/ 	.word	0x000000ff
        /*0728*/ 	.word	0x00028c40
        /*072c*/ 	.short	0x0100
        /*072e*/ 	.byte	0x06
	.zero		1


	//   ....[4]....
        /*0730*/ 	.word	0x00000260
        /*0734*/ 	.word	0x000000ff
        /*0738*/ 	.word	0x00028c38
        /*073c*/ 	.short	0x0100
        /*073e*/ 	.byte	0x06
	.zero		1


	//   ....[5]....
        /*0740*/ 	.word	0x00000270
        /*0744*/ 	.word	0x000000ff
        /*0748*/ 	.word	0x00028c48
        /*074c*/ 	.short	0x0100
        /*074e*/ 	.byte	0x06
	.zero		1


	//   ....[6]....
        /*0750*/ 	.word	0x000003a0
        /*0754*/ 	.word	0x000000ff
        /*0758*/ 	.word	0x00028c50
        /*075c*/ 	.short	0x0100
        /*075e*/ 	.byte	0x08
	.zero		1


	//   ....[7]....
        /*0760*/ 	.word	0x000003b0
        /*0764*/ 	.word	0x000000ff
        /*0768*/ 	.word	0x00028c60
        /*076c*/ 	.short	0x0100
        /*076e*/ 	.byte	0x08
	.zero		1


	//   ....[8]....
        /*0770*/ 	.word	0x000003c0
        /*0774*/ 	.word	0x000000ff
        /*0778*/ 	.word	0x00028c58
        /*077c*/ 	.short	0x0100
        /*077e*/ 	.byte	0x08
	.zero		1


	//   ....[9]....
        /*0780*/ 	.word	0x000003d0
        /*0784*/ 	.word	0x000000ff
        /*0788*/ 	.word	0x00028c68
        /*078c*/ 	.short	0x0100
        /*078e*/ 	.byte	0x08
	.zero		1


	//   ....[10]....
        /*0790*/ 	.word	0x000004c0
        /*0794*/ 	.word	0x000000ff
        /*0798*/ 	.word	0x00028c70
        /*079c*/ 	.short	0x0100
        /*079e*/ 	.byte	0x06
	.zero		1


	//   ....[11]....
        /*07a0*/ 	.word	0x000004d0
        /*07a4*/ 	.word	0x000000ff
        /*07a8*/ 	.word	0x00028c80
        /*07ac*/ 	.short	0x0100
        /*07ae*/ 	.byte	0x06
	.zero		1


	//   ....[12]....
        /*07b0*/ 	.word	0x000004e0
        /*07b4*/ 	.word	0x000000ff
        /*07b8*/ 	.word	0x00028c78
        /*07bc*/ 	.short	0x0100
        /*07be*/ 	.byte	0x06
	.zero		1


	//   ....[13]....
        /*07c0*/ 	.word	0x000004f0
        /*07c4*/ 	.word	0x000000ff
        /*07c8*/ 	.word	0x00028c88
        /*07cc*/ 	.short	0x0100
        /*07ce*/ 	.byte	0x06
	.zero		1


	//   ....[14]....
        /*07d0*/ 	.word	0x00000620
        /*07d4*/ 	.word	0x000000ff
        /*07d8*/ 	.word	0x00028c90
        /*07dc*/ 	.short	0x0100
        /*07de*/ 	.byte	0x08
	.zero		1


	//   ....[15]....
        /*07e0*/ 	.word	0x00000630
        /*07e4*/ 	.word	0x000000ff
        /*07e8*/ 	.word	0x00028ca0
        /*07ec*/ 	.short	0x0100
        /*07ee*/ 	.byte	0x08
	.zero		1


	//   ....[16]....
        /*07f0*/ 	.word	0x00000640
        /*07f4*/ 	.word	0x000000ff
        /*07f8*/ 	.word	0x00028c98
        /*07fc*/ 	.short	0x0100
        /*07fe*/ 	.byte	0x08
	.zero		1


	//   ....[17]....
        /*0800*/ 	.word	0x00000650
        /*0804*/ 	.word	0x000000ff
        /*0808*/ 	.word	0x00028ca8
        /*080c*/ 	.short	0x0100
        /*080e*/ 	.byte	0x08
	.zero		1


	//   ....[18]....
        /*0810*/ 	.word	0x00000790
        /*0814*/ 	.word	0x000000ff
        /*0818*/ 	.word	0x00028cb0
        /*081c*/ 	.short	0x0100
        /*081e*/ 	.byte	0x08
	.zero		1


	//   ....[19]....
        /*0820*/ 	.word	0x000007a0
        /*0824*/ 	.word	0x000000ff
        /*0828*/ 	.word	0x00028cc0
        /*082c*/ 	.short	0x0100
        /*082e*/ 	.byte	0x08
	.zero		1


	//   ....[20]....
        /*0830*/ 	.word	0x000007b0
        /*0834*/ 	.word	0x000000ff
        /*0838*/ 	.word	0x00028cb8
        /*083c*/ 	.short	0x0100
        /*083e*/ 	.byte	0x08
	.zero		1


	//   ....[21]....
        /*0840*/ 	.word	0x000007c0
        /*0844*/ 	.word	0x000000ff
        /*0848*/ 	.word	0x00028cc8
        /*084c*/ 	.short	0x0100
        /*084e*/ 	.byte	0x08
	.zero		1


	//   ....[22]....
        /*0850*/ 	.word	0x000018d0
        /*0854*/ 	.word	0x000000ff
        /*0858*/ 	.word	0x00028c50
        /*085c*/ 	.short	0x010a
        /*085e*/ 	.byte	0x10
	.zero		1


	//   ....[23]....
        /*0860*/ 	.word	0x00001bb0
        /*0864*/ 	.word	0x000000ff
        /*0868*/ 	.word	0x00000000
        /*086c*/ 	.short	0x0101
        /*086e*/ 	.byte	0x06
	.zero		1


	//   ....[24]....
        /*0870*/ 	.word	0x00002510
        /*0874*/ 	.word	0x000000ff
        /*0878*/ 	.word	0x00028c50
        /*087c*/ 	.short	0x010a
        /*087e*/ 	.byte	0x15
	.zero		1


	//   ....[25]....
        /*0880*/ 	.word	0x00002550
        /*0884*/ 	.word	0x000000ff
        /*0888*/ 	.word	0x00028c50
        /*088c*/ 	.short	0x010a
        /*088e*/ 	.byte	0x15
	.zero		1


	//   ....[26]....
        /*0890*/ 	.word	0x00002780
        /*0894*/ 	.word	0x000000ff
        /*0898*/ 	.word	0x00000000
        /*089c*/ 	.short	0x0101
        /*089e*/ 	.byte	0x06
	.zero		1


	//   ....[27]....
        /*08a0*/ 	.word	0x00003310
        /*08a4*/ 	.word	0x000000ff
        /*08a8*/ 	.word	0x00028c00
        /*08ac*/ 	.short	0x010a
        /*08ae*/ 	.byte	0x29
	.zero		1


	//   ....[28]....
        /*08b0*/ 	.word	0x00003390
        /*08b4*/ 	.word	0x00000007
        /*08b8*/ 	.word	0x00028c30
        /*08bc*/ 	.short	0x010a
        /*08be*/ 	.byte	0x3f
	.zero		1


	//   ....[29]....
        /*08c0*/ 	.word	0x000033d0
        /*08c4*/ 	.word	0x00000007
        /*08c8*/ 	.word	0x00028c30
        /*08cc*/ 	.short	0x010a
        /*08ce*/ 	.byte	0x3f
	.zero		1


	//   ....[30]....
        /*08d0*/ 	.word	0x000037a0
        /*08d4*/ 	.word	0x000000ff
        /*08d8*/ 	.word	0x00000000
        /*08dc*/ 	.short	0x0101
        /*08de*/ 	.byte	0x06
	.zero		1


	//   ....[31]....
        /*08e0*/ 	.word	0x00004420
        /*08e4*/ 	.word	0x00000007
        /*08e8*/ 	.word	0x00028c50
        /*08ec*/ 	.short	0x010a
        /*08ee*/ 	.byte	0x3f
	.zero		1


	//   ....[32]....
        /*08f0*/ 	.word	0x00004470
        /*08f4*/ 	.word	0x00000007
        /*08f8*/ 	.word	0x00028c50
        /*08fc*/ 	.short	0x010a
        /*08fe*/ 	.byte	0x3f
	.zero		1


	//   ....[33]....
        /*0900*/ 	.word	0x00004700
        /*0904*/ 	.word	0x000000ff
        /*0908*/ 	.word	0x00000000
        /*090c*/ 	.short	0x0101
        /*090e*/ 	.byte	0x06
	.zero		1


	//   ....[34]....
        /*0910*/ 	.word	0x00004840
        /*0914*/ 	.word	0x000000ff
        /*0918*/ 	.word	0x00028c30
        /*091c*/ 	.short	0x010a
        /*091e*/ 	.byte	0x15
	.zero		1


	//   ....[35]....
        /*0920*/ 	.word	0x00004880
        /*0924*/ 	.word	0x000000ff
        /*0928*/ 	.word	0x00028c30
        /*092c*/ 	.short	0x010a
        /*092e*/ 	.byte	0x15
	.zero		1


	//   ....[36]....
        /*0930*/ 	.word	0x00004ac0
        /*0934*/ 	.word	0x000000ff
        /*0938*/ 	.word	0x00000000
        /*093c*/ 	.short	0x0101
        /*093e*/ 	.byte	0x06
	.zero		1


	//   ....[37]....
        /*0940*/ 	.word	0x00005d70
        /*0944*/ 	.word	0x000000ff
        /*0948*/ 	.word	0x00028c50
        /*094c*/ 	.short	0x010a
        /*094e*/ 	.byte	0x15
	.zero		1


	//   ....[38]....
        /*0950*/ 	.word	0x00005db0
        /*0954*/ 	.word	0x000000ff
        /*0958*/ 	.word	0x00028c50
        /*095c*/ 	.short	0x010a
        /*095e*/ 	.byte	0x15
	.zero		1


	//   ....[39]....
        /*0960*/ 	.word	0x00006040
        /*0964*/ 	.word	0x000000ff
        /*0968*/ 	.word	0x00000000
        /*096c*/ 	.short	0x0101
        /*096e*/ 	.byte	0x15
	.zero		1


	//   ....[40]....
        /*0970*/ 	.word	0x00008800
        /*0974*/ 	.word	0x000000ff
        /*0978*/ 	.word	0x00000000
        /*097c*/ 	.short	0x0101
        /*097e*/ 	.byte	0x04
	.zero		1


	//   ....[41]....
        /*0980*/ 	.word	0x0000b6b0
        /*0984*/ 	.word	0x0000001b
        /*0988*/ 	.word	0x00028c40
        /*098c*/ 	.short	0x010a
        /*098e*/ 	.byte	0x3f
	.zero		1


	//   ....[42]....
        /*0990*/ 	.word	0x0000bb90
        /*0994*/ 	.word	0x0000001b
        /*0998*/ 	.word	0x00028c30
        /*099c*/ 	.short	0x0107
        /*099e*/ 	.byte	0x3f
	.zero		1


	//   ....[43]....
        /*09a0*/ 	.word	0x0000bc70
        /*09a4*/ 	.word	0x0000001b
        /*09a8*/ 	.word	0x00028c30
        /*09ac*/ 	.short	0x0101
        /*09ae*/ 	.byte	0x3f
	.zero		1


	//   ....[44]....
        /*09b0*/ 	.word	0x0000c4e0
        /*09b4*/ 	.word	0x00000017
        /*09b8*/ 	.word	0x00028c00
        /*09bc*/ 	.short	0x0107
        /*09be*/ 	.byte	0x3f
	.zero		1


	//   ....[45]....
        /*09c0*/ 	.word	0x0000c5d0
        /*09c4*/ 	.word	0x00000017
        /*09c8*/ 	.word	0x00028c00
        /*09cc*/ 	.short	0x0101
        /*09ce*/ 	.byte	0x3f
	.zero		1


	//   ....[46]....
        /*09d0*/ 	.word	0x0000c5f0
        /*09d4*/ 	.word	0x00000017
        /*09d8*/ 	.word	0x00028c20
        /*09dc*/ 	.short	0x010a
        /*09de*/ 	.byte	0x3f
	.zero		1


	//   ....[47]....
        /*09e0*/ 	.word	0x0000c680
        /*09e4*/ 	.word	0x0000001b
        /*09e8*/ 	.word	0x00028c60
        /*09ec*/ 	.short	0x010a
        /*09ee*/ 	.byte	0x3f
	.zero		1


	//   ....[48]....
        /*09f0*/ 	.word	0x0000cfb0
        /*09f4*/ 	.word	0x0000001b
        /*09f8*/ 	.word	0x00028c50
        /*09fc*/ 	.short	0x0107
        /*09fe*/ 	.byte	0x3f
	.zero		1


	//   ....[49]....
        /*0a00*/ 	.word	0x0000d080
        /*0a04*/ 	.word	0x0000001b
        /*0a08*/ 	.word	0x00028c50
        /*0a0c*/ 	.short	0x0101
        /*0a0e*/ 	.byte	0x3f
	.zero		1


	//   ....[50]....
        /*0a10*/ 	.word	0x0000d400
        /*0a14*/ 	.word	0x00000006
        /*0a18*/ 	.word	0x00028c40
        /*0a1c*/ 	.short	0x010a
        /*0a1e*/ 	.byte	0x3f
	.zero		1


	//   ....[51]....
        /*0a20*/ 	.word	0x0000d740
        /*0a24*/ 	.word	0x00000006
        /*0a28*/ 	.word	0x00028c30
        /*0a2c*/ 	.short	0x0107
        /*0a2e*/ 	.byte	0x3f
	.zero		1


	//   ....[52]....
        /*0a30*/ 	.word	0x0000d800
        /*0a34*/ 	.word	0x00000006
        /*0a38*/ 	.word	0x00028c30
        /*0a3c*/ 	.short	0x0101
        /*0a3e*/ 	.byte	0x3f
	.zero		1


	//   ....[53]....
        /*0a40*/ 	.word	0x0000d830
        /*0a44*/ 	.word	0x00000006
        /*0a48*/ 	.word	0x00028c60
        /*0a4c*/ 	.short	0x010a
        /*0a4e*/ 	.byte	0x3f
	.zero		1


	//   ....[54]....
        /*0a50*/ 	.word	0x0000df00
        /*0a54*/ 	.word	0x00000006
        /*0a58*/ 	.word	0x00028c50
        /*0a5c*/ 	.short	0x0107
        /*0a5e*/ 	.byte	0x3f
	.zero		1


	//   ....[55]....
        /*0a60*/ 	.word	0x0000dfc0
        /*0a64*/ 	.word	0x00000006
        /*0a68*/ 	.word	0x00028c50
        /*0a6c*/ 	.short	0x0101
        /*0a6e*/ 	.byte	0x3f
	.zero		1


	//   ....[56]....
        /*0a70*/ 	.word	0x0000ec00
        /*0a74*/ 	.word	0x00000005
        /*0a78*/ 	.word	0x00028c20
        /*0a7c*/ 	.short	0x010a
        /*0a7e*/ 	.byte	0x3f
	.zero		1


	//   ....[57]....
        /*0a80*/ 	.word	0x0000ed80
        /*0a84*/ 	.word	0x00000003
        /*0a88*/ 	.word	0x00028c40
        /*0a8c*/ 	.short	0x010a
        /*0a8e*/ 	.byte	0x3f
	.zero		1


	//   ....[58]....
        /*0a90*/ 	.word	0x0000ee20
        /*0a94*/ 	.word	0x00000005
        /*0a98*/ 	.word	0x00028c40
        /*0a9c*/ 	.short	0x010a
        /*0a9e*/ 	.byte	0x3f
	.zero		1


	//   ....[59]....
        /*0aa0*/ 	.word	0x0000ee60
        /*0aa4*/ 	.word	0x00000003
        /*0aa8*/ 	.word	0x00028c60
        /*0aac*/ 	.short	0x010a
        /*0aae*/ 	.byte	0x3f
	.zero		1


	//   ....[60]....
        /*0ab0*/ 	.word	0x0000eea0
        /*0ab4*/ 	.word	0x00000005
        /*0ab8*/ 	.word	0x00028c60
        /*0abc*/ 	.short	0x010a
        /*0abe*/ 	.byte	0x3f
	.zero		1


	//   ....[61]....
        /*0ac0*/ 	.word	0x0000ef10
        /*0ac4*/ 	.word	0x00000003
        /*0ac8*/ 	.word	0x00028c50
        /*0acc*/ 	.short	0x010a
        /*0ace*/ 	.byte	0x3f
	.zero		1


	//   ....[62]....
        /*0ad0*/ 	.word	0x0000ef70
        /*0ad4*/ 	.word	0x00000004
        /*0ad8*/ 	.word	0x00028c50
        /*0adc*/ 	.short	0x010a
        /*0ade*/ 	.byte	0x3f
	.zero		1


	//   ....[63]....
        /*0ae0*/ 	.word	0x0000efd0
        /*0ae4*/ 	.word	0x00000003
        /*0ae8*/ 	.word	0x00028c00
        /*0aec*/ 	.short	0x010a
        /*0aee*/ 	.byte	0x3f
	.zero		1


	//   ....[64]....
        /*0af0*/ 	.word	0x0000f020
        /*0af4*/ 	.word	0x00000007
        /*0af8*/ 	.word	0x00028c30
        /*0afc*/ 	.short	0x010a
        /*0afe*/ 	.byte	0x3f
	.zero		1


	//   ....[65]....
        /*0b00*/ 	.word	0x0000f070
        /*0b04*/ 	.word	0x00000007
        /*0b08*/ 	.word	0x00028c50
        /*0b0c*/ 	.short	0x010a
        /*0b0e*/ 	.byte	0x3f
	.zero		1


	//   ....[66]....
        /*0b10*/ 	.word	0x0000f0d0
        /*0b14*/ 	.word	0x00000004
        /*0b18*/ 	.word	0x00028c30
        /*0b1c*/ 	.short	0x010a
        /*0b1e*/ 	.byte	0x3f
	.zero		1


	//   ....[67]....
        /*0b20*/ 	.word	0x0000f130
        /*0b24*/ 	.word	0x00000008
        /*0b28*/ 	.word	0x00028c50
        /*0b2c*/ 	.short	0x010a
        /*0b2e*/ 	.byte	0x3f
	.zero		1


	//   ....[68]....
        /*0b30*/ 	.word	0x0000f240
        /*0b34*/ 	.word	0x0000001b
        /*0b38*/ 	.word	0x00028c40
        /*0b3c*/ 	.short	0x010a
        /*0b3e*/ 	.byte	0x3f
	.zero		1


	//   ....[69]....
        /*0b40*/ 	.word	0x0000fce0
        /*0b44*/ 	.word	0x00000017
        /*0b48*/ 	.word	0x00028c20
        /*0b4c*/ 	.short	0x010a
        /*0b4e*/ 	.byte	0x3f
	.zero		1


	//   ....[70]....
        /*0b50*/ 	.word	0x0000fd30
        /*0b54*/ 	.word	0x0000001b
        /*0b58*/ 	.word	0x00028c60
        /*0b5c*/ 	.short	0x010a
        /*0b5e*/ 	.byte	0x3f
	.zero		1


	//   ....[71]....
        /*0b60*/ 	.word	0x00010630
        /*0b64*/ 	.word	0x00000006
        /*0b68*/ 	.word	0x00028c40
        /*0b6c*/ 	.short	0x010a
        /*0b6e*/ 	.byte	0x3f
	.zero		1


	//   ....[72]....
        /*0b70*/ 	.word	0x00010af0
        /*0b74*/ 	.word	0x00000006
        /*0b78*/ 	.word	0x00028c60
        /*0b7c*/ 	.short	0x010a
        /*0b7e*/ 	.byte	0x3f
	.zero		1


	//   ....[73]....
        /*0b80*/ 	.word	0x00011be0
        /*0b84*/ 	.word	0x00000005
        /*0b88*/ 	.word	0x00028c20
        /*0b8c*/ 	.short	0x010a
        /*0b8e*/ 	.byte	0x3f
	.zero		1


	//   ....[74]....
        /*0b90*/ 	.word	0x00011d80
        /*0b94*/ 	.word	0x00000003
        /*0b98*/ 	.word	0x00028c40
        /*0b9c*/ 	.short	0x010a
        /*0b9e*/ 	.byte	0x3f
	.zero		1


	//   ....[75]....
        /*0ba0*/ 	.word	0x00011dd0
        /*0ba4*/ 	.word	0x00000005
        /*0ba8*/ 	.word	0x00028c40
        /*0bac*/ 	.short	0x010a
        /*0bae*/ 	.byte	0x3f
	.zero		1


	//   ....[76]....
        /*0bb0*/ 	.word	0x00011e20
        /*0bb4*/ 	.word	0x00000003
        /*0bb8*/ 	.word	0x00028c60
        /*0bbc*/ 	.short	0x010a
        /*0bbe*/ 	.byte	0x3f
	.zero		1


	//----- nvinfo : EIATTR_NUM_MBARRIERS
	.align		4
.L_202:
        /*0bc0*/ 	.byte	0x03, 0x38
        /*0bc2*/ 	.short	0x0016


	//----- nvinfo : EIATTR_EXIT_INSTR_OFFSETS
	.align		4
        /*0bc4*/ 	.byte	0x04, 0x1c
        /*0bc6*/ 	.short	(.L_204 - .L_203)


	//   ....[0]....
.L_203:
        /*0bc8*/ 	.word	0x00000980


	//   ....[1]....
        /*0bcc*/ 	.word	0x00009b20


	//   ....[2]....
        /*0bd0*/ 	.word	0x0000eef0


	//----- nvinfo : EIATTR_MAX_THREADS
	.align		4
.L_204:
        /*0bd4*/ 	.byte	0x04, 0x05
        /*0bd6*/ 	.short	(.L_206 - .L_205)
.L_205:
        /*0bd8*/ 	.word	0x00000180
        /*0bdc*/ 	.word	0x00000001
        /*0be0*/ 	.word	0x00000001


	//----- nvinfo : EIATTR_CRS_STACK_SIZE
	.align		4
.L_206:
        /*0be4*/ 	.byte	0x04, 0x1e
        /*0be6*/ 	.short	(.L_208 - .L_207)
.L_207:
        /*0be8*/ 	.word	0x00000000


	//----- nvinfo : EIATTR_CBANK_PARAM_SIZE
	.align		4
.L_208:
        /*0bec*/ 	.byte	0x03, 0x19
        /*0bee*/ 	.short	0x0af0


	//----- nvinfo : EIATTR_PARAM_CBANK
	.align		4
        /*0bf0*/ 	.byte	0x04, 0x0a
        /*0bf2*/ 	.short	(.L_210 - .L_209)
	.align		4
.L_209:
        /*0bf4*/ 	.word	index@(.nv.constant0._ZN7cutlass13device_kernelIN5flash11enable_sm90INS1_16FlashAttnFwdSm90INS1_25CollectiveMainloopFwdSm90ILi2EN4cute5tupleIJNS5_1CILi1EEES8_S8_EEENS6_IJNS7_ILi64EEESA_SA_EEELi512ENS_10bfloat16_tEfNS_4arch4Sm90ELb0ELb0ELb0ELb1ELb1ELb0ELb0ELb0ELb0ELb1ELb0ELb0EEENS1_21CollectiveEpilogueFwdINS6_IJSA_NS7_ILi512EEESA_EEES9_SC_SE_Li256ELb1ELb1ELb0ELb0EEENS1_36VarlenDynamicPersistentTileSchedulerILi64ELi64ELi256ELi128ELb0ELb1ELb1ELb0ELb1ELb1EEEEEEEEEvNT_6ParamsE)
        /*0bf8*/ 	.short	0x0210
        /*0bfa*/ 	.short	0x0af0


	//----- nvinfo : EIATTR_SW_WAR
	.align		4
.L_210:
        /*0bfc*/ 	.byte	0x04, 0x36
        /*0bfe*/ 	.short	(.L_212 - .L_211)
.L_211:
        /*0c00*/ 	.word	0x00000008
.L_212:


//--------------------- .nv.info._ZN7cutlass13device_kernelIN5flash11enable_sm90INS1_16FlashAttnFwdSm90INS1_25CollectiveMainloopFwdSm90ILi2EN4cute5tupleIJNS5_1CILi1EEES8_S8_EEENS6_IJNS7_ILi64EEESA_SA_EEELi512ENS_10bfloat16_tEfNS_4arch4Sm90ELb0ELb0ELb0ELb1ELb1ELb1ELb0ELb0ELb0ELb1ELb0ELb0EEENS1_21CollectiveEpilogueFwdINS6_IJSA_NS7_ILi512EEESA_EEES9_SC_SE_Li256ELb1ELb1ELb0ELb0EEENS1_36VarlenDynamicPersistentTileSchedulerILi64ELi64ELi256ELi128ELb0ELb1ELb1ELb0ELb1ELb1EEEEEEEEEvNT_6ParamsE --------------------------
	.section	.nv.info._ZN7cutlass13device_kernelIN5flash11enable_sm90INS1_16FlashAttnFwdSm90INS1_25CollectiveMainloopFwdSm90ILi2EN4cute5tupleIJNS5_1CILi1EEES8_S8_EEENS6_IJNS7_ILi64EEESA_SA_EEELi512ENS_10bfloat16_tEfNS_4arch4Sm90ELb0ELb0ELb0ELb1ELb1ELb1ELb0ELb0ELb0ELb1ELb0ELb0EEENS1_21CollectiveEpilogueFwdINS6_IJSA_NS7_ILi512EEESA_EEES9_SC_SE_Li256ELb1ELb1ELb0ELb0EEENS1_36VarlenDynamicPersistentTileSchedulerILi64ELi64ELi256ELi128ELb0ELb1ELb1ELb0ELb1ELb1EEEEEEEEEvNT_6ParamsE,"",@"SHT_CUDA_INFO"
	.sectionflags	@""
	.align	4


	//----- nvinfo : EIATTR_CUDA_API_VERSION
	.align		4
        /*0000*/ 	.byte	0x04, 0x37
        /*0002*/ 	.short	(.L_214 - .L_213)
.L_213:
        /*0004*/ 	.word	0x00000082


	//----- nvinfo : EIATTR_KPARAM_INFO
	.align		4
.L_214:
        /*0008*/ 	.byte	0x04, 0x17
        /*000a*/ 	.short	(.L_216 - .L_215)
.L_215:
        /*000c*/ 	.word	0x00000000
        /*0010*/ 	.short	0x0000
        /*0012*/ 	.short	0x0070
        /*0014*/ 	.byte	0x00, 0xf0, 0x01, 0x2a


	//----- nvinfo : EIATTR_SPARSE_MMA_MASK
	.align		4
.L_216:
        /*0018*/ 	.byte	0x03, 0x50
        /*001a*/ 	.short	0x0000


	//----- nvinfo : EIATTR_MAXREG_COUNT
	.align		4
        /*001c*/ 	.byte	0x03, 0x1b
        /*001e*/ 	.short	0x00a8


	//----- nvinfo : EIATTR_NUM_BARRIERS
	.align		4
        /*0020*/ 	.byte	0x02, 0x4c
        /*0022*/ 	.byte	0x10
	.zero		1


	//----- nvinfo : EIATTR_EXTERNS
	.align		4
        /*0024*/ 	.byte	0x04, 0x0f
        /*0026*/ 	.short	(.L_218 - .L_217)


	//   ....[0]....
	.align		4
.L_217:
        /*0028*/ 	.word	index@(__assertfail)


	//----- nvinfo : EIATTR_ANNOTATIONS
	.align		4
.L_218:
        /*002c*/ 	.byte	0x04, 0x55
        /*002e*/ 	.short	(.L_220 - .L_219)


	//   ....[0]....
.L_219:
        /* <DEDUP_REMOVED lines=47> */


	//----- nvinfo : EIATTR_MERCURY_ISA_VERSION
	.align		4
.L_220:
        /*0310*/ 	.byte	0x03, 0x5f
        /*0312*/ 	.short	0x0101


	//----- nvinfo : EIATTR_UNUSED_LOAD_BYTE_OFFSET
	.align		4
        /*0314*/ 	.byte	0x04, 0x44
        /*0316*/ 	.short	(.L_222 - .L_221)


	//   ....[0]....
.L_221:
        /*0318*/ 	.word	0x00000a20
        /*031c*/ 	.word	0x0000fff0


	//   ....[1]....
        /*0320*/ 	.word	0x0000cb60
        /*0324*/ 	.word	0x0000fff0


	//----- nvinfo : EIATTR_INT_WARP_WIDE_INSTR_OFFSETS
	.align		4
.L_222:
        /*0328*/ 	.byte	0x04, 0x31
        /*032a*/ 	.short	(.L_224 - .L_223)


	//   ....[0]....
.L_223:
        /*032c*/ 	.word	0x00000130


	//   ....[1]....
        /*0330*/ 	.word	0x00000170


	//   ....[2]....
        /*0334*/ 	.word	0x00000240


	//   ....[3]....
        /*0338*/ 	.word	0x00012990


	//   ....[4]....
        /*033c*/ 	.word	0x00012a20


	//   ....[5]....
        /*0340*/ 	.word	0x00015fc0


	//   ....[6]....
        /*0344*/ 	.word	0x00016050


	//----- nvinfo : EIATTR_COOP_GROUP_MASK_REGIDS
	.align		4
.L_224:
        /*0348*/ 	.byte	0x04, 0x29
        /*034a*/ 	.short	(.L_226 - .L_225)


	//   ....[0]....
.L_225:
        /*034c*/ 	.word	0xffffffff


	//   ....[1]....
        /*0350*/ 	.word	0xffffffff


	//   ....[2]....
        /*0354*/ 	.word	0xffffffff


	//   ....[3]....
        /*0358*/ 	.word	0xffffffff


	//   ....[4]....
        /*035c*/ 	.word	0xffffffff


	//   ....[5]....
        /*0360*/ 	.word	0xffffffff


	//   ....[6]....
        /*0364*/ 	.word	0xffffffff


	//   ....[7]....
        /*0368*/ 	.word	0xffffffff


	//   ....[8]....
        /*036c*/ 	.word	0xffffffff


	//   ....[9]....
        /*0370*/ 	.word	0xffffffff


	//   ....[10]....
        /*0374*/ 	.word	0xffffffff


	//   ....[11]....
        /*0378*/ 	.word	0xffffffff


	//   ....[12]....
        /*037c*/ 	.word	0xffffffff


	//   ....[13]....
        /*0380*/ 	.word	0xffffffff


	//   ....[14]....
        /*0384*/ 	.word	0xffffffff


	//   ....[15]....
        /*0388*/ 	.word	0xffffffff


	//   ....[16]....
        /*038c*/ 	.word	0xffffffff


	//   ....[17]....
        /*0390*/ 	.word	0xffffffff


	//   ....[18]....
        /*0394*/ 	.word	0xffffffff


	//   ....[19]....
        /*0398*/ 	.word	0xffffffff


	//   ....[20]....
        /*039c*/ 	.word	0xffffffff


	//   ....[21]....
        /*03a0*/ 	.word	0xffffffff


	//   ....[22]....
        /*03a4*/ 	.word	0xffffffff


	//   ....[23]....
        /*03a8*/ 	.word	0xffffffff


	//   ....[24]....
        /*03ac*/ 	.word	0xffffffff


	//   ....[25]....
        /*03b0*/ 	.word	0xffffffff


	//   ....[26]....
        /*03b4*/ 	.word	0xffffffff


	//   ....[27]....
        /*03b8*/ 	.word	0xffffffff


	//   ....[28]....
        /*03bc*/ 	.word	0xffffffff


	//   ....[29]....
        /*03c0*/ 	.word	0xffffffff


	//   ....[30]....
        /*03c4*/ 	.word	0xffffffff


	//   ....[31]....
        /*03c8*/ 	.word	0xffffffff


	//   ....[32]....
        /*03cc*/ 	.word	0xffffffff


	//   ....[33]....
        /*03d0*/ 	.word	0xffffffff


	//   ....[34]....
        /*03d4*/ 	.word	0xffffffff


	//   ....[35]....
        /*03d8*/ 	.word	0xffffffff


	//   ....[36]....
        /*03dc*/ 	.word	0xffffffff


	//   ....[37]....
        /*03e0*/ 	.word	0xffffffff


	//   ....[38]....
        /*03e4*/ 	.word	0xffffffff


	//   ....[39]....
        /*03e8*/ 	.word	0xffffffff


	//   ....[40]....
        /*03ec*/ 	.word	0xffffffff


	//   ....[41]....
        /*03f0*/ 	.word	0xffffffff


	//   ....[42]....
        /*03f4*/ 	.word	0xffffffff


	//   ....[43]....
        /*03f8*/ 	.word	0xffffffff


	//   ....[44]....
        /*03fc*/ 	.word	0xffffffff


	//   ....[45]....
        /*0400*/ 	.word	0xffffffff


	//   ....[46]....
        /*0404*/ 	.word	0xffffffff


	//   ....[47]....
        /*0408*/ 	.word	0xffffffff


	//   ....[48]....
        /*040c*/ 	.word	0xffffffff


	//   ....[49]....
        /*0410*/ 	.word	0xffffffff


	//   ....[50]....
        /*0414*/ 	.word	0xffffffff


	//   ....[51]....
        /*0418*/ 	.word	0xffffffff


	//   ....[52]....
        /*041c*/ 	.word	0xffffffff


	//   ....[53]....
        /*0420*/ 	.word	0xffffffff


	//   ....[54]....
        /*0424*/ 	.word	0xffffffff


	//   ....[55]....
        /*0428*/ 	.word	0xffffffff


	//   ....[56]....
        /*042c*/ 	.word	0xffffffff


	//   ....[57]....
        /*0430*/ 	.word	0xffffffff


	//   ....[58]....
        /*0434*/ 	.word	0xffffffff


	//   ....[59]....
        /*0438*/ 	.word	0xffffffff


	//   ....[60]....
        /*043c*/ 	.word	0xffffffff


	//   ....[61]....
        /*0440*/ 	.word	0xffffffff


	//   ....[62]....
        /*0444*/ 	.word	0xffffffff


	//   ....[63]....
        /*0448*/ 	.word	0xffffffff


	//   ....[64]....
        /*044c*/ 	.word	0xffffffff


	//   ....[65]....
        /*0450*/ 	.word	0xffffffff


	//   ....[66]....
        /*0454*/ 	.word	0xffffffff


	//   ....[67]....
        /*0458*/ 	.word	0xffffffff


	//   ....[68]....
        /*045c*/ 	.word	0xffffffff


	//   ....[69]....
        /*0460*/ 	.word	0xffffffff


	//   ....[70]....
        /*0464*/ 	.word	0xffffffff


	//   ....[71]....
        /*0468*/ 	.word	0xffffffff


	//   ....[72]....
        /*046c*/ 	.word	0xffffffff


	//   ....[73]....
        /*0470*/ 	.word	0xffffffff


	//   ....[74]....
        /*0474*/ 	.word	0xffffffff


	//   ....[75]....
        /*0478*/ 	.word	0xffffffff


	//   ....[76]....
        /*047c*/ 	.word	0xffffffff


	//   ....[77]....
        /*0480*/ 	.word	0xffffffff


	//   ....[78]....
        /*0484*/ 	.word	0xffffffff


	//   ....[79]....
        /*0488*/ 	.word	0xffffffff


	//   ....[80]....
        /*048c*/ 	.word	0xffffffff


	//   ....[81]....
        /*0490*/ 	.word	0xffffffff


	//   ....[82]....
        /*0494*/ 	.word	0xffffffff


	//   ....[83]....
        /*0498*/ 	.word	0xffffffff


	//   ....[84]....
        /*049c*/ 	.word	0xffffffff


	//   ....[85]....
        /*04a0*/ 	.word	0xffffffff


	//   ....[86]....
        /*04a4*/ 	.word	0xffffffff


	//   ....[87]....
        /*04a8*/ 	.word	0xffffffff


	//   ....[88]....
        /*04ac*/ 	.word	0xffffffff


	//   ....[89]....
        /*04b0*/ 	.word	0xffffffff


	//   ....[90]....
        /*04b4*/ 	.word	0xffffffff


	//   ....[91]....
        /*04b8*/ 	.word	0xffffffff


	//   ....[92]....
        /*04bc*/ 	.word	0xffffffff


	//   ....[93]....
        /*04c0*/ 	.word	0xffffffff


	//   ....[94]....
        /*04c4*/ 	.word	0xffffffff


	//   ....[95]....
        /*04c8*/ 	.word	0xffffffff


	//   ....[96]....
        /*04cc*/ 	.word	0xffffffff


	//   ....[97]....
        /*04d0*/ 	.word	0xffffffff


	//   ....[98]....
        /*04d4*/ 	.word	0xffffffff


	//   ....[99]....
        /*04d8*/ 	.word	0xffffffff


	//   ....[100]....
        /*04dc*/ 	.word	0xffffffff


	//   ....[101]....
        /*04e0*/ 	.word	0xffffffff


	//   ....[102]....
        /*04e4*/ 	.word	0xffffffff


	//   ....[103]....
        /*04e8*/ 	.word	0xffffffff


	//   ....[104]....
        /*04ec*/ 	.word	0xffffffff


	//   ....[105]....
        /*04f0*/ 	.word	0xffffffff


	//   ....[106]....
        /*04f4*/ 	.word	0xffffffff


	//   ....[107]....
        /*04f8*/ 	.word	0xffffffff


	//   ....[108]....
        /*04fc*/ 	.word	0xffffffff


	//   ....[109]....
        /*0500*/ 	.word	0xffffffff


	//   ....[110]....
        /*0504*/ 	.word	0xffffffff


	//   ....[111]....
        /*0508*/ 	.word	0xffffffff


	//   ....[112]....
        /*050c*/ 	.word	0xffffffff


	//   ....[113]....
        /*0510*/ 	.word	0xffffffff


	//   ....[114]....
        /*0514*/ 	.word	0xffffffff


	//   ....[115]....
        /*0518*/ 	.word	0xffffffff


	//   ....[116]....
        /*051c*/ 	.word	0xffffffff


	//   ....[117]....
        /*0520*/ 	.word	0xffffffff


	//   ....[118]....
        /*0524*/ 	.word	0xffffffff


	//   ....[119]....
        /*0528*/ 	.word	0xffffffff


	//   ....[120]....
        /*052c*/ 	.word	0xffffffff


	//   ....[121]....
        /*0530*/ 	.word	0xffffffff


	//   ....[122]....
        /*0534*/ 	.word	0xffffffff


	//   ....[123]....
        /*0538*/ 	.word	0xffffffff


	//   ....[124]....
        /*053c*/ 	.word	0xffffffff


	//   ....[125]....
        /*0540*/ 	.word	0xffffffff


	//   ....[126]....
        /*0544*/ 	.word	0xffffffff


	//   ....[127]....
        /*0548*/ 	.word	0x0500000f


	//   ....[128]....
        /*054c*/ 	.word	0x0500000f


	//   ....[129]....
        /*0550*/ 	.word	0x0500000f


	//   ....[130]....
        /*0554*/ 	.word	0x0500000f


	//   ....[131]....
        /*0558*/ 	.word	0x0500000f


	//   ....[132]....
        /*055c*/ 	.word	0x0500000f


	//   ....[133]....
        /*0560*/ 	.word	0x0500000f


	//   ....[134]....
        /*0564*/ 	.word	0x0500000f


	//   ....[135]....
        /*0568*/ 	.word	0x0500000f


	//   ....[136]....
        /*056c*/ 	.word	0x0500000f


	//   ....[137]....
        /*0570*/ 	.word	0x0500000f


	//   ....[138]....
        /*0574*/ 	.word	0x0500000f


	//   ....[139]....
        /*0578*/ 	.word	0x0500000f


	//   ....[140]....
        /*057c*/ 	.word	0x0500000f


	//   ....[141]....
        /*0580*/ 	.word	0x0500000f


	//   ....[142]....
        /*0584*/ 	.word	0x0500000f


	//   ....[143]....
        /*0588*/ 	.word	0x0500000f


	//   ....[144]....
        /*058c*/ 	.word	0x0500000f


	//   ....[145]....
        /*0590*/ 	.word	0x0500000f


	//   ....[146]....
        /*0594*/ 	.word	0x0500000f


	//   ....[147]....
        /*0598*/ 	.word	0x0500000f


	//   ....[148]....
        /*059c*/ 	.word	0x0500000f


	//   ....[149]....
        /*05a0*/ 	.word	0x0500000f


	//   ....[150]....
        /*05a4*/ 	.word	0x0500000f


	//   ....[151]....
        /*05a8*/ 	.word	0x0500000f


	//   ....[152]....
        /*05ac*/ 	.word	0x0500000f


	//   ....[153]....
        /*05b0*/ 	.word	0x0500000f


	//   ....[154]....
        /*05b4*/ 	.word	0x0500000f


	//   ....[155]....
        /*05b8*/ 	.word	0x0500000f


	//   ....[156]....
        /*05bc*/ 	.word	0x0500000f


	//   ....[157]....
        /*05c0*/ 	.word	0x0500000f


	//   ....[158]....
        /*05c4*/ 	.word	0x0500000f


	//   ....[159]....
        /*05c8*/ 	.word	0x0500000f


	//   ....[160]....
        /*05cc*/ 	.word	0x0500000f


	//   ....[161]....
        /*05d0*/ 	.word	0x0500000f


	//   ....[162]....
        /*05d4*/ 	.word	0x0500000f


	//   ....[163]....
        /*05d8*/ 	.word	0x0500000f


	//   ....[164]....
        /*05dc*/ 	.word	0x0500000f


	//   ....[165]....
        /*05e0*/ 	.word	0x0500000f


	//   ....[166]....
        /*05e4*/ 	.word	0x0500000f


	//   ....[167]....
        /*05e8*/ 	.word	0x0500000f


	//   ....[168]....
        /*05ec*/ 	.word	0x0500000f


	//   ....[169]....
        /*05f0*/ 	.word	0x0500000f


	//   ....[170]....
        /*05f4*/ 	.word	0x0500000f


	//   ....[171]....
        /*05f8*/ 	.word	0x0500000f


	//   ....[172]....
        /*05fc*/ 	.word	0x0500000f


	//   ....[173]....
        /*0600*/ 	.word	0x0500000f


	//   ....[174]....
        /*0604*/ 	.word	0x0500000f


	//   ....[175]....
        /*0608*/ 	.word	0x0500000f


	//   ....[176]....
        /*060c*/ 	.word	0x0500000f


	//   ....[177]....
        /*0610*/ 	.word	0x0500000f


	//   ....[178]....
        /*0614*/ 	.word	0x0500000f


	//   ....[179]....
        /*0618*/ 	.word	0x0500000f


	//   ....[180]....
        /*061c*/ 	.word	0x0500000f


	//   ....[181]....
        /*0620*/ 	.word	0x0500000f


	//   ....[182]....
        /*0624*/ 	.word	0x0500000f


	//   ....[183]....
        /*0628*/ 	.word	0x0500000f


	//   ....[184]....
        /*062c*/ 	.word	0x0500000f


	//   ....[185]....
        /*0630*/ 	.word	0x0500000f


	//   ....[186]....
        /*0634*/ 	.word	0x0500000f


	//   ....[187]....
        /*0638*/ 	.word	0x0500000f


	//   ....[188]....
        /*063c*/ 	.word	0x0500000f


	//   ....[189]....
        /*0640*/ 	.word	0x0500000f


	//   ....[190]....
        /*0644*/ 	.word	0x0500000f


	//   ....[191]....
        /*0648*/ 	.word	0x0500000f


	//   ....[192]....
        /*064c*/ 	.word	0x0500000f


	//   ....[193]....
        /*0650*/ 	.word	0x0500000f


	//   ....[194]....
        /*0654*/ 	.word	0x0500000f


	//   ....[195]....
        /*0658*/ 	.word	0x0500000f


	//   ....[196]....
        /*065c*/ 	.word	0x0500000f


	//   ....[197]....
        /*0660*/ 	.word	0x0500000f


	//   ....[198]....
        /*0664*/ 	.word	0x0500000f


	//   ....[199]....
        /*0668*/ 	.word	0x0500000f


	//   ....[200]....
        /*066c*/ 	.word	0x0500000f


	//----- nvinfo : EIATTR_COOP_GROUP_INSTR_OFFSETS
	.align		4
.L_226:
        /*0670*/ 	.byte	0x04, 0x28
        /*0672*/ 	.short	(.L_228 - .L_227)


	//   ....[0]....
.L_227:
        /*0674*/ 	.word	0x00000060


	//   ....[1]....
        /*0678*/ 	.word	0x00000140


	//   ....[2]....
        /*067c*/ 	.word	0x00000180


	//   ....[3]....
        /*0680*/ 	.word	0x00000370


	//   ....[4]....
        /*0684*/ 	.word	0x000004d0


	//   ....[5]....
        /*0688*/ 	.word	0x000005f0


	//   ....[6]....
        /*068c*/ 	.word	0x00000750


	//   ....[7]....
        /*0690*/ 	.word	0x00002a20


	//   ....[8]....
        /*0694*/ 	.word	0x00002a30


	//   ....[9]....
        /*0698*/ 	.word	0x000034a0


	//   ....[10]....
        /*069c*/ 	.word	0x000034b0


	//   ....[11]....
        /*06a0*/ 	.word	0x00003ea0


	//   ....[12]....
        /*06a4*/ 	.word	0x00003eb0


	//   ....[13]....
        /*06a8*/ 	.word	0x00004290


	//   ....[14]....
        /*06ac*/ 	.word	0x000042a0


	//   ....[15]....
        /*06b0*/ 	.word	0x00004fa0


	//   ....[16]....
        /*06b4*/ 	.word	0x00006a80


	//   ....[17]....
        /*06b8*/ 	.word	0x00007040


	//   ....[18]....
        /*06bc*/ 	.word	0x00007050


	//   ....[19]....
        /*06c0*/ 	.word	0x00007060


	//   ....[20]....
        /*06c4*/ 	.word	0x00007070


	//   ....[21]....
        /*06c8*/ 	.word	0x00008060


	//   ....[22]....
        /*06cc*/ 	.word	0x00008070


	//   ....[23]....
        /*06d0*/ 	.word	0x00008080


	//   ....[24]....
        /*06d4*/ 	.word	0x00008090


	//   ....[25]....
        /*06d8*/ 	.word	0x00009870


	//   ....[26]....
        /*06dc*/ 	.word	0x00009950


	//   ....[27]....
        /*06e0*/ 	.word	0x00009af0


	//   ....[28]....
        /*06e4*/ 	.word	0x00009bc0


	//   ....[29]....
        /*06e8*/ 	.word	0x0000a4f0


	//   ....[30]....
        /*06ec*/ 	.word	0x0000aab0


	//   ....[31]....
        /*06f0*/ 	.word	0x0000aad0


	//   ....[32]....
        /*06f4*/ 	.word	0x0000b0a0


	//   ....[33]....
        /*06f8*/ 	.word	0x0000b270


	//   ....[34]....
        /*06fc*/ 	.word	0x0000bf90


	//   ....[35]....
        /*0700*/ 	.word	0x0000c070


	//   ....[36]....
        /*0704*/ 	.word	0x0000c080


	//   ....[37]....
        /*0708*/ 	.word	0x0000c0b0


	//   ....[38]....
        /*070c*/ 	.word	0x0000c0c0


	//   ....[39]....
        /*0710*/ 	.word	0x0000dc50


	//   ....[40]....
        /*0714*/ 	.word	0x0000e130


	//   ....[41]....
        /*0718*/ 	.word	0x0000e150


	//   ....[42]....
        /*071c*/ 	.word	0x0000e180


	//   ....[43]....
        /*0720*/ 	.word	0x0000e190


	//   ....[44]....
        /*0724*/ 	.word	0x0000e8e0


	//   ....[45]....
        /*0728*/ 	.word	0x0000e920


	//   ....[46]....
        /*072c*/ 	.word	0x0000ebc0


	//   ....[47]....
        /*0730*/ 	.word	0x0000ebe0


	//   ....[48]....
        /*0734*/ 	.word	0x0000f890


	//   ....[49]....
        /*0738*/ 	.word	0x0000f8d0


	//   ....[50]....
        /*073c*/ 	.word	0x0000fb70


	//   ....[51]....
        /*0740*/ 	.word	0x0000fb90


	//   ....[52]....
        /*0744*/ 	.word	0x0000fe40


	//   ....[53]....
        /*0748*/ 	.word	0x0000fff0


	//   ....[54]....
        /*074c*/ 	.word	0x00010020


	//   ....[55]....
        /*0750*/ 	.word	0x00010050


	//   ....[56]....
        /*0754*/ 	.word	0x00010080


	//   ....[57]....
        /*0758*/ 	.word	0x000100b0


	//   ....[58]....
        /*075c*/ 	.word	0x000100e0


	//   ....[59]....
        /*0760*/ 	.word	0x00010250


	//   ....[60]....
        /*0764*/ 	.word	0x00010280


	//   ....[61]....
        /*0768*/ 	.word	0x000102b0


	//   ....[62]....
        /*076c*/ 	.word	0x000102e0


	//   ....[63]....
        /*0770*/ 	.word	0x00010310


	//   ....[64]....
        /*0774*/ 	.word	0x00010340


	//   ....[65]....
        /*0778*/ 	.word	0x000103d0


	//   ....[66]....
        /*077c*/ 	.word	0x00010400


	//   ....[67]....
        /*0780*/ 	.word	0x00010480


	//   ....[68]....
        /*0784*/ 	.word	0x00010fb0


	//   ....[69]....
        /*0788*/ 	.word	0x00013780


	//   ....[70]....
        /*078c*/ 	.word	0x000137a0


	//   ....[71]....
        /*0790*/ 	.word	0x00013830


	//   ....[72]....
        /*0794*/ 	.word	0x00013850


	//   ....[73]....
        /*0798*/ 	.word	0x000138d0


	//   ....[74]....
        /*079c*/ 	.word	0x000138f0


	//   ....[75]....
        /*07a0*/ 	.word	0x00013900


	//   ....[76]....
        /*07a4*/ 	.word	0x00013910


	//   ....[77]....
        /*07a8*/ 	.word	0x00014130


	//   ....[78]....
        /*07ac*/ 	.word	0x00014160


	//   ....[79]....
        /*07b0*/ 	.word	0x00014200


	//   ....[80]....
        /*07b4*/ 	.word	0x00014220


	//   ....[81]....
        /*07b8*/ 	.word	0x000142a0


	//   ....[82]....
        /*07bc*/ 	.word	0x000142c0


	//   ....[83]....
        /*07c0*/ 	.word	0x000142d0


	//   ....[84]....
        /*07c4*/ 	.word	0x00014340


	//   ....[85]....
        /*07c8*/ 	.word	0x00014790


	//   ....[86]....
        /*07cc*/ 	.word	0x00014850


	//   ....[87]....
        /*07d0*/ 	.word	0x000149a0


	//   ....[88]....
        /*07d4*/ 	.word	0x000149e0


	//   ....[89]....
        /*07d8*/ 	.word	0x000149f0


	//   ....[90]....
        /*07dc*/ 	.word	0x00014a00


	//   ....[91]....
        /*07e0*/ 	.word	0x00014b50


	//   ....[92]....
        /*07e4*/ 	.word	0x00014ca0


	//   ....[93]....
        /*07e8*/ 	.word	0x000154d0


	//   ....[94]....
        /*07ec*/ 	.word	0x000154f0


	//   ....[95]....
        /*07f0*/ 	.word	0x00015540


	//   ....[96]....
        /*07f4*/ 	.word	0x00015550


	//   ....[97]....
        /*07f8*/ 	.word	0x00015590


	//   ....[98]....
        /*07fc*/ 	.word	0x000155a0


	//   ....[99]....
        /*0800*/ 	.word	0x000155b0


	//   ....[100]....
        /*0804*/ 	.word	0x000155f0


	//   ....[101]....
        /*0808*/ 	.word	0x00015910


	//   ....[102]....
        /*080c*/ 	.word	0x00015950


	//   ....[103]....
        /*0810*/ 	.word	0x00015970


	//   ....[104]....
        /*0814*/ 	.word	0x00015990


	//   ....[105]....
        /*0818*/ 	.word	0x000159c0


	//   ....[106]....
        /*081c*/ 	.word	0x000159e0


	//   ....[107]....
        /*0820*/ 	.word	0x00015ae0


	//   ....[108]....
        /*0824*/ 	.word	0x00015c30


	//   ....[109]....
        /*0828*/ 	.word	0x00016220


	//   ....[110]....
        /*082c*/ 	.word	0x00016250


	//   ....[111]....
        /*0830*/ 	.word	0x00016290


	//   ....[112]....
        /*0834*/ 	.word	0x000162c0


	//   ....[113]....
        /*0838*/ 	.word	0x000162f0


	//   ....[114]....
        /*083c*/ 	.word	0x00016320


	//   ....[115]....
        /*0840*/ 	.word	0x00016350


	//   ....[116]....
        /*0844*/ 	.word	0x00016380


	//   ....[117]....
        /*0848*/ 	.word	0x00016500


	//   ....[118]....
        /*084c*/ 	.word	0x00016530


	//   ....[119]....
        /*0850*/ 	.word	0x00016560


	//   ....[120]....
        /*0854*/ 	.word	0x00016590


	//   ....[121]....
        /*0858*/ 	.word	0x000165c0


	//   ....[122]....
        /*085c*/ 	.word	0x000165f0


	//   ....[123]....
        /*0860*/ 	.word	0x000166b0


	//   ....[124]....
        /*0864*/ 	.word	0x000166d0


	//   ....[125]....
        /*0868*/ 	.word	0x00016740


	//   ....[126]....
        /*086c*/ 	.word	0x00016bb0


	//   ....[127]....
        /*0870*/ 	.word	0x00016ec0


	//   ....[128]....
        /*0874*/ 	.word	0x00016f50


	//   ....[129]....
        /*0878*/ 	.word	0x00017030


	//   ....[130]....
        /*087c*/ 	.word	0x000170c0


	//   ....[131]....
        /*0880*/ 	.word	0x000171a0


	//   ....[132]....
        /*0884*/ 	.word	0x00017230


	//   ....[133]....
        /*0888*/ 	.word	0x000173b0


	//   ....[134]....
        /*088c*/ 	.word	0x00017440


	//   ....[135]....
        /*0890*/ 	.word	0x00017490


	//   ....[136]....
        /*0894*/ 	.word	0x000174e0


	//   ....[137]....
        /*0898*/ 	.word	0x000175c0


	//   ....[138]....
        /*089c*/ 	.word	0x00017650


	//   ....[139]....
        /*08a0*/ 	.word	0x000176a0


	//   ....[140]....
        /*08a4*/ 	.word	0x000176f0


	//   ....[141]....
        /*08a8*/ 	.word	0x00017940


	//   ....[142]....
        /*08ac*/ 	.word	0x00017c20


	//   ....[143]....
        /*08b0*/ 	.word	0x00017d10


	//   ....[144]....
        /*08b4*/ 	.word	0x00017db0


	//   ....[145]....
        /*08b8*/ 	.word	0x00017e10


	//   ....[146]....
        /*08bc*/ 	.word	0x00017f00


	//   ....[147]....
        /*08c0*/ 	.word	0x00017f70


	//   ....[148]....
        /*08c4*/ 	.word	0x00018060


	//   ....[149]....
        /*08c8*/ 	.word	0x000180d0


	//   ....[150]....
        /*08cc*/ 	.word	0x00018170


	//   ....[151]....
        /*08d0*/ 	.word	0x00018260


	//   ....[152]....
        /*08d4*/ 	.word	0x000182d0


	//   ....[153]....
        /*08d8*/ 	.word	0x00018330


	//   ....[154]....
        /*08dc*/ 	.word	0x00018420


	//   ....[155]....
        /*08e0*/ 	.word	0x00018480


	//   ....[156]....
        /*08e4*/ 	.word	0x00018580


	//   ....[157]....
        /*08e8*/ 	.word	0x000185e0


	//   ....[158]....
        /*08ec*/ 	.word	0x000186c0


	//   ....[159]....
        /*08f0*/ 	.word	0x00018800


	//   ....[160]....
        /*08f4*/ 	.word	0x00018900


	//   ....[161]....
        /*08f8*/ 	.word	0x00018b80


	//   ....[162]....
        /*08fc*/ 	.word	0x00018bd0


	//   ....[163]....
        /*0900*/ 	.word	0x00018da0


	//   ....[164]....
        /*0904*/ 	.word	0x00018df0


	//   ....[165]....
        /*0908*/ 	.word	0x00018fc0


	//   ....[166]....
        /*090c*/ 	.word	0x00019010


	//   ....[167]....
        /*0910*/ 	.word	0x00019100


	//   ....[168]....
        /*0914*/ 	.word	0x000191a0


	//   ....[169]....
        /*0918*/ 	.word	0x00019200


	//   ....[170]....
        /*091c*/ 	.word	0x000192b0


	//   ....[171]....
        /*0920*/ 	.word	0x00019310


	//   ....[172]....
        /*0924*/ 	.word	0x000193c0


	//   ....[173]....
        /*0928*/ 	.word	0x00019420


	//   ....[174]....
        /*092c*/ 	.word	0x000194d0


	//   ....[175]....
        /*0930*/ 	.word	0x000195c0


	//   ....[176]....
        /*0934*/ 	.word	0x000196a0


	//   ....[177]....
        /*0938*/ 	.word	0x000197b0


	//   ....[178]....
        /*093c*/ 	.word	0x000198b0


	//   ....[179]....
        /*0940*/ 	.word	0x000199e0


	//   ....[180]....
        /*0944*/ 	.word	0x00019ac0


	//   ....[181]....
        /*0948*/ 	.word	0x00019bc0


	//   ....[182]....
        /*094c*/ 	.word	0x00019ca0


	//   ....[183]....
        /*0950*/ 	.word	0x00019d30


	//   ....[184]....
        /*0954*/ 	.word	0x00019dd0


	//   ....[185]....
        /*0958*/ 	.word	0x00019ef0


	//   ....[186]....
        /*095c*/ 	.word	0x00019f60


	//   ....[187]....
        /*0960*/ 	.word	0x00019fd0


	//   ....[188]....
        /*0964*/ 	.word	0x0001a040


	//   ....[189]....
        /*0968*/ 	.word	0x0001a0b0


	//   ....[190]....
        /*096c*/ 	.word	0x0001a130


	//   ....[191]....
        /*0970*/ 	.word	0x0001a1c0


	//   ....[192]....
        /*0974*/ 	.word	0x0001a250


	//   ....[193]....
        /*0978*/ 	.word	0x0001a2c0


	//   ....[194]....
        /*097c*/ 	.word	0x0001a330


	//   ....[195]....
        /*0980*/ 	.word	0x0001a3a0


	//   ....[196]....
        /*0984*/ 	.word	0x0001a420


	//   ....[197]....
        /*0988*/ 	.word	0x0001a490


	//   ....[198]....
        /*098c*/ 	.word	0x0001a530


	//   ....[199]....
        /*0990*/ 	.word	0x0001a5c0


	//   ....[200]....
        /*0994*/ 	.word	0x0001a6e0


	//----- nvinfo : EIATTR_REG_RECONFIG
	.align		4
.L_228:
        /*0998*/ 	.byte	0x01, 0x54
	.zero		2


	//----- nvinfo : EIATTR_SYSCALL_OFFSETS
	.align		4
        /*099c*/ 	.byte	0x04, 0x46
        /*099e*/ 	.short	(.L_230 - .L_229)


	//   ....[0]....
.L_229:
        /*09a0*/ 	.word	0x00001ca0


	//   ....[1]....
        /*09a4*/ 	.word	0x00001df0


	//   ....[2]....
        /*09a8*/ 	.word	0x00006c20


	//   ....[3]....
        /*09ac*/ 	.word	0x00006fb0


	//   ....[4]....
        /*09b0*/ 	.word	0x00012b80


	//   ....[5]....
        /*09b4*/ 	.word	0x00012cd0


	//   ....[6]....
        /*09b8*/ 	.word	0x00012dc0


	//   ....[7]....
        /*09bc*/ 	.word	0x00013d70


	//----- nvinfo : EIATTR_MBARRIER_INSTR_OFFSETS
	.align		4
.L_230:
        /*09c0*/ 	.byte	0x04, 0x39
        /*09c2*/ 	.short	(.L_232 - .L_231)


	//   ....[0]....
.L_231:
        /*09c4*/ 	.word	0x00000260
        /*09c8*/ 	.word	0x000000ff
        /*09cc*/ 	.word	0x00028c00
        /*09d0*/ 	.short	0x0100
        /*09d2*/ 	.byte	0x08
	.zero		1


	//   ....[1]....
        /*09d4*/ 	.word	0x00000270
        /*09d8*/ 	.word	0x000000ff
        /*09dc*/ 	.word	0x00028c20
        /*09e0*/ 	.short	0x0100
        /*09e2*/ 	.byte	0x08
	.zero		1


	//   ....[2]....
        /*09e4*/ 	.word	0x00000320
        /*09e8*/ 	.word	0x000000ff
        /*09ec*/ 	.word	0x00028c30
        /*09f0*/ 	.short	0x0100
        /*09f2*/ 	.byte	0x06
	.zero		1


	//   ....[3]....
        /*09f4*/ 	.word	0x00000330
        /*09f8*/ 	.word	0x000000ff
        /*09fc*/ 	.word	0x00028c40
        /*0a00*/ 	.short	0x0100
        /*0a02*/ 	.byte	0x06
	.zero		1


	//   ....[4]....
        /*0a04*/ 	.word	0x00000340
        /*0a08*/ 	.word	0x000000ff
        /*0a0c*/ 	.word	0x00028c38
        /*0a10*/ 	.short	0x0100
        /*0a12*/ 	.byte	0x06
	.zero		1


	//   ....[5]....
        /*0a14*/ 	.word	0x00000350
        /*0a18*/ 	.word	0x000000ff
        /*0a1c*/ 	.word	0x00028c48
        /*0a20*/ 	.short	0x0100
        /*0a22*/ 	.byte	0x06
	.zero		1


	//   ....[6]....
        /*0a24*/ 	.word	0x00000480
        /*0a28*/ 	.word	0x000000ff
        /*0a2c*/ 	.word	0x00028c50
        /*0a30*/ 	.short	0x0100
        /*0a32*/ 	.byte	0x08
	.zero		1


	//   ....[7]....
        /*0a34*/ 	.word	0x00000490
        /*0a38*/ 	.word	0x000000ff
        /*0a3c*/ 	.word	0x00028c60
        /*0a40*/ 	.short	0x0100
        /*0a42*/ 	.byte	0x08
	.zero		1


	//   ....[8]....
        /*0a44*/ 	.word	0x000004a0
        /*0a48*/ 	.word	0x000000ff
        /*0a4c*/ 	.word	0x00028c58
        /*0a50*/ 	.short	0x0100
        /*0a52*/ 	.byte	0x08
	.zero		1


	//   ....[9]....
        /*0a54*/ 	.word	0x000004b0
        /*0a58*/ 	.word	0x000000ff
        /*0a5c*/ 	.word	0x00028c68
        /*0a60*/ 	.short	0x0100
        /*0a62*/ 	.byte	0x08
	.zero		1


	//   ....[10]....
        /*0a64*/ 	.word	0x000005a0
        /*0a68*/ 	.word	0x000000ff
        /*0a6c*/ 	.word	0x00028c70
        /*0a70*/ 	.short	0x0100
        /*0a72*/ 	.byte	0x06
	.zero		1


	//   ....[11]....
        /*0a74*/ 	.word	0x000005b0
        /*0a78*/ 	.word	0x000000ff
        /*0a7c*/ 	.word	0x00028c80
        /*0a80*/ 	.short	0x0100
        /*0a82*/ 	.byte	0x06
	.zero		1


	//   ....[12]....
        /*0a84*/ 	.word	0x000005c0
        /*0a88*/ 	.word	0x000000ff
        /*0a8c*/ 	.word	0x00028c78
        /*0a90*/ 	.short	0x0100
        /*0a92*/ 	.byte	0x06
	.zero		1


	//   ....[13]....
        /*0a94*/ 	.word	0x000005d0
        /*0a98*/ 	.word	0x000000ff
        /*0a9c*/ 	.word	0x00028c88
        /*0aa0*/ 	.short	0x0100
        /*0aa2*/ 	.byte	0x06
	.zero		1


	//   ....[14]....
        /*0aa4*/ 	.word	0x00000700
        /*0aa8*/ 	.word	0x000000ff
        /*0aac*/ 	.word	0x00028c90
        /*0ab0*/ 	.short	0x0100
        /*0ab2*/ 	.byte	0x08
	.zero		1


	//   ....[15]....
        /*0ab4*/ 	.word	0x00000710
        /*0ab8*/ 	.word	0x000000ff
        /*0abc*/ 	.word	0x00028ca0
        /*0ac0*/ 	.short	0x0100
        /*0ac2*/ 	.byte	0x08
	.zero		1


	//   ....[16]....
        /*0ac4*/ 	.word	0x00000720
        /*0ac8*/ 	.word	0x000000ff
        /*0acc*/ 	.word	0x00028c98
        /*0ad0*/ 	.short	0x0100
        /*0ad2*/ 	.byte	0x08
	.zero		1


	//   ....[17]....
        /*0ad4*/ 	.word	0x00000730
        /*0ad8*/ 	.word	0x000000ff
        /*0adc*/ 	.word	0x00028ca8
        /*0ae0*/ 	.short	0x0100
        /*0ae2*/ 	.byte	0x08
	.zero		1


	//   ....[18]....
        /*0ae4*/ 	.word	0x00000860
        /*0ae8*/ 	.word	0x000000ff
        /*0aec*/ 	.word	0x00028cb0
        /*0af0*/ 	.short	0x0100
        /*0af2*/ 	.byte	0x08
	.zero		1


	//   ....[19]....
        /*0af4*/ 	.word	0x00000870
        /*0af8*/ 	.word	0x000000ff
        /*0afc*/ 	.word	0x00028cc0
        /*0b00*/ 	.short	0x0100
        /*0b02*/ 	.byte	0x08
	.zero		1


	//   ....[20]....
        /*0b04*/ 	.word	0x00000880
        /*0b08*/ 	.word	0x000000ff
        /*0b0c*/ 	.word	0x00028cb8
        /*0b10*/ 	.short	0x0100
        /*0b12*/ 	.byte	0x08
	.zero		1


	//   ....[21]....
        /*0b14*/ 	.word	0x00000890
        /*0b18*/ 	.word	0x000000ff
        /*0b1c*/ 	.word	0x00028cc8
        /*0b20*/ 	.short	0x0100
        /*0b22*/ 	.byte	0x08
	.zero		1


	//   ....[22]....
        /*0b24*/ 	.word	0x000029d0
        /*0b28*/ 	.word	0x0000003f
        /*0b2c*/ 	.word	0x00028c90
        /*0b30*/ 	.short	0x010a
        /*0b32*/ 	.byte	0x3f
	.zero		1


	//   ....[23]....
        /*0b34*/ 	.word	0x00003450
        /*0b38*/ 	.word	0x0000003f
        /*0b3c*/ 	.word	0x00028c90
        /*0b40*/ 	.short	0x010a
        /*0b42*/ 	.byte	0x3f
	.zero		1


	//   ....[24]....
        /*0b44*/ 	.word	0x00003cf0
        /*0b48*/ 	.word	0x0000003f
        /*0b4c*/ 	.word	0x00028c90
        /*0b50*/ 	.short	0x010a
        /*0b52*/ 	.byte	0x3f
	.zero		1


	//   ....[25]....
        /*0b54*/ 	.word	0x000040d0
        /*0b58*/ 	.word	0x00000004
        /*0b5c*/ 	.word	0x00000000
        /*0b60*/ 	.short	0x0101
        /*0b62*/ 	.byte	0x3f
	.zero		1


	//   ....[26]....
        /*0b64*/ 	.word	0x00004110
        /*0b68*/ 	.word	0x0000003f
        /*0b6c*/ 	.word	0x00028cb0
        /*0b70*/ 	.short	0x010a
        /*0b72*/ 	.byte	0x3f
	.zero		1


	//   ....[27]....
        /*0b74*/ 	.word	0x00004970
        /*0b78*/ 	.word	0x0000003f
        /*0b7c*/ 	.word	0x00000000
        /*0b80*/ 	.short	0x0101
        /*0b82*/ 	.byte	0x3f
	.zero		1


	//   ....[28]....
        /*0b84*/ 	.word	0x00005090
        /*0b88*/ 	.word	0x00000003
        /*0b8c*/ 	.word	0x00028c50
        /*0b90*/ 	.short	0x010a
        /*0b92*/ 	.byte	0x3f
	.zero		1


	//   ....[29]....
        /*0b94*/ 	.word	0x00005440
        /*0b98*/ 	.word	0x0000000a
        /*0b9c*/ 	.word	0x00000000
        /*0ba0*/ 	.short	0x0101
        /*0ba2*/ 	.byte	0x3f
	.zero		1


	//   ....[30]....
        /*0ba4*/ 	.word	0x00005d70
        /*0ba8*/ 	.word	0x00000003
        /*0bac*/ 	.word	0x00028c50
        /*0bb0*/ 	.short	0x010a
        /*0bb2*/ 	.byte	0x3f
	.zero		1


	//   ....[31]....
        /*0bb4*/ 	.word	0x00005dc0
        /*0bb8*/ 	.word	0x00000003
        /*0bbc*/ 	.word	0x00028c50
        /*0bc0*/ 	.short	0x010a
        /*0bc2*/ 	.byte	0x3f
	.zero		1


	//   ....[32]....
        /*0bc4*/ 	.word	0x000060d0
        /*0bc8*/ 	.word	0x0000000a
        /*0bcc*/ 	.word	0x00000000
        /*0bd0*/ 	.short	0x0101
        /*0bd2*/ 	.byte	0x3f
	.zero		1


	//   ....[33]....
        /*0bd4*/ 	.word	0x00006cc0
        /*0bd8*/ 	.word	0x00000002
        /*0bdc*/ 	.word	0x00028c00
        /*0be0*/ 	.short	0x010a
        /*0be2*/ 	.byte	0x3f
	.zero		1


	//   ....[34]....
        /*0be4*/ 	.word	0x00006d10
        /*0be8*/ 	.word	0x00000002
        /*0bec*/ 	.word	0x00028c00
        /*0bf0*/ 	.short	0x010a
        /*0bf2*/ 	.byte	0x3f
	.zero		1


	//   ....[35]....
        /*0bf4*/ 	.word	0x000072f0
        /*0bf8*/ 	.word	0x00000002
        /*0bfc*/ 	.word	0x00028c00
        /*0c00*/ 	.short	0x010a
        /*0c02*/ 	.byte	0x3f
	.zero		1


	//   ....[36]....
        /*0c04*/ 	.word	0x00008260
        /*0c08*/ 	.word	0x00000002
        /*0c0c*/ 	.word	0x00028c00
        /*0c10*/ 	.short	0x010a
        /*0c12*/ 	.byte	0x3f
	.zero		1


	//   ....[37]....
        /*0c14*/ 	.word	0x000090c0
        /*0c18*/ 	.word	0x0000000e
        /*0c1c*/ 	.word	0x00028c30
        /*0c20*/ 	.short	0x010a
        /*0c22*/ 	.byte	0x3f
	.zero		1


	//   ....[38]....
        /*0c24*/ 	.word	0x00009170
        /*0c28*/ 	.word	0x0000000e
        /*0c2c*/ 	.word	0x00028c30
        /*0c30*/ 	.short	0x010a
        /*0c32*/ 	.byte	0x3f
	.zero		1


	//   ....[39]....
        /*0c34*/ 	.word	0x00009e20
        /*0c38*/ 	.word	0x0000000a
        /*0c3c*/ 	.word	0x00000000
        /*0c40*/ 	.short	0x0101
        /*0c42*/ 	.byte	0x3f
	.zero		1


	//   ....[40]....
        /*0c44*/ 	.word	0x0000a200
        /*0c48*/ 	.word	0x0000000e
        /*0c4c*/ 	.word	0x00028c50
        /*0c50*/ 	.short	0x010a
        /*0c52*/ 	.byte	0x3f
	.zero		1


	//   ....[41]....
        /*0c54*/ 	.word	0x0000a290
        /*0c58*/ 	.word	0x0000000e
        /*0c5c*/ 	.word	0x00028c50
        /*0c60*/ 	.short	0x010a
        /*0c62*/ 	.byte	0x3f
	.zero		1


	//   ....[42]....
        /*0c64*/ 	.word	0x0000a570
        /*0c68*/ 	.word	0x0000000e
        /*0c6c*/ 	.word	0x00000000
        /*0c70*/ 	.short	0x0101
        /*0c72*/ 	.byte	0x3f
	.zero		1


	//   ....[43]....
        /*0c74*/ 	.word	0x0000a690
        /*0c78*/ 	.word	0x00000015
        /*0c7c*/ 	.word	0x00028c30
        /*0c80*/ 	.short	0x010a
        /*0c82*/ 	.byte	0x3f
	.zero		1


	//   ....[44]....
        /*0c84*/ 	.word	0x0000a740
        /*0c88*/ 	.word	0x00000015
        /*0c8c*/ 	.word	0x00028c30
        /*0c90*/ 	.short	0x010a
        /*0c92*/ 	.byte	0x3f
	.zero		1


	//   ....[45]....
        /*0c94*/ 	.word	0x0000ac90
        /*0c98*/ 	.word	0x00000014
        /*0c9c*/ 	.word	0x00000000
        /*0ca0*/ 	.short	0x0101
        /*0ca2*/ 	.byte	0x3f
	.zero		1


	//   ....[46]....
        /*0ca4*/ 	.word	0x0000bcc0
        /*0ca8*/ 	.word	0x00000015
        /*0cac*/ 	.word	0x00028c50
        /*0cb0*/ 	.short	0x010a
        /*0cb2*/ 	.byte	0x3f
	.zero		1


	//   ....[47]....
        /*0cb4*/ 	.word	0x0000bd10
        /*0cb8*/ 	.word	0x00000015
        /*0cbc*/ 	.word	0x00028c50
        /*0cc0*/ 	.short	0x010a
        /*0cc2*/ 	.byte	0x3f
	.zero		1


	//   ....[48]....
        /*0cc4*/ 	.word	0x0000c020
        /*0cc8*/ 	.word	0x00000015
        /*0ccc*/ 	.word	0x00000000
        /*0cd0*/ 	.short	0x0101
        /*0cd2*/ 	.byte	0x3f
	.zero		1


	//   ....[49]....
        /*0cd4*/ 	.word	0x0000e8c0
        /*0cd8*/ 	.word	0x00000000
        /*0cdc*/ 	.word	0x00000000
        /*0ce0*/ 	.short	0x0101
        /*0ce2*/ 	.byte	0x3f
	.zero		1


	//   ....[50]....
        /*0ce4*/ 	.word	0x00011090
        /*0ce8*/ 	.word	0x00000017
        /*0cec*/ 	.word	0x00028c20
        /*0cf0*/ 	.short	0x010a
        /*0cf2*/ 	.byte	0x3f
	.zero		1


	//   ....[51]....
        /*0cf4*/ 	.word	0x00011120
        /*0cf8*/ 	.word	0x00000003
        /*0cfc*/ 	.word	0x00028ca0
        /*0d00*/ 	.short	0x010a
        /*0d02*/ 	.byte	0x3f
	.zero		1


	//   ....[52]....
        /*0d04*/ 	.word	0x00011370
        /*0d08*/ 	.word	0x00000003
        /*0d0c*/ 	.word	0x00028cc0
        /*0d10*/ 	.short	0x010a
        /*0d12*/ 	.byte	0x3f
	.zero		1


	//   ....[53]....
        /*0d14*/ 	.word	0x00011d40
        /*0d18*/ 	.word	0x00000006
        /*0d1c*/ 	.word	0x00028ca0
        /*0d20*/ 	.short	0x010a
        /*0d22*/ 	.byte	0x3f
	.zero		1


	//   ....[54]....
        /*0d24*/ 	.word	0x00011f80
        /*0d28*/ 	.word	0x00000006
        /*0d2c*/ 	.word	0x00028cc0
        /*0d30*/ 	.short	0x010a
        /*0d32*/ 	.byte	0x3f
	.zero		1


	//   ....[55]....
        /*0d34*/ 	.word	0x000134e0
        /*0d38*/ 	.word	0x0000001b
        /*0d3c*/ 	.word	0x00028c40
        /*0d40*/ 	.short	0x010a
        /*0d42*/ 	.byte	0x3f
	.zero		1


	//   ....[56]....
        /*0d44*/ 	.word	0x00013a10
        /*0d48*/ 	.word	0x0000001b
        /*0d4c*/ 	.word	0x00028c30
        /*0d50*/ 	.short	0x0107
        /*0d52*/ 	.byte	0x3f
	.zero		1


	//   ....[57]....
        /*0d54*/ 	.word	0x00013ae0
        /*0d58*/ 	.word	0x0000001b
        /*0d5c*/ 	.word	0x00028c30
        /*0d60*/ 	.short	0x0101
        /*0d62*/ 	.byte	0x3f
	.zero		1


	//   ....[58]....
        /*0d64*/ 	.word	0x000143e0
        /*0d68*/ 	.word	0x00000017
        /*0d6c*/ 	.word	0x00028c00
        /*0d70*/ 	.short	0x0107
        /*0d72*/ 	.byte	0x3f
	.zero		1


	//   ....[59]....
        /*0d74*/ 	.word	0x000144d0
        /*0d78*/ 	.word	0x00000017
        /*0d7c*/ 	.word	0x00028c00
        /*0d80*/ 	.short	0x0101
        /*0d82*/ 	.byte	0x3f
	.zero		1


	//   ....[60]....
        /*0d84*/ 	.word	0x000144f0
        /*0d88*/ 	.word	0x00000017
        /*0d8c*/ 	.word	0x00028c20
        /*0d90*/ 	.short	0x010a
        /*0d92*/ 	.byte	0x3f
	.zero		1


	//   ....[61]....
        /*0d94*/ 	.word	0x00014580
        /*0d98*/ 	.word	0x0000001b
        /*0d9c*/ 	.word	0x00028c60
        /*0da0*/ 	.short	0x010a
        /*0da2*/ 	.byte	0x3f
	.zero		1


	//   ....[62]....
        /*0da4*/ 	.word	0x00014ec0
        /*0da8*/ 	.word	0x0000001b
        /*0dac*/ 	.word	0x00028c50
        /*0db0*/ 	.short	0x0107
        /*0db2*/ 	.byte	0x3f
	.zero		1


	//   ....[63]....
        /*0db4*/ 	.word	0x00014f90
        /*0db8*/ 	.word	0x0000001b
        /*0dbc*/ 	.word	0x00028c50
        /*0dc0*/ 	.short	0x0101
        /*0dc2*/ 	.byte	0x3f
	.zero		1


	//   ....[64]....
        /*0dc4*/ 	.word	0x00015330
        /*0dc8*/ 	.word	0x00000006
        /*0dcc*/ 	.word	0x00028c40
        /*0dd0*/ 	.short	0x010a
        /*0dd2*/ 	.byte	0x3f
	.zero		1


	//   ....[65]....
        /*0dd4*/ 	.word	0x00015670
        /*0dd8*/ 	.word	0x00000006
        /*0ddc*/ 	.word	0x00028c30
        /*0de0*/ 	.short	0x0107
        /*0de2*/ 	.byte	0x3f
	.zero		1


	//   ....[66]....
        /*0de4*/ 	.word	0x00015730
        /*0de8*/ 	.word	0x00000006
        /*0dec*/ 	.word	0x00028c30
        /*0df0*/ 	.short	0x0101
        /*0df2*/ 	.byte	0x3f
	.zero		1


	//   ....[67]....
        /*0df4*/ 	.word	0x00015760
        /*0df8*/ 	.word	0x00000006
        /*0dfc*/ 	.word	0x00028c60
        /*0e00*/ 	.short	0x010a
        /*0e02*/ 	.byte	0x3f
	.zero		1


	//   ....[68]....
        /*0e04*/ 	.word	0x00015e30
        /*0e08*/ 	.word	0x00000006
        /*0e0c*/ 	.word	0x00028c50
        /*0e10*/ 	.short	0x0107
        /*0e12*/ 	.byte	0x3f
	.zero		1


	//   ....[69]....
        /*0e14*/ 	.word	0x00015ef0
        /*0e18*/ 	.word	0x00000006
        /*0e1c*/ 	.word	0x00028c50
        /*0e20*/ 	.short	0x0101
        /*0e22*/ 	.byte	0x3f
	.zero		1


	//   ....[70]....
        /*0e24*/ 	.word	0x00016b30
        /*0e28*/ 	.word	0x00000004
        /*0e2c*/ 	.word	0x00028c20
        /*0e30*/ 	.short	0x010a
        /*0e32*/ 	.byte	0x3f
	.zero		1


	//   ....[71]....
        /*0e34*/ 	.word	0x00016c90
        /*0e38*/ 	.word	0x00000005
        /*0e3c*/ 	.word	0x00028c40
        /*0e40*/ 	.short	0x010a
        /*0e42*/ 	.byte	0x3f
	.zero		1


	//   ....[72]....
        /*0e44*/ 	.word	0x00016d30
        /*0e48*/ 	.word	0x00000019
        /*0e4c*/ 	.word	0x00028c40
        /*0e50*/ 	.short	0x010a
        /*0e52*/ 	.byte	0x3f
	.zero		1


	//   ....[73]....
        /*0e54*/ 	.word	0x00016d70
        /*0e58*/ 	.word	0x00000005
        /*0e5c*/ 	.word	0x00028c60
        /*0e60*/ 	.short	0x010a
        /*0e62*/ 	.byte	0x3f
	.zero		1


	//   ....[74]....
        /*0e64*/ 	.word	0x00016db0
        /*0e68*/ 	.word	0x00000019
        /*0e6c*/ 	.word	0x00028c60
        /*0e70*/ 	.short	0x010a
        /*0e72*/ 	.byte	0x3f
	.zero		1


	//   ....[75]....
        /*0e74*/ 	.word	0x00016e10
        /*0e78*/ 	.word	0x0000003f
        /*0e7c*/ 	.word	0x00028c90
        /*0e80*/ 	.short	0x010a
        /*0e82*/ 	.byte	0x3f
	.zero		1


	//   ....[76]....
        /*0e84*/ 	.word	0x00016f80
        /*0e88*/ 	.word	0x0000003f
        /*0e8c*/ 	.word	0x00028c90
        /*0e90*/ 	.short	0x010a
        /*0e92*/ 	.byte	0x3f
	.zero		1


	//   ....[77]....
        /*0e94*/ 	.word	0x00017100
        /*0e98*/ 	.word	0x0000003f
        /*0e9c*/ 	.word	0x00028c90
        /*0ea0*/ 	.short	0x010a
        /*0ea2*/ 	.byte	0x3f
	.zero		1


	//   ....[78]....
        /*0ea4*/ 	.word	0x00017260
        /*0ea8*/ 	.word	0x0000003f
        /*0eac*/ 	.word	0x00028cb0
        /*0eb0*/ 	.short	0x010a
        /*0eb2*/ 	.byte	0x3f
	.zero		1


	//   ....[79]....
        /*0eb4*/ 	.word	0x000172b0
        /*0eb8*/ 	.word	0x00000003
        /*0ebc*/ 	.word	0x00028c50
        /*0ec0*/ 	.short	0x010a
        /*0ec2*/ 	.byte	0x3f
	.zero		1


	//   ....[80]....
        /*0ec4*/ 	.word	0x00017300
        /*0ec8*/ 	.word	0x00000003
        /*0ecc*/ 	.word	0x00028c50
        /*0ed0*/ 	.short	0x010a
        /*0ed2*/ 	.byte	0x3f
	.zero		1


	//   ....[81]....
        /*0ed4*/ 	.word	0x00017510
        /*0ed8*/ 	.word	0x00000002
        /*0edc*/ 	.word	0x00028c00
        /*0ee0*/ 	.short	0x010a
        /*0ee2*/ 	.byte	0x3f
	.zero		1


	//   ....[82]....
        /*0ee4*/ 	.word	0x00017720
        /*0ee8*/ 	.word	0x00000002
        /*0eec*/ 	.word	0x00028c00
        /*0ef0*/ 	.short	0x010a
        /*0ef2*/ 	.byte	0x3f
	.zero		1


	//   ....[83]....
        /*0ef4*/ 	.word	0x00017770
        /*0ef8*/ 	.word	0x0000000e
        /*0efc*/ 	.word	0x00028c30
        /*0f00*/ 	.short	0x010a
        /*0f02*/ 	.byte	0x3f
	.zero		1


	//   ....[84]....
        /*0f04*/ 	.word	0x000177c0
        /*0f08*/ 	.word	0x0000000e
        /*0f0c*/ 	.word	0x00028c50
        /*0f10*/ 	.short	0x010a
        /*0f12*/ 	.byte	0x3f
	.zero		1


	//   ....[85]....
        /*0f14*/ 	.word	0x00017810
        /*0f18*/ 	.word	0x00000015
        /*0f1c*/ 	.word	0x00028c30
        /*0f20*/ 	.short	0x010a
        /*0f22*/ 	.byte	0x3f
	.zero		1


	//   ....[86]....
        /*0f24*/ 	.word	0x00017860
        /*0f28*/ 	.word	0x00000015
        /*0f2c*/ 	.word	0x00028c50
        /*0f30*/ 	.short	0x010a
        /*0f32*/ 	.byte	0x3f
	.zero		1


	//   ....[87]....
        /*0f34*/ 	.word	0x00017a00
        /*0f38*/ 	.word	0x00000017
        /*0f3c*/ 	.word	0x00028c20
        /*0f40*/ 	.short	0x010a
        /*0f42*/ 	.byte	0x3f
	.zero		1


	//   ....[88]....
        /*0f44*/ 	.word	0x00017a50
        /*0f48*/ 	.word	0x00000003
        /*0f4c*/ 	.word	0x00028ca0
        /*0f50*/ 	.short	0x010a
        /*0f52*/ 	.byte	0x3f
	.zero		1


	//   ....[89]....
        /*0f54*/ 	.word	0x00017aa0
        /*0f58*/ 	.word	0x00000003
        /*0f5c*/ 	.word	0x00028cc0
        /*0f60*/ 	.short	0x010a
        /*0f62*/ 	.byte	0x3f
	.zero		1


	//   ....[90]....
        /*0f64*/ 	.word	0x00017af0
        /*0f68*/ 	.word	0x00000006
        /*0f6c*/ 	.word	0x00028ca0
        /*0f70*/ 	.short	0x010a
        /*0f72*/ 	.byte	0x3f
	.zero		1


	//   ....[91]....
        /*0f74*/ 	.word	0x00017b40
        /*0f78*/ 	.word	0x00000006
        /*0f7c*/ 	.word	0x00028cc0
        /*0f80*/ 	.short	0x010a
        /*0f82*/ 	.byte	0x3f
	.zero		1


	//   ....[92]....
        /*0f84*/ 	.word	0x00017c60
        /*0f88*/ 	.word	0x0000001b
        /*0f8c*/ 	.word	0x00028c40
        /*0f90*/ 	.short	0x010a
        /*0f92*/ 	.byte	0x3f
	.zero		1


	//   ....[93]....
        /*0f94*/ 	.word	0x00018700
        /*0f98*/ 	.word	0x00000017
        /*0f9c*/ 	.word	0x00028c20
        /*0fa0*/ 	.short	0x010a
        /*0fa2*/ 	.byte	0x3f
	.zero		1


	//   ....[94]....
        /*0fa4*/ 	.word	0x00018750
        /*0fa8*/ 	.word	0x0000001b
        /*0fac*/ 	.word	0x00028c60
        /*0fb0*/ 	.short	0x010a
        /*0fb2*/ 	.byte	0x3f
	.zero		1


	//   ....[95]....
        /*0fb4*/ 	.word	0x00019050
        /*0fb8*/ 	.word	0x00000006
        /*0fbc*/ 	.word	0x00028c40
        /*0fc0*/ 	.short	0x010a
        /*0fc2*/ 	.byte	0x3f
	.zero		1


	//   ....[96]....
        /*0fc4*/ 	.word	0x00019510
        /*0fc8*/ 	.word	0x00000006
        /*0fcc*/ 	.word	0x00028c60
        /*0fd0*/ 	.short	0x010a
        /*0fd2*/ 	.byte	0x3f
	.zero		1


	//   ....[97]....
        /*0fd4*/ 	.word	0x0001a600
        /*0fd8*/ 	.word	0x00000004
        /*0fdc*/ 	.word	0x00028c20
        /*0fe0*/ 	.short	0x010a
        /*0fe2*/ 	.byte	0x3f
	.zero		1


	//   ....[98]....
        /*0fe4*/ 	.word	0x0001a7a0
        /*0fe8*/ 	.word	0x00000005
        /*0fec*/ 	.word	0x00028c40
        /*0ff0*/ 	.short	0x010a
        /*0ff2*/ 	.byte	0x3f
	.zero		1


	//   ....[99]....
        /*0ff4*/ 	.word	0x0001a7f0
        /*0ff8*/ 	.word	0x00000019
        /*0ffc*/ 	.word	0x00028c40
        /*1000*/ 	.short	0x010a
        /*1002*/ 	.byte	0x3f
	.zero		1


	//   ....[100]....
        /*1004*/ 	.word	0x0001a840
        /*1008*/ 	.word	0x00000005
        /*100c*/ 	.word	0x00028c60
        /*1010*/ 	.short	0x010a
        /*1012*/ 	.byte	0x3f
	.zero		1


	//----- nvinfo : EIATTR_NUM_MBARRIERS
	.align		4
.L_232:
        /*1014*/ 	.byte	0x03, 0x38
        /*1016*/ 	.short	0x0016


	//----- nvinfo : EIATTR_EXIT_INSTR_OFFSETS
	.align		4
        /*1018*/ 	.byte	0x04, 0x1c
        /*101a*/ 	.short	(.L_234 - .L_233)


	//   ....[0]....
.L_233:
        /*101c*/ 	.word	0x00016e00


	//----- nvinfo : EIATTR_MAX_THREADS
	.align		4
.L_234:
        /*1020*/ 	.byte	0x04, 0x05
        /*1022*/ 	.short	(.L_236 - .L_235)
.L_235:
        /*1024*/ 	.word	0x00000180
        /*1028*/ 	.word	0x00000001
        /*102c*/ 	.word	0x00000001


	//----- nvinfo : EIATTR_CRS_STACK_SIZE
	.align		4
.L_236:
        /*1030*/ 	.byte	0x04, 0x1e
        /*1032*/ 	.short	(.L_238 - .L_237)
.L_237:
        /*1034*/ 	.word	0x00000000


	//----- nvinfo : EIATTR_CBANK_PARAM_SIZE
	.align		4
.L_238:
        /*1038*/ 	.byte	0x03, 0x19
        /*103a*/ 	.short	0x0af0


	//----- nvinfo : EIATTR_PARAM_CBANK
	.align		4
        /*103c*/ 	.byte	0x04, 0x0a
        /*103e*/ 	.short	(.L_240 - .L_239)
	.align		4
.L_239:
        /*1040*/ 	.word	index@(.nv.constant0._ZN7cutlass13device_kernelIN5flash11enable_sm90INS1_16FlashAttnFwdSm90INS1_25CollectiveMainloopFwdSm90ILi2EN4cute5tupleIJNS5_1CILi1EEES8_S8_EEENS6_IJNS7_ILi64EEESA_SA_EEELi512ENS_10bfloat16_tEfNS_4arch4Sm90ELb0ELb0ELb0ELb1ELb1ELb1ELb0ELb0ELb0ELb1ELb0ELb0EEENS1_21CollectiveEpilogueFwdINS6_IJSA_NS7_ILi512EEESA_EEES9_SC_SE_Li256ELb1ELb1ELb0ELb0EEENS1_36VarlenDynamicPersistentTileSchedulerILi64ELi64ELi256ELi128ELb0ELb1ELb1ELb0ELb1ELb1EEEEEEEEEvNT_6ParamsE)
        /*1044*/ 	.short	0x0210
        /*1046*/ 	.short	0x0af0


	//----- nvinfo : EIATTR_SW_WAR
	.align		4
.L_240:
        /*1048*/ 	.byte	0x04, 0x36
        /*104a*/ 	.short	(.L_242 - .L_241)
.L_241:
        /*104c*/ 	.word	0x00000008
.L_242:


//--------------------- .nv.info._ZN7cutlass13device_kernelIN5flash11enable_sm90INS1_16FlashAttnFwdSm90INS1_25CollectiveMainloopFwdSm90ILi2EN4cute5tupleIJNS5_1CILi1EEES8_S8_EEENS6_IJNS7_ILi64EEESA_SA_EEELi512ENS_10bfloat16_tEfNS_4arch4Sm90ELb0ELb0ELb0ELb1ELb1ELb0ELb1ELb0ELb0ELb1ELb0ELb0EEENS1_21CollectiveEpilogueFwdINS6_IJSA_NS7_ILi512EEESA_EEES9_SC_SE_Li256ELb1ELb1ELb0ELb0EEENS1_36VarlenDynamicPersistentTileSchedulerILi64ELi64ELi256ELi128ELb0ELb1ELb1ELb0ELb1ELb1EEEEEEEEEvNT_6ParamsE --------------------------
	.section	.nv.info._ZN7cutlass13device_kernelIN5flash11enable_sm90INS1_16FlashAttnFwdSm90INS1_25CollectiveMainloopFwdSm90ILi2EN4cute5tupleIJNS5_1CILi1EEES8_S8_EEENS6_IJNS7_ILi64EEESA_SA_EEELi512ENS_10bfloat16_tEfNS_4arch4Sm90ELb0ELb0ELb0ELb1ELb1ELb0ELb1ELb0ELb0ELb1ELb0ELb0EEENS1_21CollectiveEpilogueFwdINS6_IJSA_NS7_ILi512EEESA_EEES9_SC_SE_Li256ELb1ELb1ELb0ELb0EEENS1_36VarlenDynamicPersistentTileSchedulerILi64ELi64ELi256ELi128ELb0ELb1ELb1ELb0ELb1ELb1EEEEEEEEEvNT_6ParamsE,"",@"SHT_CUDA_INFO"
	.sectionflags	@""
	.align	4


	//----- nvinfo : EIATTR_CUDA_API_VERSION
	.align		4
        /*0000*/ 	.byte	0x04, 0x37
        /*0002*/ 	.short	(.L_244 - .L_243)
.L_243:
        /*0004*/ 	.word	0x00000082


	//----- nvinfo : EIATTR_KPARAM_INFO
	.align		4
.L_244:
        /*0008*/ 	.byte	0x04, 0x17
        /*000a*/ 	.short	(.L_246 - .L_245)
.L_245:
        /*000c*/ 	.word	0x00000000
        /*0010*/ 	.short	0x0000
        /*0012*/ 	.short	0x0070
        /*0014*/ 	.byte	0x00, 0xf0, 0x01, 0x2e


	//----- nvinfo : EIATTR_SPARSE_MMA_MASK
	.align		4
.L_246:
        /*0018*/ 	.byte	0x03, 0x50
        /*001a*/ 	.short	0x0000


	//----- nvinfo : EIATTR_MAXREG_COUNT
	.align		4
        /*001c*/ 	.byte	0x03, 0x1b
        /*001e*/ 	.short	0x00a8


	//----- nvinfo : EIATTR_NUM_BARRIERS
	.align		4
        /*0020*/ 	.byte	0x02, 0x4c
        /*0022*/ 	.byte	0x10
	.zero		1


	//----- nvinfo : EIATTR_EXTERNS
	.align		4
        /*0024*/ 	.byte	0x04, 0x0f
        /*0026*/ 	.short	(.L_248 - .L_247)


	//   ....[0]....
	.align		4
.L_247:
        /*0028*/ 	.word	index@(__assertfail)


	//----- nvinfo : EIATTR_ANNOTATIONS
	.align		4
.L_248:
        /*002c*/ 	.byte	0x04, 0x55
        /*002e*/ 	.short	(.L_250 - .L_249)


	//   ....[0]....
.L_249:
        /* <DEDUP_REMOVED lines=18> */


	//----- nvinfo : EIATTR_MERCURY_ISA_VERSION
	.align		4
.L_250:
        /*0140*/ 	.byte	0x03, 0x5f
        /*0142*/ 	.short	0x0101


	//----- nvinfo : EIATTR_UNUSED_LOAD_BYTE_OFFSET
	.align		4
        /*0144*/ 	.byte	0x04, 0x44
        /*0146*/ 	.short	(.L_252 - .L_251)


	//   ....[0]....
.L_251:
        /*0148*/ 	.word	0x00000970
        /*014c*/ 	.word	0x0000fff0


	//   ....[1]....
        /*0150*/ 	.word	0x00008a70
        /*0154*/ 	.word	0x0000fff0


	//----- nvinfo : EIATTR_INT_WARP_WIDE_INSTR_OFFSETS
	.align		4
.L_252:
        /*0158*/ 	.byte	0x04, 0x31
        /*015a*/ 	.short	(.L_254 - .L_253)


	//   ....[0]....
.L_253:
        /*015c*/ 	.word	0x000000c0


	//   ....[1]....
        /*0160*/ 	.word	0x000000d0


	//   ....[2]....
        /*0164*/ 	.word	0x000000e0


	//   ....[3]....
        /*0168*/ 	.word	0x00000180


	//   ....[4]....
        /*016c*/ 	.word	0x0000c900


	//   ....[5]....
        /*0170*/ 	.word	0x0000c990


	//   ....[6]....
        /*0174*/ 	.word	0x00010cf0


	//   ....[7]....
        /*0178*/ 	.word	0x00010d80


	//----- nvinfo : EIATTR_COOP_GROUP_MASK_REGIDS
	.align		4
.L_254:
        /*017c*/ 	.byte	0x04, 0x29
        /*017e*/ 	.short	(.L_256 - .L_255)


	//   ....[0]....
.L_255:
        /*0180*/ 	.word	0xffffffff


	//   ....[1]....
        /*0184*/ 	.word	0xffffffff


	//   ....[2]....
        /*0188*/ 	.word	0xffffffff


	//   ....[3]....
        /*018c*/ 	.word	0xffffffff


	//   ....[4]....
        /*0190*/ 	.word	0xffffffff


	//   ....[5]....
        /*0194*/ 	.word	0xffffffff


	//   ....[6]....
        /*0198*/ 	.word	0xffffffff


	//   ....[7]....
        /*019c*/ 	.word	0xffffffff


	//   ....[8]....
        /*01a0*/ 	.word	0xffffffff


	//   ....[9]....
        /*01a4*/ 	.word	0xffffffff


	//   ....[10]....
        /*01a8*/ 	.word	0xffffffff


	//   ....[11]....
        /*01ac*/ 	.word	0xffffffff


	//   ....[12]....
        /*01b0*/ 	.word	0xffffffff


	//   ....[13]....
        /*01b4*/ 	.word	0xffffffff


	//   ....[14]....
        /*01b8*/ 	.word	0xffffffff


	//   ....[15]....
        /*01bc*/ 	.word	0xffffffff


	//   ....[16]....
        /*01c0*/ 	.word	0xffffffff


	//   ....[17]....
        /*01c4*/ 	.word	0xffffffff


	//   ....[18]....
        /*01c8*/ 	.word	0xffffffff


	//   ....[19]....
        /*01cc*/ 	.word	0xffffffff


	//   ....[20]....
        /*01d0*/ 	.word	0xffffffff


	//   ....[21]....
        /*01d4*/ 	.word	0xffffffff


	//   ....[22]....
        /*01d8*/ 	.word	0xffffffff


	//   ....[23]....
        /*01dc*/ 	.word	0xffffffff


	//   ....[24]....
        /*01e0*/ 	.word	0xffffffff


	//   ....[25]....
        /*01e4*/ 	.word	0xffffffff


	//   ....[26]....
        /*01e8*/ 	.word	0xffffffff


	//   ....[27]....
        /*01ec*/ 	.word	0xffffffff


	//   ....[28]....
        /*01f0*/ 	.word	0xffffffff


	//   ....[29]....
        /*01f4*/ 	.word	0xffffffff


	//   ....[30]....
        /*01f8*/ 	.word	0xffffffff


	//   ....[31]....
        /*01fc*/ 	.word	0xffffffff


	//   ....[32]....
        /*0200*/ 	.word	0xffffffff


	//   ....[33]....
        /*0204*/ 	.word	0xffffffff


	//   ....[34]....
        /*0208*/ 	.word	0xffffffff


	//   ....[35]....
        /*020c*/ 	.word	0xffffffff


	//   ....[36]....
        /*0210*/ 	.word	0xffffffff


	//   ....[37]....
        /*0214*/ 	.word	0xffffffff


	//   ....[38]....
        /*0218*/ 	.word	0xffffffff


	//   ....[39]....
        /*021c*/ 	.word	0xffffffff


	//   ....[40]....
        /*0220*/ 	.word	0xffffffff


	//   ....[41]....
        /*0224*/ 	.word	0xffffffff


	//   ....[42]....
        /*0228*/ 	.word	0xffffffff


	//   ....[43]....
        /*022c*/ 	.word	0xffffffff


	//   ....[44]....
        /*0230*/ 	.word	0xffffffff


	//   ....[45]....
        /*0234*/ 	.word	0xffffffff


	//   ....[46]....
        /*0238*/ 	.word	0xffffffff


	//   ....[47]....
        /*023c*/ 	.word	0xffffffff


	//   ....[48]....
        /*0240*/ 	.word	0xffffffff


	//   ....[49]....
        /*0244*/ 	.word	0xffffffff


	//   ....[50]....
        /*0248*/ 	.word	0xffffffff


	//   ....[51]....
        /*024c*/ 	.word	0xffffffff


	//   ....[52]....
        /*0250*/ 	.word	0xffffffff


	//   ....[53]....
        /*0254*/ 	.word	0xffffffff


	//   ....[54]....
        /*0258*/ 	.word	0xffffffff


	//   ....[55]....
        /*025c*/ 	.word	0xffffffff


	//   ....[56]....
        /*0260*/ 	.word	0xffffffff


	//   ....[57]....
        /*0264*/ 	.word	0xffffffff


	//   ....[58]....
        /*0268*/ 	.word	0xffffffff


	//   ....[59]....
        /*026c*/ 	.word	0xffffffff


	//   ....[60]....
        /*0270*/ 	.word	0xffffffff


	//   ....[61]....
        /*0274*/ 	.word	0xffffffff


	//   ....[62]....
        /*0278*/ 	.word	0xffffffff


	//   ....[63]....
        /*027c*/ 	.word	0xffffffff


	//   ....[64]....
        /*0280*/ 	.word	0xffffffff


	//   ....[65]....
        /*0284*/ 	.word	0xffffffff


	//   ....[66]....
        /*0288*/ 	.word	0xffffffff


	//   ....[67]....
        /*028c*/ 	.word	0xffffffff


	//   ....[68]....
        /*0290*/ 	.word	0xffffffff


	//   ....[69]....
        /*0294*/ 	.word	0xffffffff


	//   ....[70]....
        /*0298*/ 	.word	0xffffffff


	//   ....[71]....
        /*029c*/ 	.word	0xffffffff


	//   ....[72]....
        /*02a0*/ 	.word	0xffffffff


	//   ....[73]....
        /*02a4*/ 	.word	0xffffffff


	//   ....[74]....
        /*02a8*/ 	.word	0xffffffff


	//   ....[75]....
        /*02ac*/ 	.word	0xffffffff


	//   ....[76]....
        /*02b0*/ 	.word	0xffffffff


	//   ....[77]....
        /*02b4*/ 	.word	0xffffffff


	//   ....[78]....
        /*02b8*/ 	.word	0xffffffff


	//   ....[79]....
        /*02bc*/ 	.word	0xffffffff


	//   ....[80]....
        /*02c0*/ 	.word	0xffffffff


	//   ....[81]....
        /*02c4*/ 	.word	0xffffffff


	//   ....[82]....
        /*02c8*/ 	.word	0xffffffff


	//   ....[83]....
        /*02cc*/ 	.word	0xffffffff


	//   ....[84]....
        /*02d0*/ 	.word	0xffffffff


	//   ....[85]....
        /*02d4*/ 	.word	0xffffffff


	//   ....[86]....
        /*02d8*/ 	.word	0xffffffff


	//   ....[87]....
        /*02dc*/ 	.word	0xffffffff


	//   ....[88]....
        /*02e0*/ 	.word	0xffffffff


	//   ....[89]....
        /*02e4*/ 	.word	0xffffffff


	//   ....[90]....
        /*02e8*/ 	.word	0xffffffff


	//   ....[91]....
        /*02ec*/ 	.word	0xffffffff


	//   ....[92]....
        /*02f0*/ 	.word	0xffffffff


	//   ....[93]....
        /*02f4*/ 	.word	0xffffffff


	//   ....[94]....
        /*02f8*/ 	.word	0xffffffff


	//   ....[95]....
        /*02fc*/ 	.word	0xffffffff


	//   ....[96]....
        /*0300*/ 	.word	0xffffffff


	//   ....[97]....
        /*0304*/ 	.word	0xffffffff


	//   ....[98]....
        /*0308*/ 	.word	0xffffffff


	//   ....[99]....
        /*030c*/ 	.word	0xffffffff


	//   ....[100]....
        /*0310*/ 	.word	0xffffffff


	//   ....[101]....
        /*0314*/ 	.word	0xffffffff


	//   ....[102]....
        /*0318*/ 	.word	0xffffffff


	//   ....[103]....
        /*031c*/ 	.word	0xffffffff


	//   ....[104]....
        /*0320*/ 	.word	0xffffffff


	//   ....[105]....
        /*0324*/ 	.word	0xffffffff


	//   ....[106]....
        /*0328*/ 	.word	0xffffffff


	//   ....[107]....
        /*032c*/ 	.word	0xffffffff


	//   ....[108]....
        /*0330*/ 	.word	0xffffffff


	//   ....[109]....
        /*0334*/ 	.word	0xffffffff


	//   ....[110]....
        /*0338*/ 	.word	0xffffffff


	//   ....[111]....
        /*033c*/ 	.word	0xffffffff


	//   ....[112]....
        /*0340*/ 	.word	0xffffffff


	//   ....[113]....
        /*0344*/ 	.word	0xffffffff


	//   ....[114]....
        /*0348*/ 	.word	0xffffffff


	//   ....[115]....
        /*034c*/ 	.word	0xffffffff


	//   ....[116]....
        /*0350*/ 	.word	0xffffffff


	//   ....[117]....
        /*0354*/ 	.word	0xffffffff


	//   ....[118]....
        /*0358*/ 	.word	0xffffffff


	//   ....[119]....
        /*035c*/ 	.word	0x0500000f


	//   ....[120]....
        /*0360*/ 	.word	0x0500000f


	//   ....[121]....
        /*0364*/ 	.word	0x0500000f


	//   ....[122]....
        /*0368*/ 	.word	0x0500000f


	//   ....[123]....
        /*036c*/ 	.word	0x0500000f


	//   ....[124]....
        /*0370*/ 	.word	0x0500000f


	//   ....[125]....
        /*0374*/ 	.word	0x0500000f


	//   ....[126]....
        /*0378*/ 	.word	0x0500000f


	//   ....[127]....
        /*037c*/ 	.word	0x0500000f


	//   ....[128]....
        /*0380*/ 	.word	0x0500000f


	//   ....[129]....
        /*0384*/ 	.word	0x0500000f


	//   ....[130]....
        /*0388*/ 	.word	0x0500000f


	//   ....[131]....
        /*038c*/ 	.word	0x0500000f


	//   ....[132]....
        /*0390*/ 	.word	0x0500000f


	//   ....[133]....
        /*0394*/ 	.word	0x0500000f


	//   ....[134]....
        /*0398*/ 	.word	0x0500000f


	//   ....[135]....
        /*039c*/ 	.word	0x0500000f


	//   ....[136]....
        /*03a0*/ 	.word	0x0500000f


	//   ....[137]....
        /*03a4*/ 	.word	0x0500000f


	//   ....[138]....
        /*03a8*/ 	.word	0x0500000f


	//   ....[139]....
        /*03ac*/ 	.word	0x0500000f


	//   ....[140]....
        /*03b0*/ 	.word	0x0500000f


	//   ....[141]....
        /*03b4*/ 	.word	0x0500000f


	//   ....[142]....
        /*03b8*/ 	.word	0x0500000f


	//   ....[143]....
        /*03bc*/ 	.word	0x0500000f


	//   ....[144]....
        /*03c0*/ 	.word	0x0500000f


	//   ....[145]....
        /*03c4*/ 	.word	0x0500000f


	//   ....[146]....
        /*03c8*/ 	.word	0x0500000f


	//   ....[147]....
        /*03cc*/ 	.word	0x0500000f


	//   ....[148]....
        /*03d0*/ 	.word	0x0500000f


	//   ....[149]....
        /*03d4*/ 	.word	0x0500000f


	//   ....[150]....
        /*03d8*/ 	.word	0x0500000f


	//   ....[151]....
        /*03dc*/ 	.word	0x0500000f


	//   ....[152]....
        /*03e0*/ 	.word	0x0500000f


	//   ....[153]....
        /*03e4*/ 	.word	0x0500000f


	//   ....[154]....
        /*03e8*/ 	.word	0x0500000f


	//   ....[155]....
        /*03ec*/ 	.word	0x0500000f


	//   ....[156]....
        /*03f0*/ 	.word	0x0500000f


	//   ....[157]....
        /*03f4*/ 	.word	0x0500000f


	//   ....[158]....
        /*03f8*/ 	.word	0x0500000f


	//   ....[159]....
        /*03fc*/ 	.word	0x0500000f


	//   ....[160]....
        /*0400*/ 	.word	0x0500000f


	//   ....[161]....
        /*0404*/ 	.word	0x0500000f


	//   ....[162]....
        /*0408*/ 	.word	0x0500000f


	//   ....[163]....
        /*040c*/ 	.word	0x0500000f


	//   ....[164]....
        /*0410*/ 	.word	0x0500000f


	//   ....[165]....
        /*0414*/ 	.word	0x0500000f


	//   ....[166]....
        /*0418*/ 	.word	0x0500000f


	//   ....[167]....
        /*041c*/ 	.word	0x0500000f


	//   ....[168]....
        /*0420*/ 	.word	0x0500000f


	//   ....[169]....
        /*0424*/ 	.word	0x0500000f


	//   ....[170]....
        /*0428*/ 	.word	0x0500000f


	//   ....[171]....
        /*042c*/ 	.word	0x0500000f


	//   ....[172]....
        /*0430*/ 	.word	0x0500000f


	//   ....[173]....
        /*0434*/ 	.word	0x0500000f


	//   ....[174]....
        /*0438*/ 	.word	0x0500000f


	//   ....[175]....
        /*043c*/ 	.word	0x0500000f


	//   ....[176]....
        /*0440*/ 	.word	0x0500000f


	//   ....[177]....
        /*0444*/ 	.word	0x0500000f


	//   ....[178]....
        /*0448*/ 	.word	0x0500000f


	//   ....[179]....
        /*044c*/ 	.word	0x0500000f


	//   ....[180]....
        /*0450*/ 	.word	0x0500000f


	//   ....[181]....
        /*0454*/ 	.word	0x0500000f


	//   ....[182]....
        /*0458*/ 	.word	0x0500000f


	//   ....[183]....
        /*045c*/ 	.word	0x0500000f


	//   ....[184]....
        /*0460*/ 	.word	0x0500000f


	//   ....[185]....
        /*0464*/ 	.word	0x0500000f


	//----- nvinfo : EIATTR_COOP_GROUP_INSTR_OFFSETS
	.align		4
.L_256:
        /*0468*/ 	.byte	0x04, 0x28
        /*046a*/ 	.short	(.L_258 - .L_257)


	//   ....[0]....
.L_257:
        /*046c*/ 	.word	0x00000080


	//   ....[1]....
        /*0470*/ 	.word	0x00000090


	//   ....[2]....
        /*0474*/ 	.word	0x000002b0


	//   ....[3]....
        /*0478*/ 	.word	0x00000410


	//   ....[4]....
        /*047c*/ 	.word	0x00000530


	//   ....[5]....
        /*0480*/ 	.word	0x00000690


	//   ....[6]....
        /*0484*/ 	.word	0x00001700


	//   ....[7]....
        /*0488*/ 	.word	0x00002e60


	//   ....[8]....
        /*048c*/ 	.word	0x000035d0


	//   ....[9]....
        /*0490*/ 	.word	0x00004a30


	//   ....[10]....
        /*0494*/ 	.word	0x00004a90


	//   ....[11]....
        /*0498*/ 	.word	0x00004cc0


	//   ....[12]....
        /*049c*/ 	.word	0x00004d40


	//   ....[13]....
        /*04a0*/ 	.word	0x000054a0


	//   ....[14]....
        /*04a4*/ 	.word	0x00005a20


	//   ....[15]....
        /*04a8*/ 	.word	0x00006b80


	//   ....[16]....
        /*04ac*/ 	.word	0x00006bb0


	//   ....[17]....
        /*04b0*/ 	.word	0x00006df0


	//   ....[18]....
        /*04b4*/ 	.word	0x00006f40


	//   ....[19]....
        /*04b8*/ 	.word	0x00007ec0


	//   ....[20]....
        /*04bc*/ 	.word	0x00007f70


	//   ....[21]....
        /*04c0*/ 	.word	0x00007fa0


	//   ....[22]....
        /*04c4*/ 	.word	0x00008050


	//   ....[23]....
        /*04c8*/ 	.word	0x00008060


	//   ....[24]....
        /*04cc*/ 	.word	0x00009a70


	//   ....[25]....
        /*04d0*/ 	.word	0x00009f60


	//   ....[26]....
        /*04d4*/ 	.word	0x00009f90


	//   ....[27]....
        /*04d8*/ 	.word	0x00009fc0


	//   ....[28]....
        /*04dc*/ 	.word	0x00009fe0


	//   ....[29]....
        /*04e0*/ 	.word	0x0000a650


	//   ....[30]....
        /*04e4*/ 	.word	0x0000a670


	//   ....[31]....
        /*04e8*/ 	.word	0x0000a8a0


	//   ....[32]....
        /*04ec*/ 	.word	0x0000a8c0


	//   ....[33]....
        /*04f0*/ 	.word	0x0000b3d0


	//   ....[34]....
        /*04f4*/ 	.word	0x0000b400


	//   ....[35]....
        /*04f8*/ 	.word	0x0000b640


	//   ....[36]....
        /*04fc*/ 	.word	0x0000b660


	//   ....[37]....
        /*0500*/ 	.word	0x0000b910


	//   ....[38]....
        /*0504*/ 	.word	0x0000bae0


	//   ....[39]....
        /*0508*/ 	.word	0x0000bb10


	//   ....[40]....
        /*050c*/ 	.word	0x0000bb40


	//   ....[41]....
        /*0510*/ 	.word	0x0000bb70


	//   ....[42]....
        /*0514*/ 	.word	0x0000bba0


	//   ....[43]....
        /*0518*/ 	.word	0x0000bbd0


	//   ....[44]....
        /*051c*/ 	.word	0x0000bd20


	//   ....[45]....
        /*0520*/ 	.word	0x0000bd50


	//   ....[46]....
        /*0524*/ 	.word	0x0000bd80


	//   ....[47]....
        /*0528*/ 	.word	0x0000bdb0


	//   ....[48]....
        /*052c*/ 	.word	0x0000bde0


	//   ....[49]....
        /*0530*/ 	.word	0x0000be10


	//   ....[50]....
        /*0534*/ 	.word	0x0000bea0


	//   ....[51]....
        /*0538*/ 	.word	0x0000bed0


	//   ....[52]....
        /*053c*/ 	.word	0x0000bf50


	//   ....[53]....
        /*0540*/ 	.word	0x0000d720


	//   ....[54]....
        /*0544*/ 	.word	0x0000d740


	//   ....[55]....
        /*0548*/ 	.word	0x0000d7d0


	//   ....[56]....
        /*054c*/ 	.word	0x0000d7f0


	//   ....[57]....
        /*0550*/ 	.word	0x0000d870


	//   ....[58]....
        /*0554*/ 	.word	0x0000d890


	//   ....[59]....
        /*0558*/ 	.word	0x0000d8a0


	//   ....[60]....
        /*055c*/ 	.word	0x0000d8b0


	//   ....[61]....
        /*0560*/ 	.word	0x0000e040


	//   ....[62]....
        /*0564*/ 	.word	0x0000e080


	//   ....[63]....
        /*0568*/ 	.word	0x0000e140


	//   ....[64]....
        /*056c*/ 	.word	0x0000e160


	//   ....[65]....
        /*0570*/ 	.word	0x0000e200


	//   ....[66]....
        /*0574*/ 	.word	0x0000e220


	//   ....[67]....
        /*0578*/ 	.word	0x0000e230


	//   ....[68]....
        /*057c*/ 	.word	0x0000e2b0


	//   ....[69]....
        /*0580*/ 	.word	0x0000eb20


	//   ....[70]....
        /*0584*/ 	.word	0x0000eb40


	//   ....[71]....
        /*0588*/ 	.word	0x0000ece0


	//   ....[72]....
        /*058c*/ 	.word	0x0000ed10


	//   ....[73]....
        /*0590*/ 	.word	0x0000ee20


	//   ....[74]....
        /*0594*/ 	.word	0x0000ee30


	//   ....[75]....
        /*0598*/ 	.word	0x0000ee60


	//   ....[76]....
        /*059c*/ 	.word	0x0000ee70


	//   ....[77]....
        /*05a0*/ 	.word	0x0000f4a0


	//   ....[78]....
        /*05a4*/ 	.word	0x0000f500


	//   ....[79]....
        /*05a8*/ 	.word	0x0000f6c0


	//   ....[80]....
        /*05ac*/ 	.word	0x0000f700


	//   ....[81]....
        /*05b0*/ 	.word	0x0000f710


	//   ....[82]....
        /*05b4*/ 	.word	0x0000f720


	//   ....[83]....
        /*05b8*/ 	.word	0x0000f870


	//   ....[84]....
        /*05bc*/ 	.word	0x0000f9c0


	//   ....[85]....
        /*05c0*/ 	.word	0x00010200


	//   ....[86]....
        /*05c4*/ 	.word	0x00010220


	//   ....[87]....
        /*05c8*/ 	.word	0x00010270


	//   ....[88]....
        /*05cc*/ 	.word	0x00010280


	//   ....[89]....
        /*05d0*/ 	.word	0x000102c0


	//   ....[90]....
        /*05d4*/ 	.word	0x000102d0


	//   ....[91]....
        /*05d8*/ 	.word	0x000102e0


	//   ....[92]....
        /*05dc*/ 	.word	0x00010320


	//   ....[93]....
        /*05e0*/ 	.word	0x00010640


	//   ....[94]....
        /*05e4*/ 	.word	0x00010680


	//   ....[95]....
        /*05e8*/ 	.word	0x000106a0


	//   ....[96]....
        /*05ec*/ 	.word	0x000106c0


	//   ....[97]....
        /*05f0*/ 	.word	0x000106f0


	//   ....[98]....
        /*05f4*/ 	.word	0x00010710


	//   ....[99]....
        /*05f8*/ 	.word	0x00010810


	//   ....[100]....
        /*05fc*/ 	.word	0x00010960


	//   ....[101]....
        /*0600*/ 	.word	0x00010f60


	//   ....[102]....
        /*0604*/ 	.word	0x00010f90


	//   ....[103]....
        /*0608*/ 	.word	0x00010fc0


	//   ....[104]....
        /*060c*/ 	.word	0x00010ff0


	//   ....[105]....
        /*0610*/ 	.word	0x00011020


	//   ....[106]....
        /*0614*/ 	.word	0x00011050


	//   ....[107]....
        /*0618*/ 	.word	0x00011080


	//   ....[108]....
        /*061c*/ 	.word	0x000110b0


	//   ....[109]....
        /*0620*/ 	.word	0x00011230


	//   ....[110]....
        /*0624*/ 	.word	0x00011260


	//   ....[111]....
        /*0628*/ 	.word	0x00011290


	//   ....[112]....
        /*062c*/ 	.word	0x000112c0


	//   ....[113]....
        /*0630*/ 	.word	0x000112f0


	//   ....[114]....
        /*0634*/ 	.word	0x00011320


	//   ....[115]....
        /*0638*/ 	.word	0x000113e0


	//   ....[116]....
        /*063c*/ 	.word	0x00011400


	//   ....[117]....
        /*0640*/ 	.word	0x00011470


	//   ....[118]....
        /*0644*/ 	.word	0x000118e0


	//   ....[119]....
        /*0648*/ 	.word	0x00011e00


	//   ....[120]....
        /*064c*/ 	.word	0x00011ef0


	//   ....[121]....
        /*0650*/ 	.word	0x00011f90


	//   ....[122]....
        /*0654*/ 	.word	0x00011ff0


	//   ....[123]....
        /*0658*/ 	.word	0x000120e0


	//   ....[124]....
        /*065c*/ 	.word	0x00012150


	//   ....[125]....
        /*0660*/ 	.word	0x00012240


	//   ....[126]....
        /*0664*/ 	.word	0x000122b0


	//   ....[127]....
        /*0668*/ 	.word	0x00012350


	//   ....[128]....
        /*066c*/ 	.word	0x00012450


	//   ....[129]....
        /*0670*/ 	.word	0x000124e0


	//   ....[130]....
        /*0674*/ 	.word	0x00012540


	//   ....[131]....
        /*0678*/ 	.word	0x00012630


	//   ....[132]....
        /*067c*/ 	.word	0x000126b0


	//   ....[133]....
        /*0680*/ 	.word	0x000127b0


	//   ....[134]....
        /*0684*/ 	.word	0x00012820


	//   ....[135]....
        /*0688*/ 	.word	0x00012900


	//   ....[136]....
        /*068c*/ 	.word	0x00012c10


	//   ....[137]....
        /*0690*/ 	.word	0x00012cd0


	//   ....[138]....
        /*0694*/ 	.word	0x00012f40


	//   ....[139]....
        /*0698*/ 	.word	0x00012f90


	//   ....[140]....
        /*069c*/ 	.word	0x000131a0


	//   ....[141]....
        /*06a0*/ 	.word	0x000131f0


	//   ....[142]....
        /*06a4*/ 	.word	0x000133a0


	//   ....[143]....
        /*06a8*/ 	.word	0x000133f0


	//   ....[144]....
        /*06ac*/ 	.word	0x00013530


	//   ....[145]....
        /*06b0*/ 	.word	0x00013630


	//   ....[146]....
        /*06b4*/ 	.word	0x000138a0


	//   ....[147]....
        /*06b8*/ 	.word	0x000138f0


	//   ....[148]....
        /*06bc*/ 	.word	0x00013ac0


	//   ....[149]....
        /*06c0*/ 	.word	0x00013b10


	//   ....[150]....
        /*06c4*/ 	.word	0x00013ce0


	//   ....[151]....
        /*06c8*/ 	.word	0x00013d30


	//   ....[152]....
        /*06cc*/ 	.word	0x00013e20


	//   ....[153]....
        /*06d0*/ 	.word	0x00013ec0


	//   ....[154]....
        /*06d4*/ 	.word	0x00013f20


	//   ....[155]....
        /*06d8*/ 	.word	0x00013fd0


	//   ....[156]....
        /*06dc*/ 	.word	0x00014030


	//   ....[157]....
        /*06e0*/ 	.word	0x000140e0


	//   ....[158]....
        /*06e4*/ 	.word	0x00014140


	//   ....[159]....
        /*06e8*/ 	.word	0x000141f0


	//   ....[160]....
        /*06ec*/ 	.word	0x000142e0


	//   ....[161]....
        /*06f0*/ 	.word	0x000143b0


	//   ....[162]....
        /*06f4*/ 	.word	0x000144d0


	//   ....[163]....
        /*06f8*/ 	.word	0x000145d0


	//   ....[164]....
        /*06fc*/ 	.word	0x00014700


	//   ....[165]....
        /*0700*/ 	.word	0x000147e0


	//   ....[166]....
        /*0704*/ 	.word	0x000148e0


	//   ....[167]....
        /*0708*/ 	.word	0x000149c0


	//   ....[168]....
        /*070c*/ 	.word	0x00014a50


	//   ....[169]....
        /*0710*/ 	.word	0x00014af0


	//   ....[170]....
        /*0714*/ 	.word	0x00014c10


	//   ....[171]....
        /*0718*/ 	.word	0x00014c80


	//   ....[172]....
        /*071c*/ 	.word	0x00014cf0


	//   ....[173]....
        /*0720*/ 	.word	0x00014d60


	//   ....[174]....
        /*0724*/ 	.word	0x00014dd0


	//   ....[175]....
        /*0728*/ 	.word	0x00014e50


	//   ....[176]....
        /*072c*/ 	.word	0x00014ee0


	//   ....[177]....
        /*0730*/ 	.word	0x00014f70


	//   ....[178]....
        /*0734*/ 	.word	0x00014fe0


	//   ....[179]....
        /*0738*/ 	.word	0x00015050


	//   ....[180]....
        /*073c*/ 	.word	0x000150c0


	//   ....[181]....
        /*0740*/ 	.word	0x00015140


	//   ....[182]....
        /*0744*/ 	.word	0x000151b0


	//   ....[183]....
        /*0748*/ 	.word	0x00015250


	//   ....[184]....
        /*074c*/ 	.word	0x000152e0


	//   ....[185]....
        /*0750*/ 	.word	0x00015400


	//----- nvinfo : EIATTR_REG_RECONFIG
	.align		4
.L_258:
        /*0754*/ 	.byte	0x01, 0x54
	.zero		2


	//----- nvinfo : EIATTR_SYSCALL_OFFSETS
	.align		4
        /*0758*/ 	.byte	0x04, 0x46
        /*075a*/ 	.short	(.L_260 - .L_259)


	//   ....[0]....
.L_259:
        /*075c*/ 	.word	0x00003020


	//   ....[1]....
        /*0760*/ 	.word	0x0000caf0


	//   ....[2]....
        /*0764*/ 	.word	0x0000cc40


	//   ....[3]....
        /*0768*/ 	.word	0x0000cd30


	//   ....[4]....
        /*076c*/ 	.word	0x0000dc50


	//   ....[5]....
        /*0770*/ 	.word	0x0000e530


	//----- nvinfo : EIATTR_MBARRIER_INSTR_OFFSETS
	.align		4
.L_260:
        /*0774*/ 	.byte	0x04, 0x39
        /*0776*/ 	.short	(.L_262 - .L_261)


	//   ....[0]....
.L_261:
        /*0778*/ 	.word	0x00000190
        /*077c*/ 	.word	0x000000ff
        /*0780*/ 	.word	0x00038800
        /*0784*/ 	.short	0x0100
        /*0786*/ 	.byte	0x08
	.zero		1


	//   ....[1]....
        /*0788*/ 	.word	0x000001a0
        /*078c*/ 	.word	0x000000ff
        /*0790*/ 	.word	0x00038810
        /*0794*/ 	.short	0x0100
        /*0796*/ 	.byte	0x08
	.zero		1


	//   ....[2]....
        /*0798*/ 	.word	0x000001b0
        /*079c*/ 	.word	0x000000ff
        /*07a0*/ 	.word	0x00038820
        /*07a4*/ 	.short	0x0100
        /*07a6*/ 	.byte	0x08
	.zero		1


	//   ....[3]....
        /*07a8*/ 	.word	0x00000260
        /*07ac*/ 	.word	0x000000ff
        /*07b0*/ 	.word	0x00038830
        /*07b4*/ 	.short	0x0100
        /*07b6*/ 	.byte	0x06
	.zero		1


	//   ....[4]....
        /*07b8*/ 	.word	0x00000270
        /*07bc*/ 	.word	0x000000ff
        /*07c0*/ 	.word	0x00038840
        /*07c4*/ 	.short	0x0100
        /*07c6*/ 	.byte	0x06
	.zero		1


	//   ....[5]....
        /*07c8*/ 	.word	0x00000280
        /*07cc*/ 	.word	0x000000ff
        /*07d0*/ 	.word	0x00038838
        /*07d4*/ 	.short	0x0100
        /*07d6*/ 	.byte	0x06
	.zero		1


	//   ....[6]....
        /*07d8*/ 	.word	0x00000290
        /*07dc*/ 	.word	0x000000ff
        /*07e0*/ 	.word	0x00038848
        /*07e4*/ 	.short	0x0100
        /*07e6*/ 	.byte	0x06
	.zero		1


	//   ....[7]....
        /*07e8*/ 	.word	0x000003c0
        /*07ec*/ 	.word	0x000000ff
        /*07f0*/ 	.word	0x00038850
        /*07f4*/ 	.short	0x0100
        /*07f6*/ 	.byte	0x08
	.zero		1


	//   ....[8]....
        /*07f8*/ 	.word	0x000003d0
        /*07fc*/ 	.word	0x000000ff
        /*0800*/ 	.word	0x00038860
        /*0804*/ 	.short	0x0100
        /*0806*/ 	.byte	0x08
	.zero		1


	//   ....[9]....
        /*0808*/ 	.word	0x000003e0
        /*080c*/ 	.word	0x000000ff
        /*0810*/ 	.word	0x00038858
        /*0814*/ 	.short	0x0100
        /*0816*/ 	.byte	0x08
	.zero		1


	//   ....[10]....
        /*0818*/ 	.word	0x000003f0
        /*081c*/ 	.word	0x000000ff
        /*0820*/ 	.word	0x00038868
        /*0824*/ 	.short	0x0100
        /*0826*/ 	.byte	0x08
	.zero		1


	//   ....[11]....
        /*0828*/ 	.word	0x000004e0
        /*082c*/ 	.word	0x000000ff
        /*0830*/ 	.word	0x00038870
        /*0834*/ 	.short	0x0100
        /*0836*/ 	.byte	0x06
	.zero		1


	//   ....[12]....
        /*0838*/ 	.word	0x000004f0
        /*083c*/ 	.word	0x000000ff
        /*0840*/ 	.word	0x00038880
        /*0844*/ 	.short	0x0100
        /*0846*/ 	.byte	0x06
	.zero		1


	//   ....[13]....
        /*0848*/ 	.word	0x00000500
        /*084c*/ 	.word	0x000000ff
        /*0850*/ 	.word	0x00038878
        /*0854*/ 	.short	0x0100
        /*0856*/ 	.byte	0x06
	.zero		1


	//   ....[14]....
        /*0858*/ 	.word	0x00000510
        /*085c*/ 	.word	0x000000ff
        /*0860*/ 	.word	0x00038888
        /*0864*/ 	.short	0x0100
        /*0866*/ 	.byte	0x06
	.zero		1


	//   ....[15]....
        /*0868*/ 	.word	0x00000640
        /*086c*/ 	.word	0x000000ff
        /*0870*/ 	.word	0x00038890
        /*0874*/ 	.short	0x0100
        /*0876*/ 	.byte	0x08
	.zero		1


	//   ....[16]....
        /*0878*/ 	.word	0x00000650
        /*087c*/ 	.word	0x000000ff
        /*0880*/ 	.word	0x000388a0
        /*0884*/ 	.short	0x0100
        /*0886*/ 	.byte	0x08
	.zero		1


	//   ....[17]....
        /*0888*/ 	.word	0x00000660
        /*088c*/ 	.word	0x000000ff
        /*0890*/ 	.word	0x00038898
        /*0894*/ 	.short	0x0100
        /*0896*/ 	.byte	0x08
	.zero		1


	//   ....[18]....
        /*0898*/ 	.word	0x00000670
        /*089c*/ 	.word	0x000000ff
        /*08a0*/ 	.word	0x000388a8
        /*08a4*/ 	.short	0x0100
        /*08a6*/ 	.byte	0x08
	.zero		1


	//   ....[19]....
        /*08a8*/ 	.word	0x000007b0
        /*08ac*/ 	.word	0x000000ff
        /*08b0*/ 	.word	0x000388b0
        /*08b4*/ 	.short	0x0100
        /*08b6*/ 	.byte	0x08
	.zero		1


	//   ....[20]....
        /*08b8*/ 	.word	0x000007c0
        /*08bc*/ 	.word	0x000000ff
        /*08c0*/ 	.word	0x000388c0
        /*08c4*/ 	.short	0x0100
        /*08c6*/ 	.byte	0x08
	.zero		1


	//   ....[21]....
        /*08c8*/ 	.word	0x000007d0
        /*08cc*/ 	.word	0x000000ff
        /*08d0*/ 	.word	0x000388b8
        /*08d4*/ 	.short	0x0100
        /*08d6*/ 	.byte	0x08
	.zero		1


	//   ....[22]....
        /*08d8*/ 	.word	0x000007e0
        /*08dc*/ 	.word	0x000000ff
        /*08e0*/ 	.word	0x000388c8
        /*08e4*/ 	.short	0x0100
        /*08e6*/ 	.byte	0x08
	.zero		1


	//   ....[23]....
        /*08e8*/ 	.word	0x00001a60
        /*08ec*/ 	.word	0x000000ff
        /*08f0*/ 	.word	0x00000000
        /*08f4*/ 	.short	0x0101
        /*08f6*/ 	.byte	0x06
	.zero		1


	//   ....[24]....
        /*08f8*/ 	.word	0x00002530
        /*08fc*/ 	.word	0x000000ff
        /*0900*/ 	.word	0x00000000
        /*0904*/ 	.short	0x0101
        /*0906*/ 	.byte	0x06
	.zero		1


	//   ....[25]....
        /*0908*/ 	.word	0x00003090
        /*090c*/ 	.word	0x000000ff
        /*0910*/ 	.word	0x00038800
        /*0914*/ 	.short	0x010a
        /*0916*/ 	.byte	0x28
	.zero		1


	//   ....[26]....
        /*0918*/ 	.word	0x00003100
        /*091c*/ 	.word	0x00000005
        /*0920*/ 	.word	0x00038830
        /*0924*/ 	.short	0x010a
        /*0926*/ 	.byte	0x3f
	.zero		1


	//   ....[27]....
        /*0928*/ 	.word	0x00003140
        /*092c*/ 	.word	0x00000005
        /*0930*/ 	.word	0x00038830
        /*0934*/ 	.short	0x010a
        /*0936*/ 	.byte	0x3f
	.zero		1


	//   ....[28]....
        /*0938*/ 	.word	0x000033c0
        /*093c*/ 	.word	0x000000ff
        /*0940*/ 	.word	0x00038810
        /*0944*/ 	.short	0x010a
        /*0946*/ 	.byte	0x28
	.zero		1


	//   ....[29]....
        /*0948*/ 	.word	0x00003400
        /*094c*/ 	.word	0x00000005
        /*0950*/ 	.word	0x00038850
        /*0954*/ 	.short	0x010a
        /*0956*/ 	.byte	0x3f
	.zero		1


	//   ....[30]....
        /*0958*/ 	.word	0x00003440
        /*095c*/ 	.word	0x00000005
        /*0960*/ 	.word	0x00038850
        /*0964*/ 	.short	0x010a
        /*0966*/ 	.byte	0x3f
	.zero		1


	//   ....[31]....
        /*0968*/ 	.word	0x00004700
        /*096c*/ 	.word	0x000000ff
        /*0970*/ 	.word	0x00000000
        /*0974*/ 	.short	0x0101
        /*0976*/ 	.byte	0x05
	.zero		1


	//   ....[32]....
        /*0978*/ 	.word	0x00005520
        /*097c*/ 	.word	0x000000ff
        /*0980*/ 	.word	0x00000000
        /*0984*/ 	.short	0x0101
        /*0986*/ 	.byte	0x05
	.zero		1


	//   ....[33]....
        /*0988*/ 	.word	0x00005630
        /*098c*/ 	.word	0x000000ff
        /*0990*/ 	.word	0x00038830
        /*0994*/ 	.short	0x010a
        /*0996*/ 	.byte	0x05
	.zero		1


	//   ....[34]....
        /*0998*/ 	.word	0x00005670
        /*099c*/ 	.word	0x000000ff
        /*09a0*/ 	.word	0x00038830
        /*09a4*/ 	.short	0x010a
        /*09a6*/ 	.byte	0x05
	.zero		1


	//   ....[35]....
        /*09a8*/ 	.word	0x00005850
        /*09ac*/ 	.word	0x000000ff
        /*09b0*/ 	.word	0x00038850
        /*09b4*/ 	.short	0x010a
        /*09b6*/ 	.byte	0x05
	.zero		1


	//   ....[36]....
        /*09b8*/ 	.word	0x00005890
        /*09bc*/ 	.word	0x000000ff
        /*09c0*/ 	.word	0x00038850
        /*09c4*/ 	.short	0x010a
        /*09c6*/ 	.byte	0x05
	.zero		1


	//   ....[37]....
        /*09c8*/ 	.word	0x00006aa0
        /*09cc*/ 	.word	0x000000ff
        /*09d0*/ 	.word	0x00000000
        /*09d4*/ 	.short	0x0101
        /*09d6*/ 	.byte	0x0a
	.zero		1


	//   ....[38]....
        /*09d8*/ 	.word	0x00007f50
        /*09dc*/ 	.word	0x000000ff
        /*09e0*/ 	.word	0x00000000
        /*09e4*/ 	.short	0x0101
        /*09e6*/ 	.byte	0x05
	.zero		1


	//   ....[39]....
        /*09e8*/ 	.word	0x0000a660
        /*09ec*/ 	.word	0x000000ff
        /*09f0*/ 	.word	0x00000000
        /*09f4*/ 	.short	0x0101
        /*09f6*/ 	.byte	0x06
	.zero		1


	//   ....[40]....
        /*09f8*/ 	.word	0x0000d480
        /*09fc*/ 	.word	0x0000001e
        /*0a00*/ 	.word	0x00038840
        /*0a04*/ 	.short	0x010a
        /*0a06*/ 	.byte	0x3f
	.zero		1


	//   ....[41]....
        /*0a08*/ 	.word	0x0000d9b0
        /*0a0c*/ 	.word	0x0000001e
        /*0a10*/ 	.word	0x00038830
        /*0a14*/ 	.short	0x0107
        /*0a16*/ 	.byte	0x3f
	.zero		1


	//   ....[42]....
        /*0a18*/ 	.word	0x0000da90
        /*0a1c*/ 	.word	0x0000001e
        /*0a20*/ 	.word	0x00038830
        /*0a24*/ 	.short	0x0101
        /*0a26*/ 	.byte	0x3f
	.zero		1


	//   ....[43]....
        /*0a28*/ 	.word	0x0000e370
        /*0a2c*/ 	.word	0x00000017
        /*0a30*/ 	.word	0x00038800
        /*0a34*/ 	.short	0x0107
        /*0a36*/ 	.byte	0x3f
	.zero		1


	//   ....[44]....
        /*0a38*/ 	.word	0x0000e400
        /*0a3c*/ 	.word	0x00000017
        /*0a40*/ 	.word	0x00038800
        /*0a44*/ 	.short	0x0101
        /*0a46*/ 	.byte	0x3f
	.zero		1


	//   ....[45]....
        /*0a48*/ 	.word	0x0000f110
        /*0a4c*/ 	.word	0x00000017
        /*0a50*/ 	.word	0x00038810
        /*0a54*/ 	.short	0x0107
        /*0a56*/ 	.byte	0x3f
	.zero		1


	//   ....[46]....
        /*0a58*/ 	.word	0x0000f210
        /*0a5c*/ 	.word	0x00000017
        /*0a60*/ 	.word	0x00038810
        /*0a64*/ 	.short	0x0101
        /*0a66*/ 	.byte	0x3f
	.zero		1


	//   ....[47]....
        /*0a68*/ 	.word	0x0000f230
        /*0a6c*/ 	.word	0x00000017
        /*0a70*/ 	.word	0x00038820
        /*0a74*/ 	.short	0x010a
        /*0a76*/ 	.byte	0x3f
	.zero		1


	//   ....[48]....
        /*0a78*/ 	.word	0x0000f2c0
        /*0a7c*/ 	.word	0x0000001e
        /*0a80*/ 	.word	0x00038860
        /*0a84*/ 	.short	0x010a
        /*0a86*/ 	.byte	0x3f
	.zero		1


	//   ....[49]....
        /*0a88*/ 	.word	0x0000fbe0
        /*0a8c*/ 	.word	0x0000001e
        /*0a90*/ 	.word	0x00038850
        /*0a94*/ 	.short	0x0107
        /*0a96*/ 	.byte	0x3f
	.zero		1


	//   ....[50]....
        /*0a98*/ 	.word	0x0000fcb0
        /*0a9c*/ 	.word	0x0000001e
        /*0aa0*/ 	.word	0x00038850
        /*0aa4*/ 	.short	0x0101
        /*0aa6*/ 	.byte	0x3f
	.zero		1


	//   ....[51]....
        /*0aa8*/ 	.word	0x00010060
        /*0aac*/ 	.word	0x00000006
        /*0ab0*/ 	.word	0x00038840
        /*0ab4*/ 	.short	0x010a
        /*0ab6*/ 	.byte	0x3f
	.zero		1


	//   ....[52]....
        /*0ab8*/ 	.word	0x000103a0
        /*0abc*/ 	.word	0x00000006
        /*0ac0*/ 	.word	0x00038830
        /*0ac4*/ 	.short	0x0107
        /*0ac6*/ 	.byte	0x3f
	.zero		1


	//   ....[53]....
        /*0ac8*/ 	.word	0x00010460
        /*0acc*/ 	.word	0x00000006
        /*0ad0*/ 	.word	0x00038830
        /*0ad4*/ 	.short	0x0101
        /*0ad6*/ 	.byte	0x3f
	.zero		1


	//   ....[54]....
        /*0ad8*/ 	.word	0x00010490
        /*0adc*/ 	.word	0x00000006
        /*0ae0*/ 	.word	0x00038860
        /*0ae4*/ 	.short	0x010a
        /*0ae6*/ 	.byte	0x3f
	.zero		1


	//   ....[55]....
        /*0ae8*/ 	.word	0x00010b60
        /*0aec*/ 	.word	0x00000006
        /*0af0*/ 	.word	0x00038850
        /*0af4*/ 	.short	0x0107
        /*0af6*/ 	.byte	0x3f
	.zero		1


	//   ....[56]....
        /*0af8*/ 	.word	0x00010c20
        /*0afc*/ 	.word	0x00000006
        /*0b00*/ 	.word	0x00038850
        /*0b04*/ 	.short	0x0101
        /*0b06*/ 	.byte	0x3f
	.zero		1


	//   ....[57]....
        /*0b08*/ 	.word	0x00011860
        /*0b0c*/ 	.word	0x00000007
        /*0b10*/ 	.word	0x00038820
        /*0b14*/ 	.short	0x010a
        /*0b16*/ 	.byte	0x3f
	.zero		1


	//   ....[58]....
        /*0b18*/ 	.word	0x000119e0
        /*0b1c*/ 	.word	0x00000005
        /*0b20*/ 	.word	0x00038840
        /*0b24*/ 	.short	0x010a
        /*0b26*/ 	.byte	0x3f
	.zero		1


	//   ....[59]....
        /*0b28*/ 	.word	0x00011a80
        /*0b2c*/ 	.word	0x00000003
        /*0b30*/ 	.word	0x00038840
        /*0b34*/ 	.short	0x010a
        /*0b36*/ 	.byte	0x3f
	.zero		1


	//   ....[60]....
        /*0b38*/ 	.word	0x00011ac0
        /*0b3c*/ 	.word	0x00000005
        /*0b40*/ 	.word	0x00038860
        /*0b44*/ 	.short	0x010a
        /*0b46*/ 	.byte	0x3f
	.zero		1


	//   ....[61]....
        /*0b48*/ 	.word	0x00011b00
        /*0b4c*/ 	.word	0x00000003
        /*0b50*/ 	.word	0x00038860
        /*0b54*/ 	.short	0x010a
        /*0b56*/ 	.byte	0x3f
	.zero		1


	//   ....[62]....
        /*0b58*/ 	.word	0x00011b70
        /*0b5c*/ 	.word	0x00000000
        /*0b60*/ 	.word	0x00038800
        /*0b64*/ 	.short	0x010a
        /*0b66*/ 	.byte	0x3f
	.zero		1


	//   ....[63]....
        /*0b68*/ 	.word	0x00011bc0
        /*0b6c*/ 	.word	0x00000005
        /*0b70*/ 	.word	0x00038830
        /*0b74*/ 	.short	0x010a
        /*0b76*/ 	.byte	0x3f
	.zero		1


	//   ....[64]....
        /*0b78*/ 	.word	0x00011c20
        /*0b7c*/ 	.word	0x00000006
        /*0b80*/ 	.word	0x00038810
        /*0b84*/ 	.short	0x010a
        /*0b86*/ 	.byte	0x3f
	.zero		1


	//   ....[65]....
        /*0b88*/ 	.word	0x00011c70
        /*0b8c*/ 	.word	0x00000005
        /*0b90*/ 	.word	0x00038850
        /*0b94*/ 	.short	0x010a
        /*0b96*/ 	.byte	0x3f
	.zero		1


	//   ....[66]....
        /*0b98*/ 	.word	0x00011cd0
        /*0b9c*/ 	.word	0x00000004
        /*0ba0*/ 	.word	0x00038830
        /*0ba4*/ 	.short	0x010a
        /*0ba6*/ 	.byte	0x3f
	.zero		1


	//   ....[67]....
        /*0ba8*/ 	.word	0x00011d30
        /*0bac*/ 	.word	0x00000004
        /*0bb0*/ 	.word	0x00038850
        /*0bb4*/ 	.short	0x010a
        /*0bb6*/ 	.byte	0x3f
	.zero		1


	//   ....[68]....
        /*0bb8*/ 	.word	0x00011e40
        /*0bbc*/ 	.word	0x0000001e
        /*0bc0*/ 	.word	0x00038840
        /*0bc4*/ 	.short	0x010a
        /*0bc6*/ 	.byte	0x3f
	.zero		1


	//   ....[69]....
        /*0bc8*/ 	.word	0x00013430
        /*0bcc*/ 	.word	0x00000017
        /*0bd0*/ 	.word	0x00038820
        /*0bd4*/ 	.short	0x010a
        /*0bd6*/ 	.byte	0x3f
	.zero		1


	//   ....[70]....
        /*0bd8*/ 	.word	0x00013480
        /*0bdc*/ 	.word	0x0000001e
        /*0be0*/ 	.word	0x00038860
        /*0be4*/ 	.short	0x010a
        /*0be6*/ 	.byte	0x3f
	.zero		1


	//   ....[71]....
        /*0be8*/ 	.word	0x00013d70
        /*0bec*/ 	.word	0x00000006
        /*0bf0*/ 	.word	0x00038840
        /*0bf4*/ 	.short	0x010a
        /*0bf6*/ 	.byte	0x3f
	.zero		1


	//   ....[72]....
        /*0bf8*/ 	.word	0x00014230
        /*0bfc*/ 	.word	0x00000006
        /*0c00*/ 	.word	0x00038860
        /*0c04*/ 	.short	0x010a
        /*0c06*/ 	.byte	0x3f
	.zero		1


	//   ....[73]....
        /*0c08*/ 	.word	0x00015320
        /*0c0c*/ 	.word	0x00000007
        /*0c10*/ 	.word	0x00038820
        /*0c14*/ 	.short	0x010a
        /*0c16*/ 	.byte	0x3f
	.zero		1


	//   ....[74]....
        /*0c18*/ 	.word	0x000154c0
        /*0c1c*/ 	.word	0x00000005
        /*0c20*/ 	.word	0x00038840
        /*0c24*/ 	.short	0x010a
        /*0c26*/ 	.byte	0x3f
	.zero		1


	//   ....[75]....
        /*0c28*/ 	.word	0x00015510
        /*0c2c*/ 	.word	0x00000003
        /*0c30*/ 	.word	0x00038840
        /*0c34*/ 	.short	0x010a
        /*0c36*/ 	.byte	0x3f
	.zero		1


	//   ....[76]....
        /*0c38*/ 	.word	0x00015560
        /*0c3c*/ 	.word	0x00000005
        /*0c40*/ 	.word	0x00038860
        /*0c44*/ 	.short	0x010a
        /*0c46*/ 	.byte	0x3f
	.zero		1


	//----- nvinfo : EIATTR_NUM_MBARRIERS
	.align		4
.L_262:
        /*0c48*/ 	.byte	0x03, 0x38
        /*0c4a*/ 	.short	0x0017


	//----- nvinfo : EIATTR_EXIT_INSTR_OFFSETS
	.align		4
        /*0c4c*/ 	.byte	0x04, 0x1c
        /*0c4e*/ 	.short	(.L_264 - .L_263)


	//   ....[0]....
.L_263:
        /*0c50*/ 	.word	0x000009a0


	//   ....[1]....
        /*0c54*/ 	.word	0x0000b8c0


	//   ....[2]....
        /*0c58*/ 	.word	0x00011b50


	//----- nvinfo : EIATTR_MAX_THREADS
	.align		4
.L_264:
        /*0c5c*/ 	.byte	0x04, 0x05
        /*0c5e*/ 	.short	(.L_266 - .L_265)
.L_265:
        /*0c60*/ 	.word	0x00000180
        /*0c64*/ 	.word	0x00000001
        /*0c68*/ 	.word	0x00000001


	//----- nvinfo : EIATTR_CRS_STACK_SIZE
	.align		4
.L_266:
        /*0c6c*/ 	.byte	0x04, 0x1e
        /*0c6e*/ 	.short	(.L_268 - .L_267)
.L_267:
        /*0c70*/ 	.word	0x00000000


	//----- nvinfo : EIATTR_CBANK_PARAM_SIZE
	.align		4
.L_268:
        /*0c74*/ 	.byte	0x03, 0x19
        /*0c76*/ 	.short	0x0bf0


	//----- nvinfo : EIATTR_PARAM_CBANK
	.align		4
        /*0c78*/ 	.byte	0x04, 0x0a
        /*0c7a*/ 	.short	(.L_270 - .L_269)
	.align		4
.L_269:
        /*0c7c*/ 	.word	index@(.nv.constant0._ZN7cutlass13device_kernelIN5flash11enable_sm90INS1_16FlashAttnFwdSm90INS1_25CollectiveMainloopFwdSm90ILi2EN4cute5tupleIJNS5_1CILi1EEES8_S8_EEENS6_IJNS7_ILi64EEESA_SA_EEELi512ENS_10bfloat16_tEfNS_4arch4Sm90ELb0ELb0ELb0ELb1ELb1ELb0ELb1ELb0ELb0ELb1ELb0ELb0EEENS1_21CollectiveEpilogueFwdINS6_IJSA_NS7_ILi512EEESA_EEES9_SC_SE_Li256ELb1ELb1ELb0ELb0EEENS1_36VarlenDynamicPersistentTileSchedulerILi64ELi64ELi256ELi128ELb0ELb1ELb1ELb0ELb1ELb1EEEEEEEEEvNT_6ParamsE)
        /*0c80*/ 	.short	0x0210
        /*0c82*/ 	.short	0x0bf0


	//----- nvinfo : EIATTR_SW_WAR
	.align		4
.L_270:
        /*0c84*/ 	.byte	0x04, 0x36
        /*0c86*/ 	.short	(.L_272 - .L_271)
.L_271:
        /*0c88*/ 	.word	0x00000008
.L_272:


//--------------------- .nv.info._ZN7cutlass13device_kernelIN5flash11enable_sm90INS1_16FlashAttnFwdSm90INS1_25CollectiveMainloopFwdSm90ILi2EN4cute5tupleIJNS5_1CILi1EEES8_S8_EEENS6_IJNS7_ILi64EEESA_SA_EEELi512ENS_10bfloat16_tEfNS_4arch4Sm90ELb0ELb0ELb0ELb1ELb1ELb1ELb1ELb0ELb0ELb1ELb0ELb0EEENS1_21CollectiveEpilogueFwdINS6_IJSA_NS7_ILi512EEESA_EEES9_SC_SE_Li256ELb1ELb1ELb0ELb0EEENS1_36VarlenDynamicPersistentTileSchedulerILi64ELi64ELi256ELi128ELb0ELb1ELb1ELb0ELb1ELb1EEEEEEEEEvNT_6ParamsE --------------------------
	.section	.nv.info._ZN7cutlass13device_kernelIN5flash11enable_sm90INS1_16FlashAttnFwdSm90INS1_25CollectiveMainloopFwdSm90ILi2EN4cute5tupleIJNS5_1CILi1EEES8_S8_EEENS6_IJNS7_ILi64EEESA_SA_EEELi512ENS_10bfloat16_tEfNS_4arch4Sm90ELb0ELb0ELb0ELb1ELb1ELb1ELb1ELb0ELb0ELb1ELb0ELb0EEENS1_21CollectiveEpilogueFwdINS6_IJSA_NS7_ILi512EEESA_EEES9_SC_SE_Li256ELb1ELb1ELb0ELb0EEENS1_36VarlenDynamicPersistentTileSchedulerILi64ELi64ELi256ELi128ELb0ELb1ELb1ELb0ELb1ELb1EEEEEEEEEvNT_6ParamsE,"",@"SHT_CUDA_INFO"
	.sectionflags	@""
	.align	4


	//----- nvinfo : EIATTR_CUDA_API_VERSION
	.align		4
        /*0000*/ 	.byte	0x04, 0x37
        /*0002*/ 	.short	(.L_274 - .L_273)
.L_273:
        /*0004*/ 	.word	0x00000082


	//----- nvinfo : EIATTR_KPARAM_INFO
	.align		4
.L_274:
        /*0008*/ 	.byte	0x04, 0x17
        /*000a*/ 	.short	(.L_276 - .L_275)
.L_275:
        /*000c*/ 	.word	0x00000000
        /*0010*/ 	.short	0x0000
        /*0012*/ 	.short	0x0070
        /*0014*/ 	.byte	0x00, 0xf0, 0x01, 0x2e


	//----- nvinfo : EIATTR_SPARSE_MMA_MASK
	.align		4
.L_276:
        /*0018*/ 	.byte	0x03, 0x50
        /*001a*/ 	.short	0x0000


	//----- nvinfo : EIATTR_MAXREG_COUNT
	.align		4
        /*001c*/ 	.byte	0x03, 0x1b
        /*001e*/ 	.short	0x00a8


	//----- nvinfo : EIATTR_NUM_BARRIERS
	.align		4
        /*0020*/ 	.byte	0x02, 0x4c
        /*0022*/ 	.byte	0x10
	.zero		1


	//----- nvinfo : EIATTR_EXTERNS
	.align		4
        /*0024*/ 	.byte	0x04, 0x0f
        /*0026*/ 	.short	(.L_278 - .L_277)


	//   ....[0]....
	.align		4
.L_277:
        /*0028*/ 	.word	index@(__assertfail)


	//----- nvinfo : EIATTR_ANNOTATIONS
	.align		4
.L_278:
        /*002c*/ 	.byte	0x04, 0x55
        /*002e*/ 	.short	(.L_280 - .L_279)


	//   ....[0]....
.L_279:
        /* <DEDUP_REMOVED lines=66> */


	//----- nvinfo : EIATTR_MERCURY_ISA_VERSION
	.align		4
.L_280:
        /*0440*/ 	.byte	0x03, 0x5f
        /*0442*/ 	.short	0x0101


	//----- nvinfo : EIATTR_UNUSED_LOAD_BYTE_OFFSET
	.align		4
        /*0444*/ 	.byte	0x04, 0x44
        /*0446*/ 	.short	(.L_282 - .L_281)


	//   ....[0]....
.L_281:
        /*0448*/ 	.word	0x00000a50
        /*044c*/ 	.word	0x0000fff0


	//   ....[1]....
        /*0450*/ 	.word	0x0000fd20
        /*0454*/ 	.word	0x0000fff0


	//----- nvinfo : EIATTR_INT_WARP_WIDE_INSTR_OFFSETS
	.align		4
.L_282:
        /*0458*/ 	.byte	0x04, 0x31
        /*045a*/ 	.short	(.L_284 - .L_283)


	//   ....[0]....
.L_283:
        /*045c*/ 	.word	0x00000130


	//   ....[1]....
        /*0460*/ 	.word	0x00000170


	//   ....[2]....
        /*0464*/ 	.word	0x000001e0


	//   ....[3]....
        /*0468*/ 	.word	0x00000250


	//   ....[4]....
        /*046c*/ 	.word	0x00015b60


	//   ....[5]....
        /*0470*/ 	.word	0x00015bf0


	//   ....[6]....
        /*0474*/ 	.word	0x0001a0d0


	//   ....[7]....
        /*0478*/ 	.word	0x0001a160


	//----- nvinfo : EIATTR_COOP_GROUP_MASK_REGIDS
	.align		4
.L_284:
        /*047c*/ 	.byte	0x04, 0x29
        /*047e*/ 	.short	(.L_286 - .L_285)


	//   ....[0]....
.L_285:
        /*0480*/ 	.word	0xffffffff


	//   ....[1]....
        /*0484*/ 	.word	0xffffffff


	//   ....[2]....
        /*0488*/ 	.word	0xffffffff


	//   ....[3]....
        /*048c*/ 	.word	0xffffffff


	//   ....[4]....
        /*0490*/ 	.word	0xffffffff


	//   ....[5]....
        /*0494*/ 	.word	0xffffffff


	//   ....[6]....
        /*0498*/ 	.word	0xffffffff


	//   ....[7]....
        /*049c*/ 	.word	0xffffffff


	//   ....[8]....
        /*04a0*/ 	.word	0xffffffff


	//   ....[9]....
        /*04a4*/ 	.word	0xffffffff


	//   ....[10]....
        /*04a8*/ 	.word	0xffffffff


	//   ....[11]....
        /*04ac*/ 	.word	0xffffffff


	//   ....[12]....
        /*04b0*/ 	.word	0xffffffff


	//   ....[13]....
        /*04b4*/ 	.word	0xffffffff


	//   ....[14]....
        /*04b8*/ 	.word	0xffffffff


	//   ....[15]....
        /*04bc*/ 	.word	0xffffffff


	//   ....[16]....
        /*04c0*/ 	.word	0xffffffff


	//   ....[17]....
        /*04c4*/ 	.word	0xffffffff


	//   ....[18]....
        /*04c8*/ 	.word	0xffffffff


	//   ....[19]....
        /*04cc*/ 	.word	0xffffffff


	//   ....[20]....
        /*04d0*/ 	.word	0xffffffff


	//   ....[21]....
        /*04d4*/ 	.word	0xffffffff


	//   ....[22]....
        /*04d8*/ 	.word	0xffffffff


	//   ....[23]....
        /*04dc*/ 	.word	0xffffffff


	//   ....[24]....
        /*04e0*/ 	.word	0xffffffff


	//   ....[25]....
        /*04e4*/ 	.word	0xffffffff


	//   ....[26]....
        /*04e8*/ 	.word	0xffffffff


	//   ....[27]....
        /*04ec*/ 	.word	0xffffffff


	//   ....[28]....
        /*04f0*/ 	.word	0xffffffff


	//   ....[29]....
        /*04f4*/ 	.word	0xffffffff


	//   ....[30]....
        /*04f8*/ 	.word	0xffffffff


	//   ....[31]....
        /*04fc*/ 	.word	0xffffffff


	//   ....[32]....
        /*0500*/ 	.word	0xffffffff


	//   ....[33]....
        /*0504*/ 	.word	0xffffffff


	//   ....[34]....
        /*0508*/ 	.word	0xffffffff


	//   ....[35]....
        /*050c*/ 	.word	0xffffffff


	//   ....[36]....
        /*0510*/ 	.word	0xffffffff


	//   ....[37]....
        /*0514*/ 	.word	0xffffffff


	//   ....[38]....
        /*0518*/ 	.word	0xffffffff


	//   ....[39]....
        /*051c*/ 	.word	0xffffffff


	//   ....[40]....
        /*0520*/ 	.word	0xffffffff


	//   ....[41]....
        /*0524*/ 	.word	0xffffffff


	//   ....[42]....
        /*0528*/ 	.word	0xffffffff


	//   ....[43]....
        /*052c*/ 	.word	0xffffffff


	//   ....[44]....
        /*0530*/ 	.word	0xffffffff


	//   ....[45]....
        /*0534*/ 	.word	0xffffffff


	//   ....[46]....
        /*0538*/ 	.word	0xffffffff


	//   ....[47]....
        /*053c*/ 	.word	0xffffffff


	//   ....[48]....
        /*0540*/ 	.word	0xffffffff


	//   ....[49]....
        /*0544*/ 	.word	0xffffffff


	//   ....[50]....
        /*0548*/ 	.word	0xffffffff


	//   ....[51]....
        /*054c*/ 	.word	0xffffffff


	//   ....[52]....
        /*0550*/ 	.word	0xffffffff


	//   ....[53]....
        /*0554*/ 	.word	0xffffffff


	//   ....[54]....
        /*0558*/ 	.word	0xffffffff


	//   ....[55]....
        /*055c*/ 	.word	0xffffffff


	//   ....[56]....
        /*0560*/ 	.word	0xffffffff


	//   ....[57]....
        /*0564*/ 	.word	0xffffffff


	//   ....[58]....
        /*0568*/ 	.word	0xffffffff


	//   ....[59]....
        /*056c*/ 	.word	0xffffffff


	//   ....[60]....
        /*0570*/ 	.word	0xffffffff


	//   ....[61]....
        /*0574*/ 	.word	0xffffffff


	//   ....[62]....
        /*0578*/ 	.word	0xffffffff


	//   ....[63]....
        /*057c*/ 	.word	0xffffffff


	//   ....[64]....
        /*0580*/ 	.word	0xffffffff


	//   ....[65]....
        /*0584*/ 	.word	0xffffffff


	//   ....[66]....
        /*0588*/ 	.word	0xffffffff


	//   ....[67]....
        /*058c*/ 	.word	0xffffffff


	//   ....[68]....
        /*0590*/ 	.word	0xffffffff


	//   ....[69]....
        /*0594*/ 	.word	0xffffffff


	//   ....[70]....
        /*0598*/ 	.word	0xffffffff


	//   ....[71]....
        /*059c*/ 	.word	0xffffffff


	//   ....[72]....
        /*05a0*/ 	.word	0xffffffff


	//   ....[73]....
        /*05a4*/ 	.word	0xffffffff


	//   ....[74]....
        /*05a8*/ 	.word	0xffffffff


	//   ....[75]....
        /*05ac*/ 	.word	0xffffffff


	//   ....[76]....
        /*05b0*/ 	.word	0xffffffff


	//   ....[77]....
        /*05b4*/ 	.word	0xffffffff


	//   ....[78]....
        /*05b8*/ 	.word	0xffffffff


	//   ....[79]....
        /*05bc*/ 	.word	0xffffffff


	//   ....[80]....
        /*05c0*/ 	.word	0xffffffff


	//   ....[81]....
        /*05c4*/ 	.word	0xffffffff


	//   ....[82]....
        /*05c8*/ 	.word	0xffffffff


	//   ....[83]....
        /*05cc*/ 	.word	0xffffffff


	//   ....[84]....
        /*05d0*/ 	.word	0xffffffff


	//   ....[85]....
        /*05d4*/ 	.word	0xffffffff


	//   ....[86]....
        /*05d8*/ 	.word	0xffffffff


	//   ....[87]....
        /*05dc*/ 	.word	0xffffffff


	//   ....[88]....
        /*05e0*/ 	.word	0xffffffff


	//   ....[89]....
        /*05e4*/ 	.word	0xffffffff


	//   ....[90]....
        /*05e8*/ 	.word	0xffffffff


	//   ....[91]....
        /*05ec*/ 	.word	0xffffffff


	//   ....[92]....
        /*05f0*/ 	.word	0xffffffff


	//   ....[93]....
        /*05f4*/ 	.word	0xffffffff


	//   ....[94]....
        /*05f8*/ 	.word	0xffffffff


	//   ....[95]....
        /*05fc*/ 	.word	0xffffffff


	//   ....[96]....
        /*0600*/ 	.word	0xffffffff


	//   ....[97]....
        /*0604*/ 	.word	0xffffffff


	//   ....[98]....
        /*0608*/ 	.word	0xffffffff


	//   ....[99]....
        /*060c*/ 	.word	0xffffffff


	//   ....[100]....
        /*0610*/ 	.word	0xffffffff


	//   ....[101]....
        /*0614*/ 	.word	0xffffffff


	//   ....[102]....
        /*0618*/ 	.word	0xffffffff


	//   ....[103]....
        /*061c*/ 	.word	0xffffffff


	//   ....[104]....
        /*0620*/ 	.word	0xffffffff


	//   ....[105]....
        /*0624*/ 	.word	0xffffffff


	//   ....[106]....
        /*0628*/ 	.word	0xffffffff


	//   ....[107]....
        /*062c*/ 	.word	0xffffffff


	//   ....[108]....
        /*0630*/ 	.word	0xffffffff


	//   ....[109]....
        /*0634*/ 	.word	0xffffffff


	//   ....[110]....
        /*0638*/ 	.word	0xffffffff


	//   ....[111]....
        /*063c*/ 	.word	0xffffffff


	//   ....[112]....
        /*0640*/ 	.word	0xffffffff


	//   ....[113]....
        /*0644*/ 	.word	0xffffffff


	//   ....[114]....
        /*0648*/ 	.word	0xffffffff


	//   ....[115]....
        /*064c*/ 	.word	0xffffffff


	//   ....[116]....
        /*0650*/ 	.word	0xffffffff


	//   ....[117]....
        /*0654*/ 	.word	0xffffffff


	//   ....[118]....
        /*0658*/ 	.word	0xffffffff


	//   ....[119]....
        /*065c*/ 	.word	0xffffffff


	//   ....[120]....
        /*0660*/ 	.word	0xffffffff


	//   ....[121]....
        /*0664*/ 	.word	0xffffffff


	//   ....[122]....
        /*0668*/ 	.word	0xffffffff


	//   ....[123]....
        /*066c*/ 	.word	0xffffffff


	//   ....[124]....
        /*0670*/ 	.word	0xffffffff


	//   ....[125]....
        /*0674*/ 	.word	0xffffffff


	//   ....[126]....
        /*0678*/ 	.word	0xffffffff


	//   ....[127]....
        /*067c*/ 	.word	0xffffffff


	//   ....[128]....
        /*0680*/ 	.word	0xffffffff


	//   ....[129]....
        /*0684*/ 	.word	0xffffffff


	//   ....[130]....
        /*0688*/ 	.word	0xffffffff


	//   ....[131]....
        /*068c*/ 	.word	0xffffffff


	//   ....[132]....
        /*0690*/ 	.word	0xffffffff


	//   ....[133]....
        /*0694*/ 	.word	0xffffffff


	//   ....[134]....
        /*0698*/ 	.word	0xffffffff


	//   ....[135]....
        /*069c*/ 	.word	0xffffffff


	//   ....[136]....
        /*06a0*/ 	.word	0xffffffff


	//   ....[137]....
        /*06a4*/ 	.word	0x0500000f


	//   ....[138]....
        /*06a8*/ 	.word	0x0500000f


	//   ....[139]....
        /*06ac*/ 	.word	0x0500000f


	//   ....[140]....
        /*06b0*/ 	.word	0x0500000f


	//   ....[141]....
        /*06b4*/ 	.word	0x0500000f


	//   ....[142]....
        /*06b8*/ 	.word	0x0500000f


	//   ....[143]....
        /*06bc*/ 	.word	0x0500000f


	//   ....[144]....
        /*06c0*/ 	.word	0x0500000f


	//   ....[145]....
        /*06c4*/ 	.word	0x0500000f


	//   ....[146]....
        /*06c8*/ 	.word	0x0500000f


	//   ....[147]....
        /*06cc*/ 	.word	0x0500000f


	//   ....[148]....
        /*06d0*/ 	.word	0x0500000f


	//   ....[149]....
        /*06d4*/ 	.word	0x0500000f


	//   ....[150]....
        /*06d8*/ 	.word	0x0500000f


	//   ....[151]....
        /*06dc*/ 	.word	0x0500000f


	//   ....[152]....
        /*06e0*/ 	.word	0x0500000f


	//   ....[153]....
        /*06e4*/ 	.word	0x0500000f


	//   ....[154]....
        /*06e8*/ 	.word	0x0500000f


	//   ....[155]....
        /*06ec*/ 	.word	0x0500000f


	//   ....[156]....
        /*06f0*/ 	.word	0x0500000f


	//   ....[157]....
        /*06f4*/ 	.word	0x0500000f


	//   ....[158]....
        /*06f8*/ 	.word	0x0500000f


	//   ....[159]....
        /*06fc*/ 	.word	0x0500000f


	//   ....[160]....
        /*0700*/ 	.word	0x0500000f


	//   ....[161]....
        /*0704*/ 	.word	0x0500000f


	//   ....[162]....
        /*0708*/ 	.word	0x0500000f


	//   ....[163]....
        /*070c*/ 	.word	0x0500000f


	//   ....[164]....
        /*0710*/ 	.word	0x0500000f


	//   ....[165]....
        /*0714*/ 	.word	0x0500000f


	//   ....[166]....
        /*0718*/ 	.word	0x0500000f


	//   ....[167]....
        /*071c*/ 	.word	0x0500000f


	//   ....[168]....
        /*0720*/ 	.word	0x0500000f


	//   ....[169]....
        /*0724*/ 	.word	0x0500000f


	//   ....[170]....
        /*0728*/ 	.word	0x0500000f


	//   ....[171]....
        /*072c*/ 	.word	0x0500000f


	//   ....[172]....
        /*0730*/ 	.word	0x0500000f


	//   ....[173]....
        /*0734*/ 	.word	0x0500000f


	//   ....[174]....
        /*0738*/ 	.word	0x0500000f


	//   ....[175]....
        /*073c*/ 	.word	0x0500000f


	//   ....[176]....
        /*0740*/ 	.word	0x0500000f


	//   ....[177]....
        /*0744*/ 	.word	0x0500000f


	//   ....[178]....
        /*0748*/ 	.word	0x0500000f


	//   ....[179]....
        /*074c*/ 	.word	0x0500000f


	//   ....[180]....
        /*0750*/ 	.word	0x0500000f


	//   ....[181]....
        /*0754*/ 	.word	0x0500000f


	//   ....[182]....
        /*0758*/ 	.word	0x0500000f


	//   ....[183]....
        /*075c*/ 	.word	0x0500000f


	//   ....[184]....
        /*0760*/ 	.word	0x0500000f


	//   ....[185]....
        /*0764*/ 	.word	0x0500000f


	//   ....[186]....
        /*0768*/ 	.word	0x0500000f


	//   ....[187]....
        /*076c*/ 	.word	0x0500000f


	//   ....[188]....
        /*0770*/ 	.word	0x0500000f


	//   ....[189]....
        /*0774*/ 	.word	0x0500000f


	//   ....[190]....
        /*0778*/ 	.word	0x0500000f


	//   ....[191]....
        /*077c*/ 	.word	0x0500000f


	//   ....[192]....
        /*0780*/ 	.word	0x0500000f


	//   ....[193]....
        /*0784*/ 	.word	0x0500000f


	//   ....[194]....
        /*0788*/ 	.word	0x0500000f


	//   ....[195]....
        /*078c*/ 	.word	0x0500000f


	//   ....[196]....
        /*0790*/ 	.word	0x0500000f


	//   ....[197]....
        /*0794*/ 	.word	0x0500000f


	//   ....[198]....
        /*0798*/ 	.word	0x0500000f


	//   ....[199]....
        /*079c*/ 	.word	0x0500000f


	//   ....[200]....
        /*07a0*/ 	.word	0x0500000f


	//   ....[201]....
        /*07a4*/ 	.word	0x0500000f


	//   ....[202]....
        /*07a8*/ 	.word	0x0500000f


	//   ....[203]....
        /*07ac*/ 	.word	0x0500000f


	//   ....[204]....
        /*07b0*/ 	.word	0x0500000f


	//   ....[205]....
        /*07b4*/ 	.word	0x0500000f


	//   ....[206]....
        /*07b8*/ 	.word	0x0500000f


	//   ....[207]....
        /*07bc*/ 	.word	0x0500000f


	//   ....[208]....
        /*07c0*/ 	.word	0x0500000f


	//   ....[209]....
        /*07c4*/ 	.word	0x0500000f


	//   ....[210]....
        /*07c8*/ 	.word	0x0500000f


	//   ....[211]....
        /*07cc*/ 	.word	0x0500000f


	//   ....[212]....
        /*07d0*/ 	.word	0x0500000f


	//   ....[213]....
        /*07d4*/ 	.word	0x0500000f


	//   ....[214]....
        /*07d8*/ 	.word	0x0500000f


	//   ....[215]....
        /*07dc*/ 	.word	0x0500000f


	//   ....[216]....
        /*07e0*/ 	.word	0x0500000f


	//   ....[217]....
        /*07e4*/ 	.word	0x0500000f


	//   ....[218]....
        /*07e8*/ 	.word	0x0500000f


	//----- nvinfo : EIATTR_COOP_GROUP_INSTR_OFFSETS
	.align		4
.L_286:
        /*07ec*/ 	.byte	0x04, 0x28
        /*07ee*/ 	.short	(.L_288 - .L_287)


	//   ....[0]....
.L_287:
        /*07f0*/ 	.word	0x00000060


	//   ....[1]....
        /*07f4*/ 	.word	0x00000140


	//   ....[2]....
        /*07f8*/ 	.word	0x00000180


	//   ....[3]....
        /*07fc*/ 	.word	0x00000390


	//   ....[4]....
        /*0800*/ 	.word	0x000004f0


	//   ....[5]....
        /*0804*/ 	.word	0x00000610


	//   ....[6]....
        /*0808*/ 	.word	0x00000770


	//   ....[7]....
        /*080c*/ 	.word	0x00002ae0


	//   ....[8]....
        /*0810*/ 	.word	0x00002af0


	//   ....[9]....
        /*0814*/ 	.word	0x00003560


	//   ....[10]....
        /*0818*/ 	.word	0x00003570


	//   ....[11]....
        /*081c*/ 	.word	0x00003f60


	//   ....[12]....
        /*0820*/ 	.word	0x00003f70


	//   ....[13]....
        /*0824*/ 	.word	0x00004350


	//   ....[14]....
        /*0828*/ 	.word	0x00004360


	//   ....[15]....
        /*082c*/ 	.word	0x000051b0


	//   ....[16]....
        /*0830*/ 	.word	0x00006a60


	//   ....[17]....
        /*0834*/ 	.word	0x00007020


	//   ....[18]....
        /*0838*/ 	.word	0x00007030


	//   ....[19]....
        /*083c*/ 	.word	0x00007040


	//   ....[20]....
        /*0840*/ 	.word	0x00007050


	//   ....[21]....
        /*0844*/ 	.word	0x00008040


	//   ....[22]....
        /*0848*/ 	.word	0x00008050


	//   ....[23]....
        /*084c*/ 	.word	0x00008060


	//   ....[24]....
        /*0850*/ 	.word	0x00008070


	//   ....[25]....
        /*0854*/ 	.word	0x00009740


	//   ....[26]....
        /*0858*/ 	.word	0x0000b240


	//   ....[27]....
        /*085c*/ 	.word	0x0000b310


	//   ....[28]....
        /*0860*/ 	.word	0x0000b4c0


	//   ....[29]....
        /*0864*/ 	.word	0x0000b560


	//   ....[30]....
        /*0868*/ 	.word	0x0000bdf0


	//   ....[31]....
        /*086c*/ 	.word	0x0000c520


	//   ....[32]....
        /*0870*/ 	.word	0x0000dd20


	//   ....[33]....
        /*0874*/ 	.word	0x0000dd40


	//   ....[34]....
        /*0878*/ 	.word	0x0000e500


	//   ....[35]....
        /*087c*/ 	.word	0x0000e630


	//   ....[36]....
        /*0880*/ 	.word	0x0000f150


	//   ....[37]....
        /*0884*/ 	.word	0x0000f240


	//   ....[38]....
        /*0888*/ 	.word	0x0000f250


	//   ....[39]....
        /*088c*/ 	.word	0x0000f280


	//   ....[40]....
        /*0890*/ 	.word	0x0000f290


	//   ....[41]....
        /*0894*/ 	.word	0x00010e10


	//   ....[42]....
        /*0898*/ 	.word	0x000112e0


	//   ....[43]....
        /*089c*/ 	.word	0x00011310


	//   ....[44]....
        /*08a0*/ 	.word	0x00011340


	//   ....[45]....
        /*08a4*/ 	.word	0x00011350


	//   ....[46]....
        /*08a8*/ 	.word	0x00011ac0


	//   ....[47]....
        /*08ac*/ 	.word	0x00011af0


	//   ....[48]....
        /*08b0*/ 	.word	0x00011d80


	//   ....[49]....
        /*08b4*/ 	.word	0x00011da0


	//   ....[50]....
        /*08b8*/ 	.word	0x00012a50


	//   ....[51]....
        /*08bc*/ 	.word	0x00012a90


	//   ....[52]....
        /*08c0*/ 	.word	0x00012d30


	//   ....[53]....
        /*08c4*/ 	.word	0x00012d50


	//   ....[54]....
        /*08c8*/ 	.word	0x00013000


	//   ....[55]....
        /*08cc*/ 	.word	0x000131b0


	//   ....[56]....
        /*08d0*/ 	.word	0x000131e0


	//   ....[57]....
        /*08d4*/ 	.word	0x00013210


	//   ....[58]....
        /*08d8*/ 	.word	0x00013240


	//   ....[59]....
        /*08dc*/ 	.word	0x00013270


	//   ....[60]....
        /*08e0*/ 	.word	0x000132a0


	//   ....[61]....
        /*08e4*/ 	.word	0x00013410


	//   ....[62]....
        /*08e8*/ 	.word	0x00013440


	//   ....[63]....
        /*08ec*/ 	.word	0x00013470


	//   ....[64]....
        /*08f0*/ 	.word	0x000134a0


	//   ....[65]....
        /*08f4*/ 	.word	0x000134d0


	//   ....[66]....
        /*08f8*/ 	.word	0x00013500


	//   ....[67]....
        /*08fc*/ 	.word	0x00013590


	//   ....[68]....
        /*0900*/ 	.word	0x000135c0


	//   ....[69]....
        /*0904*/ 	.word	0x00013640


	//   ....[70]....
        /*0908*/ 	.word	0x00014180


	//   ....[71]....
        /*090c*/ 	.word	0x00016950


	//   ....[72]....
        /*0910*/ 	.word	0x00016970


	//   ....[73]....
        /*0914*/ 	.word	0x00016a00


	//   ....[74]....
        /*0918*/ 	.word	0x00016a20


	//   ....[75]....
        /*091c*/ 	.word	0x00016aa0


	//   ....[76]....
        /*0920*/ 	.word	0x00016ac0


	//   ....[77]....
        /*0924*/ 	.word	0x00016ad0


	//   ....[78]....
        /*0928*/ 	.word	0x00016ae0


	//   ....[79]....
        /*092c*/ 	.word	0x000172b0


	//   ....[80]....
        /*0930*/ 	.word	0x000172e0


	//   ....[81]....
        /*0934*/ 	.word	0x00017390


	//   ....[82]....
        /*0938*/ 	.word	0x000173a0


	//   ....[83]....
        /*093c*/ 	.word	0x000173b0


	//   ....[84]....
        /*0940*/ 	.word	0x000173c0


	//   ....[85]....
        /*0944*/ 	.word	0x00017440


	//   ....[86]....
        /*0948*/ 	.word	0x00017450


	//   ....[87]....
        /*094c*/ 	.word	0x00017dc0


	//   ....[88]....
        /*0950*/ 	.word	0x00017e50


	//   ....[89]....
        /*0954*/ 	.word	0x00017ed0


	//   ....[90]....
        /*0958*/ 	.word	0x00018020


	//   ....[91]....
        /*095c*/ 	.word	0x00018080


	//   ....[92]....
        /*0960*/ 	.word	0x000180a0


	//   ....[93]....
        /*0964*/ 	.word	0x000180b0


	//   ....[94]....
        /*0968*/ 	.word	0x00018340


	//   ....[95]....
        /*096c*/ 	.word	0x000188a0


	//   ....[96]....
        /*0970*/ 	.word	0x000188d0


	//   ....[97]....
        /*0974*/ 	.word	0x00018ac0


	//   ....[98]....
        /*0978*/ 	.word	0x00018b00


	//   ....[99]....
        /*097c*/ 	.word	0x00018b10


	//   ....[100]....
        /*0980*/ 	.word	0x00018b20


	//   ....[101]....
        /*0984*/ 	.word	0x00018c70


	//   ....[102]....
        /*0988*/ 	.word	0x00018dc0


	//   ....[103]....
        /*098c*/ 	.word	0x000195e0


	//   ....[104]....
        /*0990*/ 	.word	0x00019600


	//   ....[105]....
        /*0994*/ 	.word	0x00019650


	//   ....[106]....
        /*0998*/ 	.word	0x00019660


	//   ....[107]....
        /*099c*/ 	.word	0x000196a0


	//   ....[108]....
        /*09a0*/ 	.word	0x000196b0


	//   ....[109]....
        /*09a4*/ 	.word	0x000196c0


	//   ....[110]....
        /*09a8*/ 	.word	0x00019700


	//   ....[111]....
        /*09ac*/ 	.word	0x00019a20


	//   ....[112]....
        /*09b0*/ 	.word	0x00019a60


	//   ....[113]....
        /*09b4*/ 	.word	0x00019a80


	//   ....[114]....
        /*09b8*/ 	.word	0x00019aa0


	//   ....[115]....
        /*09bc*/ 	.word	0x00019ad0


	//   ....[116]....
        /*09c0*/ 	.word	0x00019af0


	//   ....[117]....
        /*09c4*/ 	.word	0x00019bf0


	//   ....[118]....
        /*09c8*/ 	.word	0x00019d40


	//   ....[119]....
        /*09cc*/ 	.word	0x0001a330


	//   ....[120]....
        /*09d0*/ 	.word	0x0001a360


	//   ....[121]....
        /*09d4*/ 	.word	0x0001a3a0


	//   ....[122]....
        /*09d8*/ 	.word	0x0001a3d0


	//   ....[123]....
        /*09dc*/ 	.word	0x0001a400


	//   ....[124]....
        /*09e0*/ 	.word	0x0001a430


	//   ....[125]....
        /*09e4*/ 	.word	0x0001a460


	//   ....[126]....
        /*09e8*/ 	.word	0x0001a490


	//   ....[127]....
        /*09ec*/ 	.word	0x0001a610


	//   ....[128]....
        /*09f0*/ 	.word	0x0001a640


	//   ....[129]....
        /*09f4*/ 	.word	0x0001a670


	//   ....[130]....
        /*09f8*/ 	.word	0x0001a6a0


	//   ....[131]....
        /*09fc*/ 	.word	0x0001a6d0


	//   ....[132]....
        /*0a00*/ 	.word	0x0001a700


	//   ....[133]....
        /*0a04*/ 	.word	0x0001a7c0


	//   ....[134]....
        /*0a08*/ 	.word	0x0001a7e0


	//   ....[135]....
        /*0a0c*/ 	.word	0x0001a850


	//   ....[136]....
        /*0a10*/ 	.word	0x0001acc0


	//   ....[137]....
        /*0a14*/ 	.word	0x0001afe0


	//   ....[138]....
        /*0a18*/ 	.word	0x0001b070


	//   ....[139]....
        /*0a1c*/ 	.word	0x0001b150


	//   ....[140]....
        /*0a20*/ 	.word	0x0001b1e0


	//   ....[141]....
        /*0a24*/ 	.word	0x0001b2c0


	//   ....[142]....
        /*0a28*/ 	.word	0x0001b350


	//   ....[143]....
        /*0a2c*/ 	.word	0x0001b430


	//   ....[144]....
        /*0a30*/ 	.word	0x0001b4c0


	//   ....[145]....
        /*0a34*/ 	.word	0x0001b510


	//   ....[146]....
        /*0a38*/ 	.word	0x0001b560


	//   ....[147]....
        /*0a3c*/ 	.word	0x0001b640


	//   ....[148]....
        /*0a40*/ 	.word	0x0001b6d0


	//   ....[149]....
        /*0a44*/ 	.word	0x0001b720


	//   ....[150]....
        /*0a48*/ 	.word	0x0001b770


	//   ....[151]....
        /*0a4c*/ 	.word	0x0001ba10


	//   ....[152]....
        /*0a50*/ 	.word	0x0001bcf0


	//   ....[153]....
        /*0a54*/ 	.word	0x0001bde0


	//   ....[154]....
        /*0a58*/ 	.word	0x0001be80


	//   ....[155]....
        /*0a5c*/ 	.word	0x0001bee0


	//   ....[156]....
        /*0a60*/ 	.word	0x0001bfd0


	//   ....[157]....
        /*0a64*/ 	.word	0x0001c040


	//   ....[158]....
        /*0a68*/ 	.word	0x0001c130


	//   ....[159]....
        /*0a6c*/ 	.word	0x0001c1a0


	//   ....[160]....
        /*0a70*/ 	.word	0x0001c240


	//   ....[161]....
        /*0a74*/ 	.word	0x0001c330


	//   ....[162]....
        /*0a78*/ 	.word	0x0001c3d0


	//   ....[163]....
        /*0a7c*/ 	.word	0x0001c430


	//   ....[164]....
        /*0a80*/ 	.word	0x0001c4f0


	//   ....[165]....
        /*0a84*/ 	.word	0x0001c550


	//   ....[166]....
        /*0a88*/ 	.word	0x0001c5f0


	//   ....[167]....
        /*0a8c*/ 	.word	0x0001c6a0


	//   ....[168]....
        /*0a90*/ 	.word	0x0001c740


	//   ....[169]....
        /*0a94*/ 	.word	0x0001ca70


	//   ....[170]....
        /*0a98*/ 	.word	0x0001cb30


	//   ....[171]....
        /*0a9c*/ 	.word	0x0001cda0


	//   ....[172]....
        /*0aa0*/ 	.word	0x0001ce20


	//   ....[173]....
        /*0aa4*/ 	.word	0x0001d030


	//   ....[174]....
        /*0aa8*/ 	.word	0x0001d080


	//   ....[175]....
        /*0aac*/ 	.word	0x0001d1f0


	//   ....[176]....
        /*0ab0*/ 	.word	0x0001d280


	//   ....[177]....
        /*0ab4*/ 	.word	0x0001d3c0


	//   ....[178]....
        /*0ab8*/ 	.word	0x0001d4c0


	//   ....[179]....
        /*0abc*/ 	.word	0x0001d730


	//   ....[180]....
        /*0ac0*/ 	.word	0x0001d780


	//   ....[181]....
        /*0ac4*/ 	.word	0x0001d950


	//   ....[182]....
        /*0ac8*/ 	.word	0x0001d9a0


	//   ....[183]....
        /*0acc*/ 	.word	0x0001db70


	//   ....[184]....
        /*0ad0*/ 	.word	0x0001dbc0


	//   ....[185]....
        /*0ad4*/ 	.word	0x0001dcb0


	//   ....[186]....
        /*0ad8*/ 	.word	0x0001dd50


	//   ....[187]....
        /*0adc*/ 	.word	0x0001ddb0


	//   ....[188]....
        /*0ae0*/ 	.word	0x0001de60


	//   ....[189]....
        /*0ae4*/ 	.word	0x0001dec0


	//   ....[190]....
        /*0ae8*/ 	.word	0x0001df70


	//   ....[191]....
        /*0aec*/ 	.word	0x0001dfd0


	//   ....[192]....
        /*0af0*/ 	.word	0x0001e080


	//   ....[193]....
        /*0af4*/ 	.word	0x0001e170


	//   ....[194]....
        /*0af8*/ 	.word	0x0001e250


	//   ....[195]....
        /*0afc*/ 	.word	0x0001e360


	//   ....[196]....
        /*0b00*/ 	.word	0x0001e460


	//   ....[197]....
        /*0b04*/ 	.word	0x0001e590


	//   ....[198]....
        /*0b08*/ 	.word	0x0001e670


	//   ....[199]....
        /*0b0c*/ 	.word	0x0001e770


	//   ....[200]....
        /*0b10*/ 	.word	0x0001e850


	//   ....[201]....
        /*0b14*/ 	.word	0x0001e8e0


	//   ....[202]....
        /*0b18*/ 	.word	0x0001e980


	//   ....[203]....
        /*0b1c*/ 	.word	0x0001eaa0


	//   ....[204]....
        /*0b20*/ 	.word	0x0001eb10


	//   ....[205]....
        /*0b24*/ 	.word	0x0001eb80


	//   ....[206]....
        /*0b28*/ 	.word	0x0001ebf0


	//   ....[207]....
        /*0b2c*/ 	.word	0x0001ec60


	//   ....[208]....
        /*0b30*/ 	.word	0x0001ece0


	//   ....[209]....
        /*0b34*/ 	.word	0x0001ed70


	//   ....[210]....
        /*0b38*/ 	.word	0x0001ee00


	//   ....[211]....
        /*0b3c*/ 	.word	0x0001ee70


	//   ....[212]....
        /*0b40*/ 	.word	0x0001eee0


	//   ....[213]....
        /*0b44*/ 	.word	0x0001ef50


	//   ....[214]....
        /*0b48*/ 	.word	0x0001efd0


	//   ....[215]....
        /*0b4c*/ 	.word	0x0001f040


	//   ....[216]....
        /*0b50*/ 	.word	0x0001f0e0


	//   ....[217]....
        /*0b54*/ 	.word	0x0001f170


	//   ....[218]....
        /*0b58*/ 	.word	0x0001f290


	//----- nvinfo : EIATTR_REG_RECONFIG
	.align		4
.L_288:
        /*0b5c*/ 	.byte	0x01, 0x54
	.zero		2


	//----- nvinfo : EIATTR_SYSCALL_OFFSETS
	.align		4
        /*0b60*/ 	.byte	0x04, 0x46
        /*0b62*/ 	.short	(.L_290 - .L_289)


	//   ....[0]....
.L_289:
        /*0b64*/ 	.word	0x00001d60


	//   ....[1]....
        /*0b68*/ 	.word	0x00001eb0


	//   ....[2]....
        /*0b6c*/ 	.word	0x00006c00


	//   ....[3]....
        /*0b70*/ 	.word	0x00006f90


	//   ....[4]....
        /*0b74*/ 	.word	0x00015d50


	//   ....[5]....
        /*0b78*/ 	.word	0x00015ea0


	//   ....[6]....
        /*0b7c*/ 	.word	0x00015f90


	//   ....[7]....
        /*0b80*/ 	.word	0x00016eb0


	//   ....[8]....
        /*0b84*/ 	.word	0x00017720


	//----- nvinfo : EIATTR_MBARRIER_INSTR_OFFSETS
	.align		4
.L_290:
        /*0b88*/ 	.byte	0x04, 0x39
        /*0b8a*/ 	.short	(.L_292 - .L_291)


	//   ....[0]....
.L_291:
        /*0b8c*/ 	.word	0x00000270
        /*0b90*/ 	.word	0x000000ff
        /*0b94*/ 	.word	0x00038800
        /*0b98*/ 	.short	0x0100
        /*0b9a*/ 	.byte	0x08
	.zero		1


	//   ....[1]....
        /*0b9c*/ 	.word	0x00000280
        /*0ba0*/ 	.word	0x000000ff
        /*0ba4*/ 	.word	0x00038810
        /*0ba8*/ 	.short	0x0100
        /*0baa*/ 	.byte	0x08
	.zero		1


	//   ....[2]....
        /*0bac*/ 	.word	0x00000290
        /*0bb0*/ 	.word	0x000000ff
        /*0bb4*/ 	.word	0x00038820
        /*0bb8*/ 	.short	0x0100
        /*0bba*/ 	.byte	0x08
	.zero		1


	//   ....[3]....
        /*0bbc*/ 	.word	0x00000340
        /*0bc0*/ 	.word	0x000000ff
        /*0bc4*/ 	.word	0x00038830
        /*0bc8*/ 	.short	0x0100
        /*0bca*/ 	.byte	0x06
	.zero		1


	//   ....[4]....
        /*0bcc*/ 	.word	0x00000350
        /*0bd0*/ 	.word	0x000000ff
        /*0bd4*/ 	.word	0x00038840
        /*0bd8*/ 	.short	0x0100
        /*0bda*/ 	.byte	0x06
	.zero		1


	//   ....[5]....
        /*0bdc*/ 	.word	0x00000360
        /*0be0*/ 	.word	0x000000ff
        /*0be4*/ 	.word	0x00038838
        /*0be8*/ 	.short	0x0100
        /*0bea*/ 	.byte	0x06
	.zero		1


	//   ....[6]....
        /*0bec*/ 	.word	0x00000370
        /*0bf0*/ 	.word	0x000000ff
        /*0bf4*/ 	.word	0x00038848
        /*0bf8*/ 	.short	0x0100
        /*0bfa*/ 	.byte	0x06
	.zero		1


	//   ....[7]....
        /*0bfc*/ 	.word	0x000004a0
        /*0c00*/ 	.word	0x000000ff
        /*0c04*/ 	.word	0x00038850
        /*0c08*/ 	.short	0x0100
        /*0c0a*/ 	.byte	0x08
	.zero		1


	//   ....[8]....
        /*0c0c*/ 	.word	0x000004b0
        /*0c10*/ 	.word	0x000000ff
        /*0c14*/ 	.word	0x00038860
        /*0c18*/ 	.short	0x0100
        /*0c1a*/ 	.byte	0x08
	.zero		1


	//   ....[9]....
        /*0c1c*/ 	.word	0x000004c0
        /*0c20*/ 	.word	0x000000ff
        /*0c24*/ 	.word	0x00038858
        /*0c28*/ 	.short	0x0100
        /*0c2a*/ 	.byte	0x08
	.zero		1


	//   ....[10]....
        /*0c2c*/ 	.word	0x000004d0
        /*0c30*/ 	.word	0x000000ff
        /*0c34*/ 	.word	0x00038868
        /*0c38*/ 	.short	0x0100
        /*0c3a*/ 	.byte	0x08
	.zero		1


	//   ....[11]....
        /*0c3c*/ 	.word	0x000005c0
        /*0c40*/ 	.word	0x000000ff
        /*0c44*/ 	.word	0x00038870
        /*0c48*/ 	.short	0x0100
        /*0c4a*/ 	.byte	0x06
	.zero		1


	//   ....[12]....
        /*0c4c*/ 	.word	0x000005d0
        /*0c50*/ 	.word	0x000000ff
        /*0c54*/ 	.word	0x00038880
        /*0c58*/ 	.short	0x0100
        /*0c5a*/ 	.byte	0x06
	.zero		1


	//   ....[13]....
        /*0c5c*/ 	.word	0x000005e0
        /*0c60*/ 	.word	0x000000ff
        /*0c64*/ 	.word	0x00038878
        /*0c68*/ 	.short	0x0100
        /*0c6a*/ 	.byte	0x06
	.zero		1


	//   ....[14]....
        /*0c6c*/ 	.word	0x000005f0
        /*0c70*/ 	.word	0x000000ff
        /*0c74*/ 	.word	0x00038888
        /*0c78*/ 	.short	0x0100
        /*0c7a*/ 	.byte	0x06
	.zero		1


	//   ....[15]....
        /*0c7c*/ 	.word	0x00000720
        /*0c80*/ 	.word	0x000000ff
        /*0c84*/ 	.word	0x00038890
        /*0c88*/ 	.short	0x0100
        /*0c8a*/ 	.byte	0x08
	.zero		1


	//   ....[16]....
        /*0c8c*/ 	.word	0x00000730
        /*0c90*/ 	.word	0x000000ff
        /*0c94*/ 	.word	0x000388a0
        /*0c98*/ 	.short	0x0100
        /*0c9a*/ 	.byte	0x08
	.zero		1


	//   ....[17]....
        /*0c9c*/ 	.word	0x00000740
        /*0ca0*/ 	.word	0x000000ff
        /*0ca4*/ 	.word	0x00038898
        /*0ca8*/ 	.short	0x0100
        /*0caa*/ 	.byte	0x08
	.zero		1


	//   ....[18]....
        /*0cac*/ 	.word	0x00000750
        /*0cb0*/ 	.word	0x000000ff
        /*0cb4*/ 	.word	0x000388a8
        /*0cb8*/ 	.short	0x0100
        /*0cba*/ 	.byte	0x08
	.zero		1


	//   ....[19]....
        /*0cbc*/ 	.word	0x00000880
        /*0cc0*/ 	.word	0x000000ff
        /*0cc4*/ 	.word	0x000388b0
        /*0cc8*/ 	.short	0x0100
        /*0cca*/ 	.byte	0x08
	.zero		1


	//   ....[20]....
        /*0ccc*/ 	.word	0x00000890
        /*0cd0*/ 	.word	0x000000ff
        /*0cd4*/ 	.word	0x000388c0
        /*0cd8*/ 	.short	0x0100
        /*0cda*/ 	.byte	0x08
	.zero		1


	//   ....[21]....
        /*0cdc*/ 	.word	0x000008a0
        /*0ce0*/ 	.word	0x000000ff
        /*0ce4*/ 	.word	0x000388b8
        /*0ce8*/ 	.short	0x0100
        /*0cea*/ 	.byte	0x08
	.zero		1


	//   ....[22]....
        /*0cec*/ 	.word	0x000008b0
        /*0cf0*/ 	.word	0x000000ff
        /*0cf4*/ 	.word	0x000388c8
        /*0cf8*/ 	.short	0x0100
        /*0cfa*/ 	.byte	0x08
	.zero		1


	//   ....[23]....
        /*0cfc*/ 	.word	0x00002a90
        /*0d00*/ 	.word	0x0000003f
        /*0d04*/ 	.word	0x00038890
        /*0d08*/ 	.short	0x010a
        /*0d0a*/ 	.byte	0x3f
	.zero		1


	//   ....[24]....
        /*0d0c*/ 	.word	0x00003510
        /*0d10*/ 	.word	0x0000003f
        /*0d14*/ 	.word	0x00038890
        /*0d18*/ 	.short	0x010a
        /*0d1a*/ 	.byte	0x3f
	.zero		1


	//   ....[25]....
        /*0d1c*/ 	.word	0x00003db0
        /*0d20*/ 	.word	0x0000003f
        /*0d24*/ 	.word	0x00038890
        /*0d28*/ 	.short	0x010a
        /*0d2a*/ 	.byte	0x3f
	.zero		1


	//   ....[26]....
        /*0d2c*/ 	.word	0x00004190
        /*0d30*/ 	.word	0x00000004
        /*0d34*/ 	.word	0x00000000
        /*0d38*/ 	.short	0x0101
        /*0d3a*/ 	.byte	0x3f
	.zero		1


	//   ....[27]....
        /*0d3c*/ 	.word	0x000041d0
        /*0d40*/ 	.word	0x0000003f
        /*0d44*/ 	.word	0x000388b0
        /*0d48*/ 	.short	0x010a
        /*0d4a*/ 	.byte	0x3f
	.zero		1


	//   ....[28]....
        /*0d4c*/ 	.word	0x00004ab0
        /*0d50*/ 	.word	0x0000003f
        /*0d54*/ 	.word	0x00000000
        /*0d58*/ 	.short	0x0101
        /*0d5a*/ 	.byte	0x3f
	.zero		1


	//   ....[29]....
        /*0d5c*/ 	.word	0x00005500
        /*0d60*/ 	.word	0x00000003
        /*0d64*/ 	.word	0x00000000
        /*0d68*/ 	.short	0x0101
        /*0d6a*/ 	.byte	0x3f
	.zero		1


	//   ....[30]....
        /*0d6c*/ 	.word	0x000060d0
        /*0d70*/ 	.word	0x00000003
        /*0d74*/ 	.word	0x00000000
        /*0d78*/ 	.short	0x0101
        /*0d7a*/ 	.byte	0x3f
	.zero		1


	//   ....[31]....
        /*0d7c*/ 	.word	0x00006ca0
        /*0d80*/ 	.word	0x00000002
        /*0d84*/ 	.word	0x00038800
        /*0d88*/ 	.short	0x010a
        /*0d8a*/ 	.byte	0x3f
	.zero		1


	//   ....[32]....
        /*0d8c*/ 	.word	0x00006cf0
        /*0d90*/ 	.word	0x00000002
        /*0d94*/ 	.word	0x00038800
        /*0d98*/ 	.short	0x010a
        /*0d9a*/ 	.byte	0x3f
	.zero		1


	//   ....[33]....
        /*0d9c*/ 	.word	0x000072d0
        /*0da0*/ 	.word	0x00000002
        /*0da4*/ 	.word	0x00038800
        /*0da8*/ 	.short	0x010a
        /*0daa*/ 	.byte	0x3f
	.zero		1


	//   ....[34]....
        /*0dac*/ 	.word	0x00008240
        /*0db0*/ 	.word	0x00000002
        /*0db4*/ 	.word	0x00038800
        /*0db8*/ 	.short	0x010a
        /*0dba*/ 	.byte	0x3f
	.zero		1


	//   ....[35]....
        /*0dbc*/ 	.word	0x000090a0
        /*0dc0*/ 	.word	0x0000000d
        /*0dc4*/ 	.word	0x00038830
        /*0dc8*/ 	.short	0x010a
        /*0dca*/ 	.byte	0x3f
	.zero		1


	//   ....[36]....
        /*0dcc*/ 	.word	0x00009150
        /*0dd0*/ 	.word	0x0000000d
        /*0dd4*/ 	.word	0x00038830
        /*0dd8*/ 	.short	0x010a
        /*0dda*/ 	.byte	0x3f
	.zero		1


	//   ....[37]....
        /*0ddc*/ 	.word	0x00009460
        /*0de0*/ 	.word	0x00000002
        /*0de4*/ 	.word	0x00038810
        /*0de8*/ 	.short	0x010a
        /*0dea*/ 	.byte	0x3f
	.zero		1


	//   ....[38]....
        /*0dec*/ 	.word	0x000094b0
        /*0df0*/ 	.word	0x0000000d
        /*0df4*/ 	.word	0x00038850
        /*0df8*/ 	.short	0x010a
        /*0dfa*/ 	.byte	0x3f
	.zero		1


	//   ....[39]....
        /*0dfc*/ 	.word	0x00009560
        /*0e00*/ 	.word	0x0000000d
        /*0e04*/ 	.word	0x00038850
        /*0e08*/ 	.short	0x010a
        /*0e0a*/ 	.byte	0x3f
	.zero		1


	//   ....[40]....
        /*0e0c*/ 	.word	0x0000b6f0
        /*0e10*/ 	.word	0x0000000c
        /*0e14*/ 	.word	0x00000000
        /*0e18*/ 	.short	0x0101
        /*0e1a*/ 	.byte	0x3f
	.zero		1


	//   ....[41]....
        /*0e1c*/ 	.word	0x0000be80
        /*0e20*/ 	.word	0x0000000d
        /*0e24*/ 	.word	0x00000000
        /*0e28*/ 	.short	0x0101
        /*0e2a*/ 	.byte	0x3f
	.zero		1


	//   ....[42]....
        /*0e2c*/ 	.word	0x0000bfa0
        /*0e30*/ 	.word	0x0000000e
        /*0e34*/ 	.word	0x00038830
        /*0e38*/ 	.short	0x010a
        /*0e3a*/ 	.byte	0x3f
	.zero		1


	//   ....[43]....
        /*0e3c*/ 	.word	0x0000c050
        /*0e40*/ 	.word	0x0000000e
        /*0e44*/ 	.word	0x00038830
        /*0e48*/ 	.short	0x010a
        /*0e4a*/ 	.byte	0x3f
	.zero		1


	//   ....[44]....
        /*0e4c*/ 	.word	0x0000c2c0
        /*0e50*/ 	.word	0x0000000e
        /*0e54*/ 	.word	0x00038850
        /*0e58*/ 	.short	0x010a
        /*0e5a*/ 	.byte	0x3f
	.zero		1


	//   ....[45]....
        /*0e5c*/ 	.word	0x0000c330
        /*0e60*/ 	.word	0x0000000e
        /*0e64*/ 	.word	0x00038850
        /*0e68*/ 	.short	0x010a
        /*0e6a*/ 	.byte	0x3f
	.zero		1


	//   ....[46]....
        /*0e6c*/ 	.word	0x0000e070
        /*0e70*/ 	.word	0x00000099
        /*0e74*/ 	.word	0x00000000
        /*0e78*/ 	.short	0x0101
        /*0e7a*/ 	.byte	0x3f
	.zero		1


	//   ....[47]....
        /*0e7c*/ 	.word	0x0000f1e0
        /*0e80*/ 	.word	0x0000000e
        /*0e84*/ 	.word	0x00000000
        /*0e88*/ 	.short	0x0101
        /*0e8a*/ 	.byte	0x3f
	.zero		1


	//   ....[48]....
        /*0e8c*/ 	.word	0x00011aa0
        /*0e90*/ 	.word	0x00000000
        /*0e94*/ 	.word	0x00000000
        /*0e98*/ 	.short	0x0101
        /*0e9a*/ 	.byte	0x3f
	.zero		1


	//   ....[49]....
        /*0e9c*/ 	.word	0x00014260
        /*0ea0*/ 	.word	0x00000017
        /*0ea4*/ 	.word	0x00038820
        /*0ea8*/ 	.short	0x010a
        /*0eaa*/ 	.byte	0x3f
	.zero		1


	//   ....[50]....
        /*0eac*/ 	.word	0x000142f0
        /*0eb0*/ 	.word	0x00000003
        /*0eb4*/ 	.word	0x000388a0
        /*0eb8*/ 	.short	0x010a
        /*0eba*/ 	.byte	0x3f
	.zero		1


	//   ....[51]....
        /*0ebc*/ 	.word	0x00014540
        /*0ec0*/ 	.word	0x00000003
        /*0ec4*/ 	.word	0x000388c0
        /*0ec8*/ 	.short	0x010a
        /*0eca*/ 	.byte	0x3f
	.zero		1


	//   ....[52]....
        /*0ecc*/ 	.word	0x00014f10
        /*0ed0*/ 	.word	0x00000006
        /*0ed4*/ 	.word	0x000388a0
        /*0ed8*/ 	.short	0x010a
        /*0eda*/ 	.byte	0x3f
	.zero		1


	//   ....[53]....
        /*0edc*/ 	.word	0x00015150
        /*0ee0*/ 	.word	0x00000006
        /*0ee4*/ 	.word	0x000388c0
        /*0ee8*/ 	.short	0x010a
        /*0eea*/ 	.byte	0x3f
	.zero		1


	//   ....[54]....
        /*0eec*/ 	.word	0x000166a0
        /*0ef0*/ 	.word	0x0000001b
        /*0ef4*/ 	.word	0x00038840
        /*0ef8*/ 	.short	0x010a
        /*0efa*/ 	.byte	0x3f
	.zero		1


	//   ....[55]....
        /*0efc*/ 	.word	0x00016be0
        /*0f00*/ 	.word	0x0000001b
        /*0f04*/ 	.word	0x00038830
        /*0f08*/ 	.short	0x0107
        /*0f0a*/ 	.byte	0x3f
	.zero		1


	//   ....[56]....
        /*0f0c*/ 	.word	0x00016cb0
        /*0f10*/ 	.word	0x0000001b
        /*0f14*/ 	.word	0x00038830
        /*0f18*/ 	.short	0x0101
        /*0f1a*/ 	.byte	0x3f
	.zero		1


	//   ....[57]....
        /*0f1c*/ 	.word	0x00017560
        /*0f20*/ 	.word	0x00000017
        /*0f24*/ 	.word	0x00038800
        /*0f28*/ 	.short	0x0107
        /*0f2a*/ 	.byte	0x3f
	.zero		1


	//   ....[58]....
        /*0f2c*/ 	.word	0x000175f0
        /*0f30*/ 	.word	0x00000017
        /*0f34*/ 	.word	0x00038800
        /*0f38*/ 	.short	0x0101
        /*0f3a*/ 	.byte	0x3f
	.zero		1


	//   ....[59]....
        /*0f3c*/ 	.word	0x00018500
        /*0f40*/ 	.word	0x00000017
        /*0f44*/ 	.word	0x00038810
        /*0f48*/ 	.short	0x0107
        /*0f4a*/ 	.byte	0x3f
	.zero		1


	//   ....[60]....
        /*0f4c*/ 	.word	0x00018600
        /*0f50*/ 	.word	0x00000017
        /*0f54*/ 	.word	0x00038810
        /*0f58*/ 	.short	0x0101
        /*0f5a*/ 	.byte	0x3f
	.zero		1


	//   ....[61]....
        /*0f5c*/ 	.word	0x00018620
        /*0f60*/ 	.word	0x00000017
        /*0f64*/ 	.word	0x00038820
        /*0f68*/ 	.short	0x010a
        /*0f6a*/ 	.byte	0x3f
	.zero		1


	//   ....[62]....
        /*0f6c*/ 	.word	0x000186b0
        /*0f70*/ 	.word	0x0000001b
        /*0f74*/ 	.word	0x00038860
        /*0f78*/ 	.short	0x010a
        /*0f7a*/ 	.byte	0x3f
	.zero		1


	//   ....[63]....
        /*0f7c*/ 	.word	0x00018fe0
        /*0f80*/ 	.word	0x0000001b
        /*0f84*/ 	.word	0x00038850
        /*0f88*/ 	.short	0x0107
        /*0f8a*/ 	.byte	0x3f
	.zero		1


	//   ....[64]....
        /*0f8c*/ 	.word	0x000190b0
        /*0f90*/ 	.word	0x0000001b
        /*0f94*/ 	.word	0x00038850
        /*0f98*/ 	.short	0x0101
        /*0f9a*/ 	.byte	0x3f
	.zero		1


	//   ....[65]....
        /*0f9c*/ 	.word	0x00019440
        /*0fa0*/ 	.word	0x00000006
        /*0fa4*/ 	.word	0x00038840
        /*0fa8*/ 	.short	0x010a
        /*0faa*/ 	.byte	0x3f
	.zero		1


	//   ....[66]....
        /*0fac*/ 	.word	0x00019780
        /*0fb0*/ 	.word	0x00000006
        /*0fb4*/ 	.word	0x00038830
        /*0fb8*/ 	.short	0x0107
        /*0fba*/ 	.byte	0x3f
	.zero		1


	//   ....[67]....
        /*0fbc*/ 	.word	0x00019840
        /*0fc0*/ 	.word	0x00000006
        /*0fc4*/ 	.word	0x00038830
        /*0fc8*/ 	.short	0x0101
        /*0fca*/ 	.byte	0x3f
	.zero		1


	//   ....[68]....
        /*0fcc*/ 	.word	0x00019870
        /*0fd0*/ 	.word	0x00000006
        /*0fd4*/ 	.word	0x00038860
        /*0fd8*/ 	.short	0x010a
        /*0fda*/ 	.byte	0x3f
	.zero		1


	//   ....[69]....
        /*0fdc*/ 	.word	0x00019f40
        /*0fe0*/ 	.word	0x00000006
        /*0fe4*/ 	.word	0x00038850
        /*0fe8*/ 	.short	0x0107
        /*0fea*/ 	.byte	0x3f
	.zero		1


	//   ....[70]....
        /*0fec*/ 	.word	0x0001a000
        /*0ff0*/ 	.word	0x00000006
        /*0ff4*/ 	.word	0x00038850
        /*0ff8*/ 	.short	0x0101
        /*0ffa*/ 	.byte	0x3f
	.zero		1


	//   ....[71]....
        /*0ffc*/ 	.word	0x0001ac40
        /*1000*/ 	.word	0x00000004
        /*1004*/ 	.word	0x00038820
        /*1008*/ 	.short	0x010a
        /*100a*/ 	.byte	0x3f
	.zero		1


	//   ....[72]....
        /*100c*/ 	.word	0x0001adb0
        /*1010*/ 	.word	0x00000005
        /*1014*/ 	.word	0x00038840
        /*1018*/ 	.short	0x010a
        /*101a*/ 	.byte	0x3f
	.zero		1


	//   ....[73]....
        /*101c*/ 	.word	0x0001ae50
        /*1020*/ 	.word	0x00000019
        /*1024*/ 	.word	0x00038840
        /*1028*/ 	.short	0x010a
        /*102a*/ 	.byte	0x3f
	.zero		1


	//   ....[74]....
        /*102c*/ 	.word	0x0001ae90
        /*1030*/ 	.word	0x00000005
        /*1034*/ 	.word	0x00038860
        /*1038*/ 	.short	0x010a
        /*103a*/ 	.byte	0x3f
	.zero		1


	//   ....[75]....
        /*103c*/ 	.word	0x0001aed0
        /*1040*/ 	.word	0x00000019
        /*1044*/ 	.word	0x00038860
        /*1048*/ 	.short	0x010a
        /*104a*/ 	.byte	0x3f
	.zero		1


	//   ....[76]....
        /*104c*/ 	.word	0x0001af30
        /*1050*/ 	.word	0x0000003f
        /*1054*/ 	.word	0x00038890
        /*1058*/ 	.short	0x010a
        /*105a*/ 	.byte	0x3f
	.zero		1


	//   ....[77]....
        /*105c*/ 	.word	0x0001b0a0
        /*1060*/ 	.word	0x0000003f
        /*1064*/ 	.word	0x00038890
        /*1068*/ 	.short	0x010a
        /*106a*/ 	.byte	0x3f
	.zero		1


	//   ....[78]....
        /*106c*/ 	.word	0x0001b220
        /*1070*/ 	.word	0x0000003f
        /*1074*/ 	.word	0x00038890
        /*1078*/ 	.short	0x010a
        /*107a*/ 	.byte	0x3f
	.zero		1


	//   ....[79]....
        /*107c*/ 	.word	0x0001b380
        /*1080*/ 	.word	0x0000003f
        /*1084*/ 	.word	0x000388b0
        /*1088*/ 	.short	0x010a
        /*108a*/ 	.byte	0x3f
	.zero		1


	//   ....[80]....
        /*108c*/ 	.word	0x0001b590
        /*1090*/ 	.word	0x00000002
        /*1094*/ 	.word	0x00038800
        /*1098*/ 	.short	0x010a
        /*109a*/ 	.byte	0x3f
	.zero		1


	//   ....[81]....
        /*109c*/ 	.word	0x0001b7a0
        /*10a0*/ 	.word	0x00000002
        /*10a4*/ 	.word	0x00038800
        /*10a8*/ 	.short	0x010a
        /*10aa*/ 	.byte	0x3f
	.zero		1


	//   ....[82]....
        /*10ac*/ 	.word	0x0001b7f0
        /*10b0*/ 	.word	0x0000000d
        /*10b4*/ 	.word	0x00038830
        /*10b8*/ 	.short	0x010a
        /*10ba*/ 	.byte	0x3f
	.zero		1


	//   ....[83]....
        /*10bc*/ 	.word	0x0001b840
        /*10c0*/ 	.word	0x00000002
        /*10c4*/ 	.word	0x00038810
        /*10c8*/ 	.short	0x010a
        /*10ca*/ 	.byte	0x3f
	.zero		1


	//   ....[84]....
        /*10cc*/ 	.word	0x0001b890
        /*10d0*/ 	.word	0x0000000d
        /*10d4*/ 	.word	0x00038850
        /*10d8*/ 	.short	0x010a
        /*10da*/ 	.byte	0x3f
	.zero		1


	//   ....[85]....
        /*10dc*/ 	.word	0x0001b8e0
        /*10e0*/ 	.word	0x0000000e
        /*10e4*/ 	.word	0x00038830
        /*10e8*/ 	.short	0x010a
        /*10ea*/ 	.byte	0x3f
	.zero		1


	//   ....[86]....
        /*10ec*/ 	.word	0x0001b930
        /*10f0*/ 	.word	0x0000000e
        /*10f4*/ 	.word	0x00038850
        /*10f8*/ 	.short	0x010a
        /*10fa*/ 	.byte	0x3f
	.zero		1


	//   ....[87]....
        /*10fc*/ 	.word	0x0001bad0
        /*1100*/ 	.word	0x00000017
        /*1104*/ 	.word	0x00038820
        /*1108*/ 	.short	0x010a
        /*110a*/ 	.byte	0x3f
	.zero		1


	//   ....[88]....
        /*110c*/ 	.word	0x0001bb20
        /*1110*/ 	.word	0x00000003
        /*1114*/ 	.word	0x000388a0
        /*1118*/ 	.short	0x010a
        /*111a*/ 	.byte	0x3f
	.zero		1


	//   ....[89]....
        /*111c*/ 	.word	0x0001bb70
        /*1120*/ 	.word	0x00000003
        /*1124*/ 	.word	0x000388c0
        /*1128*/ 	.short	0x010a
        /*112a*/ 	.byte	0x3f
	.zero		1


	//   ....[90]....
        /*112c*/ 	.word	0x0001bbc0
        /*1130*/ 	.word	0x00000006
        /*1134*/ 	.word	0x000388a0
        /*1138*/ 	.short	0x010a
        /*113a*/ 	.byte	0x3f
	.zero		1


	//   ....[91]....
        /*113c*/ 	.word	0x0001bc10
        /*1140*/ 	.word	0x00000006
        /*1144*/ 	.word	0x000388c0
        /*1148*/ 	.short	0x010a
        /*114a*/ 	.byte	0x3f
	.zero		1


	//   ....[92]....
        /*114c*/ 	.word	0x0001bd30
        /*1150*/ 	.word	0x0000001b
        /*1154*/ 	.word	0x00038840
        /*1158*/ 	.short	0x010a
        /*115a*/ 	.byte	0x3f
	.zero		1


	//   ....[93]....
        /*115c*/ 	.word	0x0001d2c0
        /*1160*/ 	.word	0x00000017
        /*1164*/ 	.word	0x00038820
        /*1168*/ 	.short	0x010a
        /*116a*/ 	.byte	0x3f
	.zero		1


	//   ....[94]....
        /*116c*/ 	.word	0x0001d310
        /*1170*/ 	.word	0x0000001b
        /*1174*/ 	.word	0x00038860
        /*1178*/ 	.short	0x010a
        /*117a*/ 	.byte	0x3f
	.zero		1


	//   ....[95]....
        /*117c*/ 	.word	0x0001dc00
        /*1180*/ 	.word	0x00000006
        /*1184*/ 	.word	0x00038840
        /*1188*/ 	.short	0x010a
        /*118a*/ 	.byte	0x3f
	.zero		1


	//   ....[96]....
        /*118c*/ 	.word	0x0001e0c0
        /*1190*/ 	.word	0x00000006
        /*1194*/ 	.word	0x00038860
        /*1198*/ 	.short	0x010a
        /*119a*/ 	.byte	0x3f
	.zero		1


	//   ....[97]....
        /*119c*/ 	.word	0x0001f1b0
        /*11a0*/ 	.word	0x00000004
        /*11a4*/ 	.word	0x00038820
        /*11a8*/ 	.short	0x010a
        /*11aa*/ 	.byte	0x3f
	.zero		1


	//   ....[98]....
        /*11ac*/ 	.word	0x0001f350
        /*11b0*/ 	.word	0x00000005
        /*11b4*/ 	.word	0x00038840
        /*11b8*/ 	.short	0x010a
        /*11ba*/ 	.byte	0x3f
	.zero		1


	//   ....[99]....
        /*11bc*/ 	.word	0x0001f3a0
        /*11c0*/ 	.word	0x00000019
        /*11c4*/ 	.word	0x00038840
        /*11c8*/ 	.short	0x010a
        /*11ca*/ 	.byte	0x3f
	.zero		1


	//   ....[100]....
        /*11cc*/ 	.word	0x0001f3f0
        /*11d0*/ 	.word	0x00000005
        /*11d4*/ 	.word	0x00038860
        /*11d8*/ 	.short	0x010a
        /*11da*/ 	.byte	0x3f
	.zero		1


	//----- nvinfo : EIATTR_NUM_MBARRIERS
	.align		4
.L_292:
        /*11dc*/ 	.byte	0x03, 0x38
        /*11de*/ 	.short	0x0017


	//----- nvinfo : EIATTR_EXIT_INSTR_OFFSETS
	.align		4
        /*11e0*/ 	.byte	0x04, 0x1c
        /*11e2*/ 	.short	(.L_294 - .L_293)


	//   ....[0]....
.L_293:
        /*11e4*/ 	.word	0x0001af20


	//----- nvinfo : EIATTR_MAX_THREADS
	.align		4
.L_294:
        /*11e8*/ 	.byte	0x04, 0x05
        /*11ea*/ 	.short	(.L_296 - .L_295)
.L_295:
        /*11ec*/ 	.word	0x00000180
        /*11f0*/ 	.word	0x00000001
        /*11f4*/ 	.word	0x00000001


	//----- nvinfo : EIATTR_CRS_STACK_SIZE
	.align		4
.L_296:
        /*11f8*/ 	.byte	0x04, 0x1e
        /*11fa*/ 	.short	(.L_298 - .L_297)
.L_297:
        /*11fc*/ 	.word	0x00000000


	//----- nvinfo : EIATTR_CBANK_PARAM_SIZE
	.align		4
.L_298:
        /*1200*/ 	.byte	0x03, 0x19
        /*1202*/ 	.short	0x0bf0


	//----- nvinfo : EIATTR_PARAM_CBANK
	.align		4
        /*1204*/ 	.byte	0x04, 0x0a
        /*1206*/ 	.short	(.L_300 - .L_299)
	.align		4
.L_299:
        /*1208*/ 	.word	index@(.nv.constant0._ZN7cutlass13device_kernelIN5flash11enable_sm90INS1_16FlashAttnFwdSm90INS1_25CollectiveMainloopFwdSm90ILi2EN4cute5tupleIJNS5_1CILi1EEES8_S8_EEENS6_IJNS7_ILi64EEESA_SA_EEELi512ENS_10bfloat16_tEfNS_4arch4Sm90ELb0ELb0ELb0ELb1ELb1ELb1ELb1ELb0ELb0ELb1ELb0ELb0EEENS1_21CollectiveEpilogueFwdINS6_IJSA_NS7_ILi512EEESA_EEES9_SC_SE_Li256ELb1ELb1ELb0ELb0EEENS1_36VarlenDynamicPersistentTileSchedulerILi64ELi64ELi256ELi128ELb0ELb1ELb1ELb0ELb1ELb1EEEEEEEEEvNT_6ParamsE)
        /*120c*/ 	.short	0x0210
        /*120e*/ 	.short	0x0bf0


	//----- nvinfo : EIATTR_SW_WAR
	.align		4
.L_300:
        /*1210*/ 	.byte	0x04, 0x36
        /*1212*/ 	.short	(.L_302 - .L_301)
.L_301:
        /*1214*/ 	.word	0x00000008
.L_302:


//--------------------- .nv.info._ZN7cutlass13device_kernelIN5flash11enable_sm90INS1_16FlashAttnFwdSm90INS1_25CollectiveMainloopFwdSm90ILi2EN4cute5tupleIJNS5_1CILi1EEES8_S8_EEENS6_IJNS7_ILi64EEESA_SA_EEELi512ENS_10bfloat16_tEfNS_4arch4Sm90ELb0ELb1ELb0ELb0ELb1ELb0ELb0ELb0ELb0ELb1ELb0ELb0EEENS1_21CollectiveEpilogueFwdINS6_IJSA_NS7_ILi512EEESA_EEES9_SC_SE_Li256ELb0ELb1ELb0ELb0EEENS1_30DynamicPersistentTileSchedulerILi256ELi128ELb0ELb1ELb1EEEEEEEEEvNT_6ParamsE --------------------------
	.section	.nv.info._ZN7cutlass13device_kernelIN5flash11enable_sm90INS1_16FlashAttnFwdSm90INS1_25CollectiveMainloopFwdSm90ILi2EN4cute5tupleIJNS5_1CILi1EEES8_S8_EEENS6_IJNS7_ILi64EEESA_SA_EEELi512ENS_10bfloat16_tEfNS_4arch4Sm90ELb0ELb1ELb0ELb0ELb1ELb0ELb0ELb0ELb0ELb1ELb0ELb0EEENS1_21CollectiveEpilogueFwdINS6_IJSA_NS7_ILi512EEESA_EEES9_SC_SE_Li256ELb0ELb1ELb0ELb0EEENS1_30DynamicPersistentTileSchedulerILi256ELi128ELb0ELb1ELb1EEEEEEEEEvNT_6ParamsE,"",@"SHT_CUDA_INFO"
	.sectionflags	@""
	.align	4


	//----- nvinfo : EIATTR_CUDA_API_VERSION
	.align		4
        /*0000*/ 	.byte	0x04, 0x37
        /*0002*/ 	.short	(.L_304 - .L_303)
.L_303:
        /*0004*/ 	.word	0x00000082


	//----- nvinfo : EIATTR_KPARAM_INFO
	.align		4
.L_304:
        /*0008*/ 	.byte	0x04, 0x17
        /*000a*/ 	.short	(.L_306 - .L_305)
.L_305:
        /*000c*/ 	.word	0x00000000
        /*0010*/ 	.short	0x0000
        /*0012*/ 	.short	0x0070
        /*0014*/ 	.byte	0x00, 0xf0, 0x01, 0x2a


	//----- nvinfo : EIATTR_SPARSE_MMA_MASK
	.align		4
.L_306:
        /*0018*/ 	.byte	0x03, 0x50
        /*001a*/ 	.short	0x0000


	//----- nvinfo : EIATTR_MAXREG_COUNT
	.align		4
        /*001c*/ 	.byte	0x03, 0x1b
        /*001e*/ 	.short	0x00a8


	//----- nvinfo : EIATTR_NUM_BARRIERS
	.align		4
        /*0020*/ 	.byte	0x02, 0x4c
        /*0022*/ 	.byte	0x10
	.zero		1


	//----- nvinfo : EIATTR_EXTERNS
	.align		4
        /*0024*/ 	.byte	0x04, 0x0f
        /*0026*/ 	.short	(.L_308 - .L_307)


	//   ....[0]....
	.align		4
.L_307:
        /*0028*/ 	.word	index@(__assertfail)


	//----- nvinfo : EIATTR_ANNOTATIONS
	.align		4
.L_308:
        /*002c*/ 	.byte	0x04, 0x55
        /*002e*/ 	.short	(.L_310 - .L_309)


	//   ....[0]....
.L_309:
        /*0030*/ 	.word	0x00000001
        /*0034*/ 	.byte	0xd0, 0xf9, 0x00, 0x00, 0x01, 0x00, 0x00, 0x00, 0xe0, 0xfa, 0x00, 0x00, 0x01, 0x00, 0x00, 0x00
        /*0044*/ 	.byte	0xe0, 0xfe, 0x00, 0x00, 0x01, 0x00, 0x00, 0x00, 0x30, 0x11, 0x01, 0x00, 0x01, 0x00, 0x00, 0x00
        /*0054*/ 	.byte	0xf0, 0x16, 0x01, 0x00, 0x01, 0x00, 0x00, 0x00, 0xd0, 0x1c, 0x01, 0x00, 0x01, 0x00, 0x00, 0x00
        /*0064*/ 	.byte	0xf0, 0x1c, 0x01, 0x00, 0x01, 0x00, 0x00, 0x00, 0x30, 0x1e, 0x01, 0x00, 0x01, 0x00, 0x00, 0x00
        /*0074*/ 	.byte	0xe0, 0x38, 0x01, 0x00


	//----- nvinfo : EIATTR_MERCURY_ISA_VERSION
	.align		4
.L_310:
        /*0078*/ 	.byte	0x03, 0x5f
        /*007a*/ 	.short	0x0101


	//----- nvinfo : EIATTR_INT_WARP_WIDE_INSTR_OFFSETS
	.align		4
        /*007c*/ 	.byte	0x04, 0x31
        /*007e*/ 	.short	(.L_312 - .L_311)


	//   ....[0]....
.L_311:
        /*0080*/ 	.word	0x000000c0


	//   ....[1]....
        /*0084*/ 	.word	0x000000d0


	//   ....[2]....
        /*0088*/ 	.word	0x00000170


	//   ....[3]....
        /*008c*/ 	.word	0x00010850


	//   ....[4]....
        /*0090*/ 	.word	0x000108e0


	//   ....[5]....
        /*0094*/ 	.word	0x00013670


	//   ....[6]....
        /*0098*/ 	.word	0x00013700


	//----- nvinfo : EIATTR_COOP_GROUP_MASK_REGIDS
	.align		4
.L_312:
        /*009c*/ 	.byte	0x04, 0x29
        /*009e*/ 	.short	(.L_314 - .L_313)


	//   ....[0]....
.L_313:
        /*00a0*/ 	.word	0xffffffff


	//   ....[1]....
        /*00a4*/ 	.word	0xffffffff


	//   ....[2]....
        /*00a8*/ 	.word	0xffffffff


	//   ....[3]....
        /*00ac*/ 	.word	0xffffffff


	//   ....[4]....
        /*00b0*/ 	.word	0xffffffff


	//   ....[5]....
        /*00b4*/ 	.word	0xffffffff


	//   ....[6]....
        /*00b8*/ 	.word	0xffffffff


	//   ....[7]....
        /*00bc*/ 	.word	0xffffffff


	//   ....[8]....
        /*00c0*/ 	.word	0xffffffff


	//   ....[9]....
        /*00c4*/ 	.word	0xffffffff


	//   ....[10]....
        /*00c8*/ 	.word	0xffffffff


	//   ....[11]....
        /*00cc*/ 	.word	0xffffffff


	//   ....[12]....
        /*00d0*/ 	.word	0xffffffff


	//   ....[13]....
        /*00d4*/ 	.word	0xffffffff


	//   ....[14]....
        /*00d8*/ 	.word	0xffffffff


	//   ....[15]....
        /*00dc*/ 	.word	0xffffffff


	//   ....[16]....
        /*00e0*/ 	.word	0xffffffff


	//   ....[17]....
        /*00e4*/ 	.word	0xffffffff


	//   ....[18]....
        /*00e8*/ 	.word	0xffffffff


	//   ....[19]....
        /*00ec*/ 	.word	0xffffffff


	//   ....[20]....
        /*00f0*/ 	.word	0xffffffff


	//   ....[21]....
        /*00f4*/ 	.word	0xffffffff


	//   ....[22]....
        /*00f8*/ 	.word	0xffffffff


	//   ....[23]....
        /*00fc*/ 	.word	0xffffffff


	//   ....[24]....
        /*0100*/ 	.word	0xffffffff


	//   ....[25]....
        /*0104*/ 	.word	0xffffffff


	//   ....[26]....
        /*0108*/ 	.word	0xffffffff


	//   ....[27]....
        /*010c*/ 	.word	0xffffffff


	//   ....[28]....
        /*0110*/ 	.word	0xffffffff


	//   ....[29]....
        /*0114*/ 	.word	0xffffffff


	//   ....[30]....
        /*0118*/ 	.word	0xffffffff


	//   ....[31]....
        /*011c*/ 	.word	0xffffffff


	//   ....[32]....
        /*0120*/ 	.word	0xffffffff


	//   ....[33]....
        /*0124*/ 	.word	0xffffffff


	//   ....[34]....
        /*0128*/ 	.word	0xffffffff


	//   ....[35]....
        /*012c*/ 	.word	0xffffffff


	//   ....[36]....
        /*0130*/ 	.word	0xffffffff


	//   ....[37]....
        /*0134*/ 	.word	0xffffffff


	//   ....[38]....
        /*0138*/ 	.word	0xffffffff


	//   ....[39]....
        /*013c*/ 	.word	0xffffffff


	//   ....[40]....
        /*0140*/ 	.word	0xffffffff


	//   ....[41]....
        /*0144*/ 	.word	0xffffffff


	//   ....[42]....
        /*0148*/ 	.word	0xffffffff


	//   ....[43]....
        /*014c*/ 	.word	0xffffffff


	//   ....[44]....
        /*0150*/ 	.word	0xffffffff


	//   ....[45]....
        /*0154*/ 	.word	0xffffffff


	//   ....[46]....
        /*0158*/ 	.word	0xffffffff


	//   ....[47]....
        /*015c*/ 	.word	0xffffffff


	//   ....[48]....
        /*0160*/ 	.word	0xffffffff


	//   ....[49]....
        /*0164*/ 	.word	0xffffffff


	//   ....[50]....
        /*0168*/ 	.word	0xffffffff


	//   ....[51]....
        /*016c*/ 	.word	0xffffffff


	//   ....[52]....
        /*0170*/ 	.word	0xffffffff


	//   ....[53]....
        /*0174*/ 	.word	0xffffffff


	//   ....[54]....
        /*0178*/ 	.word	0xffffffff


	//   ....[55]....
        /*017c*/ 	.word	0xffffffff


	//   ....[56]....
        /*0180*/ 	.word	0xffffffff


	//   ....[57]....
        /*0184*/ 	.word	0xffffffff


	//   ....[58]....
        /*0188*/ 	.word	0xffffffff


	//   ....[59]....
        /*018c*/ 	.word	0xffffffff


	//   ....[60]....
        /*0190*/ 	.word	0xffffffff


	//   ....[61]....
        /*0194*/ 	.word	0xffffffff


	//   ....[62]....
        /*0198*/ 	.word	0xffffffff


	//   ....[63]....
        /*019c*/ 	.word	0xffffffff


	//   ....[64]....
        /*01a0*/ 	.word	0xffffffff


	//   ....[65]....
        /*01a4*/ 	.word	0xffffffff


	//   ....[66]....
        /*01a8*/ 	.word	0xffffffff


	//   ....[67]....
        /*01ac*/ 	.word	0xffffffff


	//   ....[68]....
        /*01b0*/ 	.word	0xffffffff


	//   ....[69]....
        /*01b4*/ 	.word	0xffffffff


	//   ....[70]....
        /*01b8*/ 	.word	0xffffffff


	//   ....[71]....
        /*01bc*/ 	.word	0xffffffff


	//   ....[72]....
        /*01c0*/ 	.word	0xffffffff


	//   ....[73]....
        /*01c4*/ 	.word	0xffffffff


	//   ....[74]....
        /*01c8*/ 	.word	0xffffffff


	//   ....[75]....
        /*01cc*/ 	.word	0xffffffff


	//   ....[76]....
        /*01d0*/ 	.word	0xffffffff


	//   ....[77]....
        /*01d4*/ 	.word	0xffffffff


	//   ....[78]....
        /*01d8*/ 	.word	0xffffffff


	//   ....[79]....
        /*01dc*/ 	.word	0xffffffff


	//   ....[80]....
        /*01e0*/ 	.word	0xffffffff


	//   ....[81]....
        /*01e4*/ 	.word	0xffffffff


	//   ....[82]....
        /*01e8*/ 	.word	0xffffffff


	//   ....[83]....
        /*01ec*/ 	.word	0xffffffff


	//   ....[84]....
        /*01f0*/ 	.word	0xffffffff


	//   ....[85]....
        /*01f4*/ 	.word	0xffffffff


	//   ....[86]....
        /*01f8*/ 	.word	0xffffffff


	//   ....[87]....
        /*01fc*/ 	.word	0xffffffff


	//   ....[88]....
        /*0200*/ 	.word	0xffffffff


	//   ....[89]....
        /*0204*/ 	.word	0xffffffff


	//   ....[90]....
        /*0208*/ 	.word	0xffffffff


	//   ....[91]....
        /*020c*/ 	.word	0xffffffff


	//   ....[92]....
        /*0210*/ 	.word	0xffffffff


	//   ....[93]....
        /*0214*/ 	.word	0xffffffff


	//   ....[94]....
        /*0218*/ 	.word	0x0500000f


	//   ....[95]....
        /*021c*/ 	.word	0x0500000f


	//   ....[96]....
        /*0220*/ 	.word	0x0500000f


	//   ....[97]....
        /*0224*/ 	.word	0x0500000f


	//   ....[98]....
        /*0228*/ 	.word	0x0500000f


	//   ....[99]....
        /*022c*/ 	.word	0x0500000f


	//   ....[100]....
        /*0230*/ 	.word	0x0500000f


	//   ....[101]....
        /*0234*/ 	.word	0x0500000f


	//   ....[102]....
        /*0238*/ 	.word	0x0500000f


	//   ....[103]....
        /*023c*/ 	.word	0x0500000f


	//   ....[104]....
        /*0240*/ 	.word	0x0500000f


	//   ....[105]....
        /*0244*/ 	.word	0x0500000f


	//   ....[106]....
        /*0248*/ 	.word	0x0500000f


	//   ....[107]....
        /*024c*/ 	.word	0x0500000f


	//   ....[108]....
        /*0250*/ 	.word	0x0500000f


	//   ....[109]....
        /*0254*/ 	.word	0x0500000f


	//   ....[110]....
        /*0258*/ 	.word	0x0500000f


	//   ....[111]....
        /*025c*/ 	.word	0x0500000f


	//   ....[112]....
        /*0260*/ 	.word	0x0500000f


	//   ....[113]....
        /*0264*/ 	.word	0x0500000f


	//   ....[114]....
        /*0268*/ 	.word	0x0500000f


	//   ....[115]....
        /*026c*/ 	.word	0x0500000f


	//   ....[116]....
        /*0270*/ 	.word	0x0500000f


	//   ....[117]....
        /*0274*/ 	.word	0x0500000f


	//   ....[118]....
        /*0278*/ 	.word	0x0500000f


	//   ....[119]....
        /*027c*/ 	.word	0x0500000f


	//   ....[120]....
        /*0280*/ 	.word	0x0500000f


	//   ....[121]....
        /*0284*/ 	.word	0x0500000f


	//   ....[122]....
        /*0288*/ 	.word	0x0500000f


	//   ....[123]....
        /*028c*/ 	.word	0x0500000f


	//   ....[124]....
        /*0290*/ 	.word	0x0500000f


	//   ....[125]....
        /*0294*/ 	.word	0x0500000f


	//   ....[126]....
        /*0298*/ 	.word	0x0500000f


	//   ....[127]....
        /*029c*/ 	.word	0x0500000f


	//   ....[128]....
        /*02a0*/ 	.word	0x0500000f


	//   ....[129]....
        /*02a4*/ 	.word	0x0500000f


	//   ....[130]....
        /*02a8*/ 	.word	0x0500000f


	//   ....[131]....
        /*02ac*/ 	.word	0x0500000f


	//   ....[132]....
        /*02b0*/ 	.word	0x0500000f


	//   ....[133]....
        /*02b4*/ 	.word	0x0500000f


	//   ....[134]....
        /*02b8*/ 	.word	0x0500000f


	//   ....[135]....
        /*02bc*/ 	.word	0x0500000f


	//   ....[136]....
        /*02c0*/ 	.word	0x0500000f


	//----- nvinfo : EIATTR_COOP_GROUP_INSTR_OFFSETS
	.align		4
.L_314:
        /*02c4*/ 	.byte	0x04, 0x28
        /*02c6*/ 	.short	(.L_316 - .L_315)


	//   ....[0]....
.L_315:
        /*02c8*/ 	.word	0x00000070


	//   ....[1]....
        /*02cc*/ 	.word	0x000000b0


	//   ....[2]....
        /*02d0*/ 	.word	0x00000290


	//   ....[3]....
        /*02d4*/ 	.word	0x000003f0


	//   ....[4]....
        /*02d8*/ 	.word	0x00000510


	//   ....[5]....
        /*02dc*/ 	.word	0x00000670


	//   ....[6]....
        /*02e0*/ 	.word	0x00001b50


	//   ....[7]....
        /*02e4*/ 	.word	0x00003cc0


	//   ....[8]....
        /*02e8*/ 	.word	0x000043c0


	//   ....[9]....
        /*02ec*/ 	.word	0x00004630


	//   ....[10]....
        /*02f0*/ 	.word	0x00004f70


	//   ....[11]....
        /*02f4*/ 	.word	0x00005070


	//   ....[12]....
        /*02f8*/ 	.word	0x000053c0


	//   ....[13]....
        /*02fc*/ 	.word	0x00005490


	//   ....[14]....
        /*0300*/ 	.word	0x00005cd0


	//   ....[15]....
        /*0304*/ 	.word	0x000063c0


	//   ....[16]....
        /*0308*/ 	.word	0x00006600


	//   ....[17]....
        /*030c*/ 	.word	0x00006cf0


	//   ....[18]....
        /*0310*/ 	.word	0x00006df0


	//   ....[19]....
        /*0314*/ 	.word	0x000071a0


	//   ....[20]....
        /*0318*/ 	.word	0x000072b0


	//   ....[21]....
        /*031c*/ 	.word	0x00008360


	//   ....[22]....
        /*0320*/ 	.word	0x00008aa0


	//   ....[23]....
        /*0324*/ 	.word	0x00008ad0


	//   ....[24]....
        /*0328*/ 	.word	0x00008d70


	//   ....[25]....
        /*032c*/ 	.word	0x00008f40


	//   ....[26]....
        /*0330*/ 	.word	0x00009eb0


	//   ....[27]....
        /*0334*/ 	.word	0x0000a350


	//   ....[28]....
        /*0338*/ 	.word	0x0000a580


	//   ....[29]....
        /*033c*/ 	.word	0x0000ac70


	//   ....[30]....
        /*0340*/ 	.word	0x0000ad70


	//   ....[31]....
        /*0344*/ 	.word	0x0000b160


	//   ....[32]....
        /*0348*/ 	.word	0x0000b2f0


	//   ....[33]....
        /*034c*/ 	.word	0x0000c2e0


	//   ....[34]....
        /*0350*/ 	.word	0x0000c3b0


	//   ....[35]....
        /*0354*/ 	.word	0x0000c3f0


	//   ....[36]....
        /*0358*/ 	.word	0x0000c480


	//   ....[37]....
        /*035c*/ 	.word	0x0000c4c0


	//   ....[38]....
        /*0360*/ 	.word	0x0000d760


	//   ....[39]....
        /*0364*/ 	.word	0x0000e1d0


	//   ....[40]....
        /*0368*/ 	.word	0x0000e200


	//   ....[41]....
        /*036c*/ 	.word	0x0000e230


	//   ....[42]....
        /*0370*/ 	.word	0x0000e250


	//   ....[43]....
        /*0374*/ 	.word	0x0000e8a0


	//   ....[44]....
        /*0378*/ 	.word	0x0000e8b0


	//   ....[45]....
        /*037c*/ 	.word	0x0000eae0


	//   ....[46]....
        /*0380*/ 	.word	0x0000eb00


	//   ....[47]....
        /*0384*/ 	.word	0x0000f470


	//   ....[48]....
        /*0388*/ 	.word	0x0000f4b0


	//   ....[49]....
        /*038c*/ 	.word	0x0000f6f0


	//   ....[50]....
        /*0390*/ 	.word	0x0000f710


	//   ....[51]....
        /*0394*/ 	.word	0x0000fa00


	//   ....[52]....
        /*0398*/ 	.word	0x00011290


	//   ....[53]....
        /*039c*/ 	.word	0x000112b0


	//   ....[54]....
        /*03a0*/ 	.word	0x000112f0


	//   ....[55]....
        /*03a4*/ 	.word	0x00011320


	//   ....[56]....
        /*03a8*/ 	.word	0x00011370


	//   ....[57]....
        /*03ac*/ 	.word	0x000113a0


	//   ....[58]....
        /*03b0*/ 	.word	0x000113c0


	//   ....[59]....
        /*03b4*/ 	.word	0x00011400


	//   ....[60]....
        /*03b8*/ 	.word	0x00011a30


	//   ....[61]....
        /*03bc*/ 	.word	0x00011a50


	//   ....[62]....
        /*03c0*/ 	.word	0x00011ab0


	//   ....[63]....
        /*03c4*/ 	.word	0x00011af0


	//   ....[64]....
        /*03c8*/ 	.word	0x00011b30


	//   ....[65]....
        /*03cc*/ 	.word	0x00011b60


	//   ....[66]....
        /*03d0*/ 	.word	0x00011b70


	//   ....[67]....
        /*03d4*/ 	.word	0x00011bb0


	//   ....[68]....
        /*03d8*/ 	.word	0x00012010


	//   ....[69]....
        /*03dc*/ 	.word	0x00012040


	//   ....[70]....
        /*03e0*/ 	.word	0x00012070


	//   ....[71]....
        /*03e4*/ 	.word	0x000120d0


	//   ....[72]....
        /*03e8*/ 	.word	0x00012220


	//   ....[73]....
        /*03ec*/ 	.word	0x00012240


	//   ....[74]....
        /*03f0*/ 	.word	0x00012250


	//   ....[75]....
        /*03f4*/ 	.word	0x000123a0


	//   ....[76]....
        /*03f8*/ 	.word	0x00012c00


	//   ....[77]....
        /*03fc*/ 	.word	0x00012c20


	//   ....[78]....
        /*0400*/ 	.word	0x00012c40


	//   ....[79]....
        /*0404*/ 	.word	0x00012c70


	//   ....[80]....
        /*0408*/ 	.word	0x00012c90


	//   ....[81]....
        /*040c*/ 	.word	0x00012cc0


	//   ....[82]....
        /*0410*/ 	.word	0x00012ce0


	//   ....[83]....
        /*0414*/ 	.word	0x00012cf0


	//   ....[84]....
        /*0418*/ 	.word	0x00013030


	//   ....[85]....
        /*041c*/ 	.word	0x00013070


	//   ....[86]....
        /*0420*/ 	.word	0x000130a0


	//   ....[87]....
        /*0424*/ 	.word	0x000130e0


	//   ....[88]....
        /*0428*/ 	.word	0x00013100


	//   ....[89]....
        /*042c*/ 	.word	0x000131b0


	//   ....[90]....
        /*0430*/ 	.word	0x000131d0


	//   ....[91]....
        /*0434*/ 	.word	0x000131e0


	//   ....[92]....
        /*0438*/ 	.word	0x00013820


	//   ....[93]....
        /*043c*/ 	.word	0x00013a00


	//   ....[94]....
        /*0440*/ 	.word	0x00014100


	//   ....[95]....
        /*0444*/ 	.word	0x000141e0


	//   ....[96]....
        /*0448*/ 	.word	0x00014280


	//   ....[97]....
        /*044c*/ 	.word	0x00014300


	//   ....[98]....
        /*0450*/ 	.word	0x000143b0


	//   ....[99]....
        /*0454*/ 	.word	0x00014430


	//   ....[100]....
        /*0458*/ 	.word	0x000144e0


	//   ....[101]....
        /*045c*/ 	.word	0x00014560


	//   ....[102]....
        /*0460*/ 	.word	0x000145f0


	//   ....[103]....
        /*0464*/ 	.word	0x00014680


	//   ....[104]....
        /*0468*/ 	.word	0x000146f0


	//   ....[105]....
        /*046c*/ 	.word	0x00014770


	//   ....[106]....
        /*0470*/ 	.word	0x00014820


	//   ....[107]....
        /*0474*/ 	.word	0x000148a0


	//   ....[108]....
        /*0478*/ 	.word	0x00014940


	//   ....[109]....
        /*047c*/ 	.word	0x000149c0


	//   ....[110]....
        /*0480*/ 	.word	0x00014a50


	//   ....[111]....
        /*0484*/ 	.word	0x00014b80


	//   ....[112]....
        /*0488*/ 	.word	0x00014c80


	//   ....[113]....
        /*048c*/ 	.word	0x00014ea0


	//   ....[114]....
        /*0490*/ 	.word	0x00014ef0


	//   ....[115]....
        /*0494*/ 	.word	0x000150b0


	//   ....[116]....
        /*0498*/ 	.word	0x00015100


	//   ....[117]....
        /*049c*/ 	.word	0x000152c0


	//   ....[118]....
        /*04a0*/ 	.word	0x00015310


	//   ....[119]....
        /*04a4*/ 	.word	0x000153f0


	//   ....[120]....
        /*04a8*/ 	.word	0x00015490


	//   ....[121]....
        /*04ac*/ 	.word	0x000154f0


	//   ....[122]....
        /*04b0*/ 	.word	0x00015590


	//   ....[123]....
        /*04b4*/ 	.word	0x000155f0


	//   ....[124]....
        /*04b8*/ 	.word	0x00015690


	//   ....[125]....
        /*04bc*/ 	.word	0x000156f0


	//   ....[126]....
        /*04c0*/ 	.word	0x00015790


	//   ....[127]....
        /*04c4*/ 	.word	0x00015870


	//   ....[128]....
        /*04c8*/ 	.word	0x00015940


	//   ....[129]....
        /*04cc*/ 	.word	0x00015a30


	//   ....[130]....
        /*04d0*/ 	.word	0x00015b40


	//   ....[131]....
        /*04d4*/ 	.word	0x00015c50


	//   ....[132]....
        /*04d8*/ 	.word	0x00015d30


	//   ....[133]....
        /*04dc*/ 	.word	0x00015e40


	//   ....[134]....
        /*04e0*/ 	.word	0x00015f20


	//   ....[135]....
        /*04e4*/ 	.word	0x00015fb0


	//   ....[136]....
        /*04e8*/ 	.word	0x000160d0


	//----- nvinfo : EIATTR_REG_RECONFIG
	.align		4
.L_316:
        /*04ec*/ 	.byte	0x01, 0x54
	.zero		2


	//----- nvinfo : EIATTR_SYSCALL_OFFSETS
	.align		4
        /*04f0*/ 	.byte	0x04, 0x46
        /*04f2*/ 	.short	(.L_318 - .L_317)


	//   ....[0]....
.L_317:
        /*04f4*/ 	.word	0x00003e90


	//   ....[1]....
        /*04f8*/ 	.word	0x00010a40


	//   ....[2]....
        /*04fc*/ 	.word	0x00010b90


	//   ....[3]....
        /*0500*/ 	.word	0x00010c80


	//   ....[4]....
        /*0504*/ 	.word	0x000116d0


	//----- nvinfo : EIATTR_MBARRIER_INSTR_OFFSETS
	.align		4
.L_318:
        /*0508*/ 	.byte	0x04, 0x39
        /*050a*/ 	.short	(.L_320 - .L_319)


	//   ....[0]....
.L_319:
        /*050c*/ 	.word	0x00000180
        /*0510*/ 	.word	0x000000ff
        /*0514*/ 	.word	0x00028c00
        /*0518*/ 	.short	0x0100
        /*051a*/ 	.byte	0x08
	.zero		1


	//   ....[1]....
        /*051c*/ 	.word	0x00000190
        /*0520*/ 	.word	0x000000ff
        /*0524*/ 	.word	0x00028c20
        /*0528*/ 	.short	0x0100
        /*052a*/ 	.byte	0x08
	.zero		1


	//   ....[2]....
        /*052c*/ 	.word	0x00000240
        /*0530*/ 	.word	0x000000ff
        /*0534*/ 	.word	0x00028c30
        /*0538*/ 	.short	0x0100
        /*053a*/ 	.byte	0x06
	.zero		1


	//   ....[3]....
        /*053c*/ 	.word	0x00000250
        /*0540*/ 	.word	0x000000ff
        /*0544*/ 	.word	0x00028c40
        /*0548*/ 	.short	0x0100
        /*054a*/ 	.byte	0x06
	.zero		1


	//   ....[4]....
        /*054c*/ 	.word	0x00000260
        /*0550*/ 	.word	0x000000ff
        /*0554*/ 	.word	0x00028c38
        /*0558*/ 	.short	0x0100
        /*055a*/ 	.byte	0x06
	.zero		1


	//   ....[5]....
        /*055c*/ 	.word	0x00000270
        /*0560*/ 	.word	0x000000ff
        /*0564*/ 	.word	0x00028c48
        /*0568*/ 	.short	0x0100
        /*056a*/ 	.byte	0x06
	.zero		1


	//   ....[6]....
        /*056c*/ 	.word	0x000003a0
        /*0570*/ 	.word	0x000000ff
        /*0574*/ 	.word	0x00028c50
        /*0578*/ 	.short	0x0100
        /*057a*/ 	.byte	0x08
	.zero		1


	//   ....[7]....
        /*057c*/ 	.word	0x000003b0
        /*0580*/ 	.word	0x000000ff
        /*0584*/ 	.word	0x00028c60
        /*0588*/ 	.short	0x0100
        /*058a*/ 	.byte	0x08
	.zero		1


	//   ....[8]....
        /*058c*/ 	.word	0x000003c0
        /*0590*/ 	.word	0x000000ff
        /*0594*/ 	.word	0x00028c58
        /*0598*/ 	.short	0x0100
        /*059a*/ 	.byte	0x08
	.zero		1


	//   ....[9]....
        /*059c*/ 	.word	0x000003d0
        /*05a0*/ 	.word	0x000000ff
        /*05a4*/ 	.word	0x00028c68
        /*05a8*/ 	.short	0x0100
        /*05aa*/ 	.byte	0x08
	.zero		1


	//   ....[10]....
        /*05ac*/ 	.word	0x000004c0
        /*05b0*/ 	.word	0x000000ff
        /*05b4*/ 	.word	0x00028c70
        /*05b8*/ 	.short	0x0100
        /*05ba*/ 	.byte	0x06
	.zero		1


	//   ....[11]....
        /*05bc*/ 	.word	0x000004d0
        /*05c0*/ 	.word	0x000000ff
        /*05c4*/ 	.word	0x00028c80
        /*05c8*/ 	.short	0x0100
        /*05ca*/ 	.byte	0x06
	.zero		1


	//   ....[12]....
        /*05cc*/ 	.word	0x000004e0
        /*05d0*/ 	.word	0x000000ff
        /*05d4*/ 	.word	0x00028c78
        /*05d8*/ 	.short	0x0100
        /*05da*/ 	.byte	0x06
	.zero		1


	//   ....[13]....
        /*05dc*/ 	.word	0x000004f0
        /*05e0*/ 	.word	0x000000ff
        /*05e4*/ 	.word	0x00028c88
        /*05e8*/ 	.short	0x0100
        /*05ea*/ 	.byte	0x06
	.zero		1


	//   ....[14]....
        /*05ec*/ 	.word	0x00000620
        /*05f0*/ 	.word	0x000000ff
        /*05f4*/ 	.word	0x00028c90
        /*05f8*/ 	.short	0x0100
        /*05fa*/ 	.byte	0x08
	.zero		1


	//   ....[15]....
        /*05fc*/ 	.word	0x00000630
        /*0600*/ 	.word	0x000000ff
        /*0604*/ 	.word	0x00028ca0
        /*0608*/ 	.short	0x0100
        /*060a*/ 	.byte	0x08
	.zero		1


	//   ....[16]....
        /*060c*/ 	.word	0x00000640
        /*0610*/ 	.word	0x000000ff
        /*0614*/ 	.word	0x00028c98
        /*0618*/ 	.short	0x0100
        /*061a*/ 	.byte	0x08
	.zero		1


	//   ....[17]....
        /*061c*/ 	.word	0x00000650
        /*0620*/ 	.word	0x000000ff
        /*0624*/ 	.word	0x00028ca8
        /*0628*/ 	.short	0x0100
        /*062a*/ 	.byte	0x08
	.zero		1


	//   ....[18]....
        /*062c*/ 	.word	0x00000790
        /*0630*/ 	.word	0x000000ff
        /*0634*/ 	.word	0x00028cb0
        /*0638*/ 	.short	0x0100
        /*063a*/ 	.byte	0x08
	.zero		1


	//   ....[19]....
        /*063c*/ 	.word	0x000007a0
        /*0640*/ 	.word	0x000000ff
        /*0644*/ 	.word	0x00028cc0
        /*0648*/ 	.short	0x0100
        /*064a*/ 	.byte	0x08
	.zero		1


	//   ....[20]....
        /*064c*/ 	.word	0x000007b0
        /*0650*/ 	.word	0x000000ff
        /*0654*/ 	.word	0x00028cb8
        /*0658*/ 	.short	0x0100
        /*065a*/ 	.byte	0x08
	.zero		1


	//   ....[21]....
        /*065c*/ 	.word	0x000007c0
        /*0660*/ 	.word	0x000000ff
        /*0664*/ 	.word	0x00028cc8
        /*0668*/ 	.short	0x0100
        /*066a*/ 	.byte	0x08
	.zero		1


	//   ....[22]....
        /*066c*/ 	.word	0x00001c60
        /*0670*/ 	.word	0x000000ff
        /*0674*/ 	.word	0x00028c50
        /*0678*/ 	.short	0x010a
        /*067a*/ 	.byte	0x15
	.zero		1


	//   ....[23]....
        /*067c*/ 	.word	0x00001f20
        /*0680*/ 	.word	0x000000ff
        /*0684*/ 	.word	0x00000000
        /*0688*/ 	.short	0x0101
        /*068a*/ 	.byte	0x06
	.zero		1


	//   ....[24]....
        /*068c*/ 	.word	0x00002860
        /*0690*/ 	.word	0x000000ff
        /*0694*/ 	.word	0x00028c50
        /*0698*/ 	.short	0x010a
        /*069a*/ 	.byte	0x15
	.zero		1


	//   ....[25]....
        /*069c*/ 	.word	0x000028a0
        /*06a0*/ 	.word	0x000000ff
        /*06a4*/ 	.word	0x00028c50
        /*06a8*/ 	.short	0x010a
        /*06aa*/ 	.byte	0x15
	.zero		1


	//   ....[26]....
        /*06ac*/ 	.word	0x00002a80
        /*06b0*/ 	.word	0x000000ff
        /*06b4*/ 	.word	0x00000000
        /*06b8*/ 	.short	0x0101
        /*06ba*/ 	.byte	0x06
	.zero		1


	//   ....[27]....
        /*06bc*/ 	.word	0x00003f10
        /*06c0*/ 	.word	0x000000ff
        /*06c4*/ 	.word	0x00028c00
        /*06c8*/ 	.short	0x010a
        /*06ca*/ 	.byte	0x2a
	.zero		1


	//   ....[28]....
        /*06cc*/ 	.word	0x00003f90
        /*06d0*/ 	.word	0x00000009
        /*06d4*/ 	.word	0x00028c30
        /*06d8*/ 	.short	0x010a
        /*06da*/ 	.byte	0x3f
	.zero		1


	//   ....[29]....
        /*06dc*/ 	.word	0x00003fd0
        /*06e0*/ 	.word	0x00000009
        /*06e4*/ 	.word	0x00028c30
        /*06e8*/ 	.short	0x010a
        /*06ea*/ 	.byte	0x3f
	.zero		1


	//   ....[30]....
        /*06ec*/ 	.word	0x000043d0
        /*06f0*/ 	.word	0x000000ff
        /*06f4*/ 	.word	0x00000000
        /*06f8*/ 	.short	0x0101
        /*06fa*/ 	.byte	0x06
	.zero		1


	//   ....[31]....
        /*06fc*/ 	.word	0x00005a90
        /*0700*/ 	.word	0x00000009
        /*0704*/ 	.word	0x00028c50
        /*0708*/ 	.short	0x010a
        /*070a*/ 	.byte	0x3f
	.zero		1


	//   ....[32]....
        /*070c*/ 	.word	0x00005ad0
        /*0710*/ 	.word	0x00000009
        /*0714*/ 	.word	0x00028c50
        /*0718*/ 	.short	0x010a
        /*071a*/ 	.byte	0x3f
	.zero		1


	//   ....[33]....
        /*071c*/ 	.word	0x00005e00
        /*0720*/ 	.word	0x000000ff
        /*0724*/ 	.word	0x00000000
        /*0728*/ 	.short	0x0101
        /*072a*/ 	.byte	0x0e
	.zero		1


	//   ....[34]....
        /*072c*/ 	.word	0x00006100
        /*0730*/ 	.word	0x000000ff
        /*0734*/ 	.word	0x00028c30
        /*0738*/ 	.short	0x010a
        /*073a*/ 	.byte	0x15
	.zero		1


	//   ....[35]....
        /*073c*/ 	.word	0x00006140
        /*0740*/ 	.word	0x000000ff
        /*0744*/ 	.word	0x00028c30
        /*0748*/ 	.short	0x010a
        /*074a*/ 	.byte	0x15
	.zero		1


	//   ....[36]....
        /*074c*/ 	.word	0x00006400
        /*0750*/ 	.word	0x000000ff
        /*0754*/ 	.word	0x00000000
        /*0758*/ 	.short	0x0101
        /*075a*/ 	.byte	0x06
	.zero		1


	//   ....[37]....
        /*075c*/ 	.word	0x00008120
        /*0760*/ 	.word	0x000000ff
        /*0764*/ 	.word	0x00028c50
        /*0768*/ 	.short	0x010a
        /*076a*/ 	.byte	0x15
	.zero		1


	//   ....[38]....
        /*076c*/ 	.word	0x00008160
        /*0770*/ 	.word	0x000000ff
        /*0774*/ 	.word	0x00028c50
        /*0778*/ 	.short	0x010a
        /*077a*/ 	.byte	0x15
	.zero		1


	//   ....[39]....
        /*077c*/ 	.word	0x00008410
        /*0780*/ 	.word	0x000000ff
        /*0784*/ 	.word	0x00000000
        /*0788*/ 	.short	0x0101
        /*078a*/ 	.byte	0x15
	.zero		1


	//   ....[40]....
        /*078c*/ 	.word	0x00008780
        /*0790*/ 	.word	0x000000ff
        /*0794*/ 	.word	0x00028c30
        /*0798*/ 	.short	0x010a
        /*079a*/ 	.byte	0x15
	.zero		1


	//   ....[41]....
        /*079c*/ 	.word	0x000087c0
        /*07a0*/ 	.word	0x000000ff
        /*07a4*/ 	.word	0x00028c30
        /*07a8*/ 	.short	0x010a
        /*07aa*/ 	.byte	0x15
	.zero		1


	//   ....[42]....
        /*07ac*/ 	.word	0x000089c0
        /*07b0*/ 	.word	0x000000ff
        /*07b4*/ 	.word	0x00000000
        /*07b8*/ 	.short	0x0101
        /*07ba*/ 	.byte	0x06
	.zero		1


	//   ....[43]....
        /*07bc*/ 	.word	0x00009c70
        /*07c0*/ 	.word	0x000000ff
        /*07c4*/ 	.word	0x00028c50
        /*07c8*/ 	.short	0x010a
        /*07ca*/ 	.byte	0x15
	.zero		1


	//   ....[44]....
        /*07cc*/ 	.word	0x00009cb0
        /*07d0*/ 	.word	0x000000ff
        /*07d4*/ 	.word	0x00028c50
        /*07d8*/ 	.short	0x010a
        /*07da*/ 	.byte	0x15
	.zero		1


	//   ....[45]....
        /*07dc*/ 	.word	0x00009f40
        /*07e0*/ 	.word	0x000000ff
        /*07e4*/ 	.word	0x00000000
        /*07e8*/ 	.short	0x0101
        /*07ea*/ 	.byte	0x15
	.zero		1


	//   ....[46]....
        /*07ec*/ 	.word	0x0000a0a0
        /*07f0*/ 	.word	0x000000ff
        /*07f4*/ 	.word	0x00028c30
        /*07f8*/ 	.short	0x010a
        /*07fa*/ 	.byte	0x15
	.zero		1


	//   ....[47]....
        /*07fc*/ 	.word	0x0000a0e0
        /*0800*/ 	.word	0x000000ff
        /*0804*/ 	.word	0x00028c30
        /*0808*/ 	.short	0x010a
        /*080a*/ 	.byte	0x15
	.zero		1


	//   ....[48]....
        /*080c*/ 	.word	0x0000a380
        /*0810*/ 	.word	0x000000ff
        /*0814*/ 	.word	0x00000000
        /*0818*/ 	.short	0x0101
        /*081a*/ 	.byte	0x06
	.zero		1


	//   ....[49]....
        /*081c*/ 	.word	0x0000c0a0
        /*0820*/ 	.word	0x000000ff
        /*0824*/ 	.word	0x00028c50
        /*0828*/ 	.short	0x010a
        /*082a*/ 	.byte	0x15
	.zero		1


	//   ....[50]....
        /*082c*/ 	.word	0x0000c0e0
        /*0830*/ 	.word	0x000000ff
        /*0834*/ 	.word	0x00028c50
        /*0838*/ 	.short	0x010a
        /*083a*/ 	.byte	0x15
	.zero		1


	//   ....[51]....
        /*083c*/ 	.word	0x0000c390
        /*0840*/ 	.word	0x000000ff
        /*0844*/ 	.word	0x00000000
        /*0848*/ 	.short	0x0101
        /*084a*/ 	.byte	0x15
	.zero		1


	//   ....[52]....
        /*084c*/ 	.word	0x0000e870
        /*0850*/ 	.word	0x000000ff
        /*0854*/ 	.word	0x00000000
        /*0858*/ 	.short	0x0101
        /*085a*/ 	.byte	0x05
	.zero		1


	//   ....[53]....
        /*085c*/ 	.word	0x00011080
        /*0860*/ 	.word	0x00000019
        /*0864*/ 	.word	0x00028c40
        /*0868*/ 	.short	0x010a
        /*086a*/ 	.byte	0x3f
	.zero		1


	//   ....[54]....
        /*086c*/ 	.word	0x000114b0
        /*0870*/ 	.word	0x00000019
        /*0874*/ 	.word	0x00028c30
        /*0878*/ 	.short	0x0107
        /*087a*/ 	.byte	0x3f
	.zero		1


	//   ....[55]....
        /*087c*/ 	.word	0x00011580
        /*0880*/ 	.word	0x00000019
        /*0884*/ 	.word	0x00028c30
        /*0888*/ 	.short	0x0101
        /*088a*/ 	.byte	0x3f
	.zero		1


	//   ....[56]....
        /*088c*/ 	.word	0x00011c60
        /*0890*/ 	.word	0x00000011
        /*0894*/ 	.word	0x00028c00
        /*0898*/ 	.short	0x0107
        /*089a*/ 	.byte	0x3f
	.zero		1


	//   ....[57]....
        /*089c*/ 	.word	0x00011d50
        /*08a0*/ 	.word	0x00000011
        /*08a4*/ 	.word	0x00028c00
        /*08a8*/ 	.short	0x0101
        /*08aa*/ 	.byte	0x3f
	.zero		1


	//   ....[58]....
        /*08ac*/ 	.word	0x00011d70
        /*08b0*/ 	.word	0x00000011
        /*08b4*/ 	.word	0x00028c20
        /*08b8*/ 	.short	0x010a
        /*08ba*/ 	.byte	0x3f
	.zero		1


	//   ....[59]....
        /*08bc*/ 	.word	0x00011e00
        /*08c0*/ 	.word	0x00000019
        /*08c4*/ 	.word	0x00028c60
        /*08c8*/ 	.short	0x010a
        /*08ca*/ 	.byte	0x3f
	.zero		1


	//   ....[60]....
        /*08cc*/ 	.word	0x00012660
        /*08d0*/ 	.word	0x00000019
        /*08d4*/ 	.word	0x00028c50
        /*08d8*/ 	.short	0x0107
        /*08da*/ 	.byte	0x3f
	.zero		1


	//   ....[61]....
        /*08dc*/ 	.word	0x00012730
        /*08e0*/ 	.word	0x00000019
        /*08e4*/ 	.word	0x00028c50
        /*08e8*/ 	.short	0x0101
        /*08ea*/ 	.byte	0x3f
	.zero		1


	//   ....[62]....
        /*08ec*/ 	.word	0x00012a60
        /*08f0*/ 	.word	0x00000008
        /*08f4*/ 	.word	0x00028c40
        /*08f8*/ 	.short	0x010a
        /*08fa*/ 	.byte	0x3f
	.zero		1


	//   ....[63]....
        /*08fc*/ 	.word	0x00012d90
        /*0900*/ 	.word	0x00000008
        /*0904*/ 	.word	0x00028c30
        /*0908*/ 	.short	0x0107
        /*090a*/ 	.byte	0x3f
	.zero		1


	//   ....[64]....
        /*090c*/ 	.word	0x00012e50
        /*0910*/ 	.word	0x00000008
        /*0914*/ 	.word	0x00028c30
        /*0918*/ 	.short	0x0101
        /*091a*/ 	.byte	0x3f
	.zero		1


	//   ....[65]....
        /*091c*/ 	.word	0x00012e80
        /*0920*/ 	.word	0x00000008
        /*0924*/ 	.word	0x00028c60
        /*0928*/ 	.short	0x010a
        /*092a*/ 	.byte	0x3f
	.zero		1


	//   ....[66]....
        /*092c*/ 	.word	0x000134e0
        /*0930*/ 	.word	0x00000008
        /*0934*/ 	.word	0x00028c50
        /*0938*/ 	.short	0x0107
        /*093a*/ 	.byte	0x3f
	.zero		1


	//   ....[67]....
        /*093c*/ 	.word	0x000135a0
        /*0940*/ 	.word	0x00000008
        /*0944*/ 	.word	0x00028c50
        /*0948*/ 	.short	0x0101
        /*094a*/ 	.byte	0x3f
	.zero		1


	//   ....[68]....
        /*094c*/ 	.word	0x00013980
        /*0950*/ 	.word	0x00000007
        /*0954*/ 	.word	0x00028c20
        /*0958*/ 	.short	0x010a
        /*095a*/ 	.byte	0x3f
	.zero		1


	//   ....[69]....
        /*095c*/ 	.word	0x00013b00
        /*0960*/ 	.word	0x00000005
        /*0964*/ 	.word	0x00028c40
        /*0968*/ 	.short	0x010a
        /*096a*/ 	.byte	0x3f
	.zero		1


	//   ....[70]....
        /*096c*/ 	.word	0x00013ba0
        /*0970*/ 	.word	0x00000003
        /*0974*/ 	.word	0x00028c40
        /*0978*/ 	.short	0x010a
        /*097a*/ 	.byte	0x3f
	.zero		1


	//   ....[71]....
        /*097c*/ 	.word	0x00013be0
        /*0980*/ 	.word	0x00000005
        /*0984*/ 	.word	0x00028c60
        /*0988*/ 	.short	0x010a
        /*098a*/ 	.byte	0x3f
	.zero		1


	//   ....[72]....
        /*098c*/ 	.word	0x00013c20
        /*0990*/ 	.word	0x00000003
        /*0994*/ 	.word	0x00028c60
        /*0998*/ 	.short	0x010a
        /*099a*/ 	.byte	0x3f
	.zero		1


	//   ....[73]....
        /*099c*/ 	.word	0x00013c90
        /*09a0*/ 	.word	0x00000003
        /*09a4*/ 	.word	0x00028c50
        /*09a8*/ 	.short	0x010a
        /*09aa*/ 	.byte	0x3f
	.zero		1


	//   ....[74]....
        /*09ac*/ 	.word	0x00013cf0
        /*09b0*/ 	.word	0x00000003
        /*09b4*/ 	.word	0x00028c50
        /*09b8*/ 	.short	0x010a
        /*09ba*/ 	.byte	0x3f
	.zero		1


	//   ....[75]....
        /*09bc*/ 	.word	0x00013d50
        /*09c0*/ 	.word	0x00000003
        /*09c4*/ 	.word	0x00028c00
        /*09c8*/ 	.short	0x010a
        /*09ca*/ 	.byte	0x3f
	.zero		1


	//   ....[76]....
        /*09cc*/ 	.word	0x00013da0
        /*09d0*/ 	.word	0x00000009
        /*09d4*/ 	.word	0x00028c30
        /*09d8*/ 	.short	0x010a
        /*09da*/ 	.byte	0x3f
	.zero		1


	//   ....[77]....
        /*09dc*/ 	.word	0x00013df0
        /*09e0*/ 	.word	0x00000009
        /*09e4*/ 	.word	0x00028c50
        /*09e8*/ 	.short	0x010a
        /*09ea*/ 	.byte	0x3f
	.zero		1


	//   ....[78]....
        /*09ec*/ 	.word	0x00013e50
        /*09f0*/ 	.word	0x00000006
        /*09f4*/ 	.word	0x00028c30
        /*09f8*/ 	.short	0x010a
        /*09fa*/ 	.byte	0x3f
	.zero		1


	//   ....[79]....
        /*09fc*/ 	.word	0x00013eb0
        /*0a00*/ 	.word	0x0000000a
        /*0a04*/ 	.word	0x00028c50
        /*0a08*/ 	.short	0x010a
        /*0a0a*/ 	.byte	0x3f
	.zero		1


	//   ....[80]....
        /*0a0c*/ 	.word	0x00013f10
        /*0a10*/ 	.word	0x00000006
        /*0a14*/ 	.word	0x00028c30
        /*0a18*/ 	.short	0x010a
        /*0a1a*/ 	.byte	0x3f
	.zero		1


	//   ....[81]....
        /*0a1c*/ 	.word	0x00013f70
        /*0a20*/ 	.word	0x00000008
        /*0a24*/ 	.word	0x00028c50
        /*0a28*/ 	.short	0x010a
        /*0a2a*/ 	.byte	0x3f
	.zero		1


	//   ....[82]....
        /*0a2c*/ 	.word	0x00013fd0
        /*0a30*/ 	.word	0x00000005
        /*0a34*/ 	.word	0x00028c30
        /*0a38*/ 	.short	0x010a
        /*0a3a*/ 	.byte	0x3f
	.zero		1


	//   ....[83]....
        /*0a3c*/ 	.word	0x00014030
        /*0a40*/ 	.word	0x00000007
        /*0a44*/ 	.word	0x00028c50
        /*0a48*/ 	.short	0x010a
        /*0a4a*/ 	.byte	0x3f
	.zero		1


	//   ....[84]....
        /*0a4c*/ 	.word	0x00014130
        /*0a50*/ 	.word	0x00000019
        /*0a54*/ 	.word	0x00028c40
        /*0a58*/ 	.short	0x010a
        /*0a5a*/ 	.byte	0x3f
	.zero		1


	//   ....[85]....
        /*0a5c*/ 	.word	0x00014a80
        /*0a60*/ 	.word	0x00000011
        /*0a64*/ 	.word	0x00028c20
        /*0a68*/ 	.short	0x010a
        /*0a6a*/ 	.byte	0x3f
	.zero		1


	//   ....[86]....
        /*0a6c*/ 	.word	0x00014ad0
        /*0a70*/ 	.word	0x00000019
        /*0a74*/ 	.word	0x00028c60
        /*0a78*/ 	.short	0x010a
        /*0a7a*/ 	.byte	0x3f
	.zero		1


	//   ....[87]....
        /*0a7c*/ 	.word	0x00015340
        /*0a80*/ 	.word	0x00000008
        /*0a84*/ 	.word	0x00028c40
        /*0a88*/ 	.short	0x010a
        /*0a8a*/ 	.byte	0x3f
	.zero		1


	//   ....[88]....
        /*0a8c*/ 	.word	0x000157c0
        /*0a90*/ 	.word	0x00000008
        /*0a94*/ 	.word	0x00028c60
        /*0a98*/ 	.short	0x010a
        /*0a9a*/ 	.byte	0x3f
	.zero		1


	//   ....[89]....
        /*0a9c*/ 	.word	0x00015ff0
        /*0aa0*/ 	.word	0x00000007
        /*0aa4*/ 	.word	0x00028c20
        /*0aa8*/ 	.short	0x010a
        /*0aaa*/ 	.byte	0x3f
	.zero		1


	//   ....[90]....
        /*0aac*/ 	.word	0x00016190
        /*0ab0*/ 	.word	0x00000005
        /*0ab4*/ 	.word	0x00028c40
        /*0ab8*/ 	.short	0x010a
        /*0aba*/ 	.byte	0x3f
	.zero		1


	//   ....[91]....
        /*0abc*/ 	.word	0x000161e0
        /*0ac0*/ 	.word	0x00000003
        /*0ac4*/ 	.word	0x00028c40
        /*0ac8*/ 	.short	0x010a
        /*0aca*/ 	.byte	0x3f
	.zero		1


	//   ....[92]....
        /*0acc*/ 	.word	0x00016230
        /*0ad0*/ 	.word	0x00000005
        /*0ad4*/ 	.word	0x00028c60
        /*0ad8*/ 	.short	0x010a
        /*0ada*/ 	.byte	0x3f
	.zero		1


	//----- nvinfo : EIATTR_NUM_MBARRIERS
	.align		4
.L_320:
        /*0adc*/ 	.byte	0x03, 0x38
        /*0ade*/ 	.short	0x0016


	//----- nvinfo : EIATTR_EXIT_INSTR_OFFSETS
	.align		4
        /*0ae0*/ 	.byte	0x04, 0x1c
        /*0ae2*/ 	.short	(.L_322 - .L_321)


	//   ....[0]....
.L_321:
        /*0ae4*/ 	.word	0x00000930


	//   ....[1]....
        /*0ae8*/ 	.word	0x0000f970


	//   ....[2]....
        /*0aec*/ 	.word	0x00013c70


	//----- nvinfo : EIATTR_MAX_THREADS
	.align		4
.L_322:
        /*0af0*/ 	.byte	0x04, 0x05
        /*0af2*/ 	.short	(.L_324 - .L_323)
.L_323:
        /*0af4*/ 	.word	0x00000180
        /*0af8*/ 	.word	0x00000001
        /*0afc*/ 	.word	0x00000001


	//----- nvinfo : EIATTR_CRS_STACK_SIZE
	.align		4
.L_324:
        /*0b00*/ 	.byte	0x04, 0x1e
        /*0b02*/ 	.short	(.L_326 - .L_325)
.L_325:
        /*0b04*/ 	.word	0x00000000


	//----- nvinfo : EIATTR_CBANK_PARAM_SIZE
	.align		4
.L_326:
        /*0b08*/ 	.byte	0x03, 0x19
        /*0b0a*/ 	.short	0x0af0


	//----- nvinfo : EIATTR_PARAM_CBANK
	.align		4
        /*0b0c*/ 	.byte	0x04, 0x0a
        /*0b0e*/ 	.short	(.L_328 - .L_327)
	.align		4
.L_327:
        /*0b10*/ 	.word	index@(.nv.constant0._ZN7cutlass13device_kernelIN5flash11enable_sm90INS1_16FlashAttnFwdSm90INS1_25CollectiveMainloopFwdSm90ILi2EN4cute5tupleIJNS5_1CILi1EEES8_S8_EEENS6_IJNS7_ILi64EEESA_SA_EEELi512ENS_10bfloat16_tEfNS_4arch4Sm90ELb0ELb1ELb0ELb0ELb1ELb0ELb0ELb0ELb0ELb1ELb0ELb0EEENS1_21CollectiveEpilogueFwdINS6_IJSA_NS7_ILi512EEESA_EEES9_SC_SE_Li256ELb0ELb1ELb0ELb0EEENS1_30DynamicPersistentTileSchedulerILi256ELi128ELb0ELb1ELb1EEEEEEEEEvNT_6ParamsE)
        /*0b14*/ 	.short	0x0210
        /*0b16*/ 	.short	0x0af0


	//----- nvinfo : EIATTR_SW_WAR
	.align		4
.L_328:
        /*0b18*/ 	.byte	0x04, 0x36
        /*0b1a*/ 	.short	(.L_330 - .L_329)
.L_329:
        /*0b1c*/ 	.word	0x00000008
.L_330:


//--------------------- .nv.info._ZN7cutlass13device_kernelIN5flash11enable_sm90INS1_16FlashAttnFwdSm90INS1_25CollectiveMainloopFwdSm90ILi2EN4cute5tupleIJNS5_1CILi1EEES8_S8_EEENS6_IJNS7_ILi64EEESA_SA_EEELi512ENS_10bfloat16_tEfNS_4arch4Sm90ELb0ELb1ELb0ELb0ELb1ELb0ELb1ELb0ELb0ELb1ELb0ELb0EEENS1_21CollectiveEpilogueFwdINS6_IJSA_NS7_ILi512EEESA_EEES9_SC_SE_Li256ELb0ELb1ELb0ELb0EEENS1_30DynamicPersistentTileSchedulerILi256ELi128ELb0ELb1ELb1EEEEEEEEEvNT_6ParamsE --------------------------
	.section	.nv.info._ZN7cutlass13device_kernelIN5flash11enable_sm90INS1_16FlashAttnFwdSm90INS1_25CollectiveMainloopFwdSm90ILi2EN4cute5tupleIJNS5_1CILi1EEES8_S8_EEENS6_IJNS7_ILi64EEESA_SA_EEELi512ENS_10bfloat16_tEfNS_4arch4Sm90ELb0ELb1ELb0ELb0ELb1ELb0ELb1ELb0ELb0ELb1ELb0ELb0EEENS1_21CollectiveEpilogueFwdINS6_IJSA_NS7_ILi512EEESA_EEES9_SC_SE_Li256ELb0ELb1ELb0ELb0EEENS1_30DynamicPersistentTileSchedulerILi256ELi128ELb0ELb1ELb1EEEEEEEEEvNT_6ParamsE,"",@"SHT_CUDA_INFO"
	.sectionflags	@""
	.align	4


	//----- nvinfo : EIATTR_CUDA_API_VERSION
	.align		4
        /*0000*/ 	.byte	0x04, 0x37
        /*0002*/ 	.short	(.L_332 - .L_331)
.L_331:
        /*0004*/ 	.word	0x00000082


	//----- nvinfo : EIATTR_KPARAM_INFO
	.align		4
.L_332:
        /*0008*/ 	.byte	0x04, 0x17
        /*000a*/ 	.short	(.L_334 - .L_333)
.L_333:
        /*000c*/ 	.word	0x00000000
        /*0010*/ 	.short	0x0000
        /*0012*/ 	.short	0x0070
        /*0014*/ 	.byte	0x00, 0xf0, 0x01, 0x2e


	//----- nvinfo : EIATTR_SPARSE_MMA_MASK
	.align		4
.L_334:
        /*0018*/ 	.byte	0x03, 0x50
        /*001a*/ 	.short	0x0000


	//----- nvinfo : EIATTR_MAXREG_COUNT
	.align		4
        /*001c*/ 	.byte	0x03, 0x1b
        /*001e*/ 	.short	0x00a8


	//----- nvinfo : EIATTR_NUM_BARRIERS
	.align		4
        /*0020*/ 	.byte	0x02, 0x4c
        /*0022*/ 	.byte	0x10
	.zero		1


	//----- nvinfo : EIATTR_EXTERNS
	.align		4
        /*0024*/ 	.byte	0x04, 0x0f
        /*0026*/ 	.short	(.L_336 - .L_335)


	//   ....[0]....
	.align		4
.L_335:
        /*0028*/ 	.word	index@(__assertfail)


	//----- nvinfo : EIATTR_ANNOTATIONS
	.align		4
.L_336:
        /*002c*/ 	.byte	0x04, 0x55
        /*002e*/ 	.short	(.L_338 - .L_337)


	//   ....[0]....
.L_337:
        /* <DEDUP_REMOVED lines=10> */


	//----- nvinfo : EIATTR_MERCURY_ISA_VERSION
	.align		4
.L_338:
        /*00c0*/ 	.byte	0x03, 0x5f
        /*00c2*/ 	.short	0x0101


	//----- nvinfo : EIATTR_INT_WARP_WIDE_INSTR_OFFSETS
	.align		4
        /*00c4*/ 	.byte	0x04, 0x31
        /*00c6*/ 	.short	(.L_340 - .L_339)


	//   ....[0]....
.L_339:
        /*00c8*/ 	.word	0x000000d0


	//   ....[1]....
        /*00cc*/ 	.word	0x000000e0


	//   ....[2]....
        /*00d0*/ 	.word	0x000000f0


	//   ....[3]....
        /*00d4*/ 	.word	0x00000190


	//   ....[4]....
        /*00d8*/ 	.word	0x00014a30


	//   ....[5]....
        /*00dc*/ 	.word	0x00014ac0


	//   ....[6]....
        /*00e0*/ 	.word	0x00018550


	//   ....[7]....
        /*00e4*/ 	.word	0x000185e0


	//----- nvinfo : EIATTR_COOP_GROUP_MASK_REGIDS
	.align		4
.L_340:
        /*00e8*/ 	.byte	0x04, 0x29
        /*00ea*/ 	.short	(.L_342 - .L_341)


	//   ....[0]....
.L_341:
        /*00ec*/ 	.word	0xffffffff


	//   ....[1]....
        /*00f0*/ 	.word	0xffffffff


	//   ....[2]....
        /*00f4*/ 	.word	0xffffffff


	//   ....[3]....
        /*00f8*/ 	.word	0xffffffff


	//   ....[4]....
        /*00fc*/ 	.word	0xffffffff


	//   ....[5]....
        /*0100*/ 	.word	0xffffffff


	//   ....[6]....
        /*0104*/ 	.word	0xffffffff


	//   ....[7]....
        /*0108*/ 	.word	0xffffffff


	//   ....[8]....
        /*010c*/ 	.word	0xffffffff


	//   ....[9]....
        /*0110*/ 	.word	0xffffffff


	//   ....[10]....
        /*0114*/ 	.word	0xffffffff


	//   ....[11]....
        /*0118*/ 	.word	0xffffffff


	//   ....[12]....
        /*011c*/ 	.word	0xffffffff


	//   ....[13]....
        /*0120*/ 	.word	0xffffffff


	//   ....[14]....
        /*0124*/ 	.word	0xffffffff


	//   ....[15]....
        /*0128*/ 	.word	0xffffffff


	//   ....[16]....
        /*012c*/ 	.word	0xffffffff


	//   ....[17]....
        /*0130*/ 	.word	0xffffffff


	//   ....[18]....
        /*0134*/ 	.word	0xffffffff


	//   ....[19]....
        /*0138*/ 	.word	0xffffffff


	//   ....[20]....
        /*013c*/ 	.word	0xffffffff


	//   ....[21]....
        /*0140*/ 	.word	0xffffffff


	//   ....[22]....
        /*0144*/ 	.word	0xffffffff


	//   ....[23]....
        /*0148*/ 	.word	0xffffffff


	//   ....[24]....
        /*014c*/ 	.word	0xffffffff


	//   ....[25]....
        /*0150*/ 	.word	0xffffffff


	//   ....[26]....
        /*0154*/ 	.word	0xffffffff


	//   ....[27]....
        /*0158*/ 	.word	0xffffffff


	//   ....[28]....
        /*015c*/ 	.word	0xffffffff


	//   ....[29]....
        /*0160*/ 	.word	0xffffffff


	//   ....[30]....
        /*0164*/ 	.word	0xffffffff


	//   ....[31]....
        /*0168*/ 	.word	0xffffffff


	//   ....[32]....
        /*016c*/ 	.word	0xffffffff


	//   ....[33]....
        /*0170*/ 	.word	0xffffffff


	//   ....[34]....
        /*0174*/ 	.word	0xffffffff


	//   ....[35]....
        /*0178*/ 	.word	0xffffffff


	//   ....[36]....
        /*017c*/ 	.word	0xffffffff


	//   ....[37]....
        /*0180*/ 	.word	0xffffffff


	//   ....[38]....
        /*0184*/ 	.word	0xffffffff


	//   ....[39]....
        /*0188*/ 	.word	0xffffffff


	//   ....[40]....
        /*018c*/ 	.word	0xffffffff


	//   ....[41]....
        /*0190*/ 	.word	0xffffffff


	//   ....[42]....
        /*0194*/ 	.word	0xffffffff


	//   ....[43]....
        /*0198*/ 	.word	0xffffffff


	//   ....[44]....
        /*019c*/ 	.word	0xffffffff


	//   ....[45]....
        /*01a0*/ 	.word	0xffffffff


	//   ....[46]....
        /*01a4*/ 	.word	0xffffffff


	//   ....[47]....
        /*01a8*/ 	.word	0xffffffff


	//   ....[48]....
        /*01ac*/ 	.word	0xffffffff


	//   ....[49]....
        /*01b0*/ 	.word	0xffffffff


	//   ....[50]....
        /*01b4*/ 	.word	0xffffffff


	//   ....[51]....
        /*01b8*/ 	.word	0xffffffff


	//   ....[52]....
        /*01bc*/ 	.word	0xffffffff


	//   ....[53]....
        /*01c0*/ 	.word	0xffffffff


	//   ....[54]....
        /*01c4*/ 	.word	0xffffffff


	//   ....[55]....
        /*01c8*/ 	.word	0xffffffff


	//   ....[56]....
        /*01cc*/ 	.word	0xffffffff


	//   ....[57]....
        /*01d0*/ 	.word	0xffffffff


	//   ....[58]....
        /*01d4*/ 	.word	0xffffffff


	//   ....[59]....
        /*01d8*/ 	.word	0xffffffff


	//   ....[60]....
        /*01dc*/ 	.word	0xffffffff


	//   ....[61]....
        /*01e0*/ 	.word	0xffffffff


	//   ....[62]....
        /*01e4*/ 	.word	0xffffffff


	//   ....[63]....
        /*01e8*/ 	.word	0xffffffff


	//   ....[64]....
        /*01ec*/ 	.word	0xffffffff


	//   ....[65]....
        /*01f0*/ 	.word	0xffffffff


	//   ....[66]....
        /*01f4*/ 	.word	0xffffffff


	//   ....[67]....
        /*01f8*/ 	.word	0xffffffff


	//   ....[68]....
        /*01fc*/ 	.word	0xffffffff


	//   ....[69]....
        /*0200*/ 	.word	0xffffffff


	//   ....[70]....
        /*0204*/ 	.word	0xffffffff


	//   ....[71]....
        /*0208*/ 	.word	0xffffffff


	//   ....[72]....
        /*020c*/ 	.word	0xffffffff


	//   ....[73]....
        /*0210*/ 	.word	0xffffffff


	//   ....[74]....
        /*0214*/ 	.word	0xffffffff


	//   ....[75]....
        /*0218*/ 	.word	0xffffffff


	//   ....[76]....
        /*021c*/ 	.word	0xffffffff


	//   ....[77]....
        /*0220*/ 	.word	0xffffffff


	//   ....[78]....
        /*0224*/ 	.word	0xffffffff


	//   ....[79]....
        /*0228*/ 	.word	0xffffffff


	//   ....[80]....
        /*022c*/ 	.word	0xffffffff


	//   ....[81]....
        /*0230*/ 	.word	0xffffffff


	//   ....[82]....
        /*0234*/ 	.word	0xffffffff


	//   ....[83]....
        /*0238*/ 	.word	0xffffffff


	//   ....[84]....
        /*023c*/ 	.word	0xffffffff


	//   ....[85]....
        /*0240*/ 	.word	0xffffffff


	//   ....[86]....
        /*0244*/ 	.word	0xffffffff


	//   ....[87]....
        /*0248*/ 	.word	0xffffffff


	//   ....[88]....
        /*024c*/ 	.word	0xffffffff


	//   ....[89]....
        /*0250*/ 	.word	0xffffffff


	//   ....[90]....
        /*0254*/ 	.word	0xffffffff


	//   ....[91]....
        /*0258*/ 	.word	0xffffffff


	//   ....[92]....
        /*025c*/ 	.word	0xffffffff


	//   ....[93]....
        /*0260*/ 	.word	0xffffffff


	//   ....[94]....
        /*0264*/ 	.word	0xffffffff


	//   ....[95]....
        /*0268*/ 	.word	0xffffffff


	//   ....[96]....
        /*026c*/ 	.word	0xffffffff


	//   ....[97]....
        /*0270*/ 	.word	0xffffffff


	//   ....[98]....
        /*0274*/ 	.word	0xffffffff


	//   ....[99]....
        /*0278*/ 	.word	0xffffffff


	//   ....[100]....
        /*027c*/ 	.word	0xffffffff


	//   ....[101]....
        /*0280*/ 	.word	0xffffffff


	//   ....[102]....
        /*0284*/ 	.word	0xffffffff


	//   ....[103]....
        /*0288*/ 	.word	0xffffffff


	//   ....[104]....
        /*028c*/ 	.word	0xffffffff


	//   ....[105]....
        /*0290*/ 	.word	0xffffffff


	//   ....[106]....
        /*0294*/ 	.word	0x0500000f


	//   ....[107]....
        /*0298*/ 	.word	0x0500000f


	//   ....[108]....
        /*029c*/ 	.word	0x0500000f


	//   ....[109]....
        /*02a0*/ 	.word	0x0500000f


	//   ....[110]....
        /*02a4*/ 	.word	0x0500000f


	//   ....[111]....
        /*02a8*/ 	.word	0x0500000f


	//   ....[112]....
        /*02ac*/ 	.word	0x0500000f


	//   ....[113]....
        /*02b0*/ 	.word	0x0500000f


	//   ....[114]....
        /*02b4*/ 	.word	0x0500000f


	//   ....[115]....
        /*02b8*/ 	.word	0x0500000f


	//   ....[116]....
        /*02bc*/ 	.word	0x0500000f


	//   ....[117]....
        /*02c0*/ 	.word	0x0500000f


	//   ....[118]....
        /*02c4*/ 	.word	0x0500000f


	//   ....[119]....
        /*02c8*/ 	.word	0x0500000f


	//   ....[120]....
        /*02cc*/ 	.word	0x0500000f


	//   ....[121]....
        /*02d0*/ 	.word	0x0500000f


	//   ....[122]....
        /*02d4*/ 	.word	0x0500000f


	//   ....[123]....
        /*02d8*/ 	.word	0x0500000f


	//   ....[124]....
        /*02dc*/ 	.word	0x0500000f


	//   ....[125]....
        /*02e0*/ 	.word	0x0500000f


	//   ....[126]....
        /*02e4*/ 	.word	0x0500000f


	//   ....[127]....
        /*02e8*/ 	.word	0x0500000f


	//   ....[128]....
        /*02ec*/ 	.word	0x0500000f


	//   ....[129]....
        /*02f0*/ 	.word	0x0500000f


	//   ....[130]....
        /*02f4*/ 	.word	0x0500000f


	//   ....[131]....
        /*02f8*/ 	.word	0x0500000f


	//   ....[132]....
        /*02fc*/ 	.word	0x0500000f


	//   ....[133]....
        /*0300*/ 	.word	0x0500000f


	//   ....[134]....
        /*0304*/ 	.word	0x0500000f


	//   ....[135]....
        /*0308*/ 	.word	0x0500000f


	//   ....[136]....
        /*030c*/ 	.word	0x0500000f


	//   ....[137]....
        /*0310*/ 	.word	0x0500000f


	//   ....[138]....
        /*0314*/ 	.word	0x0500000f


	//   ....[139]....
        /*0318*/ 	.word	0x0500000f


	//   ....[140]....
        /*031c*/ 	.word	0x0500000f


	//   ....[141]....
        /*0320*/ 	.word	0x0500000f


	//   ....[142]....
        /*0324*/ 	.word	0x0500000f


	//   ....[143]....
        /*0328*/ 	.word	0x0500000f


	//   ....[144]....
        /*032c*/ 	.word	0x0500000f


	//   ....[145]....
        /*0330*/ 	.word	0x0500000f


	//   ....[146]....
        /*0334*/ 	.word	0x0500000f


	//   ....[147]....
        /*0338*/ 	.word	0x0500000f


	//   ....[148]....
        /*033c*/ 	.word	0x0500000f


	//   ....[149]....
        /*0340*/ 	.word	0x0500000f


	//   ....[150]....
        /*0344*/ 	.word	0x0500000f


	//   ....[151]....
        /*0348*/ 	.word	0x0500000f


	//   ....[152]....
        /*034c*/ 	.word	0x0500000f


	//   ....[153]....
        /*0350*/ 	.word	0x0500000f


	//   ....[154]....
        /*0354*/ 	.word	0x0500000f


	//   ....[155]....
        /*0358*/ 	.word	0x0500000f


	//   ....[156]....
        /*035c*/ 	.word	0x0500000f


	//----- nvinfo : EIATTR_COOP_GROUP_INSTR_OFFSETS
	.align		4
.L_342:
        /*0360*/ 	.byte	0x04, 0x28
        /*0362*/ 	.short	(.L_344 - .L_343)


	//   ....[0]....
.L_343:
        /*0364*/ 	.word	0x00000080


	//   ....[1]....
        /*0368*/ 	.word	0x00000090


	//   ....[2]....
        /*036c*/ 	.word	0x000002c0


	//   ....[3]....
        /*0370*/ 	.word	0x00000420


	//   ....[4]....
        /*0374*/ 	.word	0x00000540


	//   ....[5]....
        /*0378*/ 	.word	0x000006a0


	//   ....[6]....
        /*037c*/ 	.word	0x00001b50


	//   ....[7]....
        /*0380*/ 	.word	0x00003b50


	//   ....[8]....
        /*0384*/ 	.word	0x000042b0


	//   ....[9]....
        /*0388*/ 	.word	0x000053b0


	//   ....[10]....
        /*038c*/ 	.word	0x00005610


	//   ....[11]....
        /*0390*/ 	.word	0x00005f10


	//   ....[12]....
        /*0394*/ 	.word	0x00006020


	//   ....[13]....
        /*0398*/ 	.word	0x00006420


	//   ....[14]....
        /*039c*/ 	.word	0x000064e0


	//   ....[15]....
        /*03a0*/ 	.word	0x00006c10


	//   ....[16]....
        /*03a4*/ 	.word	0x00007270


	//   ....[17]....
        /*03a8*/ 	.word	0x00008340


	//   ....[18]....
        /*03ac*/ 	.word	0x00008560


	//   ....[19]....
        /*03b0*/ 	.word	0x00008c70


	//   ....[20]....
        /*03b4*/ 	.word	0x00008d70


	//   ....[21]....
        /*03b8*/ 	.word	0x00009140


	//   ....[22]....
        /*03bc*/ 	.word	0x000091f0


	//   ....[23]....
        /*03c0*/ 	.word	0x0000a250


	//   ....[24]....
        /*03c4*/ 	.word	0x0000a950


	//   ....[25]....
        /*03c8*/ 	.word	0x0000bac0


	//   ....[26]....
        /*03cc*/ 	.word	0x0000baf0


	//   ....[27]....
        /*03d0*/ 	.word	0x0000bdb0


	//   ....[28]....
        /*03d4*/ 	.word	0x0000bf80


	//   ....[29]....
        /*03d8*/ 	.word	0x0000ce10


	//   ....[30]....
        /*03dc*/ 	.word	0x0000d290


	//   ....[31]....
        /*03e0*/ 	.word	0x0000e360


	//   ....[32]....
        /*03e4*/ 	.word	0x0000e580


	//   ....[33]....
        /*03e8*/ 	.word	0x0000ec80


	//   ....[34]....
        /*03ec*/ 	.word	0x0000ed80


	//   ....[35]....
        /*03f0*/ 	.word	0x0000f160


	//   ....[36]....
        /*03f4*/ 	.word	0x0000f210


	//   ....[37]....
        /*03f8*/ 	.word	0x00010240


	//   ....[38]....
        /*03fc*/ 	.word	0x00010310


	//   ....[39]....
        /*0400*/ 	.word	0x00010340


	//   ....[40]....
        /*0404*/ 	.word	0x000103b0


	//   ....[41]....
        /*0408*/ 	.word	0x000103c0


	//   ....[42]....
        /*040c*/ 	.word	0x00011530


	//   ....[43]....
        /*0410*/ 	.word	0x00012110


	//   ....[44]....
        /*0414*/ 	.word	0x00012150


	//   ....[45]....
        /*0418*/ 	.word	0x00012180


	//   ....[46]....
        /*041c*/ 	.word	0x000121a0


	//   ....[47]....
        /*0420*/ 	.word	0x000127b0


	//   ....[48]....
        /*0424*/ 	.word	0x000127d0


	//   ....[49]....
        /*0428*/ 	.word	0x00012a50


	//   ....[50]....
        /*042c*/ 	.word	0x00012a70


	//   ....[51]....
        /*0430*/ 	.word	0x000133e0


	//   ....[52]....
        /*0434*/ 	.word	0x00013410


	//   ....[53]....
        /*0438*/ 	.word	0x00013650


	//   ....[54]....
        /*043c*/ 	.word	0x00013670


	//   ....[55]....
        /*0440*/ 	.word	0x00013950


	//   ....[56]....
        /*0444*/ 	.word	0x000154f0


	//   ....[57]....
        /*0448*/ 	.word	0x00015510


	//   ....[58]....
        /*044c*/ 	.word	0x00015530


	//   ....[59]....
        /*0450*/ 	.word	0x000155a0


	//   ....[60]....
        /*0454*/ 	.word	0x000155d0


	//   ....[61]....
        /*0458*/ 	.word	0x00015640


	//   ....[62]....
        /*045c*/ 	.word	0x00015670


	//   ....[63]....
        /*0460*/ 	.word	0x00015680


	//   ....[64]....
        /*0464*/ 	.word	0x00015d70


	//   ....[65]....
        /*0468*/ 	.word	0x00015da0


	//   ....[66]....
        /*046c*/ 	.word	0x00015dd0


	//   ....[67]....
        /*0470*/ 	.word	0x00015e80


	//   ....[68]....
        /*0474*/ 	.word	0x00015ea0


	//   ....[69]....
        /*0478*/ 	.word	0x00015f30


	//   ....[70]....
        /*047c*/ 	.word	0x00015f50


	//   ....[71]....
        /*0480*/ 	.word	0x00015f60


	//   ....[72]....
        /*0484*/ 	.word	0x000165a0


	//   ....[73]....
        /*0488*/ 	.word	0x000165d0


	//   ....[74]....
        /*048c*/ 	.word	0x000165e0


	//   ....[75]....
        /*0490*/ 	.word	0x00016680


	//   ....[76]....
        /*0494*/ 	.word	0x00016790


	//   ....[77]....
        /*0498*/ 	.word	0x000167a0


	//   ....[78]....
        /*049c*/ 	.word	0x000167b0


	//   ....[79]....
        /*04a0*/ 	.word	0x000168c0


	//   ....[80]....
        /*04a4*/ 	.word	0x00016e70


	//   ....[81]....
        /*04a8*/ 	.word	0x00016ea0


	//   ....[82]....
        /*04ac*/ 	.word	0x00016ed0


	//   ....[83]....
        /*04b0*/ 	.word	0x00016f30


	//   ....[84]....
        /*04b4*/ 	.word	0x00017080


	//   ....[85]....
        /*04b8*/ 	.word	0x000170a0


	//   ....[86]....
        /*04bc*/ 	.word	0x000170b0


	//   ....[87]....
        /*04c0*/ 	.word	0x00017200


	//   ....[88]....
        /*04c4*/ 	.word	0x00017a90


	//   ....[89]....
        /*04c8*/ 	.word	0x00017ab0


	//   ....[90]....
        /*04cc*/ 	.word	0x00017b00


	//   ....[91]....
        /*04d0*/ 	.word	0x00017b10


	//   ....[92]....
        /*04d4*/ 	.word	0x00017b50


	//   ....[93]....
        /*04d8*/ 	.word	0x00017b60


	//   ....[94]....
        /*04dc*/ 	.word	0x00017b70


	//   ....[95]....
        /*04e0*/ 	.word	0x00017bb0


	//   ....[96]....
        /*04e4*/ 	.word	0x00017ed0


	//   ....[97]....
        /*04e8*/ 	.word	0x00017f10


	//   ....[98]....
        /*04ec*/ 	.word	0x00017f30


	//   ....[99]....
        /*04f0*/ 	.word	0x00017fa0


	//   ....[100]....
        /*04f4*/ 	.word	0x00017fc0


	//   ....[101]....
        /*04f8*/ 	.word	0x00017fe0


	//   ....[102]....
        /*04fc*/ 	.word	0x00018070


	//   ....[103]....
        /*0500*/ 	.word	0x00018110


	//   ....[104]....
        /*0504*/ 	.word	0x00018700


	//   ....[105]....
        /*0508*/ 	.word	0x000188e0


	//   ....[106]....
        /*050c*/ 	.word	0x00018f70


	//   ....[107]....
        /*0510*/ 	.word	0x00019050


	//   ....[108]....
        /*0514*/ 	.word	0x000190f0


	//   ....[109]....
        /*0518*/ 	.word	0x00019150


	//   ....[110]....
        /*051c*/ 	.word	0x00019230


	//   ....[111]....
        /*0520*/ 	.word	0x000192a0


	//   ....[112]....
        /*0524*/ 	.word	0x00019380


	//   ....[113]....
        /*0528*/ 	.word	0x000193f0


	//   ....[114]....
        /*052c*/ 	.word	0x000194c0


	//   ....[115]....
        /*0530*/ 	.word	0x00019560


	//   ....[116]....
        /*0534*/ 	.word	0x000195f0


	//   ....[117]....
        /*0538*/ 	.word	0x00019650


	//   ....[118]....
        /*053c*/ 	.word	0x00019750


	//   ....[119]....
        /*0540*/ 	.word	0x000197d0


	//   ....[120]....
        /*0544*/ 	.word	0x000198c0


	//   ....[121]....
        /*0548*/ 	.word	0x00019930


	//   ....[122]....
        /*054c*/ 	.word	0x00019a10


	//   ....[123]....
        /*0550*/ 	.word	0x00019aa0


	//   ....[124]....
        /*0554*/ 	.word	0x00019b40


	//   ....[125]....
        /*0558*/ 	.word	0x00019c60


	//   ....[126]....
        /*055c*/ 	.word	0x00019d50


	//   ....[127]....
        /*0560*/ 	.word	0x00019f00


	//   ....[128]....
        /*0564*/ 	.word	0x00019f50


	//   ....[129]....
        /*0568*/ 	.word	0x0001a060


	//   ....[130]....
        /*056c*/ 	.word	0x0001a140


	//   ....[131]....
        /*0570*/ 	.word	0x0001a2b0


	//   ....[132]....
        /*0574*/ 	.word	0x0001a3b0


	//   ....[133]....
        /*0578*/ 	.word	0x0001a5d0


	//   ....[134]....
        /*057c*/ 	.word	0x0001a620


	//   ....[135]....
        /*0580*/ 	.word	0x0001a7e0


	//   ....[136]....
        /*0584*/ 	.word	0x0001a830


	//   ....[137]....
        /*0588*/ 	.word	0x0001a9f0


	//   ....[138]....
        /*058c*/ 	.word	0x0001aa40


	//   ....[139]....
        /*0590*/ 	.word	0x0001ab20


	//   ....[140]....
        /*0594*/ 	.word	0x0001abc0


	//   ....[141]....
        /*0598*/ 	.word	0x0001ac20


	//   ....[142]....
        /*059c*/ 	.word	0x0001acd0


	//   ....[143]....
        /*05a0*/ 	.word	0x0001ad30


	//   ....[144]....
        /*05a4*/ 	.word	0x0001ade0


	//   ....[145]....
        /*05a8*/ 	.word	0x0001ae40


	//   ....[146]....
        /*05ac*/ 	.word	0x0001aef0


	//   ....[147]....
        /*05b0*/ 	.word	0x0001afe0


	//   ....[148]....
        /*05b4*/ 	.word	0x0001b0c0


	//   ....[149]....
        /*05b8*/ 	.word	0x0001b1a0


	//   ....[150]....
        /*05bc*/ 	.word	0x0001b2b0


	//   ....[151]....
        /*05c0*/ 	.word	0x0001b3d0


	//   ....[152]....
        /*05c4*/ 	.word	0x0001b4b0


	//   ....[153]....
        /*05c8*/ 	.word	0x0001b5c0


	//   ....[154]....
        /*05cc*/ 	.word	0x0001b6a0


	//   ....[155]....
        /*05d0*/ 	.word	0x0001b730


	//   ....[156]....
        /*05d4*/ 	.word	0x0001b850


	//----- nvinfo : EIATTR_REG_RECONFIG
	.align		4
.L_344:
        /*05d8*/ 	.byte	0x01, 0x54
	.zero		2


	//----- nvinfo : EIATTR_SYSCALL_OFFSETS
	.align		4
        /*05dc*/ 	.byte	0x04, 0x46
        /*05de*/ 	.short	(.L_346 - .L_345)


	//   ....[0]....
.L_345:
        /*05e0*/ 	.word	0x00003d20


	//   ....[1]....
        /*05e4*/ 	.word	0x00014c20


	//   ....[2]....
        /*05e8*/ 	.word	0x00014d70


	//   ....[3]....
        /*05ec*/ 	.word	0x00014e60


	//   ....[4]....
        /*05f0*/ 	.word	0x000159a0


	//   ....[5]....
        /*05f4*/ 	.word	0x00016240


	//----- nvinfo : EIATTR_MBARRIER_INSTR_OFFSETS
	.align		4
.L_346:
        /*05f8*/ 	.byte	0x04, 0x39
        /*05fa*/ 	.short	(.L_348 - .L_347)


	//   ....[0]....
.L_347:
        /*05fc*/ 	.word	0x000001a0
        /*0600*/ 	.word	0x000000ff
        /*0604*/ 	.word	0x00038800
        /*0608*/ 	.short	0x0100
        /*060a*/ 	.byte	0x08
	.zero		1


	//   ....[1]....
        /*060c*/ 	.word	0x000001b0
        /*0610*/ 	.word	0x000000ff
        /*0614*/ 	.word	0x00038810
        /*0618*/ 	.short	0x0100
        /*061a*/ 	.byte	0x08
	.zero		1


	//   ....[2]....
        /*061c*/ 	.word	0x000001c0
        /*0620*/ 	.word	0x000000ff
        /*0624*/ 	.word	0x00038820
        /*0628*/ 	.short	0x0100
        /*062a*/ 	.byte	0x08
	.zero		1


	//   ....[3]....
        /*062c*/ 	.word	0x00000270
        /*0630*/ 	.word	0x000000ff
        /*0634*/ 	.word	0x00038830
        /*0638*/ 	.short	0x0100
        /*063a*/ 	.byte	0x06
	.zero		1


	//   ....[4]....
        /*063c*/ 	.word	0x00000280
        /*0640*/ 	.word	0x000000ff
        /*0644*/ 	.word	0x00038840
        /*0648*/ 	.short	0x0100
        /*064a*/ 	.byte	0x06
	.zero		1


	//   ....[5]....
        /*064c*/ 	.word	0x00000290
        /*0650*/ 	.word	0x000000ff
        /*0654*/ 	.word	0x00038838
        /*0658*/ 	.short	0x0100
        /*065a*/ 	.byte	0x06
	.zero		1


	//   ....[6]....
        /*065c*/ 	.word	0x000002a0
        /*0660*/ 	.word	0x000000ff
        /*0664*/ 	.word	0x00038848
        /*0668*/ 	.short	0x0100
        /*066a*/ 	.byte	0x06
	.zero		1


	//   ....[7]....
        /*066c*/ 	.word	0x000003d0
        /*0670*/ 	.word	0x000000ff
        /*0674*/ 	.word	0x00038850
        /*0678*/ 	.short	0x0100
        /*067a*/ 	.byte	0x08
	.zero		1


	//   ....[8]....
        /*067c*/ 	.word	0x000003e0
        /*0680*/ 	.word	0x000000ff
        /*0684*/ 	.word	0x00038860
        /*0688*/ 	.short	0x0100
        /*068a*/ 	.byte	0x08
	.zero		1


	//   ....[9]....
        /*068c*/ 	.word	0x000003f0
        /*0690*/ 	.word	0x000000ff
        /*0694*/ 	.word	0x00038858
        /*0698*/ 	.short	0x0100
        /*069a*/ 	.byte	0x08
	.zero		1


	//   ....[10]....
        /*069c*/ 	.word	0x00000400
        /*06a0*/ 	.word	0x000000ff
        /*06a4*/ 	.word	0x00038868
        /*06a8*/ 	.short	0x0100
        /*06aa*/ 	.byte	0x08
	.zero		1


	//   ....[11]....
        /*06ac*/ 	.word	0x000004f0
        /*06b0*/ 	.word	0x000000ff
        /*06b4*/ 	.word	0x00038870
        /*06b8*/ 	.short	0x0100
        /*06ba*/ 	.byte	0x06
	.zero		1


	//   ....[12]....
        /*06bc*/ 	.word	0x00000500
        /*06c0*/ 	.word	0x000000ff
        /*06c4*/ 	.word	0x00038880
        /*06c8*/ 	.short	0x0100
        /*06ca*/ 	.byte	0x06
	.zero		1


	//   ....[13]....
        /*06cc*/ 	.word	0x00000510
        /*06d0*/ 	.word	0x000000ff
        /*06d4*/ 	.word	0x00038878
        /*06d8*/ 	.short	0x0100
        /*06da*/ 	.byte	0x06
	.zero		1


	//   ....[14]....
        /*06dc*/ 	.word	0x00000520
        /*06e0*/ 	.word	0x000000ff
        /*06e4*/ 	.word	0x00038888
        /*06e8*/ 	.short	0x0100
        /*06ea*/ 	.byte	0x06
	.zero		1


	//   ....[15]....
        /*06ec*/ 	.word	0x00000650
        /*06f0*/ 	.word	0x000000ff
        /*06f4*/ 	.word	0x00038890
        /*06f8*/ 	.short	0x0100
        /*06fa*/ 	.byte	0x08
	.zero		1


	//   ....[16]....
        /*06fc*/ 	.word	0x00000660
        /*0700*/ 	.word	0x000000ff
        /*0704*/ 	.word	0x000388a0
        /*0708*/ 	.short	0x0100
        /*070a*/ 	.byte	0x08
	.zero		1


	//   ....[17]....
        /*070c*/ 	.word	0x00000670
        /*0710*/ 	.word	0x000000ff
        /*0714*/ 	.word	0x00038898
        /*0718*/ 	.short	0x0100
        /*071a*/ 	.byte	0x08
	.zero		1


	//   ....[18]....
        /*071c*/ 	.word	0x00000680
        /*0720*/ 	.word	0x000000ff
        /*0724*/ 	.word	0x000388a8
        /*0728*/ 	.short	0x0100
        /*072a*/ 	.byte	0x08
	.zero		1


	//   ....[19]....
        /*072c*/ 	.word	0x000007b0
        /*0730*/ 	.word	0x000000ff
        /*0734*/ 	.word	0x000388b0
        /*0738*/ 	.short	0x0100
        /*073a*/ 	.byte	0x08
	.zero		1


	//   ....[20]....
        /*073c*/ 	.word	0x000007c0
        /*0740*/ 	.word	0x000000ff
        /*0744*/ 	.word	0x000388c0
        /*0748*/ 	.short	0x0100
        /*074a*/ 	.byte	0x08
	.zero		1


	//   ....[21]....
        /*074c*/ 	.word	0x000007d0
        /*0750*/ 	.word	0x000000ff
        /*0754*/ 	.word	0x000388b8
        /*0758*/ 	.short	0x0100
        /*075a*/ 	.byte	0x08
	.zero		1


	//   ....[22]....
        /*075c*/ 	.word	0x000007e0
        /*0760*/ 	.word	0x000000ff
        /*0764*/ 	.word	0x000388c8
        /*0768*/ 	.short	0x0100
        /*076a*/ 	.byte	0x08
	.zero		1


	//   ....[23]....
        /*076c*/ 	.word	0x00001eb0
        /*0770*/ 	.word	0x000000ff
        /*0774*/ 	.word	0x00000000
        /*0778*/ 	.short	0x0101
        /*077a*/ 	.byte	0x06
	.zero		1


	//   ....[24]....
        /*077c*/ 	.word	0x00002970
        /*0780*/ 	.word	0x000000ff
        /*0784*/ 	.word	0x00000000
        /*0788*/ 	.short	0x0101
        /*078a*/ 	.byte	0x06
	.zero		1


	//   ....[25]....
        /*078c*/ 	.word	0x00003d80
        /*0790*/ 	.word	0x000000ff
        /*0794*/ 	.word	0x00038800
        /*0798*/ 	.short	0x010a
        /*079a*/ 	.byte	0x26
	.zero		1


	//   ....[26]....
        /*079c*/ 	.word	0x00003df0
        /*07a0*/ 	.word	0x00000008
        /*07a4*/ 	.word	0x00038830
        /*07a8*/ 	.short	0x010a
        /*07aa*/ 	.byte	0x3f
	.zero		1


	//   ....[27]....
        /*07ac*/ 	.word	0x00003e30
        /*07b0*/ 	.word	0x00000008
        /*07b4*/ 	.word	0x00038830
        /*07b8*/ 	.short	0x010a
        /*07ba*/ 	.byte	0x3f
	.zero		1


	//   ....[28]....
        /*07bc*/ 	.word	0x000040b0
        /*07c0*/ 	.word	0x000000ff
        /*07c4*/ 	.word	0x00038810
        /*07c8*/ 	.short	0x010a
        /*07ca*/ 	.byte	0x26
	.zero		1


	//   ....[29]....
        /*07cc*/ 	.word	0x000040f0
        /*07d0*/ 	.word	0x00000008
        /*07d4*/ 	.word	0x00038850
        /*07d8*/ 	.short	0x010a
        /*07da*/ 	.byte	0x3f
	.zero		1


	//   ....[30]....
        /*07dc*/ 	.word	0x00004130
        /*07e0*/ 	.word	0x00000008
        /*07e4*/ 	.word	0x00038850
        /*07e8*/ 	.short	0x010a
        /*07ea*/ 	.byte	0x3f
	.zero		1


	//   ....[31]....
        /*07ec*/ 	.word	0x00005340
        /*07f0*/ 	.word	0x000000ff
        /*07f4*/ 	.word	0x00000000
        /*07f8*/ 	.short	0x0101
        /*07fa*/ 	.byte	0x05
	.zero		1


	//   ....[32]....
        /*07fc*/ 	.word	0x00006cd0
        /*0800*/ 	.word	0x000000ff
        /*0804*/ 	.word	0x00000000
        /*0808*/ 	.short	0x0101
        /*080a*/ 	.byte	0x05
	.zero		1


	//   ....[33]....
        /*080c*/ 	.word	0x00006f80
        /*0810*/ 	.word	0x000000ff
        /*0814*/ 	.word	0x00038830
        /*0818*/ 	.short	0x010a
        /*081a*/ 	.byte	0x05
	.zero		1


	//   ....[34]....
        /*081c*/ 	.word	0x00006fc0
        /*0820*/ 	.word	0x000000ff
        /*0824*/ 	.word	0x00038830
        /*0828*/ 	.short	0x010a
        /*082a*/ 	.byte	0x05
	.zero		1


	//   ....[35]....
        /*082c*/ 	.word	0x00007150
        /*0830*/ 	.word	0x000000ff
        /*0834*/ 	.word	0x00038850
        /*0838*/ 	.short	0x010a
        /*083a*/ 	.byte	0x05
	.zero		1


	//   ....[36]....
        /*083c*/ 	.word	0x00007190
        /*0840*/ 	.word	0x000000ff
        /*0844*/ 	.word	0x00038850
        /*0848*/ 	.short	0x010a
        /*084a*/ 	.byte	0x05
	.zero		1


	//   ....[37]....
        /*084c*/ 	.word	0x000082e0
        /*0850*/ 	.word	0x000000ff
        /*0854*/ 	.word	0x00000000
        /*0858*/ 	.short	0x0101
        /*085a*/ 	.byte	0x0a
	.zero		1


	//   ....[38]....
        /*085c*/ 	.word	0x0000a300
        /*0860*/ 	.word	0x000000ff
        /*0864*/ 	.word	0x00000000
        /*0868*/ 	.short	0x0101
        /*086a*/ 	.byte	0x05
	.zero		1


	//   ....[39]....
        /*086c*/ 	.word	0x0000a660
        /*0870*/ 	.word	0x000000ff
        /*0874*/ 	.word	0x00038830
        /*0878*/ 	.short	0x010a
        /*087a*/ 	.byte	0x05
	.zero		1


	//   ....[40]....
        /*087c*/ 	.word	0x0000a6a0
        /*0880*/ 	.word	0x000000ff
        /*0884*/ 	.word	0x00038830
        /*0888*/ 	.short	0x010a
        /*088a*/ 	.byte	0x05
	.zero		1


	//   ....[41]....
        /*088c*/ 	.word	0x0000a830
        /*0890*/ 	.word	0x000000ff
        /*0894*/ 	.word	0x00038850
        /*0898*/ 	.short	0x010a
        /*089a*/ 	.byte	0x05
	.zero		1


	//   ....[42]....
        /*089c*/ 	.word	0x0000a870
        /*08a0*/ 	.word	0x000000ff
        /*08a4*/ 	.word	0x00038850
        /*08a8*/ 	.short	0x010a
        /*08aa*/ 	.byte	0x05
	.zero		1


	//   ....[43]....
        /*08ac*/ 	.word	0x0000b9d0
        /*08b0*/ 	.word	0x000000ff
        /*08b4*/ 	.word	0x00000000
        /*08b8*/ 	.short	0x0101
        /*08ba*/ 	.byte	0x0a
	.zero		1


	//   ....[44]....
        /*08bc*/ 	.word	0x0000cea0
        /*08c0*/ 	.word	0x000000ff
        /*08c4*/ 	.word	0x00000000
        /*08c8*/ 	.short	0x0101
        /*08ca*/ 	.byte	0x05
	.zero		1


	//   ....[45]....
        /*08cc*/ 	.word	0x0000cfa0
        /*08d0*/ 	.word	0x000000ff
        /*08d4*/ 	.word	0x00038830
        /*08d8*/ 	.short	0x010a
        /*08da*/ 	.byte	0x07
	.zero		1


	//   ....[46]....
        /*08dc*/ 	.word	0x0000cfe0
        /*08e0*/ 	.word	0x000000ff
        /*08e4*/ 	.word	0x00038830
        /*08e8*/ 	.short	0x010a
        /*08ea*/ 	.byte	0x07
	.zero		1


	//   ....[47]....
        /*08ec*/ 	.word	0x0000d170
        /*08f0*/ 	.word	0x000000ff
        /*08f4*/ 	.word	0x00038850
        /*08f8*/ 	.short	0x010a
        /*08fa*/ 	.byte	0x07
	.zero		1


	//   ....[48]....
        /*08fc*/ 	.word	0x0000d1b0
        /*0900*/ 	.word	0x000000ff
        /*0904*/ 	.word	0x00038850
        /*0908*/ 	.short	0x010a
        /*090a*/ 	.byte	0x07
	.zero		1


	//   ....[49]....
        /*090c*/ 	.word	0x0000e300
        /*0910*/ 	.word	0x000000ff
        /*0914*/ 	.word	0x00000000
        /*0918*/ 	.short	0x0101
        /*091a*/ 	.byte	0x0a
	.zero		1


	//   ....[50]....
        /*091c*/ 	.word	0x000102f0
        /*0920*/ 	.word	0x000000ff
        /*0924*/ 	.word	0x00000000
        /*0928*/ 	.short	0x0101
        /*092a*/ 	.byte	0x07
	.zero		1


	//   ....[51]....
        /*092c*/ 	.word	0x000127a0
        /*0930*/ 	.word	0x000000ff
        /*0934*/ 	.word	0x00000000
        /*0938*/ 	.short	0x0101
        /*093a*/ 	.byte	0x04
	.zero		1


	//   ....[52]....
        /*093c*/ 	.word	0x00015290
        /*0940*/ 	.word	0x0000001b
        /*0944*/ 	.word	0x00038840
        /*0948*/ 	.short	0x010a
        /*094a*/ 	.byte	0x3f
	.zero		1


	//   ....[53]....
        /*094c*/ 	.word	0x00015770
        /*0950*/ 	.word	0x0000001b
        /*0954*/ 	.word	0x00038830
        /*0958*/ 	.short	0x0107
        /*095a*/ 	.byte	0x3f
	.zero		1


	//   ....[54]....
        /*095c*/ 	.word	0x00015830
        /*0960*/ 	.word	0x0000001b
        /*0964*/ 	.word	0x00038830
        /*0968*/ 	.short	0x0101
        /*096a*/ 	.byte	0x3f
	.zero		1


	//   ....[55]....
        /*096c*/ 	.word	0x00016080
        /*0970*/ 	.word	0x00000011
        /*0974*/ 	.word	0x00038800
        /*0978*/ 	.short	0x0107
        /*097a*/ 	.byte	0x3f
	.zero		1


	//   ....[56]....
        /*097c*/ 	.word	0x00016110
        /*0980*/ 	.word	0x00000011
        /*0984*/ 	.word	0x00038800
        /*0988*/ 	.short	0x0101
        /*098a*/ 	.byte	0x3f
	.zero		1


	//   ....[57]....
        /*098c*/ 	.word	0x00016aa0
        /*0990*/ 	.word	0x00000011
        /*0994*/ 	.word	0x00038810
        /*0998*/ 	.short	0x0107
        /*099a*/ 	.byte	0x3f
	.zero		1


	//   ....[58]....
        /*099c*/ 	.word	0x00016b90
        /*09a0*/ 	.word	0x00000011
        /*09a4*/ 	.word	0x00038810
        /*09a8*/ 	.short	0x0101
        /*09aa*/ 	.byte	0x3f
	.zero		1


	//   ....[59]....
        /*09ac*/ 	.word	0x00016bb0
        /*09b0*/ 	.word	0x00000011
        /*09b4*/ 	.word	0x00038820
        /*09b8*/ 	.short	0x010a
        /*09ba*/ 	.byte	0x3f
	.zero		1


	//   ....[60]....
        /*09bc*/ 	.word	0x00016c40
        /*09c0*/ 	.word	0x0000001b
        /*09c4*/ 	.word	0x00038860
        /*09c8*/ 	.short	0x010a
        /*09ca*/ 	.byte	0x3f
	.zero		1


	//   ....[61]....
        /*09cc*/ 	.word	0x000174c0
        /*09d0*/ 	.word	0x0000001b
        /*09d4*/ 	.word	0x00038850
        /*09d8*/ 	.short	0x0107
        /*09da*/ 	.byte	0x3f
	.zero		1


	//   ....[62]....
        /*09dc*/ 	.word	0x00017590
        /*09e0*/ 	.word	0x0000001b
        /*09e4*/ 	.word	0x00038850
        /*09e8*/ 	.short	0x0101
        /*09ea*/ 	.byte	0x3f
	.zero		1


	//   ....[63]....
        /*09ec*/ 	.word	0x000178f0
        /*09f0*/ 	.word	0x00000008
        /*09f4*/ 	.word	0x00038840
        /*09f8*/ 	.short	0x010a
        /*09fa*/ 	.byte	0x3f
	.zero		1


	//   ....[64]....
        /*09fc*/ 	.word	0x00017c30
        /*0a00*/ 	.word	0x00000008
        /*0a04*/ 	.word	0x00038830
        /*0a08*/ 	.short	0x0107
        /*0a0a*/ 	.byte	0x3f
	.zero		1


	//   ....[65]....
        /*0a0c*/ 	.word	0x00017cf0
        /*0a10*/ 	.word	0x00000008
        /*0a14*/ 	.word	0x00038830
        /*0a18*/ 	.short	0x0101
        /*0a1a*/ 	.byte	0x3f
	.zero		1


	//   ....[66]....
        /*0a1c*/ 	.word	0x00017d20
        /*0a20*/ 	.word	0x00000008
        /*0a24*/ 	.word	0x00038860
        /*0a28*/ 	.short	0x010a
        /*0a2a*/ 	.byte	0x3f
	.zero		1


	//   ....[67]....
        /*0a2c*/ 	.word	0x000183c0
        /*0a30*/ 	.word	0x00000008
        /*0a34*/ 	.word	0x00038850
        /*0a38*/ 	.short	0x0107
        /*0a3a*/ 	.byte	0x3f
	.zero		1


	//   ....[68]....
        /*0a3c*/ 	.word	0x00018480
        /*0a40*/ 	.word	0x00000008
        /*0a44*/ 	.word	0x00038850
        /*0a48*/ 	.short	0x0101
        /*0a4a*/ 	.byte	0x3f
	.zero		1


	//   ....[69]....
        /*0a4c*/ 	.word	0x00018860
        /*0a50*/ 	.word	0x00000005
        /*0a54*/ 	.word	0x00038820
        /*0a58*/ 	.short	0x010a
        /*0a5a*/ 	.byte	0x3f
	.zero		1


	//   ....[70]....
        /*0a5c*/ 	.word	0x000189d0
        /*0a60*/ 	.word	0x00000003
        /*0a64*/ 	.word	0x00038840
        /*0a68*/ 	.short	0x010a
        /*0a6a*/ 	.byte	0x3f
	.zero		1


	//   ....[71]....
        /*0a6c*/ 	.word	0x00018a70
        /*0a70*/ 	.word	0x00000005
        /*0a74*/ 	.word	0x00038840
        /*0a78*/ 	.short	0x010a
        /*0a7a*/ 	.byte	0x3f
	.zero		1


	//   ....[72]....
        /*0a7c*/ 	.word	0x00018ab0
        /*0a80*/ 	.word	0x00000003
        /*0a84*/ 	.word	0x00038860
        /*0a88*/ 	.short	0x010a
        /*0a8a*/ 	.byte	0x3f
	.zero		1


	//   ....[73]....
        /*0a8c*/ 	.word	0x00018af0
        /*0a90*/ 	.word	0x00000005
        /*0a94*/ 	.word	0x00038860
        /*0a98*/ 	.short	0x010a
        /*0a9a*/ 	.byte	0x3f
	.zero		1


	//   ....[74]....
        /*0a9c*/ 	.word	0x00018b60
        /*0aa0*/ 	.word	0x00000003
        /*0aa4*/ 	.word	0x00038800
        /*0aa8*/ 	.short	0x010a
        /*0aaa*/ 	.byte	0x3f
	.zero		1


	//   ....[75]....
        /*0aac*/ 	.word	0x00018bb0
        /*0ab0*/ 	.word	0x00000008
        /*0ab4*/ 	.word	0x00038830
        /*0ab8*/ 	.short	0x010a
        /*0aba*/ 	.byte	0x3f
	.zero		1


	//   ....[76]....
        /*0abc*/ 	.word	0x00018c10
        /*0ac0*/ 	.word	0x00000005
        /*0ac4*/ 	.word	0x00038810
        /*0ac8*/ 	.short	0x010a
        /*0aca*/ 	.byte	0x3f
	.zero		1


	//   ....[77]....
        /*0acc*/ 	.word	0x00018c60
        /*0ad0*/ 	.word	0x00000008
        /*0ad4*/ 	.word	0x00038850
        /*0ad8*/ 	.short	0x010a
        /*0ada*/ 	.byte	0x3f
	.zero		1


	//   ....[78]....
        /*0adc*/ 	.word	0x00018cc0
        /*0ae0*/ 	.word	0x00000006
        /*0ae4*/ 	.word	0x00038830
        /*0ae8*/ 	.short	0x010a
        /*0aea*/ 	.byte	0x3f
	.zero		1


	//   ....[79]....
        /*0aec*/ 	.word	0x00018d20
        /*0af0*/ 	.word	0x00000006
        /*0af4*/ 	.word	0x00038850
        /*0af8*/ 	.short	0x010a
        /*0afa*/ 	.byte	0x3f
	.zero		1


	//   ....[80]....
        /*0afc*/ 	.word	0x00018d80
        /*0b00*/ 	.word	0x0000000a
        /*0b04*/ 	.word	0x00038830
        /*0b08*/ 	.short	0x010a
        /*0b0a*/ 	.byte	0x3f
	.zero		1


	//   ....[81]....
        /*0b0c*/ 	.word	0x00018de0
        /*0b10*/ 	.word	0x0000000a
        /*0b14*/ 	.word	0x00038850
        /*0b18*/ 	.short	0x010a
        /*0b1a*/ 	.byte	0x3f
	.zero		1


	//   ....[82]....
        /*0b1c*/ 	.word	0x00018e40
        /*0b20*/ 	.word	0x00000006
        /*0b24*/ 	.word	0x00038830
        /*0b28*/ 	.short	0x010a
        /*0b2a*/ 	.byte	0x3f
	.zero		1


	//   ....[83]....
        /*0b2c*/ 	.word	0x00018ea0
        /*0b30*/ 	.word	0x00000006
        /*0b34*/ 	.word	0x00038850
        /*0b38*/ 	.short	0x010a
        /*0b3a*/ 	.byte	0x3f
	.zero		1


	//   ....[84]....
        /*0b3c*/ 	.word	0x00018fa0
        /*0b40*/ 	.word	0x0000001b
        /*0b44*/ 	.word	0x00038840
        /*0b48*/ 	.short	0x010a
        /*0b4a*/ 	.byte	0x3f
	.zero		1


	//   ....[85]....
        /*0b4c*/ 	.word	0x0001a1b0
        /*0b50*/ 	.word	0x00000011
        /*0b54*/ 	.word	0x00038820
        /*0b58*/ 	.short	0x010a
        /*0b5a*/ 	.byte	0x3f
	.zero		1


	//   ....[86]....
        /*0b5c*/ 	.word	0x0001a200
        /*0b60*/ 	.word	0x0000001b
        /*0b64*/ 	.word	0x00038860
        /*0b68*/ 	.short	0x010a
        /*0b6a*/ 	.byte	0x3f
	.zero		1


	//   ....[87]....
        /*0b6c*/ 	.word	0x0001aa70
        /*0b70*/ 	.word	0x00000008
        /*0b74*/ 	.word	0x00038840
        /*0b78*/ 	.short	0x010a
        /*0b7a*/ 	.byte	0x3f
	.zero		1


	//   ....[88]....
        /*0b7c*/ 	.word	0x0001af30
        /*0b80*/ 	.word	0x00000008
        /*0b84*/ 	.word	0x00038860
        /*0b88*/ 	.short	0x010a
        /*0b8a*/ 	.byte	0x3f
	.zero		1


	//   ....[89]....
        /*0b8c*/ 	.word	0x0001b770
        /*0b90*/ 	.word	0x00000005
        /*0b94*/ 	.word	0x00038820
        /*0b98*/ 	.short	0x010a
        /*0b9a*/ 	.byte	0x3f
	.zero		1


	//   ....[90]....
        /*0b9c*/ 	.word	0x0001b910
        /*0ba0*/ 	.word	0x00000003
        /*0ba4*/ 	.word	0x00038840
        /*0ba8*/ 	.short	0x010a
        /*0baa*/ 	.byte	0x3f
	.zero		1


	//   ....[91]....
        /*0bac*/ 	.word	0x0001b960
        /*0bb0*/ 	.word	0x00000005
        /*0bb4*/ 	.word	0x00038840
        /*0bb8*/ 	.short	0x010a
        /*0bba*/ 	.byte	0x3f
	.zero		1


	//   ....[92]....
        /*0bbc*/ 	.word	0x0001b9b0
        /*0bc0*/ 	.word	0x00000003
        /*0bc4*/ 	.word	0x00038860
        /*0bc8*/ 	.short	0x010a
        /*0bca*/ 	.byte	0x3f
	.zero		1


	//----- nvinfo : EIATTR_NUM_MBARRIERS
	.align		4
.L_348:
        /*0bcc*/ 	.byte	0x03, 0x38
        /*0bce*/ 	.short	0x0017


	//----- nvinfo : EIATTR_EXIT_INSTR_OFFSETS
	.align		4
        /*0bd0*/ 	.byte	0x04, 0x1c
        /*0bd2*/ 	.short	(.L_350 - .L_349)


	//   ....[0]....
.L_349:
        /*0bd4*/ 	.word	0x00000940


	//   ....[1]....
        /*0bd8*/ 	.word	0x000138c0


	//   ....[2]....
        /*0bdc*/ 	.word	0x00018b40


	//----- nvinfo : EIATTR_MAX_THREADS
	.align		4
.L_350:
        /*0be0*/ 	.byte	0x04, 0x05
        /*0be2*/ 	.short	(.L_352 - .L_351)
.L_351:
        /*0be4*/ 	.word	0x00000180
        /*0be8*/ 	.word	0x00000001
        /*0bec*/ 	.word	0x00000001


	//----- nvinfo : EIATTR_CRS_STACK_SIZE
	.align		4
.L_352:
        /*0bf0*/ 	.byte	0x04, 0x1e
        /*0bf2*/ 	.short	(.L_354 - .L_353)
.L_353:
        /*0bf4*/ 	.word	0x00000000


	//----- nvinfo : EIATTR_CBANK_PARAM_SIZE
	.align		4
.L_354:
        /*0bf8*/ 	.byte	0x03, 0x19
        /*0bfa*/ 	.short	0x0bf0


	//----- nvinfo : EIATTR_PARAM_CBANK
	.align		4
        /*0bfc*/ 	.byte	0x04, 0x0a
        /*0bfe*/ 	.short	(.L_356 - .L_355)
	.align		4
.L_355:
        /*0c00*/ 	.word	index@(.nv.constant0._ZN7cutlass13device_kernelIN5flash11enable_sm90INS1_16FlashAttnFwdSm90INS1_25CollectiveMainloopFwdSm90ILi2EN4cute5tupleIJNS5_1CILi1EEES8_S8_EEENS6_IJNS7_ILi64EEESA_SA_EEELi512ENS_10bfloat16_tEfNS_4arch4Sm90ELb0ELb1ELb0ELb0ELb1ELb0ELb1ELb0ELb0ELb1ELb0ELb0EEENS1_21CollectiveEpilogueFwdINS6_IJSA_NS7_ILi512EEESA_EEES9_SC_SE_Li256ELb0ELb1ELb0ELb0EEENS1_30DynamicPersistentTileSchedulerILi256ELi128ELb0ELb1ELb1EEEEEEEEEvNT_6ParamsE)
        /*0c04*/ 	.short	0x0210
        /*0c06*/ 	.short	0x0bf0


	//----- nvinfo : EIATTR_SW_WAR
	.align		4
.L_356:
        /*0c08*/ 	.byte	0x04, 0x36
        /*0c0a*/ 	.short	(.L_358 - .L_357)
.L_357:
        /*0c0c*/ 	.word	0x00000008
.L_358:


//--------------------- .nv.info._ZN7cutlass13device_kernelIN5flash11enable_sm90INS1_16FlashAttnFwdSm90INS1_25CollectiveMainloopFwdSm90ILi2EN4cute5tupleIJNS5_1CILi1EEES8_S8_EEENS6_IJNS7_ILi64EEESA_SA_EEELi512ENS_10bfloat16_tEfNS_4arch4Sm90ELb0ELb1ELb0ELb1ELb1ELb0ELb0ELb0ELb0ELb1ELb0ELb0EEENS1_21CollectiveEpilogueFwdINS6_IJSA_NS7_ILi512EEESA_EEES9_SC_SE_Li256ELb1ELb1ELb0ELb0EEENS1_36VarlenDynamicPersistentTileSchedulerILi64ELi64ELi256ELi128ELb0ELb1ELb1ELb1ELb0ELb1EEEEEEEEEvNT_6ParamsE --------------------------
	.section	.nv.info._ZN7cutlass13device_kernelIN5flash11enable_sm90INS1_16FlashAttnFwdSm90INS1_25CollectiveMainloopFwdSm90ILi2EN4cute5tupleIJNS5_1CILi1EEES8_S8_EEENS6_IJNS7_ILi64EEESA_SA_EEELi512ENS_10bfloat16_tEfNS_4arch4Sm90ELb0ELb1ELb0ELb1ELb1ELb0ELb0ELb0ELb0ELb1ELb0ELb0EEENS1_21CollectiveEpilogueFwdINS6_IJSA_NS7_ILi512EEESA_EEES9_SC_SE_Li256ELb1ELb1ELb0ELb0EEENS1_36VarlenDynamicPersistentTileSchedulerILi64ELi64ELi256ELi128ELb0ELb1ELb1ELb1ELb0ELb1EEEEEEEEEvNT_6ParamsE,"",@"SHT_CUDA_INFO"
	.sectionflags	@""
	.align	4


	//----- nvinfo : EIATTR_CUDA_API_VERSION
	.align		4
        /*0000*/ 	.byte	0x04, 0x37
        /*0002*/ 	.short	(.L_360 - .L_359)
.L_359:
        /*0004*/ 	.word	0x00000082


	//----- nvinfo : EIATTR_KPARAM_INFO
	.align		4
.L_360:
        /*0008*/ 	.byte	0x04, 0x17
        /*000a*/ 	.short	(.L_362 - .L_361)
.L_361:
        /*000c*/ 	.word	0x00000000
        /*0010*/ 	.short	0x0000
        /*0012*/ 	.short	0x0070
        /*0014*/ 	.byte	0x00, 0xf0, 0x01, 0x2a


	//----- nvinfo : EIATTR_SPARSE_MMA_MASK
	.align		4
.L_362:
        /*0018*/ 	.byte	0x03, 0x50
        /*001a*/ 	.short	0x0000


	//----- nvinfo : EIATTR_MAXREG_COUNT
	.align		4
        /*001c*/ 	.byte	0x03, 0x1b
        /*001e*/ 	.short	0x00a8


	//----- nvinfo : EIATTR_NUM_BARRIERS
	.align		4
        /*0020*/ 	.byte	0x02, 0x4c
        /*0022*/ 	.byte	0x10
	.zero		1


	//----- nvinfo : EIATTR_EXTERNS
	.align		4
        /*0024*/ 	.byte	0x04, 0x0f
        /*0026*/ 	.short	(.L_364 - .L_363)


	//   ....[0]....
	.align		4
.L_363:
        /*0028*/ 	.word	index@(__assertfail)


	//----- nvinfo : EIATTR_ANNOTATIONS
	.align		4
.L_364:
        /*002c*/ 	.byte	0x04, 0x55
        /*002e*/ 	.short	(.L_366 - .L_365)


	//   ....[0]....
.L_365:
        /* <DEDUP_REMOVED lines=10> */


	//----- nvinfo : EIATTR_MERCURY_ISA_VERSION
	.align		4
.L_366:
        /*00b8*/ 	.byte	0x03, 0x5f
        /*00ba*/ 	.short	0x0101


	//----- nvinfo : EIATTR_UNUSED_LOAD_BYTE_OFFSET
	.align		4
        /*00bc*/ 	.byte	0x04, 0x44
        /*00be*/ 	.short	(.L_368 - .L_367)


	//   ....[0]....
.L_367:
        /*00c0*/ 	.word	0x00000940
        /*00c4*/ 	.word	0x0000fff0


	//   ....[1]....
        /*00c8*/ 	.word	0x0000cf30
        /*00cc*/ 	.word	0x0000fff0


	//----- nvinfo : EIATTR_INT_WARP_WIDE_INSTR_OFFSETS
	.align		4
.L_368:
        /*00d0*/ 	.byte	0x04, 0x31
        /*00d2*/ 	.short	(.L_370 - .L_369)


	//   ....[0]....
.L_369:
        /*00d4*/ 	.word	0x000000c0


	//   ....[1]....
        /*00d8*/ 	.word	0x000000d0


	//   ....[2]....
        /*00dc*/ 	.word	0x00000170


	//   ....[3]....
        /*00e0*/ 	.word	0x00011480


	//   ....[4]....
        /*00e4*/ 	.word	0x00011510


	//   ....[5]....
        /*00e8*/ 	.word	0x000149d0


	//   ....[6]....
        /*00ec*/ 	.word	0x00014a60


	//----- nvinfo : EIATTR_COOP_GROUP_MASK_REGIDS
	.align		4
.L_370:
        /*00f0*/ 	.byte	0x04, 0x29
        /*00f2*/ 	.short	(.L_372 - .L_371)


	//   ....[0]....
.L_371:
        /*00f4*/ 	.word	0xffffffff


	//   ....[1]....
        /*00f8*/ 	.word	0xffffffff


	//   ....[2]....
        /*00fc*/ 	.word	0xffffffff


	//   ....[3]....
        /*0100*/ 	.word	0xffffffff


	//   ....[4]....
        /*0104*/ 	.word	0xffffffff


	//   ....[5]....
        /*0108*/ 	.word	0xffffffff


	//   ....[6]....
        /*010c*/ 	.word	0xffffffff


	//   ....[7]....
        /*0110*/ 	.word	0xffffffff


	//   ....[8]....
        /*0114*/ 	.word	0xffffffff


	//   ....[9]....
        /*0118*/ 	.word	0xffffffff


	//   ....[10]....
        /*011c*/ 	.word	0xffffffff


	//   ....[11]....
        /*0120*/ 	.word	0xffffffff


	//   ....[12]....
        /*0124*/ 	.word	0xffffffff


	//   ....[13]....
        /*0128*/ 	.word	0xffffffff


	//   ....[14]....
        /*012c*/ 	.word	0xffffffff


	//   ....[15]....
        /*0130*/ 	.word	0xffffffff


	//   ....[16]....
        /*0134*/ 	.word	0xffffffff


	//   ....[17]....
        /*0138*/ 	.word	0xffffffff


	//   ....[18]....
        /*013c*/ 	.word	0xffffffff


	//   ....[19]....
        /*0140*/ 	.word	0xffffffff


	//   ....[20]....
        /*0144*/ 	.word	0xffffffff


	//   ....[21]....
        /*0148*/ 	.word	0xffffffff


	//   ....[22]....
        /*014c*/ 	.word	0xffffffff


	//   ....[23]....
        /*0150*/ 	.word	0xffffffff


	//   ....[24]....
        /*0154*/ 	.word	0xffffffff


	//   ....[25]....
        /*0158*/ 	.word	0xffffffff


	//   ....[26]....
        /*015c*/ 	.word	0xffffffff


	//   ....[27]....
        /*0160*/ 	.word	0xffffffff


	//   ....[28]....
        /*0164*/ 	.word	0xffffffff


	//   ....[29]....
        /*0168*/ 	.word	0xffffffff


	//   ....[30]....
        /*016c*/ 	.word	0xffffffff


	//   ....[31]....
        /*0170*/ 	.word	0xffffffff


	//   ....[32]....
        /*0174*/ 	.word	0xffffffff


	//   ....[33]....
        /*0178*/ 	.word	0xffffffff


	//   ....[34]....
        /*017c*/ 	.word	0xffffffff


	//   ....[35]....
        /*0180*/ 	.word	0xffffffff


	//   ....[36]....
        /*0184*/ 	.word	0xffffffff


	//   ....[37]....
        /*0188*/ 	.word	0xffffffff


	//   ....[38]....
        /*018c*/ 	.word	0xffffffff


	//   ....[39]....
        /*0190*/ 	.word	0xffffffff


	//   ....[40]....
        /*0194*/ 	.word	0xffffffff


	//   ....[41]....
        /*0198*/ 	.word	0xffffffff


	//   ....[42]....
        /*019c*/ 	.word	0xffffffff


	//   ....[43]....
        /*01a0*/ 	.word	0xffffffff


	//   ....[44]....
        /*01a4*/ 	.word	0xffffffff


	//   ....[45]....
        /*01a8*/ 	.word	0xffffffff


	//   ....[46]....
        /*01ac*/ 	.word	0xffffffff


	//   ....[47]....
        /*01b0*/ 	.word	0xffffffff


	//   ....[48]....
        /*01b4*/ 	.word	0xffffffff


	//   ....[49]....
        /*01b8*/ 	.word	0xffffffff


	//   ....[50]....
        /*01bc*/ 	.word	0xffffffff


	//   ....[51]....
        /*01c0*/ 	.word	0xffffffff


	//   ....[52]....
        /*01c4*/ 	.word	0xffffffff


	//   ....[53]....
        /*01c8*/ 	.word	0xffffffff


	//   ....[54]....
        /*01cc*/ 	.word	0xffffffff


	//   ....[55]....
        /*01d0*/ 	.word	0xffffffff


	//   ....[56]....
        /*01d4*/ 	.word	0xffffffff


	//   ....[57]....
        /*01d8*/ 	.word	0xffffffff


	//   ....[58]....
        /*01dc*/ 	.word	0xffffffff


	//   ....[59]....
        /*01e0*/ 	.word	0xffffffff


	//   ....[60]....
        /*01e4*/ 	.word	0xffffffff


	//   ....[61]....
        /*01e8*/ 	.word	0xffffffff


	//   ....[62]....
        /*01ec*/ 	.word	0xffffffff


	//   ....[63]....
        /*01f0*/ 	.word	0xffffffff


	//   ....[64]....
        /*01f4*/ 	.word	0xffffffff


	//   ....[65]....
        /*01f8*/ 	.word	0xffffffff


	//   ....[66]....
        /*01fc*/ 	.word	0xffffffff


	//   ....[67]....
        /*0200*/ 	.word	0xffffffff


	//   ....[68]....
        /*0204*/ 	.word	0xffffffff


	//   ....[69]....
        /*0208*/ 	.word	0xffffffff


	//   ....[70]....
        /*020c*/ 	.word	0xffffffff


	//   ....[71]....
        /*0210*/ 	.word	0xffffffff


	//   ....[72]....
        /*0214*/ 	.word	0xffffffff


	//   ....[73]....
        /*0218*/ 	.word	0xffffffff


	//   ....[74]....
        /*021c*/ 	.word	0xffffffff


	//   ....[75]....
        /*0220*/ 	.word	0xffffffff


	//   ....[76]....
        /*0224*/ 	.word	0xffffffff


	//   ....[77]....
        /*0228*/ 	.word	0xffffffff


	//   ....[78]....
        /*022c*/ 	.word	0xffffffff


	//   ....[79]....
        /*0230*/ 	.word	0xffffffff


	//   ....[80]....
        /*0234*/ 	.word	0xffffffff


	//   ....[81]....
        /*0238*/ 	.word	0xffffffff


	//   ....[82]....
        /*023c*/ 	.word	0xffffffff


	//   ....[83]....
        /*0240*/ 	.word	0xffffffff


	//   ....[84]....
        /*0244*/ 	.word	0xffffffff


	//   ....[85]....
        /*0248*/ 	.word	0xffffffff


	//   ....[86]....
        /*024c*/ 	.word	0xffffffff


	//   ....[87]....
        /*0250*/ 	.word	0xffffffff


	//   ....[88]....
        /*0254*/ 	.word	0xffffffff


	//   ....[89]....
        /*0258*/ 	.word	0xffffffff


	//   ....[90]....
        /*025c*/ 	.word	0xffffffff


	//   ....[91]....
        /*0260*/ 	.word	0xffffffff


	//   ....[92]....
        /*0264*/ 	.word	0xffffffff


	//   ....[93]....
        /*0268*/ 	.word	0xffffffff


	//   ....[94]....
        /*026c*/ 	.word	0xffffffff


	//   ....[95]....
        /*0270*/ 	.word	0xffffffff


	//   ....[96]....
        /*0274*/ 	.word	0xffffffff


	//   ....[97]....
        /*0278*/ 	.word	0xffffffff


	//   ....[98]....
        /*027c*/ 	.word	0xffffffff


	//   ....[99]....
        /*0280*/ 	.word	0xffffffff


	//   ....[100]....
        /*0284*/ 	.word	0xffffffff


	//   ....[101]....
        /*0288*/ 	.word	0xffffffff


	//   ....[102]....
        /*028c*/ 	.word	0xffffffff


	//   ....[103]....
        /*0290*/ 	.word	0xffffffff


	//   ....[104]....
        /*0294*/ 	.word	0xffffffff


	//   ....[105]....
        /*0298*/ 	.word	0xffffffff


	//   ....[106]....
        /*029c*/ 	.word	0xffffffff


	//   ....[107]....
        /*02a0*/ 	.word	0xffffffff


	//   ....[108]....
        /*02a4*/ 	.word	0xffffffff


	//   ....[109]....
        /*02a8*/ 	.word	0xffffffff


	//   ....[110]....
        /*02ac*/ 	.word	0xffffffff


	//   ....[111]....
        /*02b0*/ 	.word	0xffffffff


	//   ....[112]....
        /*02b4*/ 	.word	0xffffffff


	//   ....[113]....
        /*02b8*/ 	.word	0xffffffff


	//   ....[114]....
        /*02bc*/ 	.word	0xffffffff


	//   ....[115]....
        /*02c0*/ 	.word	0xffffffff


	//   ....[116]....
        /*02c4*/ 	.word	0xffffffff


	//   ....[117]....
        /*02c8*/ 	.word	0xffffffff


	//   ....[118]....
        /*02cc*/ 	.word	0xffffffff


	//   ....[119]....
        /*02d0*/ 	.word	0xffffffff


	//   ....[120]....
        /*02d4*/ 	.word	0xffffffff


	//   ....[121]....
        /*02d8*/ 	.word	0xffffffff


	//   ....[122]....
        /*02dc*/ 	.word	0xffffffff


	//   ....[123]....
        /*02e0*/ 	.word	0xffffffff


	//   ....[124]....
        /*02e4*/ 	.word	0xffffffff


	//   ....[125]....
        /*02e8*/ 	.word	0x0500000f


	//   ....[126]....
        /*02ec*/ 	.word	0x0500000f


	//   ....[127]....
        /*02f0*/ 	.word	0x0500000f


	//   ....[128]....
        /*02f4*/ 	.word	0x0500000f


	//   ....[129]....
        /*02f8*/ 	.word	0x0500000f


	//   ....[130]....
        /*02fc*/ 	.word	0x0500000f


	//   ....[131]....
        /*0300*/ 	.word	0x0500000f


	//   ....[132]....
        /*0304*/ 	.word	0x0500000f


	//   ....[133]....
        /*0308*/ 	.word	0x0500000f


	//   ....[134]....
        /*030c*/ 	.word	0x0500000f


	//   ....[135]....
        /*0310*/ 	.word	0x0500000f


	//   ....[136]....
        /*0314*/ 	.word	0x0500000f


	//   ....[137]....
        /*0318*/ 	.word	0x0500000f


	//   ....[138]....
        /*031c*/ 	.word	0x0500000f


	//   ....[139]....
        /*0320*/ 	.word	0x0500000f


	//   ....[140]....
        /*0324*/ 	.word	0x0500000f


	//   ....[141]....
        /*0328*/ 	.word	0x0500000f


	//   ....[142]....
        /*032c*/ 	.word	0x0500000f


	//   ....[143]....
        /*0330*/ 	.word	0x0500000f


	//   ....[144]....
        /*0334*/ 	.word	0x0500000f


	//   ....[145]....
        /*0338*/ 	.word	0x0500000f


	//   ....[146]....
        /*033c*/ 	.word	0x0500000f


	//   ....[147]....
        /*0340*/ 	.word	0x0500000f


	//   ....[148]....
        /*0344*/ 	.word	0x0500000f


	//   ....[149]....
        /*0348*/ 	.word	0x0500000f


	//   ....[150]....
        /*034c*/ 	.word	0x0500000f


	//   ....[151]....
        /*0350*/ 	.word	0x0500000f


	//   ....[152]....
        /*0354*/ 	.word	0x0500000f


	//   ....[153]....
        /*0358*/ 	.word	0x0500000f


	//   ....[154]....
        /*035c*/ 	.word	0x0500000f


	//   ....[155]....
        /*0360*/ 	.word	0x0500000f


	//   ....[156]....
        /*0364*/ 	.word	0x0500000f


	//   ....[157]....
        /*0368*/ 	.word	0x0500000f


	//   ....[158]....
        /*036c*/ 	.word	0x0500000f


	//   ....[159]....
        /*0370*/ 	.word	0x0500000f


	//   ....[160]....
        /*0374*/ 	.word	0x0500000f


	//   ....[161]....
        /*0378*/ 	.word	0x0500000f


	//   ....[162]....
        /*037c*/ 	.word	0x0500000f


	//   ....[163]....
        /*0380*/ 	.word	0x0500000f


	//   ....[164]....
        /*0384*/ 	.word	0x0500000f


	//   ....[165]....
        /*0388*/ 	.word	0x0500000f


	//   ....[166]....
        /*038c*/ 	.word	0x0500000f


	//   ....[167]....
        /*0390*/ 	.word	0x0500000f


	//   ....[168]....
        /*0394*/ 	.word	0x0500000f


	//   ....[169]....
        /*0398*/ 	.word	0x0500000f


	//   ....[170]....
        /*039c*/ 	.word	0x0500000f


	//   ....[171]....
        /*03a0*/ 	.word	0x0500000f


	//   ....[172]....
        /*03a4*/ 	.word	0x0500000f


	//   ....[173]....
        /*03a8*/ 	.word	0x0500000f


	//   ....[174]....
        /*03ac*/ 	.word	0x0500000f


	//   ....[175]....
        /*03b0*/ 	.word	0x0500000f


	//   ....[176]....
        /*03b4*/ 	.word	0x0500000f


	//   ....[177]....
        /*03b8*/ 	.word	0x0500000f


	//   ....[178]....
        /*03bc*/ 	.word	0x0500000f


	//   ....[179]....
        /*03c0*/ 	.word	0x0500000f


	//   ....[180]....
        /*03c4*/ 	.word	0x0500000f


	//   ....[181]....
        /*03c8*/ 	.word	0x0500000f


	//   ....[182]....
        /*03cc*/ 	.word	0x0500000f


	//   ....[183]....
        /*03d0*/ 	.word	0x0500000f


	//----- nvinfo : EIATTR_COOP_GROUP_INSTR_OFFSETS
	.align		4
.L_372:
        /*03d4*/ 	.byte	0x04, 0x28
        /*03d6*/ 	.short	(.L_374 - .L_373)


	//   ....[0]....
.L_373:
        /*03d8*/ 	.word	0x00000070


	//   ....[1]....
        /*03dc*/ 	.word	0x000000b0


	//   ....[2]....
        /*03e0*/ 	.word	0x00000290


	//   ....[3]....
        /*03e4*/ 	.word	0x000003f0


	//   ....[4]....
        /*03e8*/ 	.word	0x00000510


	//   ....[5]....
        /*03ec*/ 	.word	0x00000670


	//   ....[6]....
        /*03f0*/ 	.word	0x00001cc0


	//   ....[7]....
        /*03f4*/ 	.word	0x00003df0


	//   ....[8]....
        /*03f8*/ 	.word	0x00004510


	//   ....[9]....
        /*03fc*/ 	.word	0x00004b90


	//   ....[10]....
        /*0400*/ 	.word	0x00005060


	//   ....[11]....
        /*0404*/ 	.word	0x00005160


	//   ....[12]....
        /*0408*/ 	.word	0x000054f0


	//   ....[13]....
        /*040c*/ 	.word	0x00005560


	//   ....[14]....
        /*0410*/ 	.word	0x00005dc0


	//   ....[15]....
        /*0414*/ 	.word	0x00006460


	//   ....[16]....
        /*0418*/ 	.word	0x00006680


	//   ....[17]....
        /*041c*/ 	.word	0x00006d70


	//   ....[18]....
        /*0420*/ 	.word	0x00006e70


	//   ....[19]....
        /*0424*/ 	.word	0x00007240


	//   ....[20]....
        /*0428*/ 	.word	0x000072c0


	//   ....[21]....
        /*042c*/ 	.word	0x000083e0


	//   ....[22]....
        /*0430*/ 	.word	0x00008b40


	//   ....[23]....
        /*0434*/ 	.word	0x00008b70


	//   ....[24]....
        /*0438*/ 	.word	0x00008dd0


	//   ....[25]....
        /*043c*/ 	.word	0x00008fa0


	//   ....[26]....
        /*0440*/ 	.word	0x00009f50


	//   ....[27]....
        /*0444*/ 	.word	0x0000a3e0


	//   ....[28]....
        /*0448*/ 	.word	0x0000a600


	//   ....[29]....
        /*044c*/ 	.word	0x0000acf0


	//   ....[30]....
        /*0450*/ 	.word	0x0000adf0


	//   ....[31]....
        /*0454*/ 	.word	0x0000b1c0


	//   ....[32]....
        /*0458*/ 	.word	0x0000b240


	//   ....[33]....
        /*045c*/ 	.word	0x0000c360


	//   ....[34]....
        /*0460*/ 	.word	0x0000c430


	//   ....[35]....
        /*0464*/ 	.word	0x0000c470


	//   ....[36]....
        /*0468*/ 	.word	0x0000c510


	//   ....[37]....
        /*046c*/ 	.word	0x0000c540


	//   ....[38]....
        /*0470*/ 	.word	0x0000de50


	//   ....[39]....
        /*0474*/ 	.word	0x0000e490


	//   ....[40]....
        /*0478*/ 	.word	0x0000e4c0


	//   ....[41]....
        /*047c*/ 	.word	0x0000e4e0


	//   ....[42]....
        /*0480*/ 	.word	0x0000e500


	//   ....[43]....
        /*0484*/ 	.word	0x0000eb90


	//   ....[44]....
        /*0488*/ 	.word	0x0000eba0


	//   ....[45]....
        /*048c*/ 	.word	0x0000edd0


	//   ....[46]....
        /*0490*/ 	.word	0x0000edf0


	//   ....[47]....
        /*0494*/ 	.word	0x0000f990


	//   ....[48]....
        /*0498*/ 	.word	0x0000f9c0


	//   ....[49]....
        /*049c*/ 	.word	0x0000fc00


	//   ....[50]....
        /*04a0*/ 	.word	0x0000fc20


	//   ....[51]....
        /*04a4*/ 	.word	0x0000fee0


	//   ....[52]....
        /*04a8*/ 	.word	0x00010090


	//   ....[53]....
        /*04ac*/ 	.word	0x000100c0


	//   ....[54]....
        /*04b0*/ 	.word	0x000100f0


	//   ....[55]....
        /*04b4*/ 	.word	0x00010120


	//   ....[56]....
        /*04b8*/ 	.word	0x00010150


	//   ....[57]....
        /*04bc*/ 	.word	0x00010180


	//   ....[58]....
        /*04c0*/ 	.word	0x000102d0


	//   ....[59]....
        /*04c4*/ 	.word	0x00010300


	//   ....[60]....
        /*04c8*/ 	.word	0x00010330


	//   ....[61]....
        /*04cc*/ 	.word	0x00010360


	//   ....[62]....
        /*04d0*/ 	.word	0x00010390


	//   ....[63]....
        /*04d4*/ 	.word	0x000103c0


	//   ....[64]....
        /*04d8*/ 	.word	0x00010450


	//   ....[65]....
        /*04dc*/ 	.word	0x000104b0


	//   ....[66]....
        /*04e0*/ 	.word	0x00010540


	//   ....[67]....
        /*04e4*/ 	.word	0x000122a0


	//   ....[68]....
        /*04e8*/ 	.word	0x000122c0


	//   ....[69]....
        /*04ec*/ 	.word	0x00012350


	//   ....[70]....
        /*04f0*/ 	.word	0x00012370


	//   ....[71]....
        /*04f4*/ 	.word	0x000123f0


	//   ....[72]....
        /*04f8*/ 	.word	0x00012410


	//   ....[73]....
        /*04fc*/ 	.word	0x00012420


	//   ....[74]....
        /*0500*/ 	.word	0x00012430


	//   ....[75]....
        /*0504*/ 	.word	0x00012b70


	//   ....[76]....
        /*0508*/ 	.word	0x00012ba0


	//   ....[77]....
        /*050c*/ 	.word	0x00012c40


	//   ....[78]....
        /*0510*/ 	.word	0x00012c60


	//   ....[79]....
        /*0514*/ 	.word	0x00012ce0


	//   ....[80]....
        /*0518*/ 	.word	0x00012d00


	//   ....[81]....
        /*051c*/ 	.word	0x00012d10


	//   ....[82]....
        /*0520*/ 	.word	0x00012d20


	//   ....[83]....
        /*0524*/ 	.word	0x00013190


	//   ....[84]....
        /*0528*/ 	.word	0x000131c0


	//   ....[85]....
        /*052c*/ 	.word	0x000133b0


	//   ....[86]....
        /*0530*/ 	.word	0x000133f0


	//   ....[87]....
        /*0534*/ 	.word	0x00013400


	//   ....[88]....
        /*0538*/ 	.word	0x00013410


	//   ....[89]....
        /*053c*/ 	.word	0x00013560


	//   ....[90]....
        /*0540*/ 	.word	0x000136b0


	//   ....[91]....
        /*0544*/ 	.word	0x00013ee0


	//   ....[92]....
        /*0548*/ 	.word	0x00013f00


	//   ....[93]....
        /*054c*/ 	.word	0x00013f50


	//   ....[94]....
        /*0550*/ 	.word	0x00013f60


	//   ....[95]....
        /*0554*/ 	.word	0x00013fa0


	//   ....[96]....
        /*0558*/ 	.word	0x00013fb0


	//   ....[97]....
        /*055c*/ 	.word	0x00013fc0


	//   ....[98]....
        /*0560*/ 	.word	0x00014000


	//   ....[99]....
        /*0564*/ 	.word	0x00014320


	//   ....[100]....
        /*0568*/ 	.word	0x00014360


	//   ....[101]....
        /*056c*/ 	.word	0x00014380


	//   ....[102]....
        /*0570*/ 	.word	0x000143a0


	//   ....[103]....
        /*0574*/ 	.word	0x000143d0


	//   ....[104]....
        /*0578*/ 	.word	0x000143f0


	//   ....[105]....
        /*057c*/ 	.word	0x000144f0


	//   ....[106]....
        /*0580*/ 	.word	0x00014640


	//   ....[107]....
        /*0584*/ 	.word	0x00014c40


	//   ....[108]....
        /*0588*/ 	.word	0x00014c90


	//   ....[109]....
        /*058c*/ 	.word	0x00014cc0


	//   ....[110]....
        /*0590*/ 	.word	0x00014cf0


	//   ....[111]....
        /*0594*/ 	.word	0x00014d00


	//   ....[112]....
        /*0598*/ 	.word	0x00014d30


	//   ....[113]....
        /*059c*/ 	.word	0x00014d60


	//   ....[114]....
        /*05a0*/ 	.word	0x00014d90


	//   ....[115]....
        /*05a4*/ 	.word	0x00014f10


	//   ....[116]....
        /*05a8*/ 	.word	0x00014f40


	//   ....[117]....
        /*05ac*/ 	.word	0x00014f70


	//   ....[118]....
        /*05b0*/ 	.word	0x00014fa0


	//   ....[119]....
        /*05b4*/ 	.word	0x00014fd0


	//   ....[120]....
        /*05b8*/ 	.word	0x00015000


	//   ....[121]....
        /*05bc*/ 	.word	0x000150c0


	//   ....[122]....
        /*05c0*/ 	.word	0x000150e0


	//   ....[123]....
        /*05c4*/ 	.word	0x00015150


	//   ....[124]....
        /*05c8*/ 	.word	0x000157f0


	//   ....[125]....
        /*05cc*/ 	.word	0x00015f00


	//   ....[126]....
        /*05d0*/ 	.word	0x00015ff0


	//   ....[127]....
        /*05d4*/ 	.word	0x00016090


	//   ....[128]....
        /*05d8*/ 	.word	0x000160f0


	//   ....[129]....
        /*05dc*/ 	.word	0x000161e0


	//   ....[130]....
        /*05e0*/ 	.word	0x00016250


	//   ....[131]....
        /*05e4*/ 	.word	0x00016340


	//   ....[132]....
        /*05e8*/ 	.word	0x000163b0


	//   ....[133]....
        /*05ec*/ 	.word	0x00016450


	//   ....[134]....
        /*05f0*/ 	.word	0x00016540


	//   ....[135]....
        /*05f4*/ 	.word	0x000165b0


	//   ....[136]....
        /*05f8*/ 	.word	0x00016610


	//   ....[137]....
        /*05fc*/ 	.word	0x00016700


	//   ....[138]....
        /*0600*/ 	.word	0x00016760


	//   ....[139]....
        /*0604*/ 	.word	0x00016860


	//   ....[140]....
        /*0608*/ 	.word	0x000168c0


	//   ....[141]....
        /*060c*/ 	.word	0x00016960


	//   ....[142]....
        /*0610*/ 	.word	0x00016ae0


	//   ....[143]....
        /*0614*/ 	.word	0x00016be0


	//   ....[144]....
        /*0618*/ 	.word	0x00016e50


	//   ....[145]....
        /*061c*/ 	.word	0x00016ea0


	//   ....[146]....
        /*0620*/ 	.word	0x00017070


	//   ....[147]....
        /*0624*/ 	.word	0x000170c0


	//   ....[148]....
        /*0628*/ 	.word	0x00017290


	//   ....[149]....
        /*062c*/ 	.word	0x000172e0


	//   ....[150]....
        /*0630*/ 	.word	0x000173d0


	//   ....[151]....
        /*0634*/ 	.word	0x00017470


	//   ....[152]....
        /*0638*/ 	.word	0x000174d0


	//   ....[153]....
        /*063c*/ 	.word	0x00017580


	//   ....[154]....
        /*0640*/ 	.word	0x000175e0


	//   ....[155]....
        /*0644*/ 	.word	0x00017690


	//   ....[156]....
        /*0648*/ 	.word	0x000176f0


	//   ....[157]....
        /*064c*/ 	.word	0x000177a0


	//   ....[158]....
        /*0650*/ 	.word	0x00017890


	//   ....[159]....
        /*0654*/ 	.word	0x00017970


	//   ....[160]....
        /*0658*/ 	.word	0x00017a80


	//   ....[161]....
        /*065c*/ 	.word	0x00017b80


	//   ....[162]....
        /*0660*/ 	.word	0x00017cb0


	//   ....[163]....
        /*0664*/ 	.word	0x00017d90


	//   ....[164]....
        /*0668*/ 	.word	0x00017e90


	//   ....[165]....
        /*066c*/ 	.word	0x00017f70


	//   ....[166]....
        /*0670*/ 	.word	0x00018000


	//   ....[167]....
        /*0674*/ 	.word	0x000180a0


	//   ....[168]....
        /*0678*/ 	.word	0x000181c0


	//   ....[169]....
        /*067c*/ 	.word	0x00018230


	//   ....[170]....
        /*0680*/ 	.word	0x000182a0


	//   ....[171]....
        /*0684*/ 	.word	0x00018310


	//   ....[172]....
        /*0688*/ 	.word	0x00018380


	//   ....[173]....
        /*068c*/ 	.word	0x00018400


	//   ....[174]....
        /*0690*/ 	.word	0x00018490


	//   ....[175]....
        /*0694*/ 	.word	0x00018520


	//   ....[176]....
        /*0698*/ 	.word	0x00018590


	//   ....[177]....
        /*069c*/ 	.word	0x00018600


	//   ....[178]....
        /*06a0*/ 	.word	0x00018670


	//   ....[179]....
        /*06a4*/ 	.word	0x000186f0


	//   ....[180]....
        /*06a8*/ 	.word	0x00018760


	//   ....[181]....
        /*06ac*/ 	.word	0x00018800


	//   ....[182]....
        /*06b0*/ 	.word	0x00018890


	//   ....[183]....
        /*06b4*/ 	.word	0x000189b0


	//----- nvinfo : EIATTR_REG_RECONFIG
	.align		4
.L_374:
        /*06b8*/ 	.byte	0x01, 0x54
	.zero		2


	//----- nvinfo : EIATTR_SYSCALL_OFFSETS
	.align		4
        /*06bc*/ 	.byte	0x04, 0x46
        /*06be*/ 	.short	(.L_376 - .L_375)


	//   ....[0]....
.L_375:
        /*06c0*/ 	.word	0x00003fc0


	//   ....[1]....
        /*06c4*/ 	.word	0x00011670


	//   ....[2]....
        /*06c8*/ 	.word	0x000117c0


	//   ....[3]....
        /*06cc*/ 	.word	0x000118b0


	//   ....[4]....
        /*06d0*/ 	.word	0x00012750


	//----- nvinfo : EIATTR_MBARRIER_INSTR_OFFSETS
	.align		4
.L_376:
        /*06d4*/ 	.byte	0x04, 0x39
        /*06d6*/ 	.short	(.L_378 - .L_377)


	//   ....[0]....
.L_377:
        /*06d8*/ 	.word	0x00000180
        /*06dc*/ 	.word	0x000000ff
        /*06e0*/ 	.word	0x00028c00
        /*06e4*/ 	.short	0x0100
        /*06e6*/ 	.byte	0x08
	.zero		1


	//   ....[1]....
        /*06e8*/ 	.word	0x00000190
        /*06ec*/ 	.word	0x000000ff
        /*06f0*/ 	.word	0x00028c20
        /*06f4*/ 	.short	0x0100
        /*06f6*/ 	.byte	0x08
	.zero		1


	//   ....[2]....
        /*06f8*/ 	.word	0x00000240
        /*06fc*/ 	.word	0x000000ff
        /*0700*/ 	.word	0x00028c30
        /*0704*/ 	.short	0x0100
        /*0706*/ 	.byte	0x06
	.zero		1


	//   ....[3]....
        /*0708*/ 	.word	0x00000250
        /*070c*/ 	.word	0x000000ff
        /*0710*/ 	.word	0x00028c40
        /*0714*/ 	.short	0x0100
        /*0716*/ 	.byte	0x06
	.zero		1


	//   ....[4]....
        /*0718*/ 	.word	0x00000260
        /*071c*/ 	.word	0x000000ff
        /*0720*/ 	.word	0x00028c38
        /*0724*/ 	.short	0x0100
        /*0726*/ 	.byte	0x06
	.zero		1


	//   ....[5]....
        /*0728*/ 	.word	0x00000270
        /*072c*/ 	.word	0x000000ff
        /*0730*/ 	.word	0x00028c48
        /*0734*/ 	.short	0x0100
        /*0736*/ 	.byte	0x06
	.zero		1


	//   ....[6]....
        /*0738*/ 	.word	0x000003a0
        /*073c*/ 	.word	0x000000ff
        /*0740*/ 	.word	0x00028c50
        /*0744*/ 	.short	0x0100
        /*0746*/ 	.byte	0x08
	.zero		1


	//   ....[7]....
        /*0748*/ 	.word	0x000003b0
        /*074c*/ 	.word	0x000000ff
        /*0750*/ 	.word	0x00028c60
        /*0754*/ 	.short	0x0100
        /*0756*/ 	.byte	0x08
	.zero		1


	//   ....[8]....
        /*0758*/ 	.word	0x000003c0
        /*075c*/ 	.word	0x000000ff
        /*0760*/ 	.word	0x00028c58
        /*0764*/ 	.short	0x0100
        /*0766*/ 	.byte	0x08
	.zero		1


	//   ....[9]....
        /*0768*/ 	.word	0x000003d0
        /*076c*/ 	.word	0x000000ff
        /*0770*/ 	.word	0x00028c68
        /*0774*/ 	.short	0x0100
        /*0776*/ 	.byte	0x08
	.zero		1


	//   ....[10]....
        /*0778*/ 	.word	0x000004c0
        /*077c*/ 	.word	0x000000ff
        /*0780*/ 	.word	0x00028c70
        /*0784*/ 	.short	0x0100
        /*0786*/ 	.byte	0x06
	.zero		1


	//   ....[11]....
        /*0788*/ 	.word	0x000004d0
        /*078c*/ 	.word	0x000000ff
        /*0790*/ 	.word	0x00028c80
        /*0794*/ 	.short	0x0100
        /*0796*/ 	.byte	0x06
	.zero		1


	//   ....[12]....
        /*0798*/ 	.word	0x000004e0
        /*079c*/ 	.word	0x000000ff
        /*07a0*/ 	.word	0x00028c78
        /*07a4*/ 	.short	0x0100
        /*07a6*/ 	.byte	0x06
	.zero		1


	//   ....[13]....
        /*07a8*/ 	.word	0x000004f0
        /*07ac*/ 	.word	0x000000ff
        /*07b0*/ 	.word	0x00028c88
        /*07b4*/ 	.short	0x0100
        /*07b6*/ 	.byte	0x06
	.zero		1


	//   ....[14]....
        /*07b8*/ 	.word	0x00000620
        /*07bc*/ 	.word	0x000000ff
        /*07c0*/ 	.word	0x00028c90
        /*07c4*/ 	.short	0x0100
        /*07c6*/ 	.byte	0x08
	.zero		1


	//   ....[15]....
        /*07c8*/ 	.word	0x00000630
        /*07cc*/ 	.word	0x000000ff
        /*07d0*/ 	.word	0x00028ca0
        /*07d4*/ 	.short	0x0100
        /*07d6*/ 	.byte	0x08
	.zero		1


	//   ....[16]....
        /*07d8*/ 	.word	0x00000640
        /*07dc*/ 	.word	0x000000ff
        /*07e0*/ 	.word	0x00028c98
        /*07e4*/ 	.short	0x0100
        /*07e6*/ 	.byte	0x08
	.zero		1


	//   ....[17]....
        /*07e8*/ 	.word	0x00000650
        /*07ec*/ 	.word	0x000000ff
        /*07f0*/ 	.word	0x00028ca8
        /*07f4*/ 	.short	0x0100
        /*07f6*/ 	.byte	0x08
	.zero		1


	//   ....[18]....
        /*07f8*/ 	.word	0x00000790
        /*07fc*/ 	.word	0x000000ff
        /*0800*/ 	.word	0x00028cb0
        /*0804*/ 	.short	0x0100
        /*0806*/ 	.byte	0x08
	.zero		1


	//   ....[19]....
        /*0808*/ 	.word	0x000007a0
        /*080c*/ 	.word	0x000000ff
        /*0810*/ 	.word	0x00028cc0
        /*0814*/ 	.short	0x0100
        /*0816*/ 	.byte	0x08
	.zero		1


	//   ....[20]....
        /*0818*/ 	.word	0x000007b0
        /*081c*/ 	.word	0x000000ff
        /*0820*/ 	.word	0x00028cb8
        /*0824*/ 	.short	0x0100
        /*0826*/ 	.byte	0x08
	.zero		1


	//   ....[21]....
        /*0828*/ 	.word	0x000007c0
        /*082c*/ 	.word	0x000000ff
        /*0830*/ 	.word	0x00028cc8
        /*0834*/ 	.short	0x0100
        /*0836*/ 	.byte	0x08
	.zero		1


	//   ....[22]....
        /*0838*/ 	.word	0x00001dd0
        /*083c*/ 	.word	0x000000ff
        /*0840*/ 	.word	0x00028c50
        /*0844*/ 	.short	0x010a
        /*0846*/ 	.byte	0x15
	.zero		1


	//   ....[23]....
        /*0848*/ 	.word	0x00002090
        /*084c*/ 	.word	0x000000ff
        /*0850*/ 	.word	0x00000000
        /*0854*/ 	.short	0x0101
        /*0856*/ 	.byte	0x06
	.zero		1


	//   ....[24]....
        /*0858*/ 	.word	0x000029d0
        /*085c*/ 	.word	0x000000ff
        /*0860*/ 	.word	0x00028c50
        /*0864*/ 	.short	0x010a
        /*0866*/ 	.byte	0x15
	.zero		1


	//   ....[25]....
        /*0868*/ 	.word	0x00002a10
        /*086c*/ 	.word	0x000000ff
        /*0870*/ 	.word	0x00028c50
        /*0874*/ 	.short	0x010a
        /*0876*/ 	.byte	0x15
	.zero		1


	//   ....[26]....
        /*0878*/ 	.word	0x00002bf0
        /*087c*/ 	.word	0x000000ff
        /*0880*/ 	.word	0x00000000
        /*0884*/ 	.short	0x0101
        /*0886*/ 	.byte	0x06
	.zero		1


	//   ....[27]....
        /*0888*/ 	.word	0x00004040
        /*088c*/ 	.word	0x000000ff
        /*0890*/ 	.word	0x00028c00
        /*0894*/ 	.short	0x010a
        /*0896*/ 	.byte	0x29
	.zero		1


	//   ....[28]....
        /*0898*/ 	.word	0x000040c0
        /*089c*/ 	.word	0x00000007
        /*08a0*/ 	.word	0x00028c30
        /*08a4*/ 	.short	0x010a
        /*08a6*/ 	.byte	0x3f
	.zero		1


	//   ....[29]....
        /*08a8*/ 	.word	0x00004100
        /*08ac*/ 	.word	0x00000007
        /*08b0*/ 	.word	0x00028c30
        /*08b4*/ 	.short	0x010a
        /*08b6*/ 	.byte	0x3f
	.zero		1


	//   ....[30]....
        /*08b8*/ 	.word	0x000044f0
        /*08bc*/ 	.word	0x000000ff
        /*08c0*/ 	.word	0x00000000
        /*08c4*/ 	.short	0x0101
        /*08c6*/ 	.byte	0x06
	.zero		1


	//   ....[31]....
        /*08c8*/ 	.word	0x00005b80
        /*08cc*/ 	.word	0x00000007
        /*08d0*/ 	.word	0x00028c50
        /*08d4*/ 	.short	0x010a
        /*08d6*/ 	.byte	0x3f
	.zero		1


	//   ....[32]....
        /*08d8*/ 	.word	0x00005bc0
        /*08dc*/ 	.word	0x00000007
        /*08e0*/ 	.word	0x00028c50
        /*08e4*/ 	.short	0x010a
        /*08e6*/ 	.byte	0x3f
	.zero		1


	//   ....[33]....
        /*08e8*/ 	.word	0x00005ea0
        /*08ec*/ 	.word	0x000000ff
        /*08f0*/ 	.word	0x00000000
        /*08f4*/ 	.short	0x0101
        /*08f6*/ 	.byte	0x0b
	.zero		1


	//   ....[34]....
        /*08f8*/ 	.word	0x000061b0
        /*08fc*/ 	.word	0x000000ff
        /*0900*/ 	.word	0x00028c30
        /*0904*/ 	.short	0x010a
        /*0906*/ 	.byte	0x15
	.zero		1


	//   ....[35]....
        /*0908*/ 	.word	0x000061f0
        /*090c*/ 	.word	0x000000ff
        /*0910*/ 	.word	0x00028c30
        /*0914*/ 	.short	0x010a
        /*0916*/ 	.byte	0x15
	.zero		1


	//   ....[36]....
        /*0918*/ 	.word	0x00006480
        /*091c*/ 	.word	0x000000ff
        /*0920*/ 	.word	0x00000000
        /*0924*/ 	.short	0x0101
        /*0926*/ 	.byte	0x06
	.zero		1


	//   ....[37]....
        /*0928*/ 	.word	0x000081a0
        /*092c*/ 	.word	0x000000ff
        /*0930*/ 	.word	0x00028c50
        /*0934*/ 	.short	0x010a
        /*0936*/ 	.byte	0x15
	.zero		1


	//   ....[38]....
        /*0938*/ 	.word	0x000081e0
        /*093c*/ 	.word	0x000000ff
        /*0940*/ 	.word	0x00028c50
        /*0944*/ 	.short	0x010a
        /*0946*/ 	.byte	0x15
	.zero		1


	//   ....[39]....
        /*0948*/ 	.word	0x00008490
        /*094c*/ 	.word	0x000000ff
        /*0950*/ 	.word	0x00000000
        /*0954*/ 	.short	0x0101
        /*0956*/ 	.byte	0x15
	.zero		1


	//   ....[40]....
        /*0958*/ 	.word	0x00008820
        /*095c*/ 	.word	0x000000ff
        /*0960*/ 	.word	0x00028c30
        /*0964*/ 	.short	0x010a
        /*0966*/ 	.byte	0x16
	.zero		1


	//   ....[41]....
        /*0968*/ 	.word	0x00008860
        /*096c*/ 	.word	0x000000ff
        /*0970*/ 	.word	0x00028c30
        /*0974*/ 	.short	0x010a
        /*0976*/ 	.byte	0x16
	.zero		1


	//   ....[42]....
        /*0978*/ 	.word	0x00008a60
        /*097c*/ 	.word	0x000000ff
        /*0980*/ 	.word	0x00000000
        /*0984*/ 	.short	0x0101
        /*0986*/ 	.byte	0x06
	.zero		1


	//   ....[43]....
        /*0988*/ 	.word	0x00009d10
        /*098c*/ 	.word	0x000000ff
        /*0990*/ 	.word	0x00028c50
        /*0994*/ 	.short	0x010a
        /*0996*/ 	.byte	0x16
	.zero		1


	//   ....[44]....
        /*0998*/ 	.word	0x00009d50
        /*099c*/ 	.word	0x000000ff
        /*09a0*/ 	.word	0x00028c50
        /*09a4*/ 	.short	0x010a
        /*09a6*/ 	.byte	0x16
	.zero		1


	//   ....[45]....
        /*09a8*/ 	.word	0x00009fe0
        /*09ac*/ 	.word	0x000000ff
        /*09b0*/ 	.word	0x00000000
        /*09b4*/ 	.short	0x0101
        /*09b6*/ 	.byte	0x16
	.zero		1


	//   ....[46]....
        /*09b8*/ 	.word	0x0000a130
        /*09bc*/ 	.word	0x000000ff
        /*09c0*/ 	.word	0x00028c30
        /*09c4*/ 	.short	0x010a
        /*09c6*/ 	.byte	0x15
	.zero		1


	//   ....[47]....
        /*09c8*/ 	.word	0x0000a170
        /*09cc*/ 	.word	0x000000ff
        /*09d0*/ 	.word	0x00028c30
        /*09d4*/ 	.short	0x010a
        /*09d6*/ 	.byte	0x15
	.zero		1


	//   ....[48]....
        /*09d8*/ 	.word	0x0000a400
        /*09dc*/ 	.word	0x000000ff
        /*09e0*/ 	.word	0x00000000
        /*09e4*/ 	.short	0x0101
        /*09e6*/ 	.byte	0x06
	.zero		1


	//   ....[49]....
        /*09e8*/ 	.word	0x0000c120
        /*09ec*/ 	.word	0x000000ff
        /*09f0*/ 	.word	0x00028c50
        /*09f4*/ 	.short	0x010a
        /*09f6*/ 	.byte	0x15
	.zero		1


	//   ....[50]....
        /*09f8*/ 	.word	0x0000c160
        /*09fc*/ 	.word	0x000000ff
        /*0a00*/ 	.word	0x00028c50
        /*0a04*/ 	.short	0x010a
        /*0a06*/ 	.byte	0x15
	.zero		1


	//   ....[51]....
        /*0a08*/ 	.word	0x0000c410
        /*0a0c*/ 	.word	0x000000ff
        /*0a10*/ 	.word	0x00000000
        /*0a14*/ 	.short	0x0101
        /*0a16*/ 	.byte	0x15
	.zero		1


	//   ....[52]....
        /*0a18*/ 	.word	0x0000eb70
        /*0a1c*/ 	.word	0x000000ff
        /*0a20*/ 	.word	0x00000000
        /*0a24*/ 	.short	0x0101
        /*0a26*/ 	.byte	0x04
	.zero		1


	//   ....[53]....
        /*0a28*/ 	.word	0x00012060
        /*0a2c*/ 	.word	0x0000001b
        /*0a30*/ 	.word	0x00028c40
        /*0a34*/ 	.short	0x010a
        /*0a36*/ 	.byte	0x3f
	.zero		1


	//   ....[54]....
        /*0a38*/ 	.word	0x00012530
        /*0a3c*/ 	.word	0x0000001b
        /*0a40*/ 	.word	0x00028c30
        /*0a44*/ 	.short	0x0107
        /*0a46*/ 	.byte	0x3f
	.zero		1


	//   ....[55]....
        /*0a48*/ 	.word	0x00012600
        /*0a4c*/ 	.word	0x0000001b
        /*0a50*/ 	.word	0x00028c30
        /*0a54*/ 	.short	0x0101
        /*0a56*/ 	.byte	0x3f
	.zero		1


	//   ....[56]....
        /*0a58*/ 	.word	0x00012e20
        /*0a5c*/ 	.word	0x00000017
        /*0a60*/ 	.word	0x00028c00
        /*0a64*/ 	.short	0x0107
        /*0a66*/ 	.byte	0x3f
	.zero		1


	//   ....[57]....
        /*0a68*/ 	.word	0x00012f10
        /*0a6c*/ 	.word	0x00000017
        /*0a70*/ 	.word	0x00028c00
        /*0a74*/ 	.short	0x0101
        /*0a76*/ 	.byte	0x3f
	.zero		1


	//   ....[58]....
        /*0a78*/ 	.word	0x00012f30
        /*0a7c*/ 	.word	0x00000017
        /*0a80*/ 	.word	0x00028c20
        /*0a84*/ 	.short	0x010a
        /*0a86*/ 	.byte	0x3f
	.zero		1


	//   ....[59]....
        /*0a88*/ 	.word	0x00012fc0
        /*0a8c*/ 	.word	0x0000001b
        /*0a90*/ 	.word	0x00028c60
        /*0a94*/ 	.short	0x010a
        /*0a96*/ 	.byte	0x3f
	.zero		1


	//   ....[60]....
        /*0a98*/ 	.word	0x000138d0
        /*0a9c*/ 	.word	0x0000001b
        /*0aa0*/ 	.word	0x00028c50
        /*0aa4*/ 	.short	0x0107
        /*0aa6*/ 	.byte	0x3f
	.zero		1


	//   ....[61]....
        /*0aa8*/ 	.word	0x000139a0
        /*0aac*/ 	.word	0x0000001b
        /*0ab0*/ 	.word	0x00028c50
        /*0ab4*/ 	.short	0x0101
        /*0ab6*/ 	.byte	0x3f
	.zero		1


	//   ....[62]....
        /*0ab8*/ 	.word	0x00013d40
        /*0abc*/ 	.word	0x00000006
        /*0ac0*/ 	.word	0x00028c40
        /*0ac4*/ 	.short	0x010a
        /*0ac6*/ 	.byte	0x3f
	.zero		1


	//   ....[63]....
        /*0ac8*/ 	.word	0x00014080
        /*0acc*/ 	.word	0x00000006
        /*0ad0*/ 	.word	0x00028c30
        /*0ad4*/ 	.short	0x0107
        /*0ad6*/ 	.byte	0x3f
	.zero		1


	//   ....[64]....
        /*0ad8*/ 	.word	0x00014140
        /*0adc*/ 	.word	0x00000006
        /*0ae0*/ 	.word	0x00028c30
        /*0ae4*/ 	.short	0x0101
        /*0ae6*/ 	.byte	0x3f
	.zero		1


	//   ....[65]....
        /*0ae8*/ 	.word	0x00014170
        /*0aec*/ 	.word	0x00000006
        /*0af0*/ 	.word	0x00028c60
        /*0af4*/ 	.short	0x010a
        /*0af6*/ 	.byte	0x3f
	.zero		1


	//   ....[66]....
        /*0af8*/ 	.word	0x00014840
        /*0afc*/ 	.word	0x00000006
        /*0b00*/ 	.word	0x00028c50
        /*0b04*/ 	.short	0x0107
        /*0b06*/ 	.byte	0x3f
	.zero		1


	//   ....[67]....
        /*0b08*/ 	.word	0x00014900
        /*0b0c*/ 	.word	0x00000006
        /*0b10*/ 	.word	0x00028c50
        /*0b14*/ 	.short	0x0101
        /*0b16*/ 	.byte	0x3f
	.zero		1


	//   ....[68]....
        /*0b18*/ 	.word	0x00015770
        /*0b1c*/ 	.word	0x00000005
        /*0b20*/ 	.word	0x00028c20
        /*0b24*/ 	.short	0x010a
        /*0b26*/ 	.byte	0x3f
	.zero		1


	//   ....[69]....
        /*0b28*/ 	.word	0x000158f0
        /*0b2c*/ 	.word	0x00000003
        /*0b30*/ 	.word	0x00028c40
        /*0b34*/ 	.short	0x010a
        /*0b36*/ 	.byte	0x3f
	.zero		1


	//   ....[70]....
        /*0b38*/ 	.word	0x00015990
        /*0b3c*/ 	.word	0x00000005
        /*0b40*/ 	.word	0x00028c40
        /*0b44*/ 	.short	0x010a
        /*0b46*/ 	.byte	0x3f
	.zero		1


	//   ....[71]....
        /*0b48*/ 	.word	0x000159d0
        /*0b4c*/ 	.word	0x00000003
        /*0b50*/ 	.word	0x00028c60
        /*0b54*/ 	.short	0x010a
        /*0b56*/ 	.byte	0x3f
	.zero		1


	//   ....[72]....
        /*0b58*/ 	.word	0x00015a10
        /*0b5c*/ 	.word	0x00000005
        /*0b60*/ 	.word	0x00028c60
        /*0b64*/ 	.short	0x010a
        /*0b66*/ 	.byte	0x3f
	.zero		1


	//   ....[73]....
        /*0b68*/ 	.word	0x00015a80
        /*0b6c*/ 	.word	0x00000006
        /*0b70*/ 	.word	0x00028c50
        /*0b74*/ 	.short	0x010a
        /*0b76*/ 	.byte	0x3f
	.zero		1


	//   ....[74]....
        /*0b78*/ 	.word	0x00015ae0
        /*0b7c*/ 	.word	0x00000005
        /*0b80*/ 	.word	0x00028c50
        /*0b84*/ 	.short	0x010a
        /*0b86*/ 	.byte	0x3f
	.zero		1


	//   ....[75]....
        /*0b88*/ 	.word	0x00015b40
        /*0b8c*/ 	.word	0x00000003
        /*0b90*/ 	.word	0x00028c00
        /*0b94*/ 	.short	0x010a
        /*0b96*/ 	.byte	0x3f
	.zero		1


	//   ....[76]....
        /*0b98*/ 	.word	0x00015b90
        /*0b9c*/ 	.word	0x00000007
        /*0ba0*/ 	.word	0x00028c30
        /*0ba4*/ 	.short	0x010a
        /*0ba6*/ 	.byte	0x3f
	.zero		1


	//   ....[77]....
        /*0ba8*/ 	.word	0x00015be0
        /*0bac*/ 	.word	0x00000007
        /*0bb0*/ 	.word	0x00028c50
        /*0bb4*/ 	.short	0x010a
        /*0bb6*/ 	.byte	0x3f
	.zero		1


	//   ....[78]....
        /*0bb8*/ 	.word	0x00015c40
        /*0bbc*/ 	.word	0x00000005
        /*0bc0*/ 	.word	0x00028c30
        /*0bc4*/ 	.short	0x010a
        /*0bc6*/ 	.byte	0x3f
	.zero		1


	//   ....[79]....
        /*0bc8*/ 	.word	0x00015ca0
        /*0bcc*/ 	.word	0x00000007
        /*0bd0*/ 	.word	0x00028c50
        /*0bd4*/ 	.short	0x010a
        /*0bd6*/ 	.byte	0x3f
	.zero		1


	//   ....[80]....
        /*0bd8*/ 	.word	0x00015d00
        /*0bdc*/ 	.word	0x00000006
        /*0be0*/ 	.word	0x00028c30
        /*0be4*/ 	.short	0x010a
        /*0be6*/ 	.byte	0x3f
	.zero		1


	//   ....[81]....
        /*0be8*/ 	.word	0x00015d60
        /*0bec*/ 	.word	0x00000008
        /*0bf0*/ 	.word	0x00028c50
        /*0bf4*/ 	.short	0x010a
        /*0bf6*/ 	.byte	0x3f
	.zero		1


	//   ....[82]....
        /*0bf8*/ 	.word	0x00015dc0
        /*0bfc*/ 	.word	0x00000005
        /*0c00*/ 	.word	0x00028c30
        /*0c04*/ 	.short	0x010a
        /*0c06*/ 	.byte	0x3f
	.zero		1


	//   ....[83]....
        /*0c08*/ 	.word	0x00015e20
        /*0c0c*/ 	.word	0x00000007
        /*0c10*/ 	.word	0x00028c50
        /*0c14*/ 	.short	0x010a
        /*0c16*/ 	.byte	0x3f
	.zero		1


	//   ....[84]....
        /*0c18*/ 	.word	0x00015f40
        /*0c1c*/ 	.word	0x0000001b
        /*0c20*/ 	.word	0x00028c40
        /*0c24*/ 	.short	0x010a
        /*0c26*/ 	.byte	0x3f
	.zero		1


	//   ....[85]....
        /*0c28*/ 	.word	0x000169e0
        /*0c2c*/ 	.word	0x00000017
        /*0c30*/ 	.word	0x00028c20
        /*0c34*/ 	.short	0x010a
        /*0c36*/ 	.byte	0x3f
	.zero		1


	//   ....[86]....
        /*0c38*/ 	.word	0x00016a30
        /*0c3c*/ 	.word	0x0000001b
        /*0c40*/ 	.word	0x00028c60
        /*0c44*/ 	.short	0x010a
        /*0c46*/ 	.byte	0x3f
	.zero		1


	//   ....[87]....
        /*0c48*/ 	.word	0x00017320
        /*0c4c*/ 	.word	0x00000006
        /*0c50*/ 	.word	0x00028c40
        /*0c54*/ 	.short	0x010a
        /*0c56*/ 	.byte	0x3f
	.zero		1


	//   ....[88]....
        /*0c58*/ 	.word	0x000177e0
        /*0c5c*/ 	.word	0x00000006
        /*0c60*/ 	.word	0x00028c60
        /*0c64*/ 	.short	0x010a
        /*0c66*/ 	.byte	0x3f
	.zero		1


	//   ....[89]....
        /*0c68*/ 	.word	0x000188d0
        /*0c6c*/ 	.word	0x00000005
        /*0c70*/ 	.word	0x00028c20
        /*0c74*/ 	.short	0x010a
        /*0c76*/ 	.byte	0x3f
	.zero		1


	//   ....[90]....
        /*0c78*/ 	.word	0x00018a70
        /*0c7c*/ 	.word	0x00000003
        /*0c80*/ 	.word	0x00028c40
        /*0c84*/ 	.short	0x010a
        /*0c86*/ 	.byte	0x3f
	.zero		1


	//   ....[91]....
        /*0c88*/ 	.word	0x00018ac0
        /*0c8c*/ 	.word	0x00000005
        /*0c90*/ 	.word	0x00028c40
        /*0c94*/ 	.short	0x010a
        /*0c96*/ 	.byte	0x3f
	.zero		1


	//   ....[92]....
        /*0c98*/ 	.word	0x00018b10
        /*0c9c*/ 	.word	0x00000003
        /*0ca0*/ 	.word	0x00028c60
        /*0ca4*/ 	.short	0x010a
        /*0ca6*/ 	.byte	0x3f
	.zero		1


	//----- nvinfo : EIATTR_NUM_MBARRIERS
	.align		4
.L_378:
        /*0ca8*/ 	.byte	0x03, 0x38
        /*0caa*/ 	.short	0x0016


	//----- nvinfo : EIATTR_EXIT_INSTR_OFFSETS
	.align		4
        /*0cac*/ 	.byte	0x04, 0x1c
        /*0cae*/ 	.short	(.L_380 - .L_379)


	//   ....[0]....
.L_379:
        /*0cb0*/ 	.word	0x00000970


	//   ....[1]....
        /*0cb4*/ 	.word	0x0000fe80


	//   ....[2]....
        /*0cb8*/ 	.word	0x00015a60


	//----- nvinfo : EIATTR_MAX_THREADS
	.align		4
.L_380:
        /*0cbc*/ 	.byte	0x04, 0x05
        /*0cbe*/ 	.short	(.L_382 - .L_381)
.L_381:
        /*0cc0*/ 	.word	0x00000180
        /*0cc4*/ 	.word	0x00000001
        /*0cc8*/ 	.word	0x00000001


	//----- nvinfo : EIATTR_CRS_STACK_SIZE
	.align		4
.L_382:
        /*0ccc*/ 	.byte	0x04, 0x1e
        /*0cce*/ 	.short	(.L_384 - .L_383)
.L_383:
        /*0cd0*/ 	.word	0x00000000


	//----- nvinfo : EIATTR_CBANK_PARAM_SIZE
	.align		4
.L_384:
        /*0cd4*/ 	.byte	0x03, 0x19
        /*0cd6*/ 	.short	0x0af0


	//----- nvinfo : EIATTR_PARAM_CBANK
	.align		4
        /*0cd8*/ 	.byte	0x04, 0x0a
        /*0cda*/ 	.short	(.L_386 - .L_385)
	.align		4
.L_385:
        /*0cdc*/ 	.word	index@(.nv.constant0._ZN7cutlass13device_kernelIN5flash11enable_sm90INS1_16FlashAttnFwdSm90INS1_25CollectiveMainloopFwdSm90ILi2EN4cute5tupleIJNS5_1CILi1EEES8_S8_EEENS6_IJNS7_ILi64EEESA_SA_EEELi512ENS_10bfloat16_tEfNS_4arch4Sm90ELb0ELb1ELb0ELb1ELb1ELb0ELb0ELb0ELb0ELb1ELb0ELb0EEENS1_21CollectiveEpilogueFwdINS6_IJSA_NS7_ILi512EEESA_EEES9_SC_SE_Li256ELb1ELb1ELb0ELb0EEENS1_36VarlenDynamicPersistentTileSchedulerILi64ELi64ELi256ELi128ELb0ELb1ELb1ELb1ELb0ELb1EEEEEEEEEvNT_6ParamsE)
        /*0ce0*/ 	.short	0x0210
        /*0ce2*/ 	.short	0x0af0


	//----- nvinfo : EIATTR_SW_WAR
	.align		4
.L_386:
        /*0ce4*/ 	.byte	0x04, 0x36
        /*0ce6*/ 	.short	(.L_388 - .L_387)
.L_387:
        /*0ce8*/ 	.word	0x00000008
.L_388:


//--------------------- .nv.info._ZN7cutlass13device_kernelIN5flash11enable_sm90INS1_16FlashAttnFwdSm90INS1_25CollectiveMainloopFwdSm90ILi2EN4cute5tupleIJNS5_1CILi1EEES8_S8_EEENS6_IJNS7_ILi64EEESA_SA_EEELi512ENS_10bfloat16_tEfNS_4arch4Sm90ELb0ELb1ELb0ELb1ELb1ELb1ELb0ELb0ELb0ELb1ELb0ELb0EEENS1_21CollectiveEpilogueFwdINS6_IJSA_NS7_ILi512EEESA_EEES9_SC_SE_Li256ELb1ELb1ELb0ELb0EEENS1_36VarlenDynamicPersistentTileSchedulerILi64ELi64ELi256ELi128ELb0ELb1ELb1ELb1ELb0ELb1EEEEEEEEEvNT_6ParamsE --------------------------
	.section	.nv.info._ZN7cutlass13device_kernelIN5flash11enable_sm90INS1_16FlashAttnFwdSm90INS1_25CollectiveMainloopFwdSm90ILi2EN4cute5tupleIJNS5_1CILi1EEES8_S8_EEENS6_IJNS7_ILi64EEESA_SA_EEELi512ENS_10bfloat16_tEfNS_4arch4Sm90ELb0ELb1ELb0ELb1ELb1ELb1ELb0ELb0ELb0ELb1ELb0ELb0EEENS1_21CollectiveEpilogueFwdINS6_IJSA_NS7_ILi512EEESA_EEES9_SC_SE_Li256ELb1ELb1ELb0ELb0EEENS1_36VarlenDynamicPersistentTileSchedulerILi64ELi64ELi256ELi128ELb0ELb1ELb1ELb1ELb0ELb1EEEEEEEEEvNT_6ParamsE,"",@"SHT_CUDA_INFO"
	.sectionflags	@""
	.align	4


	//----- nvinfo : EIATTR_CUDA_API_VERSION
	.align		4
        /*0000*/ 	.byte	0x04, 0x37
        /*0002*/ 	.short	(.L_390 - .L_389)
.L_389:
        /*0004*/ 	.word	0x00000082


	//----- nvinfo : EIATTR_KPARAM_INFO
	.align		4
.L_390:
        /*0008*/ 	.byte	0x04, 0x17
        /*000a*/ 	.short	(.L_392 - .L_391)
.L_391:
        /*000c*/ 	.word	0x00000000
        /*0010*/ 	.short	0x0000
        /*0012*/ 	.short	0x0070
        /*0014*/ 	.byte	0x00, 0xf0, 0x01, 0x2a


	//----- nvinfo : EIATTR_SPARSE_MMA_MASK
	.align		4
.L_392:
        /*0018*/ 	.byte	0x03, 0x50
        /*001a*/ 	.short	0x0000


	//----- nvinfo : EIATTR_MAXREG_COUNT
	.align		4
        /*001c*/ 	.byte	0x03, 0x1b
        /*001e*/ 	.short	0x00a8


	//----- nvinfo : EIATTR_NUM_BARRIERS
	.align		4
        /*0020*/ 	.byte	0x02, 0x4c
        /*0022*/ 	.byte	0x10
	.zero		1


	//----- nvinfo : EIATTR_EXTERNS
	.align		4
        /*0024*/ 	.byte	0x04, 0x0f
        /*0026*/ 	.short	(.L_394 - .L_393)


	//   ....[0]....
	.align		4
.L_393:
        /*0028*/ 	.word	index@(__assertfail)


	//----- nvinfo : EIATTR_ANNOTATIONS
	.align		4
.L_394:
        /*002c*/ 	.byte	0x04, 0x55
        /*002e*/ 	.short	(.L_396 - .L_395)


	//   ....[0]....
.L_395:
        /* <DEDUP_REMOVED lines=50> */


	//----- nvinfo : EIATTR_MERCURY_ISA_VERSION
	.align		4
.L_396:
        /*0340*/ 	.byte	0x03, 0x5f
        /*0342*/ 	.short	0x0101


	//----- nvinfo : EIATTR_UNUSED_LOAD_BYTE_OFFSET
	.align		4
        /*0344*/ 	.byte	0x04, 0x44
        /*0346*/ 	.short	(.L_398 - .L_397)


	//   ....[0]....
.L_397:
        /*0348*/ 	.word	0x00000a20
        /*034c*/ 	.word	0x0000fff0


	//   ....[1]....
        /*0350*/ 	.word	0x000146d0
        /*0354*/ 	.word	0x0000fff0


	//----- nvinfo : EIATTR_INT_WARP_WIDE_INSTR_OFFSETS
	.align		4
.L_398:
        /*0358*/ 	.byte	0x04, 0x31
        /*035a*/ 	.short	(.L_400 - .L_399)


	//   ....[0]....
.L_399:
        /*035c*/ 	.word	0x00000130


	//   ....[1]....
        /*0360*/ 	.word	0x00000170


	//   ....[2]....
        /*0364*/ 	.word	0x000001e0


	//   ....[3]....
        /*0368*/ 	.word	0x0001ae60


	//   ....[4]....
        /*036c*/ 	.word	0x0001aef0


	//   ....[5]....
        /*0370*/ 	.word	0x0001e460


	//   ....[6]....
        /*0374*/ 	.word	0x0001e4f0


	//----- nvinfo : EIATTR_COOP_GROUP_MASK_REGIDS
	.align		4
.L_400:
        /*0378*/ 	.byte	0x04, 0x29
        /*037a*/ 	.short	(.L_402 - .L_401)


	//   ....[0]....
.L_401:
        /*037c*/ 	.word	0xffffffff


	//   ....[1]....
        /*0380*/ 	.word	0xffffffff


	//   ....[2]....
        /*0384*/ 	.word	0xffffffff


	//   ....[3]....
        /*0388*/ 	.word	0xffffffff


	//   ....[4]....
        /*038c*/ 	.word	0xffffffff


	//   ....[5]....
        /*0390*/ 	.word	0xffffffff


	//   ....[6]....
        /*0394*/ 	.word	0xffffffff


	//   ....[7]....
        /*0398*/ 	.word	0xffffffff


	//   ....[8]....
        /*039c*/ 	.word	0xffffffff


	//   ....[9]....
        /*03a0*/ 	.word	0xffffffff


	//   ....[10]....
        /*03a4*/ 	.word	0xffffffff


	//   ....[11]....
        /*03a8*/ 	.word	0xffffffff


	//   ....[12]....
        /*03ac*/ 	.word	0xffffffff


	//   ....[13]....
        /*03b0*/ 	.word	0xffffffff


	//   ....[14]....
        /*03b4*/ 	.word	0xffffffff


	//   ....[15]....
        /*03b8*/ 	.word	0xffffffff


	//   ....[16]....
        /*03bc*/ 	.word	0xffffffff


	//   ....[17]....
        /*03c0*/ 	.word	0xffffffff


	//   ....[18]....
        /*03c4*/ 	.word	0xffffffff


	//   ....[19]....
        /*03c8*/ 	.word	0xffffffff


	//   ....[20]....
        /*03cc*/ 	.word	0xffffffff


	//   ....[21]....
        /*03d0*/ 	.word	0xffffffff


	//   ....[22]....
        /*03d4*/ 	.word	0xffffffff


	//   ....[23]....
        /*03d8*/ 	.word	0xffffffff


	//   ....[24]....
        /*03dc*/ 	.word	0xffffffff


	//   ....[25]....
        /*03e0*/ 	.word	0xffffffff


	//   ....[26]....
        /*03e4*/ 	.word	0xffffffff


	//   ....[27]....
        /*03e8*/ 	.word	0xffffffff


	//   ....[28]....
        /*03ec*/ 	.word	0xffffffff


	//   ....[29]....
        /*03f0*/ 	.word	0xffffffff


	//   ....[30]....
        /*03f4*/ 	.word	0xffffffff


	//   ....[31]....
        /*03f8*/ 	.word	0xffffffff


	//   ....[32]....
        /*03fc*/ 	.word	0xffffffff


	//   ....[33]....
        /*0400*/ 	.word	0xffffffff


	//   ....[34]....
        /*0404*/ 	.word	0xffffffff


	//   ....[35]....
        /*0408*/ 	.word	0xffffffff


	//   ....[36]....
        /*040c*/ 	.word	0xffffffff


	//   ....[37]....
        /*0410*/ 	.word	0xffffffff


	//   ....[38]....
        /*0414*/ 	.word	0xffffffff


	//   ....[39]....
        /*0418*/ 	.word	0xffffffff


	//   ....[40]....
        /*041c*/ 	.word	0xffffffff


	//   ....[41]....
        /*0420*/ 	.word	0xffffffff


	//   ....[42]....
        /*0424*/ 	.word	0xffffffff


	//   ....[43]....
        /*0428*/ 	.word	0xffffffff


	//   ....[44]....
        /*042c*/ 	.word	0xffffffff


	//   ....[45]....
        /*0430*/ 	.word	0xffffffff


	//   ....[46]....
        /*0434*/ 	.word	0xffffffff


	//   ....[47]....
        /*0438*/ 	.word	0xffffffff


	//   ....[48]....
        /*043c*/ 	.word	0xffffffff


	//   ....[49]....
        /*0440*/ 	.word	0xffffffff


	//   ....[50]....
        /*0444*/ 	.word	0xffffffff


	//   ....[51]....
        /*0448*/ 	.word	0xffffffff


	//   ....[52]....
        /*044c*/ 	.word	0xffffffff


	//   ....[53]....
        /*0450*/ 	.word	0xffffffff


	//   ....[54]....
        /*0454*/ 	.word	0xffffffff


	//   ....[55]....
        /*0458*/ 	.word	0xffffffff


	//   ....[56]....
        /*045c*/ 	.word	0xffffffff


	//   ....[57]....
        /*0460*/ 	.word	0xffffffff


	//   ....[58]....
        /*0464*/ 	.word	0xffffffff


	//   ....[59]....
        /*0468*/ 	.word	0xffffffff


	//   ....[60]....
        /*046c*/ 	.word	0xffffffff


	//   ....[61]....
        /*0470*/ 	.word	0xffffffff


	//   ....[62]....
        /*0474*/ 	.word	0xffffffff


	//   ....[63]....
        /*0478*/ 	.word	0xffffffff


	//   ....[64]....
        /*047c*/ 	.word	0xffffffff


	//   ....[65]....
        /*0480*/ 	.word	0xffffffff


	//   ....[66]....
        /*0484*/ 	.word	0xffffffff


	//   ....[67]....
        /*0488*/ 	.word	0xffffffff


	//   ....[68]....
        /*048c*/ 	.word	0xffffffff


	//   ....[69]....
        /*0490*/ 	.word	0xffffffff


	//   ....[70]....
        /*0494*/ 	.word	0xffffffff


	//   ....[71]....
        /*0498*/ 	.word	0xffffffff


	//   ....[72]....
        /*049c*/ 	.word	0xffffffff


	//   ....[73]....
        /*04a0*/ 	.word	0xffffffff


	//   ....[74]....
        /*04a4*/ 	.word	0xffffffff


	//   ....[75]....
        /*04a8*/ 	.word	0xffffffff


	//   ....[76]....
        /*04ac*/ 	.word	0xffffffff


	//   ....[77]....
        /*04b0*/ 	.word	0xffffffff


	//   ....[78]....
        /*04b4*/ 	.word	0xffffffff


	//   ....[79]....
        /*04b8*/ 	.word	0xffffffff


	//   ....[80]....
        /*04bc*/ 	.word	0xffffffff


	//   ....[81]....
        /*04c0*/ 	.word	0xffffffff


	//   ....[82]....
        /*04c4*/ 	.word	0xffffffff


	//   ....[83]....
        /*04c8*/ 	.word	0xffffffff


	//   ....[84]....
        /*04cc*/ 	.word	0xffffffff


	//   ....[85]....
        /*04d0*/ 	.word	0xffffffff


	//   ....[86]....
        /*04d4*/ 	.word	0xffffffff


	//   ....[87]....
        /*04d8*/ 	.word	0xffffffff


	//   ....[88]....
        /*04dc*/ 	.word	0xffffffff


	//   ....[89]....
        /*04e0*/ 	.word	0xffffffff


	//   ....[90]....
        /*04e4*/ 	.word	0xffffffff


	//   ....[91]....
        /*04e8*/ 	.word	0xffffffff


	//   ....[92]....
        /*04ec*/ 	.word	0xffffffff


	//   ....[93]....
        /*04f0*/ 	.word	0xffffffff


	//   ....[94]....
        /*04f4*/ 	.word	0xffffffff


	//   ....[95]....
        /*04f8*/ 	.word	0xffffffff


	//   ....[96]....
        /*04fc*/ 	.word	0xffffffff


	//   ....[97]....
        /*0500*/ 	.word	0xffffffff


	//   ....[98]....
        /*0504*/ 	.word	0xffffffff


	//   ....[99]....
        /*0508*/ 	.word	0xffffffff


	//   ....[100]....
        /*050c*/ 	.word	0xffffffff


	//   ....[101]....
        /*0510*/ 	.word	0xffffffff


	//   ....[102]....
        /*0514*/ 	.word	0xffffffff


	//   ....[103]....
        /*0518*/ 	.word	0xffffffff


	//   ....[104]....
        /*051c*/ 	.word	0xffffffff


	//   ....[105]....
        /*0520*/ 	.word	0xffffffff


	//   ....[106]....
        /*0524*/ 	.word	0xffffffff


	//   ....[107]....
        /*0528*/ 	.word	0xffffffff


	//   ....[108]....
        /*052c*/ 	.word	0xffffffff


	//   ....[109]....
        /*0530*/ 	.word	0xffffffff


	//   ....[110]....
        /*0534*/ 	.word	0xffffffff


	//   ....[111]....
        /*0538*/ 	.word	0xffffffff


	//   ....[112]....
        /*053c*/ 	.word	0xffffffff


	//   ....[113]....
        /*0540*/ 	.word	0xffffffff


	//   ....[114]....
        /*0544*/ 	.word	0xffffffff


	//   ....[115]....
        /*0548*/ 	.word	0xffffffff


	//   ....[116]....
        /*054c*/ 	.word	0xffffffff


	//   ....[117]....
        /*0550*/ 	.word	0xffffffff


	//   ....[118]....
        /*0554*/ 	.word	0xffffffff


	//   ....[119]....
        /*0558*/ 	.word	0xffffffff


	//   ....[120]....
        /*055c*/ 	.word	0xffffffff


	//   ....[121]....
        /*0560*/ 	.word	0xffffffff


	//   ....[122]....
        /*0564*/ 	.word	0xffffffff


	//   ....[123]....
        /*0568*/ 	.word	0xffffffff


	//   ....[124]....
        /*056c*/ 	.word	0xffffffff


	//   ....[125]....
        /*0570*/ 	.word	0xffffffff


	//   ....[126]....
        /*0574*/ 	.word	0xffffffff


	//   ....[127]....
        /*0578*/ 	.word	0xffffffff


	//   ....[128]....
        /*057c*/ 	.word	0xffffffff


	//   ....[129]....
        /*0580*/ 	.word	0xffffffff


	//   ....[130]....
        /*0584*/ 	.word	0xffffffff


	//   ....[131]....
        /*0588*/ 	.word	0xffffffff


	//   ....[132]....
        /*058c*/ 	.word	0xffffffff


	//   ....[133]....
        /*0590*/ 	.word	0xffffffff


	//   ....[134]....
        /*0594*/ 	.word	0xffffffff


	//   ....[135]....
        /*0598*/ 	.word	0xffffffff


	//   ....[136]....
        /*059c*/ 	.word	0xffffffff


	//   ....[137]....
        /*05a0*/ 	.word	0xffffffff


	//   ....[138]....
        /*05a4*/ 	.word	0xffffffff


	//   ....[139]....
        /*05a8*/ 	.word	0xffffffff


	//   ....[140]....
        /*05ac*/ 	.word	0xffffffff


	//   ....[141]....
        /*05b0*/ 	.word	0xffffffff


	//   ....[142]....
        /*05b4*/ 	.word	0xffffffff


	//   ....[143]....
        /*05b8*/ 	.word	0xffffffff


	//   ....[144]....
        /*05bc*/ 	.word	0xffffffff


	//   ....[145]....
        /*05c0*/ 	.word	0xffffffff


	//   ....[146]....
        /*05c4*/ 	.word	0xffffffff


	//   ....[147]....
        /*05c8*/ 	.word	0xffffffff


	//   ....[148]....
        /*05cc*/ 	.word	0xffffffff


	//   ....[149]....
        /*05d0*/ 	.word	0xffffffff


	//   ....[150]....
        /*05d4*/ 	.word	0xffffffff


	//   ....[151]....
        /*05d8*/ 	.word	0x0500000f


	//   ....[152]....
        /*05dc*/ 	.word	0x0500000f


	//   ....[153]....
        /*05e0*/ 	.word	0x0500000f


	//   ....[154]....
        /*05e4*/ 	.word	0x0500000f


	//   ....[155]....
        /*05e8*/ 	.word	0x0500000f


	//   ....[156]....
        /*05ec*/ 	.word	0x0500000f


	//   ....[157]....
        /*05f0*/ 	.word	0x0500000f


	//   ....[158]....
        /*05f4*/ 	.word	0x0500000f


	//   ....[159]....
        /*05f8*/ 	.word	0x0500000f


	//   ....[160]....
        /*05fc*/ 	.word	0x0500000f


	//   ....[161]....
        /*0600*/ 	.word	0x0500000f


	//   ....[162]....
        /*0604*/ 	.word	0x0500000f


	//   ....[163]....
        /*0608*/ 	.word	0x0500000f


	//   ....[164]....
        /*060c*/ 	.word	0x0500000f


	//   ....[165]....
        /*0610*/ 	.word	0x0500000f


	//   ....[166]....
        /*0614*/ 	.word	0x0500000f


	//   ....[167]....
        /*0618*/ 	.word	0x0500000f


	//   ....[168]....
        /*061c*/ 	.word	0x0500000f


	//   ....[169]....
        /*0620*/ 	.word	0x0500000f


	//   ....[170]....
        /*0624*/ 	.word	0x0500000f


	//   ....[171]....
        /*0628*/ 	.word	0x0500000f


	//   ....[172]....
        /*062c*/ 	.word	0x0500000f


	//   ....[173]....
        /*0630*/ 	.word	0x0500000f


	//   ....[174]....
        /*0634*/ 	.word	0x0500000f


	//   ....[175]....
        /*0638*/ 	.word	0x0500000f


	//   ....[176]....
        /*063c*/ 	.word	0x0500000f


	//   ....[177]....
        /*0640*/ 	.word	0x0500000f


	//   ....[178]....
        /*0644*/ 	.word	0x0500000f


	//   ....[179]....
        /*0648*/ 	.word	0x0500000f


	//   ....[180]....
        /*064c*/ 	.word	0x0500000f


	//   ....[181]....
        /*0650*/ 	.word	0x0500000f


	//   ....[182]....
        /*0654*/ 	.word	0x0500000f


	//   ....[183]....
        /*0658*/ 	.word	0x0500000f


	//   ....[184]....
        /*065c*/ 	.word	0x0500000f


	//   ....[185]....
        /*0660*/ 	.word	0x0500000f


	//   ....[186]....
        /*0664*/ 	.word	0x0500000f


	//   ....[187]....
        /*0668*/ 	.word	0x0500000f


	//   ....[188]....
        /*066c*/ 	.word	0x0500000f


	//   ....[189]....
        /*0670*/ 	.word	0x0500000f


	//   ....[190]....
        /*0674*/ 	.word	0x0500000f


	//   ....[191]....
        /*0678*/ 	.word	0x0500000f


	//   ....[192]....
        /*067c*/ 	.word	0x0500000f


	//   ....[193]....
        /*0680*/ 	.word	0x0500000f


	//   ....[194]....
        /*0684*/ 	.word	0x0500000f


	//   ....[195]....
        /*0688*/ 	.word	0x0500000f


	//   ....[196]....
        /*068c*/ 	.word	0x0500000f


	//   ....[197]....
        /*0690*/ 	.word	0x0500000f


	//   ....[198]....
        /*0694*/ 	.word	0x0500000f


	//   ....[199]....
        /*0698*/ 	.word	0x0500000f


	//   ....[200]....
        /*069c*/ 	.word	0x0500000f


	//   ....[201]....
        /*06a0*/ 	.word	0x0500000f


	//   ....[202]....
        /*06a4*/ 	.word	0x0500000f


	//   ....[203]....
        /*06a8*/ 	.word	0x0500000f


	//   ....[204]....
        /*06ac*/ 	.word	0x0500000f


	//   ....[205]....
        /*06b0*/ 	.word	0x0500000f


	//   ....[206]....
        /*06b4*/ 	.word	0x0500000f


	//   ....[207]....
        /*06b8*/ 	.word	0x0500000f


	//   ....[208]....
        /*06bc*/ 	.word	0x0500000f


	//   ....[209]....
        /*06c0*/ 	.word	0x0500000f


	//   ....[210]....
        /*06c4*/ 	.word	0x0500000f


	//   ....[211]....
        /*06c8*/ 	.word	0x0500000f


	//   ....[212]....
        /*06cc*/ 	.word	0x0500000f


	//   ....[213]....
        /*06d0*/ 	.word	0x0500000f


	//   ....[214]....
        /*06d4*/ 	.word	0x0500000f


	//   ....[215]....
        /*06d8*/ 	.word	0x0500000f


	//   ....[216]....
        /*06dc*/ 	.word	0x0500000f


	//   ....[217]....
        /*06e0*/ 	.word	0x0500000f


	//   ....[218]....
        /*06e4*/ 	.word	0x0500000f


	//   ....[219]....
        /*06e8*/ 	.word	0x0500000f


	//   ....[220]....
        /*06ec*/ 	.word	0x0500000f


	//   ....[221]....
        /*06f0*/ 	.word	0x0500000f


	//   ....[222]....
        /*06f4*/ 	.word	0x0500000f


	//   ....[223]....
        /*06f8*/ 	.word	0x0500000f


	//   ....[224]....
        /*06fc*/ 	.word	0x0500000f


	//   ....[225]....
        /*0700*/ 	.word	0x0500000f


	//   ....[226]....
        /*0704*/ 	.word	0x0500000f


	//   ....[227]....
        /*0708*/ 	.word	0x0500000f


	//   ....[228]....
        /*070c*/ 	.word	0x0500000f


	//   ....[229]....
        /*0710*/ 	.word	0x0500000f


	//   ....[230]....
        /*0714*/ 	.word	0x0500000f


	//   ....[231]....
        /*0718*/ 	.word	0x0500000f


	//   ....[232]....
        /*071c*/ 	.word	0x0500000f


	//----- nvinfo : EIATTR_COOP_GROUP_INSTR_OFFSETS
	.align		4
.L_402:
        /*0720*/ 	.byte	0x04, 0x28
        /*0722*/ 	.short	(.L_404 - .L_403)


	//   ....[0]....
.L_403:
        /*0724*/ 	.word	0x00000060


	//   ....[1]....
        /*0728*/ 	.word	0x00000140


	//   ....[2]....
        /*072c*/ 	.word	0x00000190


	//   ....[3]....
        /*0730*/ 	.word	0x00000380


	//   ....[4]....
        /*0734*/ 	.word	0x000004e0


	//   ....[5]....
        /*0738*/ 	.word	0x00000600


	//   ....[6]....
        /*073c*/ 	.word	0x00000760


	//   ....[7]....
        /*0740*/ 	.word	0x00002ea0


	//   ....[8]....
        /*0744*/ 	.word	0x00002eb0


	//   ....[9]....
        /*0748*/ 	.word	0x00003930


	//   ....[10]....
        /*074c*/ 	.word	0x00003940


	//   ....[11]....
        /*0750*/ 	.word	0x000043a0


	//   ....[12]....
        /*0754*/ 	.word	0x000043b0


	//   ....[13]....
        /*0758*/ 	.word	0x00004780


	//   ....[14]....
        /*075c*/ 	.word	0x000047a0


	//   ....[15]....
        /*0760*/ 	.word	0x00005910


	//   ....[16]....
        /*0764*/ 	.word	0x00007cc0


	//   ....[17]....
        /*0768*/ 	.word	0x00008450


	//   ....[18]....
        /*076c*/ 	.word	0x00008460


	//   ....[19]....
        /*0770*/ 	.word	0x00008470


	//   ....[20]....
        /*0774*/ 	.word	0x00008480


	//   ....[21]....
        /*0778*/ 	.word	0x00008780


	//   ....[22]....
        /*077c*/ 	.word	0x00008790


	//   ....[23]....
        /*0780*/ 	.word	0x000087a0


	//   ....[24]....
        /*0784*/ 	.word	0x000087b0


	//   ....[25]....
        /*0788*/ 	.word	0x00009b60


	//   ....[26]....
        /*078c*/ 	.word	0x00009b80


	//   ....[27]....
        /*0790*/ 	.word	0x00009b90


	//   ....[28]....
        /*0794*/ 	.word	0x00009ba0


	//   ....[29]....
        /*0798*/ 	.word	0x00009c90


	//   ....[30]....
        /*079c*/ 	.word	0x00009cb0


	//   ....[31]....
        /*07a0*/ 	.word	0x00009d40


	//   ....[32]....
        /*07a4*/ 	.word	0x00009d70


	//   ....[33]....
        /*07a8*/ 	.word	0x0000b510


	//   ....[34]....
        /*07ac*/ 	.word	0x0000bbf0


	//   ....[35]....
        /*07b0*/ 	.word	0x0000c0f0


	//   ....[36]....
        /*07b4*/ 	.word	0x0000c200


	//   ....[37]....
        /*07b8*/ 	.word	0x0000c4e0


	//   ....[38]....
        /*07bc*/ 	.word	0x0000c5a0


	//   ....[39]....
        /*07c0*/ 	.word	0x0000cec0


	//   ....[40]....
        /*07c4*/ 	.word	0x0000d5f0


	//   ....[41]....
        /*07c8*/ 	.word	0x0000d840


	//   ....[42]....
        /*07cc*/ 	.word	0x0000df80


	//   ....[43]....
        /*07d0*/ 	.word	0x0000e0a0


	//   ....[44]....
        /*07d4*/ 	.word	0x0000e610


	//   ....[45]....
        /*07d8*/ 	.word	0x0000e670


	//   ....[46]....
        /*07dc*/ 	.word	0x0000f7e0


	//   ....[47]....
        /*07e0*/ 	.word	0x00010080


	//   ....[48]....
        /*07e4*/ 	.word	0x000100a0


	//   ....[49]....
        /*07e8*/ 	.word	0x00010670


	//   ....[50]....
        /*07ec*/ 	.word	0x00010840


	//   ....[51]....
        /*07f0*/ 	.word	0x00011560


	//   ....[52]....
        /*07f4*/ 	.word	0x00011af0


	//   ....[53]....
        /*07f8*/ 	.word	0x00011d00


	//   ....[54]....
        /*07fc*/ 	.word	0x000123e0


	//   ....[55]....
        /*0800*/ 	.word	0x00012490


	//   ....[56]....
        /*0804*/ 	.word	0x00012ab0


	//   ....[57]....
        /*0808*/ 	.word	0x00012c80


	//   ....[58]....
        /*080c*/ 	.word	0x00013ad0


	//   ....[59]....
        /*0810*/ 	.word	0x00013bd0


	//   ....[60]....
        /*0814*/ 	.word	0x00013be0


	//   ....[61]....
        /*0818*/ 	.word	0x00013c20


	//   ....[62]....
        /*081c*/ 	.word	0x00013c30


	//   ....[63]....
        /*0820*/ 	.word	0x00015750


	//   ....[64]....
        /*0824*/ 	.word	0x00015c50


	//   ....[65]....
        /*0828*/ 	.word	0x00015c70


	//   ....[66]....
        /*082c*/ 	.word	0x00015ca0


	//   ....[67]....
        /*0830*/ 	.word	0x00015cb0


	//   ....[68]....
        /*0834*/ 	.word	0x00016400


	//   ....[69]....
        /*0838*/ 	.word	0x00016440


	//   ....[70]....
        /*083c*/ 	.word	0x000166e0


	//   ....[71]....
        /*0840*/ 	.word	0x00016700


	//   ....[72]....
        /*0844*/ 	.word	0x00017370


	//   ....[73]....
        /*0848*/ 	.word	0x000173b0


	//   ....[74]....
        /*084c*/ 	.word	0x00017650


	//   ....[75]....
        /*0850*/ 	.word	0x00017670


	//   ....[76]....
        /*0854*/ 	.word	0x00017920


	//   ....[77]....
        /*0858*/ 	.word	0x00017ad0


	//   ....[78]....
        /*085c*/ 	.word	0x00017b00


	//   ....[79]....
        /*0860*/ 	.word	0x00017b30


	//   ....[80]....
        /*0864*/ 	.word	0x00017b60


	//   ....[81]....
        /*0868*/ 	.word	0x00017b90


	//   ....[82]....
        /*086c*/ 	.word	0x00017bc0


	//   ....[83]....
        /*0870*/ 	.word	0x00017d30


	//   ....[84]....
        /*0874*/ 	.word	0x00017d60


	//   ....[85]....
        /*0878*/ 	.word	0x00017d90


	//   ....[86]....
        /*087c*/ 	.word	0x00017dc0


	//   ....[87]....
        /*0880*/ 	.word	0x00017df0


	//   ....[88]....
        /*0884*/ 	.word	0x00017e20


	//   ....[89]....
        /*0888*/ 	.word	0x00017eb0


	//   ....[90]....
        /*088c*/ 	.word	0x00017f10


	//   ....[91]....
        /*0890*/ 	.word	0x00017fa0


	//   ....[92]....
        /*0894*/ 	.word	0x00019070


	//   ....[93]....
        /*0898*/ 	.word	0x0001bc40


	//   ....[94]....
        /*089c*/ 	.word	0x0001bc60


	//   ....[95]....
        /*08a0*/ 	.word	0x0001bcf0


	//   ....[96]....
        /*08a4*/ 	.word	0x0001bd10


	//   ....[97]....
        /*08a8*/ 	.word	0x0001bd90


	//   ....[98]....
        /*08ac*/ 	.word	0x0001bdb0


	//   ....[99]....
        /*08b0*/ 	.word	0x0001bdc0


	//   ....[100]....
        /*08b4*/ 	.word	0x0001bdd0


	//   ....[101]....
        /*08b8*/ 	.word	0x0001c5e0


	//   ....[102]....
        /*08bc*/ 	.word	0x0001c610


	//   ....[103]....
        /*08c0*/ 	.word	0x0001c6b0


	//   ....[104]....
        /*08c4*/ 	.word	0x0001c6d0


	//   ....[105]....
        /*08c8*/ 	.word	0x0001c750


	//   ....[106]....
        /*08cc*/ 	.word	0x0001c770


	//   ....[107]....
        /*08d0*/ 	.word	0x0001c780


	//   ....[108]....
        /*08d4*/ 	.word	0x0001c7f0


	//   ....[109]....
        /*08d8*/ 	.word	0x0001cc40


	//   ....[110]....
        /*08dc*/ 	.word	0x0001cd00


	//   ....[111]....
        /*08e0*/ 	.word	0x0001ce50


	//   ....[112]....
        /*08e4*/ 	.word	0x0001ce90


	//   ....[113]....
        /*08e8*/ 	.word	0x0001cea0


	//   ....[114]....
        /*08ec*/ 	.word	0x0001ceb0


	//   ....[115]....
        /*08f0*/ 	.word	0x0001d000


	//   ....[116]....
        /*08f4*/ 	.word	0x0001d150


	//   ....[117]....
        /*08f8*/ 	.word	0x0001d970


	//   ....[118]....
        /*08fc*/ 	.word	0x0001d990


	//   ....[119]....
        /*0900*/ 	.word	0x0001d9e0


	//   ....[120]....
        /*0904*/ 	.word	0x0001d9f0


	//   ....[121]....
        /*0908*/ 	.word	0x0001da30


	//   ....[122]....
        /*090c*/ 	.word	0x0001da40


	//   ....[123]....
        /*0910*/ 	.word	0x0001da50


	//   ....[124]....
        /*0914*/ 	.word	0x0001da90


	//   ....[125]....
        /*0918*/ 	.word	0x0001ddb0


	//   ....[126]....
        /*091c*/ 	.word	0x0001ddf0


	//   ....[127]....
        /*0920*/ 	.word	0x0001de10


	//   ....[128]....
        /*0924*/ 	.word	0x0001de30


	//   ....[129]....
        /*0928*/ 	.word	0x0001de60


	//   ....[130]....
        /*092c*/ 	.word	0x0001de80


	//   ....[131]....
        /*0930*/ 	.word	0x0001df80


	//   ....[132]....
        /*0934*/ 	.word	0x0001e0d0


	//   ....[133]....
        /*0938*/ 	.word	0x0001e6d0


	//   ....[134]....
        /*093c*/ 	.word	0x0001e720


	//   ....[135]....
        /*0940*/ 	.word	0x0001e750


	//   ....[136]....
        /*0944*/ 	.word	0x0001e780


	//   ....[137]....
        /*0948*/ 	.word	0x0001e790


	//   ....[138]....
        /*094c*/ 	.word	0x0001e7c0


	//   ....[139]....
        /*0950*/ 	.word	0x0001e7f0


	//   ....[140]....
        /*0954*/ 	.word	0x0001e820


	//   ....[141]....
        /*0958*/ 	.word	0x0001e9a0


	//   ....[142]....
        /*095c*/ 	.word	0x0001e9d0


	//   ....[143]....
        /*0960*/ 	.word	0x0001ea00


	//   ....[144]....
        /*0964*/ 	.word	0x0001ea30


	//   ....[145]....
        /*0968*/ 	.word	0x0001ea60


	//   ....[146]....
        /*096c*/ 	.word	0x0001ea90


	//   ....[147]....
        /*0970*/ 	.word	0x0001eb50


	//   ....[148]....
        /*0974*/ 	.word	0x0001eb70


	//   ....[149]....
        /*0978*/ 	.word	0x0001ebe0


	//   ....[150]....
        /*097c*/ 	.word	0x0001f280


	//   ....[151]....
        /*0980*/ 	.word	0x0001f5a0


	//   ....[152]....
        /*0984*/ 	.word	0x0001f630


	//   ....[153]....
        /*0988*/ 	.word	0x0001f710


	//   ....[154]....
        /*098c*/ 	.word	0x0001f7a0


	//   ....[155]....
        /*0990*/ 	.word	0x0001f880


	//   ....[156]....
        /*0994*/ 	.word	0x0001f910


	//   ....[157]....
        /*0998*/ 	.word	0x0001fa90


	//   ....[158]....
        /*099c*/ 	.word	0x0001fb20


	//   ....[159]....
        /*09a0*/ 	.word	0x0001fb70


	//   ....[160]....
        /*09a4*/ 	.word	0x0001fbc0


	//   ....[161]....
        /*09a8*/ 	.word	0x0001fc50


	//   ....[162]....
        /*09ac*/ 	.word	0x0001fce0


	//   ....[163]....
        /*09b0*/ 	.word	0x0001fd30


	//   ....[164]....
        /*09b4*/ 	.word	0x0001fd80


	//   ....[165]....
        /*09b8*/ 	.word	0x0001fe70


	//   ....[166]....
        /*09bc*/ 	.word	0x0001ff20


	//   ....[167]....
        /*09c0*/ 	.word	0x0001ffa0


	//   ....[168]....
        /*09c4*/ 	.word	0x00020010


	//   ....[169]....
        /*09c8*/ 	.word	0x00020140


	//   ....[170]....
        /*09cc*/ 	.word	0x00020260


	//   ....[171]....
        /*09d0*/ 	.word	0x00020330


	//   ....[172]....
        /*09d4*/ 	.word	0x00020380


	//   ....[173]....
        /*09d8*/ 	.word	0x00020710


	//   ....[174]....
        /*09dc*/ 	.word	0x000209f0


	//   ....[175]....
        /*09e0*/ 	.word	0x00020ae0


	//   ....[176]....
        /*09e4*/ 	.word	0x00020b80


	//   ....[177]....
        /*09e8*/ 	.word	0x00020be0


	//   ....[178]....
        /*09ec*/ 	.word	0x00020cd0


	//   ....[179]....
        /*09f0*/ 	.word	0x00020d40


	//   ....[180]....
        /*09f4*/ 	.word	0x00020e30


	//   ....[181]....
        /*09f8*/ 	.word	0x00020ea0


	//   ....[182]....
        /*09fc*/ 	.word	0x00020f40


	//   ....[183]....
        /*0a00*/ 	.word	0x00021030


	//   ....[184]....
        /*0a04*/ 	.word	0x000210a0


	//   ....[185]....
        /*0a08*/ 	.word	0x00021100


	//   ....[186]....
        /*0a0c*/ 	.word	0x000211f0


	//   ....[187]....
        /*0a10*/ 	.word	0x00021250


	//   ....[188]....
        /*0a14*/ 	.word	0x00021350


	//   ....[189]....
        /*0a18*/ 	.word	0x000213b0


	//   ....[190]....
        /*0a1c*/ 	.word	0x00021490


	//   ....[191]....
        /*0a20*/ 	.word	0x000215d0


	//   ....[192]....
        /*0a24*/ 	.word	0x000216d0


	//   ....[193]....
        /*0a28*/ 	.word	0x00021950


	//   ....[194]....
        /*0a2c*/ 	.word	0x000219a0


	//   ....[195]....
        /*0a30*/ 	.word	0x00021b70


	//   ....[196]....
        /*0a34*/ 	.word	0x00021bc0


	//   ....[197]....
        /*0a38*/ 	.word	0x00021d90


	//   ....[198]....
        /*0a3c*/ 	.word	0x00021de0


	//   ....[199]....
        /*0a40*/ 	.word	0x00021ed0


	//   ....[200]....
        /*0a44*/ 	.word	0x00021f70


	//   ....[201]....
        /*0a48*/ 	.word	0x00021fd0


	//   ....[202]....
        /*0a4c*/ 	.word	0x00022080


	//   ....[203]....
        /*0a50*/ 	.word	0x000220e0


	//   ....[204]....
        /*0a54*/ 	.word	0x00022190


	//   ....[205]....
        /*0a58*/ 	.word	0x000221f0


	//   ....[206]....
        /*0a5c*/ 	.word	0x000222a0


	//   ....[207]....
        /*0a60*/ 	.word	0x00022390


	//   ....[208]....
        /*0a64*/ 	.word	0x00022470


	//   ....[209]....
        /*0a68*/ 	.word	0x00022580


	//   ....[210]....
        /*0a6c*/ 	.word	0x00022680


	//   ....[211]....
        /*0a70*/ 	.word	0x000227b0


	//   ....[212]....
        /*0a74*/ 	.word	0x00022890


	//   ....[213]....
        /*0a78*/ 	.word	0x00022990


	//   ....[214]....
        /*0a7c*/ 	.word	0x00022a70


	//   ....[215]....
        /*0a80*/ 	.word	0x00022b00


	//   ....[216]....
        /*0a84*/ 	.word	0x00022ba0


	//   ....[217]....
        /*0a88*/ 	.word	0x00022cc0


	//   ....[218]....
        /*0a8c*/ 	.word	0x00022d30


	//   ....[219]....
        /*0a90*/ 	.word	0x00022da0


	//   ....[220]....
        /*0a94*/ 	.word	0x00022e10


	//   ....[221]....
        /*0a98*/ 	.word	0x00022e80


	//   ....[222]....
        /*0a9c*/ 	.word	0x00022f00


	//   ....[223]....
        /*0aa0*/ 	.word	0x00022f90


	//   ....[224]....
        /*0aa4*/ 	.word	0x00023020


	//   ....[225]....
        /*0aa8*/ 	.word	0x00023090


	//   ....[226]....
        /*0aac*/ 	.word	0x00023100


	//   ....[227]....
        /*0ab0*/ 	.word	0x00023170


	//   ....[228]....
        /*0ab4*/ 	.word	0x000231f0


	//   ....[229]....
        /*0ab8*/ 	.word	0x00023260


	//   ....[230]....
        /*0abc*/ 	.word	0x00023300


	//   ....[231]....
        /*0ac0*/ 	.word	0x00023390


	//   ....[232]....
        /*0ac4*/ 	.word	0x000234b0


	//----- nvinfo : EIATTR_REG_RECONFIG
	.align		4
.L_404:
        /*0ac8*/ 	.byte	0x01, 0x54
	.zero		2


	//----- nvinfo : EIATTR_SYSCALL_OFFSETS
	.align		4
        /*0acc*/ 	.byte	0x04, 0x46
        /*0ace*/ 	.short	(.L_406 - .L_405)


	//   ....[0]....
.L_405:
        /*0ad0*/ 	.word	0x000020c0


	//   ....[1]....
        /*0ad4*/ 	.word	0x00002210


	//   ....[2]....
        /*0ad8*/ 	.word	0x00007e70


	//   ....[3]....
        /*0adc*/ 	.word	0x000081a0


	//   ....[4]....
        /*0ae0*/ 	.word	0x0001b050


	//   ....[5]....
        /*0ae4*/ 	.word	0x0001b1a0


	//   ....[6]....
        /*0ae8*/ 	.word	0x0001b290


	//   ....[7]....
        /*0aec*/ 	.word	0x0001c220


	//----- nvinfo : EIATTR_MBARRIER_INSTR_OFFSETS
	.align		4
.L_406:
        /*0af0*/ 	.byte	0x04, 0x39
        /*0af2*/ 	.short	(.L_408 - .L_407)


	//   ....[0]....
.L_407:
        /*0af4*/ 	.word	0x00000270
        /*0af8*/ 	.word	0x000000ff
        /*0afc*/ 	.word	0x00028c00
        /*0b00*/ 	.short	0x0100
        /*0b02*/ 	.byte	0x08
	.zero		1


	//   ....[1]....
        /*0b04*/ 	.word	0x00000280
        /*0b08*/ 	.word	0x000000ff
        /*0b0c*/ 	.word	0x00028c20
        /*0b10*/ 	.short	0x0100
        /*0b12*/ 	.byte	0x08
	.zero		1


	//   ....[2]....
        /*0b14*/ 	.word	0x00000330
        /*0b18*/ 	.word	0x000000ff
        /*0b1c*/ 	.word	0x00028c30
        /*0b20*/ 	.short	0x0100
        /*0b22*/ 	.byte	0x06
	.zero		1


	//   ....[3]....
        /*0b24*/ 	.word	0x00000340
        /*0b28*/ 	.word	0x000000ff
        /*0b2c*/ 	.word	0x00028c40
        /*0b30*/ 	.short	0x0100
        /*0b32*/ 	.byte	0x06
	.zero		1


	//   ....[4]....
        /*0b34*/ 	.word	0x00000350
        /*0b38*/ 	.word	0x000000ff
        /*0b3c*/ 	.word	0x00028c38
        /*0b40*/ 	.short	0x0100
        /*0b42*/ 	.byte	0x06
	.zero		1


	//   ....[5]....
        /*0b44*/ 	.word	0x00000360
        /*0b48*/ 	.word	0x000000ff
        /*0b4c*/ 	.word	0x00028c48
        /*0b50*/ 	.short	0x0100
        /*0b52*/ 	.byte	0x06
	.zero		1


	//   ....[6]....
        /*0b54*/ 	.word	0x00000490
        /*0b58*/ 	.word	0x000000ff
        /*0b5c*/ 	.word	0x00028c50
        /*0b60*/ 	.short	0x0100
        /*0b62*/ 	.byte	0x08
	.zero		1


	//   ....[7]....
        /*0b64*/ 	.word	0x000004a0
        /*0b68*/ 	.word	0x000000ff
        /*0b6c*/ 	.word	0x00028c60
        /*0b70*/ 	.short	0x0100
        /*0b72*/ 	.byte	0x08
	.zero		1


	//   ....[8]....
        /*0b74*/ 	.word	0x000004b0
        /*0b78*/ 	.word	0x000000ff
        /*0b7c*/ 	.word	0x00028c58
        /*0b80*/ 	.short	0x0100
        /*0b82*/ 	.byte	0x08
	.zero		1


	//   ....[9]....
        /*0b84*/ 	.word	0x000004c0
        /*0b88*/ 	.word	0x000000ff
        /*0b8c*/ 	.word	0x00028c68
        /*0b90*/ 	.short	0x0100
        /*0b92*/ 	.byte	0x08
	.zero		1


	//   ....[10]....
        /*0b94*/ 	.word	0x000005b0
        /*0b98*/ 	.word	0x000000ff
        /*0b9c*/ 	.word	0x00028c70
        /*0ba0*/ 	.short	0x0100
        /*0ba2*/ 	.byte	0x06
	.zero		1


	//   ....[11]....
        /*0ba4*/ 	.word	0x000005c0
        /*0ba8*/ 	.word	0x000000ff
        /*0bac*/ 	.word	0x00028c80
        /*0bb0*/ 	.short	0x0100
        /*0bb2*/ 	.byte	0x06
	.zero		1


	//   ....[12]....
        /*0bb4*/ 	.word	0x000005d0
        /*0bb8*/ 	.word	0x000000ff
        /*0bbc*/ 	.word	0x00028c78
        /*0bc0*/ 	.short	0x0100
        /*0bc2*/ 	.byte	0x06
	.zero		1


	//   ....[13]....
        /*0bc4*/ 	.word	0x000005e0
        /*0bc8*/ 	.word	0x000000ff
        /*0bcc*/ 	.word	0x00028c88
        /*0bd0*/ 	.short	0x0100
        /*0bd2*/ 	.byte	0x06
	.zero		1


	//   ....[14]....
        /*0bd4*/ 	.word	0x00000710
        /*0bd8*/ 	.word	0x000000ff
        /*0bdc*/ 	.word	0x00028c90
        /*0be0*/ 	.short	0x0100
        /*0be2*/ 	.byte	0x08
	.zero		1


	//   ....[15]....
        /*0be4*/ 	.word	0x00000720
        /*0be8*/ 	.word	0x000000ff
        /*0bec*/ 	.word	0x00028ca0
        /*0bf0*/ 	.short	0x0100
        /*0bf2*/ 	.byte	0x08
	.zero		1


	//   ....[16]....
        /*0bf4*/ 	.word	0x00000730
        /*0bf8*/ 	.word	0x000000ff
        /*0bfc*/ 	.word	0x00028c98
        /*0c00*/ 	.short	0x0100
        /*0c02*/ 	.byte	0x08
	.zero		1


	//   ....[17]....
        /*0c04*/ 	.word	0x00000740
        /*0c08*/ 	.word	0x000000ff
        /*0c0c*/ 	.word	0x00028ca8
        /*0c10*/ 	.short	0x0100
        /*0c12*/ 	.byte	0x08
	.zero		1


	//   ....[18]....
        /*0c14*/ 	.word	0x00000870
        /*0c18*/ 	.word	0x000000ff
        /*0c1c*/ 	.word	0x00028cb0
        /*0c20*/ 	.short	0x0100
        /*0c22*/ 	.byte	0x08
	.zero		1


	//   ....[19]....
        /*0c24*/ 	.word	0x00000880
        /*0c28*/ 	.word	0x000000ff
        /*0c2c*/ 	.word	0x00028cc0
        /*0c30*/ 	.short	0x0100
        /*0c32*/ 	.byte	0x08
	.zero		1


	//   ....[20]....
        /*0c34*/ 	.word	0x00000890
        /*0c38*/ 	.word	0x000000ff
        /*0c3c*/ 	.word	0x00028cb8
        /*0c40*/ 	.short	0x0100
        /*0c42*/ 	.byte	0x08
	.zero		1


	//   ....[21]....
        /*0c44*/ 	.word	0x000008a0
        /*0c48*/ 	.word	0x000000ff
        /*0c4c*/ 	.word	0x00028cc8
        /*0c50*/ 	.short	0x0100
        /*0c52*/ 	.byte	0x08
	.zero		1


	//   ....[22]....
        /*0c54*/ 	.word	0x00002e50
        /*0c58*/ 	.word	0x0000003e
        /*0c5c*/ 	.word	0x00028c90
        /*0c60*/ 	.short	0x010a
        /*0c62*/ 	.byte	0x3f
	.zero		1


	//   ....[23]....
        /*0c64*/ 	.word	0x000038e0
        /*0c68*/ 	.word	0x0000003e
        /*0c6c*/ 	.word	0x00028c90
        /*0c70*/ 	.short	0x010a
        /*0c72*/ 	.byte	0x3f
	.zero		1


	//   ....[24]....
        /*0c74*/ 	.word	0x000041f0
        /*0c78*/ 	.word	0x0000003e
        /*0c7c*/ 	.word	0x00028c90
        /*0c80*/ 	.short	0x010a
        /*0c82*/ 	.byte	0x3f
	.zero		1


	//   ....[25]....
        /*0c84*/ 	.word	0x000045d0
        /*0c88*/ 	.word	0x00000004
        /*0c8c*/ 	.word	0x00000000
        /*0c90*/ 	.short	0x0101
        /*0c92*/ 	.byte	0x3f
	.zero		1


	//   ....[26]....
        /*0c94*/ 	.word	0x00004610
        /*0c98*/ 	.word	0x0000003e
        /*0c9c*/ 	.word	0x00028cb0
        /*0ca0*/ 	.short	0x010a
        /*0ca2*/ 	.byte	0x3f
	.zero		1


	//   ....[27]....
        /*0ca4*/ 	.word	0x00004f20
        /*0ca8*/ 	.word	0x0000003e
        /*0cac*/ 	.word	0x00000000
        /*0cb0*/ 	.short	0x0101
        /*0cb2*/ 	.byte	0x3f
	.zero		1


	//   ....[28]....
        /*0cb4*/ 	.word	0x00005a30
        /*0cb8*/ 	.word	0x00000003
        /*0cbc*/ 	.word	0x00028c50
        /*0cc0*/ 	.short	0x010a
        /*0cc2*/ 	.byte	0x3f
	.zero		1


	//   ....[29]....
        /*0cc4*/ 	.word	0x00005df0
        /*0cc8*/ 	.word	0x0000000e
        /*0ccc*/ 	.word	0x00000000
        /*0cd0*/ 	.short	0x0101
        /*0cd2*/ 	.byte	0x3f
	.zero		1


	//   ....[30]....
        /*0cd4*/ 	.word	0x00006710
        /*0cd8*/ 	.word	0x00000007
        /*0cdc*/ 	.word	0x00028c50
        /*0ce0*/ 	.short	0x010a
        /*0ce2*/ 	.byte	0x3f
	.zero		1


	//   ....[31]....
        /*0ce4*/ 	.word	0x00006760
        /*0ce8*/ 	.word	0x00000007
        /*0cec*/ 	.word	0x00028c50
        /*0cf0*/ 	.short	0x010a
        /*0cf2*/ 	.byte	0x3f
	.zero		1


	//   ....[32]....
        /*0cf4*/ 	.word	0x00006a50
        /*0cf8*/ 	.word	0x0000000e
        /*0cfc*/ 	.word	0x00000000
        /*0d00*/ 	.short	0x0101
        /*0d02*/ 	.byte	0x3f
	.zero		1


	//   ....[33]....
        /*0d04*/ 	.word	0x00007f10
        /*0d08*/ 	.word	0x00000002
        /*0d0c*/ 	.word	0x00028c00
        /*0d10*/ 	.short	0x010a
        /*0d12*/ 	.byte	0x3f
	.zero		1


	//   ....[34]....
        /*0d14*/ 	.word	0x00007f60
        /*0d18*/ 	.word	0x00000002
        /*0d1c*/ 	.word	0x00028c00
        /*0d20*/ 	.short	0x010a
        /*0d22*/ 	.byte	0x3f
	.zero		1


	//   ....[35]....
        /*0d24*/ 	.word	0x00008a20
        /*0d28*/ 	.word	0x00000002
        /*0d2c*/ 	.word	0x00028c00
        /*0d30*/ 	.short	0x010a
        /*0d32*/ 	.byte	0x3f
	.zero		1


	//   ....[36]....
        /*0d34*/ 	.word	0x00009ff0
        /*0d38*/ 	.word	0x00000002
        /*0d3c*/ 	.word	0x00028c00
        /*0d40*/ 	.short	0x010a
        /*0d42*/ 	.byte	0x3f
	.zero		1


	//   ....[37]....
        /*0d44*/ 	.word	0x0000b000
        /*0d48*/ 	.word	0x0000000f
        /*0d4c*/ 	.word	0x00028c30
        /*0d50*/ 	.short	0x010a
        /*0d52*/ 	.byte	0x3f
	.zero		1


	//   ....[38]....
        /*0d54*/ 	.word	0x0000b0b0
        /*0d58*/ 	.word	0x0000000f
        /*0d5c*/ 	.word	0x00028c30
        /*0d60*/ 	.short	0x010a
        /*0d62*/ 	.byte	0x3f
	.zero		1


	//   ....[39]....
        /*0d64*/ 	.word	0x0000b550
        /*0d68*/ 	.word	0x00000000
        /*0d6c*/ 	.word	0x00000000
        /*0d70*/ 	.short	0x0101
        /*0d72*/ 	.byte	0x3f
	.zero		1


	//   ....[40]....
        /*0d74*/ 	.word	0x0000cbb0
        /*0d78*/ 	.word	0x0000000f
        /*0d7c*/ 	.word	0x00028c50
        /*0d80*/ 	.short	0x010a
        /*0d82*/ 	.byte	0x3f
	.zero		1


	//   ....[41]....
        /*0d84*/ 	.word	0x0000cc60
        /*0d88*/ 	.word	0x0000000f
        /*0d8c*/ 	.word	0x00028c50
        /*0d90*/ 	.short	0x010a
        /*0d92*/ 	.byte	0x3f
	.zero		1


	//   ....[42]....
        /*0d94*/ 	.word	0x0000cf50
        /*0d98*/ 	.word	0x0000000f
        /*0d9c*/ 	.word	0x00000000
        /*0da0*/ 	.short	0x0101
        /*0da2*/ 	.byte	0x3f
	.zero		1


	//   ....[43]....
        /*0da4*/ 	.word	0x0000d270
        /*0da8*/ 	.word	0x000000d1
        /*0dac*/ 	.word	0x00028c30
        /*0db0*/ 	.short	0x010a
        /*0db2*/ 	.byte	0x3f
	.zero		1


	//   ....[44]....
        /*0db4*/ 	.word	0x0000d2e0
        /*0db8*/ 	.word	0x000000d1
        /*0dbc*/ 	.word	0x00028c30
        /*0dc0*/ 	.short	0x010a
        /*0dc2*/ 	.byte	0x3f
	.zero		1


	//   ....[45]....
        /*0dc4*/ 	.word	0x0000d610
        /*0dc8*/ 	.word	0x00000007
        /*0dcc*/ 	.word	0x00000000
        /*0dd0*/ 	.short	0x0101
        /*0dd2*/ 	.byte	0x3f
	.zero		1


	//   ....[46]....
        /*0dd4*/ 	.word	0x0000f520
        /*0dd8*/ 	.word	0x000000d1
        /*0ddc*/ 	.word	0x00028c50
        /*0de0*/ 	.short	0x010a
        /*0de2*/ 	.byte	0x3f
	.zero		1


	//   ....[47]....
        /*0de4*/ 	.word	0x0000f570
        /*0de8*/ 	.word	0x000000d1
        /*0dec*/ 	.word	0x00028c50
        /*0df0*/ 	.short	0x010a
        /*0df2*/ 	.byte	0x3f
	.zero		1


	//   ....[48]....
        /*0df4*/ 	.word	0x0000f890
        /*0df8*/ 	.word	0x000000d1
        /*0dfc*/ 	.word	0x00000000
        /*0e00*/ 	.short	0x0101
        /*0e02*/ 	.byte	0x3f
	.zero		1


	//   ....[49]....
        /*0e04*/ 	.word	0x0000fc90
        /*0e08*/ 	.word	0x0000000f
        /*0e0c*/ 	.word	0x00028c30
        /*0e10*/ 	.short	0x010a
        /*0e12*/ 	.byte	0x3f
	.zero		1


	//   ....[50]....
        /*0e14*/ 	.word	0x0000fd00
        /*0e18*/ 	.word	0x0000000f
        /*0e1c*/ 	.word	0x00028c30
        /*0e20*/ 	.short	0x010a
        /*0e22*/ 	.byte	0x3f
	.zero		1


	//   ....[51]....
        /*0e24*/ 	.word	0x00010260
        /*0e28*/ 	.word	0x0000000e
        /*0e2c*/ 	.word	0x00000000
        /*0e30*/ 	.short	0x0101
        /*0e32*/ 	.byte	0x3f
	.zero		1


	//   ....[52]....
        /*0e34*/ 	.word	0x00011290
        /*0e38*/ 	.word	0x0000000f
        /*0e3c*/ 	.word	0x00028c50
        /*0e40*/ 	.short	0x010a
        /*0e42*/ 	.byte	0x3f
	.zero		1


	//   ....[53]....
        /*0e44*/ 	.word	0x000112e0
        /*0e48*/ 	.word	0x0000000f
        /*0e4c*/ 	.word	0x00028c50
        /*0e50*/ 	.short	0x010a
        /*0e52*/ 	.byte	0x3f
	.zero		1


	//   ....[54]....
        /*0e54*/ 	.word	0x000115f0
        /*0e58*/ 	.word	0x0000000f
        /*0e5c*/ 	.word	0x00000000
        /*0e60*/ 	.short	0x0101
        /*0e62*/ 	.byte	0x3f
	.zero		1


	//   ....[55]....
        /*0e64*/ 	.word	0x00011740
        /*0e68*/ 	.word	0x00000014
        /*0e6c*/ 	.word	0x00028c30
        /*0e70*/ 	.short	0x010a
        /*0e72*/ 	.byte	0x3f
	.zero		1


	//   ....[56]....
        /*0e74*/ 	.word	0x000117b0
        /*0e78*/ 	.word	0x00000014
        /*0e7c*/ 	.word	0x00028c30
        /*0e80*/ 	.short	0x010a
        /*0e82*/ 	.byte	0x3f
	.zero		1


	//   ....[57]....
        /*0e84*/ 	.word	0x00011b30
        /*0e88*/ 	.word	0x00000006
        /*0e8c*/ 	.word	0x00000000
        /*0e90*/ 	.short	0x0101
        /*0e92*/ 	.byte	0x3f
	.zero		1


	//   ....[58]....
        /*0e94*/ 	.word	0x00013810
        /*0e98*/ 	.word	0x00000014
        /*0e9c*/ 	.word	0x00028c50
        /*0ea0*/ 	.short	0x010a
        /*0ea2*/ 	.byte	0x3f
	.zero		1


	//   ....[59]....
        /*0ea4*/ 	.word	0x00013860
        /*0ea8*/ 	.word	0x00000014
        /*0eac*/ 	.word	0x00028c50
        /*0eb0*/ 	.short	0x010a
        /*0eb2*/ 	.byte	0x3f
	.zero		1


	//   ....[60]....
        /*0eb4*/ 	.word	0x00013b70
        /*0eb8*/ 	.word	0x00000014
        /*0ebc*/ 	.word	0x00000000
        /*0ec0*/ 	.short	0x0101
        /*0ec2*/ 	.byte	0x3f
	.zero		1


	//   ....[61]....
        /*0ec4*/ 	.word	0x000163e0
        /*0ec8*/ 	.word	0x00000000
        /*0ecc*/ 	.word	0x00000000
        /*0ed0*/ 	.short	0x0101
        /*0ed2*/ 	.byte	0x3f
	.zero		1


	//   ....[62]....
        /*0ed4*/ 	.word	0x00019150
        /*0ed8*/ 	.word	0x00000017
        /*0edc*/ 	.word	0x00028c20
        /*0ee0*/ 	.short	0x010a
        /*0ee2*/ 	.byte	0x3f
	.zero		1


	//   ....[63]....
        /*0ee4*/ 	.word	0x000191e0
        /*0ee8*/ 	.word	0x0000000c
        /*0eec*/ 	.word	0x00028ca0
        /*0ef0*/ 	.short	0x010a
        /*0ef2*/ 	.byte	0x3f
	.zero		1


	//   ....[64]....
        /*0ef4*/ 	.word	0x00019430
        /*0ef8*/ 	.word	0x0000000c
        /*0efc*/ 	.word	0x00028cc0
        /*0f00*/ 	.short	0x010a
        /*0f02*/ 	.byte	0x3f
	.zero		1


	//   ....[65]....
        /*0f04*/ 	.word	0x00019e00
        /*0f08*/ 	.word	0x0000000a
        /*0f0c*/ 	.word	0x00028ca0
        /*0f10*/ 	.short	0x010a
        /*0f12*/ 	.byte	0x3f
	.zero		1


	//   ....[66]....
        /*0f14*/ 	.word	0x0001a040
        /*0f18*/ 	.word	0x0000000a
        /*0f1c*/ 	.word	0x00028cc0
        /*0f20*/ 	.short	0x010a
        /*0f22*/ 	.byte	0x3f
	.zero		1


	//   ....[67]....
        /*0f24*/ 	.word	0x0001b9f0
        /*0f28*/ 	.word	0x0000001b
        /*0f2c*/ 	.word	0x00028c40
        /*0f30*/ 	.short	0x010a
        /*0f32*/ 	.byte	0x3f
	.zero		1


	//   ....[68]....
        /*0f34*/ 	.word	0x0001bed0
        /*0f38*/ 	.word	0x0000001b
        /*0f3c*/ 	.word	0x00028c30
        /*0f40*/ 	.short	0x0107
        /*0f42*/ 	.byte	0x3f
	.zero		1


	//   ....[69]....
        /*0f44*/ 	.word	0x0001bfa0
        /*0f48*/ 	.word	0x0000001b
        /*0f4c*/ 	.word	0x00028c30
        /*0f50*/ 	.short	0x0101
        /*0f52*/ 	.byte	0x3f
	.zero		1


	//   ....[70]....
        /*0f54*/ 	.word	0x0001c890
        /*0f58*/ 	.word	0x00000017
        /*0f5c*/ 	.word	0x00028c00
        /*0f60*/ 	.short	0x0107
        /*0f62*/ 	.byte	0x3f
	.zero		1


	//   ....[71]....
        /*0f64*/ 	.word	0x0001c980
        /*0f68*/ 	.word	0x00000017
        /*0f6c*/ 	.word	0x00028c00
        /*0f70*/ 	.short	0x0101
        /*0f72*/ 	.byte	0x3f
	.zero		1


	//   ....[72]....
        /*0f74*/ 	.word	0x0001c9a0
        /*0f78*/ 	.word	0x00000017
        /*0f7c*/ 	.word	0x00028c20
        /*0f80*/ 	.short	0x010a
        /*0f82*/ 	.byte	0x3f
	.zero		1


	//   ....[73]....
        /*0f84*/ 	.word	0x0001ca30
        /*0f88*/ 	.word	0x0000001b
        /*0f8c*/ 	.word	0x00028c60
        /*0f90*/ 	.short	0x010a
        /*0f92*/ 	.byte	0x3f
	.zero		1


	//   ....[74]....
        /*0f94*/ 	.word	0x0001d370
        /*0f98*/ 	.word	0x0000001b
        /*0f9c*/ 	.word	0x00028c50
        /*0fa0*/ 	.short	0x0107
        /*0fa2*/ 	.byte	0x3f
	.zero		1


	//   ....[75]....
        /*0fa4*/ 	.word	0x0001d440
        /*0fa8*/ 	.word	0x0000001b
        /*0fac*/ 	.word	0x00028c50
        /*0fb0*/ 	.short	0x0101
        /*0fb2*/ 	.byte	0x3f
	.zero		1


	//   ....[76]....
        /*0fb4*/ 	.word	0x0001d7d0
        /*0fb8*/ 	.word	0x00000006
        /*0fbc*/ 	.word	0x00028c40
        /*0fc0*/ 	.short	0x010a
        /*0fc2*/ 	.byte	0x3f
	.zero		1


	//   ....[77]....
        /*0fc4*/ 	.word	0x0001db10
        /*0fc8*/ 	.word	0x00000006
        /*0fcc*/ 	.word	0x00028c30
        /*0fd0*/ 	.short	0x0107
        /*0fd2*/ 	.byte	0x3f
	.zero		1


	//   ....[78]....
        /*0fd4*/ 	.word	0x0001dbd0
        /*0fd8*/ 	.word	0x00000006
        /*0fdc*/ 	.word	0x00028c30
        /*0fe0*/ 	.short	0x0101
        /*0fe2*/ 	.byte	0x3f
	.zero		1


	//   ....[79]....
        /*0fe4*/ 	.word	0x0001dc00
        /*0fe8*/ 	.word	0x00000006
        /*0fec*/ 	.word	0x00028c60
        /*0ff0*/ 	.short	0x010a
        /*0ff2*/ 	.byte	0x3f
	.zero		1


	//   ....[80]....
        /*0ff4*/ 	.word	0x0001e2d0
        /*0ff8*/ 	.word	0x00000006
        /*0ffc*/ 	.word	0x00028c50
        /*1000*/ 	.short	0x0107
        /*1002*/ 	.byte	0x3f
	.zero		1


	//   ....[81]....
        /*1004*/ 	.word	0x0001e390
        /*1008*/ 	.word	0x00000006
        /*100c*/ 	.word	0x00028c50
        /*1010*/ 	.short	0x0101
        /*1012*/ 	.byte	0x3f
	.zero		1


	//   ....[82]....
        /*1014*/ 	.word	0x0001f200
        /*1018*/ 	.word	0x00000004
        /*101c*/ 	.word	0x00028c20
        /*1020*/ 	.short	0x010a
        /*1022*/ 	.byte	0x3f
	.zero		1


	//   ....[83]....
        /*1024*/ 	.word	0x0001f370
        /*1028*/ 	.word	0x00000005
        /*102c*/ 	.word	0x00028c40
        /*1030*/ 	.short	0x010a
        /*1032*/ 	.byte	0x3f
	.zero		1


	//   ....[84]....
        /*1034*/ 	.word	0x0001f410
        /*1038*/ 	.word	0x00000019
        /*103c*/ 	.word	0x00028c40
        /*1040*/ 	.short	0x010a
        /*1042*/ 	.byte	0x3f
	.zero		1


	//   ....[85]....
        /*1044*/ 	.word	0x0001f450
        /*1048*/ 	.word	0x00000005
        /*104c*/ 	.word	0x00028c60
        /*1050*/ 	.short	0x010a
        /*1052*/ 	.byte	0x3f
	.zero		1


	//   ....[86]....
        /*1054*/ 	.word	0x0001f490
        /*1058*/ 	.word	0x00000019
        /*105c*/ 	.word	0x00028c60
        /*1060*/ 	.short	0x010a
        /*1062*/ 	.byte	0x3f
	.zero		1


	//   ....[87]....
        /*1064*/ 	.word	0x0001f4f0
        /*1068*/ 	.word	0x0000003e
        /*106c*/ 	.word	0x00028c90
        /*1070*/ 	.short	0x010a
        /*1072*/ 	.byte	0x3f
	.zero		1


	//   ....[88]....
        /*1074*/ 	.word	0x0001f660
        /*1078*/ 	.word	0x0000003e
        /*107c*/ 	.word	0x00028c90
        /*1080*/ 	.short	0x010a
        /*1082*/ 	.byte	0x3f
	.zero		1


	//   ....[89]....
        /*1084*/ 	.word	0x0001f7e0
        /*1088*/ 	.word	0x0000003e
        /*108c*/ 	.word	0x00028c90
        /*1090*/ 	.short	0x010a
        /*1092*/ 	.byte	0x3f
	.zero		1


	//   ....[90]....
        /*1094*/ 	.word	0x0001f940
        /*1098*/ 	.word	0x0000003e
        /*109c*/ 	.word	0x00028cb0
        /*10a0*/ 	.short	0x010a
        /*10a2*/ 	.byte	0x3f
	.zero		1


	//   ....[91]....
        /*10a4*/ 	.word	0x0001f990
        /*10a8*/ 	.word	0x00000003
        /*10ac*/ 	.word	0x00028c50
        /*10b0*/ 	.short	0x010a
        /*10b2*/ 	.byte	0x3f
	.zero		1


	//   ....[92]....
        /*10b4*/ 	.word	0x0001f9e0
        /*10b8*/ 	.word	0x00000007
        /*10bc*/ 	.word	0x00028c50
        /*10c0*/ 	.short	0x010a
        /*10c2*/ 	.byte	0x3f
	.zero		1


	//   ....[93]....
        /*10c4*/ 	.word	0x0001fdb0
        /*10c8*/ 	.word	0x00000002
        /*10cc*/ 	.word	0x00028c00
        /*10d0*/ 	.short	0x010a
        /*10d2*/ 	.byte	0x3f
	.zero		1


	//   ....[94]....
        /*10d4*/ 	.word	0x000203b0
        /*10d8*/ 	.word	0x00000002
        /*10dc*/ 	.word	0x00028c00
        /*10e0*/ 	.short	0x010a
        /*10e2*/ 	.byte	0x3f
	.zero		1


	//   ....[95]....
        /*10e4*/ 	.word	0x00020400
        /*10e8*/ 	.word	0x0000000f
        /*10ec*/ 	.word	0x00028c30
        /*10f0*/ 	.short	0x010a
        /*10f2*/ 	.byte	0x3f
	.zero		1


	//   ....[96]....
        /*10f4*/ 	.word	0x00020450
        /*10f8*/ 	.word	0x0000000f
        /*10fc*/ 	.word	0x00028c50
        /*1100*/ 	.short	0x010a
        /*1102*/ 	.byte	0x3f
	.zero		1


	//   ....[97]....
        /*1104*/ 	.word	0x000204a0
        /*1108*/ 	.word	0x000000d1
        /*110c*/ 	.word	0x00028c30
        /*1110*/ 	.short	0x010a
        /*1112*/ 	.byte	0x3f
	.zero		1


	//   ....[98]....
        /*1114*/ 	.word	0x000204f0
        /*1118*/ 	.word	0x000000d1
        /*111c*/ 	.word	0x00028c50
        /*1120*/ 	.short	0x010a
        /*1122*/ 	.byte	0x3f
	.zero		1


	//   ....[99]....
        /*1124*/ 	.word	0x00020540
        /*1128*/ 	.word	0x0000000f
        /*112c*/ 	.word	0x00028c30
        /*1130*/ 	.short	0x010a
        /*1132*/ 	.byte	0x3f
	.zero		1


	//   ....[100]....
        /*1134*/ 	.word	0x00020590
        /*1138*/ 	.word	0x0000000f
        /*113c*/ 	.word	0x00028c50
        /*1140*/ 	.short	0x010a
        /*1142*/ 	.byte	0x3f
	.zero		1


	//   ....[101]....
        /*1144*/ 	.word	0x000205e0
        /*1148*/ 	.word	0x00000014
        /*114c*/ 	.word	0x00028c30
        /*1150*/ 	.short	0x010a
        /*1152*/ 	.byte	0x3f
	.zero		1


	//   ....[102]....
        /*1154*/ 	.word	0x00020630
        /*1158*/ 	.word	0x00000014
        /*115c*/ 	.word	0x00028c50
        /*1160*/ 	.short	0x010a
        /*1162*/ 	.byte	0x3f
	.zero		1


	//   ....[103]....
        /*1164*/ 	.word	0x000207d0
        /*1168*/ 	.word	0x00000017
        /*116c*/ 	.word	0x00028c20
        /*1170*/ 	.short	0x010a
        /*1172*/ 	.byte	0x3f
	.zero		1


	//   ....[104]....
        /*1174*/ 	.word	0x00020820
        /*1178*/ 	.word	0x0000000c
        /*117c*/ 	.word	0x00028ca0
        /*1180*/ 	.short	0x010a
        /*1182*/ 	.byte	0x3f
	.zero		1


	//   ....[105]....
        /*1184*/ 	.word	0x00020870
        /*1188*/ 	.word	0x0000000c
        /*118c*/ 	.word	0x00028cc0
        /*1190*/ 	.short	0x010a
        /*1192*/ 	.byte	0x3f
	.zero		1


	//   ....[106]....
        /*1194*/ 	.word	0x000208c0
        /*1198*/ 	.word	0x0000000a
        /*119c*/ 	.word	0x00028ca0
        /*11a0*/ 	.short	0x010a
        /*11a2*/ 	.byte	0x3f
	.zero		1


	//   ....[107]....
        /*11a4*/ 	.word	0x00020910
        /*11a8*/ 	.word	0x0000000a
        /*11ac*/ 	.word	0x00028cc0
        /*11b0*/ 	.short	0x010a
        /*11b2*/ 	.byte	0x3f
	.zero		1


	//   ....[108]....
        /*11b4*/ 	.word	0x00020a30
        /*11b8*/ 	.word	0x0000001b
        /*11bc*/ 	.word	0x00028c40
        /*11c0*/ 	.short	0x010a
        /*11c2*/ 	.byte	0x3f
	.zero		1


	//   ....[109]....
        /*11c4*/ 	.word	0x000214d0
        /*11c8*/ 	.word	0x00000017
        /*11cc*/ 	.word	0x00028c20
        /*11d0*/ 	.short	0x010a
        /*11d2*/ 	.byte	0x3f
	.zero		1


	//   ....[110]....
        /*11d4*/ 	.word	0x00021520
        /*11d8*/ 	.word	0x0000001b
        /*11dc*/ 	.word	0x00028c60
        /*11e0*/ 	.short	0x010a
        /*11e2*/ 	.byte	0x3f
	.zero		1


	//   ....[111]....
        /*11e4*/ 	.word	0x00021e20
        /*11e8*/ 	.word	0x00000006
        /*11ec*/ 	.word	0x00028c40
        /*11f0*/ 	.short	0x010a
        /*11f2*/ 	.byte	0x3f
	.zero		1


	//   ....[112]....
        /*11f4*/ 	.word	0x000222e0
        /*11f8*/ 	.word	0x00000006
        /*11fc*/ 	.word	0x00028c60
        /*1200*/ 	.short	0x010a
        /*1202*/ 	.byte	0x3f
	.zero		1


	//   ....[113]....
        /*1204*/ 	.word	0x000233d0
        /*1208*/ 	.word	0x00000004
        /*120c*/ 	.word	0x00028c20
        /*1210*/ 	.short	0x010a
        /*1212*/ 	.byte	0x3f
	.zero		1


	//   ....[114]....
        /*1214*/ 	.word	0x00023570
        /*1218*/ 	.word	0x00000005
        /*121c*/ 	.word	0x00028c40
        /*1220*/ 	.short	0x010a
        /*1222*/ 	.byte	0x3f
	.zero		1


	//   ....[115]....
        /*1224*/ 	.word	0x000235c0
        /*1228*/ 	.word	0x00000019
        /*122c*/ 	.word	0x00028c40
        /*1230*/ 	.short	0x010a
        /*1232*/ 	.byte	0x3f
	.zero		1


	//   ....[116]....
        /*1234*/ 	.word	0x00023610
        /*1238*/ 	.word	0x00000005
        /*123c*/ 	.word	0x00028c60
        /*1240*/ 	.short	0x010a
        /*1242*/ 	.byte	0x3f
	.zero		1


	//----- nvinfo : EIATTR_NUM_MBARRIERS
	.align		4
.L_408:
        /*1244*/ 	.byte	0x03, 0x38
        /*1246*/ 	.short	0x0016


	//----- nvinfo : EIATTR_EXIT_INSTR_OFFSETS
	.align		4
        /*1248*/ 	.byte	0x04, 0x1c
        /*124a*/ 	.short	(.L_410 - .L_409)


	//   ....[0]....
.L_409:
        /*124c*/ 	.word	0x0001f4e0


	//----- nvinfo : EIATTR_MAX_THREADS
	.align		4
.L_410:
        /*1250*/ 	.byte	0x04, 0x05
        /*1252*/ 	.short	(.L_412 - .L_411)
.L_411:
        /*1254*/ 	.word	0x00000180
        /*1258*/ 	.word	0x00000001
        /*125c*/ 	.word	0x00000001


	//----- nvinfo : EIATTR_CRS_STACK_SIZE
	.align		4
.L_412:
        /*1260*/ 	.byte	0x04, 0x1e
        /*1262*/ 	.short	(.L_414 - .L_413)
.L_413:
        /*1264*/ 	.word	0x00000000


	//----- nvinfo : EIATTR_CBANK_PARAM_SIZE
	.align		4
.L_414:
        /*1268*/ 	.byte	0x03, 0x19
        /*126a*/ 	.short	0x0af0


	//----- nvinfo : EIATTR_PARAM_CBANK
	.align		4
        /*126c*/ 	.byte	0x04, 0x0a
        /*126e*/ 	.short	(.L_416 - .L_415)
	.align		4
.L_415:
        /*1270*/ 	.word	index@(.nv.constant0._ZN7cutlass13device_kernelIN5flash11enable_sm90INS1_16FlashAttnFwdSm90INS1_25CollectiveMainloopFwdSm90ILi2EN4cute5tupleIJNS5_1CILi1EEES8_S8_EEENS6_IJNS7_ILi64EEESA_SA_EEELi512ENS_10bfloat16_tEfNS_4arch4Sm90ELb0ELb1ELb0ELb1ELb1ELb1ELb0ELb0ELb0ELb1ELb0ELb0EEENS1_21CollectiveEpilogueFwdINS6_IJSA_NS7_ILi512EEESA_EEES9_SC_SE_Li256ELb1ELb1ELb0ELb0EEENS1_36VarlenDynamicPersistentTileSchedulerILi64ELi64ELi256ELi128ELb0ELb1ELb1ELb1ELb0ELb1EEEEEEEEEvNT_6ParamsE)
        /*1274*/ 	.short	0x0210
        /*1276*/ 	.short	0x0af0


	//----- nvinfo : EIATTR_SW_WAR
	.align		4
.L_416:
        /*1278*/ 	.byte	0x04, 0x36
        /*127a*/ 	.short	(.L_418 - .L_417)
.L_417:
        /*127c*/ 	.word	0x00000008
.L_418:


//--------------------- .nv.info._ZN7cutlass13device_kernelIN5flash11enable_sm90INS1_16FlashAttnFwdSm90INS1_25CollectiveMainloopFwdSm90ILi2EN4cute5tupleIJNS5_1CILi1EEES8_S8_EEENS6_IJNS7_ILi64EEESA_SA_EEELi512ENS_10bfloat16_tEfNS_4arch4Sm90ELb0ELb1ELb0ELb1ELb1ELb0ELb1ELb0ELb0ELb1ELb0ELb0EEENS1_21CollectiveEpilogueFwdINS6_IJSA_NS7_ILi512EEESA_EEES9_SC_SE_Li256ELb1ELb1ELb0ELb0EEENS1_36VarlenDynamicPersistentTileSchedulerILi64ELi64ELi256ELi128ELb0ELb1ELb1ELb1ELb0ELb1EEEEEEEEEvNT_6ParamsE --------------------------
	.section	.nv.info._ZN7cutlass13device_kernelIN5flash11enable_sm90INS1_16FlashAttnFwdSm90INS1_25CollectiveMainloopFwdSm90ILi2EN4cute5tupleIJNS5_1CILi1EEES8_S8_EEENS6_IJNS7_ILi64EEESA_SA_EEELi512ENS_10bfloat16_tEfNS_4arch4Sm90ELb0ELb1ELb0ELb1ELb1ELb0ELb1ELb0ELb0ELb1ELb0ELb0EEENS1_21CollectiveEpilogueFwdINS6_IJSA_NS7_ILi512EEESA_EEES9_SC_SE_Li256ELb1ELb1ELb0ELb0EEENS1_36VarlenDynamicPersistentTileSchedulerILi64ELi64ELi256ELi128ELb0ELb1ELb1ELb1ELb0ELb1EEEEEEEEEvNT_6ParamsE,"",@"SHT_CUDA_INFO"
	.sectionflags	@""
	.align	4


	//----- nvinfo : EIATTR_CUDA_API_VERSION
	.align		4
        /*0000*/ 	.byte	0x04, 0x37
        /*0002*/ 	.short	(.L_420 - .L_419)
.L_419:
        /*0004*/ 	.word	0x00000082


	//----- nvinfo : EIATTR_KPARAM_INFO
	.align		4
.L_420:
        /*0008*/ 	.byte	0x04, 0x17
        /*000a*/ 	.short	(.L_422 - .L_421)
.L_421:
        /*000c*/ 	.word	0x00000000
        /*0010*/ 	.short	0x0000
        /*0012*/ 	.short	0x0070
        /*0014*/ 	.byte	0x00, 0xf0, 0x01, 0x2e


	//----- nvinfo : EIATTR_SPARSE_MMA_MASK
	.align		4
.L_422:
        /*0018*/ 	.byte	0x03, 0x50
        /*001a*/ 	.short	0x0000


	//----- nvinfo : EIATTR_MAXREG_COUNT
	.align		4
        /*001c*/ 	.byte	0x03, 0x1b
        /*001e*/ 	.short	0x00a8


	//----- nvinfo : EIATTR_NUM_BARRIERS
	.align		4
        /*0020*/ 	.byte	0x02, 0x4c
        /*0022*/ 	.byte	0x10
	.zero		1


	//----- nvinfo : EIATTR_EXTERNS
	.align		4
        /*0024*/ 	.byte	0x04, 0x0f
        /*0026*/ 	.short	(.L_424 - .L_423)


	//   ....[0]....
	.align		4
.L_423:
        /*0028*/ 	.word	index@(__assertfail)


	//----- nvinfo : EIATTR_ANNOTATIONS
	.align		4
.L_424:
        /*002c*/ 	.byte	0x04, 0x55
        /*002e*/ 	.short	(.L_426 - .L_425)


	//   ....[0]....
.L_425:
        /* <DEDUP_REMOVED lines=24> */


	//----- nvinfo : EIATTR_MERCURY_ISA_VERSION
	.align		4
.L_426:
        /*0198*/ 	.byte	0x03, 0x5f
        /*019a*/ 	.short	0x0101


	//----- nvinfo : EIATTR_UNUSED_LOAD_BYTE_OFFSET
	.align		4
        /*019c*/ 	.byte	0x04, 0x44
        /*019e*/ 	.short	(.L_428 - .L_427)


	//   ....[0]....
.L_427:
        /*01a0*/ 	.word	0x00000960
        /*01a4*/ 	.word	0x0000fff0


	//   ....[1]....
        /*01a8*/ 	.word	0x00010c70
        /*01ac*/ 	.word	0x0000fff0


	//----- nvinfo : EIATTR_INT_WARP_WIDE_INSTR_OFFSETS
	.align		4
.L_428:
        /*01b0*/ 	.byte	0x04, 0x31
        /*01b2*/ 	.short	(.L_430 - .L_429)


	//   ....[0]....
.L_429:
        /*01b4*/ 	.word	0x000000d0


	//   ....[1]....
        /*01b8*/ 	.word	0x000000e0


	//   ....[2]....
        /*01bc*/ 	.word	0x000000f0


	//   ....[3]....
        /*01c0*/ 	.word	0x00000190


	//   ....[4]....
        /*01c4*/ 	.word	0x00015060


	//   ....[5]....
        /*01c8*/ 	.word	0x000150f0


	//   ....[6]....
        /*01cc*/ 	.word	0x00019430


	//   ....[7]....
        /*01d0*/ 	.word	0x000194c0


	//----- nvinfo : EIATTR_COOP_GROUP_MASK_REGIDS
	.align		4
.L_430:
        /*01d4*/ 	.byte	0x04, 0x29
        /*01d6*/ 	.short	(.L_432 - .L_431)


	//   ....[0]....
.L_431:
        /*01d8*/ 	.word	0xffffffff


	//   ....[1]....
        /*01dc*/ 	.word	0xffffffff


	//   ....[2]....
        /*01e0*/ 	.word	0xffffffff


	//   ....[3]....
        /*01e4*/ 	.word	0xffffffff


	//   ....[4]....
        /*01e8*/ 	.word	0xffffffff


	//   ....[5]....
        /*01ec*/ 	.word	0xffffffff


	//   ....[6]....
        /*01f0*/ 	.word	0xffffffff


	//   ....[7]....
        /*01f4*/ 	.word	0xffffffff


	//   ....[8]....
        /*01f8*/ 	.word	0xffffffff


	//   ....[9]....
        /*01fc*/ 	.word	0xffffffff


	//   ....[10]....
        /*0200*/ 	.word	0xffffffff


	//   ....[11]....
        /*0204*/ 	.word	0xffffffff


	//   ....[12]....
        /*0208*/ 	.word	0xffffffff


	//   ....[13]....
        /*020c*/ 	.word	0xffffffff


	//   ....[14]....
        /*0210*/ 	.word	0xffffffff


	//   ....[15]....
        /*0214*/ 	.word	0xffffffff


	//   ....[16]....
        /*0218*/ 	.word	0xffffffff


	//   ....[17]....
        /*021c*/ 	.word	0xffffffff


	//   ....[18]....
        /*0220*/ 	.word	0xffffffff


	//   ....[19]....
        /*0224*/ 	.word	0xffffffff


	//   ....[20]....
        /*0228*/ 	.word	0xffffffff


	//   ....[21]....
        /*022c*/ 	.word	0xffffffff


	//   ....[22]....
        /*0230*/ 	.word	0xffffffff


	//   ....[23]....
        /*0234*/ 	.word	0xffffffff


	//   ....[24]....
        /*0238*/ 	.word	0xffffffff


	//   ....[25]....
        /*023c*/ 	.word	0xffffffff


	//   ....[26]....
        /*0240*/ 	.word	0xffffffff


	//   ....[27]....
        /*0244*/ 	.word	0xffffffff


	//   ....[28]....
        /*0248*/ 	.word	0xffffffff


	//   ....[29]....
        /*024c*/ 	.word	0xffffffff


	//   ....[30]....
        /*0250*/ 	.word	0xffffffff


	//   ....[31]....
        /*0254*/ 	.word	0xffffffff


	//   ....[32]....
        /*0258*/ 	.word	0xffffffff


	//   ....[33]....
        /*025c*/ 	.word	0xffffffff


	//   ....[34]....
        /*0260*/ 	.word	0xffffffff


	//   ....[35]....
        /*0264*/ 	.word	0xffffffff


	//   ....[36]....
        /*0268*/ 	.word	0xffffffff


	//   ....[37]....
        /*026c*/ 	.word	0xffffffff


	//   ....[38]....
        /*0270*/ 	.word	0xffffffff


	//   ....[39]....
        /*0274*/ 	.word	0xffffffff


	//   ....[40]....
        /*0278*/ 	.word	0xffffffff


	//   ....[41]....
        /*027c*/ 	.word	0xffffffff


	//   ....[42]....
        /*0280*/ 	.word	0xffffffff


	//   ....[43]....
        /*0284*/ 	.word	0xffffffff


	//   ....[44]....
        /*0288*/ 	.word	0xffffffff


	//   ....[45]....
        /*028c*/ 	.word	0xffffffff


	//   ....[46]....
        /*0290*/ 	.word	0xffffffff


	//   ....[47]....
        /*0294*/ 	.word	0xffffffff


	//   ....[48]....
        /*0298*/ 	.word	0xffffffff


	//   ....[49]....
        /*029c*/ 	.word	0xffffffff


	//   ....[50]....
        /*02a0*/ 	.word	0xffffffff


	//   ....[51]....
        /*02a4*/ 	.word	0xffffffff


	//   ....[52]....
        /*02a8*/ 	.word	0xffffffff


	//   ....[53]....
        /*02ac*/ 	.word	0xffffffff


	//   ....[54]....
        /*02b0*/ 	.word	0xffffffff


	//   ....[55]....
        /*02b4*/ 	.word	0xffffffff


	//   ....[56]....
        /*02b8*/ 	.word	0xffffffff


	//   ....[57]....
        /*02bc*/ 	.word	0xffffffff


	//   ....[58]....
        /*02c0*/ 	.word	0xffffffff


	//   ....[59]....
        /*02c4*/ 	.word	0xffffffff


	//   ....[60]....
        /*02c8*/ 	.word	0xffffffff


	//   ....[61]....
        /*02cc*/ 	.word	0xffffffff


	//   ....[62]....
        /*02d0*/ 	.word	0xffffffff


	//   ....[63]....
        /*02d4*/ 	.word	0xffffffff


	//   ....[64]....
        /*02d8*/ 	.word	0xffffffff


	//   ....[65]....
        /*02dc*/ 	.word	0xffffffff


	//   ....[66]....
        /*02e0*/ 	.word	0xffffffff


	//   ....[67]....
        /*02e4*/ 	.word	0xffffffff


	//   ....[68]....
        /*02e8*/ 	.word	0xffffffff


	//   ....[69]....
        /*02ec*/ 	.word	0xffffffff


	//   ....[70]....
        /*02f0*/ 	.word	0xffffffff


	//   ....[71]....
        /*02f4*/ 	.word	0xffffffff


	//   ....[72]....
        /*02f8*/ 	.word	0xffffffff


	//   ....[73]....
        /*02fc*/ 	.word	0xffffffff


	//   ....[74]....
        /*0300*/ 	.word	0xffffffff


	//   ....[75]....
        /*0304*/ 	.word	0xffffffff


	//   ....[76]....
        /*0308*/ 	.word	0xffffffff


	//   ....[77]....
        /*030c*/ 	.word	0xffffffff


	//   ....[78]....
        /*0310*/ 	.word	0xffffffff


	//   ....[79]....
        /*0314*/ 	.word	0xffffffff


	//   ....[80]....
        /*0318*/ 	.word	0xffffffff


	//   ....[81]....
        /*031c*/ 	.word	0xffffffff


	//   ....[82]....
        /*0320*/ 	.word	0xffffffff


	//   ....[83]....
        /*0324*/ 	.word	0xffffffff


	//   ....[84]....
        /*0328*/ 	.word	0xffffffff


	//   ....[85]....
        /*032c*/ 	.word	0xffffffff


	//   ....[86]....
        /*0330*/ 	.word	0xffffffff


	//   ....[87]....
        /*0334*/ 	.word	0xffffffff


	//   ....[88]....
        /*0338*/ 	.word	0xffffffff


	//   ....[89]....
        /*033c*/ 	.word	0xffffffff


	//   ....[90]....
        /*0340*/ 	.word	0xffffffff


	//   ....[91]....
        /*0344*/ 	.word	0xffffffff


	//   ....[92]....
        /*0348*/ 	.word	0xffffffff


	//   ....[93]....
        /*034c*/ 	.word	0xffffffff


	//   ....[94]....
        /*0350*/ 	.word	0xffffffff


	//   ....[95]....
        /*0354*/ 	.word	0xffffffff


	//   ....[96]....
        /*0358*/ 	.word	0xffffffff


	//   ....[97]....
        /*035c*/ 	.word	0xffffffff


	//   ....[98]....
        /*0360*/ 	.word	0xffffffff


	//   ....[99]....
        /*0364*/ 	.word	0xffffffff


	//   ....[100]....
        /*0368*/ 	.word	0xffffffff


	//   ....[101]....
        /*036c*/ 	.word	0xffffffff


	//   ....[102]....
        /*0370*/ 	.word	0xffffffff


	//   ....[103]....
        /*0374*/ 	.word	0xffffffff


	//   ....[104]....
        /*0378*/ 	.word	0xffffffff


	//   ....[105]....
        /*037c*/ 	.word	0xffffffff


	//   ....[106]....
        /*0380*/ 	.word	0xffffffff


	//   ....[107]....
        /*0384*/ 	.word	0xffffffff


	//   ....[108]....
        /*0388*/ 	.word	0xffffffff


	//   ....[109]....
        /*038c*/ 	.word	0xffffffff


	//   ....[110]....
        /*0390*/ 	.word	0xffffffff


	//   ....[111]....
        /*0394*/ 	.word	0xffffffff


	//   ....[112]....
        /*0398*/ 	.word	0xffffffff


	//   ....[113]....
        /*039c*/ 	.word	0xffffffff


	//   ....[114]....
        /*03a0*/ 	.word	0xffffffff


	//   ....[115]....
        /*03a4*/ 	.word	0xffffffff


	//   ....[116]....
        /*03a8*/ 	.word	0xffffffff


	//   ....[117]....
        /*03ac*/ 	.word	0xffffffff


	//   ....[118]....
        /*03b0*/ 	.word	0xffffffff


	//   ....[119]....
        /*03b4*/ 	.word	0xffffffff


	//   ....[120]....
        /*03b8*/ 	.word	0xffffffff


	//   ....[121]....
        /*03bc*/ 	.word	0xffffffff


	//   ....[122]....
        /*03c0*/ 	.word	0xffffffff


	//   ....[123]....
        /*03c4*/ 	.word	0xffffffff


	//   ....[124]....
        /*03c8*/ 	.word	0xffffffff


	//   ....[125]....
        /*03cc*/ 	.word	0xffffffff


	//   ....[126]....
        /*03d0*/ 	.word	0xffffffff


	//   ....[127]....
        /*03d4*/ 	.word	0xffffffff


	//   ....[128]....
        /*03d8*/ 	.word	0xffffffff


	//   ....[129]....
        /*03dc*/ 	.word	0xffffffff


	//   ....[130]....
        /*03e0*/ 	.word	0xffffffff


	//   ....[131]....
        /*03e4*/ 	.word	0xffffffff


	//   ....[132]....
        /*03e8*/ 	.word	0xffffffff


	//   ....[133]....
        /*03ec*/ 	.word	0xffffffff


	//   ....[134]....
        /*03f0*/ 	.word	0xffffffff


	//   ....[135]....
        /*03f4*/ 	.word	0xffffffff


	//   ....[136]....
        /*03f8*/ 	.word	0xffffffff


	//   ....[137]....
        /*03fc*/ 	.word	0x0500000f


	//   ....[138]....
        /*0400*/ 	.word	0x0500000f


	//   ....[139]....
        /*0404*/ 	.word	0x0500000f


	//   ....[140]....
        /*0408*/ 	.word	0x0500000f


	//   ....[141]....
        /*040c*/ 	.word	0x0500000f


	//   ....[142]....
        /*0410*/ 	.word	0x0500000f


	//   ....[143]....
        /*0414*/ 	.word	0x0500000f


	//   ....[144]....
        /*0418*/ 	.word	0x0500000f


	//   ....[145]....
        /*041c*/ 	.word	0x0500000f


	//   ....[146]....
        /*0420*/ 	.word	0x0500000f


	//   ....[147]....
        /*0424*/ 	.word	0x0500000f


	//   ....[148]....
        /*0428*/ 	.word	0x0500000f


	//   ....[149]....
        /*042c*/ 	.word	0x0500000f


	//   ....[150]....
        /*0430*/ 	.word	0x0500000f


	//   ....[151]....
        /*0434*/ 	.word	0x0500000f


	//   ....[152]....
        /*0438*/ 	.word	0x0500000f


	//   ....[153]....
        /*043c*/ 	.word	0x0500000f


	//   ....[154]....
        /*0440*/ 	.word	0x0500000f


	//   ....[155]....
        /*0444*/ 	.word	0x0500000f


	//   ....[156]....
        /*0448*/ 	.word	0x0500000f


	//   ....[157]....
        /*044c*/ 	.word	0x0500000f


	//   ....[158]....
        /*0450*/ 	.word	0x0500000f


	//   ....[159]....
        /*0454*/ 	.word	0x0500000f


	//   ....[160]....
        /*0458*/ 	.word	0x0500000f


	//   ....[161]....
        /*045c*/ 	.word	0x0500000f


	//   ....[162]....
        /*0460*/ 	.word	0x0500000f


	//   ....[163]....
        /*0464*/ 	.word	0x0500000f


	//   ....[164]....
        /*0468*/ 	.word	0x0500000f


	//   ....[165]....
        /*046c*/ 	.word	0x0500000f


	//   ....[166]....
        /*0470*/ 	.word	0x0500000f


	//   ....[167]....
        /*0474*/ 	.word	0x0500000f


	//   ....[168]....
        /*0478*/ 	.word	0x0500000f


	//   ....[169]....
        /*047c*/ 	.word	0x0500000f


	//   ....[170]....
        /*0480*/ 	.word	0x0500000f


	//   ....[171]....
        /*0484*/ 	.word	0x0500000f


	//   ....[172]....
        /*0488*/ 	.word	0x0500000f


	//   ....[173]....
        /*048c*/ 	.word	0x0500000f


	//   ....[174]....
        /*0490*/ 	.word	0x0500000f


	//   ....[175]....
        /*0494*/ 	.word	0x0500000f


	//   ....[176]....
        /*0498*/ 	.word	0x0500000f


	//   ....[177]....
        /*049c*/ 	.word	0x0500000f


	//   ....[178]....
        /*04a0*/ 	.word	0x0500000f


	//   ....[179]....
        /*04a4*/ 	.word	0x0500000f


	//   ....[180]....
        /*04a8*/ 	.word	0x0500000f


	//   ....[181]....
        /*04ac*/ 	.word	0x0500000f


	//   ....[182]....
        /*04b0*/ 	.word	0x0500000f


	//   ....[183]....
        /*04b4*/ 	.word	0x0500000f


	//   ....[184]....
        /*04b8*/ 	.word	0x0500000f


	//   ....[185]....
        /*04bc*/ 	.word	0x0500000f


	//   ....[186]....
        /*04c0*/ 	.word	0x0500000f


	//   ....[187]....
        /*04c4*/ 	.word	0x0500000f


	//   ....[188]....
        /*04c8*/ 	.word	0x0500000f


	//   ....[189]....
        /*04cc*/ 	.word	0x0500000f


	//   ....[190]....
        /*04d0*/ 	.word	0x0500000f


	//   ....[191]....
        /*04d4*/ 	.word	0x0500000f


	//   ....[192]....
        /*04d8*/ 	.word	0x0500000f


	//   ....[193]....
        /*04dc*/ 	.word	0x0500000f


	//   ....[194]....
        /*04e0*/ 	.word	0x0500000f


	//   ....[195]....
        /*04e4*/ 	.word	0x0500000f


	//   ....[196]....
        /*04e8*/ 	.word	0x0500000f


	//   ....[197]....
        /*04ec*/ 	.word	0x0500000f


	//   ....[198]....
        /*04f0*/ 	.word	0x0500000f


	//   ....[199]....
        /*04f4*/ 	.word	0x0500000f


	//   ....[200]....
        /*04f8*/ 	.word	0x0500000f


	//   ....[201]....
        /*04fc*/ 	.word	0x0500000f


	//   ....[202]....
        /*0500*/ 	.word	0x0500000f


	//   ....[203]....
        /*0504*/ 	.word	0x0500000f


	//----- nvinfo : EIATTR_COOP_GROUP_INSTR_OFFSETS
	.align		4
.L_432:
        /*0508*/ 	.byte	0x04, 0x28
        /*050a*/ 	.short	(.L_434 - .L_433)


	//   ....[0]....
.L_433:
        /*050c*/ 	.word	0x00000080


	//   ....[1]....
        /*0510*/ 	.word	0x00000090


	//   ....[2]....
        /*0514*/ 	.word	0x000002c0


	//   ....[3]....
        /*0518*/ 	.word	0x00000420


	//   ....[4]....
        /*051c*/ 	.word	0x00000540


	//   ....[5]....
        /*0520*/ 	.word	0x000006a0


	//   ....[6]....
        /*0524*/ 	.word	0x00001ba0


	//   ....[7]....
        /*0528*/ 	.word	0x00003b70


	//   ....[8]....
        /*052c*/ 	.word	0x000042d0


	//   ....[9]....
        /*0530*/ 	.word	0x000053b0


	//   ....[10]....
        /*0534*/ 	.word	0x000055e0


	//   ....[11]....
        /*0538*/ 	.word	0x00005f20


	//   ....[12]....
        /*053c*/ 	.word	0x00006030


	//   ....[13]....
        /*0540*/ 	.word	0x00006420


	//   ....[14]....
        /*0544*/ 	.word	0x000064c0


	//   ....[15]....
        /*0548*/ 	.word	0x00006bc0


	//   ....[16]....
        /*054c*/ 	.word	0x00007220


	//   ....[17]....
        /*0550*/ 	.word	0x000082e0


	//   ....[18]....
        /*0554*/ 	.word	0x000084d0


	//   ....[19]....
        /*0558*/ 	.word	0x00008bb0


	//   ....[20]....
        /*055c*/ 	.word	0x00008cb0


	//   ....[21]....
        /*0560*/ 	.word	0x00009080


	//   ....[22]....
        /*0564*/ 	.word	0x000091d0


	//   ....[23]....
        /*0568*/ 	.word	0x0000a190


	//   ....[24]....
        /*056c*/ 	.word	0x0000a870


	//   ....[25]....
        /*0570*/ 	.word	0x0000b9e0


	//   ....[26]....
        /*0574*/ 	.word	0x0000ba40


	//   ....[27]....
        /*0578*/ 	.word	0x0000bc90


	//   ....[28]....
        /*057c*/ 	.word	0x0000be60


	//   ....[29]....
        /*0580*/ 	.word	0x0000cd00


	//   ....[30]....
        /*0584*/ 	.word	0x0000d180


	//   ....[31]....
        /*0588*/ 	.word	0x0000e240


	//   ....[32]....
        /*058c*/ 	.word	0x0000e430


	//   ....[33]....
        /*0590*/ 	.word	0x0000eb20


	//   ....[34]....
        /*0594*/ 	.word	0x0000ec20


	//   ....[35]....
        /*0598*/ 	.word	0x0000efc0


	//   ....[36]....
        /*059c*/ 	.word	0x0000f060


	//   ....[37]....
        /*05a0*/ 	.word	0x000100c0


	//   ....[38]....
        /*05a4*/ 	.word	0x00010190


	//   ....[39]....
        /*05a8*/ 	.word	0x000101c0


	//   ....[40]....
        /*05ac*/ 	.word	0x00010240


	//   ....[41]....
        /*05b0*/ 	.word	0x00010260


	//   ....[42]....
        /*05b4*/ 	.word	0x00011c20


	//   ....[43]....
        /*05b8*/ 	.word	0x00012120


	//   ....[44]....
        /*05bc*/ 	.word	0x00012150


	//   ....[45]....
        /*05c0*/ 	.word	0x00012180


	//   ....[46]....
        /*05c4*/ 	.word	0x00012190


	//   ....[47]....
        /*05c8*/ 	.word	0x000127e0


	//   ....[48]....
        /*05cc*/ 	.word	0x00012800


	//   ....[49]....
        /*05d0*/ 	.word	0x00012a30


	//   ....[50]....
        /*05d4*/ 	.word	0x00012a50


	//   ....[51]....
        /*05d8*/ 	.word	0x00013530


	//   ....[52]....
        /*05dc*/ 	.word	0x00013560


	//   ....[53]....
        /*05e0*/ 	.word	0x000137a0


	//   ....[54]....
        /*05e4*/ 	.word	0x000137c0


	//   ....[55]....
        /*05e8*/ 	.word	0x00013a70


	//   ....[56]....
        /*05ec*/ 	.word	0x00013c20


	//   ....[57]....
        /*05f0*/ 	.word	0x00013c50


	//   ....[58]....
        /*05f4*/ 	.word	0x00013c80


	//   ....[59]....
        /*05f8*/ 	.word	0x00013cb0


	//   ....[60]....
        /*05fc*/ 	.word	0x00013ce0


	//   ....[61]....
        /*0600*/ 	.word	0x00013d10


	//   ....[62]....
        /*0604*/ 	.word	0x00013e60


	//   ....[63]....
        /*0608*/ 	.word	0x00013e90


	//   ....[64]....
        /*060c*/ 	.word	0x00013ec0


	//   ....[65]....
        /*0610*/ 	.word	0x00013ef0


	//   ....[66]....
        /*0614*/ 	.word	0x00013f20


	//   ....[67]....
        /*0618*/ 	.word	0x00013f50


	//   ....[68]....
        /*061c*/ 	.word	0x00013fe0


	//   ....[69]....
        /*0620*/ 	.word	0x00014040


	//   ....[70]....
        /*0624*/ 	.word	0x000140d0


	//   ....[71]....
        /*0628*/ 	.word	0x00015ea0


	//   ....[72]....
        /*062c*/ 	.word	0x00015ec0


	//   ....[73]....
        /*0630*/ 	.word	0x00015f50


	//   ....[74]....
        /*0634*/ 	.word	0x00015f70


	//   ....[75]....
        /*0638*/ 	.word	0x00015ff0


	//   ....[76]....
        /*063c*/ 	.word	0x00016010


	//   ....[77]....
        /*0640*/ 	.word	0x00016020


	//   ....[78]....
        /*0644*/ 	.word	0x00016030


	//   ....[79]....
        /*0648*/ 	.word	0x000167e0


	//   ....[80]....
        /*064c*/ 	.word	0x00016810


	//   ....[81]....
        /*0650*/ 	.word	0x000168d0


	//   ....[82]....
        /*0654*/ 	.word	0x000168e0


	//   ....[83]....
        /*0658*/ 	.word	0x00016970


	//   ....[84]....
        /*065c*/ 	.word	0x00016980


	//   ....[85]....
        /*0660*/ 	.word	0x000169a0


	//   ....[86]....
        /*0664*/ 	.word	0x000169e0


	//   ....[87]....
        /*0668*/ 	.word	0x00017270


	//   ....[88]....
        /*066c*/ 	.word	0x00017290


	//   ....[89]....
        /*0670*/ 	.word	0x00017430


	//   ....[90]....
        /*0674*/ 	.word	0x00017460


	//   ....[91]....
        /*0678*/ 	.word	0x00017570


	//   ....[92]....
        /*067c*/ 	.word	0x00017580


	//   ....[93]....
        /*0680*/ 	.word	0x000175b0


	//   ....[94]....
        /*0684*/ 	.word	0x000175c0


	//   ....[95]....
        /*0688*/ 	.word	0x00017bf0


	//   ....[96]....
        /*068c*/ 	.word	0x00017c20


	//   ....[97]....
        /*0690*/ 	.word	0x00017e10


	//   ....[98]....
        /*0694*/ 	.word	0x00017e50


	//   ....[99]....
        /*0698*/ 	.word	0x00017e60


	//   ....[100]....
        /*069c*/ 	.word	0x00017e70


	//   ....[101]....
        /*06a0*/ 	.word	0x00017fc0


	//   ....[102]....
        /*06a4*/ 	.word	0x00018110


	//   ....[103]....
        /*06a8*/ 	.word	0x00018940


	//   ....[104]....
        /*06ac*/ 	.word	0x00018960


	//   ....[105]....
        /*06b0*/ 	.word	0x000189b0


	//   ....[106]....
        /*06b4*/ 	.word	0x000189c0


	//   ....[107]....
        /*06b8*/ 	.word	0x00018a00


	//   ....[108]....
        /*06bc*/ 	.word	0x00018a10


	//   ....[109]....
        /*06c0*/ 	.word	0x00018a20


	//   ....[110]....
        /*06c4*/ 	.word	0x00018a60


	//   ....[111]....
        /*06c8*/ 	.word	0x00018d80


	//   ....[112]....
        /*06cc*/ 	.word	0x00018dc0


	//   ....[113]....
        /*06d0*/ 	.word	0x00018de0


	//   ....[114]....
        /*06d4*/ 	.word	0x00018e00


	//   ....[115]....
        /*06d8*/ 	.word	0x00018e30


	//   ....[116]....
        /*06dc*/ 	.word	0x00018e50


	//   ....[117]....
        /*06e0*/ 	.word	0x00018f50


	//   ....[118]....
        /*06e4*/ 	.word	0x000190a0


	//   ....[119]....
        /*06e8*/ 	.word	0x000196a0


	//   ....[120]....
        /*06ec*/ 	.word	0x000196f0


	//   ....[121]....
        /*06f0*/ 	.word	0x00019720


	//   ....[122]....
        /*06f4*/ 	.word	0x00019750


	//   ....[123]....
        /*06f8*/ 	.word	0x00019760


	//   ....[124]....
        /*06fc*/ 	.word	0x00019790


	//   ....[125]....
        /*0700*/ 	.word	0x000197c0


	//   ....[126]....
        /*0704*/ 	.word	0x000197f0


	//   ....[127]....
        /*0708*/ 	.word	0x00019970


	//   ....[128]....
        /*070c*/ 	.word	0x000199a0


	//   ....[129]....
        /*0710*/ 	.word	0x000199d0


	//   ....[130]....
        /*0714*/ 	.word	0x00019a00


	//   ....[131]....
        /*0718*/ 	.word	0x00019a30


	//   ....[132]....
        /*071c*/ 	.word	0x00019a60


	//   ....[133]....
        /*0720*/ 	.word	0x00019b20


	//   ....[134]....
        /*0724*/ 	.word	0x00019b40


	//   ....[135]....
        /*0728*/ 	.word	0x00019bb0


	//   ....[136]....
        /*072c*/ 	.word	0x0001a250


	//   ....[137]....
        /*0730*/ 	.word	0x0001a900


	//   ....[138]....
        /*0734*/ 	.word	0x0001a9f0


	//   ....[139]....
        /*0738*/ 	.word	0x0001aa90


	//   ....[140]....
        /*073c*/ 	.word	0x0001aaf0


	//   ....[141]....
        /*0740*/ 	.word	0x0001abe0


	//   ....[142]....
        /*0744*/ 	.word	0x0001ac50


	//   ....[143]....
        /*0748*/ 	.word	0x0001ad40


	//   ....[144]....
        /*074c*/ 	.word	0x0001adb0


	//   ....[145]....
        /*0750*/ 	.word	0x0001ae50


	//   ....[146]....
        /*0754*/ 	.word	0x0001af50


	//   ....[147]....
        /*0758*/ 	.word	0x0001afe0


	//   ....[148]....
        /*075c*/ 	.word	0x0001b040


	//   ....[149]....
        /*0760*/ 	.word	0x0001b120


	//   ....[150]....
        /*0764*/ 	.word	0x0001b1a0


	//   ....[151]....
        /*0768*/ 	.word	0x0001b280


	//   ....[152]....
        /*076c*/ 	.word	0x0001b2f0


	//   ....[153]....
        /*0770*/ 	.word	0x0001b3b0


	//   ....[154]....
        /*0774*/ 	.word	0x0001b6c0


	//   ....[155]....
        /*0778*/ 	.word	0x0001b780


	//   ....[156]....
        /*077c*/ 	.word	0x0001b9f0


	//   ....[157]....
        /*0780*/ 	.word	0x0001ba40


	//   ....[158]....
        /*0784*/ 	.word	0x0001bc50


	//   ....[159]....
        /*0788*/ 	.word	0x0001bca0


	//   ....[160]....
        /*078c*/ 	.word	0x0001be50


	//   ....[161]....
        /*0790*/ 	.word	0x0001bea0


	//   ....[162]....
        /*0794*/ 	.word	0x0001bfe0


	//   ....[163]....
        /*0798*/ 	.word	0x0001c0e0


	//   ....[164]....
        /*079c*/ 	.word	0x0001c350


	//   ....[165]....
        /*07a0*/ 	.word	0x0001c3a0


	//   ....[166]....
        /*07a4*/ 	.word	0x0001c570


	//   ....[167]....
        /*07a8*/ 	.word	0x0001c5c0


	//   ....[168]....
        /*07ac*/ 	.word	0x0001c790


	//   ....[169]....
        /*07b0*/ 	.word	0x0001c7e0


	//   ....[170]....
        /*07b4*/ 	.word	0x0001c8d0


	//   ....[171]....
        /*07b8*/ 	.word	0x0001c970


	//   ....[172]....
        /*07bc*/ 	.word	0x0001c9d0


	//   ....[173]....
        /*07c0*/ 	.word	0x0001ca80


	//   ....[174]....
        /*07c4*/ 	.word	0x0001cae0


	//   ....[175]....
        /*07c8*/ 	.word	0x0001cb90


	//   ....[176]....
        /*07cc*/ 	.word	0x0001cbf0


	//   ....[177]....
        /*07d0*/ 	.word	0x0001cca0


	//   ....[178]....
        /*07d4*/ 	.word	0x0001cd90


	//   ....[179]....
        /*07d8*/ 	.word	0x0001ce70


	//   ....[180]....
        /*07dc*/ 	.word	0x0001cf80


	//   ....[181]....
        /*07e0*/ 	.word	0x0001d080


	//   ....[182]....
        /*07e4*/ 	.word	0x0001d1b0


	//   ....[183]....
        /*07e8*/ 	.word	0x0001d290


	//   ....[184]....
        /*07ec*/ 	.word	0x0001d390


	//   ....[185]....
        /*07f0*/ 	.word	0x0001d470


	//   ....[186]....
        /*07f4*/ 	.word	0x0001d500


	//   ....[187]....
        /*07f8*/ 	.word	0x0001d5a0


	//   ....[188]....
        /*07fc*/ 	.word	0x0001d6c0


	//   ....[189]....
        /*0800*/ 	.word	0x0001d730


	//   ....[190]....
        /*0804*/ 	.word	0x0001d7a0


	//   ....[191]....
        /*0808*/ 	.word	0x0001d810


	//   ....[192]....
        /*080c*/ 	.word	0x0001d880


	//   ....[193]....
        /*0810*/ 	.word	0x0001d900


	//   ....[194]....
        /*0814*/ 	.word	0x0001d990


	//   ....[195]....
        /*0818*/ 	.word	0x0001da20


	//   ....[196]....
        /*081c*/ 	.word	0x0001da90


	//   ....[197]....
        /*0820*/ 	.word	0x0001db00


	//   ....[198]....
        /*0824*/ 	.word	0x0001db70


	//   ....[199]....
        /*0828*/ 	.word	0x0001dbf0


	//   ....[200]....
        /*082c*/ 	.word	0x0001dc60


	//   ....[201]....
        /*0830*/ 	.word	0x0001dd00


	//   ....[202]....
        /*0834*/ 	.word	0x0001dd90


	//   ....[203]....
        /*0838*/ 	.word	0x0001deb0


	//----- nvinfo : EIATTR_REG_RECONFIG
	.align		4
.L_434:
        /*083c*/ 	.byte	0x01, 0x54
	.zero		2


	//----- nvinfo : EIATTR_SYSCALL_OFFSETS
	.align		4
        /*0840*/ 	.byte	0x04, 0x46
        /*0842*/ 	.short	(.L_436 - .L_435)


	//   ....[0]....
.L_435:
        /*0844*/ 	.word	0x00003d40


	//   ....[1]....
        /*0848*/ 	.word	0x00015250


	//   ....[2]....
        /*084c*/ 	.word	0x000153a0


	//   ....[3]....
        /*0850*/ 	.word	0x00015490


	//   ....[4]....
        /*0854*/ 	.word	0x000163d0


	//   ....[5]....
        /*0858*/ 	.word	0x00016c70


	//----- nvinfo : EIATTR_MBARRIER_INSTR_OFFSETS
	.align		4
.L_436:
        /*085c*/ 	.byte	0x04, 0x39
        /*085e*/ 	.short	(.L_438 - .L_437)


	//   ....[0]....
.L_437:
        /*0860*/ 	.word	0x000001a0
        /*0864*/ 	.word	0x000000ff
        /*0868*/ 	.word	0x00038800
        /*086c*/ 	.short	0x0100
        /*086e*/ 	.byte	0x08
	.zero		1


	//   ....[1]....
        /*0870*/ 	.word	0x000001b0
        /*0874*/ 	.word	0x000000ff
        /*0878*/ 	.word	0x00038810
        /*087c*/ 	.short	0x0100
        /*087e*/ 	.byte	0x08
	.zero		1


	//   ....[2]....
        /*0880*/ 	.word	0x000001c0
        /*0884*/ 	.word	0x000000ff
        /*0888*/ 	.word	0x00038820
        /*088c*/ 	.short	0x0100
        /*088e*/ 	.byte	0x08
	.zero		1


	//   ....[3]....
        /*0890*/ 	.word	0x00000270
        /*0894*/ 	.word	0x000000ff
        /*0898*/ 	.word	0x00038830
        /*089c*/ 	.short	0x0100
        /*089e*/ 	.byte	0x06
	.zero		1


	//   ....[4]....
        /*08a0*/ 	.word	0x00000280
        /*08a4*/ 	.word	0x000000ff
        /*08a8*/ 	.word	0x00038840
        /*08ac*/ 	.short	0x0100
        /*08ae*/ 	.byte	0x06
	.zero		1


	//   ....[5]....
        /*08b0*/ 	.word	0x00000290
        /*08b4*/ 	.word	0x000000ff
        /*08b8*/ 	.word	0x00038838
        /*08bc*/ 	.short	0x0100
        /*08be*/ 	.byte	0x06
	.zero		1


	//   ....[6]....
        /*08c0*/ 	.word	0x000002a0
        /*08c4*/ 	.word	0x000000ff
        /*08c8*/ 	.word	0x00038848
        /*08cc*/ 	.short	0x0100
        /*08ce*/ 	.byte	0x06
	.zero		1


	//   ....[7]....
        /*08d0*/ 	.word	0x000003d0
        /*08d4*/ 	.word	0x000000ff
        /*08d8*/ 	.word	0x00038850
        /*08dc*/ 	.short	0x0100
        /*08de*/ 	.byte	0x08
	.zero		1


	//   ....[8]....
        /*08e0*/ 	.word	0x000003e0
        /*08e4*/ 	.word	0x000000ff
        /*08e8*/ 	.word	0x00038860
        /*08ec*/ 	.short	0x0100
        /*08ee*/ 	.byte	0x08
	.zero		1


	//   ....[9]....
        /*08f0*/ 	.word	0x000003f0
        /*08f4*/ 	.word	0x000000ff
        /*08f8*/ 	.word	0x00038858
        /*08fc*/ 	.short	0x0100
        /*08fe*/ 	.byte	0x08
	.zero		1


	//   ....[10]....
        /*0900*/ 	.word	0x00000400
        /*0904*/ 	.word	0x000000ff
        /*0908*/ 	.word	0x00038868
        /*090c*/ 	.short	0x0100
        /*090e*/ 	.byte	0x08
	.zero		1


	//   ....[11]....
        /*0910*/ 	.word	0x000004f0
        /*0914*/ 	.word	0x000000ff
        /*0918*/ 	.word	0x00038870
        /*091c*/ 	.short	0x0100
        /*091e*/ 	.byte	0x06
	.zero		1


	//   ....[12]....
        /*0920*/ 	.word	0x00000500
        /*0924*/ 	.word	0x000000ff
        /*0928*/ 	.word	0x00038880
        /*092c*/ 	.short	0x0100
        /*092e*/ 	.byte	0x06
	.zero		1


	//   ....[13]....
        /*0930*/ 	.word	0x00000510
        /*0934*/ 	.word	0x000000ff
        /*0938*/ 	.word	0x00038878
        /*093c*/ 	.short	0x0100
        /*093e*/ 	.byte	0x06
	.zero		1


	//   ....[14]....
        /*0940*/ 	.word	0x00000520
        /*0944*/ 	.word	0x000000ff
        /*0948*/ 	.word	0x00038888
        /*094c*/ 	.short	0x0100
        /*094e*/ 	.byte	0x06
	.zero		1


	//   ....[15]....
        /*0950*/ 	.word	0x00000650
        /*0954*/ 	.word	0x000000ff
        /*0958*/ 	.word	0x00038890
        /*095c*/ 	.short	0x0100
        /*095e*/ 	.byte	0x08
	.zero		1


	//   ....[16]....
        /*0960*/ 	.word	0x00000660
        /*0964*/ 	.word	0x000000ff
        /*0968*/ 	.word	0x000388a0
        /*096c*/ 	.short	0x0100
        /*096e*/ 	.byte	0x08
	.zero		1


	//   ....[17]....
        /*0970*/ 	.word	0x00000670
        /*0974*/ 	.word	0x000000ff
        /*0978*/ 	.word	0x00038898
        /*097c*/ 	.short	0x0100
        /*097e*/ 	.byte	0x08
	.zero		1


	//   ....[18]....
        /*0980*/ 	.word	0x00000680
        /*0984*/ 	.word	0x000000ff
        /*0988*/ 	.word	0x000388a8
        /*098c*/ 	.short	0x0100
        /*098e*/ 	.byte	0x08
	.zero		1


	//   ....[19]....
        /*0990*/ 	.word	0x000007b0
        /*0994*/ 	.word	0x000000ff
        /*0998*/ 	.word	0x000388b0
        /*099c*/ 	.short	0x0100
        /*099e*/ 	.byte	0x08
	.zero		1


	//   ....[20]....
        /*09a0*/ 	.word	0x000007c0
        /*09a4*/ 	.word	0x000000ff
        /*09a8*/ 	.word	0x000388c0
        /*09ac*/ 	.short	0x0100
        /*09ae*/ 	.byte	0x08
	.zero		1


	//   ....[21]....
        /*09b0*/ 	.word	0x000007d0
        /*09b4*/ 	.word	0x000000ff
        /*09b8*/ 	.word	0x000388b8
        /*09bc*/ 	.short	0x0100
        /*09be*/ 	.byte	0x08
	.zero		1


	//   ....[22]....
        /*09c0*/ 	.word	0x000007e0
        /*09c4*/ 	.word	0x000000ff
        /*09c8*/ 	.word	0x000388c8
        /*09cc*/ 	.short	0x0100
        /*09ce*/ 	.byte	0x08
	.zero		1


	//   ....[23]....
        /*09d0*/ 	.word	0x00001f00
        /*09d4*/ 	.word	0x000000ff
        /*09d8*/ 	.word	0x00000000
        /*09dc*/ 	.short	0x0101
        /*09de*/ 	.byte	0x06
	.zero		1


	//   ....[24]....
        /*09e0*/ 	.word	0x000029c0
        /*09e4*/ 	.word	0x000000ff
        /*09e8*/ 	.word	0x00000000
        /*09ec*/ 	.short	0x0101
        /*09ee*/ 	.byte	0x06
	.zero		1


	//   ....[25]....
        /*09f0*/ 	.word	0x00003da0
        /*09f4*/ 	.word	0x000000ff
        /*09f8*/ 	.word	0x00038800
        /*09fc*/ 	.short	0x010a
        /*09fe*/ 	.byte	0x26
	.zero		1


	//   ....[26]....
        /*0a00*/ 	.word	0x00003e10
        /*0a04*/ 	.word	0x00000008
        /*0a08*/ 	.word	0x00038830
        /*0a0c*/ 	.short	0x010a
        /*0a0e*/ 	.byte	0x3f
	.zero		1


	//   ....[27]....
        /*0a10*/ 	.word	0x00003e50
        /*0a14*/ 	.word	0x00000008
        /*0a18*/ 	.word	0x00038830
        /*0a1c*/ 	.short	0x010a
        /*0a1e*/ 	.byte	0x3f
	.zero		1


	//   ....[28]....
        /*0a20*/ 	.word	0x000040d0
        /*0a24*/ 	.word	0x000000ff
        /*0a28*/ 	.word	0x00038810
        /*0a2c*/ 	.short	0x010a
        /*0a2e*/ 	.byte	0x26
	.zero		1


	//   ....[29]....
        /*0a30*/ 	.word	0x00004110
        /*0a34*/ 	.word	0x00000008
        /*0a38*/ 	.word	0x00038850
        /*0a3c*/ 	.short	0x010a
        /*0a3e*/ 	.byte	0x3f
	.zero		1


	//   ....[30]....
        /*0a40*/ 	.word	0x00004150
        /*0a44*/ 	.word	0x00000008
        /*0a48*/ 	.word	0x00038850
        /*0a4c*/ 	.short	0x010a
        /*0a4e*/ 	.byte	0x3f
	.zero		1


	//   ....[31]....
        /*0a50*/ 	.word	0x00005360
        /*0a54*/ 	.word	0x000000ff
        /*0a58*/ 	.word	0x00000000
        /*0a5c*/ 	.short	0x0101
        /*0a5e*/ 	.byte	0x05
	.zero		1


	//   ....[32]....
        /*0a60*/ 	.word	0x00006c70
        /*0a64*/ 	.word	0x000000ff
        /*0a68*/ 	.word	0x00000000
        /*0a6c*/ 	.short	0x0101
        /*0a6e*/ 	.byte	0x05
	.zero		1


	//   ....[33]....
        /*0a70*/ 	.word	0x00006f30
        /*0a74*/ 	.word	0x000000ff
        /*0a78*/ 	.word	0x00038830
        /*0a7c*/ 	.short	0x010a
        /*0a7e*/ 	.byte	0x05
	.zero		1


	//   ....[34]....
        /*0a80*/ 	.word	0x00006f70
        /*0a84*/ 	.word	0x000000ff
        /*0a88*/ 	.word	0x00038830
        /*0a8c*/ 	.short	0x010a
        /*0a8e*/ 	.byte	0x05
	.zero		1


	//   ....[35]....
        /*0a90*/ 	.word	0x00007100
        /*0a94*/ 	.word	0x000000ff
        /*0a98*/ 	.word	0x00038850
        /*0a9c*/ 	.short	0x010a
        /*0a9e*/ 	.byte	0x05
	.zero		1


	//   ....[36]....
        /*0aa0*/ 	.word	0x00007140
        /*0aa4*/ 	.word	0x000000ff
        /*0aa8*/ 	.word	0x00038850
        /*0aac*/ 	.short	0x010a
        /*0aae*/ 	.byte	0x05
	.zero		1


	//   ....[37]....
        /*0ab0*/ 	.word	0x00008290
        /*0ab4*/ 	.word	0x000000ff
        /*0ab8*/ 	.word	0x00000000
        /*0abc*/ 	.short	0x0101
        /*0abe*/ 	.byte	0x0a
	.zero		1


	//   ....[38]....
        /*0ac0*/ 	.word	0x0000a240
        /*0ac4*/ 	.word	0x000000ff
        /*0ac8*/ 	.word	0x00000000
        /*0acc*/ 	.short	0x0101
        /*0ace*/ 	.byte	0x05
	.zero		1


	//   ....[39]....
        /*0ad0*/ 	.word	0x0000a580
        /*0ad4*/ 	.word	0x000000ff
        /*0ad8*/ 	.word	0x00038830
        /*0adc*/ 	.short	0x010a
        /*0ade*/ 	.byte	0x05
	.zero		1


	//   ....[40]....
        /*0ae0*/ 	.word	0x0000a5c0
        /*0ae4*/ 	.word	0x000000ff
        /*0ae8*/ 	.word	0x00038830
        /*0aec*/ 	.short	0x010a
        /*0aee*/ 	.byte	0x05
	.zero		1


	//   ....[41]....
        /*0af0*/ 	.word	0x0000a750
        /*0af4*/ 	.word	0x000000ff
        /*0af8*/ 	.word	0x00038850
        /*0afc*/ 	.short	0x010a
        /*0afe*/ 	.byte	0x05
	.zero		1


	//   ....[42]....
        /*0b00*/ 	.word	0x0000a790
        /*0b04*/ 	.word	0x000000ff
        /*0b08*/ 	.word	0x00038850
        /*0b0c*/ 	.short	0x010a
        /*0b0e*/ 	.byte	0x05
	.zero		1


	//   ....[43]....
        /*0b10*/ 	.word	0x0000b8d0
        /*0b14*/ 	.word	0x000000ff
        /*0b18*/ 	.word	0x00000000
        /*0b1c*/ 	.short	0x0101
        /*0b1e*/ 	.byte	0x0a
	.zero		1


	//   ....[44]....
        /*0b20*/ 	.word	0x0000cd90
        /*0b24*/ 	.word	0x000000ff
        /*0b28*/ 	.word	0x00000000
        /*0b2c*/ 	.short	0x0101
        /*0b2e*/ 	.byte	0x05
	.zero		1


	//   ....[45]....
        /*0b30*/ 	.word	0x0000ce90
        /*0b34*/ 	.word	0x000000ff
        /*0b38*/ 	.word	0x00038830
        /*0b3c*/ 	.short	0x010a
        /*0b3e*/ 	.byte	0x07
	.zero		1


	//   ....[46]....
        /*0b40*/ 	.word	0x0000ced0
        /*0b44*/ 	.word	0x000000ff
        /*0b48*/ 	.word	0x00038830
        /*0b4c*/ 	.short	0x010a
        /*0b4e*/ 	.byte	0x07
	.zero		1


	//   ....[47]....
        /*0b50*/ 	.word	0x0000d060
        /*0b54*/ 	.word	0x000000ff
        /*0b58*/ 	.word	0x00038850
        /*0b5c*/ 	.short	0x010a
        /*0b5e*/ 	.byte	0x07
	.zero		1


	//   ....[48]....
        /*0b60*/ 	.word	0x0000d0a0
        /*0b64*/ 	.word	0x000000ff
        /*0b68*/ 	.word	0x00038850
        /*0b6c*/ 	.short	0x010a
        /*0b6e*/ 	.byte	0x07
	.zero		1


	//   ....[49]....
        /*0b70*/ 	.word	0x0000e1e0
        /*0b74*/ 	.word	0x000000ff
        /*0b78*/ 	.word	0x00000000
        /*0b7c*/ 	.short	0x0101
        /*0b7e*/ 	.byte	0x0a
	.zero		1


	//   ....[50]....
        /*0b80*/ 	.word	0x00010170
        /*0b84*/ 	.word	0x000000ff
        /*0b88*/ 	.word	0x00000000
        /*0b8c*/ 	.short	0x0101
        /*0b8e*/ 	.byte	0x07
	.zero		1


	//   ....[51]....
        /*0b90*/ 	.word	0x000127f0
        /*0b94*/ 	.word	0x000000ff
        /*0b98*/ 	.word	0x00000000
        /*0b9c*/ 	.short	0x0101
        /*0b9e*/ 	.byte	0x04
	.zero		1


	//   ....[52]....
        /*0ba0*/ 	.word	0x00015c50
        /*0ba4*/ 	.word	0x00000016
        /*0ba8*/ 	.word	0x00038840
        /*0bac*/ 	.short	0x010a
        /*0bae*/ 	.byte	0x3f
	.zero		1


	//   ....[53]....
        /*0bb0*/ 	.word	0x00016130
        /*0bb4*/ 	.word	0x00000016
        /*0bb8*/ 	.word	0x00038830
        /*0bbc*/ 	.short	0x0107
        /*0bbe*/ 	.byte	0x3f
	.zero		1


	//   ....[54]....
        /*0bc0*/ 	.word	0x00016210
        /*0bc4*/ 	.word	0x00000016
        /*0bc8*/ 	.word	0x00038830
        /*0bcc*/ 	.short	0x0101
        /*0bce*/ 	.byte	0x3f
	.zero		1


	//   ....[55]....
        /*0bd0*/ 	.word	0x00016ab0
        /*0bd4*/ 	.word	0x00000011
        /*0bd8*/ 	.word	0x00038800
        /*0bdc*/ 	.short	0x0107
        /*0bde*/ 	.byte	0x3f
	.zero		1


	//   ....[56]....
        /*0be0*/ 	.word	0x00016b40
        /*0be4*/ 	.word	0x00000011
        /*0be8*/ 	.word	0x00038800
        /*0bec*/ 	.short	0x0101
        /*0bee*/ 	.byte	0x3f
	.zero		1


	//   ....[57]....
        /*0bf0*/ 	.word	0x00017860
        /*0bf4*/ 	.word	0x00000011
        /*0bf8*/ 	.word	0x00038810
        /*0bfc*/ 	.short	0x0107
        /*0bfe*/ 	.byte	0x3f
	.zero		1


	//   ....[58]....
        /*0c00*/ 	.word	0x00017960
        /*0c04*/ 	.word	0x00000011
        /*0c08*/ 	.word	0x00038810
        /*0c0c*/ 	.short	0x0101
        /*0c0e*/ 	.byte	0x3f
	.zero		1


	//   ....[59]....
        /*0c10*/ 	.word	0x00017980
        /*0c14*/ 	.word	0x00000011
        /*0c18*/ 	.word	0x00038820
        /*0c1c*/ 	.short	0x010a
        /*0c1e*/ 	.byte	0x3f
	.zero		1


	//   ....[60]....
        /*0c20*/ 	.word	0x00017a10
        /*0c24*/ 	.word	0x00000016
        /*0c28*/ 	.word	0x00038860
        /*0c2c*/ 	.short	0x010a
        /*0c2e*/ 	.byte	0x3f
	.zero		1


	//   ....[61]....
        /*0c30*/ 	.word	0x00018330
        /*0c34*/ 	.word	0x00000016
        /*0c38*/ 	.word	0x00038850
        /*0c3c*/ 	.short	0x0107
        /*0c3e*/ 	.byte	0x3f
	.zero		1


	//   ....[62]....
        /*0c40*/ 	.word	0x00018400
        /*0c44*/ 	.word	0x00000016
        /*0c48*/ 	.word	0x00038850
        /*0c4c*/ 	.short	0x0101
        /*0c4e*/ 	.byte	0x3f
	.zero		1


	//   ....[63]....
        /*0c50*/ 	.word	0x000187a0
        /*0c54*/ 	.word	0x00000006
        /*0c58*/ 	.word	0x00038840
        /*0c5c*/ 	.short	0x010a
        /*0c5e*/ 	.byte	0x3f
	.zero		1


	//   ....[64]....
        /*0c60*/ 	.word	0x00018ae0
        /*0c64*/ 	.word	0x00000006
        /*0c68*/ 	.word	0x00038830
        /*0c6c*/ 	.short	0x0107
        /*0c6e*/ 	.byte	0x3f
	.zero		1


	//   ....[65]....
        /*0c70*/ 	.word	0x00018ba0
        /*0c74*/ 	.word	0x00000006
        /*0c78*/ 	.word	0x00038830
        /*0c7c*/ 	.short	0x0101
        /*0c7e*/ 	.byte	0x3f
	.zero		1


	//   ....[66]....
        /*0c80*/ 	.word	0x00018bd0
        /*0c84*/ 	.word	0x00000006
        /*0c88*/ 	.word	0x00038860
        /*0c8c*/ 	.short	0x010a
        /*0c8e*/ 	.byte	0x3f
	.zero		1


	//   ....[67]....
        /*0c90*/ 	.word	0x000192a0
        /*0c94*/ 	.word	0x00000006
        /*0c98*/ 	.word	0x00038850
        /*0c9c*/ 	.short	0x0107
        /*0c9e*/ 	.byte	0x3f
	.zero		1


	//   ....[68]....
        /*0ca0*/ 	.word	0x00019360
        /*0ca4*/ 	.word	0x00000006
        /*0ca8*/ 	.word	0x00038850
        /*0cac*/ 	.short	0x0101
        /*0cae*/ 	.byte	0x3f
	.zero		1


	//   ....[69]....
        /*0cb0*/ 	.word	0x0001a1d0
        /*0cb4*/ 	.word	0x00000005
        /*0cb8*/ 	.word	0x00038820
        /*0cbc*/ 	.short	0x010a
        /*0cbe*/ 	.byte	0x3f
	.zero		1


	//   ....[70]....
        /*0cc0*/ 	.word	0x0001a350
        /*0cc4*/ 	.word	0x00000003
        /*0cc8*/ 	.word	0x00038840
        /*0ccc*/ 	.short	0x010a
        /*0cce*/ 	.byte	0x3f
	.zero		1


	//   ....[71]....
        /*0cd0*/ 	.word	0x0001a3f0
        /*0cd4*/ 	.word	0x00000005
        /*0cd8*/ 	.word	0x00038840
        /*0cdc*/ 	.short	0x010a
        /*0cde*/ 	.byte	0x3f
	.zero		1


	//   ....[72]....
        /*0ce0*/ 	.word	0x0001a430
        /*0ce4*/ 	.word	0x00000003
        /*0ce8*/ 	.word	0x00038860
        /*0cec*/ 	.short	0x010a
        /*0cee*/ 	.byte	0x3f
	.zero		1


	//   ....[73]....
        /*0cf0*/ 	.word	0x0001a470
        /*0cf4*/ 	.word	0x00000005
        /*0cf8*/ 	.word	0x00038860
        /*0cfc*/ 	.short	0x010a
        /*0cfe*/ 	.byte	0x3f
	.zero		1


	//   ....[74]....
        /*0d00*/ 	.word	0x0001a4e0
        /*0d04*/ 	.word	0x00000003
        /*0d08*/ 	.word	0x00038800
        /*0d0c*/ 	.short	0x010a
        /*0d0e*/ 	.byte	0x3f
	.zero		1


	//   ....[75]....
        /*0d10*/ 	.word	0x0001a530
        /*0d14*/ 	.word	0x00000008
        /*0d18*/ 	.word	0x00038830
        /*0d1c*/ 	.short	0x010a
        /*0d1e*/ 	.byte	0x3f
	.zero		1


	//   ....[76]....
        /*0d20*/ 	.word	0x0001a590
        /*0d24*/ 	.word	0x00000005
        /*0d28*/ 	.word	0x00038810
        /*0d2c*/ 	.short	0x010a
        /*0d2e*/ 	.byte	0x3f
	.zero		1


	//   ....[77]....
        /*0d30*/ 	.word	0x0001a5e0
        /*0d34*/ 	.word	0x00000008
        /*0d38*/ 	.word	0x00038850
        /*0d3c*/ 	.short	0x010a
        /*0d3e*/ 	.byte	0x3f
	.zero		1


	//   ....[78]....
        /*0d40*/ 	.word	0x0001a640
        /*0d44*/ 	.word	0x00000006
        /*0d48*/ 	.word	0x00038830
        /*0d4c*/ 	.short	0x010a
        /*0d4e*/ 	.byte	0x3f
	.zero		1


	//   ....[79]....
        /*0d50*/ 	.word	0x0001a6a0
        /*0d54*/ 	.word	0x00000006
        /*0d58*/ 	.word	0x00038850
        /*0d5c*/ 	.short	0x010a
        /*0d5e*/ 	.byte	0x3f
	.zero		1


	//   ....[80]....
        /*0d60*/ 	.word	0x0001a700
        /*0d64*/ 	.word	0x00000006
        /*0d68*/ 	.word	0x00038830
        /*0d6c*/ 	.short	0x010a
        /*0d6e*/ 	.byte	0x3f
	.zero		1


	//   ....[81]....
        /*0d70*/ 	.word	0x0001a760
        /*0d74*/ 	.word	0x00000006
        /*0d78*/ 	.word	0x00038850
        /*0d7c*/ 	.short	0x010a
        /*0d7e*/ 	.byte	0x3f
	.zero		1


	//   ....[82]....
        /*0d80*/ 	.word	0x0001a7c0
        /*0d84*/ 	.word	0x00000006
        /*0d88*/ 	.word	0x00038830
        /*0d8c*/ 	.short	0x010a
        /*0d8e*/ 	.byte	0x3f
	.zero		1


	//   ....[83]....
        /*0d90*/ 	.word	0x0001a820
        /*0d94*/ 	.word	0x00000006
        /*0d98*/ 	.word	0x00038850
        /*0d9c*/ 	.short	0x010a
        /*0d9e*/ 	.byte	0x3f
	.zero		1


	//   ....[84]....
        /*0da0*/ 	.word	0x0001a940
        /*0da4*/ 	.word	0x00000016
        /*0da8*/ 	.word	0x00038840
        /*0dac*/ 	.short	0x010a
        /*0dae*/ 	.byte	0x3f
	.zero		1


	//   ....[85]....
        /*0db0*/ 	.word	0x0001bee0
        /*0db4*/ 	.word	0x00000011
        /*0db8*/ 	.word	0x00038820
        /*0dbc*/ 	.short	0x010a
        /*0dbe*/ 	.byte	0x3f
	.zero		1


	//   ....[86]....
        /*0dc0*/ 	.word	0x0001bf30
        /*0dc4*/ 	.word	0x00000016
        /*0dc8*/ 	.word	0x00038860
        /*0dcc*/ 	.short	0x010a
        /*0dce*/ 	.byte	0x3f
	.zero		1


	//   ....[87]....
        /*0dd0*/ 	.word	0x0001c820
        /*0dd4*/ 	.word	0x00000006
        /*0dd8*/ 	.word	0x00038840
        /*0ddc*/ 	.short	0x010a
        /*0dde*/ 	.byte	0x3f
	.zero		1


	//   ....[88]....
        /*0de0*/ 	.word	0x0001cce0
        /*0de4*/ 	.word	0x00000006
        /*0de8*/ 	.word	0x00038860
        /*0dec*/ 	.short	0x010a
        /*0dee*/ 	.byte	0x3f
	.zero		1


	//   ....[89]....
        /*0df0*/ 	.word	0x0001ddd0
        /*0df4*/ 	.word	0x00000005
        /*0df8*/ 	.word	0x00038820
        /*0dfc*/ 	.short	0x010a
        /*0dfe*/ 	.byte	0x3f
	.zero		1


	//   ....[90]....
        /*0e00*/ 	.word	0x0001df70
        /*0e04*/ 	.word	0x00000003
        /*0e08*/ 	.word	0x00038840
        /*0e0c*/ 	.short	0x010a
        /*0e0e*/ 	.byte	0x3f
	.zero		1


	//   ....[91]....
        /*0e10*/ 	.word	0x0001dfc0
        /*0e14*/ 	.word	0x00000005
        /*0e18*/ 	.word	0x00038840
        /*0e1c*/ 	.short	0x010a
        /*0e1e*/ 	.byte	0x3f
	.zero		1


	//   ....[92]....
        /*0e20*/ 	.word	0x0001e010
        /*0e24*/ 	.word	0x00000003
        /*0e28*/ 	.word	0x00038860
        /*0e2c*/ 	.short	0x010a
        /*0e2e*/ 	.byte	0x3f
	.zero		1


	//----- nvinfo : EIATTR_NUM_MBARRIERS
	.align		4
.L_438:
        /*0e30*/ 	.byte	0x03, 0x38
        /*0e32*/ 	.short	0x0017


	//----- nvinfo : EIATTR_EXIT_INSTR_OFFSETS
	.align		4
        /*0e34*/ 	.byte	0x04, 0x1c
        /*0e36*/ 	.short	(.L_440 - .L_439)


	//   ....[0]....
.L_439:
        /*0e38*/ 	.word	0x00000990


	//   ....[1]....
        /*0e3c*/ 	.word	0x00013a10


	//   ....[2]....
        /*0e40*/ 	.word	0x0001a4c0


	//----- nvinfo : EIATTR_MAX_THREADS
	.align		4
.L_440:
        /*0e44*/ 	.byte	0x04, 0x05
        /*0e46*/ 	.short	(.L_442 - .L_441)
.L_441:
        /*0e48*/ 	.word	0x00000180
        /*0e4c*/ 	.word	0x00000001
        /*0e50*/ 	.word	0x00000001


	//----- nvinfo : EIATTR_CRS_STACK_SIZE
	.align		4
.L_442:
        /*0e54*/ 	.byte	0x04, 0x1e
        /*0e56*/ 	.short	(.L_444 - .L_443)
.L_443:
        /*0e58*/ 	.word	0x00000000


	//----- nvinfo : EIATTR_CBANK_PARAM_SIZE
	.align		4
.L_444:
        /*0e5c*/ 	.byte	0x03, 0x19
        /*0e5e*/ 	.short	0x0bf0


	//----- nvinfo : EIATTR_PARAM_CBANK
	.align		4
        /*0e60*/ 	.byte	0x04, 0x0a
        /*0e62*/ 	.short	(.L_446 - .L_445)
	.align		4
.L_445:
        /*0e64*/ 	.word	index@(.nv.constant0._ZN7cutlass13device_kernelIN5flash11enable_sm90INS1_16FlashAttnFwdSm90INS1_25CollectiveMainloopFwdSm90ILi2EN4cute5tupleIJNS5_1CILi1EEES8_S8_EEENS6_IJNS7_ILi64EEESA_SA_EEELi512ENS_10bfloat16_tEfNS_4arch4Sm90ELb0ELb1ELb0ELb1ELb1ELb0ELb1ELb0ELb0ELb1ELb0ELb0EEENS1_21CollectiveEpilogueFwdINS6_IJSA_NS7_ILi512EEESA_EEES9_SC_SE_Li256ELb1ELb1ELb0ELb0EEENS1_36VarlenDynamicPersistentTileSchedulerILi64ELi64ELi256ELi128ELb0ELb1ELb1ELb1ELb0ELb1EEEEEEEEEvNT_6ParamsE)
        /*0e68*/ 	.short	0x0210
        /*0e6a*/ 	.short	0x0bf0


	//----- nvinfo : EIATTR_SW_WAR
	.align		4
.L_446:
        /*0e6c*/ 	.byte	0x04, 0x36
        /*0e6e*/ 	.short	(.L_448 - .L_447)
.L_447:
        /*0e70*/ 	.word	0x00000008
.L_448:


//--------------------- .nv.info._ZN7cutlass13device_kernelIN5flash11enable_sm90INS1_16FlashAttnFwdSm90INS1_25CollectiveMainloopFwdSm90ILi2EN4cute5tupleIJNS5_1CILi1EEES8_S8_EEENS6_IJNS7_ILi64EEESA_SA_EEELi512ENS_10bfloat16_tEfNS_4arch4Sm90ELb0ELb1ELb0ELb1ELb1ELb1ELb1ELb0ELb0ELb1ELb0ELb0EEENS1_21CollectiveEpilogueFwdINS6_IJSA_NS7_ILi512EEESA_EEES9_SC_SE_Li256ELb1ELb1ELb0ELb0EEENS1_36VarlenDynamicPersistentTileSchedulerILi64ELi64ELi256ELi128ELb0ELb1ELb1ELb1ELb0ELb1EEEEEEEEEvNT_6ParamsE --------------------------
	.section	.nv.info._ZN7cutlass13device_kernelIN5flash11enable_sm90INS1_16FlashAttnFwdSm90INS1_25CollectiveMainloopFwdSm90ILi2EN4cute5tupleIJNS5_1CILi1EEES8_S8_EEENS6_IJNS7_ILi64EEESA_SA_EEELi512ENS_10bfloat16_tEfNS_4arch4Sm90ELb0ELb1ELb0ELb1ELb1ELb1ELb1ELb0ELb0ELb1ELb0ELb0EEENS1_21CollectiveEpilogueFwdINS6_IJSA_NS7_ILi512EEESA_EEES9_SC_SE_Li256ELb1ELb1ELb0ELb0EEENS1_36VarlenDynamicPersistentTileSchedulerILi64ELi64ELi256ELi128ELb0ELb1ELb1ELb1ELb0ELb1EEEEEEEEEvNT_6ParamsE,"",@"SHT_CUDA_INFO"
	.sectionflags	@""
	.align	4


	//----- nvinfo : EIATTR_CUDA_API_VERSION
	.align		4
        /*0000*/ 	.byte	0x04, 0x37
        /*0002*/ 	.short	(.L_450 - .L_449)
.L_449:
        /*0004*/ 	.word	0x00000082


	//----- nvinfo : EIATTR_KPARAM_INFO
	.align		4
.L_450:
        /*0008*/ 	.byte	0x04, 0x17
        /*000a*/ 	.short	(.L_452 - .L_451)
.L_451:
        /*000c*/ 	.word	0x00000000
        /*0010*/ 	.short	0x0000
        /*0012*/ 	.short	0x0070
        /*0014*/ 	.byte	0x00, 0xf0, 0x01, 0x2e


	//----- nvinfo : EIATTR_SPARSE_MMA_MASK
	.align		4
.L_452:
        /*0018*/ 	.byte	0x03, 0x50
        /*001a*/ 	.short	0x0000


	//----- nvinfo : EIATTR_MAXREG_COUNT
	.align		4
        /*001c*/ 	.byte	0x03, 0x1b
        /*001e*/ 	.short	0x00a8


	//----- nvinfo : EIATTR_NUM_BARRIERS
	.align		4
        /*0020*/ 	.byte	0x02, 0x4c
        /*0022*/ 	.byte	0x10
	.zero		1


	//----- nvinfo : EIATTR_EXTERNS
	.align		4
        /*0024*/ 	.byte	0x04, 0x0f
        /*0026*/ 	.short	(.L_454 - .L_453)


	//   ....[0]....
	.align		4
.L_453:
        /*0028*/ 	.word	index@(__assertfail)


	//----- nvinfo : EIATTR_ANNOTATIONS
	.align		4
.L_454:
        /*002c*/ 	.byte	0x04, 0x55
        /*002e*/ 	.short	(.L_456 - .L_455)


	//   ....[0]....
.L_455:
        /* <DEDUP_REMOVED lines=60> */


	//----- nvinfo : EIATTR_MERCURY_ISA_VERSION
	.align		4
.L_456:
        /*03d8*/ 	.byte	0x03, 0x5f
        /*03da*/ 	.short	0x0101


	//----- nvinfo : EIATTR_UNUSED_LOAD_BYTE_OFFSET
	.align		4
        /*03dc*/ 	.byte	0x04, 0x44
        /*03de*/ 	.short	(.L_458 - .L_457)


	//   ....[0]....
.L_457:
        /*03e0*/ 	.word	0x00000a50
        /*03e4*/ 	.word	0x0000fff0


	//   ....[1]....
        /*03e8*/ 	.word	0x0001a760
        /*03ec*/ 	.word	0x0000fff0


	//----- nvinfo : EIATTR_INT_WARP_WIDE_INSTR_OFFSETS
	.align		4
.L_458:
        /*03f0*/ 	.byte	0x04, 0x31
        /*03f2*/ 	.short	(.L_460 - .L_459)


	//   ....[0]....
.L_459:
        /*03f4*/ 	.word	0x00000130


	//   ....[1]....
        /*03f8*/ 	.word	0x00000170


	//   ....[2]....
        /*03fc*/ 	.word	0x000001e0


	//   ....[3]....
        /*0400*/ 	.word	0x000001f0


	//   ....[4]....
        /*0404*/ 	.word	0x00020f00


	//   ....[5]....
        /*0408*/ 	.word	0x00020f90


	//   ....[6]....
        /*040c*/ 	.word	0x00025480


	//   ....[7]....
        /*0410*/ 	.word	0x00025510


	//----- nvinfo : EIATTR_COOP_GROUP_MASK_REGIDS
	.align		4
.L_460:
        /*0414*/ 	.byte	0x04, 0x29
        /*0416*/ 	.short	(.L_462 - .L_461)


	//   ....[0]....
.L_461:
        /*0418*/ 	.word	0xffffffff


	//   ....[1]....
        /*041c*/ 	.word	0xffffffff


	//   ....[2]....
        /*0420*/ 	.word	0xffffffff


	//   ....[3]....
        /*0424*/ 	.word	0xffffffff


	//   ....[4]....
        /*0428*/ 	.word	0xffffffff


	//   ....[5]....
        /*042c*/ 	.word	0xffffffff


	//   ....[6]....
        /*0430*/ 	.word	0xffffffff


	//   ....[7]....
        /*0434*/ 	.word	0xffffffff


	//   ....[8]....
        /*0438*/ 	.word	0xffffffff


	//   ....[9]....
        /*043c*/ 	.word	0xffffffff


	//   ....[10]....
        /*0440*/ 	.word	0xffffffff


	//   ....[11]....
        /*0444*/ 	.word	0xffffffff


	//   ....[12]....
        /*0448*/ 	.word	0xffffffff


	//   ....[13]....
        /*044c*/ 	.word	0xffffffff


	//   ....[14]....
        /*0450*/ 	.word	0xffffffff


	//   ....[15]....
        /*0454*/ 	.word	0xffffffff


	//   ....[16]....
        /*0458*/ 	.word	0xffffffff


	//   ....[17]....
        /*045c*/ 	.word	0xffffffff


	//   ....[18]....
        /*0460*/ 	.word	0xffffffff


	//   ....[19]....
        /*0464*/ 	.word	0xffffffff


	//   ....[20]....
        /*0468*/ 	.word	0xffffffff


	//   ....[21]....
        /*046c*/ 	.word	0xffffffff


	//   ....[22]....
        /*0470*/ 	.word	0xffffffff


	//   ....[23]....
        /*0474*/ 	.word	0xffffffff


	//   ....[24]....
        /*0478*/ 	.word	0xffffffff


	//   ....[25]....
        /*047c*/ 	.word	0xffffffff


	//   ....[26]....
        /*0480*/ 	.word	0xffffffff


	//   ....[27]....
        /*0484*/ 	.word	0xffffffff


	//   ....[28]....
        /*0488*/ 	.word	0xffffffff


	//   ....[29]....
        /*048c*/ 	.word	0xffffffff


	//   ....[30]....
        /*0490*/ 	.word	0xffffffff


	//   ....[31]....
        /*0494*/ 	.word	0xffffffff


	//   ....[32]....
        /*0498*/ 	.word	0xffffffff


	//   ....[33]....
        /*049c*/ 	.word	0xffffffff


	//   ....[34]....
        /*04a0*/ 	.word	0xffffffff


	//   ....[35]....
        /*04a4*/ 	.word	0xffffffff


	//   ....[36]....
        /*04a8*/ 	.word	0xffffffff


	//   ....[37]....
        /*04ac*/ 	.word	0xffffffff


	//   ....[38]....
        /*04b0*/ 	.word	0xffffffff


	//   ....[39]....
        /*04b4*/ 	.word	0xffffffff


	//   ....[40]....
        /*04b8*/ 	.word	0xffffffff


	//   ....[41]....
        /*04bc*/ 	.word	0xffffffff


	//   ....[42]....
        /*04c0*/ 	.word	0xffffffff


	//   ....[43]....
        /*04c4*/ 	.word	0xffffffff


	//   ....[44]....
        /*04c8*/ 	.word	0xffffffff


	//   ....[45]....
        /*04cc*/ 	.word	0xffffffff


	//   ....[46]....
        /*04d0*/ 	.word	0xffffffff


	//   ....[47]....
        /*04d4*/ 	.word	0xffffffff


	//   ....[48]....
        /*04d8*/ 	.word	0xffffffff


	//   ....[49]....
        /*04dc*/ 	.word	0xffffffff


	//   ....[50]....
        /*04e0*/ 	.word	0xffffffff


	//   ....[51]....
        /*04e4*/ 	.word	0xffffffff


	//   ....[52]....
        /*04e8*/ 	.word	0xffffffff


	//   ....[53]....
        /*04ec*/ 	.word	0xffffffff


	//   ....[54]....
        /*04f0*/ 	.word	0xffffffff


	//   ....[55]....
        /*04f4*/ 	.word	0xffffffff


	//   ....[56]....
        /*04f8*/ 	.word	0xffffffff


	//   ....[57]....
        /*04fc*/ 	.word	0xffffffff


	//   ....[58]....
        /*0500*/ 	.word	0xffffffff


	//   ....[59]....
        /*0504*/ 	.word	0xffffffff


	//   ....[60]....
        /*0508*/ 	.word	0xffffffff


	//   ....[61]....
        /*050c*/ 	.word	0xffffffff


	//   ....[62]....
        /*0510*/ 	.word	0xffffffff


	//   ....[63]....
        /*0514*/ 	.word	0xffffffff


	//   ....[64]....
        /*0518*/ 	.word	0xffffffff


	//   ....[65]....
        /*051c*/ 	.word	0xffffffff


	//   ....[66]....
        /*0520*/ 	.word	0xffffffff


	//   ....[67]....
        /*0524*/ 	.word	0xffffffff


	//   ....[68]....
        /*0528*/ 	.word	0xffffffff


	//   ....[69]....
        /*052c*/ 	.word	0xffffffff


	//   ....[70]....
        /*0530*/ 	.word	0xffffffff


	//   ....[71]....
        /*0534*/ 	.word	0xffffffff


	//   ....[72]....
        /*0538*/ 	.word	0xffffffff


	//   ....[73]....
        /*053c*/ 	.word	0xffffffff


	//   ....[74]....
        /*0540*/ 	.word	0xffffffff


	//   ....[75]....
        /*0544*/ 	.word	0xffffffff


	//   ....[76]....
        /*0548*/ 	.word	0xffffffff


	//   ....[77]....
        /*054c*/ 	.word	0xffffffff


	//   ....[78]....
        /*0550*/ 	.word	0xffffffff


	//   ....[79]....
        /*0554*/ 	.word	0xffffffff


	//   ....[80]....
        /*0558*/ 	.word	0xffffffff


	//   ....[81]....
        /*055c*/ 	.word	0xffffffff


	//   ....[82]....
        /*0560*/ 	.word	0xffffffff


	//   ....[83]....
        /*0564*/ 	.word	0xffffffff


	//   ....[84]....
        /*0568*/ 	.word	0xffffffff


	//   ....[85]....
        /*056c*/ 	.word	0xffffffff


	//   ....[86]....
        /*0570*/ 	.word	0xffffffff


	//   ....[87]....
        /*0574*/ 	.word	0xffffffff


	//   ....[88]....
        /*0578*/ 	.word	0xffffffff


	//   ....[89]....
        /*057c*/ 	.word	0xffffffff


	//   ....[90]....
        /*0580*/ 	.word	0xffffffff


	//   ....[91]....
        /*0584*/ 	.word	0xffffffff


	//   ....[92]....
        /*0588*/ 	.word	0xffffffff


	//   ....[93]....
        /*058c*/ 	.word	0xffffffff


	//   ....[94]....
        /*0590*/ 	.word	0xffffffff


	//   ....[95]....
        /*0594*/ 	.word	0xffffffff


	//   ....[96]....
        /*0598*/ 	.word	0xffffffff


	//   ....[97]....
        /*059c*/ 	.word	0xffffffff


	//   ....[98]....
        /*05a0*/ 	.word	0xffffffff


	//   ....[99]....
        /*05a4*/ 	.word	0xffffffff


	//   ....[100]....
        /*05a8*/ 	.word	0xffffffff


	//   ....[101]....
        /*05ac*/ 	.word	0xffffffff


	//   ....[102]....
        /*05b0*/ 	.word	0xffffffff


	//   ....[103]....
        /*05b4*/ 	.word	0xffffffff


	//   ....[104]....
        /*05b8*/ 	.word	0xffffffff


	//   ....[105]....
        /*05bc*/ 	.word	0xffffffff


	//   ....[106]....
        /*05c0*/ 	.word	0xffffffff


	//   ....[107]....
        /*05c4*/ 	.word	0xffffffff


	//   ....[108]....
        /*05c8*/ 	.word	0xffffffff


	//   ....[109]....
        /*05cc*/ 	.word	0xffffffff


	//   ....[110]....
        /*05d0*/ 	.word	0xffffffff


	//   ....[111]....
        /*05d4*/ 	.word	0xffffffff


	//   ....[112]....
        /*05d8*/ 	.word	0xffffffff


	//   ....[113]....
        /*05dc*/ 	.word	0xffffffff


	//   ....[114]....
        /*05e0*/ 	.word	0xffffffff


	//   ....[115]....
        /*05e4*/ 	.word	0xffffffff


	//   ....[116]....
        /*05e8*/ 	.word	0xffffffff


	//   ....[117]....
        /*05ec*/ 	.word	0xffffffff


	//   ....[118]....
        /*05f0*/ 	.word	0xffffffff


	//   ....[119]....
        /*05f4*/ 	.word	0xffffffff


	//   ....[120]....
        /*05f8*/ 	.word	0xffffffff


	//   ....[121]....
        /*05fc*/ 	.word	0xffffffff


	//   ....[122]....
        /*0600*/ 	.word	0xffffffff


	//   ....[123]....
        /*0604*/ 	.word	0xffffffff


	//   ....[124]....
        /*0608*/ 	.word	0xffffffff


	//   ....[125]....
        /*060c*/ 	.word	0xffffffff


	//   ....[126]....
        /*0610*/ 	.word	0xffffffff


	//   ....[127]....
        /*0614*/ 	.word	0xffffffff


	//   ....[128]....
        /*0618*/ 	.word	0xffffffff


	//   ....[129]....
        /*061c*/ 	.word	0xffffffff


	//   ....[130]....
        /*0620*/ 	.word	0xffffffff


	//   ....[131]....
        /*0624*/ 	.word	0xffffffff


	//   ....[132]....
        /*0628*/ 	.word	0xffffffff


	//   ....[133]....
        /*062c*/ 	.word	0xffffffff


	//   ....[134]....
        /*0630*/ 	.word	0xffffffff


	//   ....[135]....
        /*0634*/ 	.word	0xffffffff


	//   ....[136]....
        /*0638*/ 	.word	0xffffffff


	//   ....[137]....
        /*063c*/ 	.word	0xffffffff


	//   ....[138]....
        /*0640*/ 	.word	0xffffffff


	//   ....[139]....
        /*0644*/ 	.word	0xffffffff


	//   ....[140]....
        /*0648*/ 	.word	0xffffffff


	//   ....[141]....
        /*064c*/ 	.word	0xffffffff


	//   ....[142]....
        /*0650*/ 	.word	0xffffffff


	//   ....[143]....
        /*0654*/ 	.word	0xffffffff


	//   ....[144]....
        /*0658*/ 	.word	0xffffffff


	//   ....[145]....
        /*065c*/ 	.word	0xffffffff


	//   ....[146]....
        /*0660*/ 	.word	0xffffffff


	//   ....[147]....
        /*0664*/ 	.word	0xffffffff


	//   ....[148]....
        /*0668*/ 	.word	0xffffffff


	//   ....[149]....
        /*066c*/ 	.word	0xffffffff


	//   ....[150]....
        /*0670*/ 	.word	0xffffffff


	//   ....[151]....
        /*0674*/ 	.word	0xffffffff


	//   ....[152]....
        /*0678*/ 	.word	0xffffffff


	//   ....[153]....
        /*067c*/ 	.word	0xffffffff


	//   ....[154]....
        /*0680*/ 	.word	0xffffffff


	//   ....[155]....
        /*0684*/ 	.word	0xffffffff


	//   ....[156]....
        /*0688*/ 	.word	0xffffffff


	//   ....[157]....
        /*068c*/ 	.word	0xffffffff


	//   ....[158]....
        /*0690*/ 	.word	0xffffffff


	//   ....[159]....
        /*0694*/ 	.word	0xffffffff


	//   ....[160]....
        /*0698*/ 	.word	0xffffffff


	//   ....[161]....
        /*069c*/ 	.word	0xffffffff


	//   ....[162]....
        /*06a0*/ 	.word	0xffffffff


	//   ....[163]....
        /*06a4*/ 	.word	0x0500000f


	//   ....[164]....
        /*06a8*/ 	.word	0x0500000f


	//   ....[165]....
        /*06ac*/ 	.word	0x0500000f


	//   ....[166]....
        /*06b0*/ 	.word	0x0500000f


	//   ....[167]....
        /*06b4*/ 	.word	0x0500000f


	//   ....[168]....
        /*06b8*/ 	.word	0x0500000f


	//   ....[169]....
        /*06bc*/ 	.word	0x0500000f


	//   ....[170]....
        /*06c0*/ 	.word	0x0500000f


	//   ....[171]....
        /*06c4*/ 	.word	0x0500000f


	//   ....[172]....
        /*06c8*/ 	.word	0x0500000f


	//   ....[173]....
        /*06cc*/ 	.word	0x0500000f


	//   ....[174]....
        /*06d0*/ 	.word	0x0500000f


	//   ....[175]....
        /*06d4*/ 	.word	0x0500000f


	//   ....[176]....
        /*06d8*/ 	.word	0x0500000f


	//   ....[177]....
        /*06dc*/ 	.word	0x0500000f


	//   ....[178]....
        /*06e0*/ 	.word	0x0500000f


	//   ....[179]....
        /*06e4*/ 	.word	0x0500000f


	//   ....[180]....
        /*06e8*/ 	.word	0x0500000f


	//   ....[181]....
        /*06ec*/ 	.word	0x0500000f


	//   ....[182]....
        /*06f0*/ 	.word	0x0500000f


	//   ....[183]....
        /*06f4*/ 	.word	0x0500000f


	//   ....[184]....
        /*06f8*/ 	.word	0x0500000f


	//   ....[185]....
        /*06fc*/ 	.word	0x0500000f


	//   ....[186]....
        /*0700*/ 	.word	0x0500000f


	//   ....[187]....
        /*0704*/ 	.word	0x0500000f


	//   ....[188]....
        /*0708*/ 	.word	0x0500000f


	//   ....[189]....
        /*070c*/ 	.word	0x0500000f


	//   ....[190]....
        /*0710*/ 	.word	0x0500000f


	//   ....[191]....
        /*0714*/ 	.word	0x0500000f


	//   ....[192]....
        /*0718*/ 	.word	0x0500000f


	//   ....[193]....
        /*071c*/ 	.word	0x0500000f


	//   ....[194]....
        /*0720*/ 	.word	0x0500000f


	//   ....[195]....
        /*0724*/ 	.word	0x0500000f


	//   ....[196]....
        /*0728*/ 	.word	0x0500000f


	//   ....[197]....
        /*072c*/ 	.word	0x0500000f


	//   ....[198]....
        /*0730*/ 	.word	0x0500000f


	//   ....[199]....
        /*0734*/ 	.word	0x0500000f


	//   ....[200]....
        /*0738*/ 	.word	0x0500000f


	//   ....[201]....
        /*073c*/ 	.word	0x0500000f


	//   ....[202]....
        /*0740*/ 	.word	0x0500000f


	//   ....[203]....
        /*0744*/ 	.word	0x0500000f


	//   ....[204]....
        /*0748*/ 	.word	0x0500000f


	//   ....[205]....
        /*074c*/ 	.word	0x0500000f


	//   ....[206]....
        /*0750*/ 	.word	0x0500000f


	//   ....[207]....
        /*0754*/ 	.word	0x0500000f


	//   ....[208]....
        /*0758*/ 	.word	0x0500000f


	//   ....[209]....
        /*075c*/ 	.word	0x0500000f


	//   ....[210]....
        /*0760*/ 	.word	0x0500000f


	//   ....[211]....
        /*0764*/ 	.word	0x0500000f


	//   ....[212]....
        /*0768*/ 	.word	0x0500000f


	//   ....[213]....
        /*076c*/ 	.word	0x0500000f


	//   ....[214]....
        /*0770*/ 	.word	0x0500000f


	//   ....[215]....
        /*0774*/ 	.word	0x0500000f


	//   ....[216]....
        /*0778*/ 	.word	0x0500000f


	//   ....[217]....
        /*077c*/ 	.word	0x0500000f


	//   ....[218]....
        /*0780*/ 	.word	0x0500000f


	//   ....[219]....
        /*0784*/ 	.word	0x0500000f


	//   ....[220]....
        /*0788*/ 	.word	0x0500000f


	//   ....[221]....
        /*078c*/ 	.word	0x0500000f


	//   ....[222]....
        /*0790*/ 	.word	0x0500000f


	//   ....[223]....
        /*0794*/ 	.word	0x0500000f


	//   ....[224]....
        /*0798*/ 	.word	0x0500000f


	//   ....[225]....
        /*079c*/ 	.word	0x0500000f


	//   ....[226]....
        /*07a0*/ 	.word	0x0500000f


	//   ....[227]....
        /*07a4*/ 	.word	0x0500000f


	//   ....[228]....
        /*07a8*/ 	.word	0x0500000f


	//   ....[229]....
        /*07ac*/ 	.word	0x0500000f


	//   ....[230]....
        /*07b0*/ 	.word	0x0500000f


	//   ....[231]....
        /*07b4*/ 	.word	0x0500000f


	//   ....[232]....
        /*07b8*/ 	.word	0x0500000f


	//   ....[233]....
        /*07bc*/ 	.word	0x0500000f


	//   ....[234]....
        /*07c0*/ 	.word	0x0500000f


	//   ....[235]....
        /*07c4*/ 	.word	0x0500000f


	//   ....[236]....
        /*07c8*/ 	.word	0x0500000f


	//   ....[237]....
        /*07cc*/ 	.word	0x0500000f


	//   ....[238]....
        /*07d0*/ 	.word	0x0500000f


	//   ....[239]....
        /*07d4*/ 	.word	0x0500000f


	//   ....[240]....
        /*07d8*/ 	.word	0x0500000f


	//   ....[241]....
        /*07dc*/ 	.word	0x0500000f


	//   ....[242]....
        /*07e0*/ 	.word	0x0500000f


	//   ....[243]....
        /*07e4*/ 	.word	0x0500000f


	//   ....[244]....
        /*07e8*/ 	.word	0x0500000f


	//   ....[245]....
        /*07ec*/ 	.word	0x0500000f


	//   ....[246]....
        /*07f0*/ 	.word	0x0500000f


	//   ....[247]....
        /*07f4*/ 	.word	0x0500000f


	//   ....[248]....
        /*07f8*/ 	.word	0x0500000f


	//   ....[249]....
        /*07fc*/ 	.word	0x0500000f


	//   ....[250]....
        /*0800*/ 	.word	0x0500000f


	//   ....[251]....
        /*0804*/ 	.word	0x0500000f


	//   ....[252]....
        /*0808*/ 	.word	0x0500000f


	//----- nvinfo : EIATTR_COOP_GROUP_INSTR_OFFSETS
	.align		4
.L_462:
        /*080c*/ 	.byte	0x04, 0x28
        /*080e*/ 	.short	(.L_464 - .L_463)


	//   ....[0]....
.L_463:
        /*0810*/ 	.word	0x00000070


	//   ....[1]....
        /*0814*/ 	.word	0x00000140


	//   ....[2]....
        /*0818*/ 	.word	0x00000190


	//   ....[3]....
        /*081c*/ 	.word	0x000003a0


	//   ....[4]....
        /*0820*/ 	.word	0x00000500


	//   ....[5]....
        /*0824*/ 	.word	0x00000620


	//   ....[6]....
        /*0828*/ 	.word	0x00000780


	//   ....[7]....
        /*082c*/ 	.word	0x00002f10


	//   ....[8]....
        /*0830*/ 	.word	0x00002f20


	//   ....[9]....
        /*0834*/ 	.word	0x000039c0


	//   ....[10]....
        /*0838*/ 	.word	0x000039d0


	//   ....[11]....
        /*083c*/ 	.word	0x00004430


	//   ....[12]....
        /*0840*/ 	.word	0x00004440


	//   ....[13]....
        /*0844*/ 	.word	0x00004810


	//   ....[14]....
        /*0848*/ 	.word	0x00004830


	//   ....[15]....
        /*084c*/ 	.word	0x00005a30


	//   ....[16]....
        /*0850*/ 	.word	0x00007c00


	//   ....[17]....
        /*0854*/ 	.word	0x00008390


	//   ....[18]....
        /*0858*/ 	.word	0x000083a0


	//   ....[19]....
        /*085c*/ 	.word	0x000083b0


	//   ....[20]....
        /*0860*/ 	.word	0x000083c0


	//   ....[21]....
        /*0864*/ 	.word	0x000086a0


	//   ....[22]....
        /*0868*/ 	.word	0x000086b0


	//   ....[23]....
        /*086c*/ 	.word	0x000086c0


	//   ....[24]....
        /*0870*/ 	.word	0x000086d0


	//   ....[25]....
        /*0874*/ 	.word	0x00009a60


	//   ....[26]....
        /*0878*/ 	.word	0x00009a80


	//   ....[27]....
        /*087c*/ 	.word	0x00009a90


	//   ....[28]....
        /*0880*/ 	.word	0x00009aa0


	//   ....[29]....
        /*0884*/ 	.word	0x00009bb0


	//   ....[30]....
        /*0888*/ 	.word	0x00009bc0


	//   ....[31]....
        /*088c*/ 	.word	0x00009bd0


	//   ....[32]....
        /*0890*/ 	.word	0x00009c50


	//   ....[33]....
        /*0894*/ 	.word	0x0000b590


	//   ....[34]....
        /*0898*/ 	.word	0x0000ce00


	//   ....[35]....
        /*089c*/ 	.word	0x0000d110


	//   ....[36]....
        /*08a0*/ 	.word	0x0000d8c0


	//   ....[37]....
        /*08a4*/ 	.word	0x0000d9d0


	//   ....[38]....
        /*08a8*/ 	.word	0x0000dda0


	//   ....[39]....
        /*08ac*/ 	.word	0x0000de40


	//   ....[40]....
        /*08b0*/ 	.word	0x0000e660


	//   ....[41]....
        /*08b4*/ 	.word	0x0000ef50


	//   ....[42]....
        /*08b8*/ 	.word	0x00010710


	//   ....[43]....
        /*08bc*/ 	.word	0x00010960


	//   ....[44]....
        /*08c0*/ 	.word	0x000110a0


	//   ....[45]....
        /*08c4*/ 	.word	0x000111c0


	//   ....[46]....
        /*08c8*/ 	.word	0x00011720


	//   ....[47]....
        /*08cc*/ 	.word	0x00011850


	//   ....[48]....
        /*08d0*/ 	.word	0x00012870


	//   ....[49]....
        /*08d4*/ 	.word	0x000131d0


	//   ....[50]....
        /*08d8*/ 	.word	0x000149e0


	//   ....[51]....
        /*08dc*/ 	.word	0x00014a00


	//   ....[52]....
        /*08e0*/ 	.word	0x00014fd0


	//   ....[53]....
        /*08e4*/ 	.word	0x000151a0


	//   ....[54]....
        /*08e8*/ 	.word	0x00015e10


	//   ....[55]....
        /*08ec*/ 	.word	0x000164c0


	//   ....[56]....
        /*08f0*/ 	.word	0x00017c40


	//   ....[57]....
        /*08f4*/ 	.word	0x00017e60


	//   ....[58]....
        /*08f8*/ 	.word	0x00018510


	//   ....[59]....
        /*08fc*/ 	.word	0x000185e0


	//   ....[60]....
        /*0900*/ 	.word	0x00018ce0


	//   ....[61]....
        /*0904*/ 	.word	0x00018eb0


	//   ....[62]....
        /*0908*/ 	.word	0x00019b60


	//   ....[63]....
        /*090c*/ 	.word	0x00019c60


	//   ....[64]....
        /*0910*/ 	.word	0x00019c70


	//   ....[65]....
        /*0914*/ 	.word	0x00019ca0


	//   ....[66]....
        /*0918*/ 	.word	0x00019cc0


	//   ....[67]....
        /*091c*/ 	.word	0x0001b7e0


	//   ....[68]....
        /*0920*/ 	.word	0x0001bcf0


	//   ....[69]....
        /*0924*/ 	.word	0x0001bd10


	//   ....[70]....
        /*0928*/ 	.word	0x0001bd40


	//   ....[71]....
        /*092c*/ 	.word	0x0001bd50


	//   ....[72]....
        /*0930*/ 	.word	0x0001c4b0


	//   ....[73]....
        /*0934*/ 	.word	0x0001c4f0


	//   ....[74]....
        /*0938*/ 	.word	0x0001c780


	//   ....[75]....
        /*093c*/ 	.word	0x0001c7a0


	//   ....[76]....
        /*0940*/ 	.word	0x0001d410


	//   ....[77]....
        /*0944*/ 	.word	0x0001d450


	//   ....[78]....
        /*0948*/ 	.word	0x0001d6f0


	//   ....[79]....
        /*094c*/ 	.word	0x0001d710


	//   ....[80]....
        /*0950*/ 	.word	0x0001d9c0


	//   ....[81]....
        /*0954*/ 	.word	0x0001db70


	//   ....[82]....
        /*0958*/ 	.word	0x0001dba0


	//   ....[83]....
        /*095c*/ 	.word	0x0001dbd0


	//   ....[84]....
        /*0960*/ 	.word	0x0001dc00


	//   ....[85]....
        /*0964*/ 	.word	0x0001dc30


	//   ....[86]....
        /*0968*/ 	.word	0x0001dc60


	//   ....[87]....
        /*096c*/ 	.word	0x0001ddd0


	//   ....[88]....
        /*0970*/ 	.word	0x0001de00


	//   ....[89]....
        /*0974*/ 	.word	0x0001de30


	//   ....[90]....
        /*0978*/ 	.word	0x0001de60


	//   ....[91]....
        /*097c*/ 	.word	0x0001de90


	//   ....[92]....
        /*0980*/ 	.word	0x0001dec0


	//   ....[93]....
        /*0984*/ 	.word	0x0001df50


	//   ....[94]....
        /*0988*/ 	.word	0x0001dfb0


	//   ....[95]....
        /*098c*/ 	.word	0x0001e040


	//   ....[96]....
        /*0990*/ 	.word	0x0001f110


	//   ....[97]....
        /*0994*/ 	.word	0x00021cf0


	//   ....[98]....
        /*0998*/ 	.word	0x00021d10


	//   ....[99]....
        /*099c*/ 	.word	0x00021da0


	//   ....[100]....
        /*09a0*/ 	.word	0x00021dc0


	//   ....[101]....
        /*09a4*/ 	.word	0x00021e40


	//   ....[102]....
        /*09a8*/ 	.word	0x00021e60


	//   ....[103]....
        /*09ac*/ 	.word	0x00021e70


	//   ....[104]....
        /*09b0*/ 	.word	0x00021e80


	//   ....[105]....
        /*09b4*/ 	.word	0x00022660


	//   ....[106]....
        /*09b8*/ 	.word	0x00022690


	//   ....[107]....
        /*09bc*/ 	.word	0x00022740


	//   ....[108]....
        /*09c0*/ 	.word	0x00022750


	//   ....[109]....
        /*09c4*/ 	.word	0x00022760


	//   ....[110]....
        /*09c8*/ 	.word	0x00022770


	//   ....[111]....
        /*09cc*/ 	.word	0x000227f0


	//   ....[112]....
        /*09d0*/ 	.word	0x00022800


	//   ....[113]....
        /*09d4*/ 	.word	0x00023180


	//   ....[114]....
        /*09d8*/ 	.word	0x00023210


	//   ....[115]....
        /*09dc*/ 	.word	0x00023290


	//   ....[116]....
        /*09e0*/ 	.word	0x000233e0


	//   ....[117]....
        /*09e4*/ 	.word	0x00023440


	//   ....[118]....
        /*09e8*/ 	.word	0x00023460


	//   ....[119]....
        /*09ec*/ 	.word	0x00023470


	//   ....[120]....
        /*09f0*/ 	.word	0x00023700


	//   ....[121]....
        /*09f4*/ 	.word	0x00023c60


	//   ....[122]....
        /*09f8*/ 	.word	0x00023c90


	//   ....[123]....
        /*09fc*/ 	.word	0x00023eb0


	//   ....[124]....
        /*0a00*/ 	.word	0x00023ec0


	//   ....[125]....
        /*0a04*/ 	.word	0x00023ee0


	//   ....[126]....
        /*0a08*/ 	.word	0x00023f10


	//   ....[127]....
        /*0a0c*/ 	.word	0x00023f30


	//   ....[128]....
        /*0a10*/ 	.word	0x00024180


	//   ....[129]....
        /*0a14*/ 	.word	0x00024990


	//   ....[130]....
        /*0a18*/ 	.word	0x000249b0


	//   ....[131]....
        /*0a1c*/ 	.word	0x00024a00


	//   ....[132]....
        /*0a20*/ 	.word	0x00024a10


	//   ....[133]....
        /*0a24*/ 	.word	0x00024a50


	//   ....[134]....
        /*0a28*/ 	.word	0x00024a60


	//   ....[135]....
        /*0a2c*/ 	.word	0x00024a70


	//   ....[136]....
        /*0a30*/ 	.word	0x00024ab0


	//   ....[137]....
        /*0a34*/ 	.word	0x00024dd0


	//   ....[138]....
        /*0a38*/ 	.word	0x00024e10


	//   ....[139]....
        /*0a3c*/ 	.word	0x00024e30


	//   ....[140]....
        /*0a40*/ 	.word	0x00024e50


	//   ....[141]....
        /*0a44*/ 	.word	0x00024e80


	//   ....[142]....
        /*0a48*/ 	.word	0x00024ea0


	//   ....[143]....
        /*0a4c*/ 	.word	0x00024fa0


	//   ....[144]....
        /*0a50*/ 	.word	0x000250f0


	//   ....[145]....
        /*0a54*/ 	.word	0x000256f0


	//   ....[146]....
        /*0a58*/ 	.word	0x00025740


	//   ....[147]....
        /*0a5c*/ 	.word	0x00025770


	//   ....[148]....
        /*0a60*/ 	.word	0x000257a0


	//   ....[149]....
        /*0a64*/ 	.word	0x000257b0


	//   ....[150]....
        /*0a68*/ 	.word	0x000257e0


	//   ....[151]....
        /*0a6c*/ 	.word	0x00025810


	//   ....[152]....
        /*0a70*/ 	.word	0x00025840


	//   ....[153]....
        /*0a74*/ 	.word	0x000259c0


	//   ....[154]....
        /*0a78*/ 	.word	0x000259f0


	//   ....[155]....
        /*0a7c*/ 	.word	0x00025a20


	//   ....[156]....
        /*0a80*/ 	.word	0x00025a50


	//   ....[157]....
        /*0a84*/ 	.word	0x00025a80


	//   ....[158]....
        /*0a88*/ 	.word	0x00025ab0


	//   ....[159]....
        /*0a8c*/ 	.word	0x00025b70


	//   ....[160]....
        /*0a90*/ 	.word	0x00025b90


	//   ....[161]....
        /*0a94*/ 	.word	0x00025c00


	//   ....[162]....
        /*0a98*/ 	.word	0x000262a0


	//   ....[163]....
        /*0a9c*/ 	.word	0x000265c0


	//   ....[164]....
        /*0aa0*/ 	.word	0x00026650


	//   ....[165]....
        /*0aa4*/ 	.word	0x00026730


	//   ....[166]....
        /*0aa8*/ 	.word	0x000267c0


	//   ....[167]....
        /*0aac*/ 	.word	0x000268a0


	//   ....[168]....
        /*0ab0*/ 	.word	0x00026930


	//   ....[169]....
        /*0ab4*/ 	.word	0x00026a10


	//   ....[170]....
        /*0ab8*/ 	.word	0x00026aa0


	//   ....[171]....
        /*0abc*/ 	.word	0x00026af0


	//   ....[172]....
        /*0ac0*/ 	.word	0x00026b40


	//   ....[173]....
        /*0ac4*/ 	.word	0x00026bd0


	//   ....[174]....
        /*0ac8*/ 	.word	0x00026c60


	//   ....[175]....
        /*0acc*/ 	.word	0x00026cb0


	//   ....[176]....
        /*0ad0*/ 	.word	0x00026d00


	//   ....[177]....
        /*0ad4*/ 	.word	0x00026df0


	//   ....[178]....
        /*0ad8*/ 	.word	0x00026ea0


	//   ....[179]....
        /*0adc*/ 	.word	0x00026f20


	//   ....[180]....
        /*0ae0*/ 	.word	0x00026fb0


	//   ....[181]....
        /*0ae4*/ 	.word	0x000270d0


	//   ....[182]....
        /*0ae8*/ 	.word	0x00027200


	//   ....[183]....
        /*0aec*/ 	.word	0x000272c0


	//   ....[184]....
        /*0af0*/ 	.word	0x00027310


	//   ....[185]....
        /*0af4*/ 	.word	0x000276f0


	//   ....[186]....
        /*0af8*/ 	.word	0x000279d0


	//   ....[187]....
        /*0afc*/ 	.word	0x00027ac0


	//   ....[188]....
        /*0b00*/ 	.word	0x00027b60


	//   ....[189]....
        /*0b04*/ 	.word	0x00027bc0


	//   ....[190]....
        /*0b08*/ 	.word	0x00027cb0


	//   ....[191]....
        /*0b0c*/ 	.word	0x00027d20


	//   ....[192]....
        /*0b10*/ 	.word	0x00027e10


	//   ....[193]....
        /*0b14*/ 	.word	0x00027e80


	//   ....[194]....
        /*0b18*/ 	.word	0x00027f20


	//   ....[195]....
        /*0b1c*/ 	.word	0x00028010


	//   ....[196]....
        /*0b20*/ 	.word	0x000280b0


	//   ....[197]....
        /*0b24*/ 	.word	0x00028110


	//   ....[198]....
        /*0b28*/ 	.word	0x000281d0


	//   ....[199]....
        /*0b2c*/ 	.word	0x00028230


	//   ....[200]....
        /*0b30*/ 	.word	0x000282d0


	//   ....[201]....
        /*0b34*/ 	.word	0x00028380


	//   ....[202]....
        /*0b38*/ 	.word	0x00028420


	//   ....[203]....
        /*0b3c*/ 	.word	0x00028750


	//   ....[204]....
        /*0b40*/ 	.word	0x00028810


	//   ....[205]....
        /*0b44*/ 	.word	0x00028a80


	//   ....[206]....
        /*0b48*/ 	.word	0x00028b00


	//   ....[207]....
        /*0b4c*/ 	.word	0x00028d10


	//   ....[208]....
        /*0b50*/ 	.word	0x00028d60


	//   ....[209]....
        /*0b54*/ 	.word	0x00028ed0


	//   ....[210]....
        /*0b58*/ 	.word	0x00028f60


	//   ....[211]....
        /*0b5c*/ 	.word	0x000290a0


	//   ....[212]....
        /*0b60*/ 	.word	0x000291a0


	//   ....[213]....
        /*0b64*/ 	.word	0x00029410


	//   ....[214]....
        /*0b68*/ 	.word	0x00029460


	//   ....[215]....
        /*0b6c*/ 	.word	0x00029630


	//   ....[216]....
        /*0b70*/ 	.word	0x00029680


	//   ....[217]....
        /*0b74*/ 	.word	0x00029850


	//   ....[218]....
        /*0b78*/ 	.word	0x000298a0


	//   ....[219]....
        /*0b7c*/ 	.word	0x00029990


	//   ....[220]....
        /*0b80*/ 	.word	0x00029a30


	//   ....[221]....
        /*0b84*/ 	.word	0x00029a90


	//   ....[222]....
        /*0b88*/ 	.word	0x00029b40


	//   ....[223]....
        /*0b8c*/ 	.word	0x00029ba0


	//   ....[224]....
        /*0b90*/ 	.word	0x00029c50


	//   ....[225]....
        /*0b94*/ 	.word	0x00029cb0


	//   ....[226]....
        /*0b98*/ 	.word	0x00029d60


	//   ....[227]....
        /*0b9c*/ 	.word	0x00029e50


	//   ....[228]....
        /*0ba0*/ 	.word	0x00029f30


	//   ....[229]....
        /*0ba4*/ 	.word	0x0002a040


	//   ....[230]....
        /*0ba8*/ 	.word	0x0002a140


	//   ....[231]....
        /*0bac*/ 	.word	0x0002a270


	//   ....[232]....
        /*0bb0*/ 	.word	0x0002a350


	//   ....[233]....
        /*0bb4*/ 	.word	0x0002a450


	//   ....[234]....
        /*0bb8*/ 	.word	0x0002a530


	//   ....[235]....
        /*0bbc*/ 	.word	0x0002a5c0


	//   ....[236]....
        /*0bc0*/ 	.word	0x0002a660


	//   ....[237]....
        /*0bc4*/ 	.word	0x0002a780


	//   ....[238]....
        /*0bc8*/ 	.word	0x0002a7f0


	//   ....[239]....
        /*0bcc*/ 	.word	0x0002a860


	//   ....[240]....
        /*0bd0*/ 	.word	0x0002a8d0


	//   ....[241]....
        /*0bd4*/ 	.word	0x0002a940


	//   ....[242]....
        /*0bd8*/ 	.word	0x0002a9c0


	//   ....[243]....
        /*0bdc*/ 	.word	0x0002aa50


	//   ....[244]....
        /*0be0*/ 	.word	0x0002aae0


	//   ....[245]....
        /*0be4*/ 	.word	0x0002ab50


	//   ....[246]....
        /*0be8*/ 	.word	0x0002abc0


	//   ....[247]....
        /*0bec*/ 	.word	0x0002ac30


	//   ....[248]....
        /*0bf0*/ 	.word	0x0002acb0


	//   ....[249]....
        /*0bf4*/ 	.word	0x0002ad20


	//   ....[250]....
        /*0bf8*/ 	.word	0x0002adc0


	//   ....[251]....
        /*0bfc*/ 	.word	0x0002ae50


	//   ....[252]....
        /*0c00*/ 	.word	0x0002af70


	//----- nvinfo : EIATTR_REG_RECONFIG
	.align		4
.L_464:
        /*0c04*/ 	.byte	0x01, 0x54
	.zero		2


	//----- nvinfo : EIATTR_SYSCALL_OFFSETS
	.align		4
        /*0c08*/ 	.byte	0x04, 0x46
        /*0c0a*/ 	.short	(.L_466 - .L_465)


	//   ....[0]....
.L_465:
        /*0c0c*/ 	.word	0x00002120


	//   ....[1]....
        /*0c10*/ 	.word	0x00002270


	//   ....[2]....
        /*0c14*/ 	.word	0x00007db0


	//   ....[3]....
        /*0c18*/ 	.word	0x000080e0


	//   ....[4]....
        /*0c1c*/ 	.word	0x000210f0


	//   ....[5]....
        /*0c20*/ 	.word	0x00021240


	//   ....[6]....
        /*0c24*/ 	.word	0x00021330


	//   ....[7]....
        /*0c28*/ 	.word	0x00022250


	//   ....[8]....
        /*0c2c*/ 	.word	0x00022ad0


	//----- nvinfo : EIATTR_MBARRIER_INSTR_OFFSETS
	.align		4
.L_466:
        /*0c30*/ 	.byte	0x04, 0x39
        /*0c32*/ 	.short	(.L_468 - .L_467)


	//   ....[0]....
.L_467:
        /*0c34*/ 	.word	0x00000280
        /*0c38*/ 	.word	0x000000ff
        /*0c3c*/ 	.word	0x00038800
        /*0c40*/ 	.short	0x0100
        /*0c42*/ 	.byte	0x08
	.zero		1


	//   ....[1]....
        /*0c44*/ 	.word	0x00000290
        /*0c48*/ 	.word	0x000000ff
        /*0c4c*/ 	.word	0x00038810
        /*0c50*/ 	.short	0x0100
        /*0c52*/ 	.byte	0x08
	.zero		1


	//   ....[2]....
        /*0c54*/ 	.word	0x000002a0
        /*0c58*/ 	.word	0x000000ff
        /*0c5c*/ 	.word	0x00038820
        /*0c60*/ 	.short	0x0100
        /*0c62*/ 	.byte	0x08
	.zero		1


	//   ....[3]....
        /*0c64*/ 	.word	0x00000350
        /*0c68*/ 	.word	0x000000ff
        /*0c6c*/ 	.word	0x00038830
        /*0c70*/ 	.short	0x0100
        /*0c72*/ 	.byte	0x06
	.zero		1


	//   ....[4]....
        /*0c74*/ 	.word	0x00000360
        /*0c78*/ 	.word	0x000000ff
        /*0c7c*/ 	.word	0x00038840
        /*0c80*/ 	.short	0x0100
        /*0c82*/ 	.byte	0x06
	.zero		1


	//   ....[5]....
        /*0c84*/ 	.word	0x00000370
        /*0c88*/ 	.word	0x000000ff
        /*0c8c*/ 	.word	0x00038838
        /*0c90*/ 	.short	0x0100
        /*0c92*/ 	.byte	0x06
	.zero		1


	//   ....[6]....
        /*0c94*/ 	.word	0x00000380
        /*0c98*/ 	.word	0x000000ff
        /*0c9c*/ 	.word	0x00038848
        /*0ca0*/ 	.short	0x0100
        /*0ca2*/ 	.byte	0x06
	.zero		1


	//   ....[7]....
        /*0ca4*/ 	.word	0x000004b0
        /*0ca8*/ 	.word	0x000000ff
        /*0cac*/ 	.word	0x00038850
        /*0cb0*/ 	.short	0x0100
        /*0cb2*/ 	.byte	0x08
	.zero		1


	//   ....[8]....
        /*0cb4*/ 	.word	0x000004c0
        /*0cb8*/ 	.word	0x000000ff
        /*0cbc*/ 	.word	0x00038860
        /*0cc0*/ 	.short	0x0100
        /*0cc2*/ 	.byte	0x08
	.zero		1


	//   ....[9]....
        /*0cc4*/ 	.word	0x000004d0
        /*0cc8*/ 	.word	0x000000ff
        /*0ccc*/ 	.word	0x00038858
        /*0cd0*/ 	.short	0x0100
        /*0cd2*/ 	.byte	0x08
	.zero		1


	//   ....[10]....
        /*0cd4*/ 	.word	0x000004e0
        /*0cd8*/ 	.word	0x000000ff
        /*0cdc*/ 	.word	0x00038868
        /*0ce0*/ 	.short	0x0100
        /*0ce2*/ 	.byte	0x08
	.zero		1


	//   ....[11]....
        /*0ce4*/ 	.word	0x000005d0
        /*0ce8*/ 	.word	0x000000ff
        /*0cec*/ 	.word	0x00038870
        /*0cf0*/ 	.short	0x0100
        /*0cf2*/ 	.byte	0x06
	.zero		1


	//   ....[12]....
        /*0cf4*/ 	.word	0x000005e0
        /*0cf8*/ 	.word	0x000000ff
        /*0cfc*/ 	.word	0x00038880
        /*0d00*/ 	.short	0x0100
        /*0d02*/ 	.byte	0x06
	.zero		1


	//   ....[13]....
        /*0d04*/ 	.word	0x000005f0
        /*0d08*/ 	.word	0x000000ff
        /*0d0c*/ 	.word	0x00038878
        /*0d10*/ 	.short	0x0100
        /*0d12*/ 	.byte	0x06
	.zero		1


	//   ....[14]....
        /*0d14*/ 	.word	0x00000600
        /*0d18*/ 	.word	0x000000ff
        /*0d1c*/ 	.word	0x00038888
        /*0d20*/ 	.short	0x0100
        /*0d22*/ 	.byte	0x06
	.zero		1


	//   ....[15]....
        /*0d24*/ 	.word	0x00000730
        /*0d28*/ 	.word	0x000000ff
        /*0d2c*/ 	.word	0x00038890
        /*0d30*/ 	.short	0x0100
        /*0d32*/ 	.byte	0x08
	.zero		1


	//   ....[16]....
        /*0d34*/ 	.word	0x00000740
        /*0d38*/ 	.word	0x000000ff
        /*0d3c*/ 	.word	0x000388a0
        /*0d40*/ 	.short	0x0100
        /*0d42*/ 	.byte	0x08
	.zero		1


	//   ....[17]....
        /*0d44*/ 	.word	0x00000750
        /*0d48*/ 	.word	0x000000ff
        /*0d4c*/ 	.word	0x00038898
        /*0d50*/ 	.short	0x0100
        /*0d52*/ 	.byte	0x08
	.zero		1


	//   ....[18]....
        /*0d54*/ 	.word	0x00000760
        /*0d58*/ 	.word	0x000000ff
        /*0d5c*/ 	.word	0x000388a8
        /*0d60*/ 	.short	0x0100
        /*0d62*/ 	.byte	0x08
	.zero		1


	//   ....[19]....
        /*0d64*/ 	.word	0x00000890
        /*0d68*/ 	.word	0x000000ff
        /*0d6c*/ 	.word	0x000388b0
        /*0d70*/ 	.short	0x0100
        /*0d72*/ 	.byte	0x08
	.zero		1


	//   ....[20]....
        /*0d74*/ 	.word	0x000008a0
        /*0d78*/ 	.word	0x000000ff
        /*0d7c*/ 	.word	0x000388c0
        /*0d80*/ 	.short	0x0100
        /*0d82*/ 	.byte	0x08
	.zero		1


	//   ....[21]....
        /*0d84*/ 	.word	0x000008b0
        /*0d88*/ 	.word	0x000000ff
        /*0d8c*/ 	.word	0x000388b8
        /*0d90*/ 	.short	0x0100
        /*0d92*/ 	.byte	0x08
	.zero		1


	//   ....[22]....
        /*0d94*/ 	.word	0x000008c0
        /*0d98*/ 	.word	0x000000ff
        /*0d9c*/ 	.word	0x000388c8
        /*0da0*/ 	.short	0x0100
        /*0da2*/ 	.byte	0x08
	.zero		1


	//   ....[23]....
        /*0da4*/ 	.word	0x00002ec0
        /*0da8*/ 	.word	0x0000003d
        /*0dac*/ 	.word	0x00038890
        /*0db0*/ 	.short	0x010a
        /*0db2*/ 	.byte	0x3f
	.zero		1


	//   ....[24]....
        /*0db4*/ 	.word	0x00003970
        /*0db8*/ 	.word	0x0000003d
        /*0dbc*/ 	.word	0x00038890
        /*0dc0*/ 	.short	0x010a
        /*0dc2*/ 	.byte	0x3f
	.zero		1


	//   ....[25]....
        /*0dc4*/ 	.word	0x00004280
        /*0dc8*/ 	.word	0x0000003d
        /*0dcc*/ 	.word	0x00038890
        /*0dd0*/ 	.short	0x010a
        /*0dd2*/ 	.byte	0x3f
	.zero		1


	//   ....[26]....
        /*0dd4*/ 	.word	0x00004660
        /*0dd8*/ 	.word	0x00000004
        /*0ddc*/ 	.word	0x00000000
        /*0de0*/ 	.short	0x0101
        /*0de2*/ 	.byte	0x3f
	.zero		1


	//   ....[27]....
        /*0de4*/ 	.word	0x000046a0
        /*0de8*/ 	.word	0x0000003d
        /*0dec*/ 	.word	0x000388b0
        /*0df0*/ 	.short	0x010a
        /*0df2*/ 	.byte	0x3f
	.zero		1


	//   ....[28]....
        /*0df4*/ 	.word	0x00004fd0
        /*0df8*/ 	.word	0x0000003d
        /*0dfc*/ 	.word	0x00000000
        /*0e00*/ 	.short	0x0101
        /*0e02*/ 	.byte	0x3f
	.zero		1


	//   ....[29]....
        /*0e04*/ 	.word	0x00005df0
        /*0e08*/ 	.word	0x00000005
        /*0e0c*/ 	.word	0x00000000
        /*0e10*/ 	.short	0x0101
        /*0e12*/ 	.byte	0x3f
	.zero		1


	//   ....[30]....
        /*0e14*/ 	.word	0x000069b0
        /*0e18*/ 	.word	0x0000000d
        /*0e1c*/ 	.word	0x00000000
        /*0e20*/ 	.short	0x0101
        /*0e22*/ 	.byte	0x3f
	.zero		1


	//   ....[31]....
        /*0e24*/ 	.word	0x00007e50
        /*0e28*/ 	.word	0x00000010
        /*0e2c*/ 	.word	0x00038800
        /*0e30*/ 	.short	0x010a
        /*0e32*/ 	.byte	0x3f
	.zero		1


	//   ....[32]....
        /*0e34*/ 	.word	0x00007ea0
        /*0e38*/ 	.word	0x00000010
        /*0e3c*/ 	.word	0x00038800
        /*0e40*/ 	.short	0x010a
        /*0e42*/ 	.byte	0x3f
	.zero		1


	//   ....[33]....
        /*0e44*/ 	.word	0x00008920
        /*0e48*/ 	.word	0x00000010
        /*0e4c*/ 	.word	0x00038800
        /*0e50*/ 	.short	0x010a
        /*0e52*/ 	.byte	0x3f
	.zero		1


	//   ....[34]....
        /*0e54*/ 	.word	0x00009f00
        /*0e58*/ 	.word	0x00000010
        /*0e5c*/ 	.word	0x00038800
        /*0e60*/ 	.short	0x010a
        /*0e62*/ 	.byte	0x3f
	.zero		1


	//   ....[35]....
        /*0e64*/ 	.word	0x0000aef0
        /*0e68*/ 	.word	0x0000000e
        /*0e6c*/ 	.word	0x00038830
        /*0e70*/ 	.short	0x010a
        /*0e72*/ 	.byte	0x3f
	.zero		1


	//   ....[36]....
        /*0e74*/ 	.word	0x0000afa0
        /*0e78*/ 	.word	0x0000000e
        /*0e7c*/ 	.word	0x00038830
        /*0e80*/ 	.short	0x010a
        /*0e82*/ 	.byte	0x3f
	.zero		1


	//   ....[37]....
        /*0e84*/ 	.word	0x0000b2b0
        /*0e88*/ 	.word	0x00000010
        /*0e8c*/ 	.word	0x00038810
        /*0e90*/ 	.short	0x010a
        /*0e92*/ 	.byte	0x3f
	.zero		1


	//   ....[38]....
        /*0e94*/ 	.word	0x0000b300
        /*0e98*/ 	.word	0x0000000e
        /*0e9c*/ 	.word	0x00038850
        /*0ea0*/ 	.short	0x010a
        /*0ea2*/ 	.byte	0x3f
	.zero		1


	//   ....[39]....
        /*0ea4*/ 	.word	0x0000b3b0
        /*0ea8*/ 	.word	0x0000000e
        /*0eac*/ 	.word	0x00038850
        /*0eb0*/ 	.short	0x010a
        /*0eb2*/ 	.byte	0x3f
	.zero		1


	//   ....[40]....
        /*0eb4*/ 	.word	0x0000ce30
        /*0eb8*/ 	.word	0x00000007
        /*0ebc*/ 	.word	0x00000000
        /*0ec0*/ 	.short	0x0101
        /*0ec2*/ 	.byte	0x3f
	.zero		1


	//   ....[41]....
        /*0ec4*/ 	.word	0x0000e6f0
        /*0ec8*/ 	.word	0x0000000e
        /*0ecc*/ 	.word	0x00000000
        /*0ed0*/ 	.short	0x0101
        /*0ed2*/ 	.byte	0x3f
	.zero		1


	//   ....[42]....
        /*0ed4*/ 	.word	0x0000ea90
        /*0ed8*/ 	.word	0x000000c7
        /*0edc*/ 	.word	0x00038830
        /*0ee0*/ 	.short	0x010a
        /*0ee2*/ 	.byte	0x3f
	.zero		1


	//   ....[43]....
        /*0ee4*/ 	.word	0x0000eb00
        /*0ee8*/ 	.word	0x000000c7
        /*0eec*/ 	.word	0x00038830
        /*0ef0*/ 	.short	0x010a
        /*0ef2*/ 	.byte	0x3f
	.zero		1


	//   ....[44]....
        /*0ef4*/ 	.word	0x0000ed70
        /*0ef8*/ 	.word	0x000000c7
        /*0efc*/ 	.word	0x00038850
        /*0f00*/ 	.short	0x010a
        /*0f02*/ 	.byte	0x3f
	.zero		1


	//   ....[45]....
        /*0f04*/ 	.word	0x0000edc0
        /*0f08*/ 	.word	0x000000c7
        /*0f0c*/ 	.word	0x00038850
        /*0f10*/ 	.short	0x010a
        /*0f12*/ 	.byte	0x3f
	.zero		1


	//   ....[46]....
        /*0f14*/ 	.word	0x00010730
        /*0f18*/ 	.word	0x0000000f
        /*0f1c*/ 	.word	0x00000000
        /*0f20*/ 	.short	0x0101
        /*0f22*/ 	.byte	0x3f
	.zero		1


	//   ....[47]....
        /*0f24*/ 	.word	0x00012920
        /*0f28*/ 	.word	0x000000c7
        /*0f2c*/ 	.word	0x00000000
        /*0f30*/ 	.short	0x0101
        /*0f32*/ 	.byte	0x3f
	.zero		1


	//   ....[48]....
        /*0f34*/ 	.word	0x00012d00
        /*0f38*/ 	.word	0x00000015
        /*0f3c*/ 	.word	0x00038830
        /*0f40*/ 	.short	0x010a
        /*0f42*/ 	.byte	0x3f
	.zero		1


	//   ....[49]....
        /*0f44*/ 	.word	0x00012d70
        /*0f48*/ 	.word	0x00000015
        /*0f4c*/ 	.word	0x00038830
        /*0f50*/ 	.short	0x010a
        /*0f52*/ 	.byte	0x3f
	.zero		1


	//   ....[50]....
        /*0f54*/ 	.word	0x00012fe0
        /*0f58*/ 	.word	0x00000015
        /*0f5c*/ 	.word	0x00038850
        /*0f60*/ 	.short	0x010a
        /*0f62*/ 	.byte	0x3f
	.zero		1


	//   ....[51]....
        /*0f64*/ 	.word	0x00013030
        /*0f68*/ 	.word	0x00000015
        /*0f6c*/ 	.word	0x00038850
        /*0f70*/ 	.short	0x010a
        /*0f72*/ 	.byte	0x3f
	.zero		1


	//   ....[52]....
        /*0f74*/ 	.word	0x00014bc0
        /*0f78*/ 	.word	0x00000014
        /*0f7c*/ 	.word	0x00000000
        /*0f80*/ 	.short	0x0101
        /*0f82*/ 	.byte	0x3f
	.zero		1


	//   ....[53]....
        /*0f84*/ 	.word	0x00015ea0
        /*0f88*/ 	.word	0x00000015
        /*0f8c*/ 	.word	0x00000000
        /*0f90*/ 	.short	0x0101
        /*0f92*/ 	.byte	0x3f
	.zero		1


	//   ....[54]....
        /*0f94*/ 	.word	0x00015fe0
        /*0f98*/ 	.word	0x00000015
        /*0f9c*/ 	.word	0x00038830
        /*0fa0*/ 	.short	0x010a
        /*0fa2*/ 	.byte	0x3f
	.zero		1


	//   ....[55]....
        /*0fa4*/ 	.word	0x00016050
        /*0fa8*/ 	.word	0x00000015
        /*0fac*/ 	.word	0x00038830
        /*0fb0*/ 	.short	0x010a
        /*0fb2*/ 	.byte	0x3f
	.zero		1


	//   ....[56]....
        /*0fb4*/ 	.word	0x000162c0
        /*0fb8*/ 	.word	0x00000015
        /*0fbc*/ 	.word	0x00038850
        /*0fc0*/ 	.short	0x010a
        /*0fc2*/ 	.byte	0x3f
	.zero		1


	//   ....[57]....
        /*0fc4*/ 	.word	0x00016310
        /*0fc8*/ 	.word	0x00000015
        /*0fcc*/ 	.word	0x00038850
        /*0fd0*/ 	.short	0x010a
        /*0fd2*/ 	.byte	0x3f
	.zero		1


	//   ....[58]....
        /*0fd4*/ 	.word	0x00017c60
        /*0fd8*/ 	.word	0x00000007
        /*0fdc*/ 	.word	0x00000000
        /*0fe0*/ 	.short	0x0101
        /*0fe2*/ 	.byte	0x3f
	.zero		1


	//   ....[59]....
        /*0fe4*/ 	.word	0x00019c00
        /*0fe8*/ 	.word	0x00000015
        /*0fec*/ 	.word	0x00000000
        /*0ff0*/ 	.short	0x0101
        /*0ff2*/ 	.byte	0x3f
	.zero		1


	//   ....[60]....
        /*0ff4*/ 	.word	0x0001c490
        /*0ff8*/ 	.word	0x00000014
        /*0ffc*/ 	.word	0x00000000
        /*1000*/ 	.short	0x0101
        /*1002*/ 	.byte	0x3f
	.zero		1


	//   ....[61]....
        /*1004*/ 	.word	0x0001f1f0
        /*1008*/ 	.word	0x00000017
        /*100c*/ 	.word	0x00038820
        /*1010*/ 	.short	0x010a
        /*1012*/ 	.byte	0x3f
	.zero		1


	//   ....[62]....
        /*1014*/ 	.word	0x0001f280
        /*1018*/ 	.word	0x00000003
        /*101c*/ 	.word	0x000388a0
        /*1020*/ 	.short	0x010a
        /*1022*/ 	.byte	0x3f
	.zero		1


	//   ....[63]....
        /*1024*/ 	.word	0x0001f4d0
        /*1028*/ 	.word	0x00000003
        /*102c*/ 	.word	0x000388c0
        /*1030*/ 	.short	0x010a
        /*1032*/ 	.byte	0x3f
	.zero		1


	//   ....[64]....
        /*1034*/ 	.word	0x0001fea0
        /*1038*/ 	.word	0x0000000a
        /*103c*/ 	.word	0x000388a0
        /*1040*/ 	.short	0x010a
        /*1042*/ 	.byte	0x3f
	.zero		1


	//   ....[65]....
        /*1044*/ 	.word	0x000200e0
        /*1048*/ 	.word	0x0000000a
        /*104c*/ 	.word	0x000388c0
        /*1050*/ 	.short	0x010a
        /*1052*/ 	.byte	0x3f
	.zero		1


	//   ....[66]....
        /*1054*/ 	.word	0x00021a90
        /*1058*/ 	.word	0x00000011
        /*105c*/ 	.word	0x00038840
        /*1060*/ 	.short	0x010a
        /*1062*/ 	.byte	0x3f
	.zero		1


	//   ....[67]....
        /*1064*/ 	.word	0x00021f80
        /*1068*/ 	.word	0x00000011
        /*106c*/ 	.word	0x00038830
        /*1070*/ 	.short	0x0107
        /*1072*/ 	.byte	0x3f
	.zero		1


	//   ....[68]....
        /*1074*/ 	.word	0x00022050
        /*1078*/ 	.word	0x00000011
        /*107c*/ 	.word	0x00038830
        /*1080*/ 	.short	0x0101
        /*1082*/ 	.byte	0x3f
	.zero		1


	//   ....[69]....
        /*1084*/ 	.word	0x00022910
        /*1088*/ 	.word	0x00000017
        /*108c*/ 	.word	0x00038800
        /*1090*/ 	.short	0x0107
        /*1092*/ 	.byte	0x3f
	.zero		1


	//   ....[70]....
        /*1094*/ 	.word	0x000229a0
        /*1098*/ 	.word	0x00000017
        /*109c*/ 	.word	0x00038800
        /*10a0*/ 	.short	0x0101
        /*10a2*/ 	.byte	0x3f
	.zero		1


	//   ....[71]....
        /*10a4*/ 	.word	0x000238c0
        /*10a8*/ 	.word	0x00000017
        /*10ac*/ 	.word	0x00038810
        /*10b0*/ 	.short	0x0107
        /*10b2*/ 	.byte	0x3f
	.zero		1


	//   ....[72]....
        /*10b4*/ 	.word	0x000239c0
        /*10b8*/ 	.word	0x00000017
        /*10bc*/ 	.word	0x00038810
        /*10c0*/ 	.short	0x0101
        /*10c2*/ 	.byte	0x3f
	.zero		1


	//   ....[73]....
        /*10c4*/ 	.word	0x000239e0
        /*10c8*/ 	.word	0x00000017
        /*10cc*/ 	.word	0x00038820
        /*10d0*/ 	.short	0x010a
        /*10d2*/ 	.byte	0x3f
	.zero		1


	//   ....[74]....
        /*10d4*/ 	.word	0x00023a70
        /*10d8*/ 	.word	0x00000011
        /*10dc*/ 	.word	0x00038860
        /*10e0*/ 	.short	0x010a
        /*10e2*/ 	.byte	0x3f
	.zero		1


	//   ....[75]....
        /*10e4*/ 	.word	0x000243a0
        /*10e8*/ 	.word	0x00000011
        /*10ec*/ 	.word	0x00038850
        /*10f0*/ 	.short	0x0107
        /*10f2*/ 	.byte	0x3f
	.zero		1


	//   ....[76]....
        /*10f4*/ 	.word	0x00024470
        /*10f8*/ 	.word	0x00000011
        /*10fc*/ 	.word	0x00038850
        /*1100*/ 	.short	0x0101
        /*1102*/ 	.byte	0x3f
	.zero		1


	//   ....[77]....
        /*1104*/ 	.word	0x000247f0
        /*1108*/ 	.word	0x00000006
        /*110c*/ 	.word	0x00038840
        /*1110*/ 	.short	0x010a
        /*1112*/ 	.byte	0x3f
	.zero		1


	//   ....[78]....
        /*1114*/ 	.word	0x00024b30
        /*1118*/ 	.word	0x00000006
        /*111c*/ 	.word	0x00038830
        /*1120*/ 	.short	0x0107
        /*1122*/ 	.byte	0x3f
	.zero		1


	//   ....[79]....
        /*1124*/ 	.word	0x00024bf0
        /*1128*/ 	.word	0x00000006
        /*112c*/ 	.word	0x00038830
        /*1130*/ 	.short	0x0101
        /*1132*/ 	.byte	0x3f
	.zero		1


	//   ....[80]....
        /*1134*/ 	.word	0x00024c20
        /*1138*/ 	.word	0x00000006
        /*113c*/ 	.word	0x00038860
        /*1140*/ 	.short	0x010a
        /*1142*/ 	.byte	0x3f
	.zero		1


	//   ....[81]....
        /*1144*/ 	.word	0x000252f0
        /*1148*/ 	.word	0x00000006
        /*114c*/ 	.word	0x00038850
        /*1150*/ 	.short	0x0107
        /*1152*/ 	.byte	0x3f
	.zero		1


	//   ....[82]....
        /*1154*/ 	.word	0x000253b0
        /*1158*/ 	.word	0x00000006
        /*115c*/ 	.word	0x00038850
        /*1160*/ 	.short	0x0101
        /*1162*/ 	.byte	0x3f
	.zero		1


	//   ....[83]....
        /*1164*/ 	.word	0x00026220
        /*1168*/ 	.word	0x00000004
        /*116c*/ 	.word	0x00038820
        /*1170*/ 	.short	0x010a
        /*1172*/ 	.byte	0x3f
	.zero		1


	//   ....[84]....
        /*1174*/ 	.word	0x00026390
        /*1178*/ 	.word	0x00000005
        /*117c*/ 	.word	0x00038840
        /*1180*/ 	.short	0x010a
        /*1182*/ 	.byte	0x3f
	.zero		1


	//   ....[85]....
        /*1184*/ 	.word	0x00026430
        /*1188*/ 	.word	0x00000019
        /*118c*/ 	.word	0x00038840
        /*1190*/ 	.short	0x010a
        /*1192*/ 	.byte	0x3f
	.zero		1


	//   ....[86]....
        /*1194*/ 	.word	0x00026470
        /*1198*/ 	.word	0x00000005
        /*119c*/ 	.word	0x00038860
        /*11a0*/ 	.short	0x010a
        /*11a2*/ 	.byte	0x3f
	.zero		1


	//   ....[87]....
        /*11a4*/ 	.word	0x000264b0
        /*11a8*/ 	.word	0x00000019
        /*11ac*/ 	.word	0x00038860
        /*11b0*/ 	.short	0x010a
        /*11b2*/ 	.byte	0x3f
	.zero		1


	//   ....[88]....
        /*11b4*/ 	.word	0x00026510
        /*11b8*/ 	.word	0x0000003d
        /*11bc*/ 	.word	0x00038890
        /*11c0*/ 	.short	0x010a
        /*11c2*/ 	.byte	0x3f
	.zero		1


	//   ....[89]....
        /*11c4*/ 	.word	0x00026680
        /*11c8*/ 	.word	0x0000003d
        /*11cc*/ 	.word	0x00038890
        /*11d0*/ 	.short	0x010a
        /*11d2*/ 	.byte	0x3f
	.zero		1


	//   ....[90]....
        /*11d4*/ 	.word	0x00026800
        /*11d8*/ 	.word	0x0000003d
        /*11dc*/ 	.word	0x00038890
        /*11e0*/ 	.short	0x010a
        /*11e2*/ 	.byte	0x3f
	.zero		1


	//   ....[91]....
        /*11e4*/ 	.word	0x00026960
        /*11e8*/ 	.word	0x0000003d
        /*11ec*/ 	.word	0x000388b0
        /*11f0*/ 	.short	0x010a
        /*11f2*/ 	.byte	0x3f
	.zero		1


	//   ....[92]....
        /*11f4*/ 	.word	0x00026d30
        /*11f8*/ 	.word	0x00000010
        /*11fc*/ 	.word	0x00038800
        /*1200*/ 	.short	0x010a
        /*1202*/ 	.byte	0x3f
	.zero		1


	//   ....[93]....
        /*1204*/ 	.word	0x00027340
        /*1208*/ 	.word	0x00000010
        /*120c*/ 	.word	0x00038800
        /*1210*/ 	.short	0x010a
        /*1212*/ 	.byte	0x3f
	.zero		1


	//   ....[94]....
        /*1214*/ 	.word	0x00027390
        /*1218*/ 	.word	0x0000000e
        /*121c*/ 	.word	0x00038830
        /*1220*/ 	.short	0x010a
        /*1222*/ 	.byte	0x3f
	.zero		1


	//   ....[95]....
        /*1224*/ 	.word	0x000273e0
        /*1228*/ 	.word	0x00000010
        /*122c*/ 	.word	0x00038810
        /*1230*/ 	.short	0x010a
        /*1232*/ 	.byte	0x3f
	.zero		1


	//   ....[96]....
        /*1234*/ 	.word	0x00027430
        /*1238*/ 	.word	0x0000000e
        /*123c*/ 	.word	0x00038850
        /*1240*/ 	.short	0x010a
        /*1242*/ 	.byte	0x3f
	.zero		1


	//   ....[97]....
        /*1244*/ 	.word	0x00027480
        /*1248*/ 	.word	0x000000c7
        /*124c*/ 	.word	0x00038830
        /*1250*/ 	.short	0x010a
        /*1252*/ 	.byte	0x3f
	.zero		1


	//   ....[98]....
        /*1254*/ 	.word	0x000274d0
        /*1258*/ 	.word	0x000000c7
        /*125c*/ 	.word	0x00038850
        /*1260*/ 	.short	0x010a
        /*1262*/ 	.byte	0x3f
	.zero		1


	//   ....[99]....
        /*1264*/ 	.word	0x00027520
        /*1268*/ 	.word	0x00000015
        /*126c*/ 	.word	0x00038830
        /*1270*/ 	.short	0x010a
        /*1272*/ 	.byte	0x3f
	.zero		1


	//   ....[100]....
        /*1274*/ 	.word	0x00027570
        /*1278*/ 	.word	0x00000015
        /*127c*/ 	.word	0x00038850
        /*1280*/ 	.short	0x010a
        /*1282*/ 	.byte	0x3f
	.zero		1


	//   ....[101]....
        /*1284*/ 	.word	0x000275c0
        /*1288*/ 	.word	0x00000015
        /*128c*/ 	.word	0x00038830
        /*1290*/ 	.short	0x010a
        /*1292*/ 	.byte	0x3f
	.zero		1


	//   ....[102]....
        /*1294*/ 	.word	0x00027610
        /*1298*/ 	.word	0x00000015
        /*129c*/ 	.word	0x00038850
        /*12a0*/ 	.short	0x010a
        /*12a2*/ 	.byte	0x3f
	.zero		1


	//   ....[103]....
        /*12a4*/ 	.word	0x000277b0
        /*12a8*/ 	.word	0x00000017
        /*12ac*/ 	.word	0x00038820
        /*12b0*/ 	.short	0x010a
        /*12b2*/ 	.byte	0x3f
	.zero		1


	//   ....[104]....
        /*12b4*/ 	.word	0x00027800
        /*12b8*/ 	.word	0x00000003
        /*12bc*/ 	.word	0x000388a0
        /*12c0*/ 	.short	0x010a
        /*12c2*/ 	.byte	0x3f
	.zero		1


	//   ....[105]....
        /*12c4*/ 	.word	0x00027850
        /*12c8*/ 	.word	0x00000003
        /*12cc*/ 	.word	0x000388c0
        /*12d0*/ 	.short	0x010a
        /*12d2*/ 	.byte	0x3f
	.zero		1


	//   ....[106]....
        /*12d4*/ 	.word	0x000278a0
        /*12d8*/ 	.word	0x0000000a
        /*12dc*/ 	.word	0x000388a0
        /*12e0*/ 	.short	0x010a
        /*12e2*/ 	.byte	0x3f
	.zero		1


	//   ....[107]....
        /*12e4*/ 	.word	0x000278f0
        /*12e8*/ 	.word	0x0000000a
        /*12ec*/ 	.word	0x000388c0
        /*12f0*/ 	.short	0x010a
        /*12f2*/ 	.byte	0x3f
	.zero		1


	//   ....[108]....
        /*12f4*/ 	.word	0x00027a10
        /*12f8*/ 	.word	0x00000011
        /*12fc*/ 	.word	0x00038840
        /*1300*/ 	.short	0x010a
        /*1302*/ 	.byte	0x3f
	.zero		1


	//   ....[109]....
        /*1304*/ 	.word	0x00028fa0
        /*1308*/ 	.word	0x00000017
        /*130c*/ 	.word	0x00038820
        /*1310*/ 	.short	0x010a
        /*1312*/ 	.byte	0x3f
	.zero		1


	//   ....[110]....
        /*1314*/ 	.word	0x00028ff0
        /*1318*/ 	.word	0x00000011
        /*131c*/ 	.word	0x00038860
        /*1320*/ 	.short	0x010a
        /*1322*/ 	.byte	0x3f
	.zero		1


	//   ....[111]....
        /*1324*/ 	.word	0x000298e0
        /*1328*/ 	.word	0x00000006
        /*132c*/ 	.word	0x00038840
        /*1330*/ 	.short	0x010a
        /*1332*/ 	.byte	0x3f
	.zero		1


	//   ....[112]....
        /*1334*/ 	.word	0x00029da0
        /*1338*/ 	.word	0x00000006
        /*133c*/ 	.word	0x00038860
        /*1340*/ 	.short	0x010a
        /*1342*/ 	.byte	0x3f
	.zero		1


	//   ....[113]....
        /*1344*/ 	.word	0x0002ae90
        /*1348*/ 	.word	0x00000004
        /*134c*/ 	.word	0x00038820
        /*1350*/ 	.short	0x010a
        /*1352*/ 	.byte	0x3f
	.zero		1


	//   ....[114]....
        /*1354*/ 	.word	0x0002b030
        /*1358*/ 	.word	0x00000005
        /*135c*/ 	.word	0x00038840
        /*1360*/ 	.short	0x010a
        /*1362*/ 	.byte	0x3f
	.zero		1


	//   ....[115]....
        /*1364*/ 	.word	0x0002b080
        /*1368*/ 	.word	0x00000019
        /*136c*/ 	.word	0x00038840
        /*1370*/ 	.short	0x010a
        /*1372*/ 	.byte	0x3f
	.zero		1


	//   ....[116]....
        /*1374*/ 	.word	0x0002b0d0
        /*1378*/ 	.word	0x00000005
        /*137c*/ 	.word	0x00038860
        /*1380*/ 	.short	0x010a
        /*1382*/ 	.byte	0x3f
	.zero		1


	//----- nvinfo : EIATTR_NUM_MBARRIERS
	.align		4
.L_468:
        /*1384*/ 	.byte	0x03, 0x38
        /*1386*/ 	.short	0x0017


	//----- nvinfo : EIATTR_EXIT_INSTR_OFFSETS
	.align		4
        /*1388*/ 	.byte	0x04, 0x1c
        /*138a*/ 	.short	(.L_470 - .L_469)


	//   ....[0]....
.L_469:
        /*138c*/ 	.word	0x00026500


	//----- nvinfo : EIATTR_MAX_THREADS
	.align		4
.L_470:
        /*1390*/ 	.byte	0x04, 0x05
        /*1392*/ 	.short	(.L_472 - .L_471)
.L_471:
        /*1394*/ 	.word	0x00000180
        /*1398*/ 	.word	0x00000001
        /*139c*/ 	.word	0x00000001


	//----- nvinfo : EIATTR_CRS_STACK_SIZE
	.align		4
.L_472:
        /*13a0*/ 	.byte	0x04, 0x1e
        /*13a2*/ 	.short	(.L_474 - .L_473)
.L_473:
        /*13a4*/ 	.word	0x00000000


	//----- nvinfo : EIATTR_CBANK_PARAM_SIZE
	.align		4
.L_474:
        /*13a8*/ 	.byte	0x03, 0x19
        /*13aa*/ 	.short	0x0bf0


	//----- nvinfo : EIATTR_PARAM_CBANK
	.align		4
        /*13ac*/ 	.byte	0x04, 0x0a
        /*13ae*/ 	.short	(.L_476 - .L_475)
	.align		4
.L_475:
        /*13b0*/ 	.word	index@(.nv.constant0._ZN7cutlass13device_kernelIN5flash11enable_sm90INS1_16FlashAttnFwdSm90INS1_25CollectiveMainloopFwdSm90ILi2EN4cute5tupleIJNS5_1CILi1EEES8_S8_EEENS6_IJNS7_ILi64EEESA_SA_EEELi512ENS_10bfloat16_tEfNS_4arch4Sm90ELb0ELb1ELb0ELb1ELb1ELb1ELb1ELb0ELb0ELb1ELb0ELb0EEENS1_21CollectiveEpilogueFwdINS6_IJSA_NS7_ILi512EEESA_EEES9_SC_SE_Li256ELb1ELb1ELb0ELb0EEENS1_36VarlenDynamicPersistentTileSchedulerILi64ELi64ELi256ELi128ELb0ELb1ELb1ELb1ELb0ELb1EEEEEEEEEvNT_6ParamsE)
        /*13b4*/ 	.short	0x0210
        /*13b6*/ 	.short	0x0bf0


	//----- nvinfo : EIATTR_SW_WAR
	.align		4
.L_476:
        /*13b8*/ 	.byte	0x04, 0x36
        /*13ba*/ 	.short	(.L_478 - .L_477)
.L_477:
        /*13bc*/ 	.word	0x00000008
.L_478:


//--------------------- .nv.info._ZN7cutlass13device_kernelIN5flash11enable_sm90INS1_16FlashAttnFwdSm90INS1_25CollectiveMainloopFwdSm90ILi2EN4cute5tupleIJNS5_1CILi1EEES8_S8_EEENS6_IJNS7_ILi64EEESA_SA_EEELi512ENS_10bfloat16_tEfNS_4arch4Sm90ELb1ELb0ELb0ELb0ELb1ELb0ELb0ELb0ELb0ELb1ELb0ELb0EEENS1_21CollectiveEpilogueFwdINS6_IJSA_NS7_ILi512EEESA_EEES9_SC_SE_Li256ELb0ELb1ELb0ELb0EEENS1_30DynamicPersistentTileSchedulerILi256ELi128ELb0ELb1ELb1EEEEEEEEEvNT_6ParamsE --------------------------
	.section	.nv.info._ZN7cutlass13device_kernelIN5flash11enable_sm90INS1_16FlashAttnFwdSm90INS1_25CollectiveMainloopFwdSm90ILi2EN4cute5tupleIJNS5_1CILi1EEES8_S8_EEENS6_IJNS7_ILi64EEESA_SA_EEELi512ENS_10bfloat16_tEfNS_4arch4Sm90ELb1ELb0ELb0ELb0ELb1ELb0ELb0ELb0ELb0ELb1ELb0ELb0EEENS1_21CollectiveEpilogueFwdINS6_IJSA_NS7_ILi512EEESA_EEES9_SC_SE_Li256ELb0ELb1ELb0ELb0EEENS1_30DynamicPersistentTileSchedulerILi256ELi128ELb0ELb1ELb1EEEEEEEEEvNT_6ParamsE,"",@"SHT_CUDA_INFO"
	.sectionflags	@""
	.align	4


	//----- nvinfo : EIATTR_CUDA_API_VERSION
	.align		4
        /*0000*/ 	.byte	0x04, 0x37
        /*0002*/ 	.short	(.L_480 - .L_479)
.L_479:
        /*0004*/ 	.word	0x00000082


	//----- nvinfo : EIATTR_KPARAM_INFO
	.align		4
.L_480:
        /*0008*/ 	.byte	0x04, 0x17
        /*000a*/ 	.short	(.L_482 - .L_481)
.L_481:
        /*000c*/ 	.word	0x00000000
        /*0010*/ 	.short	0x0000
        /*0012*/ 	.short	0x0070
        /*0014*/ 	.byte	0x00, 0xf0, 0x01, 0x2a


	//----- nvinfo : EIATTR_SPARSE_MMA_MASK
	.align		4
.L_482:
        /*0018*/ 	.byte	0x03, 0x50
        /*001a*/ 	.short	0x0000


	//----- nvinfo : EIATTR_MAXREG_COUNT
	.align		4
        /*001c*/ 	.byte	0x03, 0x1b
        /*001e*/ 	.short	0x00a8


	//----- nvinfo : EIATTR_NUM_BARRIERS
	.align		4
        /*0020*/ 	.byte	0x02, 0x4c
        /*0022*/ 	.byte	0x10
	.zero		1


	//----- nvinfo : EIATTR_EXTERNS
	.align		4
        /*0024*/ 	.byte	0x04, 0x0f
        /*0026*/ 	.short	(.L_484 - .L_483)


	//   ....[0]....
	.align		4
.L_483:
        /*0028*/ 	.word	index@(__assertfail)


	//----- nvinfo : EIATTR_ANNOTATIONS
	.align		4
.L_484:
        /*002c*/ 	.byte	0x04, 0x55
        /*002e*/ 	.short	(.L_486 - .L_485)


	//   ....[0]....
.L_485:
        /*0030*/ 	.word	0x00000001
        /*0034*/ 	.byte	0xd0, 0xbc, 0x00, 0x00, 0x01, 0x00, 0x00, 0x00, 0xe0, 0xbd, 0x00, 0x00, 0x01, 0x00, 0x00, 0x00
        /*0044*/ 	.byte	0xd0, 0xc1, 0x00, 0x00, 0x01, 0x00, 0x00, 0x00, 0x90, 0xd0, 0x00, 0x00, 0x01, 0x00, 0x00, 0x00
        /*0054*/ 	.byte	0x50, 0xd6, 0x00, 0x00, 0x01, 0x00, 0x00, 0x00, 0x50, 0xdc, 0x00, 0x00, 0x01, 0x00, 0x00, 0x00
        /*0064*/ 	.byte	0x70, 0xdc, 0x00, 0x00, 0x01, 0x00, 0x00, 0x00, 0xb0, 0xdd, 0x00, 0x00, 0x01, 0x00, 0x00, 0x00
        /*0074*/ 	.byte	0x60, 0xf8, 0x00, 0x00


	//----- nvinfo : EIATTR_MERCURY_ISA_VERSION
	.align		4
.L_486:
        /*0078*/ 	.byte	0x03, 0x5f
        /*007a*/ 	.short	0x0101


	//----- nvinfo : EIATTR_INT_WARP_WIDE_INSTR_OFFSETS
	.align		4
        /*007c*/ 	.byte	0x04, 0x31
        /*007e*/ 	.short	(.L_488 - .L_487)


	//   ....[0]....
.L_487:
        /*0080*/ 	.word	0x000000c0


	//   ....[1]....
        /*0084*/ 	.word	0x000000d0


	//   ....[2]....
        /*0088*/ 	.word	0x00000170


	//   ....[3]....
        /*008c*/ 	.word	0x0000c7b0


	//   ....[4]....
        /*0090*/ 	.word	0x0000c840


	//   ....[5]....
        /*0094*/ 	.word	0x0000f5f0


	//   ....[6]....
        /*0098*/ 	.word	0x0000f680


	//----- nvinfo : EIATTR_COOP_GROUP_MASK_REGIDS
	.align		4
.L_488:
        /*009c*/ 	.byte	0x04, 0x29
        /*009e*/ 	.short	(.L_490 - .L_489)


	//   ....[0]....
.L_489:
        /*00a0*/ 	.word	0xffffffff


	//   ....[1]....
        /*00a4*/ 	.word	0xffffffff


	//   ....[2]....
        /*00a8*/ 	.word	0xffffffff


	//   ....[3]....
        /*00ac*/ 	.word	0xffffffff


	//   ....[4]....
        /*00b0*/ 	.word	0xffffffff


	//   ....[5]....
        /*00b4*/ 	.word	0xffffffff


	//   ....[6]....
        /*00b8*/ 	.word	0xffffffff


	//   ....[7]....
        /*00bc*/ 	.word	0xffffffff


	//   ....[8]....
        /*00c0*/ 	.word	0xffffffff


	//   ....[9]....
        /*00c4*/ 	.word	0xffffffff


	//   ....[10]....
        /*00c8*/ 	.word	0xffffffff


	//   ....[11]....
        /*00cc*/ 	.word	0xffffffff


	//   ....[12]....
        /*00d0*/ 	.word	0xffffffff


	//   ....[13]....
        /*00d4*/ 	.word	0xffffffff


	//   ....[14]....
        /*00d8*/ 	.word	0xffffffff


	//   ....[15]....
        /*00dc*/ 	.word	0xffffffff


	//   ....[16]....
        /*00e0*/ 	.word	0xffffffff


	//   ....[17]....
        /*00e4*/ 	.word	0xffffffff


	//   ....[18]....
        /*00e8*/ 	.word	0xffffffff


	//   ....[19]....
        /*00ec*/ 	.word	0xffffffff


	//   ....[20]....
        /*00f0*/ 	.word	0xffffffff


	//   ....[21]....
        /*00f4*/ 	.word	0xffffffff


	//   ....[22]....
        /*00f8*/ 	.word	0xffffffff


	//   ....[23]....
        /*00fc*/ 	.word	0xffffffff


	//   ....[24]....
        /*0100*/ 	.word	0xffffffff


	//   ....[25]....
        /*0104*/ 	.word	0xffffffff


	//   ....[26]....
        /*0108*/ 	.word	0xffffffff


	//   ....[27]....
        /*010c*/ 	.word	0xffffffff


	//   ....[28]....
        /*0110*/ 	.word	0xffffffff


	//   ....[29]....
        /*0114*/ 	.word	0xffffffff


	//   ....[30]....
        /*0118*/ 	.word	0xffffffff


	//   ....[31]....
        /*011c*/ 	.word	0xffffffff


	//   ....[32]....
        /*0120*/ 	.word	0xffffffff


	//   ....[33]....
        /*0124*/ 	.word	0xffffffff


	//   ....[34]....
        /*0128*/ 	.word	0xffffffff


	//   ....[35]....
        /*012c*/ 	.word	0xffffffff


	//   ....[36]....
        /*0130*/ 	.word	0xffffffff


	//   ....[37]....
        /*0134*/ 	.word	0xffffffff


	//   ....[38]....
        /*0138*/ 	.word	0xffffffff


	//   ....[39]....
        /*013c*/ 	.word	0xffffffff


	//   ....[40]....
        /*0140*/ 	.word	0xffffffff


	//   ....[41]....
        /*0144*/ 	.word	0xffffffff


	//   ....[42]....
        /*0148*/ 	.word	0xffffffff


	//   ....[43]....
        /*014c*/ 	.word	0xffffffff


	//   ....[44]....
        /*0150*/ 	.word	0xffffffff


	//   ....[45]....
        /*0154*/ 	.word	0xffffffff


	//   ....[46]....
        /*0158*/ 	.word	0xffffffff


	//   ....[47]....
        /*015c*/ 	.word	0xffffffff


	//   ....[48]....
        /*0160*/ 	.word	0xffffffff


	//   ....[49]....
        /*0164*/ 	.word	0xffffffff


	//   ....[50]....
        /*0168*/ 	.word	0xffffffff


	//   ....[51]....
        /*016c*/ 	.word	0xffffffff


	//   ....[52]....
        /*0170*/ 	.word	0xffffffff


	//   ....[53]....
        /*0174*/ 	.word	0xffffffff


	//   ....[54]....
        /*0178*/ 	.word	0xffffffff


	//   ....[55]....
        /*017c*/ 	.word	0xffffffff


	//   ....[56]....
        /*0180*/ 	.word	0xffffffff


	//   ....[57]....
        /*0184*/ 	.word	0xffffffff


	//   ....[58]....
        /*0188*/ 	.word	0xffffffff


	//   ....[59]....
        /*018c*/ 	.word	0xffffffff


	//   ....[60]....
        /*0190*/ 	.word	0xffffffff


	//   ....[61]....
        /*0194*/ 	.word	0xffffffff


	//   ....[62]....
        /*0198*/ 	.word	0xffffffff


	//   ....[63]....
        /*019c*/ 	.word	0xffffffff


	//   ....[64]....
        /*01a0*/ 	.word	0xffffffff


	//   ....[65]....
        /*01a4*/ 	.word	0xffffffff


	//   ....[66]....
        /*01a8*/ 	.word	0xffffffff


	//   ....[67]....
        /*01ac*/ 	.word	0xffffffff


	//   ....[68]....
        /*01b0*/ 	.word	0xffffffff


	//   ....[69]....
        /*01b4*/ 	.word	0xffffffff


	//   ....[70]....
        /*01b8*/ 	.word	0xffffffff


	//   ....[71]....
        /*01bc*/ 	.word	0xffffffff


	//   ....[72]....
        /*01c0*/ 	.word	0xffffffff


	//   ....[73]....
        /*01c4*/ 	.word	0xffffffff


	//   ....[74]....
        /*01c8*/ 	.word	0xffffffff


	//   ....[75]....
        /*01cc*/ 	.word	0xffffffff


	//   ....[76]....
        /*01d0*/ 	.word	0xffffffff


	//   ....[77]....
        /*01d4*/ 	.word	0xffffffff


	//   ....[78]....
        /*01d8*/ 	.word	0xffffffff


	//   ....[79]....
        /*01dc*/ 	.word	0xffffffff


	//   ....[80]....
        /*01e0*/ 	.word	0xffffffff


	//   ....[81]....
        /*01e4*/ 	.word	0xffffffff


	//   ....[82]....
        /*01e8*/ 	.word	0xffffffff


	//   ....[83]....
        /*01ec*/ 	.word	0xffffffff


	//   ....[84]....
        /*01f0*/ 	.word	0xffffffff


	//   ....[85]....
        /*01f4*/ 	.word	0xffffffff


	//   ....[86]....
        /*01f8*/ 	.word	0xffffffff


	//   ....[87]....
        /*01fc*/ 	.word	0x0500000f


	//   ....[88]....
        /*0200*/ 	.word	0x0500000f


	//   ....[89]....
        /*0204*/ 	.word	0x0500000f


	//   ....[90]....
        /*0208*/ 	.word	0x0500000f


	//   ....[91]....
        /*020c*/ 	.word	0x0500000f


	//   ....[92]....
        /*0210*/ 	.word	0x0500000f


	//   ....[93]....
        /*0214*/ 	.word	0x0500000f


	//   ....[94]....
        /*0218*/ 	.word	0x0500000f


	//   ....[95]....
        /*021c*/ 	.word	0x0500000f


	//   ....[96]....
        /*0220*/ 	.word	0x0500000f


	//   ....[97]....
        /*0224*/ 	.word	0x0500000f


	//   ....[98]....
        /*0228*/ 	.word	0x0500000f


	//   ....[99]....
        /*022c*/ 	.word	0x0500000f


	//   ....[100]....
        /*0230*/ 	.word	0x0500000f


	//   ....[101]....
        /*0234*/ 	.word	0x0500000f


	//   ....[102]....
        /*0238*/ 	.word	0x0500000f


	//   ....[103]....
        /*023c*/ 	.word	0x0500000f


	//   ....[104]....
        /*0240*/ 	.word	0x0500000f


	//   ....[105]....
        /*0244*/ 	.word	0x0500000f


	//   ....[106]....
        /*0248*/ 	.word	0x0500000f


	//   ....[107]....
        /*024c*/ 	.word	0x0500000f


	//   ....[108]....
        /*0250*/ 	.word	0x0500000f


	//   ....[109]....
        /*0254*/ 	.word	0x0500000f


	//   ....[110]....
        /*0258*/ 	.word	0x0500000f


	//   ....[111]....
        /*025c*/ 	.word	0x0500000f


	//   ....[112]....
        /*0260*/ 	.word	0x0500000f


	//   ....[113]....
        /*0264*/ 	.word	0x0500000f


	//   ....[114]....
        /*0268*/ 	.word	0x0500000f


	//   ....[115]....
        /*026c*/ 	.word	0x0500000f


	//   ....[116]....
        /*0270*/ 	.word	0x0500000f


	//   ....[117]....
        /*0274*/ 	.word	0x0500000f


	//   ....[118]....
        /*0278*/ 	.word	0x0500000f


	//   ....[119]....
        /*027c*/ 	.word	0x0500000f


	//   ....[120]....
        /*0280*/ 	.word	0x0500000f


	//   ....[121]....
        /*0284*/ 	.word	0x0500000f


	//   ....[122]....
        /*0288*/ 	.word	0x0500000f


	//   ....[123]....
        /*028c*/ 	.word	0x0500000f


	//   ....[124]....
        /*0290*/ 	.word	0x0500000f


	//   ....[125]....
        /*0294*/ 	.word	0x0500000f


	//   ....[126]....
        /*0298*/ 	.word	0x0500000f


	//   ....[127]....
        /*029c*/ 	.word	0x0500000f


	//   ....[128]....
        /*02a0*/ 	.word	0x0500000f


	//   ....[129]....
        /*02a4*/ 	.word	0x0500000f


	//----- nvinfo : EIATTR_COOP_GROUP_INSTR_OFFSETS
	.align		4
.L_490:
        /*02a8*/ 	.byte	0x04, 0x28
        /*02aa*/ 	.short	(.L_492 - .L_491)


	//   ....[0]....
.L_491:
        /*02ac*/ 	.word	0x00000070


	//   ....[1]....
        /*02b0*/ 	.word	0x000000b0


	//   ....[2]....
        /*02b4*/ 	.word	0x00000290


	//   ....[3]....
        /*02b8*/ 	.word	0x000003f0


	//   ....[4]....
        /*02bc*/ 	.word	0x00000510


	//   ....[5]....
        /*02c0*/ 	.word	0x00000670


	//   ....[6]....
        /*02c4*/ 	.word	0x00001830


	//   ....[7]....
        /*02c8*/ 	.word	0x00003610


	//   ....[8]....
        /*02cc*/ 	.word	0x00003c90


	//   ....[9]....
        /*02d0*/ 	.word	0x00003cc0


	//   ....[10]....
        /*02d4*/ 	.word	0x00004090


	//   ....[11]....
        /*02d8*/ 	.word	0x00004190


	//   ....[12]....
        /*02dc*/ 	.word	0x000043c0


	//   ....[13]....
        /*02e0*/ 	.word	0x00004510


	//   ....[14]....
        /*02e4*/ 	.word	0x00004dc0


	//   ....[15]....
        /*02e8*/ 	.word	0x000052d0


	//   ....[16]....
        /*02ec*/ 	.word	0x000052f0


	//   ....[17]....
        /*02f0*/ 	.word	0x00005680


	//   ....[18]....
        /*02f4*/ 	.word	0x00005780


	//   ....[19]....
        /*02f8*/ 	.word	0x000059d0


	//   ....[20]....
        /*02fc*/ 	.word	0x00005b30


	//   ....[21]....
        /*0300*/ 	.word	0x00006ce0


	//   ....[22]....
        /*0304*/ 	.word	0x000071e0


	//   ....[23]....
        /*0308*/ 	.word	0x00007210


	//   ....[24]....
        /*030c*/ 	.word	0x00007460


	//   ....[25]....
        /*0310*/ 	.word	0x00007630


	//   ....[26]....
        /*0314*/ 	.word	0x000085f0


	//   ....[27]....
        /*0318*/ 	.word	0x000086c0


	//   ....[28]....
        /*031c*/ 	.word	0x00008700


	//   ....[29]....
        /*0320*/ 	.word	0x00008790


	//   ....[30]....
        /*0324*/ 	.word	0x000087d0


	//   ....[31]....
        /*0328*/ 	.word	0x00009210


	//   ....[32]....
        /*032c*/ 	.word	0x0000a4e0


	//   ....[33]....
        /*0330*/ 	.word	0x0000a510


	//   ....[34]....
        /*0334*/ 	.word	0x0000a540


	//   ....[35]....
        /*0338*/ 	.word	0x0000a560


	//   ....[36]....
        /*033c*/ 	.word	0x0000abb0


	//   ....[37]....
        /*0340*/ 	.word	0x0000abc0


	//   ....[38]....
        /*0344*/ 	.word	0x0000adf0


	//   ....[39]....
        /*0348*/ 	.word	0x0000ae10


	//   ....[40]....
        /*034c*/ 	.word	0x0000b7a0


	//   ....[41]....
        /*0350*/ 	.word	0x0000b7c0


	//   ....[42]....
        /*0354*/ 	.word	0x0000b9f0


	//   ....[43]....
        /*0358*/ 	.word	0x0000ba10


	//   ....[44]....
        /*035c*/ 	.word	0x0000bd00


	//   ....[45]....
        /*0360*/ 	.word	0x0000d1f0


	//   ....[46]....
        /*0364*/ 	.word	0x0000d210


	//   ....[47]....
        /*0368*/ 	.word	0x0000d250


	//   ....[48]....
        /*036c*/ 	.word	0x0000d280


	//   ....[49]....
        /*0370*/ 	.word	0x0000d2d0


	//   ....[50]....
        /*0374*/ 	.word	0x0000d300


	//   ....[51]....
        /*0378*/ 	.word	0x0000d320


	//   ....[52]....
        /*037c*/ 	.word	0x0000d360


	//   ....[53]....
        /*0380*/ 	.word	0x0000d9a0


	//   ....[54]....
        /*0384*/ 	.word	0x0000d9c0


	//   ....[55]....
        /*0388*/ 	.word	0x0000da30


	//   ....[56]....
        /*038c*/ 	.word	0x0000da70


	//   ....[57]....
        /*0390*/ 	.word	0x0000dab0


	//   ....[58]....
        /*0394*/ 	.word	0x0000dae0


	//   ....[59]....
        /*0398*/ 	.word	0x0000daf0


	//   ....[60]....
        /*039c*/ 	.word	0x0000db30


	//   ....[61]....
        /*03a0*/ 	.word	0x0000df90


	//   ....[62]....
        /*03a4*/ 	.word	0x0000dfc0


	//   ....[63]....
        /*03a8*/ 	.word	0x0000dff0


	//   ....[64]....
        /*03ac*/ 	.word	0x0000e050


	//   ....[65]....
        /*03b0*/ 	.word	0x0000e1a0


	//   ....[66]....
        /*03b4*/ 	.word	0x0000e1c0


	//   ....[67]....
        /*03b8*/ 	.word	0x0000e1d0


	//   ....[68]....
        /*03bc*/ 	.word	0x0000e320


	//   ....[69]....
        /*03c0*/ 	.word	0x0000eb80


	//   ....[70]....
        /*03c4*/ 	.word	0x0000eba0


	//   ....[71]....
        /*03c8*/ 	.word	0x0000ebc0


	//   ....[72]....
        /*03cc*/ 	.word	0x0000ebf0


	//   ....[73]....
        /*03d0*/ 	.word	0x0000ec10


	//   ....[74]....
        /*03d4*/ 	.word	0x0000ec40


	//   ....[75]....
        /*03d8*/ 	.word	0x0000ec60


	//   ....[76]....
        /*03dc*/ 	.word	0x0000ec70


	//   ....[77]....
        /*03e0*/ 	.word	0x0000efb0


	//   ....[78]....
        /*03e4*/ 	.word	0x0000eff0


	//   ....[79]....
        /*03e8*/ 	.word	0x0000f020


	//   ....[80]....
        /*03ec*/ 	.word	0x0000f060


	//   ....[81]....
        /*03f0*/ 	.word	0x0000f080


	//   ....[82]....
        /*03f4*/ 	.word	0x0000f130


	//   ....[83]....
        /*03f8*/ 	.word	0x0000f150


	//   ....[84]....
        /*03fc*/ 	.word	0x0000f160


	//   ....[85]....
        /*0400*/ 	.word	0x0000f7a0


	//   ....[86]....
        /*0404*/ 	.word	0x0000f980


	//   ....[87]....
        /*0408*/ 	.word	0x0000ffc0


	//   ....[88]....
        /*040c*/ 	.word	0x000100a0


	//   ....[89]....
        /*0410*/ 	.word	0x00010140


	//   ....[90]....
        /*0414*/ 	.word	0x000101c0


	//   ....[91]....
        /*0418*/ 	.word	0x00010270


	//   ....[92]....
        /*041c*/ 	.word	0x000102f0


	//   ....[93]....
        /*0420*/ 	.word	0x000103a0


	//   ....[94]....
        /*0424*/ 	.word	0x00010420


	//   ....[95]....
        /*0428*/ 	.word	0x000104b0


	//   ....[96]....
        /*042c*/ 	.word	0x00010540


	//   ....[97]....
        /*0430*/ 	.word	0x000105c0


	//   ....[98]....
        /*0434*/ 	.word	0x00010640


	//   ....[99]....
        /*0438*/ 	.word	0x000106f0


	//   ....[100]....
        /*043c*/ 	.word	0x00010770


	//   ....[101]....
        /*0440*/ 	.word	0x00010810


	//   ....[102]....
        /*0444*/ 	.word	0x00010890


	//   ....[103]....
        /*0448*/ 	.word	0x00010920


	//   ....[104]....
        /*044c*/ 	.word	0x00010a50


	//   ....[105]....
        /*0450*/ 	.word	0x00010b40


	//   ....[106]....
        /*0454*/ 	.word	0x00010d70


	//   ....[107]....
        /*0458*/ 	.word	0x00010dc0


	//   ....[108]....
        /*045c*/ 	.word	0x00010f80


	//   ....[109]....
        /*0460*/ 	.word	0x00010fd0


	//   ....[110]....
        /*0464*/ 	.word	0x00011190


	//   ....[111]....
        /*0468*/ 	.word	0x000111e0


	//   ....[112]....
        /*046c*/ 	.word	0x000112c0


	//   ....[113]....
        /*0470*/ 	.word	0x00011360


	//   ....[114]....
        /*0474*/ 	.word	0x000113c0


	//   ....[115]....
        /*0478*/ 	.word	0x00011460


	//   ....[116]....
        /*047c*/ 	.word	0x000114c0


	//   ....[117]....
        /*0480*/ 	.word	0x00011560


	//   ....[118]....
        /*0484*/ 	.word	0x000115c0


	//   ....[119]....
        /*0488*/ 	.word	0x00011660


	//   ....[120]....
        /*048c*/ 	.word	0x00011740


	//   ....[121]....
        /*0490*/ 	.word	0x00011810


	//   ....[122]....
        /*0494*/ 	.word	0x00011900


	//   ....[123]....
        /*0498*/ 	.word	0x00011a10


	//   ....[124]....
        /*049c*/ 	.word	0x00011b20


	//   ....[125]....
        /*04a0*/ 	.word	0x00011c00


	//   ....[126]....
        /*04a4*/ 	.word	0x00011d10


	//   ....[127]....
        /*04a8*/ 	.word	0x00011df0


	//   ....[128]....
        /*04ac*/ 	.word	0x00011e80


	//   ....[129]....
        /*04b0*/ 	.word	0x00011fa0


	//----- nvinfo : EIATTR_REG_RECONFIG
	.align		4
.L_492:
        /*04b4*/ 	.byte	0x01, 0x54
	.zero		2


	//----- nvinfo : EIATTR_SYSCALL_OFFSETS
	.align		4
        /*04b8*/ 	.byte	0x04, 0x46
        /*04ba*/ 	.short	(.L_494 - .L_493)


	//   ....[0]....
.L_493:
        /*04bc*/ 	.word	0x000037e0


	//   ....[1]....
        /*04c0*/ 	.word	0x0000c9a0


	//   ....[2]....
        /*04c4*/ 	.word	0x0000caf0


	//   ....[3]....
        /*04c8*/ 	.word	0x0000cbe0


	//   ....[4]....
        /*04cc*/ 	.word	0x0000d630


	//----- nvinfo : EIATTR_MBARRIER_INSTR_OFFSETS
	.align		4
.L_494:
        /*04d0*/ 	.byte	0x04, 0x39
        /*04d2*/ 	.short	(.L_496 - .L_495)


	//   ....[0]....
.L_495:
        /*04d4*/ 	.word	0x00000180
        /*04d8*/ 	.word	0x000000ff
        /*04dc*/ 	.word	0x00028c00
        /*04e0*/ 	.short	0x0100
        /*04e2*/ 	.byte	0x08
	.zero		1


	//   ....[1]....
        /*04e4*/ 	.word	0x00000190
        /*04e8*/ 	.word	0x000000ff
        /*04ec*/ 	.word	0x00028c20
        /*04f0*/ 	.short	0x0100
        /*04f2*/ 	.byte	0x08
	.zero		1


	//   ....[2]....
        /*04f4*/ 	.word	0x00000240
        /*04f8*/ 	.word	0x000000ff
        /*04fc*/ 	.word	0x00028c30
        /*0500*/ 	.short	0x0100
        /*0502*/ 	.byte	0x06
	.zero		1


	//   ....[3]....
        /*0504*/ 	.word	0x00000250
        /*0508*/ 	.word	0x000000ff
        /*050c*/ 	.word	0x00028c40
        /*0510*/ 	.short	0x0100
        /*0512*/ 	.byte	0x06
	.zero		1


	//   ....[4]....
        /*0514*/ 	.word	0x00000260
        /*0518*/ 	.word	0x000000ff
        /*051c*/ 	.word	0x00028c38
        /*0520*/ 	.short	0x0100
        /*0522*/ 	.byte	0x06
	.zero		1


	//   ....[5]....
        /*0524*/ 	.word	0x00000270
        /*0528*/ 	.word	0x000000ff
        /*052c*/ 	.word	0x00028c48
        /*0530*/ 	.short	0x0100
        /*0532*/ 	.byte	0x06
	.zero		1


	//   ....[6]....
        /*0534*/ 	.word	0x000003a0
        /*0538*/ 	.word	0x000000ff
        /*053c*/ 	.word	0x00028c50
        /*0540*/ 	.short	0x0100
        /*0542*/ 	.byte	0x08
	.zero		1


	//   ....[7]....
        /*0544*/ 	.word	0x000003b0
        /*0548*/ 	.word	0x000000ff
        /*054c*/ 	.word	0x00028c60
        /*0550*/ 	.short	0x0100
        /*0552*/ 	.byte	0x08
	.zero		1


	//   ....[8]....
        /*0554*/ 	.word	0x000003c0
        /*0558*/ 	.word	0x000000ff
        /*055c*/ 	.word	0x00028c58
        /*0560*/ 	.short	0x0100
        /*0562*/ 	.byte	0x08
	.zero		1


	//   ....[9]....
        /*0564*/ 	.word	0x000003d0
        /*0568*/ 	.word	0x000000ff
        /*056c*/ 	.word	0x00028c68
        /*0570*/ 	.short	0x0100
        /*0572*/ 	.byte	0x08
	.zero		1


	//   ....[10]....
        /*0574*/ 	.word	0x000004c0
        /*0578*/ 	.word	0x000000ff
        /*057c*/ 	.word	0x00028c70
        /*0580*/ 	.short	0x0100
        /*0582*/ 	.byte	0x06
	.zero		1


	//   ....[11]....
        /*0584*/ 	.word	0x000004d0
        /*0588*/ 	.word	0x000000ff
        /*058c*/ 	.word	0x00028c80
        /*0590*/ 	.short	0x0100
        /*0592*/ 	.byte	0x06
	.zero		1


	//   ....[12]....
        /*0594*/ 	.word	0x000004e0
        /*0598*/ 	.word	0x000000ff
        /*059c*/ 	.word	0x00028c78
        /*05a0*/ 	.short	0x0100
        /*05a2*/ 	.byte	0x06
	.zero		1


	//   ....[13]....
        /*05a4*/ 	.word	0x000004f0
        /*05a8*/ 	.word	0x000000ff
        /*05ac*/ 	.word	0x00028c88
        /*05b0*/ 	.short	0x0100
        /*05b2*/ 	.byte	0x06
	.zero		1


	//   ....[14]....
        /*05b4*/ 	.word	0x00000620
        /*05b8*/ 	.word	0x000000ff
        /*05bc*/ 	.word	0x00028c90
        /*05c0*/ 	.short	0x0100
        /*05c2*/ 	.byte	0x08
	.zero		1


	//   ....[15]....
        /*05c4*/ 	.word	0x00000630
        /*05c8*/ 	.word	0x000000ff
        /*05cc*/ 	.word	0x00028ca0
        /*05d0*/ 	.short	0x0100
        /*05d2*/ 	.byte	0x08
	.zero		1


	//   ....[16]....
        /*05d4*/ 	.word	0x00000640
        /*05d8*/ 	.word	0x000000ff
        /*05dc*/ 	.word	0x00028c98
        /*05e0*/ 	.short	0x0100
        /*05e2*/ 	.byte	0x08
	.zero		1


	//   ....[17]....
        /*05e4*/ 	.word	0x00000650
        /*05e8*/ 	.word	0x000000ff
        /*05ec*/ 	.word	0x00028ca8
        /*05f0*/ 	.short	0x0100
        /*05f2*/ 	.byte	0x08
	.zero		1


	//   ....[18]....
        /*05f4*/ 	.word	0x00000790
        /*05f8*/ 	.word	0x000000ff
        /*05fc*/ 	.word	0x00028cb0
        /*0600*/ 	.short	0x0100
        /*0602*/ 	.byte	0x08
	.zero		1


	//   ....[19]....
        /*0604*/ 	.word	0x000007a0
        /*0608*/ 	.word	0x000000ff
        /*060c*/ 	.word	0x00028cc0
        /*0610*/ 	.short	0x0100
        /*0612*/ 	.byte	0x08
	.zero		1


	//   ....[20]....
        /*0614*/ 	.word	0x000007b0
        /*0618*/ 	.word	0x000000ff
        /*061c*/ 	.word	0x00028cb8
        /*0620*/ 	.short	0x0100
        /*0622*/ 	.byte	0x08
	.zero		1


	//   ....[21]....
        /*0624*/ 	.word	0x000007c0
        /*0628*/ 	.word	0x000000ff
        /*062c*/ 	.word	0x00028cc8
        /*0630*/ 	.short	0x0100
        /*0632*/ 	.byte	0x08
	.zero		1


	//   ....[22]....
        /*0634*/ 	.word	0x00001940
        /*0638*/ 	.word	0x000000ff
        /*063c*/ 	.word	0x00028c50
        /*0640*/ 	.short	0x010a
        /*0642*/ 	.byte	0x15
	.zero		1


	//   ....[23]....
        /*0644*/ 	.word	0x00001bf0
        /*0648*/ 	.word	0x000000ff
        /*064c*/ 	.word	0x00000000
        /*0650*/ 	.short	0x0101
        /*0652*/ 	.byte	0x06
	.zero		1


	//   ....[24]....
        /*0654*/ 	.word	0x00002540
        /*0658*/ 	.word	0x000000ff
        /*065c*/ 	.word	0x00028c50
        /*0660*/ 	.short	0x010a
        /*0662*/ 	.byte	0x15
	.zero		1


	//   ....[25]....
        /*0664*/ 	.word	0x00002580
        /*0668*/ 	.word	0x000000ff
        /*066c*/ 	.word	0x00028c50
        /*0670*/ 	.short	0x010a
        /*0672*/ 	.byte	0x15
	.zero		1


	//   ....[26]....
        /*0674*/ 	.word	0x00002760
        /*0678*/ 	.word	0x000000ff
        /*067c*/ 	.word	0x00000000
        /*0680*/ 	.short	0x0101
        /*0682*/ 	.byte	0x06
	.zero		1


	//   ....[27]....
        /*0684*/ 	.word	0x00003860
        /*0688*/ 	.word	0x000000ff
        /*068c*/ 	.word	0x00028c00
        /*0690*/ 	.short	0x010a
        /*0692*/ 	.byte	0x2a
	.zero		1


	//   ....[28]....
        /*0694*/ 	.word	0x000038e0
        /*0698*/ 	.word	0x00000007
        /*069c*/ 	.word	0x00028c30
        /*06a0*/ 	.short	0x010a
        /*06a2*/ 	.byte	0x3f
	.zero		1


	//   ....[29]....
        /*06a4*/ 	.word	0x00003920
        /*06a8*/ 	.word	0x00000007
        /*06ac*/ 	.word	0x00028c30
        /*06b0*/ 	.short	0x010a
        /*06b2*/ 	.byte	0x3f
	.zero		1


	//   ....[30]....
        /*06b4*/ 	.word	0x00003dc0
        /*06b8*/ 	.word	0x000000ff
        /*06bc*/ 	.word	0x00000000
        /*06c0*/ 	.short	0x0101
        /*06c2*/ 	.byte	0x06
	.zero		1


	//   ....[31]....
        /*06c4*/ 	.word	0x00004b80
        /*06c8*/ 	.word	0x00000007
        /*06cc*/ 	.word	0x00028c50
        /*06d0*/ 	.short	0x010a
        /*06d2*/ 	.byte	0x3f
	.zero		1


	//   ....[32]....
        /*06d4*/ 	.word	0x00004bc0
        /*06d8*/ 	.word	0x00000007
        /*06dc*/ 	.word	0x00028c50
        /*06e0*/ 	.short	0x010a
        /*06e2*/ 	.byte	0x3f
	.zero		1


	//   ....[33]....
        /*06e4*/ 	.word	0x00004ed0
        /*06e8*/ 	.word	0x000000ff
        /*06ec*/ 	.word	0x00000000
        /*06f0*/ 	.short	0x0101
        /*06f2*/ 	.byte	0x06
	.zero		1


	//   ....[34]....
        /*06f4*/ 	.word	0x00005040
        /*06f8*/ 	.word	0x000000ff
        /*06fc*/ 	.word	0x00028c30
        /*0700*/ 	.short	0x010a
        /*0702*/ 	.byte	0x17
	.zero		1


	//   ....[35]....
        /*0704*/ 	.word	0x00005080
        /*0708*/ 	.word	0x000000ff
        /*070c*/ 	.word	0x00028c30
        /*0710*/ 	.short	0x010a
        /*0712*/ 	.byte	0x17
	.zero		1


	//   ....[36]....
        /*0714*/ 	.word	0x00005330
        /*0718*/ 	.word	0x000000ff
        /*071c*/ 	.word	0x00000000
        /*0720*/ 	.short	0x0101
        /*0722*/ 	.byte	0x06
	.zero		1


	//   ....[37]....
        /*0724*/ 	.word	0x00006aa0
        /*0728*/ 	.word	0x000000ff
        /*072c*/ 	.word	0x00028c50
        /*0730*/ 	.short	0x010a
        /*0732*/ 	.byte	0x17
	.zero		1


	//   ....[38]....
        /*0734*/ 	.word	0x00006ae0
        /*0738*/ 	.word	0x000000ff
        /*073c*/ 	.word	0x00028c50
        /*0740*/ 	.short	0x010a
        /*0742*/ 	.byte	0x17
	.zero		1


	//   ....[39]....
        /*0744*/ 	.word	0x00006da0
        /*0748*/ 	.word	0x000000ff
        /*074c*/ 	.word	0x00000000
        /*0750*/ 	.short	0x0101
        /*0752*/ 	.byte	0x17
	.zero		1


	//   ....[40]....
        /*0754*/ 	.word	0x00006ec0
        /*0758*/ 	.word	0x000000ff
        /*075c*/ 	.word	0x00028c30
        /*0760*/ 	.short	0x010a
        /*0762*/ 	.byte	0x16
	.zero		1


	//   ....[41]....
        /*0764*/ 	.word	0x00006f00
        /*0768*/ 	.word	0x000000ff
        /*076c*/ 	.word	0x00028c30
        /*0770*/ 	.short	0x010a
        /*0772*/ 	.byte	0x16
	.zero		1


	//   ....[42]....
        /*0774*/ 	.word	0x00007100
        /*0778*/ 	.word	0x000000ff
        /*077c*/ 	.word	0x00000000
        /*0780*/ 	.short	0x0101
        /*0782*/ 	.byte	0x06
	.zero		1


	//   ....[43]....
        /*0784*/ 	.word	0x000083b0
        /*0788*/ 	.word	0x000000ff
        /*078c*/ 	.word	0x00028c50
        /*0790*/ 	.short	0x010a
        /*0792*/ 	.byte	0x16
	.zero		1


	//   ....[44]....
        /*0794*/ 	.word	0x000083f0
        /*0798*/ 	.word	0x000000ff
        /*079c*/ 	.word	0x00028c50
        /*07a0*/ 	.short	0x010a
        /*07a2*/ 	.byte	0x16
	.zero		1


	//   ....[45]....
        /*07a4*/ 	.word	0x000086a0
        /*07a8*/ 	.word	0x000000ff
        /*07ac*/ 	.word	0x00000000
        /*07b0*/ 	.short	0x0101
        /*07b2*/ 	.byte	0x16
	.zero		1


	//   ....[46]....
        /*07b4*/ 	.word	0x0000ab80
        /*07b8*/ 	.word	0x000000ff
        /*07bc*/ 	.word	0x00000000
        /*07c0*/ 	.short	0x0101
        /*07c2*/ 	.byte	0x05
	.zero		1


	//   ....[47]....
        /*07c4*/ 	.word	0x0000cfe0
        /*07c8*/ 	.word	0x00000019
        /*07cc*/ 	.word	0x00028c40
        /*07d0*/ 	.short	0x010a
        /*07d2*/ 	.byte	0x3f
	.zero		1


	//   ....[48]....
        /*07d4*/ 	.word	0x0000d410
        /*07d8*/ 	.word	0x00000019
        /*07dc*/ 	.word	0x00028c30
        /*07e0*/ 	.short	0x0107
        /*07e2*/ 	.byte	0x3f
	.zero		1


	//   ....[49]....
        /*07e4*/ 	.word	0x0000d4e0
        /*07e8*/ 	.word	0x00000019
        /*07ec*/ 	.word	0x00028c30
        /*07f0*/ 	.short	0x0101
        /*07f2*/ 	.byte	0x3f
	.zero		1


	//   ....[50]....
        /*07f4*/ 	.word	0x0000dbe0
        /*07f8*/ 	.word	0x00000011
        /*07fc*/ 	.word	0x00028c00
        /*0800*/ 	.short	0x0107
        /*0802*/ 	.byte	0x3f
	.zero		1


	//   ....[51]....
        /*0804*/ 	.word	0x0000dcd0
        /*0808*/ 	.word	0x00000011
        /*080c*/ 	.word	0x00028c00
        /*0810*/ 	.short	0x0101
        /*0812*/ 	.byte	0x3f
	.zero		1


	//   ....[52]....
        /*0814*/ 	.word	0x0000dcf0
        /*0818*/ 	.word	0x00000011
        /*081c*/ 	.word	0x00028c20
        /*0820*/ 	.short	0x010a
        /*0822*/ 	.byte	0x3f
	.zero		1


	//   ....[53]....
        /*0824*/ 	.word	0x0000dd80
        /*0828*/ 	.word	0x00000019
        /*082c*/ 	.word	0x00028c60
        /*0830*/ 	.short	0x010a
        /*0832*/ 	.byte	0x3f
	.zero		1


	//   ....[54]....
        /*0834*/ 	.word	0x0000e5e0
        /*0838*/ 	.word	0x00000019
        /*083c*/ 	.word	0x00028c50
        /*0840*/ 	.short	0x0107
        /*0842*/ 	.byte	0x3f
	.zero		1


	//   ....[55]....
        /*0844*/ 	.word	0x0000e6b0
        /*0848*/ 	.word	0x00000019
        /*084c*/ 	.word	0x00028c50
        /*0850*/ 	.short	0x0101
        /*0852*/ 	.byte	0x3f
	.zero		1


	//   ....[56]....
        /*0854*/ 	.word	0x0000e9e0
        /*0858*/ 	.word	0x00000008
        /*085c*/ 	.word	0x00028c40
        /*0860*/ 	.short	0x010a
        /*0862*/ 	.byte	0x3f
	.zero		1


	//   ....[57]....
        /*0864*/ 	.word	0x0000ed10
        /*0868*/ 	.word	0x00000008
        /*086c*/ 	.word	0x00028c30
        /*0870*/ 	.short	0x0107
        /*0872*/ 	.byte	0x3f
	.zero		1


	//   ....[58]....
        /*0874*/ 	.word	0x0000edd0
        /*0878*/ 	.word	0x00000008
        /*087c*/ 	.word	0x00028c30
        /*0880*/ 	.short	0x0101
        /*0882*/ 	.byte	0x3f
	.zero		1


	//   ....[59]....
        /*0884*/ 	.word	0x0000ee00
        /*0888*/ 	.word	0x00000008
        /*088c*/ 	.word	0x00028c60
        /*0890*/ 	.short	0x010a
        /*0892*/ 	.byte	0x3f
	.zero		1


	//   ....[60]....
        /*0894*/ 	.word	0x0000f460
        /*0898*/ 	.word	0x00000008
        /*089c*/ 	.word	0x00028c50
        /*08a0*/ 	.short	0x0107
        /*08a2*/ 	.byte	0x3f
	.zero		1


	//   ....[61]....
        /*08a4*/ 	.word	0x0000f520
        /*08a8*/ 	.word	0x00000008
        /*08ac*/ 	.word	0x00028c50
        /*08b0*/ 	.short	0x0101
        /*08b2*/ 	.byte	0x3f
	.zero		1


	//   ....[62]....
        /*08b4*/ 	.word	0x0000f900
        /*08b8*/ 	.word	0x00000007
        /*08bc*/ 	.word	0x00028c20
        /*08c0*/ 	.short	0x010a
        /*08c2*/ 	.byte	0x3f
	.zero		1


	//   ....[63]....
        /*08c4*/ 	.word	0x0000fa80
        /*08c8*/ 	.word	0x00000005
        /*08cc*/ 	.word	0x00028c40
        /*08d0*/ 	.short	0x010a
        /*08d2*/ 	.byte	0x3f
	.zero		1


	//   ....[64]....
        /*08d4*/ 	.word	0x0000fb20
        /*08d8*/ 	.word	0x00000003
        /*08dc*/ 	.word	0x00028c40
        /*08e0*/ 	.short	0x010a
        /*08e2*/ 	.byte	0x3f
	.zero		1


	//   ....[65]....
        /*08e4*/ 	.word	0x0000fb60
        /*08e8*/ 	.word	0x00000005
        /*08ec*/ 	.word	0x00028c60
        /*08f0*/ 	.short	0x010a
        /*08f2*/ 	.byte	0x3f
	.zero		1


	//   ....[66]....
        /*08f4*/ 	.word	0x0000fba0
        /*08f8*/ 	.word	0x00000003
        /*08fc*/ 	.word	0x00028c60
        /*0900*/ 	.short	0x010a
        /*0902*/ 	.byte	0x3f
	.zero		1


	//   ....[67]....
        /*0904*/ 	.word	0x0000fc10
        /*0908*/ 	.word	0x00000003
        /*090c*/ 	.word	0x00028c50
        /*0910*/ 	.short	0x010a
        /*0912*/ 	.byte	0x3f
	.zero		1


	//   ....[68]....
        /*0914*/ 	.word	0x0000fc70
        /*0918*/ 	.word	0x00000003
        /*091c*/ 	.word	0x00028c50
        /*0920*/ 	.short	0x010a
        /*0922*/ 	.byte	0x3f
	.zero		1


	//   ....[69]....
        /*0924*/ 	.word	0x0000fcd0
        /*0928*/ 	.word	0x00000003
        /*092c*/ 	.word	0x00028c00
        /*0930*/ 	.short	0x010a
        /*0932*/ 	.byte	0x3f
	.zero		1


	//   ....[70]....
        /*0934*/ 	.word	0x0000fd20
        /*0938*/ 	.word	0x00000007
        /*093c*/ 	.word	0x00028c30
        /*0940*/ 	.short	0x010a
        /*0942*/ 	.byte	0x3f
	.zero		1


	//   ....[71]....
        /*0944*/ 	.word	0x0000fd70
        /*0948*/ 	.word	0x00000007
        /*094c*/ 	.word	0x00028c50
        /*0950*/ 	.short	0x010a
        /*0952*/ 	.byte	0x3f
	.zero		1


	//   ....[72]....
        /*0954*/ 	.word	0x0000fdd0
        /*0958*/ 	.word	0x00000006
        /*095c*/ 	.word	0x00028c30
        /*0960*/ 	.short	0x010a
        /*0962*/ 	.byte	0x3f
	.zero		1


	//   ....[73]....
        /*0964*/ 	.word	0x0000fe30
        /*0968*/ 	.word	0x00000008
        /*096c*/ 	.word	0x00028c50
        /*0970*/ 	.short	0x010a
        /*0972*/ 	.byte	0x3f
	.zero		1


	//   ....[74]....
        /*0974*/ 	.word	0x0000fe90
        /*0978*/ 	.word	0x00000006
        /*097c*/ 	.word	0x00028c30
        /*0980*/ 	.short	0x010a
        /*0982*/ 	.byte	0x3f
	.zero		1


	//   ....[75]....
        /*0984*/ 	.word	0x0000fef0
        /*0988*/ 	.word	0x00000008
        /*098c*/ 	.word	0x00028c50
        /*0990*/ 	.short	0x010a
        /*0992*/ 	.byte	0x3f
	.zero		1


	//   ....[76]....
        /*0994*/ 	.word	0x0000fff0
        /*0998*/ 	.word	0x00000019
        /*099c*/ 	.word	0x00028c40
        /*09a0*/ 	.short	0x010a
        /*09a2*/ 	.byte	0x3f
	.zero		1


	//   ....[77]....
        /*09a4*/ 	.word	0x00010950
        /*09a8*/ 	.word	0x00000011
        /*09ac*/ 	.word	0x00028c20
        /*09b0*/ 	.short	0x010a
        /*09b2*/ 	.byte	0x3f
	.zero		1


	//   ....[78]....
        /*09b4*/ 	.word	0x000109a0
        /*09b8*/ 	.word	0x00000019
        /*09bc*/ 	.word	0x00028c60
        /*09c0*/ 	.short	0x010a
        /*09c2*/ 	.byte	0x3f
	.zero		1


	//   ....[79]....
        /*09c4*/ 	.word	0x00011210
        /*09c8*/ 	.word	0x00000008
        /*09cc*/ 	.word	0x00028c40
        /*09d0*/ 	.short	0x010a
        /*09d2*/ 	.byte	0x3f
	.zero		1


	//   ....[80]....
        /*09d4*/ 	.word	0x00011690
        /*09d8*/ 	.word	0x00000008
        /*09dc*/ 	.word	0x00028c60
        /*09e0*/ 	.short	0x010a
        /*09e2*/ 	.byte	0x3f
	.zero		1


	//   ....[81]....
        /*09e4*/ 	.word	0x00011ec0
        /*09e8*/ 	.word	0x00000007
        /*09ec*/ 	.word	0x00028c20
        /*09f0*/ 	.short	0x010a
        /*09f2*/ 	.byte	0x3f
	.zero		1


	//   ....[82]....
        /*09f4*/ 	.word	0x00012060
        /*09f8*/ 	.word	0x00000005
        /*09fc*/ 	.word	0x00028c40
        /*0a00*/ 	.short	0x010a
        /*0a02*/ 	.byte	0x3f
	.zero		1


	//   ....[83]....
        /*0a04*/ 	.word	0x000120b0
        /*0a08*/ 	.word	0x00000003
        /*0a0c*/ 	.word	0x00028c40
        /*0a10*/ 	.short	0x010a
        /*0a12*/ 	.byte	0x3f
	.zero		1


	//   ....[84]....
        /*0a14*/ 	.word	0x00012100
        /*0a18*/ 	.word	0x00000005
        /*0a1c*/ 	.word	0x00028c60
        /*0a20*/ 	.short	0x010a
        /*0a22*/ 	.byte	0x3f
	.zero		1


	//----- nvinfo : EIATTR_NUM_MBARRIERS
	.align		4
.L_496:
        /*0a24*/ 	.byte	0x03, 0x38
        /*0a26*/ 	.short	0x0016


	//----- nvinfo : EIATTR_EXIT_INSTR_OFFSETS
	.align		4
        /*0a28*/ 	.byte	0x04, 0x1c
        /*0a2a*/ 	.short	(.L_498 - .L_497)


	//   ....[0]....
.L_497:
        /*0a2c*/ 	.word	0x00000930


	//   ....[1]....
        /*0a30*/ 	.word	0x0000bc70


	//   ....[2]....
        /*0a34*/ 	.word	0x0000fbf0


	//----- nvinfo : EIATTR_MAX_THREADS
	.align		4
.L_498:
        /*0a38*/ 	.byte	0x04, 0x05
        /*0a3a*/ 	.short	(.L_500 - .L_499)
.L_499:
        /*0a3c*/ 	.word	0x00000180
        /*0a40*/ 	.word	0x00000001
        /*0a44*/ 	.word	0x00000001


	//----- nvinfo : EIATTR_CRS_STACK_SIZE
	.align		4
.L_500:
        /*0a48*/ 	.byte	0x04, 0x1e
        /*0a4a*/ 	.short	(.L_502 - .L_501)
.L_501:
        /*0a4c*/ 	.word	0x00000000


	//----- nvinfo : EIATTR_CBANK_PARAM_SIZE
	.align		4
.L_502:
        /*0a50*/ 	.byte	0x03, 0x19
        /*0a52*/ 	.short	0x0af0


	//----- nvinfo : EIATTR_PARAM_CBANK
	.align		4
        /*0a54*/ 	.byte	0x04, 0x0a
        /*0a56*/ 	.short	(.L_504 - .L_503)
	.align		4
.L_503:
        /*0a58*/ 	.word	index@(.nv.constant0._ZN7cutlass13device_kernelIN5flash11enable_sm90INS1_16FlashAttnFwdSm90INS1_25CollectiveMainloopFwdSm90ILi2EN4cute5tupleIJNS5_1CILi1EEES8_S8_EEENS6_IJNS7_ILi64EEESA_SA_EEELi512ENS_10bfloat16_tEfNS_4arch4Sm90ELb1ELb0ELb0ELb0ELb1ELb0ELb0ELb0ELb0ELb1ELb0ELb0EEENS1_21CollectiveEpilogueFwdINS6_IJSA_NS7_ILi512EEESA_EEES9_SC_SE_Li256ELb0ELb1ELb0ELb0EEENS1_30DynamicPersistentTileSchedulerILi256ELi128ELb0ELb1ELb1EEEEEEEEEvNT_6ParamsE)
        /*0a5c*/ 	.short	0x0210
        /*0a5e*/ 	.short	0x0af0


	//----- nvinfo : EIATTR_SW_WAR
	.align		4
.L_504:
        /*0a60*/ 	.byte	0x04, 0x36
        /*0a62*/ 	.short	(.L_506 - .L_505)
.L_505:
        /*0a64*/ 	.word	0x00000008
.L_506:


//--------------------- .nv.info._ZN7cutlass13device_kernelIN5flash11enable_sm90INS1_16FlashAttnFwdSm90INS1_25CollectiveMainloopFwdSm90ILi2EN4cute5tupleIJNS5_1CILi1EEES8_S8_EEENS6_IJNS7_ILi64EEESA_SA_EEELi512ENS_10bfloat16_tEfNS_4arch4Sm90ELb1ELb0ELb0ELb0ELb1ELb0ELb1ELb0ELb0ELb1ELb0ELb0EEENS1_21CollectiveEpilogueFwdINS6_IJSA_NS7_ILi512EEESA_EEES9_SC_SE_Li256ELb0ELb1ELb0ELb0EEENS1_30DynamicPersistentTileSchedulerILi256ELi128ELb0ELb1ELb1EEEEEEEEEvNT_6ParamsE --------------------------
	.section	.nv.info._ZN7cutlass13device_kernelIN5flash11enable_sm90INS1_16FlashAttnFwdSm90INS1_25CollectiveMainloopFwdSm90ILi2EN4cute5tupleIJNS5_1CILi1EEES8_S8_EEENS6_IJNS7_ILi64EEESA_SA_EEELi512ENS_10bfloat16_tEfNS_4arch4Sm90ELb1ELb0ELb0ELb0ELb1ELb0ELb1ELb0ELb0ELb1ELb0ELb0EEENS1_21CollectiveEpilogueFwdINS6_IJSA_NS7_ILi512EEESA_EEES9_SC_SE_Li256ELb0ELb1ELb0ELb0EEENS1_30DynamicPersistentTileSchedulerILi256ELi128ELb0ELb1ELb1EEEEEEEEEvNT_6ParamsE,"",@"SHT_CUDA_INFO"
	.sectionflags	@""
	.align	4


	//----- nvinfo : EIATTR_CUDA_API_VERSION
	.align		4
        /*0000*/ 	.byte	0x04, 0x37
        /*0002*/ 	.short	(.L_508 - .L_507)
.L_507:
        /*0004*/ 	.word	0x00000082


	//----- nvinfo : EIATTR_KPARAM_INFO
	.align		4
.L_508:
        /*0008*/ 	.byte	0x04, 0x17
        /*000a*/ 	.short	(.L_510 - .L_509)
.L_509:
        /*000c*/ 	.word	0x00000000
        /*0010*/ 	.short	0x0000
        /*0012*/ 	.short	0x0070
        /*0014*/ 	.byte	0x00, 0xf0, 0x01, 0x2e


	//----- nvinfo : EIATTR_SPARSE_MMA_MASK
	.align		4
.L_510:
        /*0018*/ 	.byte	0x03, 0x50
        /*001a*/ 	.short	0x0000


	//----- nvinfo : EIATTR_MAXREG_COUNT
	.align		4
        /*001c*/ 	.byte	0x03, 0x1b
        /*001e*/ 	.short	0x00a8


	//----- nvinfo : EIATTR_NUM_BARRIERS
	.align		4
        /*0020*/ 	.byte	0x02, 0x4c
        /*0022*/ 	.byte	0x10
	.zero		1


	//----- nvinfo : EIATTR_EXTERNS
	.align		4
        /*0024*/ 	.byte	0x04, 0x0f
        /*0026*/ 	.short	(.L_512 - .L_511)


	//   ....[0]....
	.align		4
.L_511:
        /*0028*/ 	.word	index@(__assertfail)


	//----- nvinfo : EIATTR_ANNOTATIONS
	.align		4
.L_512:
        /*002c*/ 	.byte	0x04, 0x55
        /*002e*/ 	.short	(.L_514 - .L_513)


	//   ....[0]....
.L_513:
        /*0030*/ 	.word	0x00000001
        /*0034*/ 	.byte	0xb0, 0xf9, 0x00, 0x00, 0x01, 0x00, 0x00, 0x00, 0xb0, 0xfa, 0x00, 0x00, 0x01, 0x00, 0x00, 0x00
        /*0044*/ 	.byte	0xf0, 0x01, 0x01, 0x00, 0x01, 0x00, 0x00, 0x00, 0x20, 0x02, 0x01, 0x00, 0x01, 0x00, 0x00, 0x00
        /*0054*/ 	.byte	0x10, 0x10, 0x01, 0x00, 0x01, 0x00, 0x00, 0x00, 0x20, 0x10, 0x01, 0x00, 0x01, 0x00, 0x00, 0x00
        /*0064*/ 	.byte	0x80, 0x1e, 0x01, 0x00, 0x01, 0x00, 0x00, 0x00, 0x90, 0x1e, 0x01, 0x00, 0x01, 0x00, 0x00, 0x00
        /*0074*/ 	.byte	0x10, 0x27, 0x01, 0x00, 0x01, 0x00, 0x00, 0x00, 0x30, 0x27, 0x01, 0x00, 0x01, 0x00, 0x00, 0x00
        /*0084*/ 	.byte	0x70, 0x28, 0x01, 0x00, 0x01, 0x00, 0x00, 0x00, 0x90, 0x28, 0x01, 0x00, 0x01, 0x00, 0x00, 0x00
        /*0094*/ 	.byte	0x80, 0x43, 0x01, 0x00


	//----- nvinfo : EIATTR_MERCURY_ISA_VERSION
	.align		4
.L_514:
        /*0098*/ 	.byte	0x03, 0x5f
        /*009a*/ 	.short	0x0101


	//----- nvinfo : EIATTR_INT_WARP_WIDE_INSTR_OFFSETS
	.align		4
        /*009c*/ 	.byte	0x04, 0x31
        /*009e*/ 	.short	(.L_516 - .L_515)


	//   ....[0]....
.L_515:
        /*00a0*/ 	.word	0x000000c0


	//   ....[1]....
        /*00a4*/ 	.word	0x000000d0


	//   ....[2]....
        /*00a8*/ 	.word	0x000000e0


	//   ....[3]....
        /*00ac*/ 	.word	0x00000180


	//   ....[4]....
        /*00b0*/ 	.word	0x00010730


	//   ....[5]....
        /*00b4*/ 	.word	0x000107c0


	//   ....[6]....
        /*00b8*/ 	.word	0x00014110


	//   ....[7]....
        /*00bc*/ 	.word	0x000141a0


	//----- nvinfo : EIATTR_COOP_GROUP_MASK_REGIDS
	.align		4
.L_516:
        /*00c0*/ 	.byte	0x04, 0x29
        /*00c2*/ 	.short	(.L_518 - .L_517)


	//   ....[0]....
.L_517:
        /*00c4*/ 	.word	0xffffffff


	//   ....[1]....
        /*00c8*/ 	.word	0xffffffff


	//   ....[2]....
        /*00cc*/ 	.word	0xffffffff


	//   ....[3]....
        /*00d0*/ 	.word	0xffffffff


	//   ....[4]....
        /*00d4*/ 	.word	0xffffffff


	//   ....[5]....
        /*00d8*/ 	.word	0xffffffff


	//   ....[6]....
        /*00dc*/ 	.word	0xffffffff


	//   ....[7]....
        /*00e0*/ 	.word	0xffffffff


	//   ....[8]....
        /*00e4*/ 	.word	0xffffffff


	//   ....[9]....
        /*00e8*/ 	.word	0xffffffff


	//   ....[10]....
        /*00ec*/ 	.word	0xffffffff


	//   ....[11]....
        /*00f0*/ 	.word	0xffffffff


	//   ....[12]....
        /*00f4*/ 	.word	0xffffffff


	//   ....[13]....
        /*00f8*/ 	.word	0xffffffff


	//   ....[14]....
        /*00fc*/ 	.word	0xffffffff


	//   ....[15]....
        /*0100*/ 	.word	0xffffffff


	//   ....[16]....
        /*0104*/ 	.word	0xffffffff


	//   ....[17]....
        /*0108*/ 	.word	0xffffffff


	//   ....[18]....
        /*010c*/ 	.word	0xffffffff


	//   ....[19]....
        /*0110*/ 	.word	0xffffffff


	//   ....[20]....
        /*0114*/ 	.word	0xffffffff


	//   ....[21]....
        /*0118*/ 	.word	0xffffffff


	//   ....[22]....
        /*011c*/ 	.word	0xffffffff


	//   ....[23]....
        /*0120*/ 	.word	0xffffffff


	//   ....[24]....
        /*0124*/ 	.word	0xffffffff


	//   ....[25]....
        /*0128*/ 	.word	0xffffffff


	//   ....[26]....
        /*012c*/ 	.word	0xffffffff


	//   ....[27]....
        /*0130*/ 	.word	0xffffffff


	//   ....[28]....
        /*0134*/ 	.word	0xffffffff


	//   ....[29]....
        /*0138*/ 	.word	0xffffffff


	//   ....[30]....
        /*013c*/ 	.word	0xffffffff


	//   ....[31]....
        /*0140*/ 	.word	0xffffffff


	//   ....[32]....
        /*0144*/ 	.word	0xffffffff


	//   ....[33]....
        /*0148*/ 	.word	0xffffffff


	//   ....[34]....
        /*014c*/ 	.word	0xffffffff


	//   ....[35]....
        /*0150*/ 	.word	0xffffffff


	//   ....[36]....
        /*0154*/ 	.word	0xffffffff


	//   ....[37]....
        /*0158*/ 	.word	0xffffffff


	//   ....[38]....
        /*015c*/ 	.word	0xffffffff


	//   ....[39]....
        /*0160*/ 	.word	0xffffffff


	//   ....[40]....
        /*0164*/ 	.word	0xffffffff


	//   ....[41]....
        /*0168*/ 	.word	0xffffffff


	//   ....[42]....
        /*016c*/ 	.word	0xffffffff


	//   ....[43]....
        /*0170*/ 	.word	0xffffffff


	//   ....[44]....
        /*0174*/ 	.word	0xffffffff


	//   ....[45]....
        /*0178*/ 	.word	0xffffffff


	//   ....[46]....
        /*017c*/ 	.word	0xffffffff


	//   ....[47]....
        /*0180*/ 	.word	0xffffffff


	//   ....[48]....
        /*0184*/ 	.word	0xffffffff


	//   ....[49]....
        /*0188*/ 	.word	0xffffffff


	//   ....[50]....
        /*018c*/ 	.word	0xffffffff


	//   ....[51]....
        /*0190*/ 	.word	0xffffffff


	//   ....[52]....
        /*0194*/ 	.word	0xffffffff


	//   ....[53]....
        /*0198*/ 	.word	0xffffffff


	//   ....[54]....
        /*019c*/ 	.word	0xffffffff


	//   ....[55]....
        /*01a0*/ 	.word	0xffffffff


	//   ....[56]....
        /*01a4*/ 	.word	0xffffffff


	//   ....[57]....
        /*01a8*/ 	.word	0xffffffff


	//   ....[58]....
        /*01ac*/ 	.word	0xffffffff


	//   ....[59]....
        /*01b0*/ 	.word	0xffffffff


	//   ....[60]....
        /*01b4*/ 	.word	0xffffffff


	//   ....[61]....
        /*01b8*/ 	.word	0xffffffff


	//   ....[62]....
        /*01bc*/ 	.word	0xffffffff


	//   ....[63]....
        /*01c0*/ 	.word	0xffffffff


	//   ....[64]....
        /*01c4*/ 	.word	0xffffffff


	//   ....[65]....
        /*01c8*/ 	.word	0xffffffff


	//   ....[66]....
        /*01cc*/ 	.word	0xffffffff


	//   ....[67]....
        /*01d0*/ 	.word	0xffffffff


	//   ....[68]....
        /*01d4*/ 	.word	0xffffffff


	//   ....[69]....
        /*01d8*/ 	.word	0xffffffff


	//   ....[70]....
        /*01dc*/ 	.word	0xffffffff


	//   ....[71]....
        /*01e0*/ 	.word	0xffffffff


	//   ....[72]....
        /*01e4*/ 	.word	0xffffffff


	//   ....[73]....
        /*01e8*/ 	.word	0xffffffff


	//   ....[74]....
        /*01ec*/ 	.word	0xffffffff


	//   ....[75]....
        /*01f0*/ 	.word	0xffffffff


	//   ....[76]....
        /*01f4*/ 	.word	0xffffffff


	//   ....[77]....
        /*01f8*/ 	.word	0xffffffff


	//   ....[78]....
        /*01fc*/ 	.word	0xffffffff


	//   ....[79]....
        /*0200*/ 	.word	0xffffffff


	//   ....[80]....
        /*0204*/ 	.word	0xffffffff


	//   ....[81]....
        /*0208*/ 	.word	0xffffffff


	//   ....[82]....
        /*020c*/ 	.word	0xffffffff


	//   ....[83]....
        /*0210*/ 	.word	0xffffffff


	//   ....[84]....
        /*0214*/ 	.word	0xffffffff


	//   ....[85]....
        /*0218*/ 	.word	0xffffffff


	//   ....[86]....
        /*021c*/ 	.word	0xffffffff


	//   ....[87]....
        /*0220*/ 	.word	0xffffffff


	//   ....[88]....
        /*0224*/ 	.word	0xffffffff


	//   ....[89]....
        /*0228*/ 	.word	0xffffffff


	//   ....[90]....
        /*022c*/ 	.word	0xffffffff


	//   ....[91]....
        /*0230*/ 	.word	0xffffffff


	//   ....[92]....
        /*0234*/ 	.word	0xffffffff


	//   ....[93]....
        /*0238*/ 	.word	0xffffffff


	//   ....[94]....
        /*023c*/ 	.word	0xffffffff


	//   ....[95]....
        /*0240*/ 	.word	0xffffffff


	//   ....[96]....
        /*0244*/ 	.word	0xffffffff


	//   ....[97]....
        /*0248*/ 	.word	0xffffffff


	//   ....[98]....
        /*024c*/ 	.word	0x0500000f


	//   ....[99]....
        /*0250*/ 	.word	0x0500000f


	//   ....[100]....
        /*0254*/ 	.word	0x0500000f


	//   ....[101]....
        /*0258*/ 	.word	0x0500000f


	//   ....[102]....
        /*025c*/ 	.word	0x0500000f


	//   ....[103]....
        /*0260*/ 	.word	0x0500000f


	//   ....[104]....
        /*0264*/ 	.word	0x0500000f


	//   ....[105]....
        /*0268*/ 	.word	0x0500000f


	//   ....[106]....
        /*026c*/ 	.word	0x0500000f


	//   ....[107]....
        /*0270*/ 	.word	0x0500000f


	//   ....[108]....
        /*0274*/ 	.word	0x0500000f


	//   ....[109]....
        /*0278*/ 	.word	0x0500000f


	//   ....[110]....
        /*027c*/ 	.word	0x0500000f


	//   ....[111]....
        /*0280*/ 	.word	0x0500000f


	//   ....[112]....
        /*0284*/ 	.word	0x0500000f


	//   ....[113]....
        /*0288*/ 	.word	0x0500000f


	//   ....[114]....
        /*028c*/ 	.word	0x0500000f


	//   ....[115]....
        /*0290*/ 	.word	0x0500000f


	//   ....[116]....
        /*0294*/ 	.word	0x0500000f


	//   ....[117]....
        /*0298*/ 	.word	0x0500000f


	//   ....[118]....
        /*029c*/ 	.word	0x0500000f


	//   ....[119]....
        /*02a0*/ 	.word	0x0500000f


	//   ....[120]....
        /*02a4*/ 	.word	0x0500000f


	//   ....[121]....
        /*02a8*/ 	.word	0x0500000f


	//   ....[122]....
        /*02ac*/ 	.word	0x0500000f


	//   ....[123]....
        /*02b0*/ 	.word	0x0500000f


	//   ....[124]....
        /*02b4*/ 	.word	0x0500000f


	//   ....[125]....
        /*02b8*/ 	.word	0x0500000f


	//   ....[126]....
        /*02bc*/ 	.word	0x0500000f


	//   ....[127]....
        /*02c0*/ 	.word	0x0500000f


	//   ....[128]....
        /*02c4*/ 	.word	0x0500000f


	//   ....[129]....
        /*02c8*/ 	.word	0x0500000f


	//   ....[130]....
        /*02cc*/ 	.word	0x0500000f


	//   ....[131]....
        /*02d0*/ 	.word	0x0500000f


	//   ....[132]....
        /*02d4*/ 	.word	0x0500000f


	//   ....[133]....
        /*02d8*/ 	.word	0x0500000f


	//   ....[134]....
        /*02dc*/ 	.word	0x0500000f


	//   ....[135]....
        /*02e0*/ 	.word	0x0500000f


	//   ....[136]....
        /*02e4*/ 	.word	0x0500000f


	//   ....[137]....
        /*02e8*/ 	.word	0x0500000f


	//   ....[138]....
        /*02ec*/ 	.word	0x0500000f


	//   ....[139]....
        /*02f0*/ 	.word	0x0500000f


	//   ....[140]....
        /*02f4*/ 	.word	0x0500000f


	//   ....[141]....
        /*02f8*/ 	.word	0x0500000f


	//   ....[142]....
        /*02fc*/ 	.word	0x0500000f


	//   ....[143]....
        /*0300*/ 	.word	0x0500000f


	//   ....[144]....
        /*0304*/ 	.word	0x0500000f


	//   ....[145]....
        /*0308*/ 	.word	0x0500000f


	//   ....[146]....
        /*030c*/ 	.word	0x0500000f


	//   ....[147]....
        /*0310*/ 	.word	0x0500000f


	//   ....[148]....
        /*0314*/ 	.word	0x0500000f


	//----- nvinfo : EIATTR_COOP_GROUP_INSTR_OFFSETS
	.align		4
.L_518:
        /*0318*/ 	.byte	0x04, 0x28
        /*031a*/ 	.short	(.L_520 - .L_519)


	//   ....[0]....
.L_519:
        /*031c*/ 	.word	0x00000080


	//   ....[1]....
        /*0320*/ 	.word	0x00000090


	//   ....[2]....
        /*0324*/ 	.word	0x000002b0


	//   ....[3]....
        /*0328*/ 	.word	0x00000410


	//   ....[4]....
        /*032c*/ 	.word	0x00000530


	//   ....[5]....
        /*0330*/ 	.word	0x00000690


	//   ....[6]....
        /*0334*/ 	.word	0x00001860


	//   ....[7]....
        /*0338*/ 	.word	0x000035b0


	//   ....[8]....
        /*033c*/ 	.word	0x00004540


	//   ....[9]....
        /*0340*/ 	.word	0x00005200


	//   ....[10]....
        /*0344*/ 	.word	0x00005220


	//   ....[11]....
        /*0348*/ 	.word	0x00005570


	//   ....[12]....
        /*034c*/ 	.word	0x000056a0


	//   ....[13]....
        /*0350*/ 	.word	0x000058d0


	//   ....[14]....
        /*0354*/ 	.word	0x00005a00


	//   ....[15]....
        /*0358*/ 	.word	0x00006250


	//   ....[16]....
        /*035c*/ 	.word	0x00006fd0


	//   ....[17]....
        /*0360*/ 	.word	0x00007c10


	//   ....[18]....
        /*0364*/ 	.word	0x00007c30


	//   ....[19]....
        /*0368*/ 	.word	0x00007f60


	//   ....[20]....
        /*036c*/ 	.word	0x00008060


	//   ....[21]....
        /*0370*/ 	.word	0x000083d0


	//   ....[22]....
        /*0374*/ 	.word	0x00008440


	//   ....[23]....
        /*0378*/ 	.word	0x00009590


	//   ....[24]....
        /*037c*/ 	.word	0x0000a260


	//   ....[25]....
        /*0380*/ 	.word	0x0000af50


	//   ....[26]....
        /*0384*/ 	.word	0x0000af80


	//   ....[27]....
        /*0388*/ 	.word	0x0000b1c0


	//   ....[28]....
        /*038c*/ 	.word	0x0000b390


	//   ....[29]....
        /*0390*/ 	.word	0x0000c300


	//   ....[30]....
        /*0394*/ 	.word	0x0000c3d0


	//   ....[31]....
        /*0398*/ 	.word	0x0000c400


	//   ....[32]....
        /*039c*/ 	.word	0x0000c460


	//   ....[33]....
        /*03a0*/ 	.word	0x0000c480


	//   ....[34]....
        /*03a4*/ 	.word	0x0000d680


	//   ....[35]....
        /*03a8*/ 	.word	0x0000e1c0


	//   ....[36]....
        /*03ac*/ 	.word	0x0000e1f0


	//   ....[37]....
        /*03b0*/ 	.word	0x0000e220


	//   ....[38]....
        /*03b4*/ 	.word	0x0000e240


	//   ....[39]....
        /*03b8*/ 	.word	0x0000e880


	//   ....[40]....
        /*03bc*/ 	.word	0x0000e8a0


	//   ....[41]....
        /*03c0*/ 	.word	0x0000ead0


	//   ....[42]....
        /*03c4*/ 	.word	0x0000eaf0


	//   ....[43]....
        /*03c8*/ 	.word	0x0000f470


	//   ....[44]....
        /*03cc*/ 	.word	0x0000f490


	//   ....[45]....
        /*03d0*/ 	.word	0x0000f6d0


	//   ....[46]....
        /*03d4*/ 	.word	0x0000f6f0


	//   ....[47]....
        /*03d8*/ 	.word	0x0000f9e0


	//   ....[48]....
        /*03dc*/ 	.word	0x000111d0


	//   ....[49]....
        /*03e0*/ 	.word	0x000111f0


	//   ....[50]....
        /*03e4*/ 	.word	0x00011210


	//   ....[51]....
        /*03e8*/ 	.word	0x00011260


	//   ....[52]....
        /*03ec*/ 	.word	0x00011290


	//   ....[53]....
        /*03f0*/ 	.word	0x000112e0


	//   ....[54]....
        /*03f4*/ 	.word	0x00011310


	//   ....[55]....
        /*03f8*/ 	.word	0x00011320


	//   ....[56]....
        /*03fc*/ 	.word	0x000119e0


	//   ....[57]....
        /*0400*/ 	.word	0x00011a10


	//   ....[58]....
        /*0404*/ 	.word	0x00011a60


	//   ....[59]....
        /*0408*/ 	.word	0x00011ad0


	//   ....[60]....
        /*040c*/ 	.word	0x00011af0


	//   ....[61]....
        /*0410*/ 	.word	0x00011b70


	//   ....[62]....
        /*0414*/ 	.word	0x00011b90


	//   ....[63]....
        /*0418*/ 	.word	0x00011bb0


	//   ....[64]....
        /*041c*/ 	.word	0x000121b0


	//   ....[65]....
        /*0420*/ 	.word	0x000121e0


	//   ....[66]....
        /*0424*/ 	.word	0x00012240


	//   ....[67]....
        /*0428*/ 	.word	0x00012330


	//   ....[68]....
        /*042c*/ 	.word	0x00012350


	//   ....[69]....
        /*0430*/ 	.word	0x00012450


	//   ....[70]....
        /*0434*/ 	.word	0x00012460


	//   ....[71]....
        /*0438*/ 	.word	0x00012490


	//   ....[72]....
        /*043c*/ 	.word	0x00012a60


	//   ....[73]....
        /*0440*/ 	.word	0x00012a90


	//   ....[74]....
        /*0444*/ 	.word	0x00012ac0


	//   ....[75]....
        /*0448*/ 	.word	0x00012b20


	//   ....[76]....
        /*044c*/ 	.word	0x00012c70


	//   ....[77]....
        /*0450*/ 	.word	0x00012c90


	//   ....[78]....
        /*0454*/ 	.word	0x00012ca0


	//   ....[79]....
        /*0458*/ 	.word	0x00012df0


	//   ....[80]....
        /*045c*/ 	.word	0x00013670


	//   ....[81]....
        /*0460*/ 	.word	0x00013690


	//   ....[82]....
        /*0464*/ 	.word	0x000136e0


	//   ....[83]....
        /*0468*/ 	.word	0x000136f0


	//   ....[84]....
        /*046c*/ 	.word	0x00013730


	//   ....[85]....
        /*0470*/ 	.word	0x00013740


	//   ....[86]....
        /*0474*/ 	.word	0x00013750


	//   ....[87]....
        /*0478*/ 	.word	0x00013790


	//   ....[88]....
        /*047c*/ 	.word	0x00013ab0


	//   ....[89]....
        /*0480*/ 	.word	0x00013af0


	//   ....[90]....
        /*0484*/ 	.word	0x00013b10


	//   ....[91]....
        /*0488*/ 	.word	0x00013b80


	//   ....[92]....
        /*048c*/ 	.word	0x00013ba0


	//   ....[93]....
        /*0490*/ 	.word	0x00013bc0


	//   ....[94]....
        /*0494*/ 	.word	0x00013c60


	//   ....[95]....
        /*0498*/ 	.word	0x00013c80


	//   ....[96]....
        /*049c*/ 	.word	0x000142c0


	//   ....[97]....
        /*04a0*/ 	.word	0x000144a0


	//   ....[98]....
        /*04a4*/ 	.word	0x00014a20


	//   ....[99]....
        /*04a8*/ 	.word	0x00014b00


	//   ....[100]....
        /*04ac*/ 	.word	0x00014ba0


	//   ....[101]....
        /*04b0*/ 	.word	0x00014c00


	//   ....[102]....
        /*04b4*/ 	.word	0x00014cc0


	//   ....[103]....
        /*04b8*/ 	.word	0x00014d30


	//   ....[104]....
        /*04bc*/ 	.word	0x00014df0


	//   ....[105]....
        /*04c0*/ 	.word	0x00014e60


	//   ....[106]....
        /*04c4*/ 	.word	0x00014f10


	//   ....[107]....
        /*04c8*/ 	.word	0x00014fb0


	//   ....[108]....
        /*04cc*/ 	.word	0x00015040


	//   ....[109]....
        /*04d0*/ 	.word	0x000150a0


	//   ....[110]....
        /*04d4*/ 	.word	0x00015180


	//   ....[111]....
        /*04d8*/ 	.word	0x000151f0


	//   ....[112]....
        /*04dc*/ 	.word	0x000152d0


	//   ....[113]....
        /*04e0*/ 	.word	0x00015330


	//   ....[114]....
        /*04e4*/ 	.word	0x000153e0


	//   ....[115]....
        /*04e8*/ 	.word	0x00015470


	//   ....[116]....
        /*04ec*/ 	.word	0x00015520


	//   ....[117]....
        /*04f0*/ 	.word	0x00015620


	//   ....[118]....
        /*04f4*/ 	.word	0x00015710


	//   ....[119]....
        /*04f8*/ 	.word	0x000158c0


	//   ....[120]....
        /*04fc*/ 	.word	0x00015910


	//   ....[121]....
        /*0500*/ 	.word	0x00015a20


	//   ....[122]....
        /*0504*/ 	.word	0x00015b00


	//   ....[123]....
        /*0508*/ 	.word	0x00015c70


	//   ....[124]....
        /*050c*/ 	.word	0x00015d70


	//   ....[125]....
        /*0510*/ 	.word	0x00015f90


	//   ....[126]....
        /*0514*/ 	.word	0x00015fe0


	//   ....[127]....
        /*0518*/ 	.word	0x000161a0


	//   ....[128]....
        /*051c*/ 	.word	0x000161f0


	//   ....[129]....
        /*0520*/ 	.word	0x000163b0


	//   ....[130]....
        /*0524*/ 	.word	0x00016400


	//   ....[131]....
        /*0528*/ 	.word	0x000164e0


	//   ....[132]....
        /*052c*/ 	.word	0x00016580


	//   ....[133]....
        /*0530*/ 	.word	0x000165e0


	//   ....[134]....
        /*0534*/ 	.word	0x00016690


	//   ....[135]....
        /*0538*/ 	.word	0x000166f0


	//   ....[136]....
        /*053c*/ 	.word	0x000167a0


	//   ....[137]....
        /*0540*/ 	.word	0x00016800


	//   ....[138]....
        /*0544*/ 	.word	0x000168b0


	//   ....[139]....
        /*0548*/ 	.word	0x000169a0


	//   ....[140]....
        /*054c*/ 	.word	0x00016a80


	//   ....[141]....
        /*0550*/ 	.word	0x00016b60


	//   ....[142]....
        /*0554*/ 	.word	0x00016c70


	//   ....[143]....
        /*0558*/ 	.word	0x00016d90


	//   ....[144]....
        /*055c*/ 	.word	0x00016e70


	//   ....[145]....
        /*0560*/ 	.word	0x00016f80


	//   ....[146]....
        /*0564*/ 	.word	0x00017060


	//   ....[147]....
        /*0568*/ 	.word	0x000170f0


	//   ....[148]....
        /*056c*/ 	.word	0x00017210


	//----- nvinfo : EIATTR_REG_RECONFIG
	.align		4
.L_520:
        /*0570*/ 	.byte	0x01, 0x54
	.zero		2


	//----- nvinfo : EIATTR_SYSCALL_OFFSETS
	.align		4
        /*0574*/ 	.byte	0x04, 0x46
        /*0576*/ 	.short	(.L_522 - .L_521)


	//   ....[0]....
.L_521:
        /*0578*/ 	.word	0x00003760


	//   ....[1]....
        /*057c*/ 	.word	0x00010920


	//   ....[2]....
        /*0580*/ 	.word	0x00010a70


	//   ....[3]....
        /*0584*/ 	.word	0x00010b60


	//   ....[4]....
        /*0588*/ 	.word	0x00011620


	//   ....[5]....
        /*058c*/ 	.word	0x00011e60


	//----- nvinfo : EIATTR_MBARRIER_INSTR_OFFSETS
	.align		4
.L_522:
        /*0590*/ 	.byte	0x04, 0x39
        /*0592*/ 	.short	(.L_524 - .L_523)


	//   ....[0]....
.L_523:
        /*0594*/ 	.word	0x00000190
        /*0598*/ 	.word	0x000000ff
        /*059c*/ 	.word	0x00038800
        /*05a0*/ 	.short	0x0100
        /*05a2*/ 	.byte	0x08
	.zero		1


	//   ....[1]....
        /*05a4*/ 	.word	0x000001a0
        /*05a8*/ 	.word	0x000000ff
        /*05ac*/ 	.word	0x00038810
        /*05b0*/ 	.short	0x0100
        /*05b2*/ 	.byte	0x08
	.zero		1


	//   ....[2]....
        /*05b4*/ 	.word	0x000001b0
        /*05b8*/ 	.word	0x000000ff
        /*05bc*/ 	.word	0x00038820
        /*05c0*/ 	.short	0x0100
        /*05c2*/ 	.byte	0x08
	.zero		1


	//   ....[3]....
        /*05c4*/ 	.word	0x00000260
        /*05c8*/ 	.word	0x000000ff
        /*05cc*/ 	.word	0x00038830
        /*05d0*/ 	.short	0x0100
        /*05d2*/ 	.byte	0x06
	.zero		1


	//   ....[4]....
        /*05d4*/ 	.word	0x00000270
        /*05d8*/ 	.word	0x000000ff
        /*05dc*/ 	.word	0x00038840
        /*05e0*/ 	.short	0x0100
        /*05e2*/ 	.byte	0x06
	.zero		1


	//   ....[5]....
        /*05e4*/ 	.word	0x00000280
        /*05e8*/ 	.word	0x000000ff
        /*05ec*/ 	.word	0x00038838
        /*05f0*/ 	.short	0x0100
        /*05f2*/ 	.byte	0x06
	.zero		1


	//   ....[6]....
        /*05f4*/ 	.word	0x00000290
        /*05f8*/ 	.word	0x000000ff
        /*05fc*/ 	.word	0x00038848
        /*0600*/ 	.short	0x0100
        /*0602*/ 	.byte	0x06
	.zero		1


	//   ....[7]....
        /*0604*/ 	.word	0x000003c0
        /*0608*/ 	.word	0x000000ff
        /*060c*/ 	.word	0x00038850
        /*0610*/ 	.short	0x0100
        /*0612*/ 	.byte	0x08
	.zero		1


	//   ....[8]....
        /*0614*/ 	.word	0x000003d0
        /*0618*/ 	.word	0x000000ff
        /*061c*/ 	.word	0x00038860
        /*0620*/ 	.short	0x0100
        /*0622*/ 	.byte	0x08
	.zero		1


	//   ....[9]....
        /*0624*/ 	.word	0x000003e0
        /*0628*/ 	.word	0x000000ff
        /*062c*/ 	.word	0x00038858
        /*0630*/ 	.short	0x0100
        /*0632*/ 	.byte	0x08
	.zero		1


	//   ....[10]....
        /*0634*/ 	.word	0x000003f0
        /*0638*/ 	.word	0x000000ff
        /*063c*/ 	.word	0x00038868
        /*0640*/ 	.short	0x0100
        /*0642*/ 	.byte	0x08
	.zero		1


	//   ....[11]....
        /*0644*/ 	.word	0x000004e0
        /*0648*/ 	.word	0x000000ff
        /*064c*/ 	.word	0x00038870
        /*0650*/ 	.short	0x0100
        /*0652*/ 	.byte	0x06
	.zero		1


	//   ....[12]....
        /*0654*/ 	.word	0x000004f0
        /*0658*/ 	.word	0x000000ff
        /*065c*/ 	.word	0x00038880
        /*0660*/ 	.short	0x0100
        /*0662*/ 	.byte	0x06
	.zero		1


	//   ....[13]....
        /*0664*/ 	.word	0x00000500
        /*0668*/ 	.word	0x000000ff
        /*066c*/ 	.word	0x00038878
        /*0670*/ 	.short	0x0100
        /*0672*/ 	.byte	0x06
	.zero		1


	//   ....[14]....
        /*0674*/ 	.word	0x00000510
        /*0678*/ 	.word	0x000000ff
        /*067c*/ 	.word	0x00038888
        /*0680*/ 	.short	0x0100
        /*0682*/ 	.byte	0x06
	.zero		1


	//   ....[15]....
        /*0684*/ 	.word	0x00000640
        /*0688*/ 	.word	0x000000ff
        /*068c*/ 	.word	0x00038890
        /*0690*/ 	.short	0x0100
        /*0692*/ 	.byte	0x08
	.zero		1


	//   ....[16]....
        /*0694*/ 	.word	0x00000650
        /*0698*/ 	.word	0x000000ff
        /*069c*/ 	.word	0x000388a0
        /*06a0*/ 	.short	0x0100
        /*06a2*/ 	.byte	0x08
	.zero		1


	//   ....[17]....
        /*06a4*/ 	.word	0x00000660
        /*06a8*/ 	.word	0x000000ff
        /*06ac*/ 	.word	0x00038898
        /*06b0*/ 	.short	0x0100
        /*06b2*/ 	.byte	0x08
	.zero		1


	//   ....[18]....
        /*06b4*/ 	.word	0x00000670
        /*06b8*/ 	.word	0x000000ff
        /*06bc*/ 	.word	0x000388a8
        /*06c0*/ 	.short	0x0100
        /*06c2*/ 	.byte	0x08
	.zero		1


	//   ....[19]....
        /*06c4*/ 	.word	0x000007b0
        /*06c8*/ 	.word	0x000000ff
        /*06cc*/ 	.word	0x000388b0
        /*06d0*/ 	.short	0x0100
        /*06d2*/ 	.byte	0x08
	.zero		1


	//   ....[20]....
        /*06d4*/ 	.word	0x000007c0
        /*06d8*/ 	.word	0x000000ff
        /*06dc*/ 	.word	0x000388c0
        /*06e0*/ 	.short	0x0100
        /*06e2*/ 	.byte	0x08
	.zero		1


	//   ....[21]....
        /*06e4*/ 	.word	0x000007d0
        /*06e8*/ 	.word	0x000000ff
        /*06ec*/ 	.word	0x000388b8
        /*06f0*/ 	.short	0x0100
        /*06f2*/ 	.byte	0x08
	.zero		1


	//   ....[22]....
        /*06f4*/ 	.word	0x000007e0
        /*06f8*/ 	.word	0x000000ff
        /*06fc*/ 	.word	0x000388c8
        /*0700*/ 	.short	0x0100
        /*0702*/ 	.byte	0x08
	.zero		1


	//   ....[23]....
        /*0704*/ 	.word	0x00001c30
        /*0708*/ 	.word	0x00000000
        /*070c*/ 	.word	0x00000000
        /*0710*/ 	.short	0x0101
        /*0712*/ 	.byte	0x3f
	.zero		1


	//   ....[24]....
        /*0714*/ 	.word	0x00002730
        /*0718*/ 	.word	0x00000000
        /*071c*/ 	.word	0x00000000
        /*0720*/ 	.short	0x0101
        /*0722*/ 	.byte	0x3f
	.zero		1


	//   ....[25]....
        /*0724*/ 	.word	0x000037e0
        /*0728*/ 	.word	0x00000011
        /*072c*/ 	.word	0x00038800
        /*0730*/ 	.short	0x010a
        /*0732*/ 	.byte	0x3f
	.zero		1


	//   ....[26]....
        /*0734*/ 	.word	0x00003840
        /*0738*/ 	.word	0x00000009
        /*073c*/ 	.word	0x00038830
        /*0740*/ 	.short	0x010a
        /*0742*/ 	.byte	0x3f
	.zero		1


	//   ....[27]....
        /*0744*/ 	.word	0x000038b0
        /*0748*/ 	.word	0x00000009
        /*074c*/ 	.word	0x00038830
        /*0750*/ 	.short	0x010a
        /*0752*/ 	.byte	0x3f
	.zero		1


	//   ....[28]....
        /*0754*/ 	.word	0x00003b30
        /*0758*/ 	.word	0x00000011
        /*075c*/ 	.word	0x00038810
        /*0760*/ 	.short	0x010a
        /*0762*/ 	.byte	0x3f
	.zero		1


	//   ....[29]....
        /*0764*/ 	.word	0x00003b70
        /*0768*/ 	.word	0x00000009
        /*076c*/ 	.word	0x00038850
        /*0770*/ 	.short	0x010a
        /*0772*/ 	.byte	0x3f
	.zero		1


	//   ....[30]....
        /*0774*/ 	.word	0x00003c40
        /*0778*/ 	.word	0x00000009
        /*077c*/ 	.word	0x00038850
        /*0780*/ 	.short	0x010a
        /*0782*/ 	.byte	0x3f
	.zero		1


	//   ....[31]....
        /*0784*/ 	.word	0x00005c20
        /*0788*/ 	.word	0x00000018
        /*078c*/ 	.word	0x00000000
        /*0790*/ 	.short	0x0101
        /*0792*/ 	.byte	0x3f
	.zero		1


	//   ....[32]....
        /*0794*/ 	.word	0x00006380
        /*0798*/ 	.word	0x0000000a
        /*079c*/ 	.word	0x00000000
        /*07a0*/ 	.short	0x0101
        /*07a2*/ 	.byte	0x3f
	.zero		1


	//   ....[33]....
        /*07a4*/ 	.word	0x000064d0
        /*07a8*/ 	.word	0x00000009
        /*07ac*/ 	.word	0x00038830
        /*07b0*/ 	.short	0x010a
        /*07b2*/ 	.byte	0x3f
	.zero		1


	//   ....[34]....
        /*07b4*/ 	.word	0x00006520
        /*07b8*/ 	.word	0x00000009
        /*07bc*/ 	.word	0x00038830
        /*07c0*/ 	.short	0x010a
        /*07c2*/ 	.byte	0x3f
	.zero		1


	//   ....[35]....
        /*07c4*/ 	.word	0x000066a0
        /*07c8*/ 	.word	0x00000009
        /*07cc*/ 	.word	0x00038850
        /*07d0*/ 	.short	0x010a
        /*07d2*/ 	.byte	0x3f
	.zero		1


	//   ....[36]....
        /*07d4*/ 	.word	0x000066f0
        /*07d8*/ 	.word	0x00000009
        /*07dc*/ 	.word	0x00038850
        /*07e0*/ 	.short	0x010a
        /*07e2*/ 	.byte	0x3f
	.zero		1


	//   ....[37]....
        /*07e4*/ 	.word	0x00008680
        /*07e8*/ 	.word	0x00000098
        /*07ec*/ 	.word	0x00000000
        /*07f0*/ 	.short	0x0101
        /*07f2*/ 	.byte	0x3f
	.zero		1


	//   ....[38]....
        /*07f4*/ 	.word	0x00009640
        /*07f8*/ 	.word	0x0000000a
        /*07fc*/ 	.word	0x00000000
        /*0800*/ 	.short	0x0101
        /*0802*/ 	.byte	0x3f
	.zero		1


	//   ....[39]....
        /*0804*/ 	.word	0x00009760
        /*0808*/ 	.word	0x00000009
        /*080c*/ 	.word	0x00038830
        /*0810*/ 	.short	0x010a
        /*0812*/ 	.byte	0x3f
	.zero		1


	//   ....[40]....
        /*0814*/ 	.word	0x000097b0
        /*0818*/ 	.word	0x00000009
        /*081c*/ 	.word	0x00038830
        /*0820*/ 	.short	0x010a
        /*0822*/ 	.byte	0x3f
	.zero		1


	//   ....[41]....
        /*0824*/ 	.word	0x00009930
        /*0828*/ 	.word	0x00000009
        /*082c*/ 	.word	0x00038850
        /*0830*/ 	.short	0x010a
        /*0832*/ 	.byte	0x3f
	.zero		1


	//   ....[42]....
        /*0834*/ 	.word	0x00009980
        /*0838*/ 	.word	0x00000009
        /*083c*/ 	.word	0x00038850
        /*0840*/ 	.short	0x010a
        /*0842*/ 	.byte	0x3f
	.zero		1


	//   ....[43]....
        /*0844*/ 	.word	0x0000b710
        /*0848*/ 	.word	0x0000009a
        /*084c*/ 	.word	0x00000000
        /*0850*/ 	.short	0x0101
        /*0852*/ 	.byte	0x3f
	.zero		1


	//   ....[44]....
        /*0854*/ 	.word	0x0000c3a0
        /*0858*/ 	.word	0x0000000a
        /*085c*/ 	.word	0x00000000
        /*0860*/ 	.short	0x0101
        /*0862*/ 	.byte	0x3f
	.zero		1


	//   ....[45]....
        /*0864*/ 	.word	0x0000e870
        /*0868*/ 	.word	0x00000000
        /*086c*/ 	.word	0x00000000
        /*0870*/ 	.short	0x0101
        /*0872*/ 	.byte	0x3f
	.zero		1


	//   ....[46]....
        /*0874*/ 	.word	0x00010f80
        /*0878*/ 	.word	0x0000001b
        /*087c*/ 	.word	0x00038840
        /*0880*/ 	.short	0x010a
        /*0882*/ 	.byte	0x3f
	.zero		1


	//   ....[47]....
        /*0884*/ 	.word	0x000113f0
        /*0888*/ 	.word	0x0000001b
        /*088c*/ 	.word	0x00038830
        /*0890*/ 	.short	0x0107
        /*0892*/ 	.byte	0x3f
	.zero		1


	//   ....[48]....
        /*0894*/ 	.word	0x000114b0
        /*0898*/ 	.word	0x0000001b
        /*089c*/ 	.word	0x00038830
        /*08a0*/ 	.short	0x0101
        /*08a2*/ 	.byte	0x3f
	.zero		1


	//   ....[49]....
        /*08a4*/ 	.word	0x00011ca0
        /*08a8*/ 	.word	0x00000011
        /*08ac*/ 	.word	0x00038800
        /*08b0*/ 	.short	0x0107
        /*08b2*/ 	.byte	0x3f
	.zero		1


	//   ....[50]....
        /*08b4*/ 	.word	0x00011d30
        /*08b8*/ 	.word	0x00000011
        /*08bc*/ 	.word	0x00038800
        /*08c0*/ 	.short	0x0101
        /*08c2*/ 	.byte	0x3f
	.zero		1


	//   ....[51]....
        /*08c4*/ 	.word	0x000126a0
        /*08c8*/ 	.word	0x00000011
        /*08cc*/ 	.word	0x00038810
        /*08d0*/ 	.short	0x0107
        /*08d2*/ 	.byte	0x3f
	.zero		1


	//   ....[52]....
        /*08d4*/ 	.word	0x00012790
        /*08d8*/ 	.word	0x00000011
        /*08dc*/ 	.word	0x00038810
        /*08e0*/ 	.short	0x0101
        /*08e2*/ 	.byte	0x3f
	.zero		1


	//   ....[53]....
        /*08e4*/ 	.word	0x000127b0
        /*08e8*/ 	.word	0x00000011
        /*08ec*/ 	.word	0x00038820
        /*08f0*/ 	.short	0x010a
        /*08f2*/ 	.byte	0x3f
	.zero		1


	//   ....[54]....
        /*08f4*/ 	.word	0x00012840
        /*08f8*/ 	.word	0x0000001b
        /*08fc*/ 	.word	0x00038860
        /*0900*/ 	.short	0x010a
        /*0902*/ 	.byte	0x3f
	.zero		1


	//   ....[55]....
        /*0904*/ 	.word	0x000130b0
        /*0908*/ 	.word	0x0000001b
        /*090c*/ 	.word	0x00038850
        /*0910*/ 	.short	0x0107
        /*0912*/ 	.byte	0x3f
	.zero		1


	//   ....[56]....
        /*0914*/ 	.word	0x00013180
        /*0918*/ 	.word	0x0000001b
        /*091c*/ 	.word	0x00038850
        /*0920*/ 	.short	0x0101
        /*0922*/ 	.byte	0x3f
	.zero		1


	//   ....[57]....
        /*0924*/ 	.word	0x000134d0
        /*0928*/ 	.word	0x00000008
        /*092c*/ 	.word	0x00038840
        /*0930*/ 	.short	0x010a
        /*0932*/ 	.byte	0x3f
	.zero		1


	//   ....[58]....
        /*0934*/ 	.word	0x00013810
        /*0938*/ 	.word	0x00000008
        /*093c*/ 	.word	0x00038830
        /*0940*/ 	.short	0x0107
        /*0942*/ 	.byte	0x3f
	.zero		1


	//   ....[59]....
        /*0944*/ 	.word	0x000138d0
        /*0948*/ 	.word	0x00000008
        /*094c*/ 	.word	0x00038830
        /*0950*/ 	.short	0x0101
        /*0952*/ 	.byte	0x3f
	.zero		1


	//   ....[60]....
        /*0954*/ 	.word	0x00013900
        /*0958*/ 	.word	0x00000008
        /*095c*/ 	.word	0x00038860
        /*0960*/ 	.short	0x010a
        /*0962*/ 	.byte	0x3f
	.zero		1


	//   ....[61]....
        /*0964*/ 	.word	0x00013f80
        /*0968*/ 	.word	0x00000008
        /*096c*/ 	.word	0x00038850
        /*0970*/ 	.short	0x0107
        /*0972*/ 	.byte	0x3f
	.zero		1


	//   ....[62]....
        /*0974*/ 	.word	0x00014040
        /*0978*/ 	.word	0x00000008
        /*097c*/ 	.word	0x00038850
        /*0980*/ 	.short	0x0101
        /*0982*/ 	.byte	0x3f
	.zero		1


	//   ....[63]....
        /*0984*/ 	.word	0x00014420
        /*0988*/ 	.word	0x00000005
        /*098c*/ 	.word	0x00038820
        /*0990*/ 	.short	0x010a
        /*0992*/ 	.byte	0x3f
	.zero		1


	//   ....[64]....
        /*0994*/ 	.word	0x000145a0
        /*0998*/ 	.word	0x00000003
        /*099c*/ 	.word	0x00038840
        /*09a0*/ 	.short	0x010a
        /*09a2*/ 	.byte	0x3f
	.zero		1


	//   ....[65]....
        /*09a4*/ 	.word	0x00014640
        /*09a8*/ 	.word	0x00000005
        /*09ac*/ 	.word	0x00038840
        /*09b0*/ 	.short	0x010a
        /*09b2*/ 	.byte	0x3f
	.zero		1


	//   ....[66]....
        /*09b4*/ 	.word	0x00014680
        /*09b8*/ 	.word	0x00000003
        /*09bc*/ 	.word	0x00038860
        /*09c0*/ 	.short	0x010a
        /*09c2*/ 	.byte	0x3f
	.zero		1


	//   ....[67]....
        /*09c4*/ 	.word	0x000146c0
        /*09c8*/ 	.word	0x00000005
        /*09cc*/ 	.word	0x00038860
        /*09d0*/ 	.short	0x010a
        /*09d2*/ 	.byte	0x3f
	.zero		1


	//   ....[68]....
        /*09d4*/ 	.word	0x00014720
        /*09d8*/ 	.word	0x00000011
        /*09dc*/ 	.word	0x00038800
        /*09e0*/ 	.short	0x010a
        /*09e2*/ 	.byte	0x3f
	.zero		1


	//   ....[69]....
        /*09e4*/ 	.word	0x00014770
        /*09e8*/ 	.word	0x00000009
        /*09ec*/ 	.word	0x00038830
        /*09f0*/ 	.short	0x010a
        /*09f2*/ 	.byte	0x3f
	.zero		1


	//   ....[70]....
        /*09f4*/ 	.word	0x000147c0
        /*09f8*/ 	.word	0x00000011
        /*09fc*/ 	.word	0x00038810
        /*0a00*/ 	.short	0x010a
        /*0a02*/ 	.byte	0x3f
	.zero		1


	//   ....[71]....
        /*0a04*/ 	.word	0x00014810
        /*0a08*/ 	.word	0x00000009
        /*0a0c*/ 	.word	0x00038850
        /*0a10*/ 	.short	0x010a
        /*0a12*/ 	.byte	0x3f
	.zero		1


	//   ....[72]....
        /*0a14*/ 	.word	0x00014860
        /*0a18*/ 	.word	0x00000009
        /*0a1c*/ 	.word	0x00038830
        /*0a20*/ 	.short	0x010a
        /*0a22*/ 	.byte	0x3f
	.zero		1


	//   ....[73]....
        /*0a24*/ 	.word	0x000148b0
        /*0a28*/ 	.word	0x00000009
        /*0a2c*/ 	.word	0x00038850
        /*0a30*/ 	.short	0x010a
        /*0a32*/ 	.byte	0x3f
	.zero		1


	//   ....[74]....
        /*0a34*/ 	.word	0x00014900
        /*0a38*/ 	.word	0x00000009
        /*0a3c*/ 	.word	0x00038830
        /*0a40*/ 	.short	0x010a
        /*0a42*/ 	.byte	0x3f
	.zero		1


	//   ....[75]....
        /*0a44*/ 	.word	0x00014950
        /*0a48*/ 	.word	0x00000009
        /*0a4c*/ 	.word	0x00038850
        /*0a50*/ 	.short	0x010a
        /*0a52*/ 	.byte	0x3f
	.zero		1


	//   ....[76]....
        /*0a54*/ 	.word	0x00014a50
        /*0a58*/ 	.word	0x0000001b
        /*0a5c*/ 	.word	0x00038840
        /*0a60*/ 	.short	0x010a
        /*0a62*/ 	.byte	0x3f
	.zero		1


	//   ....[77]....
        /*0a64*/ 	.word	0x00015b70
        /*0a68*/ 	.word	0x00000011
        /*0a6c*/ 	.word	0x00038820
        /*0a70*/ 	.short	0x010a
        /*0a72*/ 	.byte	0x3f
	.zero		1


	//   ....[78]....
        /*0a74*/ 	.word	0x00015bc0
        /*0a78*/ 	.word	0x0000001b
        /*0a7c*/ 	.word	0x00038860
        /*0a80*/ 	.short	0x010a
        /*0a82*/ 	.byte	0x3f
	.zero		1


	//   ....[79]....
        /*0a84*/ 	.word	0x00016430
        /*0a88*/ 	.word	0x00000008
        /*0a8c*/ 	.word	0x00038840
        /*0a90*/ 	.short	0x010a
        /*0a92*/ 	.byte	0x3f
	.zero		1


	//   ....[80]....
        /*0a94*/ 	.word	0x000168f0
        /*0a98*/ 	.word	0x00000008
        /*0a9c*/ 	.word	0x00038860
        /*0aa0*/ 	.short	0x010a
        /*0aa2*/ 	.byte	0x3f
	.zero		1


	//   ....[81]....
        /*0aa4*/ 	.word	0x00017130
        /*0aa8*/ 	.word	0x00000005
        /*0aac*/ 	.word	0x00038820
        /*0ab0*/ 	.short	0x010a
        /*0ab2*/ 	.byte	0x3f
	.zero		1


	//   ....[82]....
        /*0ab4*/ 	.word	0x000172d0
        /*0ab8*/ 	.word	0x00000003
        /*0abc*/ 	.word	0x00038840
        /*0ac0*/ 	.short	0x010a
        /*0ac2*/ 	.byte	0x3f
	.zero		1


	//   ....[83]....
        /*0ac4*/ 	.word	0x00017320
        /*0ac8*/ 	.word	0x00000005
        /*0acc*/ 	.word	0x00038840
        /*0ad0*/ 	.short	0x010a
        /*0ad2*/ 	.byte	0x3f
	.zero		1


	//   ....[84]....
        /*0ad4*/ 	.word	0x00017370
        /*0ad8*/ 	.word	0x00000003
        /*0adc*/ 	.word	0x00038860
        /*0ae0*/ 	.short	0x010a
        /*0ae2*/ 	.byte	0x3f
	.zero		1


	//----- nvinfo : EIATTR_NUM_MBARRIERS
	.align		4
.L_524:
        /*0ae4*/ 	.byte	0x03, 0x38
        /*0ae6*/ 	.short	0x0017


	//----- nvinfo : EIATTR_EXIT_INSTR_OFFSETS
	.align		4
        /*0ae8*/ 	.byte	0x04, 0x1c
        /*0aea*/ 	.short	(.L_526 - .L_525)


	//   ....[0]....
.L_525:
        /*0aec*/ 	.word	0x00000960


	//   ....[1]....
        /*0af0*/ 	.word	0x0000f950


	//   ....[2]....
        /*0af4*/ 	.word	0x00014710


	//----- nvinfo : EIATTR_MAX_THREADS
	.align		4
.L_526:
        /*0af8*/ 	.byte	0x04, 0x05
        /*0afa*/ 	.short	(.L_528 - .L_527)
.L_527:
        /*0afc*/ 	.word	0x00000180
        /*0b00*/ 	.word	0x00000001
        /*0b04*/ 	.word	0x00000001


	//----- nvinfo : EIATTR_CRS_STACK_SIZE
	.align		4
.L_528:
        /*0b08*/ 	.byte	0x04, 0x1e
        /*0b0a*/ 	.short	(.L_530 - .L_529)
.L_529:
        /*0b0c*/ 	.word	0x00000000


	//----- nvinfo : EIATTR_CBANK_PARAM_SIZE
	.align		4
.L_530:
        /*0b10*/ 	.byte	0x03, 0x19
        /*0b12*/ 	.short	0x0bf0


	//----- nvinfo : EIATTR_PARAM_CBANK
	.align		4
        /*0b14*/ 	.byte	0x04, 0x0a
        /*0b16*/ 	.short	(.L_532 - .L_531)
	.align		4
.L_531:
        /*0b18*/ 	.word	index@(.nv.constant0._ZN7cutlass13device_kernelIN5flash11enable_sm90INS1_16FlashAttnFwdSm90INS1_25CollectiveMainloopFwdSm90ILi2EN4cute5tupleIJNS5_1CILi1EEES8_S8_EEENS6_IJNS7_ILi64EEESA_SA_EEELi512ENS_10bfloat16_tEfNS_4arch4Sm90ELb1ELb0ELb0ELb0ELb1ELb0ELb1ELb0ELb0ELb1ELb0ELb0EEENS1_21CollectiveEpilogueFwdINS6_IJSA_NS7_ILi512EEESA_EEES9_SC_SE_Li256ELb0ELb1ELb0ELb0EEENS1_30DynamicPersistentTileSchedulerILi256ELi128ELb0ELb1ELb1EEEEEEEEEvNT_6ParamsE)
        /*0b1c*/ 	.short	0x0210
        /*0b1e*/ 	.short	0x0bf0


	//----- nvinfo : EIATTR_SW_WAR
	.align		4
.L_532:
        /*0b20*/ 	.byte	0x04, 0x36
        /*0b22*/ 	.short	(.L_534 - .L_533)
.L_533:
        /*0b24*/ 	.word	0x00000008
.L_534:


//--------------------- .nv.info._ZN7cutlass13device_kernelIN5flash11enable_sm90INS1_16FlashAttnFwdSm90INS1_25CollectiveMainloopFwdSm90ILi2EN4cute5tupleIJNS5_1CILi1EEES8_S8_EEENS6_IJNS7_ILi64EEESA_SA_EEELi512ENS_10bfloat16_tEfNS_4arch4Sm90ELb1ELb0ELb0ELb1ELb1ELb0ELb0ELb0ELb0ELb1ELb0ELb0EEENS1_21CollectiveEpilogueFwdINS6_IJSA_NS7_ILi512EEESA_EEES9_SC_SE_Li256ELb1ELb1ELb0ELb0EEENS1_36VarlenDynamicPersistentTileSchedulerILi64ELi64ELi256ELi128ELb0ELb1ELb1ELb1ELb1ELb1EEEEEEEEEvNT_6ParamsE --------------------------
	.section	.nv.info._ZN7cutlass13device_kernelIN5flash11enable_sm90INS1_16FlashAttnFwdSm90INS1_25CollectiveMainloopFwdSm90ILi2EN4cute5tupleIJNS5_1CILi1EEES8_S8_EEENS6_IJNS7_ILi64EEESA_SA_EEELi512ENS_10bfloat16_tEfNS_4arch4Sm90ELb1ELb0ELb0ELb1ELb1ELb0ELb0ELb0ELb0ELb1ELb0ELb0EEENS1_21CollectiveEpilogueFwdINS6_IJSA_NS7_ILi512EEESA_EEES9_SC_SE_Li256ELb1ELb1ELb0ELb0EEENS1_36VarlenDynamicPersistentTileSchedulerILi64ELi64ELi256ELi128ELb0ELb1ELb1ELb1ELb1ELb1EEEEEEEEEvNT_6ParamsE,"",@"SHT_CUDA_INFO"
	.sectionflags	@""
	.align	4


	//----- nvinfo : EIATTR_CUDA_API_VERSION
	.align		4
        /*0000*/ 	.byte	0x04, 0x37
        /*0002*/ 	.short	(.L_536 - .L_535)
.L_535:
        /*0004*/ 	.word	0x00000082


	//----- nvinfo : EIATTR_KPARAM_INFO
	.align		4
.L_536:
        /*0008*/ 	.byte	0x04, 0x17
        /*000a*/ 	.short	(.L_538 - .L_537)
.L_537:
        /*000c*/ 	.word	0x00000000
        /*0010*/ 	.short	0x0000
        /*0012*/ 	.short	0x0070
        /*0014*/ 	.byte	0x00, 0xf0, 0x01, 0x2a


	//----- nvinfo : EIATTR_SPARSE_MMA_MASK
	.align		4
.L_538:
        /*0018*/ 	.byte	0x03, 0x50
        /*001a*/ 	.short	0x0000


	//----- nvinfo : EIATTR_MAXREG_COUNT
	.align		4
        /*001c*/ 	.byte	0x03, 0x1b
        /*001e*/ 	.short	0x00a8


	//----- nvinfo : EIATTR_NUM_BARRIERS
	.align		4
        /*0020*/ 	.byte	0x02, 0x4c
        /*0022*/ 	.byte	0x10
	.zero		1


	//----- nvinfo : EIATTR_EXTERNS
	.align		4
        /*0024*/ 	.byte	0x04, 0x0f
        /*0026*/ 	.short	(.L_540 - .L_539)


	//   ....[0]....
	.align		4
.L_539:
        /*0028*/ 	.word	index@(__assertfail)


	//----- nvinfo : EIATTR_ANNOTATIONS
	.align		4
.L_540:
        /*002c*/ 	.byte	0x04, 0x55
        /*002e*/ 	.short	(.L_542 - .L_541)


	//   ....[0]....
.L_541:
        /* <DEDUP_REMOVED lines=18> */


	//----- nvinfo : EIATTR_MERCURY_ISA_VERSION
	.align		4
.L_542:
        /*0138*/ 	.byte	0x03, 0x5f
        /*013a*/ 	.short	0x0101


	//----- nvinfo : EIATTR_UNUSED_LOAD_BYTE_OFFSET
	.align		4
        /*013c*/ 	.byte	0x04, 0x44
        /*013e*/ 	.short	(.L_544 - .L_543)


	//   ....[0]....
.L_543:
        /*0140*/ 	.word	0x00000940
        /*0144*/ 	.word	0x0000fff0


	//   ....[1]....
        /*0148*/ 	.word	0x000092e0
        /*014c*/ 	.word	0x0000fff0


	//----- nvinfo : EIATTR_INT_WARP_WIDE_INSTR_OFFSETS
	.align		4
.L_544:
        /*0150*/ 	.byte	0x04, 0x31
        /*0152*/ 	.short	(.L_546 - .L_545)


	//   ....[0]....
.L_545:
        /*0154*/ 	.word	0x000000c0


	//   ....[1]....
        /*0158*/ 	.word	0x000000d0


	//   ....[2]....
        /*015c*/ 	.word	0x00000170


	//   ....[3]....
        /*0160*/ 	.word	0x0000d590


	//   ....[4]....
        /*0164*/ 	.word	0x0000d620


	//   ....[5]....
        /*0168*/ 	.word	0x00010a90


	//   ....[6]....
        /*016c*/ 	.word	0x00010b20


	//----- nvinfo : EIATTR_COOP_GROUP_MASK_REGIDS
	.align		4
.L_546:
        /*0170*/ 	.byte	0x04, 0x29
        /*0172*/ 	.short	(.L_548 - .L_547)


	//   ....[0]....
.L_547:
        /*0174*/ 	.word	0xffffffff


	//   ....[1]....
        /*0178*/ 	.word	0xffffffff


	//   ....[2]....
        /*017c*/ 	.word	0xffffffff


	//   ....[3]....
        /*0180*/ 	.word	0xffffffff


	//   ....[4]....
        /*0184*/ 	.word	0xffffffff


	//   ....[5]....
        /*0188*/ 	.word	0xffffffff


	//   ....[6]....
        /*018c*/ 	.word	0xffffffff


	//   ....[7]....
        /*0190*/ 	.word	0xffffffff


	//   ....[8]....
        /*0194*/ 	.word	0xffffffff


	//   ....[9]....
        /*0198*/ 	.word	0xffffffff


	//   ....[10]....
        /*019c*/ 	.word	0xffffffff


	//   ....[11]....
        /*01a0*/ 	.word	0xffffffff


	//   ....[12]....
        /*01a4*/ 	.word	0xffffffff


	//   ....[13]....
        /*01a8*/ 	.word	0xffffffff


	//   ....[14]....
        /*01ac*/ 	.word	0xffffffff


	//   ....[15]....
        /*01b0*/ 	.word	0xffffffff


	//   ....[16]....
        /*01b4*/ 	.word	0xffffffff


	//   ....[17]....
        /*01b8*/ 	.word	0xffffffff


	//   ....[18]....
        /*01bc*/ 	.word	0xffffffff


	//   ....[19]....
        /*01c0*/ 	.word	0xffffffff


	//   ....[20]....
        /*01c4*/ 	.word	0xffffffff


	//   ....[21]....
        /*01c8*/ 	.word	0xffffffff


	//   ....[22]....
        /*01cc*/ 	.word	0xffffffff


	//   ....[23]....
        /*01d0*/ 	.word	0xffffffff


	//   ....[24]....
        /*01d4*/ 	.word	0xffffffff


	//   ....[25]....
        /*01d8*/ 	.word	0xffffffff


	//   ....[26]....
        /*01dc*/ 	.word	0xffffffff


	//   ....[27]....
        /*01e0*/ 	.word	0xffffffff


	//   ....[28]....
        /*01e4*/ 	.word	0xffffffff


	//   ....[29]....
        /*01e8*/ 	.word	0xffffffff


	//   ....[30]....
        /*01ec*/ 	.word	0xffffffff


	//   ....[31]....
        /*01f0*/ 	.word	0xffffffff


	//   ....[32]....
        /*01f4*/ 	.word	0xffffffff


	//   ....[33]....
        /*01f8*/ 	.word	0xffffffff


	//   ....[34]....
        /*01fc*/ 	.word	0xffffffff


	//   ....[35]....
        /*0200*/ 	.word	0xffffffff


	//   ....[36]....
        /*0204*/ 	.word	0xffffffff


	//   ....[37]....
        /*0208*/ 	.word	0xffffffff


	//   ....[38]....
        /*020c*/ 	.word	0xffffffff


	//   ....[39]....
        /*0210*/ 	.word	0xffffffff


	//   ....[40]....
        /*0214*/ 	.word	0xffffffff


	//   ....[41]....
        /*0218*/ 	.word	0xffffffff


	//   ....[42]....
        /*021c*/ 	.word	0xffffffff


	//   ....[43]....
        /*0220*/ 	.word	0xffffffff


	//   ....[44]....
        /*0224*/ 	.word	0xffffffff


	//   ....[45]....
        /*0228*/ 	.word	0xffffffff


	//   ....[46]....
        /*022c*/ 	.word	0xffffffff


	//   ....[47]....
        /*0230*/ 	.word	0xffffffff


	//   ....[48]....
        /*0234*/ 	.word	0xffffffff


	//   ....[49]....
        /*0238*/ 	.word	0xffffffff


	//   ....[50]....
        /*023c*/ 	.word	0xffffffff


	//   ....[51]....
        /*0240*/ 	.word	0xffffffff


	//   ....[52]....
        /*0244*/ 	.word	0xffffffff


	//   ....[53]....
        /*0248*/ 	.word	0xffffffff


	//   ....[54]....
        /*024c*/ 	.word	0xffffffff


	//   ....[55]....
        /*0250*/ 	.word	0xffffffff


	//   ....[56]....
        /*0254*/ 	.word	0xffffffff


	//   ....[57]....
        /*0258*/ 	.word	0xffffffff


	//   ....[58]....
        /*025c*/ 	.word	0xffffffff


	//   ....[59]....
        /*0260*/ 	.word	0xffffffff


	//   ....[60]....
        /*0264*/ 	.word	0xffffffff


	//   ....[61]....
        /*0268*/ 	.word	0xffffffff


	//   ....[62]....
        /*026c*/ 	.word	0xffffffff


	//   ....[63]....
        /*0270*/ 	.word	0xffffffff


	//   ....[64]....
        /*0274*/ 	.word	0xffffffff


	//   ....[65]....
        /*0278*/ 	.word	0xffffffff


	//   ....[66]....
        /*027c*/ 	.word	0xffffffff


	//   ....[67]....
        /*0280*/ 	.word	0xffffffff


	//   ....[68]....
        /*0284*/ 	.word	0xffffffff


	//   ....[69]....
        /*0288*/ 	.word	0xffffffff


	//   ....[70]....
        /*028c*/ 	.word	0xffffffff


	//   ....[71]....
        /*0290*/ 	.word	0xffffffff


	//   ....[72]....
        /*0294*/ 	.word	0xffffffff


	//   ....[73]....
        /*0298*/ 	.word	0xffffffff


	//   ....[74]....
        /*029c*/ 	.word	0xffffffff


	//   ....[75]....
        /*02a0*/ 	.word	0xffffffff


	//   ....[76]....
        /*02a4*/ 	.word	0xffffffff


	//   ....[77]....
        /*02a8*/ 	.word	0xffffffff


	//   ....[78]....
        /*02ac*/ 	.word	0xffffffff


	//   ....[79]....
        /*02b0*/ 	.word	0xffffffff


	//   ....[80]....
        /*02b4*/ 	.word	0xffffffff


	//   ....[81]....
        /*02b8*/ 	.word	0xffffffff


	//   ....[82]....
        /*02bc*/ 	.word	0xffffffff


	//   ....[83]....
        /*02c0*/ 	.word	0xffffffff


	//   ....[84]....
        /*02c4*/ 	.word	0xffffffff


	//   ....[85]....
        /*02c8*/ 	.word	0xffffffff


	//   ....[86]....
        /*02cc*/ 	.word	0xffffffff


	//   ....[87]....
        /*02d0*/ 	.word	0xffffffff


	//   ....[88]....
        /*02d4*/ 	.word	0xffffffff


	//   ....[89]....
        /*02d8*/ 	.word	0xffffffff


	//   ....[90]....
        /*02dc*/ 	.word	0xffffffff


	//   ....[91]....
        /*02e0*/ 	.word	0xffffffff


	//   ....[92]....
        /*02e4*/ 	.word	0xffffffff


	//   ....[93]....
        /*02e8*/ 	.word	0xffffffff


	//   ....[94]....
        /*02ec*/ 	.word	0xffffffff


	//   ....[95]....
        /*02f0*/ 	.word	0xffffffff


	//   ....[96]....
        /*02f4*/ 	.word	0xffffffff


	//   ....[97]....
        /*02f8*/ 	.word	0xffffffff


	//   ....[98]....
        /*02fc*/ 	.word	0xffffffff


	//   ....[99]....
        /*0300*/ 	.word	0xffffffff


	//   ....[100]....
        /*0304*/ 	.word	0xffffffff


	//   ....[101]....
        /*0308*/ 	.word	0xffffffff


	//   ....[102]....
        /*030c*/ 	.word	0xffffffff


	//   ....[103]....
        /*0310*/ 	.word	0xffffffff


	//   ....[104]....
        /*0314*/ 	.word	0xffffffff


	//   ....[105]....
        /*0318*/ 	.word	0xffffffff


	//   ....[106]....
        /*031c*/ 	.word	0xffffffff


	//   ....[107]....
        /*0320*/ 	.word	0xffffffff


	//   ....[108]....
        /*0324*/ 	.word	0xffffffff


	//   ....[109]....
        /*0328*/ 	.word	0xffffffff


	//   ....[110]....
        /*032c*/ 	.word	0xffffffff


	//   ....[111]....
        /*0330*/ 	.word	0xffffffff


	//   ....[112]....
        /*0334*/ 	.word	0xffffffff


	//   ....[113]....
        /*0338*/ 	.word	0xffffffff


	//   ....[114]....
        /*033c*/ 	.word	0xffffffff


	//   ....[115]....
        /*0340*/ 	.word	0xffffffff


	//   ....[116]....
        /*0344*/ 	.word	0xffffffff


	//   ....[117]....
        /*0348*/ 	.word	0xffffffff


	//   ....[118]....
        /*034c*/ 	.word	0x0500000f


	//   ....[119]....
        /*0350*/ 	.word	0x0500000f


	//   ....[120]....
        /*0354*/ 	.word	0x0500000f


	//   ....[121]....
        /*0358*/ 	.word	0x0500000f


	//   ....[122]....
        /*035c*/ 	.word	0x0500000f


	//   ....[123]....
        /*0360*/ 	.word	0x0500000f


	//   ....[124]....
        /*0364*/ 	.word	0x0500000f


	//   ....[125]....
        /*0368*/ 	.word	0x0500000f


	//   ....[126]....
        /*036c*/ 	.word	0x0500000f


	//   ....[127]....
        /*0370*/ 	.word	0x0500000f


	//   ....[128]....
        /*0374*/ 	.word	0x0500000f


	//   ....[129]....
        /*0378*/ 	.word	0x0500000f


	//   ....[130]....
        /*037c*/ 	.word	0x0500000f


	//   ....[131]....
        /*0380*/ 	.word	0x0500000f


	//   ....[132]....
        /*0384*/ 	.word	0x0500000f


	//   ....[133]....
        /*0388*/ 	.word	0x0500000f


	//   ....[134]....
        /*038c*/ 	.word	0x0500000f


	//   ....[135]....
        /*0390*/ 	.word	0x0500000f


	//   ....[136]....
        /*0394*/ 	.word	0x0500000f


	//   ....[137]....
        /*0398*/ 	.word	0x0500000f


	//   ....[138]....
        /*039c*/ 	.word	0x0500000f


	//   ....[139]....
        /*03a0*/ 	.word	0x0500000f


	//   ....[140]....
        /*03a4*/ 	.word	0x0500000f


	//   ....[141]....
        /*03a8*/ 	.word	0x0500000f


	//   ....[142]....
        /*03ac*/ 	.word	0x0500000f


	//   ....[143]....
        /*03b0*/ 	.word	0x0500000f


	//   ....[144]....
        /*03b4*/ 	.word	0x0500000f


	//   ....[145]....
        /*03b8*/ 	.word	0x0500000f


	//   ....[146]....
        /*03bc*/ 	.word	0x0500000f


	//   ....[147]....
        /*03c0*/ 	.word	0x0500000f


	//   ....[148]....
        /*03c4*/ 	.word	0x0500000f


	//   ....[149]....
        /*03c8*/ 	.word	0x0500000f


	//   ....[150]....
        /*03cc*/ 	.word	0x0500000f


	//   ....[151]....
        /*03d0*/ 	.word	0x0500000f


	//   ....[152]....
        /*03d4*/ 	.word	0x0500000f


	//   ....[153]....
        /*03d8*/ 	.word	0x0500000f


	//   ....[154]....
        /*03dc*/ 	.word	0x0500000f


	//   ....[155]....
        /*03e0*/ 	.word	0x0500000f


	//   ....[156]....
        /*03e4*/ 	.word	0x0500000f


	//   ....[157]....
        /*03e8*/ 	.word	0x0500000f


	//   ....[158]....
        /*03ec*/ 	.word	0x0500000f


	//   ....[159]....
        /*03f0*/ 	.word	0x0500000f


	//   ....[160]....
        /*03f4*/ 	.word	0x0500000f


	//   ....[161]....
        /*03f8*/ 	.word	0x0500000f


	//   ....[162]....
        /*03fc*/ 	.word	0x0500000f


	//   ....[163]....
        /*0400*/ 	.word	0x0500000f


	//   ....[164]....
        /*0404*/ 	.word	0x0500000f


	//   ....[165]....
        /*0408*/ 	.word	0x0500000f


	//   ....[166]....
        /*040c*/ 	.word	0x0500000f


	//   ....[167]....
        /*0410*/ 	.word	0x0500000f


	//   ....[168]....
        /*0414*/ 	.word	0x0500000f


	//   ....[169]....
        /*0418*/ 	.word	0x0500000f


	//   ....[170]....
        /*041c*/ 	.word	0x0500000f


	//   ....[171]....
        /*0420*/ 	.word	0x0500000f


	//   ....[172]....
        /*0424*/ 	.word	0x0500000f


	//   ....[173]....
        /*0428*/ 	.word	0x0500000f


	//   ....[174]....
        /*042c*/ 	.word	0x0500000f


	//   ....[175]....
        /*0430*/ 	.word	0x0500000f


	//   ....[176]....
        /*0434*/ 	.word	0x0500000f


	//----- nvinfo : EIATTR_COOP_GROUP_INSTR_OFFSETS
	.align		4
.L_548:
        /*0438*/ 	.byte	0x04, 0x28
        /*043a*/ 	.short	(.L_550 - .L_549)


	//   ....[0]....
.L_549:
        /*043c*/ 	.word	0x00000070


	//   ....[1]....
        /*0440*/ 	.word	0x000000b0


	//   ....[2]....
        /*0444*/ 	.word	0x00000290


	//   ....[3]....
        /*0448*/ 	.word	0x000003f0


	//   ....[4]....
        /*044c*/ 	.word	0x00000510


	//   ....[5]....
        /*0450*/ 	.word	0x00000670


	//   ....[6]....
        /*0454*/ 	.word	0x000019e0


	//   ....[7]....
        /*0458*/ 	.word	0x00003780


	//   ....[8]....
        /*045c*/ 	.word	0x00003de0


	//   ....[9]....
        /*0460*/ 	.word	0x00003e10


	//   ....[10]....
        /*0464*/ 	.word	0x000041d0


	//   ....[11]....
        /*0468*/ 	.word	0x000042d0


	//   ....[12]....
        /*046c*/ 	.word	0x00004500


	//   ....[13]....
        /*0470*/ 	.word	0x00004650


	//   ....[14]....
        /*0474*/ 	.word	0x00004f00


	//   ....[15]....
        /*0478*/ 	.word	0x000053f0


	//   ....[16]....
        /*047c*/ 	.word	0x00005410


	//   ....[17]....
        /*0480*/ 	.word	0x000057b0


	//   ....[18]....
        /*0484*/ 	.word	0x000058b0


	//   ....[19]....
        /*0488*/ 	.word	0x00005af0


	//   ....[20]....
        /*048c*/ 	.word	0x00005c50


	//   ....[21]....
        /*0490*/ 	.word	0x00006e00


	//   ....[22]....
        /*0494*/ 	.word	0x00007300


	//   ....[23]....
        /*0498*/ 	.word	0x00007330


	//   ....[24]....
        /*049c*/ 	.word	0x00007580


	//   ....[25]....
        /*04a0*/ 	.word	0x00007750


	//   ....[26]....
        /*04a4*/ 	.word	0x00008710


	//   ....[27]....
        /*04a8*/ 	.word	0x000087e0


	//   ....[28]....
        /*04ac*/ 	.word	0x00008820


	//   ....[29]....
        /*04b0*/ 	.word	0x000088c0


	//   ....[30]....
        /*04b4*/ 	.word	0x000088f0


	//   ....[31]....
        /*04b8*/ 	.word	0x0000a220


	//   ....[32]....
        /*04bc*/ 	.word	0x0000a850


	//   ....[33]....
        /*04c0*/ 	.word	0x0000a880


	//   ....[34]....
        /*04c4*/ 	.word	0x0000a8a0


	//   ....[35]....
        /*04c8*/ 	.word	0x0000a8c0


	//   ....[36]....
        /*04cc*/ 	.word	0x0000af50


	//   ....[37]....
        /*04d0*/ 	.word	0x0000af60


	//   ....[38]....
        /*04d4*/ 	.word	0x0000b190


	//   ....[39]....
        /*04d8*/ 	.word	0x0000b1b0


	//   ....[40]....
        /*04dc*/ 	.word	0x0000bd40


	//   ....[41]....
        /*04e0*/ 	.word	0x0000bd70


	//   ....[42]....
        /*04e4*/ 	.word	0x0000bfb0


	//   ....[43]....
        /*04e8*/ 	.word	0x0000bfd0


	//   ....[44]....
        /*04ec*/ 	.word	0x0000c290


	//   ....[45]....
        /*04f0*/ 	.word	0x0000c440


	//   ....[46]....
        /*04f4*/ 	.word	0x0000c470


	//   ....[47]....
        /*04f8*/ 	.word	0x0000c4a0


	//   ....[48]....
        /*04fc*/ 	.word	0x0000c4d0


	//   ....[49]....
        /*0500*/ 	.word	0x0000c500


	//   ....[50]....
        /*0504*/ 	.word	0x0000c530


	//   ....[51]....
        /*0508*/ 	.word	0x0000c680


	//   ....[52]....
        /*050c*/ 	.word	0x0000c6b0


	//   ....[53]....
        /*0510*/ 	.word	0x0000c6e0


	//   ....[54]....
        /*0514*/ 	.word	0x0000c710


	//   ....[55]....
        /*0518*/ 	.word	0x0000c740


	//   ....[56]....
        /*051c*/ 	.word	0x0000c770


	//   ....[57]....
        /*0520*/ 	.word	0x0000c800


	//   ....[58]....
        /*0524*/ 	.word	0x0000c860


	//   ....[59]....
        /*0528*/ 	.word	0x0000c8f0


	//   ....[60]....
        /*052c*/ 	.word	0x0000e320


	//   ....[61]....
        /*0530*/ 	.word	0x0000e340


	//   ....[62]....
        /*0534*/ 	.word	0x0000e3d0


	//   ....[63]....
        /*0538*/ 	.word	0x0000e3f0


	//   ....[64]....
        /*053c*/ 	.word	0x0000e470


	//   ....[65]....
        /*0540*/ 	.word	0x0000e490


	//   ....[66]....
        /*0544*/ 	.word	0x0000e4a0


	//   ....[67]....
        /*0548*/ 	.word	0x0000e4b0


	//   ....[68]....
        /*054c*/ 	.word	0x0000ec30


	//   ....[69]....
        /*0550*/ 	.word	0x0000ec60


	//   ....[70]....
        /*0554*/ 	.word	0x0000ed00


	//   ....[71]....
        /*0558*/ 	.word	0x0000ed20


	//   ....[72]....
        /*055c*/ 	.word	0x0000eda0


	//   ....[73]....
        /*0560*/ 	.word	0x0000edc0


	//   ....[74]....
        /*0564*/ 	.word	0x0000edd0


	//   ....[75]....
        /*0568*/ 	.word	0x0000ede0


	//   ....[76]....
        /*056c*/ 	.word	0x0000f280


	//   ....[77]....
        /*0570*/ 	.word	0x0000f340


	//   ....[78]....
        /*0574*/ 	.word	0x0000f490


	//   ....[79]....
        /*0578*/ 	.word	0x0000f4d0


	//   ....[80]....
        /*057c*/ 	.word	0x0000f4e0


	//   ....[81]....
        /*0580*/ 	.word	0x0000f4f0


	//   ....[82]....
        /*0584*/ 	.word	0x0000f640


	//   ....[83]....
        /*0588*/ 	.word	0x0000f790


	//   ....[84]....
        /*058c*/ 	.word	0x0000ffa0


	//   ....[85]....
        /*0590*/ 	.word	0x0000ffc0


	//   ....[86]....
        /*0594*/ 	.word	0x00010010


	//   ....[87]....
        /*0598*/ 	.word	0x00010020


	//   ....[88]....
        /*059c*/ 	.word	0x00010060


	//   ....[89]....
        /*05a0*/ 	.word	0x00010070


	//   ....[90]....
        /*05a4*/ 	.word	0x00010080


	//   ....[91]....
        /*05a8*/ 	.word	0x000100c0


	//   ....[92]....
        /*05ac*/ 	.word	0x000103e0


	//   ....[93]....
        /*05b0*/ 	.word	0x00010420


	//   ....[94]....
        /*05b4*/ 	.word	0x00010440


	//   ....[95]....
        /*05b8*/ 	.word	0x00010460


	//   ....[96]....
        /*05bc*/ 	.word	0x00010490


	//   ....[97]....
        /*05c0*/ 	.word	0x000104b0


	//   ....[98]....
        /*05c4*/ 	.word	0x000105b0


	//   ....[99]....
        /*05c8*/ 	.word	0x00010700


	//   ....[100]....
        /*05cc*/ 	.word	0x00010d00


	//   ....[101]....
        /*05d0*/ 	.word	0x00010d50


	//   ....[102]....
        /*05d4*/ 	.word	0x00010d80


	//   ....[103]....
        /*05d8*/ 	.word	0x00010db0


	//   ....[104]....
        /*05dc*/ 	.word	0x00010dc0


	//   ....[105]....
        /*05e0*/ 	.word	0x00010df0


	//   ....[106]....
        /*05e4*/ 	.word	0x00010e20


	//   ....[107]....
        /*05e8*/ 	.word	0x00010e50


	//   ....[108]....
        /*05ec*/ 	.word	0x00010fd0


	//   ....[109]....
        /*05f0*/ 	.word	0x00011000


	//   ....[110]....
        /*05f4*/ 	.word	0x00011030


	//   ....[111]....
        /*05f8*/ 	.word	0x00011060


	//   ....[112]....
        /*05fc*/ 	.word	0x00011090


	//   ....[113]....
        /*0600*/ 	.word	0x000110c0


	//   ....[114]....
        /*0604*/ 	.word	0x00011180


	//   ....[115]....
        /*0608*/ 	.word	0x000111a0


	//   ....[116]....
        /*060c*/ 	.word	0x00011210


	//   ....[117]....
        /*0610*/ 	.word	0x000118b0


	//   ....[118]....
        /*0614*/ 	.word	0x00011f00


	//   ....[119]....
        /*0618*/ 	.word	0x00011ff0


	//   ....[120]....
        /*061c*/ 	.word	0x00012090


	//   ....[121]....
        /*0620*/ 	.word	0x000120f0


	//   ....[122]....
        /*0624*/ 	.word	0x000121e0


	//   ....[123]....
        /*0628*/ 	.word	0x00012250


	//   ....[124]....
        /*062c*/ 	.word	0x00012340


	//   ....[125]....
        /*0630*/ 	.word	0x000123b0


	//   ....[126]....
        /*0634*/ 	.word	0x00012490


	//   ....[127]....
        /*0638*/ 	.word	0x00012540


	//   ....[128]....
        /*063c*/ 	.word	0x000125b0


	//   ....[129]....
        /*0640*/ 	.word	0x00012610


	//   ....[130]....
        /*0644*/ 	.word	0x00012700


	//   ....[131]....
        /*0648*/ 	.word	0x00012760


	//   ....[132]....
        /*064c*/ 	.word	0x00012860


	//   ....[133]....
        /*0650*/ 	.word	0x000128c0


	//   ....[134]....
        /*0654*/ 	.word	0x000129a0


	//   ....[135]....
        /*0658*/ 	.word	0x00012ae0


	//   ....[136]....
        /*065c*/ 	.word	0x00012bd0


	//   ....[137]....
        /*0660*/ 	.word	0x00012e60


	//   ....[138]....
        /*0664*/ 	.word	0x00012eb0


	//   ....[139]....
        /*0668*/ 	.word	0x00013080


	//   ....[140]....
        /*066c*/ 	.word	0x000130d0


	//   ....[141]....
        /*0670*/ 	.word	0x000132a0


	//   ....[142]....
        /*0674*/ 	.word	0x000132f0


	//   ....[143]....
        /*0678*/ 	.word	0x000133e0


	//   ....[144]....
        /*067c*/ 	.word	0x00013480


	//   ....[145]....
        /*0680*/ 	.word	0x000134e0


	//   ....[146]....
        /*0684*/ 	.word	0x00013590


	//   ....[147]....
        /*0688*/ 	.word	0x000135f0


	//   ....[148]....
        /*068c*/ 	.word	0x000136a0


	//   ....[149]....
        /*0690*/ 	.word	0x00013700


	//   ....[150]....
        /*0694*/ 	.word	0x000137b0


	//   ....[151]....
        /*0698*/ 	.word	0x000138a0


	//   ....[152]....
        /*069c*/ 	.word	0x00013970


	//   ....[153]....
        /*06a0*/ 	.word	0x00013a90


	//   ....[154]....
        /*06a4*/ 	.word	0x00013b90


	//   ....[155]....
        /*06a8*/ 	.word	0x00013cc0


	//   ....[156]....
        /*06ac*/ 	.word	0x00013da0


	//   ....[157]....
        /*06b0*/ 	.word	0x00013ea0


	//   ....[158]....
        /*06b4*/ 	.word	0x00013f80


	//   ....[159]....
        /*06b8*/ 	.word	0x00014010


	//   ....[160]....
        /*06bc*/ 	.word	0x000140b0


	//   ....[161]....
        /*06c0*/ 	.word	0x000141d0


	//   ....[162]....
        /*06c4*/ 	.word	0x00014240


	//   ....[163]....
        /*06c8*/ 	.word	0x000142b0


	//   ....[164]....
        /*06cc*/ 	.word	0x00014320


	//   ....[165]....
        /*06d0*/ 	.word	0x00014390


	//   ....[166]....
        /*06d4*/ 	.word	0x00014410


	//   ....[167]....
        /*06d8*/ 	.word	0x000144a0


	//   ....[168]....
        /*06dc*/ 	.word	0x00014530


	//   ....[169]....
        /*06e0*/ 	.word	0x000145a0


	//   ....[170]....
        /*06e4*/ 	.word	0x00014610


	//   ....[171]....
        /*06e8*/ 	.word	0x00014680


	//   ....[172]....
        /*06ec*/ 	.word	0x00014700


	//   ....[173]....
        /*06f0*/ 	.word	0x00014770


	//   ....[174]....
        /*06f4*/ 	.word	0x00014810


	//   ....[175]....
        /*06f8*/ 	.word	0x000148a0


	//   ....[176]....
        /*06fc*/ 	.word	0x000149c0


	//----- nvinfo : EIATTR_REG_RECONFIG
	.align		4
.L_550:
        /*0700*/ 	.byte	0x01, 0x54
	.zero		2


	//----- nvinfo : EIATTR_SYSCALL_OFFSETS
	.align		4
        /*0704*/ 	.byte	0x04, 0x46
        /*0706*/ 	.short	(.L_552 - .L_551)


	//   ....[0]....
.L_551:
        /*0708*/ 	.word	0x00003950


	//   ....[1]....
        /*070c*/ 	.word	0x0000d780


	//   ....[2]....
        /*0710*/ 	.word	0x0000d8d0


	//   ....[3]....
        /*0714*/ 	.word	0x0000d9c0


	//   ....[4]....
        /*0718*/ 	.word	0x0000e8d0


	//----- nvinfo : EIATTR_MBARRIER_INSTR_OFFSETS
	.align		4
.L_552:
        /*071c*/ 	.byte	0x04, 0x39
        /*071e*/ 	.short	(.L_554 - .L_553)


	//   ....[0]....
.L_553:
        /*0720*/ 	.word	0x00000180
        /*0724*/ 	.word	0x000000ff
        /*0728*/ 	.word	0x00028c00
        /*072c*/ 	.short	0x0100
        /*072e*/ 	.byte	0x08
	.zero		1


	//   ....[1]....
        /*0730*/ 	.word	0x00000190
        /*0734*/ 	.word	0x000000ff
        /*0738*/ 	.word	0x00028c20
        /*073c*/ 	.short	0x0100
        /*073e*/ 	.byte	0x08
	.zero		1


	//   ....[2]....
        /*0740*/ 	.word	0x00000240
        /*0744*/ 	.word	0x000000ff
        /*0748*/ 	.word	0x00028c30
        /*074c*/ 	.short	0x0100
        /*074e*/ 	.byte	0x06
	.zero		1


	//   ....[3]....
        /*0750*/ 	.word	0x00000250
        /*0754*/ 	.word	0x000000ff
        /*0758*/ 	.word	0x00028c40
        /*075c*/ 	.short	0x0100
        /*075e*/ 	.byte	0x06
	.zero		1


	//   ....[4]....
        /*0760*/ 	.word	0x00000260
        /*0764*/ 	.word	0x000000ff
        /*0768*/ 	.word	0x00028c38
        /*076c*/ 	.short	0x0100
        /*076e*/ 	.byte	0x06
	.zero		1


	//   ....[5]....
        /*0770*/ 	.word	0x00000270
        /*0774*/ 	.word	0x000000ff
        /*0778*/ 	.word	0x00028c48
        /*077c*/ 	.short	0x0100
        /*077e*/ 	.byte	0x06
	.zero		1


	//   ....[6]....
        /*0780*/ 	.word	0x000003a0
        /*0784*/ 	.word	0x000000ff
        /*0788*/ 	.word	0x00028c50
        /*078c*/ 	.short	0x0100
        /*078e*/ 	.byte	0x08
	.zero		1


	//   ....[7]....
        /*0790*/ 	.word	0x000003b0
        /*0794*/ 	.word	0x000000ff
        /*0798*/ 	.word	0x00028c60
        /*079c*/ 	.short	0x0100
        /*079e*/ 	.byte	0x08
	.zero		1


	//   ....[8]....
        /*07a0*/ 	.word	0x000003c0
        /*07a4*/ 	.word	0x000000ff
        /*07a8*/ 	.word	0x00028c58
        /*07ac*/ 	.short	0x0100
        /*07ae*/ 	.byte	0x08
	.zero		1


	//   ....[9]....
        /*07b0*/ 	.word	0x000003d0
        /*07b4*/ 	.word	0x000000ff
        /*07b8*/ 	.word	0x00028c68
        /*07bc*/ 	.short	0x0100
        /*07be*/ 	.byte	0x08
	.zero		1


	//   ....[10]....
        /*07c0*/ 	.word	0x000004c0
        /*07c4*/ 	.word	0x000000ff
        /*07c8*/ 	.word	0x00028c70
        /*07cc*/ 	.short	0x0100
        /*07ce*/ 	.byte	0x06
	.zero		1


	//   ....[11]....
        /*07d0*/ 	.word	0x000004d0
        /*07d4*/ 	.word	0x000000ff
        /*07d8*/ 	.word	0x00028c80
        /*07dc*/ 	.short	0x0100
        /*07de*/ 	.byte	0x06
	.zero		1


	//   ....[12]....
        /*07e0*/ 	.word	0x000004e0
        /*07e4*/ 	.word	0x000000ff
        /*07e8*/ 	.word	0x00028c78
        /*07ec*/ 	.short	0x0100
        /*07ee*/ 	.byte	0x06
	.zero		1


	//   ....[13]....
        /*07f0*/ 	.word	0x000004f0
        /*07f4*/ 	.word	0x000000ff
        /*07f8*/ 	.word	0x00028c88
        /*07fc*/ 	.short	0x0100
        /*07fe*/ 	.byte	0x06
	.zero		1


	//   ....[14]....
        /*0800*/ 	.word	0x00000620
        /*0804*/ 	.word	0x000000ff
        /*0808*/ 	.word	0x00028c90
        /*080c*/ 	.short	0x0100
        /*080e*/ 	.byte	0x08
	.zero		1


	//   ....[15]....
        /*0810*/ 	.word	0x00000630
        /*0814*/ 	.word	0x000000ff
        /*0818*/ 	.word	0x00028ca0
        /*081c*/ 	.short	0x0100
        /*081e*/ 	.byte	0x08
	.zero		1


	//   ....[16]....
        /*0820*/ 	.word	0x00000640
        /*0824*/ 	.word	0x000000ff
        /*0828*/ 	.word	0x00028c98
        /*082c*/ 	.short	0x0100
        /*082e*/ 	.byte	0x08
	.zero		1


	//   ....[17]....
        /*0830*/ 	.word	0x00000650
        /*0834*/ 	.word	0x000000ff
        /*0838*/ 	.word	0x00028ca8
        /*083c*/ 	.short	0x0100
        /*083e*/ 	.byte	0x08
	.zero		1


	//   ....[18]....
        /*0840*/ 	.word	0x00000790
        /*0844*/ 	.word	0x000000ff
        /*0848*/ 	.word	0x00028cb0
        /*084c*/ 	.short	0x0100
        /*084e*/ 	.byte	0x08
	.zero		1


	//   ....[19]....
        /*0850*/ 	.word	0x000007a0
        /*0854*/ 	.word	0x000000ff
        /*0858*/ 	.word	0x00028cc0
        /*085c*/ 	.short	0x0100
        /*085e*/ 	.byte	0x08
	.zero		1


	//   ....[20]....
        /*0860*/ 	.word	0x000007b0
        /*0864*/ 	.word	0x000000ff
        /*0868*/ 	.word	0x00028cb8
        /*086c*/ 	.short	0x0100
        /*086e*/ 	.byte	0x08
	.zero		1


	//   ....[21]....
        /*0870*/ 	.word	0x000007c0
        /*0874*/ 	.word	0x000000ff
        /*0878*/ 	.word	0x00028cc8
        /*087c*/ 	.short	0x0100
        /*087e*/ 	.byte	0x08
	.zero		1


	//   ....[22]....
        /*0880*/ 	.word	0x00001af0
        /*0884*/ 	.word	0x000000ff
        /*0888*/ 	.word	0x00028c50
        /*088c*/ 	.short	0x010a
        /*088e*/ 	.byte	0x15
	.zero		1


	//   ....[23]....
        /*0890*/ 	.word	0x00001da0
        /*0894*/ 	.word	0x000000ff
        /*0898*/ 	.word	0x00000000
        /*089c*/ 	.short	0x0101
        /*089e*/ 	.byte	0x06
	.zero		1


	//   ....[24]....
        /*08a0*/ 	.word	0x000026f0
        /*08a4*/ 	.word	0x000000ff
        /*08a8*/ 	.word	0x00028c50
        /*08ac*/ 	.short	0x010a
        /*08ae*/ 	.byte	0x15
	.zero		1


	//   ....[25]....
        /*08b0*/ 	.word	0x00002730
        /*08b4*/ 	.word	0x000000ff
        /*08b8*/ 	.word	0x00028c50
        /*08bc*/ 	.short	0x010a
        /*08be*/ 	.byte	0x15
	.zero		1


	//   ....[26]....
        /*08c0*/ 	.word	0x00002910
        /*08c4*/ 	.word	0x000000ff
        /*08c8*/ 	.word	0x00000000
        /*08cc*/ 	.short	0x0101
        /*08ce*/ 	.byte	0x06
	.zero		1


	//   ....[27]....
        /*08d0*/ 	.word	0x000039d0
        /*08d4*/ 	.word	0x000000ff
        /*08d8*/ 	.word	0x00028c00
        /*08dc*/ 	.short	0x010a
        /*08de*/ 	.byte	0x29
	.zero		1


	//   ....[28]....
        /*08e0*/ 	.word	0x00003a50
        /*08e4*/ 	.word	0x00000007
        /*08e8*/ 	.word	0x00028c30
        /*08ec*/ 	.short	0x010a
        /*08ee*/ 	.byte	0x3f
	.zero		1


	//   ....[29]....
        /*08f0*/ 	.word	0x00003a90
        /*08f4*/ 	.word	0x00000007
        /*08f8*/ 	.word	0x00028c30
        /*08fc*/ 	.short	0x010a
        /*08fe*/ 	.byte	0x3f
	.zero		1


	//   ....[30]....
        /*0900*/ 	.word	0x00003ec0
        /*0904*/ 	.word	0x000000ff
        /*0908*/ 	.word	0x00000000
        /*090c*/ 	.short	0x0101
        /*090e*/ 	.byte	0x06
	.zero		1


	//   ....[31]....
        /*0910*/ 	.word	0x00004cc0
        /*0914*/ 	.word	0x00000007
        /*0918*/ 	.word	0x00028c50
        /*091c*/ 	.short	0x010a
        /*091e*/ 	.byte	0x3f
	.zero		1


	//   ....[32]....
        /*0920*/ 	.word	0x00004d00
        /*0924*/ 	.word	0x00000007
        /*0928*/ 	.word	0x00028c50
        /*092c*/ 	.short	0x010a
        /*092e*/ 	.byte	0x3f
	.zero		1


	//   ....[33]....
        /*0930*/ 	.word	0x00005000
        /*0934*/ 	.word	0x000000ff
        /*0938*/ 	.word	0x00000000
        /*093c*/ 	.short	0x0101
        /*093e*/ 	.byte	0x06
	.zero		1


	//   ....[34]....
        /*0940*/ 	.word	0x00005160
        /*0944*/ 	.word	0x000000ff
        /*0948*/ 	.word	0x00028c30
        /*094c*/ 	.short	0x010a
        /*094e*/ 	.byte	0x17
	.zero		1


	//   ....[35]....
        /*0950*/ 	.word	0x000051a0
        /*0954*/ 	.word	0x000000ff
        /*0958*/ 	.word	0x00028c30
        /*095c*/ 	.short	0x010a
        /*095e*/ 	.byte	0x17
	.zero		1


	//   ....[36]....
        /*0960*/ 	.word	0x00005450
        /*0964*/ 	.word	0x000000ff
        /*0968*/ 	.word	0x00000000
        /*096c*/ 	.short	0x0101
        /*096e*/ 	.byte	0x06
	.zero		1


	//   ....[37]....
        /*0970*/ 	.word	0x00006bc0
        /*0974*/ 	.word	0x000000ff
        /*0978*/ 	.word	0x00028c50
        /*097c*/ 	.short	0x010a
        /*097e*/ 	.byte	0x17
	.zero		1


	//   ....[38]....
        /*0980*/ 	.word	0x00006c00
        /*0984*/ 	.word	0x000000ff
        /*0988*/ 	.word	0x00028c50
        /*098c*/ 	.short	0x010a
        /*098e*/ 	.byte	0x17
	.zero		1


	//   ....[39]....
        /*0990*/ 	.word	0x00006ec0
        /*0994*/ 	.word	0x000000ff
        /*0998*/ 	.word	0x00000000
        /*099c*/ 	.short	0x0101
        /*099e*/ 	.byte	0x17
	.zero		1


	//   ....[40]....
        /*09a0*/ 	.word	0x00006fe0
        /*09a4*/ 	.word	0x000000ff
        /*09a8*/ 	.word	0x00028c30
        /*09ac*/ 	.short	0x010a
        /*09ae*/ 	.byte	0x16
	.zero		1


	//   ....[41]....
        /*09b0*/ 	.word	0x00007020
        /*09b4*/ 	.word	0x000000ff
        /*09b8*/ 	.word	0x00028c30
        /*09bc*/ 	.short	0x010a
        /*09be*/ 	.byte	0x16
	.zero		1


	//   ....[42]....
        /*09c0*/ 	.word	0x00007220
        /*09c4*/ 	.word	0x000000ff
        /*09c8*/ 	.word	0x00000000
        /*09cc*/ 	.short	0x0101
        /*09ce*/ 	.byte	0x06
	.zero		1


	//   ....[43]....
        /*09d0*/ 	.word	0x000084d0
        /*09d4*/ 	.word	0x000000ff
        /*09d8*/ 	.word	0x00028c50
        /*09dc*/ 	.short	0x010a
        /*09de*/ 	.byte	0x16
	.zero		1


	//   ....[44]....
        /*09e0*/ 	.word	0x00008510
        /*09e4*/ 	.word	0x000000ff
        /*09e8*/ 	.word	0x00028c50
        /*09ec*/ 	.short	0x010a
        /*09ee*/ 	.byte	0x16
	.zero		1


	//   ....[45]....
        /*09f0*/ 	.word	0x000087c0
        /*09f4*/ 	.word	0x000000ff
        /*09f8*/ 	.word	0x00000000
        /*09fc*/ 	.short	0x0101
        /*09fe*/ 	.byte	0x16
	.zero		1


	//   ....[46]....
        /*0a00*/ 	.word	0x0000af20
        /*0a04*/ 	.word	0x000000ff
        /*0a08*/ 	.word	0x00000000
        /*0a0c*/ 	.short	0x0101
        /*0a0e*/ 	.byte	0x04
	.zero		1


	//   ....[47]....
        /*0a10*/ 	.word	0x0000e0e0
        /*0a14*/ 	.word	0x0000001b
        /*0a18*/ 	.word	0x00028c40
        /*0a1c*/ 	.short	0x010a
        /*0a1e*/ 	.byte	0x3f
	.zero		1


	//   ....[48]....
        /*0a20*/ 	.word	0x0000e5b0
        /*0a24*/ 	.word	0x0000001b
        /*0a28*/ 	.word	0x00028c30
        /*0a2c*/ 	.short	0x0107
        /*0a2e*/ 	.byte	0x3f
	.zero		1


	//   ....[49]....
        /*0a30*/ 	.word	0x0000e690
        /*0a34*/ 	.word	0x0000001b
        /*0a38*/ 	.word	0x00028c30
        /*0a3c*/ 	.short	0x0101
        /*0a3e*/ 	.byte	0x3f
	.zero		1


	//   ....[50]....
        /*0a40*/ 	.word	0x0000eee0
        /*0a44*/ 	.word	0x00000017
        /*0a48*/ 	.word	0x00028c00
        /*0a4c*/ 	.short	0x0107
        /*0a4e*/ 	.byte	0x3f
	.zero		1


	//   ....[51]....
        /*0a50*/ 	.word	0x0000efd0
        /*0a54*/ 	.word	0x00000017
        /*0a58*/ 	.word	0x00028c00
        /*0a5c*/ 	.short	0x0101
        /*0a5e*/ 	.byte	0x3f
	.zero		1


	//   ....[52]....
        /*0a60*/ 	.word	0x0000eff0
        /*0a64*/ 	.word	0x00000017
        /*0a68*/ 	.word	0x00028c20
        /*0a6c*/ 	.short	0x010a
        /*0a6e*/ 	.byte	0x3f
	.zero		1


	//   ....[53]....
        /*0a70*/ 	.word	0x0000f080
        /*0a74*/ 	.word	0x0000001b
        /*0a78*/ 	.word	0x00028c60
        /*0a7c*/ 	.short	0x010a
        /*0a7e*/ 	.byte	0x3f
	.zero		1


	//   ....[54]....
        /*0a80*/ 	.word	0x0000f9b0
        /*0a84*/ 	.word	0x0000001b
        /*0a88*/ 	.word	0x00028c50
        /*0a8c*/ 	.short	0x0107
        /*0a8e*/ 	.byte	0x3f
	.zero		1


	//   ....[55]....
        /*0a90*/ 	.word	0x0000fa80
        /*0a94*/ 	.word	0x0000001b
        /*0a98*/ 	.word	0x00028c50
        /*0a9c*/ 	.short	0x0101
        /*0a9e*/ 	.byte	0x3f
	.zero		1


	//   ....[56]....
        /*0aa0*/ 	.word	0x0000fe00
        /*0aa4*/ 	.word	0x00000006
        /*0aa8*/ 	.word	0x00028c40
        /*0aac*/ 	.short	0x010a
        /*0aae*/ 	.byte	0x3f
	.zero		1


	//   ....[57]....
        /*0ab0*/ 	.word	0x00010140
        /*0ab4*/ 	.word	0x00000006
        /*0ab8*/ 	.word	0x00028c30
        /*0abc*/ 	.short	0x0107
        /*0abe*/ 	.byte	0x3f
	.zero		1


	//   ....[58]....
        /*0ac0*/ 	.word	0x00010200
        /*0ac4*/ 	.word	0x00000006
        /*0ac8*/ 	.word	0x00028c30
        /*0acc*/ 	.short	0x0101
        /*0ace*/ 	.byte	0x3f
	.zero		1


	//   ....[59]....
        /*0ad0*/ 	.word	0x00010230
        /*0ad4*/ 	.word	0x00000006
        /*0ad8*/ 	.word	0x00028c60
        /*0adc*/ 	.short	0x010a
        /*0ade*/ 	.byte	0x3f
	.zero		1


	//   ....[60]....
        /*0ae0*/ 	.word	0x00010900
        /*0ae4*/ 	.word	0x00000006
        /*0ae8*/ 	.word	0x00028c50
        /*0aec*/ 	.short	0x0107
        /*0aee*/ 	.byte	0x3f
	.zero		1


	//   ....[61]....
        /*0af0*/ 	.word	0x000109c0
        /*0af4*/ 	.word	0x00000006
        /*0af8*/ 	.word	0x00028c50
        /*0afc*/ 	.short	0x0101
        /*0afe*/ 	.byte	0x3f
	.zero		1


	//   ....[62]....
        /*0b00*/ 	.word	0x00011830
        /*0b04*/ 	.word	0x00000005
        /*0b08*/ 	.word	0x00028c20
        /*0b0c*/ 	.short	0x010a
        /*0b0e*/ 	.byte	0x3f
	.zero		1


	//   ....[63]....
        /*0b10*/ 	.word	0x000119b0
        /*0b14*/ 	.word	0x00000003
        /*0b18*/ 	.word	0x00028c40
        /*0b1c*/ 	.short	0x010a
        /*0b1e*/ 	.byte	0x3f
	.zero		1


	//   ....[64]....
        /*0b20*/ 	.word	0x00011a50
        /*0b24*/ 	.word	0x00000005
        /*0b28*/ 	.word	0x00028c40
        /*0b2c*/ 	.short	0x010a
        /*0b2e*/ 	.byte	0x3f
	.zero		1


	//   ....[65]....
        /*0b30*/ 	.word	0x00011a90
        /*0b34*/ 	.word	0x00000003
        /*0b38*/ 	.word	0x00028c60
        /*0b3c*/ 	.short	0x010a
        /*0b3e*/ 	.byte	0x3f
	.zero		1


	//   ....[66]....
        /*0b40*/ 	.word	0x00011ad0
        /*0b44*/ 	.word	0x00000005
        /*0b48*/ 	.word	0x00028c60
        /*0b4c*/ 	.short	0x010a
        /*0b4e*/ 	.byte	0x3f
	.zero		1


	//   ....[67]....
        /*0b50*/ 	.word	0x00011b40
        /*0b54*/ 	.word	0x00000004
        /*0b58*/ 	.word	0x00028c50
        /*0b5c*/ 	.short	0x010a
        /*0b5e*/ 	.byte	0x3f
	.zero		1


	//   ....[68]....
        /*0b60*/ 	.word	0x00011ba0
        /*0b64*/ 	.word	0x00000004
        /*0b68*/ 	.word	0x00028c50
        /*0b6c*/ 	.short	0x010a
        /*0b6e*/ 	.byte	0x3f
	.zero		1


	//   ....[69]....
        /*0b70*/ 	.word	0x00011c00
        /*0b74*/ 	.word	0x00000003
        /*0b78*/ 	.word	0x00028c00
        /*0b7c*/ 	.short	0x010a
        /*0b7e*/ 	.byte	0x3f
	.zero		1


	//   ....[70]....
        /*0b80*/ 	.word	0x00011c50
        /*0b84*/ 	.word	0x00000007
        /*0b88*/ 	.word	0x00028c30
        /*0b8c*/ 	.short	0x010a
        /*0b8e*/ 	.byte	0x3f
	.zero		1


	//   ....[71]....
        /*0b90*/ 	.word	0x00011ca0
        /*0b94*/ 	.word	0x00000007
        /*0b98*/ 	.word	0x00028c50
        /*0b9c*/ 	.short	0x010a
        /*0b9e*/ 	.byte	0x3f
	.zero		1


	//   ....[72]....
        /*0ba0*/ 	.word	0x00011d00
        /*0ba4*/ 	.word	0x00000006
        /*0ba8*/ 	.word	0x00028c30
        /*0bac*/ 	.short	0x010a
        /*0bae*/ 	.byte	0x3f
	.zero		1


	//   ....[73]....
        /*0bb0*/ 	.word	0x00011d60
        /*0bb4*/ 	.word	0x00000008
        /*0bb8*/ 	.word	0x00028c50
        /*0bbc*/ 	.short	0x010a
        /*0bbe*/ 	.byte	0x3f
	.zero		1


	//   ....[74]....
        /*0bc0*/ 	.word	0x00011dc0
        /*0bc4*/ 	.word	0x00000006
        /*0bc8*/ 	.word	0x00028c30
        /*0bcc*/ 	.short	0x010a
        /*0bce*/ 	.byte	0x3f
	.zero		1


	//   ....[75]....
        /*0bd0*/ 	.word	0x00011e20
        /*0bd4*/ 	.word	0x00000008
        /*0bd8*/ 	.word	0x00028c50
        /*0bdc*/ 	.short	0x010a
        /*0bde*/ 	.byte	0x3f
	.zero		1


	//   ....[76]....
        /*0be0*/ 	.word	0x00011f40
        /*0be4*/ 	.word	0x0000001b
        /*0be8*/ 	.word	0x00028c40
        /*0bec*/ 	.short	0x010a
        /*0bee*/ 	.byte	0x3f
	.zero		1


	//   ....[77]....
        /*0bf0*/ 	.word	0x000129e0
        /*0bf4*/ 	.word	0x00000017
        /*0bf8*/ 	.word	0x00028c20
        /*0bfc*/ 	.short	0x010a
        /*0bfe*/ 	.byte	0x3f
	.zero		1


	//   ....[78]....
        /*0c00*/ 	.word	0x00012a30
        /*0c04*/ 	.word	0x0000001b
        /*0c08*/ 	.word	0x00028c60
        /*0c0c*/ 	.short	0x010a
        /*0c0e*/ 	.byte	0x3f
	.zero		1


	//   ....[79]....
        /*0c10*/ 	.word	0x00013330
        /*0c14*/ 	.word	0x00000006
        /*0c18*/ 	.word	0x00028c40
        /*0c1c*/ 	.short	0x010a
        /*0c1e*/ 	.byte	0x3f
	.zero		1


	//   ....[80]....
        /*0c20*/ 	.word	0x000137f0
        /*0c24*/ 	.word	0x00000006
        /*0c28*/ 	.word	0x00028c60
        /*0c2c*/ 	.short	0x010a
        /*0c2e*/ 	.byte	0x3f
	.zero		1


	//   ....[81]....
        /*0c30*/ 	.word	0x000148e0
        /*0c34*/ 	.word	0x00000005
        /*0c38*/ 	.word	0x00028c20
        /*0c3c*/ 	.short	0x010a
        /*0c3e*/ 	.byte	0x3f
	.zero		1


	//   ....[82]....
        /*0c40*/ 	.word	0x00014a80
        /*0c44*/ 	.word	0x00000003
        /*0c48*/ 	.word	0x00028c40
        /*0c4c*/ 	.short	0x010a
        /*0c4e*/ 	.byte	0x3f
	.zero		1


	//   ....[83]....
        /*0c50*/ 	.word	0x00014ad0
        /*0c54*/ 	.word	0x00000005
        /*0c58*/ 	.word	0x00028c40
        /*0c5c*/ 	.short	0x010a
        /*0c5e*/ 	.byte	0x3f
	.zero		1


	//   ....[84]....
        /*0c60*/ 	.word	0x00014b20
        /*0c64*/ 	.word	0x00000003
        /*0c68*/ 	.word	0x00028c60
        /*0c6c*/ 	.short	0x010a
        /*0c6e*/ 	.byte	0x3f
	.zero		1


	//----- nvinfo : EIATTR_NUM_MBARRIERS
	.align		4
.L_554:
        /*0c70*/ 	.byte	0x03, 0x38
        /*0c72*/ 	.short	0x0016


	//----- nvinfo : EIATTR_EXIT_INSTR_OFFSETS
	.align		4
        /*0c74*/ 	.byte	0x04, 0x1c
        /*0c76*/ 	.short	(.L_556 - .L_555)


	//   ....[0]....
.L_555:
        /*0c78*/ 	.word	0x00000970


	//   ....[1]....
        /*0c7c*/ 	.word	0x0000c230


	//   ....[2]....
        /*0c80*/ 	.word	0x00011b20


	//----- nvinfo : EIATTR_MAX_THREADS
	.align		4
.L_556:
        /*0c84*/ 	.byte	0x04, 0x05
        /*0c86*/ 	.short	(.L_558 - .L_557)
.L_557:
        /*0c88*/ 	.word	0x00000180
        /*0c8c*/ 	.word	0x00000001
        /*0c90*/ 	.word	0x00000001


	//----- nvinfo : EIATTR_CRS_STACK_SIZE
	.align		4
.L_558:
        /*0c94*/ 	.byte	0x04, 0x1e
        /*0c96*/ 	.short	(.L_560 - .L_559)
.L_559:
        /*0c98*/ 	.word	0x00000000


	//----- nvinfo : EIATTR_CBANK_PARAM_SIZE
	.align		4
.L_560:
        /*0c9c*/ 	.byte	0x03, 0x19
        /*0c9e*/ 	.short	0x0af0


	//----- nvinfo : EIATTR_PARAM_CBANK
	.align		4
        /*0ca0*/ 	.byte	0x04, 0x0a
        /*0ca2*/ 	.short	(.L_562 - .L_561)
	.align		4
.L_561:
        /*0ca4*/ 	.word	index@(.nv.constant0._ZN7cutlass13device_kernelIN5flash11enable_sm90INS1_16FlashAttnFwdSm90INS1_25CollectiveMainloopFwdSm90ILi2EN4cute5tupleIJNS5_1CILi1EEES8_S8_EEENS6_IJNS7_ILi64EEESA_SA_EEELi512ENS_10bfloat16_tEfNS_4arch4Sm90ELb1ELb0ELb0ELb1ELb1ELb0ELb0ELb0ELb0ELb1ELb0ELb0EEENS1_21CollectiveEpilogueFwdINS6_IJSA_NS7_ILi512EEESA_EEES9_SC_SE_Li256ELb1ELb1ELb0ELb0EEENS1_36VarlenDynamicPersistentTileSchedulerILi64ELi64ELi256ELi128ELb0ELb1ELb1ELb1ELb1ELb1EEEEEEEEEvNT_6ParamsE)
        /*0ca8*/ 	.short	0x0210
        /*0caa*/ 	.short	0x0af0


	//----- nvinfo : EIATTR_SW_WAR
	.align		4
.L_562:
        /*0cac*/ 	.byte	0x04, 0x36
        /*0cae*/ 	.short	(.L_564 - .L_563)
.L_563:
        /*0cb0*/ 	.word	0x00000008
.L_564:


//--------------------- .nv.info._ZN7cutlass13device_kernelIN5flash11enable_sm90INS1_16FlashAttnFwdSm90INS1_25CollectiveMainloopFwdSm90ILi2EN4cute5tupleIJNS5_1CILi1EEES8_S8_EEENS6_IJNS7_ILi64EEESA_SA_EEELi512ENS_10bfloat16_tEfNS_4arch4Sm90ELb1ELb0ELb0ELb1ELb1ELb1ELb0ELb0ELb0ELb1ELb0ELb0EEENS1_21CollectiveEpilogueFwdINS6_IJSA_NS7_ILi512EEESA_EEES9_SC_SE_Li256ELb1ELb1ELb0ELb0EEENS1_36VarlenDynamicPersistentTileSchedulerILi64ELi64ELi256ELi128ELb0ELb1ELb1ELb1ELb1ELb1EEEEEEEEEvNT_6ParamsE --------------------------
	.section	.nv.info._ZN7cutlass13device_kernelIN5flash11enable_sm90INS1_16FlashAttnFwdSm90INS1_25CollectiveMainloopFwdSm90ILi2EN4cute5tupleIJNS5_1CILi1EEES8_S8_EEENS6_IJNS7_ILi64EEESA_SA_EEELi512ENS_10bfloat16_tEfNS_4arch4Sm90ELb1ELb0ELb0ELb1ELb1ELb1ELb0ELb0ELb0ELb1ELb0ELb0EEENS1_21CollectiveEpilogueFwdINS6_IJSA_NS7_ILi512EEESA_EEES9_SC_SE_Li256ELb1ELb1ELb0ELb0EEENS1_36VarlenDynamicPersistentTileSchedulerILi64ELi64ELi256ELi128ELb0ELb1ELb1ELb1ELb1ELb1EEEEEEEEEvNT_6ParamsE,"",@"SHT_CUDA_INFO"
	.sectionflags	@""
	.align	4


	//----- nvinfo : EIATTR_CUDA_API_VERSION
	.align		4
        /*0000*/ 	.byte	0x04, 0x37
        /*0002*/ 	.short	(.L_566 - .L_565)
.L_565:
        /*0004*/ 	.word	0x00000082


	//----- nvinfo : EIATTR_KPARAM_INFO
	.align		4
.L_566:
        /*0008*/ 	.byte	0x04, 0x17
        /*000a*/ 	.short	(.L_568 - .L_567)
.L_567:
        /*000c*/ 	.word	0x00000000
        /*0010*/ 	.short	0x0000
        /*0012*/ 	.short	0x0070
        /*0014*/ 	.byte	0x00, 0xf0, 0x01, 0x2a


	//----- nvinfo : EIATTR_SPARSE_MMA_MASK
	.align		4
.L_568:
        /*0018*/ 	.byte	0x03, 0x50
        /*001a*/ 	.short	0x0000


	//----- nvinfo : EIATTR_MAXREG_COUNT
	.align		4
        /*001c*/ 	.byte	0x03, 0x1b
        /*001e*/ 	.short	0x00a8


	//----- nvinfo : EIATTR_NUM_BARRIERS
	.align		4
        /*0020*/ 	.byte	0x02, 0x4c
        /*0022*/ 	.byte	0x10
	.zero		1


	//----- nvinfo : EIATTR_EXTERNS
	.align		4
        /*0024*/ 	.byte	0x04, 0x0f
        /*0026*/ 	.short	(.L_570 - .L_569)


	//   ....[0]....
	.align		4
.L_569:
        /*0028*/ 	.word	index@(__assertfail)


	//----- nvinfo : EIATTR_ANNOTATIONS
	.align		4
.L_570:
        /*002c*/ 	.byte	0x04, 0x55
        /*002e*/ 	.short	(.L_572 - .L_571)


	//   ....[0]....
.L_571:
        /* <DEDUP_REMOVED lines=50> */


	//----- nvinfo : EIATTR_MERCURY_ISA_VERSION
	.align		4
.L_572:
        /*0340*/ 	.byte	0x03, 0x5f
        /*0342*/ 	.short	0x0101


	//----- nvinfo : EIATTR_UNUSED_LOAD_BYTE_OFFSET
	.align		4
        /*0344*/ 	.byte	0x04, 0x44
        /*0346*/ 	.short	(.L_574 - .L_573)


	//   ....[0]....
.L_573:
        /*0348*/ 	.word	0x00000a10
        /*034c*/ 	.word	0x0000fff0


	//   ....[1]....
        /*0350*/ 	.word	0x000101c0
        /*0354*/ 	.word	0x0000fff0


	//----- nvinfo : EIATTR_INT_WARP_WIDE_INSTR_OFFSETS
	.align		4
.L_574:
        /*0358*/ 	.byte	0x04, 0x31
        /*035a*/ 	.short	(.L_576 - .L_575)


	//   ....[0]....
.L_575:
        /*035c*/ 	.word	0x00000130


	//   ....[1]....
        /*0360*/ 	.word	0x00000160


	//   ....[2]....
        /*0364*/ 	.word	0x00000230


	//   ....[3]....
        /*0368*/ 	.word	0x00016380


	//   ....[4]....
        /*036c*/ 	.word	0x00016410


	//   ....[5]....
        /*0370*/ 	.word	0x00019990


	//   ....[6]....
        /*0374*/ 	.word	0x00019a20


	//----- nvinfo : EIATTR_COOP_GROUP_MASK_REGIDS
	.align		4
.L_576:
        /*0378*/ 	.byte	0x04, 0x29
        /*037a*/ 	.short	(.L_578 - .L_577)


	//   ....[0]....
.L_577:
        /*037c*/ 	.word	0xffffffff


	//   ....[1]....
        /*0380*/ 	.word	0xffffffff


	//   ....[2]....
        /*0384*/ 	.word	0xffffffff


	//   ....[3]....
        /*0388*/ 	.word	0xffffffff


	//   ....[4]....
        /*038c*/ 	.word	0xffffffff


	//   ....[5]....
        /*0390*/ 	.word	0xffffffff


	//   ....[6]....
        /*0394*/ 	.word	0xffffffff


	//   ....[7]....
        /*0398*/ 	.word	0xffffffff


	//   ....[8]....
        /*039c*/ 	.word	0xffffffff


	//   ....[9]....
        /*03a0*/ 	.word	0xffffffff


	//   ....[10]....
        /*03a4*/ 	.word	0xffffffff


	//   ....[11]....
        /*03a8*/ 	.word	0xffffffff


	//   ....[12]....
        /*03ac*/ 	.word	0xffffffff


	//   ....[13]....
        /*03b0*/ 	.word	0xffffffff


	//   ....[14]....
        /*03b4*/ 	.word	0xffffffff


	//   ....[15]....
        /*03b8*/ 	.word	0xffffffff


	//   ....[16]....
        /*03bc*/ 	.word	0xffffffff


	//   ....[17]....
        /*03c0*/ 	.word	0xffffffff


	//   ....[18]....
        /*03c4*/ 	.word	0xffffffff


	//   ....[19]....
        /*03c8*/ 	.word	0xffffffff


	//   ....[20]....
        /*03cc*/ 	.word	0xffffffff


	//   ....[21]....
        /*03d0*/ 	.word	0xffffffff


	//   ....[22]....
        /*03d4*/ 	.word	0xffffffff


	//   ....[23]....
        /*03d8*/ 	.word	0xffffffff


	//   ....[24]....
        /*03dc*/ 	.word	0xffffffff


	//   ....[25]....
        /*03e0*/ 	.word	0xffffffff


	//   ....[26]....
        /*03e4*/ 	.word	0xffffffff


	//   ....[27]....
        /*03e8*/ 	.word	0xffffffff


	//   ....[28]....
        /*03ec*/ 	.word	0xffffffff


	//   ....[29]....
        /*03f0*/ 	.word	0xffffffff


	//   ....[30]....
        /*03f4*/ 	.word	0xffffffff


	//   ....[31]....
        /*03f8*/ 	.word	0xffffffff


	//   ....[32]....
        /*03fc*/ 	.word	0xffffffff


	//   ....[33]....
        /*0400*/ 	.word	0xffffffff


	//   ....[34]....
        /*0404*/ 	.word	0xffffffff


	//   ....[35]....
        /*0408*/ 	.word	0xffffffff


	//   ....[36]....
        /*040c*/ 	.word	0xffffffff


	//   ....[37]....
        /*0410*/ 	.word	0xffffffff


	//   ....[38]....
        /*0414*/ 	.word	0xffffffff


	//   ....[39]....
        /*0418*/ 	.word	0xffffffff


	//   ....[40]....
        /*041c*/ 	.word	0xffffffff


	//   ....[41]....
        /*0420*/ 	.word	0xffffffff


	//   ....[42]....
        /*0424*/ 	.word	0xffffffff


	//   ....[43]....
        /*0428*/ 	.word	0xffffffff


	//   ....[44]....
        /*042c*/ 	.word	0xffffffff


	//   ....[45]....
        /*0430*/ 	.word	0xffffffff


	//   ....[46]....
        /*0434*/ 	.word	0xffffffff


	//   ....[47]....
        /*0438*/ 	.word	0xffffffff


	//   ....[48]....
        /*043c*/ 	.word	0xffffffff


	//   ....[49]....
        /*0440*/ 	.word	0xffffffff


	//   ....[50]....
        /*0444*/ 	.word	0xffffffff


	//   ....[51]....
        /*0448*/ 	.word	0xffffffff


	//   ....[52]....
        /*044c*/ 	.word	0xffffffff


	//   ....[53]....
        /*0450*/ 	.word	0xffffffff


	//   ....[54]....
        /*0454*/ 	.word	0xffffffff


	//   ....[55]....
        /*0458*/ 	.word	0xffffffff


	//   ....[56]....
        /*045c*/ 	.word	0xffffffff


	//   ....[57]....
        /*0460*/ 	.word	0xffffffff


	//   ....[58]....
        /*0464*/ 	.word	0xffffffff


	//   ....[59]....
        /*0468*/ 	.word	0xffffffff


	//   ....[60]....
        /*046c*/ 	.word	0xffffffff


	//   ....[61]....
        /*0470*/ 	.word	0xffffffff


	//   ....[62]....
        /*0474*/ 	.word	0xffffffff


	//   ....[63]....
        /*0478*/ 	.word	0xffffffff


	//   ....[64]....
        /*047c*/ 	.word	0xffffffff


	//   ....[65]....
        /*0480*/ 	.word	0xffffffff


	//   ....[66]....
        /*0484*/ 	.word	0xffffffff


	//   ....[67]....
        /*0488*/ 	.word	0xffffffff


	//   ....[68]....
        /*048c*/ 	.word	0xffffffff


	//   ....[69]....
        /*0490*/ 	.word	0xffffffff


	//   ....[70]....
        /*0494*/ 	.word	0xffffffff


	//   ....[71]....
        /*0498*/ 	.word	0xffffffff


	//   ....[72]....
        /*049c*/ 	.word	0xffffffff


	//   ....[73]....
        /*04a0*/ 	.word	0xffffffff


	//   ....[74]....
        /*04a4*/ 	.word	0xffffffff


	//   ....[75]....
        /*04a8*/ 	.word	0xffffffff


	//   ....[76]....
        /*04ac*/ 	.word	0xffffffff


	//   ....[77]....
        /*04b0*/ 	.word	0xffffffff


	//   ....[78]....
        /*04b4*/ 	.word	0xffffffff


	//   ....[79]....
        /*04b8*/ 	.word	0xffffffff


	//   ....[80]....
        /*04bc*/ 	.word	0xffffffff


	//   ....[81]....
        /*04c0*/ 	.word	0xffffffff


	//   ....[82]....
        /*04c4*/ 	.word	0xffffffff


	//   ....[83]....
        /*04c8*/ 	.word	0xffffffff


	//   ....[84]....
        /*04cc*/ 	.word	0xffffffff


	//   ....[85]....
        /*04d0*/ 	.word	0xffffffff


	//   ....[86]....
        /*04d4*/ 	.word	0xffffffff


	//   ....[87]....
        /*04d8*/ 	.word	0xffffffff


	//   ....[88]....
        /*04dc*/ 	.word	0xffffffff


	//   ....[89]....
        /*04e0*/ 	.word	0xffffffff


	//   ....[90]....
        /*04e4*/ 	.word	0xffffffff


	//   ....[91]....
        /*04e8*/ 	.word	0xffffffff


	//   ....[92]....
        /*04ec*/ 	.word	0xffffffff


	//   ....[93]....
        /*04f0*/ 	.word	0xffffffff


	//   ....[94]....
        /*04f4*/ 	.word	0xffffffff


	//   ....[95]....
        /*04f8*/ 	.word	0xffffffff


	//   ....[96]....
        /*04fc*/ 	.word	0xffffffff


	//   ....[97]....
        /*0500*/ 	.word	0xffffffff


	//   ....[98]....
        /*0504*/ 	.word	0xffffffff


	//   ....[99]....
        /*0508*/ 	.word	0xffffffff


	//   ....[100]....
        /*050c*/ 	.word	0xffffffff


	//   ....[101]....
        /*0510*/ 	.word	0xffffffff


	//   ....[102]....
        /*0514*/ 	.word	0xffffffff


	//   ....[103]....
        /*0518*/ 	.word	0xffffffff


	//   ....[104]....
        /*051c*/ 	.word	0xffffffff


	//   ....[105]....
        /*0520*/ 	.word	0xffffffff


	//   ....[106]....
        /*0524*/ 	.word	0xffffffff


	//   ....[107]....
        /*0528*/ 	.word	0xffffffff


	//   ....[108]....
        /*052c*/ 	.word	0xffffffff


	//   ....[109]....
        /*0530*/ 	.word	0xffffffff


	//   ....[110]....
        /*0534*/ 	.word	0xffffffff


	//   ....[111]....
        /*0538*/ 	.word	0xffffffff


	//   ....[112]....
        /*053c*/ 	.word	0xffffffff


	//   ....[113]....
        /*0540*/ 	.word	0xffffffff


	//   ....[114]....
        /*0544*/ 	.word	0xffffffff


	//   ....[115]....
        /*0548*/ 	.word	0xffffffff


	//   ....[116]....
        /*054c*/ 	.word	0xffffffff


	//   ....[117]....
        /*0550*/ 	.word	0xffffffff


	//   ....[118]....
        /*0554*/ 	.word	0xffffffff


	//   ....[119]....
        /*0558*/ 	.word	0xffffffff


	//   ....[120]....
        /*055c*/ 	.word	0xffffffff


	//   ....[121]....
        /*0560*/ 	.word	0xffffffff


	//   ....[122]....
        /*0564*/ 	.word	0xffffffff


	//   ....[123]....
        /*0568*/ 	.word	0xffffffff


	//   ....[124]....
        /*056c*/ 	.word	0xffffffff


	//   ....[125]....
        /*0570*/ 	.word	0xffffffff


	//   ....[126]....
        /*0574*/ 	.word	0xffffffff


	//   ....[127]....
        /*0578*/ 	.word	0xffffffff


	//   ....[128]....
        /*057c*/ 	.word	0xffffffff


	//   ....[129]....
        /*0580*/ 	.word	0xffffffff


	//   ....[130]....
        /*0584*/ 	.word	0xffffffff


	//   ....[131]....
        /*0588*/ 	.word	0xffffffff


	//   ....[132]....
        /*058c*/ 	.word	0xffffffff


	//   ....[133]....
        /*0590*/ 	.word	0xffffffff


	//   ....[134]....
        /*0594*/ 	.word	0xffffffff


	//   ....[135]....
        /*0598*/ 	.word	0xffffffff


	//   ....[136]....
        /*059c*/ 	.word	0xffffffff


	//   ....[137]....
        /*05a0*/ 	.word	0xffffffff


	//   ....[138]....
        /*05a4*/ 	.word	0xffffffff


	//   ....[139]....
        /*05a8*/ 	.word	0xffffffff


	//   ....[140]....
        /*05ac*/ 	.word	0xffffffff


	//   ....[141]....
        /*05b0*/ 	.word	0xffffffff


	//   ....[142]....
        /*05b4*/ 	.word	0xffffffff


	//   ....[143]....
        /*05b8*/ 	.word	0xffffffff


	//   ....[144]....
        /*05bc*/ 	.word	0x0500000f


	//   ....[145]....
        /*05c0*/ 	.word	0x0500000f


	//   ....[146]....
        /*05c4*/ 	.word	0x0500000f


	//   ....[147]....
        /*05c8*/ 	.word	0x0500000f


	//   ....[148]....
        /*05cc*/ 	.word	0x0500000f


	//   ....[149]....
        /*05d0*/ 	.word	0x0500000f


	//   ....[150]....
        /*05d4*/ 	.word	0x0500000f


	//   ....[151]....
        /*05d8*/ 	.word	0x0500000f


	//   ....[152]....
        /*05dc*/ 	.word	0x0500000f


	//   ....[153]....
        /*05e0*/ 	.word	0x0500000f


	//   ....[154]....
        /*05e4*/ 	.word	0x0500000f


	//   ....[155]....
        /*05e8*/ 	.word	0x0500000f


	//   ....[156]....
        /*05ec*/ 	.word	0x0500000f


	//   ....[157]....
        /*05f0*/ 	.word	0x0500000f


	//   ....[158]....
        /*05f4*/ 	.word	0x0500000f


	//   ....[159]....
        /*05f8*/ 	.word	0x0500000f


	//   ....[160]....
        /*05fc*/ 	.word	0x0500000f


	//   ....[161]....
        /*0600*/ 	.word	0x0500000f


	//   ....[162]....
        /*0604*/ 	.word	0x0500000f


	//   ....[163]....
        /*0608*/ 	.word	0x0500000f


	//   ....[164]....
        /*060c*/ 	.word	0x0500000f


	//   ....[165]....
        /*0610*/ 	.word	0x0500000f


	//   ....[166]....
        /*0614*/ 	.word	0x0500000f


	//   ....[167]....
        /*0618*/ 	.word	0x0500000f


	//   ....[168]....
        /*061c*/ 	.word	0x0500000f


	//   ....[169]....
        /*0620*/ 	.word	0x0500000f


	//   ....[170]....
        /*0624*/ 	.word	0x0500000f


	//   ....[171]....
        /*0628*/ 	.word	0x0500000f


	//   ....[172]....
        /*062c*/ 	.word	0x0500000f


	//   ....[173]....
        /*0630*/ 	.word	0x0500000f


	//   ....[174]....
        /*0634*/ 	.word	0x0500000f


	//   ....[175]....
        /*0638*/ 	.word	0x0500000f


	//   ....[176]....
        /*063c*/ 	.word	0x0500000f


	//   ....[177]....
        /*0640*/ 	.word	0x0500000f


	//   ....[178]....
        /*0644*/ 	.word	0x0500000f


	//   ....[179]....
        /*0648*/ 	.word	0x0500000f


	//   ....[180]....
        /*064c*/ 	.word	0x0500000f


	//   ....[181]....
        /*0650*/ 	.word	0x0500000f


	//   ....[182]....
        /*0654*/ 	.word	0x0500000f


	//   ....[183]....
        /*0658*/ 	.word	0x0500000f


	//   ....[184]....
        /*065c*/ 	.word	0x0500000f


	//   ....[185]....
        /*0660*/ 	.word	0x0500000f


	//   ....[186]....
        /*0664*/ 	.word	0x0500000f


	//   ....[187]....
        /*0668*/ 	.word	0x0500000f


	//   ....[188]....
        /*066c*/ 	.word	0x0500000f


	//   ....[189]....
        /*0670*/ 	.word	0x0500000f


	//   ....[190]....
        /*0674*/ 	.word	0x0500000f


	//   ....[191]....
        /*0678*/ 	.word	0x0500000f


	//   ....[192]....
        /*067c*/ 	.word	0x0500000f


	//   ....[193]....
        /*0680*/ 	.word	0x0500000f


	//   ....[194]....
        /*0684*/ 	.word	0x0500000f


	//   ....[195]....
        /*0688*/ 	.word	0x0500000f


	//   ....[196]....
        /*068c*/ 	.word	0x0500000f


	//   ....[197]....
        /*0690*/ 	.word	0x0500000f


	//   ....[198]....
        /*0694*/ 	.word	0x0500000f


	//   ....[199]....
        /*0698*/ 	.word	0x0500000f


	//   ....[200]....
        /*069c*/ 	.word	0x0500000f


	//   ....[201]....
        /*06a0*/ 	.word	0x0500000f


	//   ....[202]....
        /*06a4*/ 	.word	0x0500000f


	//   ....[203]....
        /*06a8*/ 	.word	0x0500000f


	//   ....[204]....
        /*06ac*/ 	.word	0x0500000f


	//   ....[205]....
        /*06b0*/ 	.word	0x0500000f


	//   ....[206]....
        /*06b4*/ 	.word	0x0500000f


	//   ....[207]....
        /*06b8*/ 	.word	0x0500000f


	//   ....[208]....
        /*06bc*/ 	.word	0x0500000f


	//   ....[209]....
        /*06c0*/ 	.word	0x0500000f


	//   ....[210]....
        /*06c4*/ 	.word	0x0500000f


	//   ....[211]....
        /*06c8*/ 	.word	0x0500000f


	//   ....[212]....
        /*06cc*/ 	.word	0x0500000f


	//   ....[213]....
        /*06d0*/ 	.word	0x0500000f


	//   ....[214]....
        /*06d4*/ 	.word	0x0500000f


	//   ....[215]....
        /*06d8*/ 	.word	0x0500000f


	//   ....[216]....
        /*06dc*/ 	.word	0x0500000f


	//   ....[217]....
        /*06e0*/ 	.word	0x0500000f


	//   ....[218]....
        /*06e4*/ 	.word	0x0500000f


	//   ....[219]....
        /*06e8*/ 	.word	0x0500000f


	//   ....[220]....
        /*06ec*/ 	.word	0x0500000f


	//   ....[221]....
        /*06f0*/ 	.word	0x0500000f


	//   ....[222]....
        /*06f4*/ 	.word	0x0500000f


	//   ....[223]....
        /*06f8*/ 	.word	0x0500000f


	//   ....[224]....
        /*06fc*/ 	.word	0x0500000f


	//   ....[225]....
        /*0700*/ 	.word	0x0500000f


	//----- nvinfo : EIATTR_COOP_GROUP_INSTR_OFFSETS
	.align		4
.L_578:
        /*0704*/ 	.byte	0x04, 0x28
        /*0706*/ 	.short	(.L_580 - .L_579)


	//   ....[0]....
.L_579:
        /*0708*/ 	.word	0x00000060


	//   ....[1]....
        /*070c*/ 	.word	0x00000120


	//   ....[2]....
        /*0710*/ 	.word	0x000001f0


	//   ....[3]....
        /*0714*/ 	.word	0x00000370


	//   ....[4]....
        /*0718*/ 	.word	0x000004d0


	//   ....[5]....
        /*071c*/ 	.word	0x000005f0


	//   ....[6]....
        /*0720*/ 	.word	0x00000750


	//   ....[7]....
        /*0724*/ 	.word	0x00002b10


	//   ....[8]....
        /*0728*/ 	.word	0x00002b20


	//   ....[9]....
        /*072c*/ 	.word	0x000035a0


	//   ....[10]....
        /*0730*/ 	.word	0x000035b0


	//   ....[11]....
        /*0734*/ 	.word	0x00003fa0


	//   ....[12]....
        /*0738*/ 	.word	0x00003fb0


	//   ....[13]....
        /*073c*/ 	.word	0x00004390


	//   ....[14]....
        /*0740*/ 	.word	0x000043a0


	//   ....[15]....
        /*0744*/ 	.word	0x00005180


	//   ....[16]....
        /*0748*/ 	.word	0x00007180


	//   ....[17]....
        /*074c*/ 	.word	0x00007910


	//   ....[18]....
        /*0750*/ 	.word	0x00007920


	//   ....[19]....
        /*0754*/ 	.word	0x00007930


	//   ....[20]....
        /*0758*/ 	.word	0x00007940


	//   ....[21]....
        /*075c*/ 	.word	0x00007c50


	//   ....[22]....
        /*0760*/ 	.word	0x00007c60


	//   ....[23]....
        /*0764*/ 	.word	0x00007c70


	//   ....[24]....
        /*0768*/ 	.word	0x00007c80


	//   ....[25]....
        /*076c*/ 	.word	0x00008fe0


	//   ....[26]....
        /*0770*/ 	.word	0x00009000


	//   ....[27]....
        /*0774*/ 	.word	0x00009010


	//   ....[28]....
        /*0778*/ 	.word	0x00009020


	//   ....[29]....
        /*077c*/ 	.word	0x00009110


	//   ....[30]....
        /*0780*/ 	.word	0x00009130


	//   ....[31]....
        /*0784*/ 	.word	0x000091c0


	//   ....[32]....
        /*0788*/ 	.word	0x000091f0


	//   ....[33]....
        /*078c*/ 	.word	0x0000a890


	//   ....[34]....
        /*0790*/ 	.word	0x0000a8b0


	//   ....[35]....
        /*0794*/ 	.word	0x0000ac20


	//   ....[36]....
        /*0798*/ 	.word	0x0000ad20


	//   ....[37]....
        /*079c*/ 	.word	0x0000b030


	//   ....[38]....
        /*07a0*/ 	.word	0x0000b0e0


	//   ....[39]....
        /*07a4*/ 	.word	0x0000ba50


	//   ....[40]....
        /*07a8*/ 	.word	0x0000c030


	//   ....[41]....
        /*07ac*/ 	.word	0x0000c050


	//   ....[42]....
        /*07b0*/ 	.word	0x0000c5b0


	//   ....[43]....
        /*07b4*/ 	.word	0x0000c5f0


	//   ....[44]....
        /*07b8*/ 	.word	0x0000cb20


	//   ....[45]....
        /*07bc*/ 	.word	0x0000ccf0


	//   ....[46]....
        /*07c0*/ 	.word	0x0000db30


	//   ....[47]....
        /*07c4*/ 	.word	0x0000e100


	//   ....[48]....
        /*07c8*/ 	.word	0x0000e130


	//   ....[49]....
        /*07cc*/ 	.word	0x0000e6f0


	//   ....[50]....
        /*07d0*/ 	.word	0x0000e8c0


	//   ....[51]....
        /*07d4*/ 	.word	0x0000f5e0


	//   ....[52]....
        /*07d8*/ 	.word	0x0000f6d0


	//   ....[53]....
        /*07dc*/ 	.word	0x0000f6e0


	//   ....[54]....
        /*07e0*/ 	.word	0x0000f720


	//   ....[55]....
        /*07e4*/ 	.word	0x0000f730


	//   ....[56]....
        /*07e8*/ 	.word	0x000112a0


	//   ....[57]....
        /*07ec*/ 	.word	0x00011770


	//   ....[58]....
        /*07f0*/ 	.word	0x00011790


	//   ....[59]....
        /*07f4*/ 	.word	0x000117c0


	//   ....[60]....
        /*07f8*/ 	.word	0x000117d0


	//   ....[61]....
        /*07fc*/ 	.word	0x00011f10


	//   ....[62]....
        /*0800*/ 	.word	0x00011f80


	//   ....[63]....
        /*0804*/ 	.word	0x00012200


	//   ....[64]....
        /*0808*/ 	.word	0x00012220


	//   ....[65]....
        /*080c*/ 	.word	0x00012eb0


	//   ....[66]....
        /*0810*/ 	.word	0x00012ef0


	//   ....[67]....
        /*0814*/ 	.word	0x00013190


	//   ....[68]....
        /*0818*/ 	.word	0x000131b0


	//   ....[69]....
        /*081c*/ 	.word	0x00013460


	//   ....[70]....
        /*0820*/ 	.word	0x00013610


	//   ....[71]....
        /*0824*/ 	.word	0x00013640


	//   ....[72]....
        /*0828*/ 	.word	0x00013670


	//   ....[73]....
        /*082c*/ 	.word	0x000136a0


	//   ....[74]....
        /*0830*/ 	.word	0x000136d0


	//   ....[75]....
        /*0834*/ 	.word	0x00013700


	//   ....[76]....
        /*0838*/ 	.word	0x00013870


	//   ....[77]....
        /*083c*/ 	.word	0x000138a0


	//   ....[78]....
        /*0840*/ 	.word	0x000138d0


	//   ....[79]....
        /*0844*/ 	.word	0x00013900


	//   ....[80]....
        /*0848*/ 	.word	0x00013930


	//   ....[81]....
        /*084c*/ 	.word	0x00013960


	//   ....[82]....
        /*0850*/ 	.word	0x000139f0


	//   ....[83]....
        /*0854*/ 	.word	0x00013a50


	//   ....[84]....
        /*0858*/ 	.word	0x00013ae0


	//   ....[85]....
        /*085c*/ 	.word	0x000148e0


	//   ....[86]....
        /*0860*/ 	.word	0x00017160


	//   ....[87]....
        /*0864*/ 	.word	0x00017180


	//   ....[88]....
        /*0868*/ 	.word	0x00017210


	//   ....[89]....
        /*086c*/ 	.word	0x00017230


	//   ....[90]....
        /*0870*/ 	.word	0x000172b0


	//   ....[91]....
        /*0874*/ 	.word	0x000172d0


	//   ....[92]....
        /*0878*/ 	.word	0x000172e0


	//   ....[93]....
        /*087c*/ 	.word	0x000172f0


	//   ....[94]....
        /*0880*/ 	.word	0x00017b10


	//   ....[95]....
        /*0884*/ 	.word	0x00017b40


	//   ....[96]....
        /*0888*/ 	.word	0x00017be0


	//   ....[97]....
        /*088c*/ 	.word	0x00017c00


	//   ....[98]....
        /*0890*/ 	.word	0x00017c80


	//   ....[99]....
        /*0894*/ 	.word	0x00017ca0


	//   ....[100]....
        /*0898*/ 	.word	0x00017cb0


	//   ....[101]....
        /*089c*/ 	.word	0x00017d20


	//   ....[102]....
        /*08a0*/ 	.word	0x00018170


	//   ....[103]....
        /*08a4*/ 	.word	0x00018230


	//   ....[104]....
        /*08a8*/ 	.word	0x00018380


	//   ....[105]....
        /*08ac*/ 	.word	0x000183c0


	//   ....[106]....
        /*08b0*/ 	.word	0x000183d0


	//   ....[107]....
        /*08b4*/ 	.word	0x000183e0


	//   ....[108]....
        /*08b8*/ 	.word	0x00018530


	//   ....[109]....
        /*08bc*/ 	.word	0x00018680


	//   ....[110]....
        /*08c0*/ 	.word	0x00018ea0


	//   ....[111]....
        /*08c4*/ 	.word	0x00018ec0


	//   ....[112]....
        /*08c8*/ 	.word	0x00018f10


	//   ....[113]....
        /*08cc*/ 	.word	0x00018f20


	//   ....[114]....
        /*08d0*/ 	.word	0x00018f60


	//   ....[115]....
        /*08d4*/ 	.word	0x00018f70


	//   ....[116]....
        /*08d8*/ 	.word	0x00018f80


	//   ....[117]....
        /*08dc*/ 	.word	0x00018fc0


	//   ....[118]....
        /*08e0*/ 	.word	0x000192e0


	//   ....[119]....
        /*08e4*/ 	.word	0x00019320


	//   ....[120]....
        /*08e8*/ 	.word	0x00019340


	//   ....[121]....
        /*08ec*/ 	.word	0x00019360


	//   ....[122]....
        /*08f0*/ 	.word	0x00019390


	//   ....[123]....
        /*08f4*/ 	.word	0x000193b0


	//   ....[124]....
        /*08f8*/ 	.word	0x000194b0


	//   ....[125]....
        /*08fc*/ 	.word	0x00019600


	//   ....[126]....
        /*0900*/ 	.word	0x00019bf0


	//   ....[127]....
        /*0904*/ 	.word	0x00019c20


	//   ....[128]....
        /*0908*/ 	.word	0x00019c60


	//   ....[129]....
        /*090c*/ 	.word	0x00019c90


	//   ....[130]....
        /*0910*/ 	.word	0x00019cc0


	//   ....[131]....
        /*0914*/ 	.word	0x00019cf0


	//   ....[132]....
        /*0918*/ 	.word	0x00019d20


	//   ....[133]....
        /*091c*/ 	.word	0x00019d50


	//   ....[134]....
        /*0920*/ 	.word	0x00019ed0


	//   ....[135]....
        /*0924*/ 	.word	0x00019f00


	//   ....[136]....
        /*0928*/ 	.word	0x00019f30


	//   ....[137]....
        /*092c*/ 	.word	0x00019f60


	//   ....[138]....
        /*0930*/ 	.word	0x00019f90


	//   ....[139]....
        /*0934*/ 	.word	0x00019fc0


	//   ....[140]....
        /*0938*/ 	.word	0x0001a080


	//   ....[141]....
        /*093c*/ 	.word	0x0001a0a0


	//   ....[142]....
        /*0940*/ 	.word	0x0001a110


	//   ....[143]....
        /*0944*/ 	.word	0x0001a7b0


	//   ....[144]....
        /*0948*/ 	.word	0x0001aac0


	//   ....[145]....
        /*094c*/ 	.word	0x0001ab50


	//   ....[146]....
        /*0950*/ 	.word	0x0001ac30


	//   ....[147]....
        /*0954*/ 	.word	0x0001acc0


	//   ....[148]....
        /*0958*/ 	.word	0x0001ada0


	//   ....[149]....
        /*095c*/ 	.word	0x0001ae30


	//   ....[150]....
        /*0960*/ 	.word	0x0001afb0


	//   ....[151]....
        /*0964*/ 	.word	0x0001b040


	//   ....[152]....
        /*0968*/ 	.word	0x0001b090


	//   ....[153]....
        /*096c*/ 	.word	0x0001b0e0


	//   ....[154]....
        /*0970*/ 	.word	0x0001b170


	//   ....[155]....
        /*0974*/ 	.word	0x0001b200


	//   ....[156]....
        /*0978*/ 	.word	0x0001b250


	//   ....[157]....
        /*097c*/ 	.word	0x0001b2a0


	//   ....[158]....
        /*0980*/ 	.word	0x0001b390


	//   ....[159]....
        /*0984*/ 	.word	0x0001b440


	//   ....[160]....
        /*0988*/ 	.word	0x0001b4c0


	//   ....[161]....
        /*098c*/ 	.word	0x0001b530


	//   ....[162]....
        /*0990*/ 	.word	0x0001b660


	//   ....[163]....
        /*0994*/ 	.word	0x0001b780


	//   ....[164]....
        /*0998*/ 	.word	0x0001b850


	//   ....[165]....
        /*099c*/ 	.word	0x0001b8a0


	//   ....[166]....
        /*09a0*/ 	.word	0x0001bb90


	//   ....[167]....
        /*09a4*/ 	.word	0x0001be70


	//   ....[168]....
        /*09a8*/ 	.word	0x0001bf60


	//   ....[169]....
        /*09ac*/ 	.word	0x0001c000


	//   ....[170]....
        /*09b0*/ 	.word	0x0001c060


	//   ....[171]....
        /*09b4*/ 	.word	0x0001c150


	//   ....[172]....
        /*09b8*/ 	.word	0x0001c1c0


	//   ....[173]....
        /*09bc*/ 	.word	0x0001c2b0


	//   ....[174]....
        /*09c0*/ 	.word	0x0001c320


	//   ....[175]....
        /*09c4*/ 	.word	0x0001c3c0


	//   ....[176]....
        /*09c8*/ 	.word	0x0001c4b0


	//   ....[177]....
        /*09cc*/ 	.word	0x0001c520


	//   ....[178]....
        /*09d0*/ 	.word	0x0001c580


	//   ....[179]....
        /*09d4*/ 	.word	0x0001c670


	//   ....[180]....
        /*09d8*/ 	.word	0x0001c6d0


	//   ....[181]....
        /*09dc*/ 	.word	0x0001c7d0


	//   ....[182]....
        /*09e0*/ 	.word	0x0001c830


	//   ....[183]....
        /*09e4*/ 	.word	0x0001c910


	//   ....[184]....
        /*09e8*/ 	.word	0x0001ca50


	//   ....[185]....
        /*09ec*/ 	.word	0x0001cb50


	//   ....[186]....
        /*09f0*/ 	.word	0x0001cdd0


	//   ....[187]....
        /*09f4*/ 	.word	0x0001ce20


	//   ....[188]....
        /*09f8*/ 	.word	0x0001cff0


	//   ....[189]....
        /*09fc*/ 	.word	0x0001d040


	//   ....[190]....
        /*0a00*/ 	.word	0x0001d210


	//   ....[191]....
        /*0a04*/ 	.word	0x0001d260


	//   ....[192]....
        /*0a08*/ 	.word	0x0001d350


	//   ....[193]....
        /*0a0c*/ 	.word	0x0001d3f0


	//   ....[194]....
        /*0a10*/ 	.word	0x0001d450


	//   ....[195]....
        /*0a14*/ 	.word	0x0001d500


	//   ....[196]....
        /*0a18*/ 	.word	0x0001d560


	//   ....[197]....
        /*0a1c*/ 	.word	0x0001d610


	//   ....[198]....
        /*0a20*/ 	.word	0x0001d670


	//   ....[199]....
        /*0a24*/ 	.word	0x0001d720


	//   ....[200]....
        /*0a28*/ 	.word	0x0001d810


	//   ....[201]....
        /*0a2c*/ 	.word	0x0001d8f0


	//   ....[202]....
        /*0a30*/ 	.word	0x0001da00


	//   ....[203]....
        /*0a34*/ 	.word	0x0001db00


	//   ....[204]....
        /*0a38*/ 	.word	0x0001dc30


	//   ....[205]....
        /*0a3c*/ 	.word	0x0001dd10


	//   ....[206]....
        /*0a40*/ 	.word	0x0001de10


	//   ....[207]....
        /*0a44*/ 	.word	0x0001def0


	//   ....[208]....
        /*0a48*/ 	.word	0x0001df80


	//   ....[209]....
        /*0a4c*/ 	.word	0x0001e020


	//   ....[210]....
        /*0a50*/ 	.word	0x0001e140


	//   ....[211]....
        /*0a54*/ 	.word	0x0001e1b0


	//   ....[212]....
        /*0a58*/ 	.word	0x0001e220


	//   ....[213]....
        /*0a5c*/ 	.word	0x0001e290


	//   ....[214]....
        /*0a60*/ 	.word	0x0001e300


	//   ....[215]....
        /*0a64*/ 	.word	0x0001e380


	//   ....[216]....
        /*0a68*/ 	.word	0x0001e410


	//   ....[217]....
        /*0a6c*/ 	.word	0x0001e4a0


	//   ....[218]....
        /*0a70*/ 	.word	0x0001e510


	//   ....[219]....
        /*0a74*/ 	.word	0x0001e580


	//   ....[220]....
        /*0a78*/ 	.word	0x0001e5f0


	//   ....[221]....
        /*0a7c*/ 	.word	0x0001e670


	//   ....[222]....
        /*0a80*/ 	.word	0x0001e6e0


	//   ....[223]....
        /*0a84*/ 	.word	0x0001e780


	//   ....[224]....
        /*0a88*/ 	.word	0x0001e810


	//   ....[225]....
        /*0a8c*/ 	.word	0x0001e940


	//----- nvinfo : EIATTR_REG_RECONFIG
	.align		4
.L_580:
        /*0a90*/ 	.byte	0x01, 0x54
	.zero		2


	//----- nvinfo : EIATTR_SYSCALL_OFFSETS
	.align		4
        /*0a94*/ 	.byte	0x04, 0x46
        /*0a96*/ 	.short	(.L_582 - .L_581)


	//   ....[0]....
.L_581:
        /*0a98*/ 	.word	0x00001da0


	//   ....[1]....
        /*0a9c*/ 	.word	0x00001ef0


	//   ....[2]....
        /*0aa0*/ 	.word	0x00007330


	//   ....[3]....
        /*0aa4*/ 	.word	0x00007660


	//   ....[4]....
        /*0aa8*/ 	.word	0x00016570


	//   ....[5]....
        /*0aac*/ 	.word	0x000166c0


	//   ....[6]....
        /*0ab0*/ 	.word	0x000167b0


	//   ....[7]....
        /*0ab4*/ 	.word	0x00017750


	//----- nvinfo : EIATTR_MBARRIER_INSTR_OFFSETS
	.align		4
.L_582:
        /*0ab8*/ 	.byte	0x04, 0x39
        /*0aba*/ 	.short	(.L_584 - .L_583)


	//   ....[0]....
.L_583:
        /*0abc*/ 	.word	0x00000250
        /*0ac0*/ 	.word	0x000000ff
        /*0ac4*/ 	.word	0x00028c00
        /*0ac8*/ 	.short	0x0100
        /*0aca*/ 	.byte	0x08
	.zero		1


	//   ....[1]....
        /*0acc*/ 	.word	0x00000270
        /*0ad0*/ 	.word	0x000000ff
        /*0ad4*/ 	.word	0x00028c20
        /*0ad8*/ 	.short	0x0100
        /*0ada*/ 	.byte	0x08
	.zero		1


	//   ....[2]....
        /*0adc*/ 	.word	0x00000320
        /*0ae0*/ 	.word	0x000000ff
        /*0ae4*/ 	.word	0x00028c30
        /*0ae8*/ 	.short	0x0100
        /*0aea*/ 	.byte	0x06
	.zero		1


	//   ....[3]....
        /*0aec*/ 	.word	0x00000330
        /*0af0*/ 	.word	0x000000ff
        /*0af4*/ 	.word	0x00028c40
        /*0af8*/ 	.short	0x0100
        /*0afa*/ 	.byte	0x06
	.zero		1


	//   ....[4]....
        /*0afc*/ 	.word	0x00000340
        /*0b00*/ 	.word	0x000000ff
        /*0b04*/ 	.word	0x00028c38
        /*0b08*/ 	.short	0x0100
        /*0b0a*/ 	.byte	0x06
	.zero		1


	//   ....[5]....
        /*0b0c*/ 	.word	0x00000350
        /*0b10*/ 	.word	0x000000ff
        /*0b14*/ 	.word	0x00028c48
        /*0b18*/ 	.short	0x0100
        /*0b1a*/ 	.byte	0x06
	.zero		1


	//   ....[6]....
        /*0b1c*/ 	.word	0x00000480
        /*0b20*/ 	.word	0x000000ff
        /*0b24*/ 	.word	0x00028c50
        /*0b28*/ 	.short	0x0100
        /*0b2a*/ 	.byte	0x08
	.zero		1


	//   ....[7]....
        /*0b2c*/ 	.word	0x00000490
        /*0b30*/ 	.word	0x000000ff
        /*0b34*/ 	.word	0x00028c60
        /*0b38*/ 	.short	0x0100
        /*0b3a*/ 	.byte	0x08
	.zero		1


	//   ....[8]....
        /*0b3c*/ 	.word	0x000004a0
        /*0b40*/ 	.word	0x000000ff
        /*0b44*/ 	.word	0x00028c58
        /*0b48*/ 	.short	0x0100
        /*0b4a*/ 	.byte	0x08
	.zero		1


	//   ....[9]....
        /*0b4c*/ 	.word	0x000004b0
        /*0b50*/ 	.word	0x000000ff
        /*0b54*/ 	.word	0x00028c68
        /*0b58*/ 	.short	0x0100
        /*0b5a*/ 	.byte	0x08
	.zero		1


	//   ....[10]....
        /*0b5c*/ 	.word	0x000005a0
        /*0b60*/ 	.word	0x000000ff
        /*0b64*/ 	.word	0x00028c70
        /*0b68*/ 	.short	0x0100
        /*0b6a*/ 	.byte	0x06
	.zero		1


	//   ....[11]....
        /*0b6c*/ 	.word	0x000005b0
        /*0b70*/ 	.word	0x000000ff
        /*0b74*/ 	.word	0x00028c80
        /*0b78*/ 	.short	0x0100
        /*0b7a*/ 	.byte	0x06
	.zero		1


	//   ....[12]....
        /*0b7c*/ 	.word	0x000005c0
        /*0b80*/ 	.word	0x000000ff
        /*0b84*/ 	.word	0x00028c78
        /*0b88*/ 	.short	0x0100
        /*0b8a*/ 	.byte	0x06
	.zero		1


	//   ....[13]....
        /*0b8c*/ 	.word	0x000005d0
        /*0b90*/ 	.word	0x000000ff
        /*0b94*/ 	.word	0x00028c88
        /*0b98*/ 	.short	0x0100
        /*0b9a*/ 	.byte	0x06
	.zero		1


	//   ....[14]....
        /*0b9c*/ 	.word	0x00000700
        /*0ba0*/ 	.word	0x000000ff
        /*0ba4*/ 	.word	0x00028c90
        /*0ba8*/ 	.short	0x0100
        /*0baa*/ 	.byte	0x08
	.zero		1


	//   ....[15]....
        /*0bac*/ 	.word	0x00000710
        /*0bb0*/ 	.word	0x000000ff
        /*0bb4*/ 	.word	0x00028ca0
        /*0bb8*/ 	.short	0x0100
        /*0bba*/ 	.byte	0x08
	.zero		1


	//   ....[16]....
        /*0bbc*/ 	.word	0x00000720
        /*0bc0*/ 	.word	0x000000ff
        /*0bc4*/ 	.word	0x00028c98
        /*0bc8*/ 	.short	0x0100
        /*0bca*/ 	.byte	0x08
	.zero		1


	//   ....[17]....
        /*0bcc*/ 	.word	0x00000730
        /*0bd0*/ 	.word	0x000000ff
        /*0bd4*/ 	.word	0x00028ca8
        /*0bd8*/ 	.short	0x0100
        /*0bda*/ 	.byte	0x08
	.zero		1


	//   ....[18]....
        /*0bdc*/ 	.word	0x00000860
        /*0be0*/ 	.word	0x000000ff
        /*0be4*/ 	.word	0x00028cb0
        /*0be8*/ 	.short	0x0100
        /*0bea*/ 	.byte	0x08
	.zero		1


	//   ....[19]....
        /*0bec*/ 	.word	0x00000870
        /*0bf0*/ 	.word	0x000000ff
        /*0bf4*/ 	.word	0x00028cc0
        /*0bf8*/ 	.short	0x0100
        /*0bfa*/ 	.byte	0x08
	.zero		1


	//   ....[20]....
        /*0bfc*/ 	.word	0x00000880
        /*0c00*/ 	.word	0x000000ff
        /*0c04*/ 	.word	0x00028cb8
        /*0c08*/ 	.short	0x0100
        /*0c0a*/ 	.byte	0x08
	.zero		1


	//   ....[21]....
        /*0c0c*/ 	.word	0x00000890
        /*0c10*/ 	.word	0x000000ff
        /*0c14*/ 	.word	0x00028cc8
        /*0c18*/ 	.short	0x0100
        /*0c1a*/ 	.byte	0x08
	.zero		1


	//   ....[22]....
        /*0c1c*/ 	.word	0x00002ac0
        /*0c20*/ 	.word	0x0000003e
        /*0c24*/ 	.word	0x00028c90
        /*0c28*/ 	.short	0x010a
        /*0c2a*/ 	.byte	0x3f
	.zero		1


	//   ....[23]....
        /*0c2c*/ 	.word	0x00003550
        /*0c30*/ 	.word	0x0000003e
        /*0c34*/ 	.word	0x00028c90
        /*0c38*/ 	.short	0x010a
        /*0c3a*/ 	.byte	0x3f
	.zero		1


	//   ....[24]....
        /*0c3c*/ 	.word	0x00003df0
        /*0c40*/ 	.word	0x0000003e
        /*0c44*/ 	.word	0x00028c90
        /*0c48*/ 	.short	0x010a
        /*0c4a*/ 	.byte	0x3f
	.zero		1


	//   ....[25]....
        /*0c4c*/ 	.word	0x000041d0
        /*0c50*/ 	.word	0x00000004
        /*0c54*/ 	.word	0x00000000
        /*0c58*/ 	.short	0x0101
        /*0c5a*/ 	.byte	0x3f
	.zero		1


	//   ....[26]....
        /*0c5c*/ 	.word	0x00004210
        /*0c60*/ 	.word	0x0000003e
        /*0c64*/ 	.word	0x00028cb0
        /*0c68*/ 	.short	0x010a
        /*0c6a*/ 	.byte	0x3f
	.zero		1


	//   ....[27]....
        /*0c6c*/ 	.word	0x00004af0
        /*0c70*/ 	.word	0x0000003e
        /*0c74*/ 	.word	0x00000000
        /*0c78*/ 	.short	0x0101
        /*0c7a*/ 	.byte	0x3f
	.zero		1


	//   ....[28]....
        /*0c7c*/ 	.word	0x00005280
        /*0c80*/ 	.word	0x00000003
        /*0c84*/ 	.word	0x00028c50
        /*0c88*/ 	.short	0x010a
        /*0c8a*/ 	.byte	0x3f
	.zero		1


	//   ....[29]....
        /*0c8c*/ 	.word	0x00005620
        /*0c90*/ 	.word	0x0000000e
        /*0c94*/ 	.word	0x00000000
        /*0c98*/ 	.short	0x0101
        /*0c9a*/ 	.byte	0x3f
	.zero		1


	//   ....[30]....
        /*0c9c*/ 	.word	0x00005f50
        /*0ca0*/ 	.word	0x00000014
        /*0ca4*/ 	.word	0x00028c50
        /*0ca8*/ 	.short	0x010a
        /*0caa*/ 	.byte	0x3f
	.zero		1


	//   ....[31]....
        /*0cac*/ 	.word	0x00005fa0
        /*0cb0*/ 	.word	0x00000014
        /*0cb4*/ 	.word	0x00028c50
        /*0cb8*/ 	.short	0x010a
        /*0cba*/ 	.byte	0x3f
	.zero		1


	//   ....[32]....
        /*0cbc*/ 	.word	0x00006290
        /*0cc0*/ 	.word	0x00000014
        /*0cc4*/ 	.word	0x00000000
        /*0cc8*/ 	.short	0x0101
        /*0cca*/ 	.byte	0x3f
	.zero		1


	//   ....[33]....
        /*0ccc*/ 	.word	0x000073d0
        /*0cd0*/ 	.word	0x00000002
        /*0cd4*/ 	.word	0x00028c00
        /*0cd8*/ 	.short	0x010a
        /*0cda*/ 	.byte	0x3f
	.zero		1


	//   ....[34]....
        /*0cdc*/ 	.word	0x00007420
        /*0ce0*/ 	.word	0x00000002
        /*0ce4*/ 	.word	0x00028c00
        /*0ce8*/ 	.short	0x010a
        /*0cea*/ 	.byte	0x3f
	.zero		1


	//   ....[35]....
        /*0cec*/ 	.word	0x00007ee0
        /*0cf0*/ 	.word	0x00000002
        /*0cf4*/ 	.word	0x00028c00
        /*0cf8*/ 	.short	0x010a
        /*0cfa*/ 	.byte	0x3f
	.zero		1


	//   ....[36]....
        /*0cfc*/ 	.word	0x00009470
        /*0d00*/ 	.word	0x00000002
        /*0d04*/ 	.word	0x00028c00
        /*0d08*/ 	.short	0x010a
        /*0d0a*/ 	.byte	0x3f
	.zero		1


	//   ....[37]....
        /*0d0c*/ 	.word	0x0000a420
        /*0d10*/ 	.word	0x00000014
        /*0d14*/ 	.word	0x00028c30
        /*0d18*/ 	.short	0x010a
        /*0d1a*/ 	.byte	0x3f
	.zero		1


	//   ....[38]....
        /*0d1c*/ 	.word	0x0000a4d0
        /*0d20*/ 	.word	0x00000014
        /*0d24*/ 	.word	0x00028c30
        /*0d28*/ 	.short	0x010a
        /*0d2a*/ 	.byte	0x3f
	.zero		1


	//   ....[39]....
        /*0d2c*/ 	.word	0x0000b340
        /*0d30*/ 	.word	0x00000000
        /*0d34*/ 	.word	0x00000000
        /*0d38*/ 	.short	0x0101
        /*0d3a*/ 	.byte	0x3f
	.zero		1


	//   ....[40]....
        /*0d3c*/ 	.word	0x0000b760
        /*0d40*/ 	.word	0x00000014
        /*0d44*/ 	.word	0x00028c50
        /*0d48*/ 	.short	0x010a
        /*0d4a*/ 	.byte	0x3f
	.zero		1


	//   ....[41]....
        /*0d4c*/ 	.word	0x0000b7f0
        /*0d50*/ 	.word	0x00000014
        /*0d54*/ 	.word	0x00028c50
        /*0d58*/ 	.short	0x010a
        /*0d5a*/ 	.byte	0x3f
	.zero		1


	//   ....[42]....
        /*0d5c*/ 	.word	0x0000baf0
        /*0d60*/ 	.word	0x00000014
        /*0d64*/ 	.word	0x00000000
        /*0d68*/ 	.short	0x0101
        /*0d6a*/ 	.byte	0x3f
	.zero		1


	//   ....[43]....
        /*0d6c*/ 	.word	0x0000bca0
        /*0d70*/ 	.word	0x000000ba
        /*0d74*/ 	.word	0x00028c30
        /*0d78*/ 	.short	0x010a
        /*0d7a*/ 	.byte	0x3f
	.zero		1


	//   ....[44]....
        /*0d7c*/ 	.word	0x0000bd10
        /*0d80*/ 	.word	0x000000ba
        /*0d84*/ 	.word	0x00028c30
        /*0d88*/ 	.short	0x010a
        /*0d8a*/ 	.byte	0x3f
	.zero		1


	//   ....[45]....
        /*0d8c*/ 	.word	0x0000c710
        /*0d90*/ 	.word	0x0000000e
        /*0d94*/ 	.word	0x00000000
        /*0d98*/ 	.short	0x0101
        /*0d9a*/ 	.byte	0x3f
	.zero		1


	//   ....[46]....
        /*0d9c*/ 	.word	0x0000d870
        /*0da0*/ 	.word	0x000000ba
        /*0da4*/ 	.word	0x00028c50
        /*0da8*/ 	.short	0x010a
        /*0daa*/ 	.byte	0x3f
	.zero		1


	//   ....[47]....
        /*0dac*/ 	.word	0x0000d8c0
        /*0db0*/ 	.word	0x000000ba
        /*0db4*/ 	.word	0x00028c50
        /*0db8*/ 	.short	0x010a
        /*0dba*/ 	.byte	0x3f
	.zero		1


	//   ....[48]....
        /*0dbc*/ 	.word	0x0000dbe0
        /*0dc0*/ 	.word	0x000000ba
        /*0dc4*/ 	.word	0x00000000
        /*0dc8*/ 	.short	0x0101
        /*0dca*/ 	.byte	0x3f
	.zero		1


	//   ....[49]....
        /*0dcc*/ 	.word	0x0000dd20
        /*0dd0*/ 	.word	0x000000d7
        /*0dd4*/ 	.word	0x00028c30
        /*0dd8*/ 	.short	0x010a
        /*0dda*/ 	.byte	0x3f
	.zero		1


	//   ....[50]....
        /*0ddc*/ 	.word	0x0000dd90
        /*0de0*/ 	.word	0x000000d7
        /*0de4*/ 	.word	0x00028c30
        /*0de8*/ 	.short	0x010a
        /*0dea*/ 	.byte	0x3f
	.zero		1


	//   ....[51]....
        /*0dec*/ 	.word	0x0000e2e0
        /*0df0*/ 	.word	0x0000000d
        /*0df4*/ 	.word	0x00000000
        /*0df8*/ 	.short	0x0101
        /*0dfa*/ 	.byte	0x3f
	.zero		1


	//   ....[52]....
        /*0dfc*/ 	.word	0x0000f310
        /*0e00*/ 	.word	0x000000d7
        /*0e04*/ 	.word	0x00028c50
        /*0e08*/ 	.short	0x010a
        /*0e0a*/ 	.byte	0x3f
	.zero		1


	//   ....[53]....
        /*0e0c*/ 	.word	0x0000f360
        /*0e10*/ 	.word	0x000000d7
        /*0e14*/ 	.word	0x00028c50
        /*0e18*/ 	.short	0x010a
        /*0e1a*/ 	.byte	0x3f
	.zero		1


	//   ....[54]....
        /*0e1c*/ 	.word	0x0000f690
        /*0e20*/ 	.word	0x000000d7
        /*0e24*/ 	.word	0x00000000
        /*0e28*/ 	.short	0x0101
        /*0e2a*/ 	.byte	0x3f
	.zero		1


	//   ....[55]....
        /*0e2c*/ 	.word	0x00011ef0
        /*0e30*/ 	.word	0x00000003
        /*0e34*/ 	.word	0x00000000
        /*0e38*/ 	.short	0x0101
        /*0e3a*/ 	.byte	0x3f
	.zero		1


	//   ....[56]....
        /*0e3c*/ 	.word	0x000149c0
        /*0e40*/ 	.word	0x00000017
        /*0e44*/ 	.word	0x00028c20
        /*0e48*/ 	.short	0x010a
        /*0e4a*/ 	.byte	0x3f
	.zero		1


	//   ....[57]....
        /*0e4c*/ 	.word	0x00014a50
        /*0e50*/ 	.word	0x00000003
        /*0e54*/ 	.word	0x00028ca0
        /*0e58*/ 	.short	0x010a
        /*0e5a*/ 	.byte	0x3f
	.zero		1


	//   ....[58]....
        /*0e5c*/ 	.word	0x00014ca0
        /*0e60*/ 	.word	0x00000003
        /*0e64*/ 	.word	0x00028cc0
        /*0e68*/ 	.short	0x010a
        /*0e6a*/ 	.byte	0x3f
	.zero		1


	//   ....[59]....
        /*0e6c*/ 	.word	0x00015670
        /*0e70*/ 	.word	0x00000008
        /*0e74*/ 	.word	0x00028ca0
        /*0e78*/ 	.short	0x010a
        /*0e7a*/ 	.byte	0x3f
	.zero		1


	//   ....[60]....
        /*0e7c*/ 	.word	0x000158b0
        /*0e80*/ 	.word	0x00000008
        /*0e84*/ 	.word	0x00028cc0
        /*0e88*/ 	.short	0x010a
        /*0e8a*/ 	.byte	0x3f
	.zero		1


	//   ....[61]....
        /*0e8c*/ 	.word	0x00016f10
        /*0e90*/ 	.word	0x0000001f
        /*0e94*/ 	.word	0x00028c40
        /*0e98*/ 	.short	0x010a
        /*0e9a*/ 	.byte	0x3f
	.zero		1


	//   ....[62]....
        /*0e9c*/ 	.word	0x000173f0
        /*0ea0*/ 	.word	0x0000001f
        /*0ea4*/ 	.word	0x00028c30
        /*0ea8*/ 	.short	0x0107
        /*0eaa*/ 	.byte	0x3f
	.zero		1


	//   ....[63]....
        /*0eac*/ 	.word	0x000174c0
        /*0eb0*/ 	.word	0x0000001f
        /*0eb4*/ 	.word	0x00028c30
        /*0eb8*/ 	.short	0x0101
        /*0eba*/ 	.byte	0x3f
	.zero		1


	//   ....[64]....
        /*0ebc*/ 	.word	0x00017dc0
        /*0ec0*/ 	.word	0x00000017
        /*0ec4*/ 	.word	0x00028c00
        /*0ec8*/ 	.short	0x0107
        /*0eca*/ 	.byte	0x3f
	.zero		1


	//   ....[65]....
        /*0ecc*/ 	.word	0x00017eb0
        /*0ed0*/ 	.word	0x00000017
        /*0ed4*/ 	.word	0x00028c00
        /*0ed8*/ 	.short	0x0101
        /*0eda*/ 	.byte	0x3f
	.zero		1


	//   ....[66]....
        /*0edc*/ 	.word	0x00017ed0
        /*0ee0*/ 	.word	0x00000017
        /*0ee4*/ 	.word	0x00028c20
        /*0ee8*/ 	.short	0x010a
        /*0eea*/ 	.byte	0x3f
	.zero		1


	//   ....[67]....
        /*0eec*/ 	.word	0x00017f60
        /*0ef0*/ 	.word	0x0000001f
        /*0ef4*/ 	.word	0x00028c60
        /*0ef8*/ 	.short	0x010a
        /*0efa*/ 	.byte	0x3f
	.zero		1


	//   ....[68]....
        /*0efc*/ 	.word	0x000188a0
        /*0f00*/ 	.word	0x0000001f
        /*0f04*/ 	.word	0x00028c50
        /*0f08*/ 	.short	0x0107
        /*0f0a*/ 	.byte	0x3f
	.zero		1


	//   ....[69]....
        /*0f0c*/ 	.word	0x00018970
        /*0f10*/ 	.word	0x0000001f
        /*0f14*/ 	.word	0x00028c50
        /*0f18*/ 	.short	0x0101
        /*0f1a*/ 	.byte	0x3f
	.zero		1


	//   ....[70]....
        /*0f1c*/ 	.word	0x00018d00
        /*0f20*/ 	.word	0x00000006
        /*0f24*/ 	.word	0x00028c40
        /*0f28*/ 	.short	0x010a
        /*0f2a*/ 	.byte	0x3f
	.zero		1


	//   ....[71]....
        /*0f2c*/ 	.word	0x00019040
        /*0f30*/ 	.word	0x00000006
        /*0f34*/ 	.word	0x00028c30
        /*0f38*/ 	.short	0x0107
        /*0f3a*/ 	.byte	0x3f
	.zero		1


	//   ....[72]....
        /*0f3c*/ 	.word	0x00019100
        /*0f40*/ 	.word	0x00000006
        /*0f44*/ 	.word	0x00028c30
        /*0f48*/ 	.short	0x0101
        /*0f4a*/ 	.byte	0x3f
	.zero		1


	//   ....[73]....
        /*0f4c*/ 	.word	0x00019130
        /*0f50*/ 	.word	0x00000006
        /*0f54*/ 	.word	0x00028c60
        /*0f58*/ 	.short	0x010a
        /*0f5a*/ 	.byte	0x3f
	.zero		1


	//   ....[74]....
        /*0f5c*/ 	.word	0x00019800
        /*0f60*/ 	.word	0x00000006
        /*0f64*/ 	.word	0x00028c50
        /*0f68*/ 	.short	0x0107
        /*0f6a*/ 	.byte	0x3f
	.zero		1


	//   ....[75]....
        /*0f6c*/ 	.word	0x000198c0
        /*0f70*/ 	.word	0x00000006
        /*0f74*/ 	.word	0x00028c50
        /*0f78*/ 	.short	0x0101
        /*0f7a*/ 	.byte	0x3f
	.zero		1


	//   ....[76]....
        /*0f7c*/ 	.word	0x0001a730
        /*0f80*/ 	.word	0x00000004
        /*0f84*/ 	.word	0x00028c20
        /*0f88*/ 	.short	0x010a
        /*0f8a*/ 	.byte	0x3f
	.zero		1


	//   ....[77]....
        /*0f8c*/ 	.word	0x0001a890
        /*0f90*/ 	.word	0x00000005
        /*0f94*/ 	.word	0x00028c40
        /*0f98*/ 	.short	0x010a
        /*0f9a*/ 	.byte	0x3f
	.zero		1


	//   ....[78]....
        /*0f9c*/ 	.word	0x0001a930
        /*0fa0*/ 	.word	0x00000019
        /*0fa4*/ 	.word	0x00028c40
        /*0fa8*/ 	.short	0x010a
        /*0faa*/ 	.byte	0x3f
	.zero		1


	//   ....[79]....
        /*0fac*/ 	.word	0x0001a970
        /*0fb0*/ 	.word	0x00000005
        /*0fb4*/ 	.word	0x00028c60
        /*0fb8*/ 	.short	0x010a
        /*0fba*/ 	.byte	0x3f
	.zero		1


	//   ....[80]....
        /*0fbc*/ 	.word	0x0001a9b0
        /*0fc0*/ 	.word	0x00000019
        /*0fc4*/ 	.word	0x00028c60
        /*0fc8*/ 	.short	0x010a
        /*0fca*/ 	.byte	0x3f
	.zero		1


	//   ....[81]....
        /*0fcc*/ 	.word	0x0001aa10
        /*0fd0*/ 	.word	0x0000003e
        /*0fd4*/ 	.word	0x00028c90
        /*0fd8*/ 	.short	0x010a
        /*0fda*/ 	.byte	0x3f
	.zero		1


	//   ....[82]....
        /*0fdc*/ 	.word	0x0001ab80
        /*0fe0*/ 	.word	0x0000003e
        /*0fe4*/ 	.word	0x00028c90
        /*0fe8*/ 	.short	0x010a
        /*0fea*/ 	.byte	0x3f
	.zero		1


	//   ....[83]....
        /*0fec*/ 	.word	0x0001ad00
        /*0ff0*/ 	.word	0x0000003e
        /*0ff4*/ 	.word	0x00028c90
        /*0ff8*/ 	.short	0x010a
        /*0ffa*/ 	.byte	0x3f
	.zero		1


	//   ....[84]....
        /*0ffc*/ 	.word	0x0001ae60
        /*1000*/ 	.word	0x0000003e
        /*1004*/ 	.word	0x00028cb0
        /*1008*/ 	.short	0x010a
        /*100a*/ 	.byte	0x3f
	.zero		1


	//   ....[85]....
        /*100c*/ 	.word	0x0001aeb0
        /*1010*/ 	.word	0x00000003
        /*1014*/ 	.word	0x00028c50
        /*1018*/ 	.short	0x010a
        /*101a*/ 	.byte	0x3f
	.zero		1


	//   ....[86]....
        /*101c*/ 	.word	0x0001af00
        /*1020*/ 	.word	0x00000014
        /*1024*/ 	.word	0x00028c50
        /*1028*/ 	.short	0x010a
        /*102a*/ 	.byte	0x3f
	.zero		1


	//   ....[87]....
        /*102c*/ 	.word	0x0001b2d0
        /*1030*/ 	.word	0x00000002
        /*1034*/ 	.word	0x00028c00
        /*1038*/ 	.short	0x010a
        /*103a*/ 	.byte	0x3f
	.zero		1


	//   ....[88]....
        /*103c*/ 	.word	0x0001b8d0
        /*1040*/ 	.word	0x00000002
        /*1044*/ 	.word	0x00028c00
        /*1048*/ 	.short	0x010a
        /*104a*/ 	.byte	0x3f
	.zero		1


	//   ....[89]....
        /*104c*/ 	.word	0x0001b920
        /*1050*/ 	.word	0x00000014
        /*1054*/ 	.word	0x00028c30
        /*1058*/ 	.short	0x010a
        /*105a*/ 	.byte	0x3f
	.zero		1


	//   ....[90]....
        /*105c*/ 	.word	0x0001b970
        /*1060*/ 	.word	0x00000014
        /*1064*/ 	.word	0x00028c50
        /*1068*/ 	.short	0x010a
        /*106a*/ 	.byte	0x3f
	.zero		1


	//   ....[91]....
        /*106c*/ 	.word	0x0001b9c0
        /*1070*/ 	.word	0x000000ba
        /*1074*/ 	.word	0x00028c30
        /*1078*/ 	.short	0x010a
        /*107a*/ 	.byte	0x3f
	.zero		1


	//   ....[92]....
        /*107c*/ 	.word	0x0001ba10
        /*1080*/ 	.word	0x000000ba
        /*1084*/ 	.word	0x00028c50
        /*1088*/ 	.short	0x010a
        /*108a*/ 	.byte	0x3f
	.zero		1


	//   ....[93]....
        /*108c*/ 	.word	0x0001ba60
        /*1090*/ 	.word	0x000000d7
        /*1094*/ 	.word	0x00028c30
        /*1098*/ 	.short	0x010a
        /*109a*/ 	.byte	0x3f
	.zero		1


	//   ....[94]....
        /*109c*/ 	.word	0x0001bab0
        /*10a0*/ 	.word	0x000000d7
        /*10a4*/ 	.word	0x00028c50
        /*10a8*/ 	.short	0x010a
        /*10aa*/ 	.byte	0x3f
	.zero		1


	//   ....[95]....
        /*10ac*/ 	.word	0x0001bc50
        /*10b0*/ 	.word	0x00000017
        /*10b4*/ 	.word	0x00028c20
        /*10b8*/ 	.short	0x010a
        /*10ba*/ 	.byte	0x3f
	.zero		1


	//   ....[96]....
        /*10bc*/ 	.word	0x0001bca0
        /*10c0*/ 	.word	0x00000003
        /*10c4*/ 	.word	0x00028ca0
        /*10c8*/ 	.short	0x010a
        /*10ca*/ 	.byte	0x3f
	.zero		1


	//   ....[97]....
        /*10cc*/ 	.word	0x0001bcf0
        /*10d0*/ 	.word	0x00000003
        /*10d4*/ 	.word	0x00028cc0
        /*10d8*/ 	.short	0x010a
        /*10da*/ 	.byte	0x3f
	.zero		1


	//   ....[98]....
        /*10dc*/ 	.word	0x0001bd40
        /*10e0*/ 	.word	0x00000008
        /*10e4*/ 	.word	0x00028ca0
        /*10e8*/ 	.short	0x010a
        /*10ea*/ 	.byte	0x3f
	.zero		1


	//   ....[99]....
        /*10ec*/ 	.word	0x0001bd90
        /*10f0*/ 	.word	0x00000008
        /*10f4*/ 	.word	0x00028cc0
        /*10f8*/ 	.short	0x010a
        /*10fa*/ 	.byte	0x3f
	.zero		1


	//   ....[100]....
        /*10fc*/ 	.word	0x0001beb0
        /*1100*/ 	.word	0x0000001f
        /*1104*/ 	.word	0x00028c40
        /*1108*/ 	.short	0x010a
        /*110a*/ 	.byte	0x3f
	.zero		1


	//   ....[101]....
        /*110c*/ 	.word	0x0001c950
        /*1110*/ 	.word	0x00000017
        /*1114*/ 	.word	0x00028c20
        /*1118*/ 	.short	0x010a
        /*111a*/ 	.byte	0x3f
	.zero		1


	//   ....[102]....
        /*111c*/ 	.word	0x0001c9a0
        /*1120*/ 	.word	0x0000001f
        /*1124*/ 	.word	0x00028c60
        /*1128*/ 	.short	0x010a
        /*112a*/ 	.byte	0x3f
	.zero		1


	//   ....[103]....
        /*112c*/ 	.word	0x0001d2a0
        /*1130*/ 	.word	0x00000006
        /*1134*/ 	.word	0x00028c40
        /*1138*/ 	.short	0x010a
        /*113a*/ 	.byte	0x3f
	.zero		1


	//   ....[104]....
        /*113c*/ 	.word	0x0001d760
        /*1140*/ 	.word	0x00000006
        /*1144*/ 	.word	0x00028c60
        /*1148*/ 	.short	0x010a
        /*114a*/ 	.byte	0x3f
	.zero		1


	//   ....[105]....
        /*114c*/ 	.word	0x0001e860
        /*1150*/ 	.word	0x00000004
        /*1154*/ 	.word	0x00028c20
        /*1158*/ 	.short	0x010a
        /*115a*/ 	.byte	0x3f
	.zero		1


	//   ....[106]....
        /*115c*/ 	.word	0x0001ea00
        /*1160*/ 	.word	0x00000005
        /*1164*/ 	.word	0x00028c40
        /*1168*/ 	.short	0x010a
        /*116a*/ 	.byte	0x3f
	.zero		1


	//   ....[107]....
        /*116c*/ 	.word	0x0001ea50
        /*1170*/ 	.word	0x00000019
        /*1174*/ 	.word	0x00028c40
        /*1178*/ 	.short	0x010a
        /*117a*/ 	.byte	0x3f
	.zero		1


	//   ....[108]....
        /*117c*/ 	.word	0x0001eaa0
        /*1180*/ 	.word	0x00000005
        /*1184*/ 	.word	0x00028c60
        /*1188*/ 	.short	0x010a
        /*118a*/ 	.byte	0x3f
	.zero		1


	//----- nvinfo : EIATTR_NUM_MBARRIERS
	.align		4
.L_584:
        /*118c*/ 	.byte	0x03, 0x38
        /*118e*/ 	.short	0x0016


	//----- nvinfo : EIATTR_EXIT_INSTR_OFFSETS
	.align		4
        /*1190*/ 	.byte	0x04, 0x1c
        /*1192*/ 	.short	(.L_586 - .L_585)


	//   ....[0]....
.L_585:
        /*1194*/ 	.word	0x0001aa00


	//----- nvinfo : EIATTR_MAX_THREADS
	.align		4
.L_586:
        /*1198*/ 	.byte	0x04, 0x05
        /*119a*/ 	.short	(.L_588 - .L_587)
.L_587:
        /*119c*/ 	.word	0x00000180
        /*11a0*/ 	.word	0x00000001
        /*11a4*/ 	.word	0x00000001


	//----- nvinfo : EIATTR_CRS_STACK_SIZE
	.align		4
.L_588:
        /*11a8*/ 	.byte	0x04, 0x1e
        /*11aa*/ 	.short	(.L_590 - .L_589)
.L_589:
        /*11ac*/ 	.word	0x00000000


	//----- nvinfo : EIATTR_CBANK_PARAM_SIZE
	.align		4
.L_590:
        /*11b0*/ 	.byte	0x03, 0x19
        /*11b2*/ 	.short	0x0af0


	//----- nvinfo : EIATTR_PARAM_CBANK
	.align		4
        /*11b4*/ 	.byte	0x04, 0x0a
        /*11b6*/ 	.short	(.L_592 - .L_591)
	.align		4
.L_591:
        /*11b8*/ 	.word	index@(.nv.constant0._ZN7cutlass13device_kernelIN5flash11enable_sm90INS1_16FlashAttnFwdSm90INS1_25CollectiveMainloopFwdSm90ILi2EN4cute5tupleIJNS5_1CILi1EEES8_S8_EEENS6_IJNS7_ILi64EEESA_SA_EEELi512ENS_10bfloat16_tEfNS_4arch4Sm90ELb1ELb0ELb0ELb1ELb1ELb1ELb0ELb0ELb0ELb1ELb0ELb0EEENS1_21CollectiveEpilogueFwdINS6_IJSA_NS7_ILi512EEESA_EEES9_SC_SE_Li256ELb1ELb1ELb0ELb0EEENS1_36VarlenDynamicPersistentTileSchedulerILi64ELi64ELi256ELi128ELb0ELb1ELb1ELb1ELb1ELb1EEEEEEEEEvNT_6ParamsE)
        /*11bc*/ 	.short	0x0210
        /*11be*/ 	.short	0x0af0


	//----- nvinfo : EIATTR_SW_WAR
	.align		4
.L_592:
        /*11c0*/ 	.byte	0x04, 0x36
        /*11c2*/ 	.short	(.L_594 - .L_593)
.L_593:
        /*11c4*/ 	.word	0x00000008
.L_594:


//--------------------- .nv.info._ZN7cutlass13device_kernelIN5flash11enable_sm90INS1_16FlashAttnFwdSm90INS1_25CollectiveMainloopFwdSm90ILi2EN4cute5tupleIJNS5_1CILi1EEES8_S8_EEENS6_IJNS7_ILi64EEESA_SA_EEELi512ENS_10bfloat16_tEfNS_4arch4Sm90ELb1ELb0ELb0ELb1ELb1ELb0ELb1ELb0ELb0ELb1ELb0ELb0EEENS1_21CollectiveEpilogueFwdINS6_IJSA_NS7_ILi512EEESA_EEES9_SC_SE_Li256ELb1ELb1ELb0ELb0EEENS1_36VarlenDynamicPersistentTileSchedulerILi64ELi64ELi256ELi128ELb0ELb1ELb1ELb1ELb1ELb1EEEEEEEEEvNT_6ParamsE --------------------------
	.section	.nv.info._ZN7cutlass13device_kernelIN5flash11enable_sm90INS1_16FlashAttnFwdSm90INS1_25CollectiveMainloopFwdSm90ILi2EN4cute5tupleIJNS5_1CILi1EEES8_S8_EEENS6_IJNS7_ILi64EEESA_SA_EEELi512ENS_10bfloat16_tEfNS_4arch4Sm90ELb1ELb0ELb0ELb1ELb1ELb0ELb1ELb0ELb0ELb1ELb0ELb0EEENS1_21CollectiveEpilogueFwdINS6_IJSA_NS7_ILi512EEESA_EEES9_SC_SE_Li256ELb1ELb1ELb0ELb0EEENS1_36VarlenDynamicPersistentTileSchedulerILi64ELi64ELi256ELi128ELb0ELb1ELb1ELb1ELb1ELb1EEEEEEEEEvNT_6ParamsE,"",@"SHT_CUDA_INFO"
	.sectionflags	@""
	.align	4


	//----- nvinfo : EIATTR_CUDA_API_VERSION
	.align		4
        /*0000*/ 	.byte	0x04, 0x37
        /*0002*/ 	.short	(.L_596 - .L_595)
.L_595:
        /*0004*/ 	.word	0x00000082


	//----- nvinfo : EIATTR_KPARAM_INFO
	.align		4
.L_596:
        /*0008*/ 	.byte	0x04, 0x17
        /*000a*/ 	.short	(.L_598 - .L_597)
.L_597:
        /*000c*/ 	.word	0x00000000
        /*0010*/ 	.short	0x0000
        /*0012*/ 	.short	0x0070
        /*0014*/ 	.byte	0x00, 0xf0, 0x01, 0x2e


	//----- nvinfo : EIATTR_SPARSE_MMA_MASK
	.align		4
.L_598:
        /*0018*/ 	.byte	0x03, 0x50
        /*001a*/ 	.short	0x0000


	//----- nvinfo : EIATTR_MAXREG_COUNT
	.align		4
        /*001c*/ 	.byte	0x03, 0x1b
        /*001e*/ 	.short	0x00a8


	//----- nvinfo : EIATTR_NUM_BARRIERS
	.align		4
        /*0020*/ 	.byte	0x02, 0x4c
        /*0022*/ 	.byte	0x10
	.zero		1


	//----- nvinfo : EIATTR_EXTERNS
	.align		4
        /*0024*/ 	.byte	0x04, 0x0f
        /*0026*/ 	.short	(.L_600 - .L_599)


	//   ....[0]....
	.align		4
.L_599:
        /*0028*/ 	.word	index@(__assertfail)


	//----- nvinfo : EIATTR_ANNOTATIONS
	.align		4
.L_600:
        /*002c*/ 	.byte	0x04, 0x55
        /*002e*/ 	.short	(.L_602 - .L_601)


	//   ....[0]....
.L_601:
        /* <DEDUP_REMOVED lines=17> */


	//----- nvinfo : EIATTR_MERCURY_ISA_VERSION
	.align		4
.L_602:
        /*0130*/ 	.byte	0x03, 0x5f
        /*0132*/ 	.short	0x0101


	//----- nvinfo : EIATTR_UNUSED_LOAD_BYTE_OFFSET
	.align		4
        /*0134*/ 	.byte	0x04, 0x44
        /*0136*/ 	.short	(.L_604 - .L_603)


	//   ....[0]....
.L_603:
        /*0138*/ 	.word	0x00000970
        /*013c*/ 	.word	0x0000fff0


	//   ....[1]....
        /*0140*/ 	.word	0x0000cf70
        /*0144*/ 	.word	0x0000fff0


	//----- nvinfo : EIATTR_INT_WARP_WIDE_INSTR_OFFSETS
	.align		4
.L_604:
        /*0148*/ 	.byte	0x04, 0x31
        /*014a*/ 	.short	(.L_606 - .L_605)


	//   ....[0]....
.L_605:
        /*014c*/ 	.word	0x000000c0


	//   ....[1]....
        /*0150*/ 	.word	0x000000d0


	//   ....[2]....
        /*0154*/ 	.word	0x000000e0


	//   ....[3]....
        /*0158*/ 	.word	0x00000180


	//   ....[4]....
        /*015c*/ 	.word	0x00011200


	//   ....[5]....
        /*0160*/ 	.word	0x00011290


	//   ....[6]....
        /*0164*/ 	.word	0x000155a0


	//   ....[7]....
        /*0168*/ 	.word	0x00015630


	//----- nvinfo : EIATTR_COOP_GROUP_MASK_REGIDS
	.align		4
.L_606:
        /*016c*/ 	.byte	0x04, 0x29
        /*016e*/ 	.short	(.L_608 - .L_607)


	//   ....[0]....
.L_607:
        /*0170*/ 	.word	0xffffffff


	//   ....[1]....
        /*0174*/ 	.word	0xffffffff


	//   ....[2]....
        /*0178*/ 	.word	0xffffffff


	//   ....[3]....
        /*017c*/ 	.word	0xffffffff


	//   ....[4]....
        /*0180*/ 	.word	0xffffffff


	//   ....[5]....
        /*0184*/ 	.word	0xffffffff


	//   ....[6]....
        /*0188*/ 	.word	0xffffffff


	//   ....[7]....
        /*018c*/ 	.word	0xffffffff


	//   ....[8]....
        /*0190*/ 	.word	0xffffffff


	//   ....[9]....
        /*0194*/ 	.word	0xffffffff


	//   ....[10]....
        /*0198*/ 	.word	0xffffffff


	//   ....[11]....
        /*019c*/ 	.word	0xffffffff


	//   ....[12]....
        /*01a0*/ 	.word	0xffffffff


	//   ....[13]....
        /*01a4*/ 	.word	0xffffffff


	//   ....[14]....
        /*01a8*/ 	.word	0xffffffff


	//   ....[15]....
        /*01ac*/ 	.word	0xffffffff


	//   ....[16]....
        /*01b0*/ 	.word	0xffffffff


	//   ....[17]....
        /*01b4*/ 	.word	0xffffffff


	//   ....[18]....
        /*01b8*/ 	.word	0xffffffff


	//   ....[19]....
        /*01bc*/ 	.word	0xffffffff


	//   ....[20]....
        /*01c0*/ 	.word	0xffffffff


	//   ....[21]....
        /*01c4*/ 	.word	0xffffffff


	//   ....[22]....
        /*01c8*/ 	.word	0xffffffff


	//   ....[23]....
        /*01cc*/ 	.word	0xffffffff


	//   ....[24]....
        /*01d0*/ 	.word	0xffffffff


	//   ....[25]....
        /*01d4*/ 	.word	0xffffffff


	//   ....[26]....
        /*01d8*/ 	.word	0xffffffff


	//   ....[27]....
        /*01dc*/ 	.word	0xffffffff


	//   ....[28]....
        /*01e0*/ 	.word	0xffffffff


	//   ....[29]....
        /*01e4*/ 	.word	0xffffffff


	//   ....[30]....
        /*01e8*/ 	.word	0xffffffff


	//   ....[31]....
        /*01ec*/ 	.word	0xffffffff


	//   ....[32]....
        /*01f0*/ 	.word	0xffffffff


	//   ....[33]....
        /*01f4*/ 	.word	0xffffffff


	//   ....[34]....
        /*01f8*/ 	.word	0xffffffff


	//   ....[35]....
        /*01fc*/ 	.word	0xffffffff


	//   ....[36]....
        /*0200*/ 	.word	0xffffffff


	//   ....[37]....
        /*0204*/ 	.word	0xffffffff


	//   ....[38]....
        /*0208*/ 	.word	0xffffffff


	//   ....[39]....
        /*020c*/ 	.word	0xffffffff


	//   ....[40]....
        /*0210*/ 	.word	0xffffffff


	//   ....[41]....
        /*0214*/ 	.word	0xffffffff


	//   ....[42]....
        /*0218*/ 	.word	0xffffffff


	//   ....[43]....
        /*021c*/ 	.word	0xffffffff


	//   ....[44]....
        /*0220*/ 	.word	0xffffffff


	//   ....[45]....
        /*0224*/ 	.word	0xffffffff


	//   ....[46]....
        /*0228*/ 	.word	0xffffffff


	//   ....[47]....
        /*022c*/ 	.word	0xffffffff


	//   ....[48]....
        /*0230*/ 	.word	0xffffffff


	//   ....[49]....
        /*0234*/ 	.word	0xffffffff


	//   ....[50]....
        /*0238*/ 	.word	0xffffffff


	//   ....[51]....
        /*023c*/ 	.word	0xffffffff


	//   ....[52]....
        /*0240*/ 	.word	0xffffffff


	//   ....[53]....
        /*0244*/ 	.word	0xffffffff


	//   ....[54]....
        /*0248*/ 	.word	0xffffffff


	//   ....[55]....
        /*024c*/ 	.word	0xffffffff


	//   ....[56]....
        /*0250*/ 	.word	0xffffffff


	//   ....[57]....
        /*0254*/ 	.word	0xffffffff


	//   ....[58]....
        /*0258*/ 	.word	0xffffffff


	//   ....[59]....
        /*025c*/ 	.word	0xffffffff


	//   ....[60]....
        /*0260*/ 	.word	0xffffffff


	//   ....[61]....
        /*0264*/ 	.word	0xffffffff


	//   ....[62]....
        /*0268*/ 	.word	0xffffffff


	//   ....[63]....
        /*026c*/ 	.word	0xffffffff


	//   ....[64]....
        /*0270*/ 	.word	0xffffffff


	//   ....[65]....
        /*0274*/ 	.word	0xffffffff


	//   ....[66]....
        /*0278*/ 	.word	0xffffffff


	//   ....[67]....
        /*027c*/ 	.word	0xffffffff


	//   ....[68]....
        /*0280*/ 	.word	0xffffffff


	//   ....[69]....
        /*0284*/ 	.word	0xffffffff


	//   ....[70]....
        /*0288*/ 	.word	0xffffffff


	//   ....[71]....
        /*028c*/ 	.word	0xffffffff


	//   ....[72]....
        /*0290*/ 	.word	0xffffffff


	//   ....[73]....
        /*0294*/ 	.word	0xffffffff


	//   ....[74]....
        /*0298*/ 	.word	0xffffffff


	//   ....[75]....
        /*029c*/ 	.word	0xffffffff


	//   ....[76]....
        /*02a0*/ 	.word	0xffffffff


	//   ....[77]....
        /*02a4*/ 	.word	0xffffffff


	//   ....[78]....
        /*02a8*/ 	.word	0xffffffff


	//   ....[79]....
        /*02ac*/ 	.word	0xffffffff


	//   ....[80]....
        /*02b0*/ 	.word	0xffffffff


	//   ....[81]....
        /*02b4*/ 	.word	0xffffffff


	//   ....[82]....
        /*02b8*/ 	.word	0xffffffff


	//   ....[83]....
        /*02bc*/ 	.word	0xffffffff


	//   ....[84]....
        /*02c0*/ 	.word	0xffffffff


	//   ....[85]....
        /*02c4*/ 	.word	0xffffffff


	//   ....[86]....
        /*02c8*/ 	.word	0xffffffff


	//   ....[87]....
        /*02cc*/ 	.word	0xffffffff


	//   ....[88]....
        /*02d0*/ 	.word	0xffffffff


	//   ....[89]....
        /*02d4*/ 	.word	0xffffffff


	//   ....[90]....
        /*02d8*/ 	.word	0xffffffff


	//   ....[91]....
        /*02dc*/ 	.word	0xffffffff


	//   ....[92]....
        /*02e0*/ 	.word	0xffffffff


	//   ....[93]....
        /*02e4*/ 	.word	0xffffffff


	//   ....[94]....
        /*02e8*/ 	.word	0xffffffff


	//   ....[95]....
        /*02ec*/ 	.word	0xffffffff


	//   ....[96]....
        /*02f0*/ 	.word	0xffffffff


	//   ....[97]....
        /*02f4*/ 	.word	0xffffffff


	//   ....[98]....
        /*02f8*/ 	.word	0xffffffff


	//   ....[99]....
        /*02fc*/ 	.word	0xffffffff


	//   ....[100]....
        /*0300*/ 	.word	0xffffffff


	//   ....[101]....
        /*0304*/ 	.word	0xffffffff


	//   ....[102]....
        /*0308*/ 	.word	0xffffffff


	//   ....[103]....
        /*030c*/ 	.word	0xffffffff


	//   ....[104]....
        /*0310*/ 	.word	0xffffffff


	//   ....[105]....
        /*0314*/ 	.word	0xffffffff


	//   ....[106]....
        /*0318*/ 	.word	0xffffffff


	//   ....[107]....
        /*031c*/ 	.word	0xffffffff


	//   ....[108]....
        /*0320*/ 	.word	0xffffffff


	//   ....[109]....
        /*0324*/ 	.word	0xffffffff


	//   ....[110]....
        /*0328*/ 	.word	0xffffffff


	//   ....[111]....
        /*032c*/ 	.word	0xffffffff


	//   ....[112]....
        /*0330*/ 	.word	0xffffffff


	//   ....[113]....
        /*0334*/ 	.word	0xffffffff


	//   ....[114]....
        /*0338*/ 	.word	0xffffffff


	//   ....[115]....
        /*033c*/ 	.word	0xffffffff


	//   ....[116]....
        /*0340*/ 	.word	0xffffffff


	//   ....[117]....
        /*0344*/ 	.word	0xffffffff


	//   ....[118]....
        /*0348*/ 	.word	0xffffffff


	//   ....[119]....
        /*034c*/ 	.word	0xffffffff


	//   ....[120]....
        /*0350*/ 	.word	0xffffffff


	//   ....[121]....
        /*0354*/ 	.word	0xffffffff


	//   ....[122]....
        /*0358*/ 	.word	0xffffffff


	//   ....[123]....
        /*035c*/ 	.word	0xffffffff


	//   ....[124]....
        /*0360*/ 	.word	0xffffffff


	//   ....[125]....
        /*0364*/ 	.word	0xffffffff


	//   ....[126]....
        /*0368*/ 	.word	0xffffffff


	//   ....[127]....
        /*036c*/ 	.word	0xffffffff


	//   ....[128]....
        /*0370*/ 	.word	0xffffffff


	//   ....[129]....
        /*0374*/ 	.word	0x0500000f


	//   ....[130]....
        /*0378*/ 	.word	0x0500000f


	//   ....[131]....
        /*037c*/ 	.word	0x0500000f


	//   ....[132]....
        /*0380*/ 	.word	0x0500000f


	//   ....[133]....
        /*0384*/ 	.word	0x0500000f


	//   ....[134]....
        /*0388*/ 	.word	0x0500000f


	//   ....[135]....
        /*038c*/ 	.word	0x0500000f


	//   ....[136]....
        /*0390*/ 	.word	0x0500000f


	//   ....[137]....
        /*0394*/ 	.word	0x0500000f


	//   ....[138]....
        /*0398*/ 	.word	0x0500000f


	//   ....[139]....
        /*039c*/ 	.word	0x0500000f


	//   ....[140]....
        /*03a0*/ 	.word	0x0500000f


	//   ....[141]....
        /*03a4*/ 	.word	0x0500000f


	//   ....[142]....
        /*03a8*/ 	.word	0x0500000f


	//   ....[143]....
        /*03ac*/ 	.word	0x0500000f


	//   ....[144]....
        /*03b0*/ 	.word	0x0500000f


	//   ....[145]....
        /*03b4*/ 	.word	0x0500000f


	//   ....[146]....
        /*03b8*/ 	.word	0x0500000f


	//   ....[147]....
        /*03bc*/ 	.word	0x0500000f


	//   ....[148]....
        /*03c0*/ 	.word	0x0500000f


	//   ....[149]....
        /*03c4*/ 	.word	0x0500000f


	//   ....[150]....
        /*03c8*/ 	.word	0x0500000f


	//   ....[151]....
        /*03cc*/ 	.word	0x0500000f


	//   ....[152]....
        /*03d0*/ 	.word	0x0500000f


	//   ....[153]....
        /*03d4*/ 	.word	0x0500000f


	//   ....[154]....
        /*03d8*/ 	.word	0x0500000f


	//   ....[155]....
        /*03dc*/ 	.word	0x0500000f


	//   ....[156]....
        /*03e0*/ 	.word	0x0500000f


	//   ....[157]....
        /*03e4*/ 	.word	0x0500000f


	//   ....[158]....
        /*03e8*/ 	.word	0x0500000f


	//   ....[159]....
        /*03ec*/ 	.word	0x0500000f


	//   ....[160]....
        /*03f0*/ 	.word	0x0500000f


	//   ....[161]....
        /*03f4*/ 	.word	0x0500000f


	//   ....[162]....
        /*03f8*/ 	.word	0x0500000f


	//   ....[163]....
        /*03fc*/ 	.word	0x0500000f


	//   ....[164]....
        /*0400*/ 	.word	0x0500000f


	//   ....[165]....
        /*0404*/ 	.word	0x0500000f


	//   ....[166]....
        /*0408*/ 	.word	0x0500000f


	//   ....[167]....
        /*040c*/ 	.word	0x0500000f


	//   ....[168]....
        /*0410*/ 	.word	0x0500000f


	//   ....[169]....
        /*0414*/ 	.word	0x0500000f


	//   ....[170]....
        /*0418*/ 	.word	0x0500000f


	//   ....[171]....
        /*041c*/ 	.word	0x0500000f


	//   ....[172]....
        /*0420*/ 	.word	0x0500000f


	//   ....[173]....
        /*0424*/ 	.word	0x0500000f


	//   ....[174]....
        /*0428*/ 	.word	0x0500000f


	//   ....[175]....
        /*042c*/ 	.word	0x0500000f


	//   ....[176]....
        /*0430*/ 	.word	0x0500000f


	//   ....[177]....
        /*0434*/ 	.word	0x0500000f


	//   ....[178]....
        /*0438*/ 	.word	0x0500000f


	//   ....[179]....
        /*043c*/ 	.word	0x0500000f


	//   ....[180]....
        /*0440*/ 	.word	0x0500000f


	//   ....[181]....
        /*0444*/ 	.word	0x0500000f


	//   ....[182]....
        /*0448*/ 	.word	0x0500000f


	//   ....[183]....
        /*044c*/ 	.word	0x0500000f


	//   ....[184]....
        /*0450*/ 	.word	0x0500000f


	//   ....[185]....
        /*0454*/ 	.word	0x0500000f


	//   ....[186]....
        /*0458*/ 	.word	0x0500000f


	//   ....[187]....
        /*045c*/ 	.word	0x0500000f


	//   ....[188]....
        /*0460*/ 	.word	0x0500000f


	//   ....[189]....
        /*0464*/ 	.word	0x0500000f


	//   ....[190]....
        /*0468*/ 	.word	0x0500000f


	//   ....[191]....
        /*046c*/ 	.word	0x0500000f


	//   ....[192]....
        /*0470*/ 	.word	0x0500000f


	//   ....[193]....
        /*0474*/ 	.word	0x0500000f


	//   ....[194]....
        /*0478*/ 	.word	0x0500000f


	//   ....[195]....
        /*047c*/ 	.word	0x0500000f


	//----- nvinfo : EIATTR_COOP_GROUP_INSTR_OFFSETS
	.align		4
.L_608:
        /*0480*/ 	.byte	0x04, 0x28
        /*0482*/ 	.short	(.L_610 - .L_609)


	//   ....[0]....
.L_609:
        /*0484*/ 	.word	0x00000080


	//   ....[1]....
        /*0488*/ 	.word	0x00000090


	//   ....[2]....
        /*048c*/ 	.word	0x000002b0


	//   ....[3]....
        /*0490*/ 	.word	0x00000410


	//   ....[4]....
        /*0494*/ 	.word	0x00000530


	//   ....[5]....
        /*0498*/ 	.word	0x00000690


	//   ....[6]....
        /*049c*/ 	.word	0x000019b0


	//   ....[7]....
        /*04a0*/ 	.word	0x000036f0


	//   ....[8]....
        /*04a4*/ 	.word	0x00004670


	//   ....[9]....
        /*04a8*/ 	.word	0x000052e0


	//   ....[10]....
        /*04ac*/ 	.word	0x00005310


	//   ....[11]....
        /*04b0*/ 	.word	0x00005660


	//   ....[12]....
        /*04b4*/ 	.word	0x00005760


	//   ....[13]....
        /*04b8*/ 	.word	0x000059a0


	//   ....[14]....
        /*04bc*/ 	.word	0x00005ae0


	//   ....[15]....
        /*04c0*/ 	.word	0x00006340


	//   ....[16]....
        /*04c4*/ 	.word	0x00007090


	//   ....[17]....
        /*04c8*/ 	.word	0x00007cd0


	//   ....[18]....
        /*04cc*/ 	.word	0x00007cf0


	//   ....[19]....
        /*04d0*/ 	.word	0x00008020


	//   ....[20]....
        /*04d4*/ 	.word	0x00008120


	//   ....[21]....
        /*04d8*/ 	.word	0x00008490


	//   ....[22]....
        /*04dc*/ 	.word	0x000084f0


	//   ....[23]....
        /*04e0*/ 	.word	0x00009650


	//   ....[24]....
        /*04e4*/ 	.word	0x0000a320


	//   ....[25]....
        /*04e8*/ 	.word	0x0000b000


	//   ....[26]....
        /*04ec*/ 	.word	0x0000b030


	//   ....[27]....
        /*04f0*/ 	.word	0x0000b270


	//   ....[28]....
        /*04f4*/ 	.word	0x0000b440


	//   ....[29]....
        /*04f8*/ 	.word	0x0000c3b0


	//   ....[30]....
        /*04fc*/ 	.word	0x0000c480


	//   ....[31]....
        /*0500*/ 	.word	0x0000c4a0


	//   ....[32]....
        /*0504*/ 	.word	0x0000c500


	//   ....[33]....
        /*0508*/ 	.word	0x0000c520


	//   ....[34]....
        /*050c*/ 	.word	0x0000de80


	//   ....[35]....
        /*0510*/ 	.word	0x0000e4a0


	//   ....[36]....
        /*0514*/ 	.word	0x0000e4d0


	//   ....[37]....
        /*0518*/ 	.word	0x0000e4f0


	//   ....[38]....
        /*051c*/ 	.word	0x0000e520


	//   ....[39]....
        /*0520*/ 	.word	0x0000eba0


	//   ....[40]....
        /*0524*/ 	.word	0x0000ebc0


	//   ....[41]....
        /*0528*/ 	.word	0x0000ee00


	//   ....[42]....
        /*052c*/ 	.word	0x0000ee20


	//   ....[43]....
        /*0530*/ 	.word	0x0000f9b0


	//   ....[44]....
        /*0534*/ 	.word	0x0000f9e0


	//   ....[45]....
        /*0538*/ 	.word	0x0000fc20


	//   ....[46]....
        /*053c*/ 	.word	0x0000fc40


	//   ....[47]....
        /*0540*/ 	.word	0x0000fee0


	//   ....[48]....
        /*0544*/ 	.word	0x000100b0


	//   ....[49]....
        /*0548*/ 	.word	0x000100e0


	//   ....[50]....
        /*054c*/ 	.word	0x00010110


	//   ....[51]....
        /*0550*/ 	.word	0x00010140


	//   ....[52]....
        /*0554*/ 	.word	0x00010170


	//   ....[53]....
        /*0558*/ 	.word	0x000101a0


	//   ....[54]....
        /*055c*/ 	.word	0x000102f0


	//   ....[55]....
        /*0560*/ 	.word	0x00010320


	//   ....[56]....
        /*0564*/ 	.word	0x00010350


	//   ....[57]....
        /*0568*/ 	.word	0x00010380


	//   ....[58]....
        /*056c*/ 	.word	0x000103b0


	//   ....[59]....
        /*0570*/ 	.word	0x000103e0


	//   ....[60]....
        /*0574*/ 	.word	0x00010470


	//   ....[61]....
        /*0578*/ 	.word	0x000104d0


	//   ....[62]....
        /*057c*/ 	.word	0x00010560


	//   ....[63]....
        /*0580*/ 	.word	0x00011ff0


	//   ....[64]....
        /*0584*/ 	.word	0x00012010


	//   ....[65]....
        /*0588*/ 	.word	0x000120a0


	//   ....[66]....
        /*058c*/ 	.word	0x000120c0


	//   ....[67]....
        /*0590*/ 	.word	0x00012140


	//   ....[68]....
        /*0594*/ 	.word	0x00012160


	//   ....[69]....
        /*0598*/ 	.word	0x00012170


	//   ....[70]....
        /*059c*/ 	.word	0x00012180


	//   ....[71]....
        /*05a0*/ 	.word	0x00012910


	//   ....[72]....
        /*05a4*/ 	.word	0x00012940


	//   ....[73]....
        /*05a8*/ 	.word	0x00012a00


	//   ....[74]....
        /*05ac*/ 	.word	0x00012a20


	//   ....[75]....
        /*05b0*/ 	.word	0x00012ac0


	//   ....[76]....
        /*05b4*/ 	.word	0x00012ae0


	//   ....[77]....
        /*05b8*/ 	.word	0x00012af0


	//   ....[78]....
        /*05bc*/ 	.word	0x00012b70


	//   ....[79]....
        /*05c0*/ 	.word	0x000133e0


	//   ....[80]....
        /*05c4*/ 	.word	0x00013400


	//   ....[81]....
        /*05c8*/ 	.word	0x000135a0


	//   ....[82]....
        /*05cc*/ 	.word	0x000135d0


	//   ....[83]....
        /*05d0*/ 	.word	0x000136e0


	//   ....[84]....
        /*05d4*/ 	.word	0x000136f0


	//   ....[85]....
        /*05d8*/ 	.word	0x00013720


	//   ....[86]....
        /*05dc*/ 	.word	0x00013730


	//   ....[87]....
        /*05e0*/ 	.word	0x00013d60


	//   ....[88]....
        /*05e4*/ 	.word	0x00013dc0


	//   ....[89]....
        /*05e8*/ 	.word	0x00013f80


	//   ....[90]....
        /*05ec*/ 	.word	0x00013fc0


	//   ....[91]....
        /*05f0*/ 	.word	0x00013fd0


	//   ....[92]....
        /*05f4*/ 	.word	0x00013fe0


	//   ....[93]....
        /*05f8*/ 	.word	0x00014130


	//   ....[94]....
        /*05fc*/ 	.word	0x00014280


	//   ....[95]....
        /*0600*/ 	.word	0x00014ab0


	//   ....[96]....
        /*0604*/ 	.word	0x00014ad0


	//   ....[97]....
        /*0608*/ 	.word	0x00014b20


	//   ....[98]....
        /*060c*/ 	.word	0x00014b30


	//   ....[99]....
        /*0610*/ 	.word	0x00014b70


	//   ....[100]....
        /*0614*/ 	.word	0x00014b80


	//   ....[101]....
        /*0618*/ 	.word	0x00014b90


	//   ....[102]....
        /*061c*/ 	.word	0x00014bd0


	//   ....[103]....
        /*0620*/ 	.word	0x00014ef0


	//   ....[104]....
        /*0624*/ 	.word	0x00014f30


	//   ....[105]....
        /*0628*/ 	.word	0x00014f50


	//   ....[106]....
        /*062c*/ 	.word	0x00014f70


	//   ....[107]....
        /*0630*/ 	.word	0x00014fa0


	//   ....[108]....
        /*0634*/ 	.word	0x00014fc0


	//   ....[109]....
        /*0638*/ 	.word	0x000150c0


	//   ....[110]....
        /*063c*/ 	.word	0x00015210


	//   ....[111]....
        /*0640*/ 	.word	0x00015810


	//   ....[112]....
        /*0644*/ 	.word	0x00015860


	//   ....[113]....
        /*0648*/ 	.word	0x00015890


	//   ....[114]....
        /*064c*/ 	.word	0x000158c0


	//   ....[115]....
        /*0650*/ 	.word	0x000158d0


	//   ....[116]....
        /*0654*/ 	.word	0x00015900


	//   ....[117]....
        /*0658*/ 	.word	0x00015930


	//   ....[118]....
        /*065c*/ 	.word	0x00015960


	//   ....[119]....
        /*0660*/ 	.word	0x00015ae0


	//   ....[120]....
        /*0664*/ 	.word	0x00015b10


	//   ....[121]....
        /*0668*/ 	.word	0x00015b40


	//   ....[122]....
        /*066c*/ 	.word	0x00015b70


	//   ....[123]....
        /*0670*/ 	.word	0x00015ba0


	//   ....[124]....
        /*0674*/ 	.word	0x00015bd0


	//   ....[125]....
        /*0678*/ 	.word	0x00015c90


	//   ....[126]....
        /*067c*/ 	.word	0x00015cb0


	//   ....[127]....
        /*0680*/ 	.word	0x00015d20


	//   ....[128]....
        /*0684*/ 	.word	0x000163c0


	//   ....[129]....
        /*0688*/ 	.word	0x00016940


	//   ....[130]....
        /*068c*/ 	.word	0x00016a30


	//   ....[131]....
        /*0690*/ 	.word	0x00016ad0


	//   ....[132]....
        /*0694*/ 	.word	0x00016b30


	//   ....[133]....
        /*0698*/ 	.word	0x00016c20


	//   ....[134]....
        /*069c*/ 	.word	0x00016c90


	//   ....[135]....
        /*06a0*/ 	.word	0x00016d80


	//   ....[136]....
        /*06a4*/ 	.word	0x00016df0


	//   ....[137]....
        /*06a8*/ 	.word	0x00016e90


	//   ....[138]....
        /*06ac*/ 	.word	0x00016f90


	//   ....[139]....
        /*06b0*/ 	.word	0x00017020


	//   ....[140]....
        /*06b4*/ 	.word	0x00017080


	//   ....[141]....
        /*06b8*/ 	.word	0x00017170


	//   ....[142]....
        /*06bc*/ 	.word	0x000171f0


	//   ....[143]....
        /*06c0*/ 	.word	0x000172f0


	//   ....[144]....
        /*06c4*/ 	.word	0x00017360


	//   ....[145]....
        /*06c8*/ 	.word	0x00017440


	//   ....[146]....
        /*06cc*/ 	.word	0x00017750


	//   ....[147]....
        /*06d0*/ 	.word	0x00017810


	//   ....[148]....
        /*06d4*/ 	.word	0x00017a80


	//   ....[149]....
        /*06d8*/ 	.word	0x00017ad0


	//   ....[150]....
        /*06dc*/ 	.word	0x00017ce0


	//   ....[151]....
        /*06e0*/ 	.word	0x00017d30


	//   ....[152]....
        /*06e4*/ 	.word	0x00017ee0


	//   ....[153]....
        /*06e8*/ 	.word	0x00017f30


	//   ....[154]....
        /*06ec*/ 	.word	0x00018070


	//   ....[155]....
        /*06f0*/ 	.word	0x00018170


	//   ....[156]....
        /*06f4*/ 	.word	0x000183e0


	//   ....[157]....
        /*06f8*/ 	.word	0x00018430


	//   ....[158]....
        /*06fc*/ 	.word	0x00018600


	//   ....[159]....
        /*0700*/ 	.word	0x00018650


	//   ....[160]....
        /*0704*/ 	.word	0x00018820


	//   ....[161]....
        /*0708*/ 	.word	0x00018870


	//   ....[162]....
        /*070c*/ 	.word	0x00018960


	//   ....[163]....
        /*0710*/ 	.word	0x00018a00


	//   ....[164]....
        /*0714*/ 	.word	0x00018a60


	//   ....[165]....
        /*0718*/ 	.word	0x00018b10


	//   ....[166]....
        /*071c*/ 	.word	0x00018b70


	//   ....[167]....
        /*0720*/ 	.word	0x00018c20


	//   ....[168]....
        /*0724*/ 	.word	0x00018c80


	//   ....[169]....
        /*0728*/ 	.word	0x00018d30


	//   ....[170]....
        /*072c*/ 	.word	0x00018e20


	//   ....[171]....
        /*0730*/ 	.word	0x00018f00


	//   ....[172]....
        /*0734*/ 	.word	0x00019010


	//   ....[173]....
        /*0738*/ 	.word	0x00019110


	//   ....[174]....
        /*073c*/ 	.word	0x00019240


	//   ....[175]....
        /*0740*/ 	.word	0x00019320


	//   ....[176]....
        /*0744*/ 	.word	0x00019420


	//   ....[177]....
        /*0748*/ 	.word	0x00019500


	//   ....[178]....
        /*074c*/ 	.word	0x00019590


	//   ....[179]....
        /*0750*/ 	.word	0x00019630


	//   ....[180]....
        /*0754*/ 	.word	0x00019750


	//   ....[181]....
        /*0758*/ 	.word	0x000197c0


	//   ....[182]....
        /*075c*/ 	.word	0x00019830


	//   ....[183]....
        /*0760*/ 	.word	0x000198a0


	//   ....[184]....
        /*0764*/ 	.word	0x00019910


	//   ....[185]....
        /*0768*/ 	.word	0x00019990


	//   ....[186]....
        /*076c*/ 	.word	0x00019a20


	//   ....[187]....
        /*0770*/ 	.word	0x00019ab0


	//   ....[188]....
        /*0774*/ 	.word	0x00019b20


	//   ....[189]....
        /*0778*/ 	.word	0x00019b90


	//   ....[190]....
        /*077c*/ 	.word	0x00019c00


	//   ....[191]....
        /*0780*/ 	.word	0x00019c80


	//   ....[192]....
        /*0784*/ 	.word	0x00019cf0


	//   ....[193]....
        /*0788*/ 	.word	0x00019d90


	//   ....[194]....
        /*078c*/ 	.word	0x00019e20


	//   ....[195]....
        /*0790*/ 	.word	0x00019f40


	//----- nvinfo : EIATTR_REG_RECONFIG
	.align		4
.L_610:
        /*0794*/ 	.byte	0x01, 0x54
	.zero		2


	//----- nvinfo : EIATTR_SYSCALL_OFFSETS
	.align		4
        /*0798*/ 	.byte	0x04, 0x46
        /*079a*/ 	.short	(.L_612 - .L_611)


	//   ....[0]....
.L_611:
        /*079c*/ 	.word	0x000038a0


	//   ....[1]....
        /*07a0*/ 	.word	0x000113f0


	//   ....[2]....
        /*07a4*/ 	.word	0x00011540


	//   ....[3]....
        /*07a8*/ 	.word	0x00011630


	//   ....[4]....
        /*07ac*/ 	.word	0x00012520


	//   ....[5]....
        /*07b0*/ 	.word	0x00012df0


	//----- nvinfo : EIATTR_MBARRIER_INSTR_OFFSETS
	.align		4
.L_612:
        /*07b4*/ 	.byte	0x04, 0x39
        /*07b6*/ 	.short	(.L_614 - .L_613)


	//   ....[0]....
.L_613:
        /*07b8*/ 	.word	0x00000190
        /*07bc*/ 	.word	0x000000ff
        /*07c0*/ 	.word	0x00038800
        /*07c4*/ 	.short	0x0100
        /*07c6*/ 	.byte	0x08
	.zero		1


	//   ....[1]....
        /*07c8*/ 	.word	0x000001a0
        /*07cc*/ 	.word	0x000000ff
        /*07d0*/ 	.word	0x00038810
        /*07d4*/ 	.short	0x0100
        /*07d6*/ 	.byte	0x08
	.zero		1


	//   ....[2]....
        /*07d8*/ 	.word	0x000001b0
        /*07dc*/ 	.word	0x000000ff
        /*07e0*/ 	.word	0x00038820
        /*07e4*/ 	.short	0x0100
        /*07e6*/ 	.byte	0x08
	.zero		1


	//   ....[3]....
        /*07e8*/ 	.word	0x00000260
        /*07ec*/ 	.word	0x000000ff
        /*07f0*/ 	.word	0x00038830
        /*07f4*/ 	.short	0x0100
        /*07f6*/ 	.byte	0x06
	.zero		1


	//   ....[4]....
        /*07f8*/ 	.word	0x00000270
        /*07fc*/ 	.word	0x000000ff
        /*0800*/ 	.word	0x00038840
        /*0804*/ 	.short	0x0100
        /*0806*/ 	.byte	0x06
	.zero		1


	//   ....[5]....
        /*0808*/ 	.word	0x00000280
        /*080c*/ 	.word	0x000000ff
        /*0810*/ 	.word	0x00038838
        /*0814*/ 	.short	0x0100
        /*0816*/ 	.byte	0x06
	.zero		1


	//   ....[6]....
        /*0818*/ 	.word	0x00000290
        /*081c*/ 	.word	0x000000ff
        /*0820*/ 	.word	0x00038848
        /*0824*/ 	.short	0x0100
        /*0826*/ 	.byte	0x06
	.zero		1


	//   ....[7]....
        /*0828*/ 	.word	0x000003c0
        /*082c*/ 	.word	0x000000ff
        /*0830*/ 	.word	0x00038850
        /*0834*/ 	.short	0x0100
        /*0836*/ 	.byte	0x08
	.zero		1


	//   ....[8]....
        /*0838*/ 	.word	0x000003d0
        /*083c*/ 	.word	0x000000ff
        /*0840*/ 	.word	0x00038860
        /*0844*/ 	.short	0x0100
        /*0846*/ 	.byte	0x08
	.zero		1


	//   ....[9]....
        /*0848*/ 	.word	0x000003e0
        /*084c*/ 	.word	0x000000ff
        /*0850*/ 	.word	0x00038858
        /*0854*/ 	.short	0x0100
        /*0856*/ 	.byte	0x08
	.zero		1


	//   ....[10]....
        /*0858*/ 	.word	0x000003f0
        /*085c*/ 	.word	0x000000ff
        /*0860*/ 	.word	0x00038868
        /*0864*/ 	.short	0x0100
        /*0866*/ 	.byte	0x08
	.zero		1


	//   ....[11]....
        /*0868*/ 	.word	0x000004e0
        /*086c*/ 	.word	0x000000ff
        /*0870*/ 	.word	0x00038870
        /*0874*/ 	.short	0x0100
        /*0876*/ 	.byte	0x06
	.zero		1


	//   ....[12]....
        /*0878*/ 	.word	0x000004f0
        /*087c*/ 	.word	0x000000ff
        /*0880*/ 	.word	0x00038880
        /*0884*/ 	.short	0x0100
        /*0886*/ 	.byte	0x06
	.zero		1


	//   ....[13]....
        /*0888*/ 	.word	0x00000500
        /*088c*/ 	.word	0x000000ff
        /*0890*/ 	.word	0x00038878
        /*0894*/ 	.short	0x0100
        /*0896*/ 	.byte	0x06
	.zero		1


	//   ....[14]....
        /*0898*/ 	.word	0x00000510
        /*089c*/ 	.word	0x000000ff
        /*08a0*/ 	.word	0x00038888
        /*08a4*/ 	.short	0x0100
        /*08a6*/ 	.byte	0x06
	.zero		1


	//   ....[15]....
        /*08a8*/ 	.word	0x00000640
        /*08ac*/ 	.word	0x000000ff
        /*08b0*/ 	.word	0x00038890
        /*08b4*/ 	.short	0x0100
        /*08b6*/ 	.byte	0x08
	.zero		1


	//   ....[16]....
        /*08b8*/ 	.word	0x00000650
        /*08bc*/ 	.word	0x000000ff
        /*08c0*/ 	.word	0x000388a0
        /*08c4*/ 	.short	0x0100
        /*08c6*/ 	.byte	0x08
	.zero		1


	//   ....[17]....
        /*08c8*/ 	.word	0x00000660
        /*08cc*/ 	.word	0x000000ff
        /*08d0*/ 	.word	0x00038898
        /*08d4*/ 	.short	0x0100
        /*08d6*/ 	.byte	0x08
	.zero		1


	//   ....[18]....
        /*08d8*/ 	.word	0x00000670
        /*08dc*/ 	.word	0x000000ff
        /*08e0*/ 	.word	0x000388a8
        /*08e4*/ 	.short	0x0100
        /*08e6*/ 	.byte	0x08
	.zero		1


	//   ....[19]....
        /*08e8*/ 	.word	0x000007b0
        /*08ec*/ 	.word	0x000000ff
        /*08f0*/ 	.word	0x000388b0
        /*08f4*/ 	.short	0x0100
        /*08f6*/ 	.byte	0x08
	.zero		1


	//   ....[20]....
        /*08f8*/ 	.word	0x000007c0
        /*08fc*/ 	.word	0x000000ff
        /*0900*/ 	.word	0x000388c0
        /*0904*/ 	.short	0x0100
        /*0906*/ 	.byte	0x08
	.zero		1


	//   ....[21]....
        /*0908*/ 	.word	0x000007d0
        /*090c*/ 	.word	0x000000ff
        /*0910*/ 	.word	0x000388b8
        /*0914*/ 	.short	0x0100
        /*0916*/ 	.byte	0x08
	.zero		1


	//   ....[22]....
        /*0918*/ 	.word	0x000007e0
        /*091c*/ 	.word	0x000000ff
        /*0920*/ 	.word	0x000388c8
        /*0924*/ 	.short	0x0100
        /*0926*/ 	.byte	0x08
	.zero		1


	//   ....[23]....
        /*0928*/ 	.word	0x00001d80
        /*092c*/ 	.word	0x00000003
        /*0930*/ 	.word	0x00000000
        /*0934*/ 	.short	0x0101
        /*0936*/ 	.byte	0x3f
	.zero		1


	//   ....[24]....
        /*0938*/ 	.word	0x00002880
        /*093c*/ 	.word	0x00000003
        /*0940*/ 	.word	0x00000000
        /*0944*/ 	.short	0x0101
        /*0946*/ 	.byte	0x3f
	.zero		1


	//   ....[25]....
        /*0948*/ 	.word	0x00003920
        /*094c*/ 	.word	0x00000011
        /*0950*/ 	.word	0x00038800
        /*0954*/ 	.short	0x010a
        /*0956*/ 	.byte	0x3f
	.zero		1


	//   ....[26]....
        /*0958*/ 	.word	0x00003980
        /*095c*/ 	.word	0x00000009
        /*0960*/ 	.word	0x00038830
        /*0964*/ 	.short	0x010a
        /*0966*/ 	.byte	0x3f
	.zero		1


	//   ....[27]....
        /*0968*/ 	.word	0x000039f0
        /*096c*/ 	.word	0x00000009
        /*0970*/ 	.word	0x00038830
        /*0974*/ 	.short	0x010a
        /*0976*/ 	.byte	0x3f
	.zero		1


	//   ....[28]....
        /*0978*/ 	.word	0x00003c70
        /*097c*/ 	.word	0x00000011
        /*0980*/ 	.word	0x00038810
        /*0984*/ 	.short	0x010a
        /*0986*/ 	.byte	0x3f
	.zero		1


	//   ....[29]....
        /*0988*/ 	.word	0x00003cb0
        /*098c*/ 	.word	0x00000009
        /*0990*/ 	.word	0x00038850
        /*0994*/ 	.short	0x010a
        /*0996*/ 	.byte	0x3f
	.zero		1


	//   ....[30]....
        /*0998*/ 	.word	0x00003d80
        /*099c*/ 	.word	0x00000009
        /*09a0*/ 	.word	0x00038850
        /*09a4*/ 	.short	0x010a
        /*09a6*/ 	.byte	0x3f
	.zero		1


	//   ....[31]....
        /*09a8*/ 	.word	0x00005bd0
        /*09ac*/ 	.word	0x00000019
        /*09b0*/ 	.word	0x00000000
        /*09b4*/ 	.short	0x0101
        /*09b6*/ 	.byte	0x3f
	.zero		1


	//   ....[32]....
        /*09b8*/ 	.word	0x000063f0
        /*09bc*/ 	.word	0x00000009
        /*09c0*/ 	.word	0x00000000
        /*09c4*/ 	.short	0x0101
        /*09c6*/ 	.byte	0x3f
	.zero		1


	//   ....[33]....
        /*09c8*/ 	.word	0x00006590
        /*09cc*/ 	.word	0x00000009
        /*09d0*/ 	.word	0x00038830
        /*09d4*/ 	.short	0x010a
        /*09d6*/ 	.byte	0x3f
	.zero		1


	//   ....[34]....
        /*09d8*/ 	.word	0x000065e0
        /*09dc*/ 	.word	0x00000009
        /*09e0*/ 	.word	0x00038830
        /*09e4*/ 	.short	0x010a
        /*09e6*/ 	.byte	0x3f
	.zero		1


	//   ....[35]....
        /*09e8*/ 	.word	0x00006760
        /*09ec*/ 	.word	0x00000009
        /*09f0*/ 	.word	0x00038850
        /*09f4*/ 	.short	0x010a
        /*09f6*/ 	.byte	0x3f
	.zero		1


	//   ....[36]....
        /*09f8*/ 	.word	0x000067b0
        /*09fc*/ 	.word	0x00000009
        /*0a00*/ 	.word	0x00038850
        /*0a04*/ 	.short	0x010a
        /*0a06*/ 	.byte	0x3f
	.zero		1


	//   ....[37]....
        /*0a08*/ 	.word	0x00008750
        /*0a0c*/ 	.word	0x00000099
        /*0a10*/ 	.word	0x00000000
        /*0a14*/ 	.short	0x0101
        /*0a16*/ 	.byte	0x3f
	.zero		1


	//   ....[38]....
        /*0a18*/ 	.word	0x00009710
        /*0a1c*/ 	.word	0x00000009
        /*0a20*/ 	.word	0x00000000
        /*0a24*/ 	.short	0x0101
        /*0a26*/ 	.byte	0x3f
	.zero		1


	//   ....[39]....
        /*0a28*/ 	.word	0x00009820
        /*0a2c*/ 	.word	0x00000009
        /*0a30*/ 	.word	0x00038830
        /*0a34*/ 	.short	0x010a
        /*0a36*/ 	.byte	0x3f
	.zero		1


	//   ....[40]....
        /*0a38*/ 	.word	0x00009870
        /*0a3c*/ 	.word	0x00000009
        /*0a40*/ 	.word	0x00038830
        /*0a44*/ 	.short	0x010a
        /*0a46*/ 	.byte	0x3f
	.zero		1


	//   ....[41]....
        /*0a48*/ 	.word	0x000099f0
        /*0a4c*/ 	.word	0x00000009
        /*0a50*/ 	.word	0x00038850
        /*0a54*/ 	.short	0x010a
        /*0a56*/ 	.byte	0x3f
	.zero		1


	//   ....[42]....
        /*0a58*/ 	.word	0x00009a40
        /*0a5c*/ 	.word	0x00000009
        /*0a60*/ 	.word	0x00038850
        /*0a64*/ 	.short	0x010a
        /*0a66*/ 	.byte	0x3f
	.zero		1


	//   ....[43]....
        /*0a68*/ 	.word	0x0000b7e0
        /*0a6c*/ 	.word	0x00000099
        /*0a70*/ 	.word	0x00000000
        /*0a74*/ 	.short	0x0101
        /*0a76*/ 	.byte	0x3f
	.zero		1


	//   ....[44]....
        /*0a78*/ 	.word	0x0000c460
        /*0a7c*/ 	.word	0x00000009
        /*0a80*/ 	.word	0x00000000
        /*0a84*/ 	.short	0x0101
        /*0a86*/ 	.byte	0x3f
	.zero		1


	//   ....[45]....
        /*0a88*/ 	.word	0x0000ebd0
        /*0a8c*/ 	.word	0x00000000
        /*0a90*/ 	.word	0x00000000
        /*0a94*/ 	.short	0x0101
        /*0a96*/ 	.byte	0x3f
	.zero		1


	//   ....[46]....
        /*0a98*/ 	.word	0x00011da0
        /*0a9c*/ 	.word	0x0000001b
        /*0aa0*/ 	.word	0x00038840
        /*0aa4*/ 	.short	0x010a
        /*0aa6*/ 	.byte	0x3f
	.zero		1


	//   ....[47]....
        /*0aa8*/ 	.word	0x00012280
        /*0aac*/ 	.word	0x0000001b
        /*0ab0*/ 	.word	0x00038830
        /*0ab4*/ 	.short	0x0107
        /*0ab6*/ 	.byte	0x3f
	.zero		1


	//   ....[48]....
        /*0ab8*/ 	.word	0x00012360
        /*0abc*/ 	.word	0x0000001b
        /*0ac0*/ 	.word	0x00038830
        /*0ac4*/ 	.short	0x0101
        /*0ac6*/ 	.byte	0x3f
	.zero		1


	//   ....[49]....
        /*0ac8*/ 	.word	0x00012c30
        /*0acc*/ 	.word	0x00000017
        /*0ad0*/ 	.word	0x00038800
        /*0ad4*/ 	.short	0x0107
        /*0ad6*/ 	.byte	0x3f
	.zero		1


	//   ....[50]....
        /*0ad8*/ 	.word	0x00012cc0
        /*0adc*/ 	.word	0x00000017
        /*0ae0*/ 	.word	0x00038800
        /*0ae4*/ 	.short	0x0101
        /*0ae6*/ 	.byte	0x3f
	.zero		1


	//   ....[51]....
        /*0ae8*/ 	.word	0x000139d0
        /*0aec*/ 	.word	0x00000017
        /*0af0*/ 	.word	0x00038810
        /*0af4*/ 	.short	0x0107
        /*0af6*/ 	.byte	0x3f
	.zero		1


	//   ....[52]....
        /*0af8*/ 	.word	0x00013ad0
        /*0afc*/ 	.word	0x00000017
        /*0b00*/ 	.word	0x00038810
        /*0b04*/ 	.short	0x0101
        /*0b06*/ 	.byte	0x3f
	.zero		1


	//   ....[53]....
        /*0b08*/ 	.word	0x00013af0
        /*0b0c*/ 	.word	0x00000017
        /*0b10*/ 	.word	0x00038820
        /*0b14*/ 	.short	0x010a
        /*0b16*/ 	.byte	0x3f
	.zero		1


	//   ....[54]....
        /*0b18*/ 	.word	0x00013b80
        /*0b1c*/ 	.word	0x0000001b
        /*0b20*/ 	.word	0x00038860
        /*0b24*/ 	.short	0x010a
        /*0b26*/ 	.byte	0x3f
	.zero		1


	//   ....[55]....
        /*0b28*/ 	.word	0x000144a0
        /*0b2c*/ 	.word	0x0000001b
        /*0b30*/ 	.word	0x00038850
        /*0b34*/ 	.short	0x0107
        /*0b36*/ 	.byte	0x3f
	.zero		1


	//   ....[56]....
        /*0b38*/ 	.word	0x00014570
        /*0b3c*/ 	.word	0x0000001b
        /*0b40*/ 	.word	0x00038850
        /*0b44*/ 	.short	0x0101
        /*0b46*/ 	.byte	0x3f
	.zero		1


	//   ....[57]....
        /*0b48*/ 	.word	0x00014910
        /*0b4c*/ 	.word	0x00000006
        /*0b50*/ 	.word	0x00038840
        /*0b54*/ 	.short	0x010a
        /*0b56*/ 	.byte	0x3f
	.zero		1


	//   ....[58]....
        /*0b58*/ 	.word	0x00014c50
        /*0b5c*/ 	.word	0x00000006
        /*0b60*/ 	.word	0x00038830
        /*0b64*/ 	.short	0x0107
        /*0b66*/ 	.byte	0x3f
	.zero		1


	//   ....[59]....
        /*0b68*/ 	.word	0x00014d10
        /*0b6c*/ 	.word	0x00000006
        /*0b70*/ 	.word	0x00038830
        /*0b74*/ 	.short	0x0101
        /*0b76*/ 	.byte	0x3f
	.zero		1


	//   ....[60]....
        /*0b78*/ 	.word	0x00014d40
        /*0b7c*/ 	.word	0x00000006
        /*0b80*/ 	.word	0x00038860
        /*0b84*/ 	.short	0x010a
        /*0b86*/ 	.byte	0x3f
	.zero		1


	//   ....[61]....
        /*0b88*/ 	.word	0x00015410
        /*0b8c*/ 	.word	0x00000006
        /*0b90*/ 	.word	0x00038850
        /*0b94*/ 	.short	0x0107
        /*0b96*/ 	.byte	0x3f
	.zero		1


	//   ....[62]....
        /*0b98*/ 	.word	0x000154d0
        /*0b9c*/ 	.word	0x00000006
        /*0ba0*/ 	.word	0x00038850
        /*0ba4*/ 	.short	0x0101
        /*0ba6*/ 	.byte	0x3f
	.zero		1


	//   ....[63]....
        /*0ba8*/ 	.word	0x00016340
        /*0bac*/ 	.word	0x00000007
        /*0bb0*/ 	.word	0x00038820
        /*0bb4*/ 	.short	0x010a
        /*0bb6*/ 	.byte	0x3f
	.zero		1


	//   ....[64]....
        /*0bb8*/ 	.word	0x000164c0
        /*0bbc*/ 	.word	0x00000005
        /*0bc0*/ 	.word	0x00038840
        /*0bc4*/ 	.short	0x010a
        /*0bc6*/ 	.byte	0x3f
	.zero		1


	//   ....[65]....
        /*0bc8*/ 	.word	0x00016560
        /*0bcc*/ 	.word	0x00000003
        /*0bd0*/ 	.word	0x00038840
        /*0bd4*/ 	.short	0x010a
        /*0bd6*/ 	.byte	0x3f
	.zero		1


	//   ....[66]....
        /*0bd8*/ 	.word	0x000165a0
        /*0bdc*/ 	.word	0x00000005
        /*0be0*/ 	.word	0x00038860
        /*0be4*/ 	.short	0x010a
        /*0be6*/ 	.byte	0x3f
	.zero		1


	//   ....[67]....
        /*0be8*/ 	.word	0x000165e0
        /*0bec*/ 	.word	0x00000003
        /*0bf0*/ 	.word	0x00038860
        /*0bf4*/ 	.short	0x010a
        /*0bf6*/ 	.byte	0x3f
	.zero		1


	//   ....[68]....
        /*0bf8*/ 	.word	0x00016640
        /*0bfc*/ 	.word	0x00000011
        /*0c00*/ 	.word	0x00038800
        /*0c04*/ 	.short	0x010a
        /*0c06*/ 	.byte	0x3f
	.zero		1


	//   ....[69]....
        /*0c08*/ 	.word	0x00016690
        /*0c0c*/ 	.word	0x00000009
        /*0c10*/ 	.word	0x00038830
        /*0c14*/ 	.short	0x010a
        /*0c16*/ 	.byte	0x3f
	.zero		1


	//   ....[70]....
        /*0c18*/ 	.word	0x000166e0
        /*0c1c*/ 	.word	0x00000011
        /*0c20*/ 	.word	0x00038810
        /*0c24*/ 	.short	0x010a
        /*0c26*/ 	.byte	0x3f
	.zero		1


	//   ....[71]....
        /*0c28*/ 	.word	0x00016730
        /*0c2c*/ 	.word	0x00000009
        /*0c30*/ 	.word	0x00038850
        /*0c34*/ 	.short	0x010a
        /*0c36*/ 	.byte	0x3f
	.zero		1


	//   ....[72]....
        /*0c38*/ 	.word	0x00016780
        /*0c3c*/ 	.word	0x00000009
        /*0c40*/ 	.word	0x00038830
        /*0c44*/ 	.short	0x010a
        /*0c46*/ 	.byte	0x3f
	.zero		1


	//   ....[73]....
        /*0c48*/ 	.word	0x000167d0
        /*0c4c*/ 	.word	0x00000009
        /*0c50*/ 	.word	0x00038850
        /*0c54*/ 	.short	0x010a
        /*0c56*/ 	.byte	0x3f
	.zero		1


	//   ....[74]....
        /*0c58*/ 	.word	0x00016820
        /*0c5c*/ 	.word	0x00000009
        /*0c60*/ 	.word	0x00038830
        /*0c64*/ 	.short	0x010a
        /*0c66*/ 	.byte	0x3f
	.zero		1


	//   ....[75]....
        /*0c68*/ 	.word	0x00016870
        /*0c6c*/ 	.word	0x00000009
        /*0c70*/ 	.word	0x00038850
        /*0c74*/ 	.short	0x010a
        /*0c76*/ 	.byte	0x3f
	.zero		1


	//   ....[76]....
        /*0c78*/ 	.word	0x00016980
        /*0c7c*/ 	.word	0x0000001b
        /*0c80*/ 	.word	0x00038840
        /*0c84*/ 	.short	0x010a
        /*0c86*/ 	.byte	0x3f
	.zero		1


	//   ....[77]....
        /*0c88*/ 	.word	0x00017f70
        /*0c8c*/ 	.word	0x00000017
        /*0c90*/ 	.word	0x00038820
        /*0c94*/ 	.short	0x010a
        /*0c96*/ 	.byte	0x3f
	.zero		1


	//   ....[78]....
        /*0c98*/ 	.word	0x00017fc0
        /*0c9c*/ 	.word	0x0000001b
        /*0ca0*/ 	.word	0x00038860
        /*0ca4*/ 	.short	0x010a
        /*0ca6*/ 	.byte	0x3f
	.zero		1


	//   ....[79]....
        /*0ca8*/ 	.word	0x000188b0
        /*0cac*/ 	.word	0x00000006
        /*0cb0*/ 	.word	0x00038840
        /*0cb4*/ 	.short	0x010a
        /*0cb6*/ 	.byte	0x3f
	.zero		1


	//   ....[80]....
        /*0cb8*/ 	.word	0x00018d70
        /*0cbc*/ 	.word	0x00000006
        /*0cc0*/ 	.word	0x00038860
        /*0cc4*/ 	.short	0x010a
        /*0cc6*/ 	.byte	0x3f
	.zero		1


	//   ....[81]....
        /*0cc8*/ 	.word	0x00019e60
        /*0ccc*/ 	.word	0x00000007
        /*0cd0*/ 	.word	0x00038820
        /*0cd4*/ 	.short	0x010a
        /*0cd6*/ 	.byte	0x3f
	.zero		1


	//   ....[82]....
        /*0cd8*/ 	.word	0x0001a000
        /*0cdc*/ 	.word	0x00000005
        /*0ce0*/ 	.word	0x00038840
        /*0ce4*/ 	.short	0x010a
        /*0ce6*/ 	.byte	0x3f
	.zero		1


	//   ....[83]....
        /*0ce8*/ 	.word	0x0001a050
        /*0cec*/ 	.word	0x00000003
        /*0cf0*/ 	.word	0x00038840
        /*0cf4*/ 	.short	0x010a
        /*0cf6*/ 	.byte	0x3f
	.zero		1


	//   ....[84]....
        /*0cf8*/ 	.word	0x0001a0a0
        /*0cfc*/ 	.word	0x00000005
        /*0d00*/ 	.word	0x00038860
        /*0d04*/ 	.short	0x010a
        /*0d06*/ 	.byte	0x3f
	.zero		1


	//----- nvinfo : EIATTR_NUM_MBARRIERS
	.align		4
.L_614:
        /*0d08*/ 	.byte	0x03, 0x38
        /*0d0a*/ 	.short	0x0017


	//----- nvinfo : EIATTR_EXIT_INSTR_OFFSETS
	.align		4
        /*0d0c*/ 	.byte	0x04, 0x1c
        /*0d0e*/ 	.short	(.L_616 - .L_615)


	//   ....[0]....
.L_615:
        /*0d10*/ 	.word	0x000009a0


	//   ....[1]....
        /*0d14*/ 	.word	0x0000fe90


	//   ....[2]....
        /*0d18*/ 	.word	0x00016630


	//----- nvinfo : EIATTR_MAX_THREADS
	.align		4
.L_616:
        /*0d1c*/ 	.byte	0x04, 0x05
        /*0d1e*/ 	.short	(.L_618 - .L_617)
.L_617:
        /*0d20*/ 	.word	0x00000180
        /*0d24*/ 	.word	0x00000001
        /*0d28*/ 	.word	0x00000001


	//----- nvinfo : EIATTR_CRS_STACK_SIZE
	.align		4
.L_618:
        /*0d2c*/ 	.byte	0x04, 0x1e
        /*0d2e*/ 	.short	(.L_620 - .L_619)
.L_619:
        /*0d30*/ 	.word	0x00000000


	//----- nvinfo : EIATTR_CBANK_PARAM_SIZE
	.align		4
.L_620:
        /*0d34*/ 	.byte	0x03, 0x19
        /*0d36*/ 	.short	0x0bf0


	//----- nvinfo : EIATTR_PARAM_CBANK
	.align		4
        /*0d38*/ 	.byte	0x04, 0x0a
        /*0d3a*/ 	.short	(.L_622 - .L_621)
	.align		4
.L_621:
        /*0d3c*/ 	.word	index@(.nv.constant0._ZN7cutlass13device_kernelIN5flash11enable_sm90INS1_16FlashAttnFwdSm90INS1_25CollectiveMainloopFwdSm90ILi2EN4cute5tupleIJNS5_1CILi1EEES8_S8_EEENS6_IJNS7_ILi64EEESA_SA_EEELi512ENS_10bfloat16_tEfNS_4arch4Sm90ELb1ELb0ELb0ELb1ELb1ELb0ELb1ELb0ELb0ELb1ELb0ELb0EEENS1_21CollectiveEpilogueFwdINS6_IJSA_NS7_ILi512EEESA_EEES9_SC_SE_Li256ELb1ELb1ELb0ELb0EEENS1_36VarlenDynamicPersistentTileSchedulerILi64ELi64ELi256ELi128ELb0ELb1ELb1ELb1ELb1ELb1EEEEEEEEEvNT_6ParamsE)
        /*0d40*/ 	.short	0x0210
        /*0d42*/ 	.short	0x0bf0


	//----- nvinfo : EIATTR_SW_WAR
	.align		4
.L_622:
        /*0d44*/ 	.byte	0x04, 0x36
        /*0d46*/ 	.short	(.L_624 - .L_623)
.L_623:
        /*0d48*/ 	.word	0x00000008
.L_624:


//--------------------- .nv.info._ZN7cutlass13device_kernelIN5flash11enable_sm90INS1_16FlashAttnFwdSm90INS1_25CollectiveMainloopFwdSm90ILi2EN4cute5tupleIJNS5_1CILi1EEES8_S8_EEENS6_IJNS7_ILi64EEESA_SA_EEELi512ENS_10bfloat16_tEfNS_4arch4Sm90ELb1ELb0ELb0ELb1ELb1ELb1ELb1ELb0ELb0ELb1ELb0ELb0EEENS1_21CollectiveEpilogueFwdINS6_IJSA_NS7_ILi512EEESA_EEES9_SC_SE_Li256ELb1ELb1ELb0ELb0EEENS1_36VarlenDynamicPersistentTileSchedulerILi64ELi64ELi256ELi128ELb0ELb1ELb1ELb1ELb1ELb1EEEEEEEEEvNT_6ParamsE --------------------------
	.section	.nv.info._ZN7cutlass13device_kernelIN5flash11enable_sm90INS1_16FlashAttnFwdSm90INS1_25CollectiveMainloopFwdSm90ILi2EN4cute5tupleIJNS5_1CILi1EEES8_S8_EEENS6_IJNS7_ILi64EEESA_SA_EEELi512ENS_10bfloat16_tEfNS_4arch4Sm90ELb1ELb0ELb0ELb1ELb1ELb1ELb1ELb0ELb0ELb1ELb0ELb0EEENS1_21CollectiveEpilogueFwdINS6_IJSA_NS7_ILi512EEESA_EEES9_SC_SE_Li256ELb1ELb1ELb0ELb0EEENS1_36VarlenDynamicPersistentTileSchedulerILi64ELi64ELi256ELi128ELb0ELb1ELb1ELb1ELb1ELb1EEEEEEEEEvNT_6ParamsE,"",@"SHT_CUDA_INFO"
	.sectionflags	@""
	.align	4


	//----- nvinfo : EIATTR_CUDA_API_VERSION
	.align		4
        /*0000*/ 	.byte	0x04, 0x37
        /*0002*/ 	.short	(.L_626 - .L_625)
.L_625:
        /*0004*/ 	.word	0x00000082


	//----- nvinfo : EIATTR_KPARAM_INFO
	.align		4
.L_626:
        /*0008*/ 	.byte	0x04, 0x17
        /*000a*/ 	.short	(.L_628 - .L_627)
.L_627:
        /*000c*/ 	.word	0x00000000
        /*0010*/ 	.short	0x0000
        /*0012*/ 	.short	0x0070
        /*0014*/ 	.byte	0x00, 0xf0, 0x01, 0x2e


	//----- nvinfo : EIATTR_SPARSE_MMA_MASK
	.align		4
.L_628:
        /*0018*/ 	.byte	0x03, 0x50
        /*001a*/ 	.short	0x0000


	//----- nvinfo : EIATTR_MAXREG_COUNT
	.align		4
        /*001c*/ 	.byte	0x03, 0x1b
        /*001e*/ 	.short	0x00a8


	//----- nvinfo : EIATTR_NUM_BARRIERS
	.align		4
        /*0020*/ 	.byte	0x02, 0x4c
        /*0022*/ 	.byte	0x10
	.zero		1


	//----- nvinfo : EIATTR_EXTERNS
	.align		4
        /*0024*/ 	.byte	0x04, 0x0f
        /*0026*/ 	.short	(.L_630 - .L_629)


	//   ....[0]....
	.align		4
.L_629:
        /*0028*/ 	.word	index@(__assertfail)


	//----- nvinfo : EIATTR_ANNOTATIONS
	.align		4
.L_630:
        /*002c*/ 	.byte	0x04, 0x55
        /*002e*/ 	.short	(.L_632 - .L_631)


	//   ....[0]....
.L_631:
        /* <DEDUP_REMOVED lines=68> */


	//----- nvinfo : EIATTR_MERCURY_ISA_VERSION
	.align		4
.L_632:
        /*0460*/ 	.byte	0x03, 0x5f
        /*0462*/ 	.short	0x0101


	//----- nvinfo : EIATTR_UNUSED_LOAD_BYTE_OFFSET
	.align		4
        /*0464*/ 	.byte	0x04, 0x44
        /*0466*/ 	.short	(.L_634 - .L_633)


	//   ....[0]....
.L_633:
        /*0468*/ 	.word	0x00000a50
        /*046c*/ 	.word	0x0000fff0


	//   ....[1]....
        /*0470*/ 	.word	0x00014c40
        /*0474*/ 	.word	0x0000fff0


	//----- nvinfo : EIATTR_INT_WARP_WIDE_INSTR_OFFSETS
	.align		4
.L_634:
        /*0478*/ 	.byte	0x04, 0x31
        /*047a*/ 	.short	(.L_636 - .L_635)


	//   ....[0]....
.L_635:
        /*047c*/ 	.word	0x00000130


	//   ....[1]....
        /*0480*/ 	.word	0x00000170


	//   ....[2]....
        /*0484*/ 	.word	0x000001e0


	//   ....[3]....
        /*0488*/ 	.word	0x00000250


	//   ....[4]....
        /*048c*/ 	.word	0x0001ae20


	//   ....[5]....
        /*0490*/ 	.word	0x0001aeb0


	//   ....[6]....
        /*0494*/ 	.word	0x0001f370


	//   ....[7]....
        /*0498*/ 	.word	0x0001f400


	//----- nvinfo : EIATTR_COOP_GROUP_MASK_REGIDS
	.align		4
.L_636:
        /*049c*/ 	.byte	0x04, 0x29
        /*049e*/ 	.short	(.L_638 - .L_637)


	//   ....[0]....
.L_637:
        /*04a0*/ 	.word	0xffffffff


	//   ....[1]....
        /*04a4*/ 	.word	0xffffffff


	//   ....[2]....
        /*04a8*/ 	.word	0xffffffff


	//   ....[3]....
        /*04ac*/ 	.word	0xffffffff


	//   ....[4]....
        /*04b0*/ 	.word	0xffffffff


	//   ....[5]....
        /*04b4*/ 	.word	0xffffffff


	//   ....[6]....
        /*04b8*/ 	.word	0xffffffff


	//   ....[7]....
        /*04bc*/ 	.word	0xffffffff


	//   ....[8]....
        /*04c0*/ 	.word	0xffffffff


	//   ....[9]....
        /*04c4*/ 	.word	0xffffffff


	//   ....[10]....
        /*04c8*/ 	.word	0xffffffff


	//   ....[11]....
        /*04cc*/ 	.word	0xffffffff


	//   ....[12]....
        /*04d0*/ 	.word	0xffffffff


	//   ....[13]....
        /*04d4*/ 	.word	0xffffffff


	//   ....[14]....
        /*04d8*/ 	.word	0xffffffff


	//   ....[15]....
        /*04dc*/ 	.word	0xffffffff


	//   ....[16]....
        /*04e0*/ 	.word	0xffffffff


	//   ....[17]....
        /*04e4*/ 	.word	0xffffffff


	//   ....[18]....
        /*04e8*/ 	.word	0xffffffff


	//   ....[19]....
        /*04ec*/ 	.word	0xffffffff


	//   ....[20]....
        /*04f0*/ 	.word	0xffffffff


	//   ....[21]....
        /*04f4*/ 	.word	0xffffffff


	//   ....[22]....
        /*04f8*/ 	.word	0xffffffff


	//   ....[23]....
        /*04fc*/ 	.word	0xffffffff


	//   ....[24]....
        /*0500*/ 	.word	0xffffffff


	//   ....[25]....
        /*0504*/ 	.word	0xffffffff


	//   ....[26]....
        /*0508*/ 	.word	0xffffffff


	//   ....[27]....
        /*050c*/ 	.word	0xffffffff


	//   ....[28]....
        /*0510*/ 	.word	0xffffffff


	//   ....[29]....
        /*0514*/ 	.word	0xffffffff


	//   ....[30]....
        /*0518*/ 	.word	0xffffffff


	//   ....[31]....
        /*051c*/ 	.word	0xffffffff


	//   ....[32]....
        /*0520*/ 	.word	0xffffffff


	//   ....[33]....
        /*0524*/ 	.word	0xffffffff


	//   ....[34]....
        /*0528*/ 	.word	0xffffffff


	//   ....[35]....
        /*052c*/ 	.word	0xffffffff


	//   ....[36]....
        /*0530*/ 	.word	0xffffffff


	//   ....[37]....
        /*0534*/ 	.word	0xffffffff


	//   ....[38]....
        /*0538*/ 	.word	0xffffffff


	//   ....[39]....
        /*053c*/ 	.word	0xffffffff


	//   ....[40]....
        /*0540*/ 	.word	0xffffffff


	//   ....[41]....
        /*0544*/ 	.word	0xffffffff


	//   ....[42]....
        /*0548*/ 	.word	0xffffffff


	//   ....[43]....
        /*054c*/ 	.word	0xffffffff


	//   ....[44]....
        /*0550*/ 	.word	0xffffffff


	//   ....[45]....
        /*0554*/ 	.word	0xffffffff


	//   ....[46]....
        /*0558*/ 	.word	0xffffffff


	//   ....[47]....
        /*055c*/ 	.word	0xffffffff


	//   ....[48]....
        /*0560*/ 	.word	0xffffffff


	//   ....[49]....
        /*0564*/ 	.word	0xffffffff


	//   ....[50]....
        /*0568*/ 	.word	0xffffffff


	//   ....[51]....
        /*056c*/ 	.word	0xffffffff


	//   ....[52]....
        /*0570*/ 	.word	0xffffffff


	//   ....[53]....
        /*0574*/ 	.word	0xffffffff


	//   ....[54]....
        /*0578*/ 	.word	0xffffffff


	//   ....[55]....
        /*057c*/ 	.word	0xffffffff


	//   ....[56]....
        /*0580*/ 	.word	0xffffffff


	//   ....[57]....
        /*0584*/ 	.word	0xffffffff


	//   ....[58]....
        /*0588*/ 	.word	0xffffffff


	//   ....[59]....
        /*058c*/ 	.word	0xffffffff


	//   ....[60]....
        /*0590*/ 	.word	0xffffffff


	//   ....[61]....
        /*0594*/ 	.word	0xffffffff


	//   ....[62]....
        /*0598*/ 	.word	0xffffffff


	//   ....[63]....
        /*059c*/ 	.word	0xffffffff


	//   ....[64]....
        /*05a0*/ 	.word	0xffffffff


	//   ....[65]....
        /*05a4*/ 	.word	0xffffffff


	//   ....[66]....
        /*05a8*/ 	.word	0xffffffff


	//   ....[67]....
        /*05ac*/ 	.word	0xffffffff


	//   ....[68]....
        /*05b0*/ 	.word	0xffffffff


	//   ....[69]....
        /*05b4*/ 	.word	0xffffffff


	//   ....[70]....
        /*05b8*/ 	.word	0xffffffff


	//   ....[71]....
        /*05bc*/ 	.word	0xffffffff


	//   ....[72]....
        /*05c0*/ 	.word	0xffffffff


	//   ....[73]....
        /*05c4*/ 	.word	0xffffffff


	//   ....[74]....
        /*05c8*/ 	.word	0xffffffff


	//   ....[75]....
        /*05cc*/ 	.word	0xffffffff


	//   ....[76]....
        /*05d0*/ 	.word	0xffffffff


	//   ....[77]....
        /*05d4*/ 	.word	0xffffffff


	//   ....[78]....
        /*05d8*/ 	.word	0xffffffff


	//   ....[79]....
        /*05dc*/ 	.word	0xffffffff


	//   ....[80]....
        /*05e0*/ 	.word	0xffffffff


	//   ....[81]....
        /*05e4*/ 	.word	0xffffffff


	//   ....[82]....
        /*05e8*/ 	.word	0xffffffff


	//   ....[83]....
        /*05ec*/ 	.word	0xffffffff


	//   ....[84]....
        /*05f0*/ 	.word	0xffffffff


	//   ....[85]....
        /*05f4*/ 	.word	0xffffffff


	//   ....[86]....
        /*05f8*/ 	.word	0xffffffff


	//   ....[87]....
        /*05fc*/ 	.word	0xffffffff


	//   ....[88]....
        /*0600*/ 	.word	0xffffffff


	//   ....[89]....
        /*0604*/ 	.word	0xffffffff


	//   ....[90]....
        /*0608*/ 	.word	0xffffffff


	//   ....[91]....
        /*060c*/ 	.word	0xffffffff


	//   ....[92]....
        /*0610*/ 	.word	0xffffffff


	//   ....[93]....
        /*0614*/ 	.word	0xffffffff


	//   ....[94]....
        /*0618*/ 	.word	0xffffffff


	//   ....[95]....
        /*061c*/ 	.word	0xffffffff


	//   ....[96]....
        /*0620*/ 	.word	0xffffffff


	//   ....[97]....
        /*0624*/ 	.word	0xffffffff


	//   ....[98]....
        /*0628*/ 	.word	0xffffffff


	//   ....[99]....
        /*062c*/ 	.word	0xffffffff


	//   ....[100]....
        /*0630*/ 	.word	0xffffffff


	//   ....[101]....
        /*0634*/ 	.word	0xffffffff


	//   ....[102]....
        /*0638*/ 	.word	0xffffffff


	//   ....[103]....
        /*063c*/ 	.word	0xffffffff


	//   ....[104]....
        /*0640*/ 	.word	0xffffffff


	//   ....[105]....
        /*0644*/ 	.word	0xffffffff


	//   ....[106]....
        /*0648*/ 	.word	0xffffffff


	//   ....[107]....
        /*064c*/ 	.word	0xffffffff


	//   ....[108]....
        /*0650*/ 	.word	0xffffffff


	//   ....[109]....
        /*0654*/ 	.word	0xffffffff


	//   ....[110]....
        /*0658*/ 	.word	0xffffffff


	//   ....[111]....
        /*065c*/ 	.word	0xffffffff


	//   ....[112]....
        /*0660*/ 	.word	0xffffffff


	//   ....[113]....
        /*0664*/ 	.word	0xffffffff


	//   ....[114]....
        /*0668*/ 	.word	0xffffffff


	//   ....[115]....
        /*066c*/ 	.word	0xffffffff


	//   ....[116]....
        /*0670*/ 	.word	0xffffffff


	//   ....[117]....
        /*0674*/ 	.word	0xffffffff


	//   ....[118]....
        /*0678*/ 	.word	0xffffffff


	//   ....[119]....
        /*067c*/ 	.word	0xffffffff


	//   ....[120]....
        /*0680*/ 	.word	0xffffffff


	//   ....[121]....
        /*0684*/ 	.word	0xffffffff


	//   ....[122]....
        /*0688*/ 	.word	0xffffffff


	//   ....[123]....
        /*068c*/ 	.word	0xffffffff


	//   ....[124]....
        /*0690*/ 	.word	0xffffffff


	//   ....[125]....
        /*0694*/ 	.word	0xffffffff


	//   ....[126]....
        /*0698*/ 	.word	0xffffffff


	//   ....[127]....
        /*069c*/ 	.word	0xffffffff


	//   ....[128]....
        /*06a0*/ 	.word	0xffffffff


	//   ....[129]....
        /*06a4*/ 	.word	0xffffffff


	//   ....[130]....
        /*06a8*/ 	.word	0xffffffff


	//   ....[131]....
        /*06ac*/ 	.word	0xffffffff


	//   ....[132]....
        /*06b0*/ 	.word	0xffffffff


	//   ....[133]....
        /*06b4*/ 	.word	0xffffffff


	//   ....[134]....
        /*06b8*/ 	.word	0xffffffff


	//   ....[135]....
        /*06bc*/ 	.word	0xffffffff


	//   ....[136]....
        /*06c0*/ 	.word	0xffffffff


	//   ....[137]....
        /*06c4*/ 	.word	0xffffffff


	//   ....[138]....
        /*06c8*/ 	.word	0xffffffff


	//   ....[139]....
        /*06cc*/ 	.word	0xffffffff


	//   ....[140]....
        /*06d0*/ 	.word	0xffffffff


	//   ....[141]....
        /*06d4*/ 	.word	0xffffffff


	//   ....[142]....
        /*06d8*/ 	.word	0xffffffff


	//   ....[143]....
        /*06dc*/ 	.word	0xffffffff


	//   ....[144]....
        /*06e0*/ 	.word	0xffffffff


	//   ....[145]....
        /*06e4*/ 	.word	0xffffffff


	//   ....[146]....
        /*06e8*/ 	.word	0xffffffff


	//   ....[147]....
        /*06ec*/ 	.word	0xffffffff


	//   ....[148]....
        /*06f0*/ 	.word	0xffffffff


	//   ....[149]....
        /*06f4*/ 	.word	0xffffffff


	//   ....[150]....
        /*06f8*/ 	.word	0xffffffff


	//   ....[151]....
        /*06fc*/ 	.word	0xffffffff


	//   ....[152]....
        /*0700*/ 	.word	0xffffffff


	//   ....[153]....
        /*0704*/ 	.word	0xffffffff


	//   ....[154]....
        /*0708*/ 	.word	0xffffffff


	//   ....[155]....
        /*070c*/ 	.word	0x0500000f


	//   ....[156]....
        /*0710*/ 	.word	0x0500000f


	//   ....[157]....
        /*0714*/ 	.word	0x0500000f


	//   ....[158]....
        /*0718*/ 	.word	0x0500000f


	//   ....[159]....
        /*071c*/ 	.word	0x0500000f


	//   ....[160]....
        /*0720*/ 	.word	0x0500000f


	//   ....[161]....
        /*0724*/ 	.word	0x0500000f


	//   ....[162]....
        /*0728*/ 	.word	0x0500000f


	//   ....[163]....
        /*072c*/ 	.word	0x0500000f


	//   ....[164]....
        /*0730*/ 	.word	0x0500000f


	//   ....[165]....
        /*0734*/ 	.word	0x0500000f


	//   ....[166]....
        /*0738*/ 	.word	0x0500000f


	//   ....[167]....
        /*073c*/ 	.word	0x0500000f


	//   ....[168]....
        /*0740*/ 	.word	0x0500000f


	//   ....[169]....
        /*0744*/ 	.word	0x0500000f


	//   ....[170]....
        /*0748*/ 	.word	0x0500000f


	//   ....[171]....
        /*074c*/ 	.word	0x0500000f


	//   ....[172]....
        /*0750*/ 	.word	0x0500000f


	//   ....[173]....
        /*0754*/ 	.word	0x0500000f


	//   ....[174]....
        /*0758*/ 	.word	0x0500000f


	//   ....[175]....
        /*075c*/ 	.word	0x0500000f


	//   ....[176]....
        /*0760*/ 	.word	0x0500000f


	//   ....[177]....
        /*0764*/ 	.word	0x0500000f


	//   ....[178]....
        /*0768*/ 	.word	0x0500000f


	//   ....[179]....
        /*076c*/ 	.word	0x0500000f


	//   ....[180]....
        /*0770*/ 	.word	0x0500000f


	//   ....[181]....
        /*0774*/ 	.word	0x0500000f


	//   ....[182]....
        /*0778*/ 	.word	0x0500000f


	//   ....[183]....
        /*077c*/ 	.word	0x0500000f


	//   ....[184]....
        /*0780*/ 	.word	0x0500000f


	//   ....[185]....
        /*0784*/ 	.word	0x0500000f


	//   ....[186]....
        /*0788*/ 	.word	0x0500000f


	//   ....[187]....
        /*078c*/ 	.word	0x0500000f


	//   ....[188]....
        /*0790*/ 	.word	0x0500000f


	//   ....[189]....
        /*0794*/ 	.word	0x0500000f


	//   ....[190]....
        /*0798*/ 	.word	0x0500000f


	//   ....[191]....
        /*079c*/ 	.word	0x0500000f


	//   ....[192]....
        /*07a0*/ 	.word	0x0500000f


	//   ....[193]....
        /*07a4*/ 	.word	0x0500000f


	//   ....[194]....
        /*07a8*/ 	.word	0x0500000f


	//   ....[195]....
        /*07ac*/ 	.word	0x0500000f


	//   ....[196]....
        /*07b0*/ 	.word	0x0500000f


	//   ....[197]....
        /*07b4*/ 	.word	0x0500000f


	//   ....[198]....
        /*07b8*/ 	.word	0x0500000f


	//   ....[199]....
        /*07bc*/ 	.word	0x0500000f


	//   ....[200]....
        /*07c0*/ 	.word	0x0500000f


	//   ....[201]....
        /*07c4*/ 	.word	0x0500000f


	//   ....[202]....
        /*07c8*/ 	.word	0x0500000f


	//   ....[203]....
        /*07cc*/ 	.word	0x0500000f


	//   ....[204]....
        /*07d0*/ 	.word	0x0500000f


	//   ....[205]....
        /*07d4*/ 	.word	0x0500000f


	//   ....[206]....
        /*07d8*/ 	.word	0x0500000f


	//   ....[207]....
        /*07dc*/ 	.word	0x0500000f


	//   ....[208]....
        /*07e0*/ 	.word	0x0500000f


	//   ....[209]....
        /*07e4*/ 	.word	0x0500000f


	//   ....[210]....
        /*07e8*/ 	.word	0x0500000f


	//   ....[211]....
        /*07ec*/ 	.word	0x0500000f


	//   ....[212]....
        /*07f0*/ 	.word	0x0500000f


	//   ....[213]....
        /*07f4*/ 	.word	0x0500000f


	//   ....[214]....
        /*07f8*/ 	.word	0x0500000f


	//   ....[215]....
        /*07fc*/ 	.word	0x0500000f


	//   ....[216]....
        /*0800*/ 	.word	0x0500000f


	//   ....[217]....
        /*0804*/ 	.word	0x0500000f


	//   ....[218]....
        /*0808*/ 	.word	0x0500000f


	//   ....[219]....
        /*080c*/ 	.word	0x0500000f


	//   ....[220]....
        /*0810*/ 	.word	0x0500000f


	//   ....[221]....
        /*0814*/ 	.word	0x0500000f


	//   ....[222]....
        /*0818*/ 	.word	0x0500000f


	//   ....[223]....
        /*081c*/ 	.word	0x0500000f


	//   ....[224]....
        /*0820*/ 	.word	0x0500000f


	//   ....[225]....
        /*0824*/ 	.word	0x0500000f


	//   ....[226]....
        /*0828*/ 	.word	0x0500000f


	//   ....[227]....
        /*082c*/ 	.word	0x0500000f


	//   ....[228]....
        /*0830*/ 	.word	0x0500000f


	//   ....[229]....
        /*0834*/ 	.word	0x0500000f


	//   ....[230]....
        /*0838*/ 	.word	0x0500000f


	//   ....[231]....
        /*083c*/ 	.word	0x0500000f


	//   ....[232]....
        /*0840*/ 	.word	0x0500000f


	//   ....[233]....
        /*0844*/ 	.word	0x0500000f


	//   ....[234]....
        /*0848*/ 	.word	0x0500000f


	//   ....[235]....
        /*084c*/ 	.word	0x0500000f


	//   ....[236]....
        /*0850*/ 	.word	0x0500000f


	//   ....[237]....
        /*0854*/ 	.word	0x0500000f


	//   ....[238]....
        /*0858*/ 	.word	0x0500000f


	//   ....[239]....
        /*085c*/ 	.word	0x0500000f


	//   ....[240]....
        /*0860*/ 	.word	0x0500000f


	//   ....[241]....
        /*0864*/ 	.word	0x0500000f


	//   ....[242]....
        /*0868*/ 	.word	0x0500000f


	//   ....[243]....
        /*086c*/ 	.word	0x0500000f


	//   ....[244]....
        /*0870*/ 	.word	0x0500000f


	//----- nvinfo : EIATTR_COOP_GROUP_INSTR_OFFSETS
	.align		4
.L_638:
        /*0874*/ 	.byte	0x04, 0x28
        /*0876*/ 	.short	(.L_640 - .L_639)


	//   ....[0]....
.L_639:
        /*0878*/ 	.word	0x00000060


	//   ....[1]....
        /*087c*/ 	.word	0x00000140


	//   ....[2]....
        /*0880*/ 	.word	0x00000180


	//   ....[3]....
        /*0884*/ 	.word	0x00000390


	//   ....[4]....
        /*0888*/ 	.word	0x000004f0


	//   ....[5]....
        /*088c*/ 	.word	0x00000610


	//   ....[6]....
        /*0890*/ 	.word	0x00000770


	//   ....[7]....
        /*0894*/ 	.word	0x00002c20


	//   ....[8]....
        /*0898*/ 	.word	0x00002c30


	//   ....[9]....
        /*089c*/ 	.word	0x000036a0


	//   ....[10]....
        /*08a0*/ 	.word	0x000036b0


	//   ....[11]....
        /*08a4*/ 	.word	0x000040f0


	//   ....[12]....
        /*08a8*/ 	.word	0x00004100


	//   ....[13]....
        /*08ac*/ 	.word	0x000044e0


	//   ....[14]....
        /*08b0*/ 	.word	0x000044f0


	//   ....[15]....
        /*08b4*/ 	.word	0x00005360


	//   ....[16]....
        /*08b8*/ 	.word	0x000071b0


	//   ....[17]....
        /*08bc*/ 	.word	0x00007940


	//   ....[18]....
        /*08c0*/ 	.word	0x00007950


	//   ....[19]....
        /*08c4*/ 	.word	0x00007960


	//   ....[20]....
        /*08c8*/ 	.word	0x00007970


	//   ....[21]....
        /*08cc*/ 	.word	0x00007c70


	//   ....[22]....
        /*08d0*/ 	.word	0x00007c80


	//   ....[23]....
        /*08d4*/ 	.word	0x00007c90


	//   ....[24]....
        /*08d8*/ 	.word	0x00007ca0


	//   ....[25]....
        /*08dc*/ 	.word	0x00009020


	//   ....[26]....
        /*08e0*/ 	.word	0x00009040


	//   ....[27]....
        /*08e4*/ 	.word	0x00009050


	//   ....[28]....
        /*08e8*/ 	.word	0x00009060


	//   ....[29]....
        /*08ec*/ 	.word	0x00009170


	//   ....[30]....
        /*08f0*/ 	.word	0x00009180


	//   ....[31]....
        /*08f4*/ 	.word	0x00009190


	//   ....[32]....
        /*08f8*/ 	.word	0x000091a0


	//   ....[33]....
        /*08fc*/ 	.word	0x0000ab60


	//   ....[34]....
        /*0900*/ 	.word	0x0000c320


	//   ....[35]....
        /*0904*/ 	.word	0x0000c550


	//   ....[36]....
        /*0908*/ 	.word	0x0000c6b0


	//   ....[37]....
        /*090c*/ 	.word	0x0000c7f0


	//   ....[38]....
        /*0910*/ 	.word	0x0000ca10


	//   ....[39]....
        /*0914*/ 	.word	0x0000ca30


	//   ....[40]....
        /*0918*/ 	.word	0x0000d420


	//   ....[41]....
        /*091c*/ 	.word	0x0000e4c0


	//   ....[42]....
        /*0920*/ 	.word	0x0000f2d0


	//   ....[43]....
        /*0924*/ 	.word	0x0000f2e0


	//   ....[44]....
        /*0928*/ 	.word	0x0000f650


	//   ....[45]....
        /*092c*/ 	.word	0x0000f670


	//   ....[46]....
        /*0930*/ 	.word	0x0000fc50


	//   ....[47]....
        /*0934*/ 	.word	0x0000fc70


	//   ....[48]....
        /*0938*/ 	.word	0x00010d50


	//   ....[49]....
        /*093c*/ 	.word	0x00011d90


	//   ....[50]....
        /*0940*/ 	.word	0x00012c20


	//   ....[51]....
        /*0944*/ 	.word	0x00012c40


	//   ....[52]....
        /*0948*/ 	.word	0x00013210


	//   ....[53]....
        /*094c*/ 	.word	0x000133e0


	//   ....[54]....
        /*0950*/ 	.word	0x00014050


	//   ....[55]....
        /*0954*/ 	.word	0x00014140


	//   ....[56]....
        /*0958*/ 	.word	0x00014150


	//   ....[57]....
        /*095c*/ 	.word	0x00014190


	//   ....[58]....
        /*0960*/ 	.word	0x000141a0


	//   ....[59]....
        /*0964*/ 	.word	0x00015d20


	//   ....[60]....
        /*0968*/ 	.word	0x000161f0


	//   ....[61]....
        /*096c*/ 	.word	0x00016220


	//   ....[62]....
        /*0970*/ 	.word	0x00016250


	//   ....[63]....
        /*0974*/ 	.word	0x00016260


	//   ....[64]....
        /*0978*/ 	.word	0x000169a0


	//   ....[65]....
        /*097c*/ 	.word	0x00016a10


	//   ....[66]....
        /*0980*/ 	.word	0x00016c90


	//   ....[67]....
        /*0984*/ 	.word	0x00016cb0


	//   ....[68]....
        /*0988*/ 	.word	0x00017970


	//   ....[69]....
        /*098c*/ 	.word	0x000179a0


	//   ....[70]....
        /*0990*/ 	.word	0x00017c20


	//   ....[71]....
        /*0994*/ 	.word	0x00017c40


	//   ....[72]....
        /*0998*/ 	.word	0x00017ef0


	//   ....[73]....
        /*099c*/ 	.word	0x000180a0


	//   ....[74]....
        /*09a0*/ 	.word	0x000180d0


	//   ....[75]....
        /*09a4*/ 	.word	0x00018100


	//   ....[76]....
        /*09a8*/ 	.word	0x00018130


	//   ....[77]....
        /*09ac*/ 	.word	0x00018160


	//   ....[78]....
        /*09b0*/ 	.word	0x00018190


	//   ....[79]....
        /*09b4*/ 	.word	0x00018300


	//   ....[80]....
        /*09b8*/ 	.word	0x00018330


	//   ....[81]....
        /*09bc*/ 	.word	0x00018360


	//   ....[82]....
        /*09c0*/ 	.word	0x00018390


	//   ....[83]....
        /*09c4*/ 	.word	0x000183c0


	//   ....[84]....
        /*09c8*/ 	.word	0x000183f0


	//   ....[85]....
        /*09cc*/ 	.word	0x00018480


	//   ....[86]....
        /*09d0*/ 	.word	0x000184e0


	//   ....[87]....
        /*09d4*/ 	.word	0x00018570


	//   ....[88]....
        /*09d8*/ 	.word	0x00019380


	//   ....[89]....
        /*09dc*/ 	.word	0x0001bc00


	//   ....[90]....
        /*09e0*/ 	.word	0x0001bc20


	//   ....[91]....
        /*09e4*/ 	.word	0x0001bcb0


	//   ....[92]....
        /*09e8*/ 	.word	0x0001bcd0


	//   ....[93]....
        /*09ec*/ 	.word	0x0001bd50


	//   ....[94]....
        /*09f0*/ 	.word	0x0001bd70


	//   ....[95]....
        /*09f4*/ 	.word	0x0001bd80


	//   ....[96]....
        /*09f8*/ 	.word	0x0001bd90


	//   ....[97]....
        /*09fc*/ 	.word	0x0001c560


	//   ....[98]....
        /*0a00*/ 	.word	0x0001c590


	//   ....[99]....
        /*0a04*/ 	.word	0x0001c640


	//   ....[100]....
        /*0a08*/ 	.word	0x0001c650


	//   ....[101]....
        /*0a0c*/ 	.word	0x0001c660


	//   ....[102]....
        /*0a10*/ 	.word	0x0001c670


	//   ....[103]....
        /*0a14*/ 	.word	0x0001c6f0


	//   ....[104]....
        /*0a18*/ 	.word	0x0001c700


	//   ....[105]....
        /*0a1c*/ 	.word	0x0001d070


	//   ....[106]....
        /*0a20*/ 	.word	0x0001d100


	//   ....[107]....
        /*0a24*/ 	.word	0x0001d180


	//   ....[108]....
        /*0a28*/ 	.word	0x0001d2d0


	//   ....[109]....
        /*0a2c*/ 	.word	0x0001d330


	//   ....[110]....
        /*0a30*/ 	.word	0x0001d350


	//   ....[111]....
        /*0a34*/ 	.word	0x0001d360


	//   ....[112]....
        /*0a38*/ 	.word	0x0001d5f0


	//   ....[113]....
        /*0a3c*/ 	.word	0x0001db50


	//   ....[114]....
        /*0a40*/ 	.word	0x0001db80


	//   ....[115]....
        /*0a44*/ 	.word	0x0001dd70


	//   ....[116]....
        /*0a48*/ 	.word	0x0001ddb0


	//   ....[117]....
        /*0a4c*/ 	.word	0x0001ddc0


	//   ....[118]....
        /*0a50*/ 	.word	0x0001ddd0


	//   ....[119]....
        /*0a54*/ 	.word	0x0001df20


	//   ....[120]....
        /*0a58*/ 	.word	0x0001e070


	//   ....[121]....
        /*0a5c*/ 	.word	0x0001e880


	//   ....[122]....
        /*0a60*/ 	.word	0x0001e8a0


	//   ....[123]....
        /*0a64*/ 	.word	0x0001e8f0


	//   ....[124]....
        /*0a68*/ 	.word	0x0001e900


	//   ....[125]....
        /*0a6c*/ 	.word	0x0001e940


	//   ....[126]....
        /*0a70*/ 	.word	0x0001e950


	//   ....[127]....
        /*0a74*/ 	.word	0x0001e960


	//   ....[128]....
        /*0a78*/ 	.word	0x0001e9a0


	//   ....[129]....
        /*0a7c*/ 	.word	0x0001ecc0


	//   ....[130]....
        /*0a80*/ 	.word	0x0001ed00


	//   ....[131]....
        /*0a84*/ 	.word	0x0001ed20


	//   ....[132]....
        /*0a88*/ 	.word	0x0001ed40


	//   ....[133]....
        /*0a8c*/ 	.word	0x0001ed70


	//   ....[134]....
        /*0a90*/ 	.word	0x0001ed90


	//   ....[135]....
        /*0a94*/ 	.word	0x0001ee90


	//   ....[136]....
        /*0a98*/ 	.word	0x0001efe0


	//   ....[137]....
        /*0a9c*/ 	.word	0x0001f5d0


	//   ....[138]....
        /*0aa0*/ 	.word	0x0001f600


	//   ....[139]....
        /*0aa4*/ 	.word	0x0001f640


	//   ....[140]....
        /*0aa8*/ 	.word	0x0001f670


	//   ....[141]....
        /*0aac*/ 	.word	0x0001f6a0


	//   ....[142]....
        /*0ab0*/ 	.word	0x0001f6d0


	//   ....[143]....
        /*0ab4*/ 	.word	0x0001f700


	//   ....[144]....
        /*0ab8*/ 	.word	0x0001f730


	//   ....[145]....
        /*0abc*/ 	.word	0x0001f8b0


	//   ....[146]....
        /*0ac0*/ 	.word	0x0001f8e0


	//   ....[147]....
        /*0ac4*/ 	.word	0x0001f910


	//   ....[148]....
        /*0ac8*/ 	.word	0x0001f940


	//   ....[149]....
        /*0acc*/ 	.word	0x0001f970


	//   ....[150]....
        /*0ad0*/ 	.word	0x0001f9a0


	//   ....[151]....
        /*0ad4*/ 	.word	0x0001fa60


	//   ....[152]....
        /*0ad8*/ 	.word	0x0001fa80


	//   ....[153]....
        /*0adc*/ 	.word	0x0001faf0


	//   ....[154]....
        /*0ae0*/ 	.word	0x00020190


	//   ....[155]....
        /*0ae4*/ 	.word	0x000204b0


	//   ....[156]....
        /*0ae8*/ 	.word	0x00020540


	//   ....[157]....
        /*0aec*/ 	.word	0x00020620


	//   ....[158]....
        /*0af0*/ 	.word	0x000206b0


	//   ....[159]....
        /*0af4*/ 	.word	0x00020790


	//   ....[160]....
        /*0af8*/ 	.word	0x00020820


	//   ....[161]....
        /*0afc*/ 	.word	0x00020900


	//   ....[162]....
        /*0b00*/ 	.word	0x00020990


	//   ....[163]....
        /*0b04*/ 	.word	0x000209e0


	//   ....[164]....
        /*0b08*/ 	.word	0x00020a30


	//   ....[165]....
        /*0b0c*/ 	.word	0x00020ac0


	//   ....[166]....
        /*0b10*/ 	.word	0x00020b50


	//   ....[167]....
        /*0b14*/ 	.word	0x00020ba0


	//   ....[168]....
        /*0b18*/ 	.word	0x00020bf0


	//   ....[169]....
        /*0b1c*/ 	.word	0x00020cf0


	//   ....[170]....
        /*0b20*/ 	.word	0x00020da0


	//   ....[171]....
        /*0b24*/ 	.word	0x00020e20


	//   ....[172]....
        /*0b28*/ 	.word	0x00020eb0


	//   ....[173]....
        /*0b2c*/ 	.word	0x00020fd0


	//   ....[174]....
        /*0b30*/ 	.word	0x00021100


	//   ....[175]....
        /*0b34*/ 	.word	0x000211d0


	//   ....[176]....
        /*0b38*/ 	.word	0x00021220


	//   ....[177]....
        /*0b3c*/ 	.word	0x00021560


	//   ....[178]....
        /*0b40*/ 	.word	0x00021840


	//   ....[179]....
        /*0b44*/ 	.word	0x00021930


	//   ....[180]....
        /*0b48*/ 	.word	0x000219d0


	//   ....[181]....
        /*0b4c*/ 	.word	0x00021a30


	//   ....[182]....
        /*0b50*/ 	.word	0x00021b20


	//   ....[183]....
        /*0b54*/ 	.word	0x00021b90


	//   ....[184]....
        /*0b58*/ 	.word	0x00021c80


	//   ....[185]....
        /*0b5c*/ 	.word	0x00021cf0


	//   ....[186]....
        /*0b60*/ 	.word	0x00021d90


	//   ....[187]....
        /*0b64*/ 	.word	0x00021e80


	//   ....[188]....
        /*0b68*/ 	.word	0x00021f20


	//   ....[189]....
        /*0b6c*/ 	.word	0x00021f80


	//   ....[190]....
        /*0b70*/ 	.word	0x00022040


	//   ....[191]....
        /*0b74*/ 	.word	0x000220a0


	//   ....[192]....
        /*0b78*/ 	.word	0x00022140


	//   ....[193]....
        /*0b7c*/ 	.word	0x000221f0


	//   ....[194]....
        /*0b80*/ 	.word	0x00022290


	//   ....[195]....
        /*0b84*/ 	.word	0x000225c0


	//   ....[196]....
        /*0b88*/ 	.word	0x00022680


	//   ....[197]....
        /*0b8c*/ 	.word	0x000228f0


	//   ....[198]....
        /*0b90*/ 	.word	0x00022970


	//   ....[199]....
        /*0b94*/ 	.word	0x00022b80


	//   ....[200]....
        /*0b98*/ 	.word	0x00022bd0


	//   ....[201]....
        /*0b9c*/ 	.word	0x00022d40


	//   ....[202]....
        /*0ba0*/ 	.word	0x00022dd0


	//   ....[203]....
        /*0ba4*/ 	.word	0x00022f10


	//   ....[204]....
        /*0ba8*/ 	.word	0x00023010


	//   ....[205]....
        /*0bac*/ 	.word	0x00023280


	//   ....[206]....
        /*0bb0*/ 	.word	0x000232d0


	//   ....[207]....
        /*0bb4*/ 	.word	0x000234a0


	//   ....[208]....
        /*0bb8*/ 	.word	0x000234f0


	//   ....[209]....
        /*0bbc*/ 	.word	0x000236c0


	//   ....[210]....
        /*0bc0*/ 	.word	0x00023710


	//   ....[211]....
        /*0bc4*/ 	.word	0x00023800


	//   ....[212]....
        /*0bc8*/ 	.word	0x000238a0


	//   ....[213]....
        /*0bcc*/ 	.word	0x00023900


	//   ....[214]....
        /*0bd0*/ 	.word	0x000239b0


	//   ....[215]....
        /*0bd4*/ 	.word	0x00023a10


	//   ....[216]....
        /*0bd8*/ 	.word	0x00023ac0


	//   ....[217]....
        /*0bdc*/ 	.word	0x00023b20


	//   ....[218]....
        /*0be0*/ 	.word	0x00023bd0


	//   ....[219]....
        /*0be4*/ 	.word	0x00023cc0


	//   ....[220]....
        /*0be8*/ 	.word	0x00023da0


	//   ....[221]....
        /*0bec*/ 	.word	0x00023eb0


	//   ....[222]....
        /*0bf0*/ 	.word	0x00023fb0


	//   ....[223]....
        /*0bf4*/ 	.word	0x000240e0


	//   ....[224]....
        /*0bf8*/ 	.word	0x000241c0


	//   ....[225]....
        /*0bfc*/ 	.word	0x000242c0


	//   ....[226]....
        /*0c00*/ 	.word	0x000243a0


	//   ....[227]....
        /*0c04*/ 	.word	0x00024430


	//   ....[228]....
        /*0c08*/ 	.word	0x000244d0


	//   ....[229]....
        /*0c0c*/ 	.word	0x000245f0


	//   ....[230]....
        /*0c10*/ 	.word	0x00024660


	//   ....[231]....
        /*0c14*/ 	.word	0x000246d0


	//   ....[232]....
        /*0c18*/ 	.word	0x00024740


	//   ....[233]....
        /*0c1c*/ 	.word	0x000247b0


	//   ....[234]....
        /*0c20*/ 	.word	0x00024830


	//   ....[235]....
        /*0c24*/ 	.word	0x000248c0


	//   ....[236]....
        /*0c28*/ 	.word	0x00024950


	//   ....[237]....
        /*0c2c*/ 	.word	0x000249c0


	//   ....[238]....
        /*0c30*/ 	.word	0x00024a30


	//   ....[239]....
        /*0c34*/ 	.word	0x00024aa0


	//   ....[240]....
        /*0c38*/ 	.word	0x00024b20


	//   ....[241]....
        /*0c3c*/ 	.word	0x00024b90


	//   ....[242]....
        /*0c40*/ 	.word	0x00024c30


	//   ....[243]....
        /*0c44*/ 	.word	0x00024cc0


	//   ....[244]....
        /*0c48*/ 	.word	0x00024df0


	//----- nvinfo : EIATTR_REG_RECONFIG
	.align		4
.L_640:
        /*0c4c*/ 	.byte	0x01, 0x54
	.zero		2


	//----- nvinfo : EIATTR_SYSCALL_OFFSETS
	.align		4
        /*0c50*/ 	.byte	0x04, 0x46
        /*0c52*/ 	.short	(.L_642 - .L_641)


	//   ....[0]....
.L_641:
        /*0c54*/ 	.word	0x00001e50


	//   ....[1]....
        /*0c58*/ 	.word	0x00001fa0


	//   ....[2]....
        /*0c5c*/ 	.word	0x00007360


	//   ....[3]....
        /*0c60*/ 	.word	0x00007690


	//   ....[4]....
        /*0c64*/ 	.word	0x0001b010


	//   ....[5]....
        /*0c68*/ 	.word	0x0001b160


	//   ....[6]....
        /*0c6c*/ 	.word	0x0001b250


	//   ....[7]....
        /*0c70*/ 	.word	0x0001c160


	//   ....[8]....
        /*0c74*/ 	.word	0x0001c9d0


	//----- nvinfo : EIATTR_MBARRIER_INSTR_OFFSETS
	.align		4
.L_642:
        /*0c78*/ 	.byte	0x04, 0x39
        /*0c7a*/ 	.short	(.L_644 - .L_643)


	//   ....[0]....
.L_643:
        /*0c7c*/ 	.word	0x00000270
        /*0c80*/ 	.word	0x000000ff
        /*0c84*/ 	.word	0x00038800
        /*0c88*/ 	.short	0x0100
        /*0c8a*/ 	.byte	0x08
	.zero		1


	//   ....[1]....
        /*0c8c*/ 	.word	0x00000280
        /*0c90*/ 	.word	0x000000ff
        /*0c94*/ 	.word	0x00038810
        /*0c98*/ 	.short	0x0100
        /*0c9a*/ 	.byte	0x08
	.zero		1


	//   ....[2]....
        /*0c9c*/ 	.word	0x00000290
        /*0ca0*/ 	.word	0x000000ff
        /*0ca4*/ 	.word	0x00038820
        /*0ca8*/ 	.short	0x0100
        /*0caa*/ 	.byte	0x08
	.zero		1


	//   ....[3]....
        /*0cac*/ 	.word	0x00000340
        /*0cb0*/ 	.word	0x000000ff
        /*0cb4*/ 	.word	0x00038830
        /*0cb8*/ 	.short	0x0100
        /*0cba*/ 	.byte	0x06
	.zero		1


	//   ....[4]....
        /*0cbc*/ 	.word	0x00000350
        /*0cc0*/ 	.word	0x000000ff
        /*0cc4*/ 	.word	0x00038840
        /*0cc8*/ 	.short	0x0100
        /*0cca*/ 	.byte	0x06
	.zero		1


	//   ....[5]....
        /*0ccc*/ 	.word	0x00000360
        /*0cd0*/ 	.word	0x000000ff
        /*0cd4*/ 	.word	0x00038838
        /*0cd8*/ 	.short	0x0100
        /*0cda*/ 	.byte	0x06
	.zero		1


	//   ....[6]....
        /*0cdc*/ 	.word	0x00000370
        /*0ce0*/ 	.word	0x000000ff
        /*0ce4*/ 	.word	0x00038848
        /*0ce8*/ 	.short	0x0100
        /*0cea*/ 	.byte	0x06
	.zero		1


	//   ....[7]....
        /*0cec*/ 	.word	0x000004a0
        /*0cf0*/ 	.word	0x000000ff
        /*0cf4*/ 	.word	0x00038850
        /*0cf8*/ 	.short	0x0100
        /*0cfa*/ 	.byte	0x08
	.zero		1


	//   ....[8]....
        /*0cfc*/ 	.word	0x000004b0
        /*0d00*/ 	.word	0x000000ff
        /*0d04*/ 	.word	0x00038860
        /*0d08*/ 	.short	0x0100
        /*0d0a*/ 	.byte	0x08
	.zero		1


	//   ....[9]....
        /*0d0c*/ 	.word	0x000004c0
        /*0d10*/ 	.word	0x000000ff
        /*0d14*/ 	.word	0x00038858
        /*0d18*/ 	.short	0x0100
        /*0d1a*/ 	.byte	0x08
	.zero		1


	//   ....[10]....
        /*0d1c*/ 	.word	0x000004d0
        /*0d20*/ 	.word	0x000000ff
        /*0d24*/ 	.word	0x00038868
        /*0d28*/ 	.short	0x0100
        /*0d2a*/ 	.byte	0x08
	.zero		1


	//   ....[11]....
        /*0d2c*/ 	.word	0x000005c0
        /*0d30*/ 	.word	0x000000ff
        /*0d34*/ 	.word	0x00038870
        /*0d38*/ 	.short	0x0100
        /*0d3a*/ 	.byte	0x06
	.zero		1


	//   ....[12]....
        /*0d3c*/ 	.word	0x000005d0
        /*0d40*/ 	.word	0x000000ff
        /*0d44*/ 	.word	0x00038880
        /*0d48*/ 	.short	0x0100
        /*0d4a*/ 	.byte	0x06
	.zero		1


	//   ....[13]....
        /*0d4c*/ 	.word	0x000005e0
        /*0d50*/ 	.word	0x000000ff
        /*0d54*/ 	.word	0x00038878
        /*0d58*/ 	.short	0x0100
        /*0d5a*/ 	.byte	0x06
	.zero		1


	//   ....[14]....
        /*0d5c*/ 	.word	0x000005f0
        /*0d60*/ 	.word	0x000000ff
        /*0d64*/ 	.word	0x00038888
        /*0d68*/ 	.short	0x0100
        /*0d6a*/ 	.byte	0x06
	.zero		1


	//   ....[15]....
        /*0d6c*/ 	.word	0x00000720
        /*0d70*/ 	.word	0x000000ff
        /*0d74*/ 	.word	0x00038890
        /*0d78*/ 	.short	0x0100
        /*0d7a*/ 	.byte	0x08
	.zero		1


	//   ....[16]....
        /*0d7c*/ 	.word	0x00000730
        /*0d80*/ 	.word	0x000000ff
        /*0d84*/ 	.word	0x000388a0
        /*0d88*/ 	.short	0x0100
        /*0d8a*/ 	.byte	0x08
	.zero		1


	//   ....[17]....
        /*0d8c*/ 	.word	0x00000740
        /*0d90*/ 	.word	0x000000ff
        /*0d94*/ 	.word	0x00038898
        /*0d98*/ 	.short	0x0100
        /*0d9a*/ 	.byte	0x08
	.zero		1


	//   ....[18]....
        /*0d9c*/ 	.word	0x00000750
        /*0da0*/ 	.word	0x000000ff
        /*0da4*/ 	.word	0x000388a8
        /*0da8*/ 	.short	0x0100
        /*0daa*/ 	.byte	0x08
	.zero		1


	//   ....[19]....
        /*0dac*/ 	.word	0x00000880
        /*0db0*/ 	.word	0x000000ff
        /*0db4*/ 	.word	0x000388b0
        /*0db8*/ 	.short	0x0100
        /*0dba*/ 	.byte	0x08
	.zero		1


	//   ....[20]....
        /*0dbc*/ 	.word	0x00000890
        /*0dc0*/ 	.word	0x000000ff
        /*0dc4*/ 	.word	0x000388c0
        /*0dc8*/ 	.short	0x0100
        /*0dca*/ 	.byte	0x08
	.zero		1


	//   ....[21]....
        /*0dcc*/ 	.word	0x000008a0
        /*0dd0*/ 	.word	0x000000ff
        /*0dd4*/ 	.word	0x000388b8
        /*0dd8*/ 	.short	0x0100
        /*0dda*/ 	.byte	0x08
	.zero		1


	//   ....[22]....
        /*0ddc*/ 	.word	0x000008b0
        /*0de0*/ 	.word	0x000000ff
        /*0de4*/ 	.word	0x000388c8
        /*0de8*/ 	.short	0x0100
        /*0dea*/ 	.byte	0x08
	.zero		1


	//   ....[23]....
        /*0dec*/ 	.word	0x00002bd0
        /*0df0*/ 	.word	0x0000003d
        /*0df4*/ 	.word	0x00038890
        /*0df8*/ 	.short	0x010a
        /*0dfa*/ 	.byte	0x3f
	.zero		1


	//   ....[24]....
        /*0dfc*/ 	.word	0x00003650
        /*0e00*/ 	.word	0x0000003d
        /*0e04*/ 	.word	0x00038890
        /*0e08*/ 	.short	0x010a
        /*0e0a*/ 	.byte	0x3f
	.zero		1


	//   ....[25]....
        /*0e0c*/ 	.word	0x00003f40
        /*0e10*/ 	.word	0x0000003d
        /*0e14*/ 	.word	0x00038890
        /*0e18*/ 	.short	0x010a
        /*0e1a*/ 	.byte	0x3f
	.zero		1


	//   ....[26]....
        /*0e1c*/ 	.word	0x00004320
        /*0e20*/ 	.word	0x00000004
        /*0e24*/ 	.word	0x00000000
        /*0e28*/ 	.short	0x0101
        /*0e2a*/ 	.byte	0x3f
	.zero		1


	//   ....[27]....
        /*0e2c*/ 	.word	0x00004360
        /*0e30*/ 	.word	0x0000003d
        /*0e34*/ 	.word	0x000388b0
        /*0e38*/ 	.short	0x010a
        /*0e3a*/ 	.byte	0x3f
	.zero		1


	//   ....[28]....
        /*0e3c*/ 	.word	0x00004c70
        /*0e40*/ 	.word	0x0000003d
        /*0e44*/ 	.word	0x00000000
        /*0e48*/ 	.short	0x0101
        /*0e4a*/ 	.byte	0x3f
	.zero		1


	//   ....[29]....
        /*0e4c*/ 	.word	0x00005720
        /*0e50*/ 	.word	0x00000005
        /*0e54*/ 	.word	0x00000000
        /*0e58*/ 	.short	0x0101
        /*0e5a*/ 	.byte	0x3f
	.zero		1


	//   ....[30]....
        /*0e5c*/ 	.word	0x000062d0
        /*0e60*/ 	.word	0x00000004
        /*0e64*/ 	.word	0x00000000
        /*0e68*/ 	.short	0x0101
        /*0e6a*/ 	.byte	0x3f
	.zero		1


	//   ....[31]....
        /*0e6c*/ 	.word	0x00007400
        /*0e70*/ 	.word	0x00000012
        /*0e74*/ 	.word	0x00038800
        /*0e78*/ 	.short	0x010a
        /*0e7a*/ 	.byte	0x3f
	.zero		1


	//   ....[32]....
        /*0e7c*/ 	.word	0x00007450
        /*0e80*/ 	.word	0x00000012
        /*0e84*/ 	.word	0x00038800
        /*0e88*/ 	.short	0x010a
        /*0e8a*/ 	.byte	0x3f
	.zero		1


	//   ....[33]....
        /*0e8c*/ 	.word	0x00007ee0
        /*0e90*/ 	.word	0x00000012
        /*0e94*/ 	.word	0x00038800
        /*0e98*/ 	.short	0x010a
        /*0e9a*/ 	.byte	0x3f
	.zero		1


	//   ....[34]....
        /*0e9c*/ 	.word	0x000094d0
        /*0ea0*/ 	.word	0x00000012
        /*0ea4*/ 	.word	0x00038800
        /*0ea8*/ 	.short	0x010a
        /*0eaa*/ 	.byte	0x3f
	.zero		1


	//   ....[35]....
        /*0eac*/ 	.word	0x0000a4d0
        /*0eb0*/ 	.word	0x00000014
        /*0eb4*/ 	.word	0x00038830
        /*0eb8*/ 	.short	0x010a
        /*0eba*/ 	.byte	0x3f
	.zero		1


	//   ....[36]....
        /*0ebc*/ 	.word	0x0000a580
        /*0ec0*/ 	.word	0x00000014
        /*0ec4*/ 	.word	0x00038830
        /*0ec8*/ 	.short	0x010a
        /*0eca*/ 	.byte	0x3f
	.zero		1


	//   ....[37]....
        /*0ecc*/ 	.word	0x0000a890
        /*0ed0*/ 	.word	0x00000012
        /*0ed4*/ 	.word	0x00038810
        /*0ed8*/ 	.short	0x010a
        /*0eda*/ 	.byte	0x3f
	.zero		1


	//   ....[38]....
        /*0edc*/ 	.word	0x0000a8e0
        /*0ee0*/ 	.word	0x00000014
        /*0ee4*/ 	.word	0x00038850
        /*0ee8*/ 	.short	0x010a
        /*0eea*/ 	.byte	0x3f
	.zero		1


	//   ....[39]....
        /*0eec*/ 	.word	0x0000a950
        /*0ef0*/ 	.word	0x00000014
        /*0ef4*/ 	.word	0x00038850
        /*0ef8*/ 	.short	0x010a
        /*0efa*/ 	.byte	0x3f
	.zero		1


	//   ....[40]....
        /*0efc*/ 	.word	0x0000cb70
        /*0f00*/ 	.word	0x00000019
        /*0f04*/ 	.word	0x00000000
        /*0f08*/ 	.short	0x0101
        /*0f0a*/ 	.byte	0x3f
	.zero		1


	//   ....[41]....
        /*0f0c*/ 	.word	0x0000d4d0
        /*0f10*/ 	.word	0x00000014
        /*0f14*/ 	.word	0x00000000
        /*0f18*/ 	.short	0x0101
        /*0f1a*/ 	.byte	0x3f
	.zero		1


	//   ....[42]....
        /*0f1c*/ 	.word	0x0000d660
        /*0f20*/ 	.word	0x00000015
        /*0f24*/ 	.word	0x00038830
        /*0f28*/ 	.short	0x010a
        /*0f2a*/ 	.byte	0x3f
	.zero		1


	//   ....[43]....
        /*0f2c*/ 	.word	0x0000d6d0
        /*0f30*/ 	.word	0x00000015
        /*0f34*/ 	.word	0x00038830
        /*0f38*/ 	.short	0x010a
        /*0f3a*/ 	.byte	0x3f
	.zero		1


	//   ....[44]....
        /*0f3c*/ 	.word	0x0000d940
        /*0f40*/ 	.word	0x00000015
        /*0f44*/ 	.word	0x00038850
        /*0f48*/ 	.short	0x010a
        /*0f4a*/ 	.byte	0x3f
	.zero		1


	//   ....[45]....
        /*0f4c*/ 	.word	0x0000d990
        /*0f50*/ 	.word	0x00000015
        /*0f54*/ 	.word	0x00038850
        /*0f58*/ 	.short	0x010a
        /*0f5a*/ 	.byte	0x3f
	.zero		1


	//   ....[46]....
        /*0f5c*/ 	.word	0x0000fa90
        /*0f60*/ 	.word	0x0000000d
        /*0f64*/ 	.word	0x00000000
        /*0f68*/ 	.short	0x0101
        /*0f6a*/ 	.byte	0x3f
	.zero		1


	//   ....[47]....
        /*0f6c*/ 	.word	0x00010e00
        /*0f70*/ 	.word	0x00000015
        /*0f74*/ 	.word	0x00000000
        /*0f78*/ 	.short	0x0101
        /*0f7a*/ 	.byte	0x3f
	.zero		1


	//   ....[48]....
        /*0f7c*/ 	.word	0x00010f30
        /*0f80*/ 	.word	0x00000015
        /*0f84*/ 	.word	0x00038830
        /*0f88*/ 	.short	0x010a
        /*0f8a*/ 	.byte	0x3f
	.zero		1


	//   ....[49]....
        /*0f8c*/ 	.word	0x00010fa0
        /*0f90*/ 	.word	0x00000015
        /*0f94*/ 	.word	0x00038830
        /*0f98*/ 	.short	0x010a
        /*0f9a*/ 	.byte	0x3f
	.zero		1


	//   ....[50]....
        /*0f9c*/ 	.word	0x00011210
        /*0fa0*/ 	.word	0x00000015
        /*0fa4*/ 	.word	0x00038850
        /*0fa8*/ 	.short	0x010a
        /*0faa*/ 	.byte	0x3f
	.zero		1


	//   ....[51]....
        /*0fac*/ 	.word	0x00011260
        /*0fb0*/ 	.word	0x00000015
        /*0fb4*/ 	.word	0x00038850
        /*0fb8*/ 	.short	0x010a
        /*0fba*/ 	.byte	0x3f
	.zero		1


	//   ....[52]....
        /*0fbc*/ 	.word	0x00012e00
        /*0fc0*/ 	.word	0x0000000f
        /*0fc4*/ 	.word	0x00000000
        /*0fc8*/ 	.short	0x0101
        /*0fca*/ 	.byte	0x3f
	.zero		1


	//   ....[53]....
        /*0fcc*/ 	.word	0x00014100
        /*0fd0*/ 	.word	0x00000015
        /*0fd4*/ 	.word	0x00000000
        /*0fd8*/ 	.short	0x0101
        /*0fda*/ 	.byte	0x3f
	.zero		1


	//   ....[54]....
        /*0fdc*/ 	.word	0x00016980
        /*0fe0*/ 	.word	0x00000000
        /*0fe4*/ 	.word	0x00000000
        /*0fe8*/ 	.short	0x0101
        /*0fea*/ 	.byte	0x3f
	.zero		1


	//   ....[55]....
        /*0fec*/ 	.word	0x00019460
        /*0ff0*/ 	.word	0x00000017
        /*0ff4*/ 	.word	0x00038820
        /*0ff8*/ 	.short	0x010a
        /*0ffa*/ 	.byte	0x3f
	.zero		1


	//   ....[56]....
        /*0ffc*/ 	.word	0x000194f0
        /*1000*/ 	.word	0x00000003
        /*1004*/ 	.word	0x000388a0
        /*1008*/ 	.short	0x010a
        /*100a*/ 	.byte	0x3f
	.zero		1


	//   ....[57]....
        /*100c*/ 	.word	0x00019740
        /*1010*/ 	.word	0x00000003
        /*1014*/ 	.word	0x000388c0
        /*1018*/ 	.short	0x010a
        /*101a*/ 	.byte	0x3f
	.zero		1


	//   ....[58]....
        /*101c*/ 	.word	0x0001a110
        /*1020*/ 	.word	0x00000008
        /*1024*/ 	.word	0x000388a0
        /*1028*/ 	.short	0x010a
        /*102a*/ 	.byte	0x3f
	.zero		1


	//   ....[59]....
        /*102c*/ 	.word	0x0001a350
        /*1030*/ 	.word	0x00000008
        /*1034*/ 	.word	0x000388c0
        /*1038*/ 	.short	0x010a
        /*103a*/ 	.byte	0x3f
	.zero		1


	//   ....[60]....
        /*103c*/ 	.word	0x0001b9a0
        /*1040*/ 	.word	0x0000001f
        /*1044*/ 	.word	0x00038840
        /*1048*/ 	.short	0x010a
        /*104a*/ 	.byte	0x3f
	.zero		1


	//   ....[61]....
        /*104c*/ 	.word	0x0001be90
        /*1050*/ 	.word	0x0000001f
        /*1054*/ 	.word	0x00038830
        /*1058*/ 	.short	0x0107
        /*105a*/ 	.byte	0x3f
	.zero		1


	//   ....[62]....
        /*105c*/ 	.word	0x0001bf60
        /*1060*/ 	.word	0x0000001f
        /*1064*/ 	.word	0x00038830
        /*1068*/ 	.short	0x0101
        /*106a*/ 	.byte	0x3f
	.zero		1


	//   ....[63]....
        /*106c*/ 	.word	0x0001c810
        /*1070*/ 	.word	0x00000017
        /*1074*/ 	.word	0x00038800
        /*1078*/ 	.short	0x0107
        /*107a*/ 	.byte	0x3f
	.zero		1


	//   ....[64]....
        /*107c*/ 	.word	0x0001c8a0
        /*1080*/ 	.word	0x00000017
        /*1084*/ 	.word	0x00038800
        /*1088*/ 	.short	0x0101
        /*108a*/ 	.byte	0x3f
	.zero		1


	//   ....[65]....
        /*108c*/ 	.word	0x0001d7b0
        /*1090*/ 	.word	0x00000017
        /*1094*/ 	.word	0x00038810
        /*1098*/ 	.short	0x0107
        /*109a*/ 	.byte	0x3f
	.zero		1


	//   ....[66]....
        /*109c*/ 	.word	0x0001d8b0
        /*10a0*/ 	.word	0x00000017
        /*10a4*/ 	.word	0x00038810
        /*10a8*/ 	.short	0x0101
        /*10aa*/ 	.byte	0x3f
	.zero		1


	//   ....[67]....
        /*10ac*/ 	.word	0x0001d8d0
        /*10b0*/ 	.word	0x00000017
        /*10b4*/ 	.word	0x00038820
        /*10b8*/ 	.short	0x010a
        /*10ba*/ 	.byte	0x3f
	.zero		1


	//   ....[68]....
        /*10bc*/ 	.word	0x0001d960
        /*10c0*/ 	.word	0x0000001f
        /*10c4*/ 	.word	0x00038860
        /*10c8*/ 	.short	0x010a
        /*10ca*/ 	.byte	0x3f
	.zero		1


	//   ....[69]....
        /*10cc*/ 	.word	0x0001e290
        /*10d0*/ 	.word	0x0000001f
        /*10d4*/ 	.word	0x00038850
        /*10d8*/ 	.short	0x0107
        /*10da*/ 	.byte	0x3f
	.zero		1


	//   ....[70]....
        /*10dc*/ 	.word	0x0001e360
        /*10e0*/ 	.word	0x0000001f
        /*10e4*/ 	.word	0x00038850
        /*10e8*/ 	.short	0x0101
        /*10ea*/ 	.byte	0x3f
	.zero		1


	//   ....[71]....
        /*10ec*/ 	.word	0x0001e6e0
        /*10f0*/ 	.word	0x00000006
        /*10f4*/ 	.word	0x00038840
        /*10f8*/ 	.short	0x010a
        /*10fa*/ 	.byte	0x3f
	.zero		1


	//   ....[72]....
        /*10fc*/ 	.word	0x0001ea20
        /*1100*/ 	.word	0x00000006
        /*1104*/ 	.word	0x00038830
        /*1108*/ 	.short	0x0107
        /*110a*/ 	.byte	0x3f
	.zero		1


	//   ....[73]....
        /*110c*/ 	.word	0x0001eae0
        /*1110*/ 	.word	0x00000006
        /*1114*/ 	.word	0x00038830
        /*1118*/ 	.short	0x0101
        /*111a*/ 	.byte	0x3f
	.zero		1


	//   ....[74]....
        /*111c*/ 	.word	0x0001eb10
        /*1120*/ 	.word	0x00000006
        /*1124*/ 	.word	0x00038860
        /*1128*/ 	.short	0x010a
        /*112a*/ 	.byte	0x3f
	.zero		1


	//   ....[75]....
        /*112c*/ 	.word	0x0001f1e0
        /*1130*/ 	.word	0x00000006
        /*1134*/ 	.word	0x00038850
        /*1138*/ 	.short	0x0107
        /*113a*/ 	.byte	0x3f
	.zero		1


	//   ....[76]....
        /*113c*/ 	.word	0x0001f2a0
        /*1140*/ 	.word	0x00000006
        /*1144*/ 	.word	0x00038850
        /*1148*/ 	.short	0x0101
        /*114a*/ 	.byte	0x3f
	.zero		1


	//   ....[77]....
        /*114c*/ 	.word	0x00020110
        /*1150*/ 	.word	0x00000004
        /*1154*/ 	.word	0x00038820
        /*1158*/ 	.short	0x010a
        /*115a*/ 	.byte	0x3f
	.zero		1


	//   ....[78]....
        /*115c*/ 	.word	0x00020280
        /*1160*/ 	.word	0x00000005
        /*1164*/ 	.word	0x00038840
        /*1168*/ 	.short	0x010a
        /*116a*/ 	.byte	0x3f
	.zero		1


	//   ....[79]....
        /*116c*/ 	.word	0x00020320
        /*1170*/ 	.word	0x00000019
        /*1174*/ 	.word	0x00038840
        /*1178*/ 	.short	0x010a
        /*117a*/ 	.byte	0x3f
	.zero		1


	//   ....[80]....
        /*117c*/ 	.word	0x00020360
        /*1180*/ 	.word	0x00000005
        /*1184*/ 	.word	0x00038860
        /*1188*/ 	.short	0x010a
        /*118a*/ 	.byte	0x3f
	.zero		1


	//   ....[81]....
        /*118c*/ 	.word	0x000203a0
        /*1190*/ 	.word	0x00000019
        /*1194*/ 	.word	0x00038860
        /*1198*/ 	.short	0x010a
        /*119a*/ 	.byte	0x3f
	.zero		1


	//   ....[82]....
        /*119c*/ 	.word	0x00020400
        /*11a0*/ 	.word	0x0000003d
        /*11a4*/ 	.word	0x00038890
        /*11a8*/ 	.short	0x010a
        /*11aa*/ 	.byte	0x3f
	.zero		1


	//   ....[83]....
        /*11ac*/ 	.word	0x00020570
        /*11b0*/ 	.word	0x0000003d
        /*11b4*/ 	.word	0x00038890
        /*11b8*/ 	.short	0x010a
        /*11ba*/ 	.byte	0x3f
	.zero		1


	//   ....[84]....
        /*11bc*/ 	.word	0x000206f0
        /*11c0*/ 	.word	0x0000003d
        /*11c4*/ 	.word	0x00038890
        /*11c8*/ 	.short	0x010a
        /*11ca*/ 	.byte	0x3f
	.zero		1


	//   ....[85]....
        /*11cc*/ 	.word	0x00020850
        /*11d0*/ 	.word	0x0000003d
        /*11d4*/ 	.word	0x000388b0
        /*11d8*/ 	.short	0x010a
        /*11da*/ 	.byte	0x3f
	.zero		1


	//   ....[86]....
        /*11dc*/ 	.word	0x00020c30
        /*11e0*/ 	.word	0x00000012
        /*11e4*/ 	.word	0x00038800
        /*11e8*/ 	.short	0x010a
        /*11ea*/ 	.byte	0x3f
	.zero		1


	//   ....[87]....
        /*11ec*/ 	.word	0x00021250
        /*11f0*/ 	.word	0x00000012
        /*11f4*/ 	.word	0x00038800
        /*11f8*/ 	.short	0x010a
        /*11fa*/ 	.byte	0x3f
	.zero		1


	//   ....[88]....
        /*11fc*/ 	.word	0x000212a0
        /*1200*/ 	.word	0x00000014
        /*1204*/ 	.word	0x00038830
        /*1208*/ 	.short	0x010a
        /*120a*/ 	.byte	0x3f
	.zero		1


	//   ....[89]....
        /*120c*/ 	.word	0x000212f0
        /*1210*/ 	.word	0x00000012
        /*1214*/ 	.word	0x00038810
        /*1218*/ 	.short	0x010a
        /*121a*/ 	.byte	0x3f
	.zero		1


	//   ....[90]....
        /*121c*/ 	.word	0x00021340
        /*1220*/ 	.word	0x00000014
        /*1224*/ 	.word	0x00038850
        /*1228*/ 	.short	0x010a
        /*122a*/ 	.byte	0x3f
	.zero		1


	//   ....[91]....
        /*122c*/ 	.word	0x00021390
        /*1230*/ 	.word	0x00000015
        /*1234*/ 	.word	0x00038830
        /*1238*/ 	.short	0x010a
        /*123a*/ 	.byte	0x3f
	.zero		1


	//   ....[92]....
        /*123c*/ 	.word	0x000213e0
        /*1240*/ 	.word	0x00000015
        /*1244*/ 	.word	0x00038850
        /*1248*/ 	.short	0x010a
        /*124a*/ 	.byte	0x3f
	.zero		1


	//   ....[93]....
        /*124c*/ 	.word	0x00021430
        /*1250*/ 	.word	0x00000015
        /*1254*/ 	.word	0x00038830
        /*1258*/ 	.short	0x010a
        /*125a*/ 	.byte	0x3f
	.zero		1


	//   ....[94]....
        /*125c*/ 	.word	0x00021480
        /*1260*/ 	.word	0x00000015
        /*1264*/ 	.word	0x00038850
        /*1268*/ 	.short	0x010a
        /*126a*/ 	.byte	0x3f
	.zero		1


	//   ....[95]....
        /*126c*/ 	.word	0x00021620
        /*1270*/ 	.word	0x00000017
        /*1274*/ 	.word	0x00038820
        /*1278*/ 	.short	0x010a
        /*127a*/ 	.byte	0x3f
	.zero		1


	//   ....[96]....
        /*127c*/ 	.word	0x00021670
        /*1280*/ 	.word	0x00000003
        /*1284*/ 	.word	0x000388a0
        /*1288*/ 	.short	0x010a
        /*128a*/ 	.byte	0x3f
	.zero		1


	//   ....[97]....
        /*128c*/ 	.word	0x000216c0
        /*1290*/ 	.word	0x00000003
        /*1294*/ 	.word	0x000388c0
        /*1298*/ 	.short	0x010a
        /*129a*/ 	.byte	0x3f
	.zero		1


	//   ....[98]....
        /*129c*/ 	.word	0x00021710
        /*12a0*/ 	.word	0x00000008
        /*12a4*/ 	.word	0x000388a0
        /*12a8*/ 	.short	0x010a
        /*12aa*/ 	.byte	0x3f
	.zero		1


	//   ....[99]....
        /*12ac*/ 	.word	0x00021760
        /*12b0*/ 	.word	0x00000008
        /*12b4*/ 	.word	0x000388c0
        /*12b8*/ 	.short	0x010a
        /*12ba*/ 	.byte	0x3f
	.zero		1


	//   ....[100]....
        /*12bc*/ 	.word	0x00021880
        /*12c0*/ 	.word	0x0000001f
        /*12c4*/ 	.word	0x00038840
        /*12c8*/ 	.short	0x010a
        /*12ca*/ 	.byte	0x3f
	.zero		1


	//   ....[101]....
        /*12cc*/ 	.word	0x00022e10
        /*12d0*/ 	.word	0x00000017
        /*12d4*/ 	.word	0x00038820
        /*12d8*/ 	.short	0x010a
        /*12da*/ 	.byte	0x3f
	.zero		1


	//   ....[102]....
        /*12dc*/ 	.word	0x00022e60
        /*12e0*/ 	.word	0x0000001f
        /*12e4*/ 	.word	0x00038860
        /*12e8*/ 	.short	0x010a
        /*12ea*/ 	.byte	0x3f
	.zero		1


	//   ....[103]....
        /*12ec*/ 	.word	0x00023750
        /*12f0*/ 	.word	0x00000006
        /*12f4*/ 	.word	0x00038840
        /*12f8*/ 	.short	0x010a
        /*12fa*/ 	.byte	0x3f
	.zero		1


	//   ....[104]....
        /*12fc*/ 	.word	0x00023c10
        /*1300*/ 	.word	0x00000006
        /*1304*/ 	.word	0x00038860
        /*1308*/ 	.short	0x010a
        /*130a*/ 	.byte	0x3f
	.zero		1


	//   ....[105]....
        /*130c*/ 	.word	0x00024d10
        /*1310*/ 	.word	0x00000004
        /*1314*/ 	.word	0x00038820
        /*1318*/ 	.short	0x010a
        /*131a*/ 	.byte	0x3f
	.zero		1


	//   ....[106]....
        /*131c*/ 	.word	0x00024eb0
        /*1320*/ 	.word	0x00000005
        /*1324*/ 	.word	0x00038840
        /*1328*/ 	.short	0x010a
        /*132a*/ 	.byte	0x3f
	.zero		1


	//   ....[107]....
        /*132c*/ 	.word	0x00024f00
        /*1330*/ 	.word	0x00000019
        /*1334*/ 	.word	0x00038840
        /*1338*/ 	.short	0x010a
        /*133a*/ 	.byte	0x3f
	.zero		1


	//   ....[108]....
        /*133c*/ 	.word	0x00024f50
        /*1340*/ 	.word	0x00000005
        /*1344*/ 	.word	0x00038860
        /*1348*/ 	.short	0x010a
        /*134a*/ 	.byte	0x3f
	.zero		1


	//----- nvinfo : EIATTR_NUM_MBARRIERS
	.align		4
.L_644:
        /*134c*/ 	.byte	0x03, 0x38
        /*134e*/ 	.short	0x0017


	//----- nvinfo : EIATTR_EXIT_INSTR_OFFSETS
	.align		4
        /*1350*/ 	.byte	0x04, 0x1c
        /*1352*/ 	.short	(.L_646 - .L_645)


	//   ....[0]....
.L_645:
        /*1354*/ 	.word	0x000203f0


	//----- nvinfo : EIATTR_MAX_THREADS
	.align		4
.L_646:
        /*1358*/ 	.byte	0x04, 0x05
        /*135a*/ 	.short	(.L_648 - .L_647)
.L_647:
        /*135c*/ 	.word	0x00000180
        /*1360*/ 	.word	0x00000001
        /*1364*/ 	.word	0x00000001


	//----- nvinfo : EIATTR_CRS_STACK_SIZE
	.align		4
.L_648:
        /*1368*/ 	.byte	0x04, 0x1e
        /*136a*/ 	.short	(.L_650 - .L_649)
.L_649:
        /*136c*/ 	.word	0x00000000


	//----- nvinfo : EIATTR_CBANK_PARAM_SIZE
	.align		4
.L_650:
        /*1370*/ 	.byte	0x03, 0x19
        /*1372*/ 	.short	0x0bf0


	//----- nvinfo : EIATTR_PARAM_CBANK
	.align		4
        /*1374*/ 	.byte	0x04, 0x0a
        /*1376*/ 	.short	(.L_652 - .L_651)
	.align		4
.L_651:
        /*1378*/ 	.word	index@(.nv.constant0._ZN7cutlass13device_kernelIN5flash11enable_sm90INS1_16FlashAttnFwdSm90INS1_25CollectiveMainloopFwdSm90ILi2EN4cute5tupleIJNS5_1CILi1EEES8_S8_EEENS6_IJNS7_ILi64EEESA_SA_EEELi512ENS_10bfloat16_tEfNS_4arch4Sm90ELb1ELb0ELb0ELb1ELb1ELb1ELb1ELb0ELb0ELb1ELb0ELb0EEENS1_21CollectiveEpilogueFwdINS6_IJSA_NS7_ILi512EEESA_EEES9_SC_SE_Li256ELb1ELb1ELb0ELb0EEENS1_36VarlenDynamicPersistentTileSchedulerILi64ELi64ELi256ELi128ELb0ELb1ELb1ELb1ELb1ELb1EEEEEEEEEvNT_6ParamsE)
        /*137c*/ 	.short	0x0210
        /*137e*/ 	.short	0x0bf0


	//----- nvinfo : EIATTR_SW_WAR
	.align		4
.L_652:
        /*1380*/ 	.byte	0x04, 0x36
        /*1382*/ 	.short	(.L_654 - .L_653)
.L_653:
        /*1384*/ 	.word	0x00000008
.L_654:


//--------------------- .nv.callgraph             --------------------------
	.section	.nv.callgraph,"",@"SHT_CUDA_CALLGRAPH"
	.align	4
	.sectionentsize	8
	.align		4
        /*0000*/ 	.word	0x00000000
	.align		4
        /*0004*/ 	.word	0xffffffff
	.align		4
        /*0008*/ 	.word	index@(_ZN7cutlass13device_kernelIN5flash11enable_sm90INS1_16FlashAttnFwdSm90INS1_25CollectiveMainloopFwdSm90ILi2EN4cute5tupleIJNS5_1CILi1EEES8_S8_EEENS6_IJNS7_ILi64EEESA_SA_EEELi512ENS_10bfloat16_tEfNS_4arch4Sm90ELb0ELb0ELb0ELb0ELb1ELb0ELb0ELb0ELb0ELb1ELb0ELb0EEENS1_21CollectiveEpilogueFwdINS6_IJSA_NS7_ILi512EEESA_EEES9_SC_SE_Li256ELb0ELb1ELb0ELb0EEENS1_29StaticPersistentTileSchedulerILb0EEEEEEEEEvNT_6ParamsE)
	.align		4
        /*000c*/ 	.word	index@(__assertfail)
	.align		4
        /*0010*/ 	.word	index@(_ZN7cutlass13device_kernelIN5flash11enable_sm90INS1_16FlashAttnFwdSm90INS1_25CollectiveMainloopFwdSm90ILi2EN4cute5tupleIJNS5_1CILi1EEES8_S8_EEENS6_IJNS7_ILi64EEESA_SA_EEELi512ENS_10bfloat16_tEfNS_4arch4Sm90ELb0ELb0ELb0ELb0ELb1ELb0ELb1ELb0ELb0ELb1ELb0ELb0EEENS1_21CollectiveEpilogueFwdINS6_IJSA_NS7_ILi512EEESA_EEES9_SC_SE_Li256ELb0ELb1ELb0ELb0EEENS1_29StaticPersistentTileSchedulerILb0EEEEEEEEEvNT_6ParamsE)
	.align		4
        /*0014*/ 	.word	index@(__assertfail)
	.align		4
        /*0018*/ 	.word	index@(_ZN7cutlass13device_kernelIN5flash11enable_sm90INS1_16FlashAttnFwdSm90INS1_25CollectiveMainloopFwdSm90ILi2EN4cute5tupleIJNS5_1CILi1EEES8_S8_EEENS6_IJNS7_ILi64EEESA_SA_EEELi512ENS_10bfloat16_tEfNS_4arch4Sm90ELb0ELb0ELb0ELb1ELb1ELb0ELb0ELb0ELb0ELb1ELb0ELb0EEENS1_21CollectiveEpilogueFwdINS6_IJSA_NS7_ILi512EEESA_EEES9_SC_SE_Li256ELb1ELb1ELb0ELb0EEENS1_36VarlenDynamicPersistentTileSchedulerILi64ELi64ELi256ELi128ELb0ELb1ELb1ELb0ELb1ELb1EEEEEEEEEvNT_6ParamsE)
	.align		4
        /*001c*/ 	.word	index@(__assertfail)
	.align		4
        /*0020*/ 	.word	index@(_ZN7cutlass13device_kernelIN5flash11enable_sm90INS1_16FlashAttnFwdSm90INS1_25CollectiveMainloopFwdSm90ILi2EN4cute5tupleIJNS5_1CILi1EEES8_S8_EEENS6_IJNS7_ILi64EEESA_SA_EEELi512ENS_10bfloat16_tEfNS_4arch4Sm90ELb0ELb0ELb0ELb1ELb1ELb1ELb0ELb0ELb0ELb1ELb0ELb0EEENS1_21CollectiveEpilogueFwdINS6_IJSA_NS7_ILi512EEESA_EEES9_SC_SE_Li256ELb1ELb1ELb0ELb0EEENS1_36VarlenDynamicPersistentTileSchedulerILi64ELi64ELi256ELi128ELb0ELb1ELb1ELb0ELb1ELb1EEEEEEEEEvNT_6ParamsE)
	.align		4
        /*0024*/ 	.word	index@(__assertfail)
	.align		4
        /*0028*/ 	.word	index@(_ZN7cutlass13device_kernelIN5flash11enable_sm90INS1_16FlashAttnFwdSm90INS1_25CollectiveMainloopFwdSm90ILi2EN4cute5tupleIJNS5_1CILi1EEES8_S8_EEENS6_IJNS7_ILi64EEESA_SA_EEELi512ENS_10bfloat16_tEfNS_4arch4Sm90ELb0ELb0ELb0ELb1ELb1ELb0ELb1ELb0ELb0ELb1ELb0ELb0EEENS1_21CollectiveEpilogueFwdINS6_IJSA_NS7_ILi512EEESA_EEES9_SC_SE_Li256ELb1ELb1ELb0ELb0EEENS1_36VarlenDynamicPersistentTileSchedulerILi64ELi64ELi256ELi128ELb0ELb1ELb1ELb0ELb1ELb1EEEEEEEEEvNT_6ParamsE)
	.align		4
        /*002c*/ 	.word	index@(__assertfail)
	.align		4
        /*0030*/ 	.word	index@(_ZN7cutlass13device_kernelIN5flash11enable_sm90INS1_16FlashAttnFwdSm90INS1_25CollectiveMainloopFwdSm90ILi2EN4cute5tupleIJNS5_1CILi1EEES8_S8_EEENS6_IJNS7_ILi64EEESA_SA_EEELi512ENS_10bfloat16_tEfNS_4arch4Sm90ELb0ELb0ELb0ELb1ELb1ELb1ELb1ELb0ELb0ELb1ELb0ELb0EEENS1_21CollectiveEpilogueFwdINS6_IJSA_NS7_ILi512EEESA_EEES9_SC_SE_Li256ELb1ELb1ELb0ELb0EEENS1_36VarlenDynamicPersistentTileSchedulerILi64ELi64ELi256ELi128ELb0ELb1ELb1ELb0ELb1ELb1EEEEEEEEEvNT_6ParamsE)
	.align		4
        /*0034*/ 	.word	index@(__assertfail)
	.align		4
        /*0038*/ 	.word	index@(_ZN7cutlass13device_kernelIN5flash11enable_sm90INS1_16FlashAttnFwdSm90INS1_25CollectiveMainloopFwdSm90ILi2EN4cute5tupleIJNS5_1CILi1EEES8_S8_EEENS6_IJNS7_ILi64EEESA_SA_EEELi512ENS_10bfloat16_tEfNS_4arch4Sm90ELb0ELb1ELb0ELb0ELb1ELb0ELb0ELb0ELb0ELb1ELb0ELb0EEENS1_21CollectiveEpilogueFwdINS6_IJSA_NS7_ILi512EEESA_EEES9_SC_SE_Li256ELb0ELb1ELb0ELb0EEENS1_30DynamicPersistentTileSchedulerILi256ELi128ELb0ELb1ELb1EEEEEEEEEvNT_6ParamsE)
	.align		4
        /*003c*/ 	.word	index@(__assertfail)
	.align		4
        /*0040*/ 	.word	index@(_ZN7cutlass13device_kernelIN5flash11enable_sm90INS1_16FlashAttnFwdSm90INS1_25CollectiveMainloopFwdSm90ILi2EN4cute5tupleIJNS5_1CILi1EEES8_S8_EEENS6_IJNS7_ILi64EEESA_SA_EEELi512ENS_10bfloat16_tEfNS_4arch4Sm90ELb0ELb1ELb0ELb0ELb1ELb0ELb1ELb0ELb0ELb1ELb0ELb0EEENS1_21CollectiveEpilogueFwdINS6_IJSA_NS7_ILi512EEESA_EEES9_SC_SE_Li256ELb0ELb1ELb0ELb0EEENS1_30DynamicPersistentTileSchedulerILi256ELi128ELb0ELb1ELb1EEEEEEEEEvNT_6ParamsE)
	.align		4
        /*0044*/ 	.word	index@(__assertfail)
	.align		4
        /*0048*/ 	.word	index@(_ZN7cutlass13device_kernelIN5flash11enable_sm90INS1_16FlashAttnFwdSm90INS1_25CollectiveMainloopFwdSm90ILi2EN4cute5tupleIJNS5_1CILi1EEES8_S8_EEENS6_IJNS7_ILi64EEESA_SA_EEELi512ENS_10bfloat16_tEfNS_4arch4Sm90ELb0ELb1ELb0ELb1ELb1ELb0ELb0ELb0ELb0ELb1ELb0ELb0EEENS1_21CollectiveEpilogueFwdINS6_IJSA_NS7_ILi512EEESA_EEES9_SC_SE_Li256ELb1ELb1ELb0ELb0EEENS1_36VarlenDynamicPersistentTileSchedulerILi64ELi64ELi256ELi128ELb0ELb1ELb1ELb1ELb0ELb1EEEEEEEEEvNT_6ParamsE)
	.align		4
        /*004c*/ 	.word	index@(__assertfail)
	.align		4
        /*0050*/ 	.word	index@(_ZN7cutlass13device_kernelIN5flash11enable_sm90INS1_16FlashAttnFwdSm90INS1_25CollectiveMainloopFwdSm90ILi2EN4cute5tupleIJNS5_1CILi1EEES8_S8_EEENS6_IJNS7_ILi64EEESA_SA_EEELi512ENS_10bfloat16_tEfNS_4arch4Sm90ELb0ELb1ELb0ELb1ELb1ELb1ELb0ELb0ELb0ELb1ELb0ELb0EEENS1_21CollectiveEpilogueFwdINS6_IJSA_NS7_ILi512EEESA_EEES9_SC_SE_Li256ELb1ELb1ELb0ELb0EEENS1_36VarlenDynamicPersistentTileSchedulerILi64ELi64ELi256ELi128ELb0ELb1ELb1ELb1ELb0ELb1EEEEEEEEEvNT_6ParamsE)
	.align		4
        /*0054*/ 	.word	index@(__assertfail)
	.align		4
        /*0058*/ 	.word	index@(_ZN7cutlass13device_kernelIN5flash11enable_sm90INS1_16FlashAttnFwdSm90INS1_25CollectiveMainloopFwdSm90ILi2EN4cute5tupleIJNS5_1CILi1EEES8_S8_EEENS6_IJNS7_ILi64EEESA_SA_EEELi512ENS_10bfloat16_tEfNS_4arch4Sm90ELb0ELb1ELb0ELb1ELb1ELb0ELb1ELb0ELb0ELb1ELb0ELb0EEENS1_21CollectiveEpilogueFwdINS6_IJSA_NS7_ILi512EEESA_EEES9_SC_SE_Li256ELb1ELb1ELb0ELb0EEENS1_36VarlenDynamicPersistentTileSchedulerILi64ELi64ELi256ELi128ELb0ELb1ELb1ELb1ELb0ELb1EEEEEEEEEvNT_6ParamsE)
	.align		4
        /*005c*/ 	.word	index@(__assertfail)
	.align		4
        /*0060*/ 	.word	index@(_ZN7cutlass13device_kernelIN5flash11enable_sm90INS1_16FlashAttnFwdSm90INS1_25CollectiveMainloopFwdSm90ILi2EN4cute5tupleIJNS5_1CILi1EEES8_S8_EEENS6_IJNS7_ILi64EEESA_SA_EEELi512ENS_10bfloat16_tEfNS_4arch4Sm90ELb0ELb1ELb0ELb1ELb1ELb1ELb1ELb0ELb0ELb1ELb0ELb0EEENS1_21CollectiveEpilogueFwdINS6_IJSA_NS7_ILi512EEESA_EEES9_SC_SE_Li256ELb1ELb1ELb0ELb0EEENS1_36VarlenDynamicPersistentTileSchedulerILi64ELi64ELi256ELi128ELb0ELb1ELb1ELb1ELb0ELb1EEEEEEEEEvNT_6ParamsE)
	.align		4
        /*0064*/ 	.word	index@(__assertfail)
	.align		4
        /*0068*/ 	.word	index@(_ZN7cutlass13device_kernelIN5flash11enable_sm90INS1_16FlashAttnFwdSm90INS1_25CollectiveMainloopFwdSm90ILi2EN4cute5tupleIJNS5_1CILi1EEES8_S8_EEENS6_IJNS7_ILi64EEESA_SA_EEELi512ENS_10bfloat16_tEfNS_4arch4Sm90ELb1ELb0ELb0ELb0ELb1ELb0ELb0ELb0ELb0ELb1ELb0ELb0EEENS1_21CollectiveEpilogueFwdINS6_IJSA_NS7_ILi512EEESA_EEES9_SC_SE_Li256ELb0ELb1ELb0ELb0EEENS1_30DynamicPersistentTileSchedulerILi256ELi128ELb0ELb1ELb1EEEEEEEEEvNT_6ParamsE)
	.align		4
        /*006c*/ 	.word	index@(__assertfail)
	.align		4
        /*0070*/ 	.word	index@(_ZN7cutlass13device_kernelIN5flash11enable_sm90INS1_16FlashAttnFwdSm90INS1_25CollectiveMainloopFwdSm90ILi2EN4cute5tupleIJNS5_1CILi1EEES8_S8_EEENS6_IJNS7_ILi64EEESA_SA_EEELi512ENS_10bfloat16_tEfNS_4arch4Sm90ELb1ELb0ELb0ELb0ELb1ELb0ELb1ELb0ELb0ELb1ELb0ELb0EEENS1_21CollectiveEpilogueFwdINS6_IJSA_NS7_ILi512EEESA_EEES9_SC_SE_Li256ELb0ELb1ELb0ELb0EEENS1_30DynamicPersistentTileSchedulerILi256ELi128ELb0ELb1ELb1EEEEEEEEEvNT_6ParamsE)
	.align		4
        /*0074*/ 	.word	index@(__assertfail)
	.align		4
        /*0078*/ 	.word	index@(_ZN7cutlass13device_kernelIN5flash11enable_sm90INS1_16FlashAttnFwdSm90INS1_25CollectiveMainloopFwdSm90ILi2EN4cute5tupleIJNS5_1CILi1EEES8_S8_EEENS6_IJNS7_ILi64EEESA_SA_EEELi512ENS_10bfloat16_tEfNS_4arch4Sm90ELb1ELb0ELb0ELb1ELb1ELb0ELb0ELb0ELb0ELb1ELb0ELb0EEENS1_21CollectiveEpilogueFwdINS6_IJSA_NS7_ILi512EEESA_EEES9_SC_SE_Li256ELb1ELb1ELb0ELb0EEENS1_36VarlenDynamicPersistentTileSchedulerILi64ELi64ELi256ELi128ELb0ELb1ELb1ELb1ELb1ELb1EEEEEEEEEvNT_6ParamsE)
	.align		4
        /*007c*/ 	.word	index@(__assertfail)
	.align		4
        /*0080*/ 	.word	index@(_ZN7cutlass13device_kernelIN5flash11enable_sm90INS1_16FlashAttnFwdSm90INS1_25CollectiveMainloopFwdSm90ILi2EN4cute5tupleIJNS5_1CILi1EEES8_S8_EEENS6_IJNS7_ILi64EEESA_SA_EEELi512ENS_10bfloat16_tEfNS_4arch4Sm90ELb1ELb0ELb0ELb1ELb1ELb1ELb0ELb0ELb0ELb1ELb0ELb0EEENS1_21CollectiveEpilogueFwdINS6_IJSA_NS7_ILi512EEESA_EEES9_SC_SE_Li256ELb1ELb1ELb0ELb0EEENS1_36VarlenDynamicPersistentTileSchedulerILi64ELi64ELi256ELi128ELb0ELb1ELb1ELb1ELb1ELb1EEEEEEEEEvNT_6ParamsE)
	.align		4
        /*0084*/ 	.word	index@(__assertfail)
	.align		4
        /*0088*/ 	.word	index@(_ZN7cutlass13device_kernelIN5flash11enable_sm90INS1_16FlashAttnFwdSm90INS1_25CollectiveMainloopFwdSm90ILi2EN4cute5tupleIJNS5_1CILi1EEES8_S8_EEENS6_IJNS7_ILi64EEESA_SA_EEELi512ENS_10bfloat16_tEfNS_4arch4Sm90ELb1ELb0ELb0ELb1ELb1ELb0ELb1ELb0ELb0ELb1ELb0ELb0EEENS1_21CollectiveEpilogueFwdINS6_IJSA_NS7_ILi512EEESA_EEES9_SC_SE_Li256ELb1ELb1ELb0ELb0EEENS1_36VarlenDynamicPersistentTileSchedulerILi64ELi64ELi256ELi128ELb0ELb1ELb1ELb1ELb1ELb1EEEEEEEEEvNT_6ParamsE)
	.align		4
        /*008c*/ 	.word	index@(__assertfail)
	.align		4
        /*0090*/ 	.word	index@(_ZN7cutlass13device_kernelIN5flash11enable_sm90INS1_16FlashAttnFwdSm90INS1_25CollectiveMainloopFwdSm90ILi2EN4cute5tupleIJNS5_1CILi1EEES8_S8_EEENS6_IJNS7_ILi64EEESA_SA_EEELi512ENS_10bfloat16_tEfNS_4arch4Sm90ELb1ELb0ELb0ELb1ELb1ELb1ELb1ELb0ELb0ELb1ELb0ELb0EEENS1_21CollectiveEpilogueFwdINS6_IJSA_NS7_ILi512EEESA_EEES9_SC_SE_Li256ELb1ELb1ELb0ELb0EEENS1_36VarlenDynamicPersistentTileSchedulerILi64ELi64ELi256ELi128ELb0ELb1ELb1ELb1ELb1ELb1EEEEEEEEEvNT_6ParamsE)
	.align		4
        /*0094*/ 	.word	index@(__assertfail)
	.align		4
        /*0098*/ 	.word	0x00000000
	.align		4
        /*009c*/ 	.word	0xfffffffe
	.align		4
        /*00a0*/ 	.word	0x00000000
	.align		4
        /*00a4*/ 	.word	0xfffffffd
	.align		4
        /*00a8*/ 	.word	0x00000000
	.align		4
        /*00ac*/ 	.word	0xfffffffc


//--------------------- .nv.constant4             --------------------------
	.section	.nv.constant4,"a",@progbits
	.align	8
	.align		8
.nv.constant4:
        /*0000*/ 	.dword	__assertfail
	.align		8
        /*0008*/ 	.dword	__unnamed_1
	.align		8
        /*0010*/ 	.dword	__unnamed_2
	.align		8
        /*0018*/ 	.dword	__unnamed_3
	.align		8
        /*0020*/ 	.dword	__unnamed_4
	.align		8
        /*0028*/ 	.dword	__unnamed_5
	.align		8
        /*0030*/ 	.dword	__unnamed_6
	.align		8
        /*0038*/ 	.dword	_ZN75_INTERNAL_7bca59a0_39_flash_fwd_hdim64_512_bf16_paged_sm90_cu_c04999b1_33894cuda3std3__45__cpo5beginE
	.align		8
        /*0040*/ 	.dword	_ZN75_INTERNAL_7bca59a0_39_flash_fwd_hdim64_512_bf16_paged_sm90_cu_c04999b1_33894cuda3std3__45__cpo3endE
	.align		8
        /*0048*/ 	.dword	_ZN75_INTERNAL_7bca59a0_39_flash_fwd_hdim64_512_bf16_paged_sm90_cu_c04999b1_33894cuda3std3__45__cpo6cbeginE
	.align		8
        /*0050*/ 	.dword	_ZN75_INTERNAL_7bca59a0_39_flash_fwd_hdim64_512_bf16_paged_sm90_cu_c04999b1_33894cuda3std3__45__cpo4cendE
	.align		8
        /*0058*/ 	.dword	_ZN75_INTERNAL_7bca59a0_39_flash_fwd_hdim64_512_bf16_paged_sm90_cu_c04999b1_33894cuda3std3__477_GLOBAL__N__7bca59a0_39_flash_fwd_hdim64_512_bf16_paged_sm90_cu_c04999b1_33896ignoreE
	.align		8
        /*0060*/ 	.dword	_ZN75_INTERNAL_7bca59a0_39_flash_fwd_hdim64_512_bf16_paged_sm90_cu_c04999b1_33894cuda3std3__419piecewise_constructE
	.align		8
        /*0068*/ 	.dword	_ZN75_INTERNAL_7bca59a0_39_flash_fwd_hdim64_512_bf16_paged_sm90_cu_c04999b1_33894cuda3std3__48in_placeE
	.align		8
        /*0070*/ 	.dword	_ZN75_INTERNAL_7bca59a0_39_flash_fwd_hdim64_512_bf16_paged_sm90_cu_c04999b1_33894cuda3std6ranges3__45__cpo4swapE
	.align		8
        /*0078*/ 	.dword	_ZN75_INTERNAL_7bca59a0_39_flash_fwd_hdim64_512_bf16_paged_sm90_cu_c04999b1_33894cuda3std6ranges3__45__cpo9iter_moveE
	.align		8
        /*0080*/ 	.dword	_ZN75_INTERNAL_7bca59a0_39_flash_fwd_hdim64_512_bf16_paged_sm90_cu_c04999b1_33894cute7productE
	.align		8
        /*0088*/ 	.dword	_ZN75_INTERNAL_7bca59a0_39_flash_fwd_hdim64_512_bf16_paged_sm90_cu_c04999b1_33894cute1_E
	.align		8
        /*0090*/ 	.dword	$str$23
	.align		8
        /*0098*/ 	.dword	$str$24


//--------------------- .text._ZN7cutlass13device_kernelIN5flash11enable_sm90INS1_16FlashAttnFwdSm90INS1_25CollectiveMainloopFwdSm90ILi2EN4cute5tupleIJNS5_1CILi1EEES8_S8_EEENS6_IJNS7_ILi64EEESA_SA_EEELi512ENS_10bfloat16_tEfNS_4arch4Sm90ELb0ELb0ELb0ELb0ELb1ELb0ELb0ELb0ELb0ELb1ELb0ELb0EEENS1_21CollectiveEpilogueFwdINS6_IJSA_NS7_ILi512EEESA_EEES9_SC_SE_Li256ELb0ELb1ELb0ELb0EEENS1_29StaticPersistentTileSchedulerILb0EEEEEEEEEvNT_6ParamsE --------------------------
	.section	.text._ZN7cutlass13device_kernelIN5flash11enable_sm90INS1_16FlashAttnFwdSm90INS1_25CollectiveMainloopFwdSm90ILi2EN4cute5tupleIJNS5_1CILi1EEES8_S8_EEENS6_IJNS7_ILi64EEESA_SA_EEELi512ENS_10bfloat16_tEfNS_4arch4Sm90ELb0ELb0ELb0ELb0ELb1ELb0ELb0ELb0ELb0ELb1ELb0ELb0EEENS1_21CollectiveEpilogueFwdINS6_IJSA_NS7_ILi512EEESA_EEES9_SC_SE_Li256ELb0ELb1ELb0ELb0EEENS1_29StaticPersistentTileSchedulerILb0EEEEEEEEEvNT_6ParamsE,"ax",@progbits
	.align	128
.text._ZN7cutlass13device_kernelIN5flash11enable_sm90INS1_16FlashAttnFwdSm90INS1_25CollectiveMainloopFwdSm90ILi2EN4cute5tupleIJNS5_1CILi1EEES8_S8_EEENS6_IJNS7_ILi64EEESA_SA_EEELi512ENS_10bfloat16_tEfNS_4arch4Sm90ELb0ELb0ELb0ELb0ELb1ELb0ELb0ELb0ELb0ELb1ELb0ELb0EEENS1_21CollectiveEpilogueFwdINS6_IJSA_NS7_ILi512EEESA_EEES9_SC_SE_Li256ELb0ELb1ELb0ELb0EEENS1_29StaticPersistentTileSchedulerILb0EEEEEEEEEvNT_6ParamsE:
        .type           _ZN7cutlass13device_kernelIN5flash11enable_sm90INS1_16FlashAttnFwdSm90INS1_25CollectiveMainloopFwdSm90ILi2EN4cute5tupleIJNS5_1CILi1EEES8_S8_EEENS6_IJNS7_ILi64EEESA_SA_EEELi512ENS_10bfloat16_tEfNS_4arch4Sm90ELb0ELb0ELb0ELb0ELb1ELb0ELb0ELb0ELb0ELb1ELb0ELb0EEENS1_21CollectiveEpilogueFwdINS6_IJSA_NS7_ILi512EEESA_EEES9_SC_SE_Li256ELb0ELb1ELb0ELb0EEENS1_29StaticPersistentTileSchedulerILb0EEEEEEEEEvNT_6ParamsE,@function
        .size           _ZN7cutlass13device_kernelIN5flash11enable_sm90INS1_16FlashAttnFwdSm90INS1_25CollectiveMainloopFwdSm90ILi2EN4cute5tupleIJNS5_1CILi1EEES8_S8_EEENS6_IJNS7_ILi64EEESA_SA_EEELi512ENS_10bfloat16_tEfNS_4arch4Sm90ELb0ELb0ELb0ELb0ELb1ELb0ELb0ELb0ELb0ELb1ELb0ELb0EEENS1_21CollectiveEpilogueFwdINS6_IJSA_NS7_ILi512EEESA_EEES9_SC_SE_Li256ELb0ELb1ELb0ELb0EEENS1_29StaticPersistentTileSchedulerILb0EEEEEEEEEvNT_6ParamsE,(.L_x_5633 - _ZN7cutlass13device_kernelIN5flash11enable_sm90INS1_16FlashAttnFwdSm90INS1_25CollectiveMainloopFwdSm90ILi2EN4cute5tupleIJNS5_1CILi1EEES8_S8_EEENS6_IJNS7_ILi64EEESA_SA_EEELi512ENS_10bfloat16_tEfNS_4arch4Sm90ELb0ELb0ELb0ELb0ELb1ELb0ELb0ELb0ELb0ELb1ELb0ELb0EEENS1_21CollectiveEpilogueFwdINS6_IJSA_NS7_ILi512EEESA_EEES9_SC_SE_Li256ELb0ELb1ELb0ELb0EEENS1_29StaticPersistentTileSchedulerILb0EEEEEEEEEvNT_6ParamsE)
        .other          _ZN7cutlass13device_kernelIN5flash11enable_sm90INS1_16FlashAttnFwdSm90INS1_25CollectiveMainloopFwdSm90ILi2EN4cute5tupleIJNS5_1CILi1EEES8_S8_EEENS6_IJNS7_ILi64EEESA_SA_EEELi512ENS_10bfloat16_tEfNS_4arch4Sm90ELb0ELb0ELb0ELb0ELb1ELb0ELb0ELb0ELb0ELb1ELb0ELb0EEENS1_21CollectiveEpilogueFwdINS6_IJSA_NS7_ILi512EEESA_EEES9_SC_SE_Li256ELb0ELb1ELb0ELb0EEENS1_29StaticPersistentTileSchedulerILb0EEEEEEEEEvNT_6ParamsE,@"STO_CUDA_ENTRY STV_DEFAULT"
_ZN7cutlass13device_kernelIN5flash11enable_sm90INS1_16FlashAttnFwdSm90INS1_25CollectiveMainloopFwdSm90ILi2EN4cute5tupleIJNS5_1CILi1EEES8_S8_EEENS6_IJNS7_ILi64EEESA_SA_EEELi512ENS_10bfloat16_tEfNS_4arch4Sm90ELb0ELb0ELb0ELb0ELb1ELb0ELb0ELb0ELb0ELb1ELb0ELb0EEENS1_21CollectiveEpilogueFwdINS6_IJSA_NS7_ILi512EEESA_EEES9_SC_SE_Li256ELb0ELb1ELb0ELb0EEENS1_29StaticPersistentTileSchedulerILb0EEEEEEEEEvNT_6ParamsE:
[----:B------:R-:W0:Y:S02]  /*0000*/  LDC R1, c[0x0][0x28] ;  /* 0x00000a00ff017b82 */ /* 0x000e240000000800 */
[----:B0-----:R-:W-:Y:S01]  /*0010*/  VIADD R1, R1, 0xffffffd0 ;  /* 0xffffffd001017836 */ /* 0x001fe20000000000 */
[----:B------:R-:W0:Y:S01]  /*0020*/  S2R R0, SR_TID.X ;  /* 0x0000000000007919 */ /* 0x000e220000002100 */
[----:B------:R-:W-:Y:S01]  /*0030*/  ELECT P0, URZ, PT ;  /* 0x00000000003f782f */ /* 0x000fe20003800000 */
[----:B------:R-:W-:Y:S01]  /*0040*/  UMOV UR4, 0x80 ;  /* 0x0000008000047882 */ /* 0x000fe20000000000 */
[----:B------:R-:W-:Y:S01]  /*0050*/  UMOV UR7, 0x100 ;  /* 0x0000010000077882 */ /* 0x000fe20000000000 */
[----:B0-----:R-:W-:-:S05]  /*0060*/  SHF.R.U32.HI R2, RZ, 0x5, R0 ;  /* 0x00000005ff027819 */ /* 0x001fca0000011600 */
[----:B------:R-:W0:Y:S02]  /*0070*/  SHFL.IDX PT, R3, R2, RZ, 0x1f ;  /* 0x00001fff02037589 */ /* 0x000e2400000e0000 */
[C---:B0-----:R-:W-:Y:S02]  /*0080*/  ISETP.NE.OR P0, PT, R3.reuse, RZ, !P0 ;  /* 0x000000ff0300720c */ /* 0x041fe40004705670 */
[----:B------:R-:W-:Y:S02]  /*0090*/  ISETP.NE.AND P1, PT, R3, RZ, PT ;  /* 0x000000ff0300720c */ /* 0x000fe40003f25270 */
[----:B------:R-:W-:-:S06]  /*00a0*/  SHF.R.U32.HI R3, RZ, 0x7, R0 ;  /* 0x00000007ff037819 */ /* 0x000fcc0000011600 */
[----:B------:R-:W0:Y:S03]  /*00b0*/  SHFL.IDX PT, R3, R3, RZ, 0x1f ;  /* 0x00001fff03037589 */ /* 0x000e2600000e0000 */
[----:B------:R-:W-:Y:S01]  /*00c0*/  VOTEU.ALL UP0, P0 ;  /* 0x00000000003f7886 */ /* 0x000fe20000000000 */
[----:B------:R-:W-:-:S04]  /*00d0*/  VOTEU.ALL UP1, P0 ;  /* 0x00000000003f7886 */ /* 0x000fc80000020000 */
[----:B------:R-:W1:Y:S01]  /*00e0*/  @!UP0 S2UR UR8, SR_CgaCtaId ;  /* 0x00000000000889c3 */ /* 0x000e620000008800 */
[----:B------:R-:W-:Y:S01]  /*00f0*/  @!UP0 UMOV UR6, 0x400 ;  /* 0x0000040000068882 */ /* 0x000fe20000000000 */
[----:B------:R-:W-:-:S04]  /*0100*/  @!UP0 UIADD3 UR4, -UR4, 0x100000, URZ ;  /* 0x0010000004048890 */ /* 0x000fc8000fffe13f */
[----:B------:R-:W-:Y:S02]  /*0110*/  @!UP0 USHF.L.U32 UR5, UR4, 0xb, URZ ;  /* 0x0000000b04058899 */ /* 0x000fe4000800063f */
[----:B------:R-:W-:Y:S02]  /*0120*/  @!UP0 USHF.L.U32 UR4, UR4, 0x1, URZ ;  /* 0x0000000104048899 */ /* 0x000fe4000800063f */
[----:B-1----:R-:W-:Y:S02]  /*0130*/  @!UP0 ULEA UR8, UR8, UR6, 0x18 ;  /* 0x0000000608088291 */ /* 0x002fe4000f8ec03f */
[----:B------:R-:W-:-:S04]  /*0140*/  @!UP0 UIADD3 UR6, -UR7, 0x100000, URZ ;  /* 0x0010000007068890 */ /* 0x000fc8000fffe13f */
[----:B------:R-:W-:Y:S02]  /*0150*/  @!UP0 USHF.L.U32 UR7, UR6, 0xb, URZ ;  /* 0x0000000b06078899 */ /* 0x000fe4000800063f */
[----:B------:R-:W-:Y:S01]  /*0160*/  @!UP0 USHF.L.U32 UR6, UR6, 0x1, URZ ;  /* 0x0000000106068899 */ /* 0x000fe2000800063f */
[----:B------:R-:W-:-:S05]  /*0170*/  VOTEU.ALL UP0, P0 ;  /* 0x00000000003f7886 */ /* 0x000fca0000000000 */
[----:B------:R1:W2:Y:S06]  /*0180*/  @!UP0 SYNCS.EXCH.64 URZ, [UR8+0x28c00], UR4 ;  /* 0x028c0004083f85b2 */ /* 0x0002ac0008000100 */
[----:B------:R1:W3:Y:S02]  /*0190*/  @!UP1 SYNCS.EXCH.64 URZ, [UR8+0x28c20], UR6 ;  /* 0x028c2006083f95b2 */ /* 0x0002e40008000100 */
[----:B01----:R-:W-:Y:S05]  /*01a0*/  @P1 BRA `(.L_x_0) ;  /* 0x0000000000381947 */ /* 0x003fea0003800000 */
[----:B------:R-:W0:Y:S01]  /*01b0*/  S2UR UR5, SR_CgaCtaId ;  /* 0x00000000000579c3 */ /* 0x000e220000008800 */
[----:B------:R-:W-:Y:S01]  /*01c0*/  UMOV UR4, 0x400 ;  /* 0x0000040000047882 */ /* 0x000fe20000000000 */
[----:B------:R-:W-:Y:S01]  /*01d0*/  UMOV UR7, 0x80 ;  /* 0x0000008000077882 */ /* 0x000fe20000000000 */
[----:B------:R-:W-:Y:S01]  /*01e0*/  ELECT P0, URZ, PT ;  /* 0x00000000003f782f */ /* 0x000fe20003800000 */
[----:B0-----:R-:W-:Y:S02]  /*01f0*/  ULEA UR6, UR5, UR4, 0x18 ;  /* 0x0000000405067291 */ /* 0x001fe4000f8ec03f */
[----:B------:R-:W-:-:S04]  /*0200*/  UIADD3 UR4, -UR7, 0x100000, URZ ;  /* 0x0010000007047890 */ /* 0x000fc8000fffe13f */
[----:B------:R-:W-:Y:S02]  /*0210*/  USHF.L.U32 UR5, UR4, 0xb, URZ ;  /* 0x0000000b04057899 */ /* 0x000fe4000800063f */
[----:B------:R-:W-:Y:S01]  /*0220*/  USHF.L.U32 UR4, UR4, 0x1, URZ ;  /* 0x0000000104047899 */ /* 0x000fe2000800063f */
[----:B------:R-:W0:Y:S11]  /*0230*/  FENCE.VIEW.ASYNC.S ;  /* 0x00000000000073c6 */ /* 0x000e360000000000 */
[----:B0-----:R0:W1:Y:S01]  /*0240*/  SYNCS.EXCH.64 URZ, [UR6+0x28c30], UR4 ;  /* 0x028c3004063f75b2 */ /* 0x0010620008000100 */
[----:B------:R0:W4:Y:S01]  /*0250*/  SYNCS.EXCH.64 URZ, [UR6+0x28c40], UR4 ;  /* 0x028c4004063f75b2 */ /* 0x0001220008000100 */
[----:B------:R0:W0:Y:S01]  /*0260*/  SYNCS.EXCH.64 URZ, [UR6+0x28c38], UR4 ;  /* 0x028c3804063f75b2 */ /* 0x0000220008000100 */
[----:B------:R0:W0:Y:S01]  /*0270*/  SYNCS.EXCH.64 URZ, [UR6+0x28c48], UR4 ;  /* 0x028c4804063f75b2 */ /* 0x0000220008000100 */
[----:B------:R-:W-:Y:S01]  /*0280*/  NOP ;  /* 0x0000000000007918 */ /* 0x000fe20000000000 */
.L_x_0:
[----:B------:R-:W5:Y:S01]  /*0290*/  SHFL.IDX PT, R4, R2, RZ, 0x1f ;  /* 0x00001fff02047589 */ /* 0x000f6200000e0000 */
[----:B------:R-:W-:Y:S01]  /*02a0*/  NOP ;  /* 0x0000000000007918 */ /* 0x000fe20000000000 */
[----:B-----5:R-:W-:-:S13]  /*02b0*/  ISETP.NE.AND P0, PT, R4, RZ, PT ;  /* 0x000000ff0400720c */ /* 0x020fda0003f05270 */
[----:B------:R-:W-:Y:S05]  /*02c0*/  @P0 BRA `(.L_x_1) ;  /* 0x0000000000480947 */ /* 0x000fea0003800000 */
[----:B0-----:R-:W0:Y:S01]  /*02d0*/  S2UR UR5, SR_CgaCtaId ;  /* 0x00000000000579c3 */ /* 0x001e220000008800 */
[----:B------:R-:W-:Y:S01]  /*02e0*/  UMOV UR4, 0x400 ;  /* 0x0000040000047882 */ /* 0x000fe20000000000 */
[----:B------:R-:W-:Y:S01]  /*02f0*/  UMOV UR6, 0x80 ;  /* 0x0000008000067882 */ /* 0x000fe20000000000 */
[----:B------:R-:W-:Y:S01]  /*0300*/  UMOV UR7, 0x100 ;  /* 0x0000010000077882 */ /* 0x000fe20000000000 */
[----:B------:R-:W-:Y:S01]  /*0310*/  ELECT P0, URZ, PT ;  /* 0x00000000003f782f */ /* 0x000fe20003800000 */
[----:B0-----:R-:W-:Y:S02]  /*0320*/  ULEA UR8, UR5, UR4, 0x18 ;  /* 0x0000000405087291 */ /* 0x001fe4000f8ec03f */
[----:B------:R-:W-:-:S04]  /*0330*/  UIADD3 UR4, -UR6, 0x100000, URZ ;  /* 0x0010000006047890 */ /* 0x000fc8000fffe13f */
[----:B------:R-:W-:Y:S02]  /*0340*/  USHF.L.U32 UR5, UR4, 0xb, URZ ;  /* 0x0000000b04057899 */ /* 0x000fe4000800063f */
[----:B------:R-:W-:Y:S02]  /*0350*/  USHF.L.U32 UR4, UR4, 0x1, URZ ;  /* 0x0000000104047899 */ /* 0x000fe4000800063f */
[----:B------:R-:W-:-:S04]  /*0360*/  UIADD3 UR6, -UR7, 0x100000, URZ ;  /* 0x0010000007067890 */ /* 0x000fc8000fffe13f */
[----:B------:R-:W-:Y:S02]  /*0370*/  USHF.L.U32 UR7, UR6, 0xb, URZ ;  /* 0x0000000b06077899 */ /* 0x000fe4000800063f */
[----:B------:R-:W-:Y:S01]  /*0380*/  USHF.L.U32 UR6, UR6, 0x1, URZ ;  /* 0x0000000106067899 */ /* 0x000fe2000800063f */
[----:B------:R-:W0:Y:S03]  /*0390*/  FENCE.VIEW.ASYNC.S ;  /* 0x00000000000073c6 */ /* 0x000e260000000000 */
[----:B0-----:R0:W0:Y:S08]  /*03a0*/  SYNCS.EXCH.64 URZ, [UR8+0x28c50], UR4 ;  /* 0x028c5004083f75b2 */ /* 0x0010300008000100 */
[----:B------:R0:W0:Y:S01]  /*03b0*/  SYNCS.EXCH.64 URZ, [UR8+0x28c60], UR6 ;  /* 0x028c6006083f75b2 */ /* 0x0000220008000100 */
[----:B------:R0:W0:Y:S01]  /*03c0*/  SYNCS.EXCH.64 URZ, [UR8+0x28c58], UR4 ;  /* 0x028c5804083f75b2 */ /* 0x0000220008000100 */
[----:B------:R0:W0:Y:S01]  /*03d0*/  SYNCS.EXCH.64 URZ, [UR8+0x28c68], UR6 ;  /* 0x028c6806083f75b2 */ /* 0x0000220008000100 */
[----:B------:R-:W-:Y:S01]  /*03e0*/  NOP ;  /* 0x0000000000007918 */ /* 0x000fe20000000000 */
.L_x_1:
[----:B------:R-:W5:Y:S01]  /*03f0*/  SHFL.IDX PT, R4, R2, RZ, 0x1f ;  /* 0x00001fff02047589 */ /* 0x000f6200000e0000 */
[----:B------:R-:W-:Y:S01]  /*0400*/  NOP ;  /* 0x0000000000007918 */ /* 0x000fe20000000000 */
[----:B-----5:R-:W-:-:S13]  /*0410*/  ISETP.NE.AND P0, PT, R4, RZ, PT ;  /* 0x000000ff0400720c */ /* 0x020fda0003f05270 */
[----:B------:R-:W-:Y:S05]  /*0420*/  @P0 BRA `(.L_x_2) ;  /* 0x0000000000380947 */ /* 0x000fea0003800000 */
[----:B0-----:R-:W0:Y:S01]  /*0430*/  S2UR UR5, SR_CgaCtaId ;  /* 0x00000000000579c3 */ /* 0x001e220000008800 */
        /* <DEDUP_REMOVED lines=8> */
[----:B0-----:R0:W0:Y:S01]  /*04c0*/  SYNCS.EXCH.64 URZ, [UR6+0x28c70], UR4 ;  /* 0x028c7004063f75b2 */ /* 0x0010220008000100 */
[----:B------:R0:W0:Y:S01]  /*04d0*/  SYNCS.EXCH.64 URZ, [UR6+0x28c80], UR4 ;  /* 0x028c8004063f75b2 */ /* 0x0000220008000100 */
[----:B------:R0:W0:Y:S01]  /*04e0*/  SYNCS.EXCH.64 URZ, [UR6+0x28c78], UR4 ;  /* 0x028c7804063f75b2 */ /* 0x0000220008000100 */
[----:B------:R0:W0:Y:S01]  /*04f0*/  SYNCS.EXCH.64 URZ, [UR6+0x28c88], UR4 ;  /* 0x028c8804063f75b2 */ /* 0x0000220008000100 */
[----:B------:R-:W-:Y:S01]  /*0500*/  NOP ;  /* 0x0000000000007918 */ /* 0x000fe20000000000 */
.L_x_2:
        /* <DEDUP_REMOVED lines=22> */
.L_x_3:
[----:B------:R-:W5:Y:S01]  /*0670*/  SHFL.IDX PT, R4, R2, RZ, 0x1f ;  /* 0x00001fff02047589 */ /* 0x000f6200000e0000 */
[----:B------:R-:W-:Y:S01]  /*0680*/  R2UR UR46, R3 ;  /* 0x00000000032e72ca */ /* 0x000fe200000e0000 */
        /* <DEDUP_REMOVED lines=21> */
.L_x_4:
[----:B------:R-:W-:Y:S01]  /*07e0*/  UISETP.NE.AND UP0, UPT, UR46, URZ, UPT ;  /* 0x0000003f2e00728c */ /* 0x000fe2000bf05270 */
[----:B------:R-:W-:Y:S01]  /*07f0*/  NOP ;  /* 0x0000000000007918 */ /* 0x000fe20000000000 */
[----:B------:R-:W-:Y:S01]  /*0800*/  UMOV UR38, 0x1 ;  /* 0x0000000100267882 */ /* 0x000fe20000000000 */
[----:B------:R-:W-:Y:S01]  /*0810*/  ULDC.64 UR50, c[0x0][0x208] ;  /* 0x0000820000327ab9 */ /* 0x000fe20000000a00 */
[----:B------:R-:W-:Y:S01]  /*0820*/  USEL UR38, UR38, 0x2, !UP0 ;  /* 0x0000000226267887 */ /* 0x000fe2000c000000 */
[----:B01234-:R-:W-:Y:S01]  /*0830*/  BAR.SYNC.DEFER_BLOCKING 0x0 ;  /* 0x0000000000007b1d */ /* 0x01ffe20000010000 */
[----:B------:R-:W-:-:S13]  /*0840*/  PLOP3.LUT P0, PT, PT, PT, UP0, 0x80, 0x0 ;  /* 0x000000000000781c */ /* 0x000fda0003f0f008 */
[----:B------:R-:W-:Y:S05]  /*0850*/  @!P0 BRA `(.L_x_5) ;  /* 0x0000007800a88947 */ /* 0x000fea0003800000 */
.L_x_6:
[----:B------:R-:W-:-:S08]  /*0860*/  NOP ;  /* 0x0000000000007918 */ /* 0x000fd00000000000 */
[----:B------:R-:W0:Y:S02]  /*0870*/  USETMAXREG.TRY_ALLOC.CTAPOOL UP0, 0xe8 ;  /* 0x000000e8000079c8 */ /* 0x000e240008000600 */
[----:B0-----:R-:W-:-:S13]  /*0880*/  PLOP3.LUT P0, PT, PT, PT, UP0, 0x80, 0x0 ;  /* 0x000000000000781c */ /* 0x001fda0003f0f008 */
[----:B------:R-:W-:Y:S05]  /*0890*/  @!P0 BRA `(.L_x_6) ;  /* 0xfffffffc00f08947 */ /* 0x000fea000383ffff */
[----:B------:R-:W-:Y:S01]  /*08a0*/  LOP3.LUT R2, R0, 0xffffff80, RZ, 0xc0, !PT ;  /* 0xffffff8000027812 */ /* 0x000fe200078ec0ff */
[----:B------:R-:W0:Y:S03]  /*08b0*/  S2UR UR40, SR_CTAID.X ;  /* 0x00000000002879c3 */ /* 0x000e260000002500 */
[----:B------:R-:W-:-:S05]  /*08c0*/  ISETP.NE.AND P0, PT, R2, 0x80, PT ;  /* 0x000000800200780c */ /* 0x000fca0003f05270 */
[----:B------:R-:W0:Y:S08]  /*08d0*/  LDC R2, c[0x0][0xc34] ;  /* 0x00030d00ff027b82 */ /* 0x000e300000000800 */
[----:B------:R-:W-:Y:S06]  /*08e0*/  @!P0 BAR.ARV 0x8, 0x100 ;  /* 0x0204000000008b1d */ /* 0x000fec0000002000 */
[----:B------:R-:W-:-:S13]  /*08f0*/  ISETP.GE.U32.AND P0, PT, R0, 0x100, PT ;  /* 0x000001000000780c */ /* 0x000fda0003f06070 */
[----:B------:R-:W-:Y:S06]  /*0900*/  @P0 BAR.ARV 0xf, 0x100 ;  /* 0x03c4000000000b1d */ /* 0x000fec0000002000 */
[----:B0-----:R-:W-:-:S13]  /*0910*/  ISETP.LE.AND P0, PT, R2, UR40, PT ;  /* 0x0000002802007c0c */ /* 0x001fda000bf03270 */
[----:B------:R-:W-:Y:S05]  /*0920*/  @P0 EXIT ;  /* 0x000000000000094d */ /* 0x000fea0003800000 */
[----:B------:R-:W-:Y:S01]  /*0930*/  VIADD R0, R0, 0xffffff80 ;  /* 0xffffff8000007836 */ /* 0x000fe20000000000 */
[----:B------:R-:W0:Y:S01]  /*0940*/  S2UR UR39, SR_CgaCtaId ;  /* 0x00000000002779c3 */ /* 0x000e220000008800 */
[----:B------:R-:W-:Y:S01]  /*0950*/  UMOV UR42, 0x400 ;  /* 0x00000400002a7882 */ /* 0x000fe20000000000 */
[----:B------:R-:W-:Y:S01]  /*0960*/  IMAD.MOV.U32 R23, RZ, RZ, 0x40 ;  /* 0x00000040ff177424 */ /* 0x000fe200078e00ff */
[----:B------:R-:W-:Y:S01]  /*0970*/  ULOP3.LUT UR41, UR38, 0x1, URZ, 0xfc, !UPT ;  /* 0x0000000126297892 */ /* 0x000fe2000f8efc3f */
[----:B------:R-:W-:Y:S01]  /*0980*/  SHF.R.S32.HI R3, RZ, 0x1f, R0 ;  /* 0x0000001fff037819 */ /* 0x000fe20000011400 */
[----:B------:R-:W-:Y:S01]  /*0990*/  UMOV UR36, URZ ;  /* 0x0000003f00247c82 */ /* 0x000fe20008000000 */
[----:B------:R-:W-:Y:S01]  /*09a0*/  UMOV UR37, URZ ;  /* 0x0000003f00257c82 */ /* 0x000fe20008000000 */
[----:B------:R-:W-:Y:S01]  /*09b0*/  UMOV UR47, URZ ;  /* 0x0000003f002f7c82 */ /* 0x000fe20008000000 */
[CC--:B------:R-:W-:Y:S02]  /*09c0*/  LEA.HI R5, R3.reuse, R0.reuse, RZ, 0x5 ;  /* 0x0000000003057211 */ /* 0x0c0fe400078f28ff */
[----:B------:R-:W-:-:S02]  /*09d0*/  LEA.HI R2, R3, R0, RZ, 0x4 ;  /* 0x0000000003027211 */ /* 0x000fc400078f20ff */
[CC--:B------:R-:W-:Y:S02]  /*09e0*/  LEA.HI R4, R3.reuse, R0.reuse, RZ, 0x7 ;  /* 0x0000000003047211 */ /* 0x0c0fe400078f38ff */
[--C-:B------:R-:W-:Y:S02]  /*09f0*/  SHF.R.S32.HI R10, RZ, 0x5, R5.reuse ;  /* 0x00000005ff0a7819 */ /* 0x100fe40000011405 */
[----:B------:R-:W-:Y:S02]  /*0a00*/  SHF.R.S32.HI R9, RZ, 0x1f, R5 ;  /* 0x0000001fff097819 */ /* 0x000fe40000011405 */
[----:B------:R-:W-:Y:S02]  /*0a10*/  LEA.HI R6, R3, R0, RZ, 0x2 ;  /* 0x0000000003067211 */ /* 0x000fe400078f10ff */
[----:B------:R-:W-:Y:S02]  /*0a20*/  SHF.R.S32.HI R7, RZ, 0x4, R2 ;  /* 0x00000004ff077819 */ /* 0x000fe40000011402 */
[----:B------:R-:W-:-:S02]  /*0a30*/  LOP3.LUT R5, R2, 0xfffffff0, RZ, 0xc0, !PT ;  /* 0xfffffff002057812 */ /* 0x000fc400078ec0ff */
[----:B------:R-:W-:Y:S01]  /*0a40*/  LEA.HI R212, R3, R0, RZ, 0x3 ;  /* 0x0000000003d47211 */ /* 0x000fe200078f18ff */
[----:B0-----:R-:W-:Y:S01]  /*0a50*/  ULEA UR42, UR39, UR42, 0x18 ;  /* 0x0000002a272a7291 */ /* 0x001fe2000f8ec03f */
[----:B------:R-:W-:Y:S02]  /*0a60*/  LOP3.LUT R3, R4, 0xffffff80, RZ, 0xc0, !PT ;  /* 0xffffff8004037812 */ /* 0x000fe400078ec0ff */
[----:B------:R-:W-:Y:S01]  /*0a70*/  LOP3.LUT R11, R6, 0xfffffffc, RZ, 0xc0, !PT ;  /* 0xfffffffc060b7812 */ /* 0x000fe200078ec0ff */
[----:B------:R-:W-:Y:S01]  /*0a80*/  IMAD.IADD R6, R0, 0x1, -R5 ;  /* 0x0000000100067824 */ /* 0x000fe200078e0a05 */
[----:B------:R-:W-:Y:S01]  /*0a90*/  LEA.HI R2, R2, R7, RZ, 0x1 ;  /* 0x0000000702027211 */ /* 0x000fe200078f08ff */
[----:B------:R-:W-:Y:S01]  /*0aa0*/  IMAD.IADD R3, R0, 0x1, -R3 ;  /* 0x0000000100037824 */ /* 0x000fe200078e0a03 */
[----:B------:R-:W-:Y:S01]  /*0ab0*/  LOP3.LUT R13, R212, 0xfffffff8, RZ, 0xc0, !PT ;  /* 0xfffffff8d40d7812 */ /* 0x000fe200078ec0ff */
[----:B------:R-:W-:Y:S01]  /*0ac0*/  IMAD.IADD R11, R0, 0x1, -R11 ;  /* 0x00000001000b7824 */ /* 0x000fe200078e0a0b */
[----:B------:R-:W-:-:S02]  /*0ad0*/  LOP3.LUT R2, R2, 0x1ffffffe, RZ, 0xc0, !PT ;  /* 0x1ffffffe02027812 */ /* 0x000fc400078ec0ff */
[----:B------:R-:W-:Y:S01]  /*0ae0*/  SHF.R.S32.HI R5, RZ, 0x1f, R6 ;  /* 0x0000001fff057819 */ /* 0x000fe20000011406 */
[----:B------:R-:W-:Y:S01]  /*0af0*/  IMAD.IADD R210, R0, 0x1, -R13 ;  /* 0x0000000100d27824 */ /* 0x000fe200078e0a0d */
[----:B------:R-:W-:Y:S01]  /*0b00*/  SHF.R.S32.HI R0, RZ, 0x1f, R3 ;  /* 0x0000001fff007819 */ /* 0x000fe20000011403 */
[----:B------:R-:W-:Y:S01]  /*0b10*/  IMAD.IADD R8, R7, 0x1, -R2 ;  /* 0x0000000107087824 */ /* 0x000fe200078e0a02 */
[----:B------:R-:W-:Y:S02]  /*0b20*/  LEA.HI R7, R5, R6, RZ, 0x3 ;  /* 0x0000000605077211 */ /* 0x000fe400078f18ff */
[----:B------:R-:W-:Y:S02]  /*0b30*/  LEA.HI R9, R9, R10, RZ, 0x2 ;  /* 0x0000000a09097211 */ /* 0x000fe400078f10ff */
[----:B------:R-:W-:Y:S02]  /*0b40*/  LEA.HI R12, R11, R11, RZ, 0x1 ;  /* 0x0000000b0b0c7211 */ /* 0x000fe400078f08ff */
[----:B------:R-:W-:-:S02]  /*0b50*/  LEA.HI R2, R0, R3, RZ, 0x2 ;  /* 0x0000000300027211 */ /* 0x000fc400078f10ff */
[----:B------:R-:W-:Y:S02]  /*0b60*/  SHF.R.S32.HI R211, RZ, 0x7, R4 ;  /* 0x00000007ffd37819 */ /* 0x000fe40000011404 */
[----:B------:R-:W-:Y:S02]  /*0b70*/  LOP3.LUT R5, R7, 0xfffffff8, RZ, 0xc0, !PT ;  /* 0xfffffff807057812 */ /* 0x000fe400078ec0ff */
[----:B------:R-:W-:Y:S02]  /*0b80*/  LOP3.LUT R9, R9, 0x3ffffc, RZ, 0xc0, !PT ;  /* 0x003ffffc09097812 */ /* 0x000fe400078ec0ff */
[----:B------:R-:W-:Y:S02]  /*0b90*/  LOP3.LUT R14, R12, 0x1ffffffe, RZ, 0xc0, !PT ;  /* 0x1ffffffe0c0e7812 */ /* 0x000fe400078ec0ff */
[----:B------:R-:W-:Y:S01]  /*0ba0*/  LOP3.LUT R12, R2, 0x7ffffffc, RZ, 0xc0, !PT ;  /* 0x7ffffffc020c7812 */ /* 0x000fe200078ec0ff */
[----:B------:R-:W-:Y:S01]  /*0bb0*/  IMAD.IADD R9, R10, 0x1, -R9 ;  /* 0x000000010a097824 */ /* 0x000fe200078e0a09 */
[----:B------:R-:W-:Y:S01]  /*0bc0*/  LEA R16, R211, R6, 0x8 ;  /* 0x00000006d3107211 */ /* 0x000fe200078e40ff */
[----:B------:R-:W-:Y:S01]  /*0bd0*/  IMAD.IADD R6, R6, 0x1, -R5 ;  /* 0x0000000106067824 */ /* 0x000fe200078e0a05 */
[----:B------:R-:W-:Y:S01]  /*0be0*/  LEA.HI R5, R0, R3, RZ, 0x5 ;  /* 0x0000000300057211 */ /* 0x000fe200078f28ff */
[----:B------:R-:W-:Y:S01]  /*0bf0*/  IMAD.IADD R12, R3, 0x1, -R12 ;  /* 0x00000001030c7824 */ /* 0x000fe200078e0a0c */
[----:B------:R-:W-:Y:S01]  /*0c00*/  SHF.R.S32.HI R0, RZ, 0x2, R2 ;  /* 0x00000002ff007819 */ /* 0x000fe20000011402 */
[----:B------:R-:W-:Y:S01]  /*0c10*/  IMAD R16, R9, 0x10, R16 ;  /* 0x0000001009107824 */ /* 0x000fe200078e0210 */
[----:B------:R-:W-:Y:S01]  /*0c20*/  SHF.R.S32.HI R3, RZ, 0x1f, R2 ;  /* 0x0000001fff037819 */ /* 0x000fe20000011402 */
[C---:B------:R-:W-:Y:S01]  /*0c30*/  IMAD.SHL.U32 R2, R6.reuse, 0x40, RZ ;  /* 0x0000004006027824 */ /* 0x040fe200078e00ff */
[----:B------:R-:W-:Y:S01]  /*0c40*/  R2P PR, R6, 0x6 ;  /* 0x0000000606007804 */ /* 0x000fe20000000000 */
[----:B------:R-:W-:Y:S01]  /*0c50*/  IMAD.SHL.U32 R9, R7, 0x40, RZ ;  /* 0x0000004007097824 */ /* 0x000fe200078e00ff */
[----:B------:R-:W-:Y:S01]  /*0c60*/  SHF.L.U32 R7, R8, 0x3, RZ ;  /* 0x0000000308077819 */ /* 0x000fe200000006ff */
[----:B------:R-:W-:Y:S01]  /*0c70*/  IMAD.IADD R215, R11, 0x1, -R14 ;  /* 0x000000010bd77824 */ /* 0x000fe200078e0a0e */
[----:B------:R-:W-:Y:S01]  /*0c80*/  LOP3.LUT R2, R2, 0x1c0, RZ, 0xc0, !PT ;  /* 0x000001c002027812 */ /* 0x000fe200078ec0ff */
[----:B------:R-:W-:Y:S01]  /*0c90*/  IMAD.SHL.U32 R17, R12, 0x2, RZ ;  /* 0x000000020c117824 */ /* 0x000fe200078e00ff */
[----:B------:R-:W-:Y:S01]  /*0ca0*/  LOP3.LUT R9, R9, 0x7ffffe00, RZ, 0xc0, !PT ;  /* 0x7ffffe0009097812 */ /* 0x000fe200078ec0ff */
[--C-:B------:R-:W-:Y:S01]  /*0cb0*/  IMAD.U32 R216, R16, 0x40, R7.reuse ;  /* 0x0000004010d87824 */ /* 0x100fe200078e0007 */
[----:B------:R-:W-:Y:S01]  /*0cc0*/  LOP3.LUT R7, R2, 0x8, R7, 0xf8, !PT ;  /* 0x0000000802077812 */ /* 0x000fe200078ef807 */
[----:B------:R-:W-:Y:S01]  /*0cd0*/  IMAD.SHL.U32 R16, R210, 0x8, RZ ;  /* 0x00000008d2107824 */ /* 0x000fe200078e00ff */
[----:B------:R-:W-:Y:S01]  /*0ce0*/  SHF.R.U32.HI R8, RZ, 0x3, R2 ;  /* 0x00000003ff087819 */ /* 0x000fe20000011602 */
[----:B------:R-:W-:Y:S01]  /*0cf0*/  IMAD R9, R10, 0x400, R9 ;  /* 0x000004000a097824 */ /* 0x000fe200078e0209 */
[----:B------:R-:W-:Y:S01]  /*0d00*/  LEA.HI R3, R3, R0, RZ, 0x3 ;  /* 0x0000000003037211 */ /* 0x000fe200078f18ff */
[C---:B------:R-:W-:Y:S01]  /*0d10*/  VIADD R189, R16.reuse, 0x40 ;  /* 0x0000004010bd7836 */ /* 0x040fe20000000000 */
[----:B------:R-:W-:Y:S01]  /*0d20*/  LOP3.LUT R8, R7, R8, RZ, 0x3c, !PT ;  /* 0x0000000807087212 */ /* 0x000fe200078e3cff */
[C---:B------:R-:W-:Y:S01]  /*0d30*/  VIADD R188, R16.reuse, 0x80 ;  /* 0x0000008010bc7836 */ /* 0x040fe20000000000 */
[----:B------:R-:W-:Y:S01]  /*0d40*/  LOP3.LUT R3, R3, 0xfffffff8, RZ, 0xc0, !PT ;  /* 0xfffffff803037812 */ /* 0x000fe200078ec0ff */
[----:B------:R-:W-:Y:S01]  /*0d50*/  VIADD R187, R16, 0xc0 ;  /* 0x000000c010bb7836 */ /* 0x000fe20000000000 */
[----:B------:R-:W-:Y:S01]  /*0d60*/  LEA.HI R4, R4, R211, RZ, 0x1 ;  /* 0x000000d304047211 */ /* 0x000fe200078f08ff */
[----:B------:R-:W-:Y:S01]  /*0d70*/  IMAD.IADD R8, R9, 0x1, R8 ;  /* 0x0000000109087824 */ /* 0x000fe200078e0208 */
[----:B------:R-:W-:Y:S01]  /*0d80*/  SHF.R.S32.HI R2, RZ, 0x5, R5 ;  /* 0x00000005ff027819 */ /* 0x000fe20000011405 */
[----:B------:R-:W-:Y:S01]  /*0d90*/  IMAD.IADD R3, R0, 0x1, -R3 ;  /* 0x0000000100037824 */ /* 0x000fe200078e0a03 */
[----:B------:R-:W-:Y:S01]  /*0da0*/  LOP3.LUT R4, R4, 0xfffffe, RZ, 0xc0, !PT ;  /* 0x00fffffe04047812 */ /* 0x000fe200078ec0ff */
[----:B------:R-:W-:Y:S01]  /*0db0*/  VIADD R186, R16, 0x100 ;  /* 0x0000010010ba7836 */ /* 0x000fe20000000000 */
[----:B------:R-:W-:Y:S01]  /*0dc0*/  LEA R22, R8, UR42, 0x1 ;  /* 0x0000002a08167c11 */ /* 0x000fe2000f8e08ff */
[C---:B------:R-:W-:Y:S01]  /*0dd0*/  VIADD R185, R16.reuse, 0x140 ;  /* 0x0000014010b97836 */ /* 0x040fe20000000000 */
[----:B------:R-:W-:Y:S01]  /*0de0*/  SEL R23, R23, 0xffffffc0, !P2 ;  /* 0xffffffc017177807 */ /* 0x000fe20005000000 */
[----:B------:R-:W-:Y:S01]  /*0df0*/  VIADD R214, R16, 0x180 ;  /* 0x0000018010d67836 */ /* 0x000fe20000000000 */
[----:B------:R-:W-:Y:S01]  /*0e00*/  IADD3 R4, R211, -R4, RZ ;  /* 0x80000004d3047210 */ /* 0x000fe20007ffe0ff */
[----:B------:R-:W-:Y:S01]  /*0e10*/  VIADD R184, R22, 0x26800 ;  /* 0x0002680016b87836 */ /* 0x000fe20000000000 */
[----:B------:R-:W-:Y:S01]  /*0e20*/  SHF.R.S32.HI R212, RZ, 0x3, R212 ;  /* 0x00000003ffd47819 */ /* 0x000fe200000114d4 */
[----:B------:R-:W-:Y:S01]  /*0e30*/  VIADD R213, R16, 0x1c0 ;  /* 0x000001c010d57836 */ /* 0x000fe20000000000 */
[----:B------:R-:W-:Y:S01]  /*0e40*/  SHF.L.U32 R18, R4, 0x8, RZ ;  /* 0x0000000804127819 */ /* 0x000fe200000006ff */
[----:B------:R-:W-:Y:S01]  /*0e50*/  VIADD R19, R22, 0x26820 ;  /* 0x0002682016137836 */ /* 0x000fe20000000000 */
[----:B------:R-:W-:Y:S01]  /*0e60*/  SHF.R.S32.HI R223, RZ, 0x1f, R189 ;  /* 0x0000001fffdf7819 */ /* 0x000fe200000114bd */
[----:B------:R-:W-:Y:S01]  /*0e70*/  IMAD R2, R2, 0x10, R3 ;  /* 0x0000001002027824 */ /* 0x000fe200078e0203 */
[----:B------:R-:W-:Y:S01]  /*0e80*/  SHF.R.S32.HI R222, RZ, 0x1f, R188 ;  /* 0x0000001fffde7819 */ /* 0x000fe200000114bc */
[C---:B------:R-:W-:Y:S01]  /*0e90*/  @P1 VIADD R19, R184.reuse, 0xffffffe0 ;  /* 0xffffffe0b8131836 */ /* 0x040fe20000000000 */
[----:B------:R-:W-:Y:S01]  /*0ea0*/  SHF.R.S32.HI R221, RZ, 0x1f, R187 ;  /* 0x0000001fffdd7819 */ /* 0x000fe200000114bb */
[----:B------:R-:W-:Y:S01]  /*0eb0*/  IMAD.IADD R184, R184, 0x1, R23 ;  /* 0x00000001b8b87824 */ /* 0x000fe200078e0217 */
[----:B------:R-:W-:Y:S01]  /*0ec0*/  SHF.R.S32.HI R220, RZ, 0x1f, R186 ;  /* 0x0000001fffdc7819 */ /* 0x000fe200000114ba */
[----:B------:R-:W-:Y:S01]  /*0ed0*/  IMAD R215, R215, 0x8, R2 ;  /* 0x00000008d7d77824 */ /* 0x000fe200078e0202 */
[----:B------:R-:W-:Y:S01]  /*0ee0*/  SHF.R.S32.HI R219, RZ, 0x1f, R185 ;  /* 0x0000001fffdb7819 */ /* 0x000fe200000114b9 */
[----:B------:R-:W-:Y:S01]  /*0ef0*/  IMAD.IADD R23, R23, 0x1, R19 ;  /* 0x0000000117177824 */ /* 0x000fe200078e0213 */
[----:B------:R-:W-:-:S02]  /*0f00*/  SHF.R.S32.HI R218, RZ, 0x1f, R214 ;  /* 0x0000001fffda7819 */ /* 0x000fc400000114d6 */
[----:B------:R-:W-:-:S07]  /*0f10*/  SHF.R.S32.HI R217, RZ, 0x1f, R213 ;  /* 0x0000001fffd97819 */ /* 0x000fce00000114d5 */
.L_x_48:
[----:B------:R-:W-:Y:S01]  /*0f20*/  ULDC UR4, c[0x0][0xc38] ;  /* 0x00030e0000047ab9 */ /* 0x000fe20000000800 */
[----:B------:R-:W-:Y:S01]  /*0f30*/  ULDC UR49, c[0x0][0x424] ;  /* 0x0001090000317ab9 */ /* 0x000fe20000000800 */
[----:B------:R-:W-:Y:S01]  /*0f40*/  UISETP.NE.AND UP1, UPT, UR4, 0x1, UPT ;  /* 0x000000010400788c */ /* 0x000fe2000bf25270 */
[----:B------:R-:W-:Y:S02]  /*0f50*/  ULDC UR6, c[0x0][0x2f0] ;  /* 0x0000bc0000067ab9 */ /* 0x000fe40000000800 */
[----:B------:R-:W-:Y:S01]  /*0f60*/  ULDC.64 UR4, c[0x0][0x418] ;  /* 0x0001060000047ab9 */ /* 0x000fe20000000a00 */
[----:B------:R-:W-:Y:S01]  /*0f70*/  UMOV UR43, UR40 ;  /* 0x00000028002b7c82 */ /* 0x000fe20008000000 */
[----:B------:R-:W-:Y:S01]  /*0f80*/  UISETP.NE.U32.AND UP0, UPT, UR4, URZ, UPT ;  /* 0x0000003f0400728c */ /* 0x000fe2000bf05070 */
[----:B------:R-:W-:Y:S02]  /*0f90*/  UMOV UR45, UR40 ;  /* 0x00000028002d7c82 */ /* 0x000fe40008000000 */
[----:B------:R-:W-:Y:S01]  /*0fa0*/  ULDC UR4, c[0x0][0xc44] ;  /* 0x0003110000047ab9 */ /* 0x000fe20000000800 */
[----:B------:R-:W-:-:S02]  /*0fb0*/  UISETP.NE.AND.EX UP0, UPT, UR5, URZ, UPT, UP0 ;  /* 0x0000003f0500728c */ /* 0x000fc4000bf05300 */
[----:B------:R-:W-:Y:S02]  /*0fc0*/  UISETP.NE.AND UP2, UPT, UR4, 0x1, UPT ;  /* 0x000000010400788c */ /* 0x000fe4000bf45270 */
[----:B------:R-:W-:Y:S01]  /*0fd0*/  USEL UR49, UR49, 0x1, UP0 ;  /* 0x0000000131317887 */ /* 0x000fe20008000000 */
[----:B------:R-:W-:Y:S01]  /*0fe0*/  @UP1 ULDC UR4, c[0x0][0xc3c] ;  /* 0x00030f0000041ab9 */ /* 0x000fe20000000800 */
[----:B------:R-:W-:Y:S02]  /*0ff0*/  UISETP.NE.AND UP0, UPT, UR46, 0x1, UPT ;  /* 0x000000012e00788c */ /* 0x000fe4000bf05270 */
[----:B------:R-:W-:Y:S02]  /*1000*/  UIMAD.WIDE.U32 UR4, UR40, UR4, URZ ;  /* 0x00000004280472a5 */ /* 0x000fe4000f8e003f */
[----:B------:R-:W-:Y:S02]  /*1010*/  UIMAD UR49, UR49, UR6, URZ ;  /* 0x00000006313172a4 */ /* 0x000fe4000f8e023f */
[----:B------:R-:W-:Y:S01]  /*1020*/  PLOP3.LUT P0, PT, PT, PT, UP0, 0x80, 0x0 ;  /* 0x000000000000781c */ /* 0x000fe20003f0f008 */
[----:B------:R-:W-:Y:S01]  /*1030*/  @UP1 ULDC UR6, c[0x0][0xc40] ;  /* 0x0003100000061ab9 */ /* 0x000fe20000000800 */
[----:B------:R-:W-:Y:S01]  /*1040*/  @UP2 ULDC.64 UR8, c[0x0][0xc48] ;  /* 0x0003120000082ab9 */ /* 0x000fe20000000a00 */
[----:B------:R-:W-:-:S02]  /*1050*/  @UP1 USHF.R.U32.HI UR43, URZ, UR6, UR5 ;  /* 0x000000063f2b1299 */ /* 0x000fc40008011605 */
[----:B------:R-:W-:Y:S02]  /*1060*/  UIADD3 UR6, UR49, 0x3f, URZ ;  /* 0x0000003f31067890 */ /* 0x000fe4000fffe03f */
[----:B------:R-:W-:Y:S02]  /*1070*/  UIMAD.WIDE.U32 UR4, UR43, UR8, URZ ;  /* 0x000000082b0472a5 */ /* 0x000fe4000f8e003f */
[----:B------:R-:W-:Y:S01]  /*1080*/  USHF.R.S32.HI UR7, URZ, 0x1f, UR6 ;  /* 0x0000001f3f077899 */ /* 0x000fe20008011406 */
[----:B------:R-:W-:Y:S01]  /*1090*/  UMOV UR44, UR43 ;  /* 0x0000002b002c7c82 */ /* 0x000fe20008000000 */
[----:B------:R-:W-:Y:S02]  /*10a0*/  @UP2 USHF.R.U32.HI UR44, URZ, UR9, UR5 ;  /* 0x000000093f2c2299 */ /* 0x000fe40008011605 */
[----:B------:R-:W-:-:S04]  /*10b0*/  ULEA.HI UR7, UR7, UR6, URZ, 0x6 ;  /* 0x0000000607077291 */ /* 0x000fc8000f8f303f */
[----:B------:R-:W-:Y:S01]  /*10c0*/  USHF.R.S32.HI UR48, URZ, 0x6, UR7 ;  /* 0x000000063f307899 */ /* 0x000fe20008011407 */
[----:B01234-:R-:W-:Y:S11]  /*10d0*/  @!P0 BRA `(.L_x_7) ;  /* 0x0000001800348947 */ /* 0x01fff60003800000 */
[----:B------:R-:W0:Y:S01]  /*10e0*/  SHFL.IDX PT, R0, R211, RZ, 0x1f ;  /* 0x00001fffd3007589 */ /* 0x000e2200000e0000 */
[----:B------:R-:W-:-:S06]  /*10f0*/  UISETP.NE.AND UP0, UPT, UR41, 0x3, UPT ;  /* 0x000000032900788c */ /* 0x000fcc000bf05270 */
[----:B------:R-:W-:Y:S02]  /*1100*/  PLOP3.LUT P0, PT, PT, PT, UP0, 0x80, 0x0 ;  /* 0x000000000000781c */ /* 0x000fe40003f0f008 */
[----:B0-----:R-:W-:-:S13]  /*1110*/  R2UR UR4, R0 ;  /* 0x00000000000472ca */ /* 0x001fda00000e0000 */
[----:B------:R-:W-:-:S04]  /*1120*/  ULEA.HI UR5, UR4, UR4, URZ, 0x1 ;  /* 0x0000000404057291 */ /* 0x000fc8000f8f083f */
[----:B------:R-:W-:-:S04]  /*1130*/  ULOP3.LUT UR5, UR5, 0x1fffe, URZ, 0xc0, !UPT ;  /* 0x0001fffe05057892 */ /* 0x000fc8000f8ec03f */
[----:B------:R-:W-:-:S04]  /*1140*/  UIADD3 UR5, UR4, -UR5, URZ ;  /* 0x8000000504057290 */ /* 0x000fc8000fffe03f */
[----:B------:R-:W-:-:S04]  /*1150*/  ULEA UR5, UR5, UR42, 0xf ;  /* 0x0000002a05057291 */ /* 0x000fc8000f8e783f */
[----:B------:R-:W-:-:S04]  /*1160*/  UIADD3 UR5, UR5, 0x400, URZ ;  /* 0x0000040005057890 */ /* 0x000fc8000fffe03f */
[----:B------:R-:W-:-:S04]  /*1170*/  USHF.R.U32.HI UR5, URZ, 0x4, UR5 ;  /* 0x000000043f057899 */ /* 0x000fc80008011605 */
[----:B------:R-:W-:-:S04]  /*1180*/  ULOP3.LUT UR5, UR5, 0x3fff, URZ, 0xc0, !UPT ;  /* 0x00003fff05057892 */ /* 0x000fc8000f8ec03f */
[----:B------:R-:W-:Y:S01]  /*1190*/  ULOP3.LUT UR20, UR5, 0x2000000, URZ, 0xfc, !UPT ;  /* 0x0200000005147892 */ /* 0x000fe2000f8efc3f */
[----:B------:R-:W-:Y:S11]  /*11a0*/  @!P0 BRA `(.L_x_8) ;  /* 0x0000000000048947 */ /* 0x000ff60003800000 */
[----:B------:R-:W-:Y:S01]  /*11b0*/  BPT.TRAP 0x1 ;  /* 0x000000040000795c */ /* 0x000fe20000300000 */
.L_x_8:
[----:B------:R-:W-:Y:S01]  /*11c0*/  ULEA UR16, UR47, UR42, 0x3 ;  /* 0x0000002a2f107291 */ /* 0x000fe2000f8e183f */
[----:B------:R-:W-:-:S04]  /*11d0*/  MOV R0, UR37 ;  /* 0x0000002500007c02 */ /* 0x000fc80008000f00 */
[----:B------:R-:W-:-:S04]  /*11e0*/  SHF.L.U32 R0, R0, 0x1f, RZ ;  /* 0x0000001f00007819 */ /* 0x000fc800000006ff */
[----:B------:R-:W0:Y:S02]  /*11f0*/  SYNCS.PHASECHK.TRANS64.TRYWAIT P1, [UR16+0x28c50], R0 ;  /* 0x028c5000ff0075a7 */ /* 0x000e240008020150 */
[----:B0-----:R-:W-:Y:S05]  /*1200*/  @!P1 BRA `(.L_x_9) ;  /* 0x000000b0002c9947 */ /* 0x001fea0003800000 */
.L_x_98:
[----:B------:R-:W-:Y:S01]  /*1210*/  BAR.SYNC.DEFER_BLOCKING 0xe, 0x100 ;  /* 0x0384000000007b1d */ /* 0x000fe20000010000 */
[----:B------:R-:W-:Y:S02]  /*1220*/  UIADD3 UR4, UR42, 0x26800, URZ ;  /* 0x000268002a047890 */ /* 0x000fe4000fffe03f */
[----:B------:R-:W-:Y:S02]  /*1230*/  ULEA UR12, UR47, UR20, 0xc ;  /* 0x000000142f0c7291 */ /* 0x000fe4000f8e603f */
[----:B------:R-:W-:Y:S01]  /*1240*/  USHF.R.U32.HI UR4, URZ, 0x4, UR4 ;  /* 0x000000043f047899 */ /* 0x000fe20008011604 */
[----:B------:R-:W-:Y:S01]  /*1250*/  UMOV UR7, 0x40000040 ;  /* 0x4000004000077882 */ /* 0x000fe20000000000 */
[----:B------:R-:W-:Y:S02]  /*1260*/  UMOV UR5, 0x40000040 ;  /* 0x4000004000057882 */ /* 0x000fe40000000000 */
[----:B------:R-:W-:Y:S01]  /*1270*/  ULOP3.LUT UR4, UR4, 0x3fff, URZ, 0xc0, !UPT ;  /* 0x00003fff04047892 */ /* 0x000fe2000f8ec03f */
[----:B------:R-:W-:Y:S01]  /*1280*/  UMOV UR6, UR12 ;  /* 0x0000000c00067c82 */ /* 0x000fe20008000000 */
[----:B------:R-:W-:-:S02]  /*1290*/  UIADD3 UR10, UR12, 0x100, URZ ;  /* 0x000001000c0a7890 */ /* 0x000fc4000fffe03f */
[----:B------:R-:W-:Y:S01]  /*12a0*/  ULOP3.LUT UR13, UR4, 0x10000, URZ, 0xfc, !UPT ;  /* 0x00010000040d7892 */ /* 0x000fe2000f8efc3f */
[----:B------:R-:W-:Y:S01]  /*12b0*/  UMOV UR11, 0x40000040 ;  /* 0x40000040000b7882 */ /* 0x000fe20000000000 */
[----:B------:R-:W-:Y:S02]  /*12c0*/  UMOV UR9, 0x40000040 ;  /* 0x4000004000097882 */ /* 0x000fe40000000000 */
[----:B------:R-:W-:Y:S02]  /*12d0*/  UIADD3 UR8, UR13, 0x4, URZ ;  /* 0x000000040d087890 */ /* 0x000fe4000fffe03f */
[----:B------:R-:W-:Y:S01]  /*12e0*/  UIADD3 UR14, UR12, 0x180, URZ ;  /* 0x000001800c0e7890 */ /* 0x000fe2000fffe03f */
[----:B------:R-:W-:Y:S01]  /*12f0*/  UMOV UR4, UR13 ;  /* 0x0000000d00047c82 */ /* 0x000fe20008000000 */
[----:B------:R-:W-:Y:S01]  /*1300*/  UMOV UR15, 0x40000040 ;  /* 0x40000040000f7882 */ /* 0x000fe20000000000 */
[----:B------:R-:W-:-:S06]  /*1310*/  WARPGROUP.ARRIVE ;  /* 0x00000000000079c5 */ /* 0x000fcc0000000000 */
[----:B------:R-:W-:Y:S01]  /*1320*/  HGMMA.64x256x16.F32.BF16 R24, gdesc[UR4].tnspB, RZ, !UPT, gsb0 ;  /* 0x43e00000041879f0 */ /* 0x000fe2000c0018ff */
[----:B------:R-:W-:Y:S02]  /*1330*/  UIADD3 UR6, UR12, 0x80, URZ ;  /* 0x000000800c067890 */ /* 0x000fe4000fffe03f */
[----:B------:R-:W-:Y:S01]  /*1340*/  UIADD3 UR4, UR13, 0x2, URZ ;  /* 0x000000020d047890 */ /* 0x000fe2000fffe03f */
[----:B------:R-:W-:Y:S01]  /*1350*/  UMOV UR7, 0x40000040 ;  /* 0x4000004000077882 */ /* 0x000fe20000000000 */
[----:B------:R-:W-:Y:S01]  /*1360*/  UMOV UR5, 0x40000040 ;  /* 0x4000004000057882 */ /* 0x000fe20000000000 */
[----:B------:R-:W-:-:S03]  /*1370*/  UIADD3 UR12, UR13, 0x6, URZ ;  /* 0x000000060d0c7890 */ /* 0x000fc6000fffe03f */
[----:B------:R-:W-:Y:S01]  /*1380*/  UMOV UR13, 0x40000040 ;  /* 0x40000040000d7882 */ /* 0x000fe20000000000 */
[----:B------:R-:W-:Y:S02]  /*1390*/  WARPGROUP.DEPBAR.LE gsb0, 0x0 ;  /* 0x00008000000079c5 */ /* 0x000fe40000010000 */
[----:B------:R-:W-:-:S15]  /*13a0*/  WARPGROUP.ARRIVE ;  /* 0x00000000000079c5 */ /* 0x000fde0000000000 */
[----:B------:R-:W-:-:S01]  /*13b0*/  NOP ;  /* 0x0000000000007918 */ /* 0x000fc20000000000 */
[----:B------:R-:W-:Y:S03]  /*13c0*/  HGMMA.64x256x16.F32.BF16 R24, gdesc[UR4].tnspB, R24, gsb0 ;  /* 0x43e00000041879f0 */ /* 0x000fe60008001818 */
[----:B------:R-:W-:Y:S02]  /*13d0*/  WARPGROUP.DEPBAR.LE gsb0, 0x0 ;  /* 0x00008000000079c5 */ /* 0x000fe40000010000 */
[----:B------:R-:W-:-:S15]  /*13e0*/  WARPGROUP.ARRIVE ;  /* 0x00000000000079c5 */ /* 0x000fde0000000000 */
[----:B------:R-:W-:-:S08]  /*13f0*/  NOP ;  /* 0x0000000000007918 */ /* 0x000fd00000000000 */
[----:B------:R-:W-:Y:S03]  /*1400*/  HGMMA.64x256x16.F32.BF16 R24, gdesc[UR8].tnspB, R24, gsb0 ;  /* 0x43e00000081879f0 */ /* 0x000fe60008001818 */
[----:B------:R-:W-:Y:S02]  /*1410*/  WARPGROUP.DEPBAR.LE gsb0, 0x0 ;  /* 0x00008000000079c5 */ /* 0x000fe40000010000 */
[----:B------:R-:W-:-:S15]  /*1420*/  WARPGROUP.ARRIVE ;  /* 0x00000000000079c5 */ /* 0x000fde0000000000 */
[----:B------:R-:W-:-:S08]  /*1430*/  NOP ;  /* 0x0000000000007918 */ /* 0x000fd00000000000 */
[----:B------:R-:W-:Y:S03]  /*1440*/  HGMMA.64x256x16.F32.BF16 R24, gdesc[UR12].tnspB, R24, gsb0 ;  /* 0x43e000000c1879f0 */ /* 0x000fe60008001818 */
[----:B------:R-:W-:Y:S02]  /*1450*/  WARPGROUP.DEPBAR.LE gsb0, 0x0 ;  /* 0x00008000000079c5 */ /* 0x000fe40000010000 */
[----:B------:R-:W-:Y:S06]  /*1460*/  BAR.ARV 0xf, 0x100 ;  /* 0x03c4000000007b1d */ /* 0x000fec0000002000 */
[----:B------:R-:W-:Y:S05]  /*1470*/  @!P0 BRA `(.L_x_10) ;  /* 0x0000000000048947 */ /* 0x000fea0003800000 */
[----:B------:R-:W-:Y:S01]  /*1480*/  BPT.TRAP 0x1 ;  /* 0x000000040000795c */ /* 0x000fe20000300000 */
.L_x_10:
[----:B------:R-:W-:Y:S02]  /*1490*/  UISETP.GE.AND UP0, UPT, UR49, 0x41, UPT ;  /* 0x000000413100788c */ /* 0x000fe4000bf06270 */
[----:B------:R-:W-:-:S04]  /*14a0*/  UIADD3 UR6, UR16, 0x28c60, URZ ;  /* 0x00028c6010067890 */ /* 0x000fc8000fffe03f */
[----:B------:R-:W-:Y:S01]  /*14b0*/  PLOP3.LUT P1, PT, PT, PT, UP0, 0x80, 0x0 ;  /* 0x000000000000781c */ /* 0x000fe20003f2f008 */
[----:B------:R-:W-:-:S09]  /*14c0*/  UPRMT UR6, UR39, 0x654, UR6 ;  /* 0x0000065427067896 */ /* 0x000fd20008000006 */
[----:B------:R-:W-:Y:S03]  /*14d0*/  SYNCS.ARRIVE.TRANS64.RED.A1T0 RZ, [UR6], RZ ;  /* 0x000000ffffff79a7 */ /* 0x000fe60008100406 */
[----:B------:R-:W-:Y:S05]  /*14e0*/  @!P1 BRA `(.L_x_11) ;  /* 0x0000000800f89947 */ /* 0x000fea0003800000 */
[----:B------:R-:W-:-:S06]  /*14f0*/  UIADD3 UR48, UR48, -0x2, URZ ;  /* 0xfffffffe30307890 */ /* 0x000fcc000fffe03f */
[----:B0-----:R-:W-:-:S07]  /*1500*/  IMAD.U32 R0, RZ, RZ, UR48 ;  /* 0x00000030ff007e24 */ /* 0x001fce000f8e00ff */
.L_x_17:
[----:B------:R-:W-:Y:S01]  /*1510*/  BAR.SYNC.DEFER_BLOCKING 0xe, 0x100 ;  /* 0x0384000000007b1d */ /* 0x000fe20000010000 */
[----:B01----:R-:W-:Y:S01]  /*1520*/  IMAD.U32 R3, RZ, RZ, UR47 ;  /* 0x0000002fff037e24 */ /* 0x003fe2000f8e00ff */
[----:B------:R-:W-:-:S03]  /*1530*/  UIADD3 UR47, UR47, 0x1, URZ ;  /* 0x000000012f2f7890 */ /* 0x000fc6000fffe03f */
[----:B------:R-:W-:Y:S01]  /*1540*/  IMAD R3, R3, 0x40, R2 ;  /* 0x0000004003037824 */ /* 0x000fe200078e0202 */
[----:B------:R-:W-:-:S04]  /*1550*/  UISETP.NE.AND UP0, UPT, UR47, 0x2, UPT ;  /* 0x000000022f00788c */ /* 0x000fc8000bf05270 */
[----:B------:R-:W-:Y:S01]  /*1560*/  LEA R3, R3, UR42, 0x2 ;  /* 0x0000002a03037c11 */ /* 0x000fe2000f8e10ff */
[----:B------:R-:W-:Y:S02]  /*1570*/  USEL UR6, URZ, 0x1, UP0 ;  /* 0x000000013f067887 */ /* 0x000fe40008000000 */
[----:B------:R-:W-:Y:S02]  /*1580*/  USEL UR47, UR47, URZ, UP0 ;  /* 0x0000003f2f2f7287 */ /* 0x000fe40008000000 */
[----:B------:R-:W-:Y:S01]  /*1590*/  ULOP3.LUT UR37, UR37, UR6, URZ, 0x3c, !UPT ;  /* 0x0000000625257292 */ /* 0x000fe2000f8e3c3f */
[----:B------:R-:W0:Y:S04]  /*15a0*/  LDS R4, [R3+0x28800] ;  /* 0x0288000003047984 */ /* 0x000e280000000800 */
[----:B------:R-:W1:Y:S01]  /*15b0*/  LDS R5, [R3+0x28820] ;  /* 0x0288200003057984 */ /* 0x000e620000000800 */
[-C--:B0-----:R-:W-:Y:S01]  /*15c0*/  FMUL.FTZ R24, R24, R4.reuse ;  /* 0x0000000418187220 */ /* 0x081fe20000410000 */
[-C--:B------:R-:W-:Y:S01]  /*15d0*/  FMUL.FTZ R25, R25, R4.reuse ;  /* 0x0000000419197220 */ /* 0x080fe20000410000 */
        /* <DEDUP_REMOVED lines=61> */
[----:B------:R-:W-:Y:S01]  /*19b0*/  FMUL.FTZ R149, R149, R4 ;  /* 0x0000000495957220 */ /* 0x000fe20000410000 */
[-C--:B-1----:R-:W-:Y:S01]  /*19c0*/  FMUL.FTZ R26, R26, R5.reuse ;  /* 0x000000051a1a7220 */ /* 0x082fe20000410000 */
        /* <DEDUP_REMOVED lines=63> */
[----:B------:R-:W-:Y:S06]  /*1dc0*/  @!P0 BRA `(.L_x_12) ;  /* 0x0000000000048947 */ /* 0x000fec0003800000 */
[----:B------:R-:W-:Y:S01]  /*1dd0*/  BPT.TRAP 0x1 ;  /* 0x000000040000795c */ /* 0x000fe20000300000 */
.L_x_12:
[----:B------:R-:W-:Y:S01]  /*1de0*/  ULEA UR6, UR47, UR42, 0x3 ;  /* 0x0000002a2f067291 */ /* 0x000fe2000f8e183f */
[----:B------:R-:W-:-:S05]  /*1df0*/  IMAD.U32 R3, RZ, RZ, UR37 ;  /* 0x00000025ff037e24 */ /* 0x000fca000f8e00ff */
[----:B------:R-:W-:-:S04]  /*1e00*/  SHF.L.U32 R3, R3, 0x1f, RZ ;  /* 0x0000001f03037819 */ /* 0x000fc800000006ff */
[----:B------:R0:W1:Y:S01]  /*1e10*/  SYNCS.PHASECHK.TRANS64.TRYWAIT P1, [UR6+0x28c50], R3 ;  /* 0x028c5003ff0075a7 */ /* 0x0000620008020146 */
[----:B------:R-:W-:Y:S05]  /*1e20*/  @!P0 BRA `(.L_x_13) ;  /* 0x0000000000048947 */ /* 0x000fea0003800000 */
[----:B------:R-:W-:Y:S01]  /*1e30*/  BPT.TRAP 0x1 ;  /* 0x000000040000795c */ /* 0x000fe20000300000 */
.L_x_13:
[----:B-1----:R-:W-:Y:S05]  /*1e40*/  @P1 BRA `(.L_x_14) ;  /* 0x0000000000081947 */ /* 0x002fea0003800000 */
[----:B------:R-:W1:Y:S02]  /*1e50*/  SYNCS.PHASECHK.TRANS64.TRYWAIT P1, [UR6+0x28c50], R3 ;  /* 0x028c5003ff0075a7 */ /* 0x000e640008020146 */
[----:B-1----:R-:W-:Y:S05]  /*1e60*/  @!P1 BRA `(.L_x_15) ;  /* 0x000000a4002c9947 */ /* 0x002fea0003800000 */
.L_x_14:
[----:B------:R-:W-:Y:S01]  /*1e70*/  UIADD3 UR6, UR42, 0x26800, URZ ;  /* 0x000268002a067890 */ /* 0x000fe2000fffe03f */
[----:B------:R-:W-:Y:S01]  /*1e80*/  WARPGROUP.ARRIVE ;  /* 0x00000000000079c5 */ /* 0x000fe20000000000 */
[----:B------:R-:W-:Y:S02]  /*1e90*/  ULEA UR18, UR47, UR20, 0xc ;  /* 0x000000142f127291 */ /* 0x000fe4000f8e603f */
[----:B------:R-:W-:Y:S01]  /*1ea0*/  USHF.R.U32.HI UR6, URZ, 0x4, UR6 ;  /* 0x000000043f067899 */ /* 0x000fe20008011606 */
[----:B------:R-:W-:Y:S01]  /*1eb0*/  UMOV UR19, 0x40000040 ;  /* 0x4000004000137882 */ /* 0x000fe20000000000 */
[----:B------:R-:W-:Y:S02]  /*1ec0*/  UMOV UR17, 0x40000040 ;  /* 0x4000004000117882 */ /* 0x000fe40000000000 */
[----:B------:R-:W-:Y:S01]  /*1ed0*/  ULOP3.LUT UR6, UR6, 0x3fff, URZ, 0xc0, !UPT ;  /* 0x00003fff06067892 */ /* 0x000fe2000f8ec03f */
[----:B------:R-:W-:Y:S01]  /*1ee0*/  UMOV UR7, 0x40000040 ;  /* 0x4000004000077882 */ /* 0x000fe20000000000 */
[----:B------:R-:W-:-:S02]  /*1ef0*/  UIADD3 UR10, UR18, 0x100, URZ ;  /* 0x00000100120a7890 */ /* 0x000fc4000fffe03f */
[----:B------:R-:W-:Y:S02]  /*1f00*/  ULOP3.LUT UR16, UR6, 0x10000, URZ, 0xfc, !UPT ;  /* 0x0001000006107892 */ /* 0x000fe4000f8efc3f */
[----:B------:R-:W-:Y:S01]  /*1f10*/  UIADD3 UR6, UR18, 0x80, URZ ;  /* 0x0000008012067890 */ /* 0x000fe2000fffe03f */
[----:B------:R-:W-:Y:S01]  /*1f20*/  UMOV UR11, 0x40000040 ;  /* 0x40000040000b7882 */ /* 0x000fe20000000000 */
[----:B------:R-:W-:Y:S01]  /*1f30*/  UIADD3 UR14, UR18, 0x180, URZ ;  /* 0x00000180120e7890 */ /* 0x000fe2000fffe03f */
[----:B------:R-:W-:-:S04]  /*1f40*/  UMOV UR15, 0x40000040 ;  /* 0x40000040000f7882 */ /* 0x000fc80000000000 */
        /* <DEDUP_REMOVED lines=17> */
.L_x_16:
[----:B------:R-:W-:Y:S01]  /*2060*/  ULEA UR6, UR47, UR42, 0x3 ;  /* 0x0000002a2f067291 */ /* 0x000fe2000f8e183f */
[C---:B------:R-:W-:Y:S01]  /*2070*/  ISETP.GT.AND P1, PT, R0.reuse, RZ, PT ;  /* 0x000000ff0000720c */ /* 0x040fe20003f24270 */
[----:B------:R-:W-:Y:S02]  /*2080*/  VIADD R0, R0, 0xffffffff ;  /* 0xffffffff00007836 */ /* 0x000fe40000000000 */
[----:B------:R-:W-:-:S04]  /*2090*/  UIADD3 UR6, UR6, 0x28c60, URZ ;  /* 0x00028c6006067890 */ /* 0x000fc8000fffe03f */
[----:B------:R-:W-:-:S09]  /*20a0*/  UPRMT UR6, UR39, 0x654, UR6 ;  /* 0x0000065427067896 */ /* 0x000fd20008000006 */
[----:B------:R-:W-:Y:S01]  /*20b0*/  SYNCS.ARRIVE.TRANS64.RED.A1T0 RZ, [UR6], RZ ;  /* 0x000000ffffff79a7 */ /* 0x000fe20008100406 */
[----:B------:R-:W-:Y:S05]  /*20c0*/  @P1 BRA `(.L_x_17) ;  /* 0xfffffff400101947 */ /* 0x000fea000383ffff */
.L_x_11:
[----:B------:R-:W-:Y:S01]  /*20d0*/  BAR.SYNC.DEFER_BLOCKING 0xe, 0x100 ;  /* 0x0384000000007b1d */ /* 0x000fe20000010000 */
[----:B01----:R-:W-:Y:S01]  /*20e0*/  IMAD.U32 R3, RZ, RZ, UR47 ;  /* 0x0000002fff037e24 */ /* 0x003fe2000f8e00ff */
[----:B------:R-:W-:Y:S01]  /*20f0*/  UIADD3 UR47, UR47, 0x1, URZ ;  /* 0x000000012f2f7890 */ /* 0x000fe2000fffe03f */
[----:B------:R-:W-:-:S03]  /*2100*/  CS2R R12, SRZ ;  /* 0x00000000000c7805 */ /* 0x000fc6000001ff00 */
[----:B------:R-:W-:Y:S01]  /*2110*/  LEA R0, R3, R2, 0x6 ;  /* 0x0000000203007211 */ /* 0x000fe200078e30ff */
[----:B------:R-:W-:-:S03]  /*2120*/  UISETP.NE.AND UP0, UPT, UR47, 0x2, UPT ;  /* 0x000000022f00788c */ /* 0x000fc6000bf05270 */
        /* <DEDUP_REMOVED lines=134> */
[----:B------:R-:W-:Y:S06]  /*2990*/  BAR.ARV 0xf, 0x100 ;  /* 0x03c4000000007b1d */ /* 0x000fec0000002000 */
[----:B------:R-:W-:Y:S05]  /*29a0*/  BRA `(.L_x_18) ;  /* 0x00000038008c7947 */ /* 0x000fea0003800000 */
.L_x_7:
[----:B------:R-:W0:Y:S02]  /*29b0*/  SHFL.IDX PT, R0, R211, RZ, 0x1f ;  /* 0x00001fffd3007589 */ /* 0x000e2400000e0000 */
[----:B0-----:R-:W-:-:S13]  /*29c0*/  R2UR UR4, R0 ;  /* 0x00000000000472ca */ /* 0x001fda00000e0000 */
[----:B------:R-:W-:-:S04]  /*29d0*/  ULEA.HI UR5, UR4, UR4, URZ, 0x1 ;  /* 0x0000000404057291 */ /* 0x000fc8000f8f083f */
[----:B------:R-:W-:-:S04]  /*29e0*/  ULOP3.LUT UR5, UR5, 0x1fffe, URZ, 0xc0, !UPT ;  /* 0x0001fffe05057892 */ /* 0x000fc8000f8ec03f */
[----:B------:R-:W-:Y:S02]  /*29f0*/  UIADD3 UR5, UR4, -UR5, URZ ;  /* 0x8000000504057290 */ /* 0x000fe4000fffe03f */
[----:B------:R-:W-:Y:S02]  /*2a00*/  UIADD3 UR4, UR42, 0x26800, URZ ;  /* 0x000268002a047890 */ /* 0x000fe4000fffe03f */
[----:B------:R-:W-:Y:S02]  /*2a10*/  ULEA UR5, UR5, UR42, 0xf ;  /* 0x0000002a05057291 */ /* 0x000fe4000f8e783f */
[----:B------:R-:W-:Y:S02]  /*2a20*/  ULOP3.LUT UP0, URZ, UR4, 0x3ff, URZ, 0xc0, !UPT ;  /* 0x000003ff043f7892 */ /* 0x000fe4000f80c03f */
[----:B------:R-:W-:-:S04]  /*2a30*/  UIADD3 UR5, UR5, 0x400, URZ ;  /* 0x0000040005057890 */ /* 0x000fc8000fffe03f */
[----:B------:R-:W-:Y:S01]  /*2a40*/  PLOP3.LUT P0, PT, PT, PT, UP0, 0x80, 0x0 ;  /* 0x000000000000781c */ /* 0x000fe20003f0f008 */
[----:B------:R-:W-:-:S04]  /*2a50*/  USHF.R.U32.HI UR5, URZ, 0x4, UR5 ;  /* 0x000000043f057899 */ /* 0x000fc80008011605 */
[----:B------:R-:W-:-:S08]  /*2a60*/  ULOP3.LUT UR52, UR5, 0x3fff, URZ, 0xc0, !UPT ;  /* 0x00003fff05347892 */ /* 0x000fd0000f8ec03f */
[----:B------:R-:W-:Y:S05]  /*2a70*/  @!P0 BRA `(.L_x_19) ;  /* 0x0000000000408947 */ /* 0x000fea0003800000 */
[----:B------:R-:W-:Y:S01]  /*2a80*/  MOV R0, 0x0 ;  /* 0x0000000000007802 */ /* 0x000fe20000000f00 */
[----:B------:R-:W-:Y:S01]  /*2a90*/  ULDC.64 UR4, c[0x4][0x90] ;  /* 0x0100240000047ab9 */ /* 0x000fe20000000a00 */
[----:B------:R-:W-:Y:S01]  /*2aa0*/  ULDC.64 UR6, c[0x4][0x20] ;  /* 0x0100080000067ab9 */ /* 0x000fe20000000a00 */
[----:B------:R-:W-:Y:S01]  /*2ab0*/  IMAD.U32 R4, RZ, RZ, UR4 ;  /* 0x00000004ff047e24 */ /* 0x000fe2000f8e00ff */
[----:B------:R0:W1:Y:S01]  /*2ac0*/  LDC.64 R14, c[0x4][R0] ;  /* 0x01000000000e7b82 */ /* 0x0000620000000a00 */
[----:B------:R-:W-:Y:S01]  /*2ad0*/  IMAD.U32 R5, RZ, RZ, UR5 ;  /* 0x00000005ff057e24 */ /* 0x000fe2000f8e00ff */
[----:B------:R-:W-:Y:S01]  /*2ae0*/  ULDC.64 UR4, c[0x4][0x98] ;  /* 0x0100260000047ab9 */ /* 0x000fe20000000a00 */
[----:B------:R-:W-:Y:S01]  /*2af0*/  IMAD.U32 R10, RZ, RZ, UR6 ;  /* 0x00000006ff0a7e24 */ /* 0x000fe2000f8e00ff */
[----:B------:R-:W-:Y:S01]  /*2b00*/  MOV R8, 0x70 ;  /* 0x0000007000087802 */ /* 0x000fe20000000f00 */
[----:B------:R-:W-:Y:S02]  /*2b10*/  IMAD.U32 R6, RZ, RZ, UR4 ;  /* 0x00000004ff067e24 */ /* 0x000fe4000f8e00ff */
[----:B------:R-:W-:-:S02]  /*2b20*/  IMAD.U32 R7, RZ, RZ, UR5 ;  /* 0x00000005ff077e24 */ /* 0x000fc4000f8e00ff */
[----:B------:R-:W-:Y:S02]  /*2b30*/  IMAD.U32 R11, RZ, RZ, UR7 ;  /* 0x00000007ff0b7e24 */ /* 0x000fe4000f8e00ff */
[----:B------:R-:W-:Y:S02]  /*2b40*/  IMAD.MOV.U32 R12, RZ, RZ, 0x1 ;  /* 0x00000001ff0c7424 */ /* 0x000fe400078e00ff */
[----:B0-----:R-:W-:-:S07]  /*2b50*/  IMAD.MOV.U32 R13, RZ, RZ, RZ ;  /* 0x000000ffff0d7224 */ /* 0x001fce00078e00ff */
[----:B------:R-:W-:-:S07]  /*2b60*/  LEPC R20, `(.L_x_19) ;  /* 0x000000001014794e */ /* 0x000fce0000000000 */
[----:B-1----:R-:W-:Y:S05]  /*2b70*/  CALL.ABS.NOINC R14 ;  /* 0x000000000e007343 */ /* 0x002fea0003c00000 */
.L_x_19:
[----:B------:R-:W-:Y:S01]  /*2b80*/  ULEA.HI UR4, UR36, UR36, URZ, 0x1 ;  /* 0x0000002424047291 */ /* 0x000fe2000f8f083f */
[----:B------:R-:W-:-:S03]  /*2b90*/  IMAD.U32 R3, RZ, RZ, UR41 ;  /* 0x00000029ff037e24 */ /* 0x000fc6000f8e00ff */
[----:B------:R-:W-:Y:S02]  /*2ba0*/  ULOP3.LUT UR4, UR4, 0xfffffffe, URZ, 0xc0, !UPT ;  /* 0xfffffffe04047892 */ /* 0x000fe4000f8ec03f */
[----:B------:R-:W-:Y:S02]  /*2bb0*/  ISETP.NE.AND P0, PT, R3, 0x3, PT ;  /* 0x000000030300780c */ /* 0x000fe40003f05270 */
[----:B------:R-:W-:-:S06]  /*2bc0*/  UIADD3 UR4, UR36, -UR4, URZ ;  /* 0x8000000424047290 */ /* 0x000fcc000fffe03f */
[----:B------:R-:W-:-:S05]  /*2bd0*/  IMAD.U32 R0, RZ, RZ, UR4 ;  /* 0x00000004ff007e24 */ /* 0x000fca000f8e00ff */
[----:B------:R-:W-:-:S04]  /*2be0*/  SHF.L.U32 R0, R0, 0x1f, RZ ;  /* 0x0000001f00007819 */ /* 0x000fc800000006ff */
[----:B------:R-:W0:Y:S02]  /*2bf0*/  SYNCS.PHASECHK.TRANS64.TRYWAIT P1, [UR42+0x28c00], R0 ;  /* 0x028c0000ff0075a7 */ /* 0x000e24000802016a */
[----:B0-----:R-:W-:Y:S05]  /*2c00*/  @!P1 BRA `(.L_x_20) ;  /* 0x0000009400dc9947 */ /* 0x001fea0003800000 */
.L_x_99:
[----:B------:R-:W-:Y:S05]  /*2c10*/  @!P0 BRA `(.L_x_21) ;  /* 0x0000000000048947 */ /* 0x000fea0003800000 */
[----:B------:R-:W-:Y:S01]  /*2c20*/  BPT.TRAP 0x1 ;  /* 0x000000040000795c */ /* 0x000fe20000300000 */
.L_x_21:
[----:B------:R-:W-:Y:S02]  /*2c30*/  IMAD.U32 R7, RZ, RZ, UR47 ;  /* 0x0000002fff077e24 */ /* 0x000fe4000f8e00ff */
[----:B------:R-:W-:-:S03]  /*2c40*/  IMAD.U32 R8, RZ, RZ, UR37 ;  /* 0x00000025ff087e24 */ /* 0x000fc6000f8e00ff */
[----:B------:R-:W-:Y:S02]  /*2c50*/  LEA R7, R7, UR42, 0x3 ;  /* 0x0000002a07077c11 */ /* 0x000fe4000f8e18ff */
[----:B------:R-:W-:-:S04]  /*2c60*/  SHF.L.U32 R8, R8, 0x1f, RZ ;  /* 0x0000001f08087819 */ /* 0x000fc800000006ff */
[----:B------:R1:W2:Y:S01]  /*2c70*/  SYNCS.PHASECHK.TRANS64.TRYWAIT P1, [R7+URZ+0x28c30], R8 ;  /* 0x028c3008070075a7 */ /* 0x0002a2000802017f */
[----:B------:R-:W-:Y:S05]  /*2c80*/  @!P0 BRA `(.L_x_22) ;  /* 0x0000000000048947 */ /* 0x000fea0003800000 */
[----:B------:R-:W-:Y:S01]  /*2c90*/  BPT.TRAP 0x1 ;  /* 0x000000040000795c */ /* 0x000fe20000300000 */
.L_x_22:
[----:B--2---:R-:W-:Y:S05]  /*2ca0*/  @P1 BRA `(.L_x_23) ;  /* 0x0000000000081947 */ /* 0x004fea0003800000 */
[----:B------:R-:W2:Y:S02]  /*2cb0*/  SYNCS.PHASECHK.TRANS64.TRYWAIT P1, [R7+URZ+0x28c30], R8 ;  /* 0x028c3008070075a7 */ /* 0x000ea4000802017f */
[----:B--2---:R-:W-:Y:S05]  /*2cc0*/  @!P1 BRA `(.L_x_24) ;  /* 0x0000009400c49947 */ /* 0x004fea0003800000 */
.L_x_23:
[----:B------:R-:W-:-:S04]  /*2cd0*/  UIADD3 UR4, UR42, 0x22400, URZ ;  /* 0x000224002a047890 */ /* 0x000fc8000fffe03f */
[----:B------:R-:W-:-:S04]  /*2ce0*/  USHF.R.U32.HI UR4, URZ, 0x4, UR4 ;  /* 0x000000043f047899 */ /* 0x000fc80008011604 */
[----:B------:R-:W-:-:S06]  /*2cf0*/  ULOP3.LUT UR4, UR4, 0x3fff, URZ, 0xc0, !UPT ;  /* 0x00003fff04047892 */ /* 0x000fcc000f8ec03f */
[----:B------:R-:W-:Y:S01]  /*2d00*/  MOV R4, UR4 ;  /* 0x0000000400047c02 */ /* 0x000fe20008000f00 */
[----:B------:R-:W-:Y:S05]  /*2d10*/  WARPSYNC.ALL ;  /* 0x0000000000007948 */ /* 0x000fea0003800000 */
[----:B------:R-:W-:-:S04]  /*2d20*/  LOP3.LUT R4, R4, 0x10000, RZ, 0xfc, !PT ;  /* 0x0001000004047812 */ /* 0x000fc800078efcff */
[----:B------:R-:W-:Y:S01]  /*2d30*/  R2UR UR12, R4 ;  /* 0x00000000040c72ca */ /* 0x000fe200000e0000 */
[----:B------:R-:W-:Y:S01]  /*2d40*/  UIADD3 UR4, UR42, 0x20400, URZ ;  /* 0x000204002a047890 */ /* 0x000fe2000fffe03f */
[----:B------:R-:W-:Y:S01]  /*2d50*/  WARPGROUP.ARRIVE ;  /* 0x00000000000079c5 */ /* 0x000fe20000000000 */
[----:B------:R-:W-:Y:S01]  /*2d60*/  UMOV UR7, 0x40000040 ;  /* 0x4000004000077882 */ /* 0x000fe20000000000 */
[----:B------:R-:W-:Y:S01]  /*2d70*/  UMOV UR5, 0x40000040 ;  /* 0x4000004000057882 */ /* 0x000fe20000000000 */
[----:B------:R-:W-:Y:S01]  /*2d80*/  USHF.R.U32.HI UR4, URZ, 0x4, UR4 ;  /* 0x000000043f047899 */ /* 0x000fe20008011604 */
[----:B------:R-:W-:Y:S01]  /*2d90*/  UMOV UR11, 0x40000040 ;  /* 0x40000040000b7882 */ /* 0x000fe20000000000 */
[----:B------:R-:W-:Y:S02]  /*2da0*/  UMOV UR9, 0x40000040 ;  /* 0x4000004000097882 */ /* 0x000fe40000000000 */
[----:B------:R-:W-:Y:S01]  /*2db0*/  ULOP3.LUT UR4, UR4, 0x3fff, URZ, 0xc0, !UPT ;  /* 0x00003fff04047892 */ /* 0x000fe2000f8ec03f */
[----:B------:R-:W-:-:S03]  /*2dc0*/  UMOV UR15, 0x40000040 ;  /* 0x40000040000f7882 */ /* 0x000fc60000000000 */
[----:B------:R-:W-:Y:S02]  /*2dd0*/  ULEA UR12, UR47, UR12, 0x9 ;  /* 0x0000000c2f0c7291 */ /* 0x000fe4000f8e483f */
[----:B------:R-:W-:Y:S02]  /*2de0*/  ULOP3.LUT UR13, UR4, 0x10000, URZ, 0xfc, !UPT ;  /* 0x00010000040d7892 */ /* 0x000fe4000f8efc3f */
[----:B------:R-:W-:Y:S02]  /*2df0*/  UIADD3 UR10, UR12, 0x4, URZ ;  /* 0x000000040c0a7890 */ /* 0x000fe4000fffe03f */
[----:B------:R-:W-:Y:S01]  /*2e00*/  UIADD3 UR8, UR13, 0x4, URZ ;  /* 0x000000040d087890 */ /* 0x000fe2000fffe03f */
[----:B------:R-:W-:Y:S02]  /*2e10*/  UMOV UR6, UR12 ;  /* 0x0000000c00067c82 */ /* 0x000fe40008000000 */
[----:B------:R-:W-:Y:S01]  /*2e20*/  UMOV UR4, UR13 ;  /* 0x0000000d00047c82 */ /* 0x000fe20008000000 */
[----:B------:R-:W-:Y:S01]  /*2e30*/  UIADD3 UR14, UR12, 0x6, URZ ;  /* 0x000000060c0e7890 */ /* 0x000fe2000fffe03f */
[----:B------:R-:W-:Y:S01]  /*2e40*/  HGMMA.64x64x16.F32.BF16 R24, gdesc[UR4], RZ, !UPT, gsb0 ;  /* 0x00e00000041879f0 */ /* 0x000fe2000c0018ff */
[----:B------:R-:W-:-:S02]  /*2e50*/  UIADD3 UR6, UR12, 0x2, URZ ;  /* 0x000000020c067890 */ /* 0x000fc4000fffe03f */
[----:B------:R-:W-:Y:S01]  /*2e60*/  UIADD3 UR4, UR13, 0x2, URZ ;  /* 0x000000020d047890 */ /* 0x000fe2000fffe03f */
[----:B------:R-:W-:Y:S01]  /*2e70*/  UMOV UR7, 0x40000040 ;  /* 0x4000004000077882 */ /* 0x000fe20000000000 */
[----:B------:R-:W-:Y:S01]  /*2e80*/  UMOV UR5, 0x40000040 ;  /* 0x4000004000057882 */ /* 0x000fe20000000000 */
[----:B------:R-:W-:-:S03]  /*2e90*/  UIADD3 UR12, UR13, 0x6, URZ ;  /* 0x000000060d0c7890 */ /* 0x000fc6000fffe03f */
[----:B------:R-:W-:Y:S01]  /*2ea0*/  UMOV UR13, 0x40000040 ;  /* 0x40000040000d7882 */ /* 0x000fe20000000000 */
[----:B------:R-:W-:Y:S02]  /*2eb0*/  WARPGROUP.DEPBAR.LE gsb0, 0x0 ;  /* 0x00008000000079c5 */ /* 0x000fe40000010000 */
[----:B------:R-:W-:-:S06]  /*2ec0*/  WARPGROUP.ARRIVE ;  /* 0x00000000000079c5 */ /* 0x000fcc0000000000 */
[----:B------:R-:W-:Y:S03]  /*2ed0*/  HGMMA.64x64x16.F32.BF16 R24, gdesc[UR4], R24, gsb0 ;  /* 0x00e00000041879f0 */ /* 0x000fe60008001818 */
[----:B------:R-:W-:Y:S02]  /*2ee0*/  WARPGROUP.DEPBAR.LE gsb0, 0x0 ;  /* 0x00008000000079c5 */ /* 0x000fe40000010000 */
[----:B------:R-:W-:-:S06]  /*2ef0*/  WARPGROUP.ARRIVE ;  /* 0x00000000000079c5 */ /* 0x000fcc0000000000 */
[----:B------:R-:W-:Y:S03]  /*2f00*/  HGMMA.64x64x16.F32.BF16 R24, gdesc[UR8], R24, gsb0 ;  /* 0x00e00000081879f0 */ /* 0x000fe60008001818 */
[----:B------:R-:W-:Y:S02]  /*2f10*/  WARPGROUP.DEPBAR.LE gsb0, 0x0 ;  /* 0x00008000000079c5 */ /* 0x000fe40000010000 */
[----:B------:R-:W-:-:S06]  /*2f20*/  WARPGROUP.ARRIVE ;  /* 0x00000000000079c5 */ /* 0x000fcc0000000000 */
[----:B------:R-:W-:Y:S03]  /*2f30*/  HGMMA.64x64x16.F32.BF16 R24, gdesc[UR12], R24, gsb0 ;  /* 0x00e000000c1879f0 */ /* 0x000fe60008001818 */
[----:B------:R-:W-:Y:S02]  /*2f40*/  WARPGROUP.DEPBAR.LE gsb0, 0x0 ;  /* 0x00008000000079c5 */ /* 0x000fe40000010000 */
[----:B------:R-:W-:Y:S05]  /*2f50*/  @!P0 BRA `(.L_x_25) ;  /* 0x0000000000048947 */ /* 0x000fea0003800000 */
[----:B------:R-:W-:Y:S01]  /*2f60*/  BPT.TRAP 0x1 ;  /* 0x000000040000795c */ /* 0x000fe20000300000 */
.L_x_25:
[----:B------:R-:W-:Y:S01]  /*2f70*/  UIMAD UR6, UR48, -0x40, UR49 ;  /* 0xffffffc0300678a4 */ /* 0x000fe2000f8e0231 */
[----:B------:R-:W-:-:S05]  /*2f80*/  ULDC UR20, c[0x0][0x988] ;  /* 0x0002620000147ab9 */ /* 0x000fca0000000800 */
[----:B0-----:R-:W-:Y:S01]  /*2f90*/  IMAD.U32 R0, RZ, RZ, UR6 ;  /* 0x00000006ff007e24 */ /* 0x001fe2000f8e00ff */
[----:B------:R-:W-:-:S04]  /*2fa0*/  R2UR UR6, R7 ;  /* 0x00000000070672ca */ /* 0x000fc800000e0000 */
[----:B------:R-:W-:-:S04]  /*2fb0*/  IADD3 R0, -R17, 0x40, R0 ;  /* 0x0000004011007810 */ /* 0x000fc80007ffe100 */
[C---:B------:R-:W-:Y:S02]  /*2fc0*/  ISETP.GT.AND P5, PT, R0.reuse, RZ, PT ;  /* 0x000000ff0000720c */ /* 0x040fe40003fa4270 */
[C---:B------:R-:W-:Y:S02]  /*2fd0*/  ISETP.GT.AND P4, PT, R0.reuse, 0x1, PT ;  /* 0x000000010000780c */ /* 0x040fe40003f84270 */
[----:B------:R-:W-:Y:S01]  /*2fe0*/  ISETP.GT.AND P3, PT, R0, 0x8, PT ;  /* 0x000000080000780c */ /* 0x000fe20003f64270 */
[----:B------:R-:W-:Y:S01]  /*2ff0*/  UIADD3 UR6, UR6, 0x28c40, URZ ;  /* 0x00028c4006067890 */ /* 0x000fe2000fffe03f */
[----:B------:R-:W-:Y:S02]  /*3000*/  FSEL R24, R24, -INF , P5 ;  /* 0xff80000018187808 */ /* 0x000fe40002800000 */
[----:B------:R-:W-:Y:S01]  /*3010*/  FSEL R25, R25, -INF , P4 ;  /* 0xff80000019197808 */ /* 0x000fe20002000000 */
[----:B------:R-:W-:Y:S01]  /*3020*/  UPRMT UR6, UR39, 0x654, UR6 ;  /* 0x0000065427067896 */ /* 0x000fe20008000006 */
[----:B------:R-:W-:-:S02]  /*3030*/  ISETP.GT.AND P2, PT, R0, 0x9, PT ;  /* 0x000000090000780c */ /* 0x000fc40003f44270 */
[----:B------:R-:W-:Y:S02]  /*3040*/  FSEL R28, R28, -INF , P3 ;  /* 0xff8000001c1c7808 */ /* 0x000fe40001800000 */
[----:B------:R-:W-:Y:S02]  /*3050*/  FMNMX.FTZ R3, R24, R25, !PT ;  /* 0x0000001918037209 */ /* 0x000fe40007810000 */
[----:B------:R-:W-:Y:S02]  /*3060*/  ISETP.GT.AND P1, PT, R0, 0x10, PT ;  /* 0x000000100000780c */ /* 0x000fe40003f24270 */
[----:B------:R-:W-:Y:S01]  /*3070*/  FSEL R29, R29, -INF , P2 ;  /* 0xff8000001d1d7808 */ /* 0x000fe20001000000 */
[----:B------:R-:W-:Y:S01]  /*3080*/  SYNCS.ARRIVE.TRANS64.RED.A1T0 RZ, [UR6], RZ ;  /* 0x000000ffffff79a7 */ /* 0x000fe20008100406 */
[----:B------:R-:W-:Y:S02]  /*3090*/  FMNMX.FTZ R6, R28, R3, !PT ;  /* 0x000000031c067209 */ /* 0x000fe40007810000 */
[----:B------:R-:W-:-:S02]  /*30a0*/  ISETP.GT.AND P6, PT, R0, 0x11, PT ;  /* 0x000000110000780c */ /* 0x000fc40003fc4270 */
[----:B------:R-:W-:Y:S02]  /*30b0*/  FSEL R32, R32, -INF , P1 ;  /* 0xff80000020207808 */ /* 0x000fe40000800000 */
[----:B------:R-:W-:Y:S02]  /*30c0*/  FMNMX.FTZ R3, R29, R6, !PT ;  /* 0x000000061d037209 */ /* 0x000fe40007810000 */
[----:B------:R-:W-:Y:S02]  /*30d0*/  FSEL R26, R26, -INF , P5 ;  /* 0xff8000001a1a7808 */ /* 0x000fe40002800000 */
[----:B------:R-:W-:Y:S02]  /*30e0*/  ISETP.GT.AND P5, PT, R0, 0x18, PT ;  /* 0x000000180000780c */ /* 0x000fe40003fa4270 */
[----:B------:R-:W-:Y:S02]  /*30f0*/  FSEL R33, R33, -INF , P6 ;  /* 0xff80000021217808 */ /* 0x000fe40003000000 */
[----:B------:R-:W-:-:S02]  /*3100*/  FMNMX.FTZ R6, R32, R3, !PT ;  /* 0x0000000320067209 */ /* 0x000fc40007810000 */
[----:B------:R-:W-:Y:S02]  /*3110*/  FSEL R27, R27, -INF , P4 ;  /* 0xff8000001b1b7808 */ /* 0x000fe40002000000 */
[----:B------:R-:W-:Y:S02]  /*3120*/  ISETP.GT.AND P4, PT, R0, 0x19, PT ;  /* 0x000000190000780c */ /* 0x000fe40003f84270 */
[----:B------:R-:W-:Y:S02]  /*3130*/  FSEL R36, R36, -INF , P5 ;  /* 0xff80000024247808 */ /* 0x000fe40002800000 */
[----:B------:R-:W-:Y:S02]  /*3140*/  FMNMX.FTZ R3, R33, R6, !PT ;  /* 0x0000000621037209 */ /* 0x000fe40007810000 */
[----:B------:R-:W-:Y:S02]  /*3150*/  FSEL R30, R30, -INF , P3 ;  /* 0xff8000001e1e7808 */ /* 0x000fe40001800000 */
        /* <DEDUP_REMOVED lines=32> */
[----:B------:R-:W-:Y:S02]  /*3360*/  FMNMX.FTZ R0, R52, R3, !PT ;  /* 0x0000000334007209 */ /* 0x000fe40007810000 */
[----:B------:R-:W-:Y:S02]  /*3370*/  FMNMX.FTZ R3, R26, R27, !PT ;  /* 0x0000001b1a037209 */ /* 0x000fe40007810000 */
[----:B------:R-:W-:Y:S02]  /*3380*/  FMNMX.FTZ R5, R53, R0, !PT ;  /* 0x0000000035057209 */ /* 0x000fe40007810000 */
[----:B------:R-:W-:Y:S02]  /*3390*/  FSEL R46, R46, -INF , P1 ;  /* 0xff8000002e2e7808 */ /* 0x000fe40000800000 */
[----:B------:R-:W-:Y:S01]  /*33a0*/  FSEL R47, R47, -INF , P6 ;  /* 0xff8000002f2f7808 */ /* 0x000fe20003000000 */
[----:B------:R-:W0:Y:S01]  /*33b0*/  SHFL.BFLY PT, R0, R5, 0x2, 0x1f ;  /* 0x0c401f0005007f89 */ /* 0x000e2200000e0000 */
[----:B------:R-:W-:-:S02]  /*33c0*/  FSEL R50, R50, -INF , P5 ;  /* 0xff80000032327808 */ /* 0x000fc40002800000 */
[----:B------:R-:W-:Y:S02]  /*33d0*/  FSEL R51, R51, -INF , P4 ;  /* 0xff80000033337808 */ /* 0x000fe40002000000 */
[----:B------:R-:W-:Y:S02]  /*33e0*/  FSEL R54, R54, -INF , P3 ;  /* 0xff80000036367808 */ /* 0x000fe40001800000 */
[----:B------:R-:W-:Y:S02]  /*33f0*/  FSEL R55, R55, -INF , P2 ;  /* 0xff80000037377808 */ /* 0x000fe40001000000 */
[----:B0-----:R-:W-:Y:S02]  /*3400*/  FMNMX.FTZ R9, R5, R0, !PT ;  /* 0x0000000005097209 */ /* 0x001fe40007810000 */
[----:B------:R-:W-:-:S03]  /*3410*/  FMNMX.FTZ R0, R30, R3, !PT ;  /* 0x000000031e007209 */ /* 0x000fc60007810000 */
[----:B------:R-:W0:Y:S01]  /*3420*/  SHFL.BFLY PT, R10, R9, 0x1, 0x1f ;  /* 0x0c201f00090a7f89 */ /* 0x000e2200000e0000 */
[----:B------:R-:W-:-:S04]  /*3430*/  FMNMX.FTZ R3, R31, R0, !PT ;  /* 0x000000001f037209 */ /* 0x000fc80007810000 */
[----:B------:R-:W-:-:S04]  /*3440*/  FMNMX.FTZ R0, R34, R3, !PT ;  /* 0x0000000322007209 */ /* 0x000fc80007810000 */
[----:B------:R-:W-:-:S04]  /*3450*/  FMNMX.FTZ R3, R35, R0, !PT ;  /* 0x0000000023037209 */ /* 0x000fc80007810000 */
[----:B------:R-:W-:-:S04]  /*3460*/  FMNMX.FTZ R6, R38, R3, !PT ;  /* 0x0000000326067209 */ /* 0x000fc80007810000 */
[----:B------:R-:W-:-:S04]  /*3470*/  FMNMX.FTZ R3, R39, R6, !PT ;  /* 0x0000000627037209 */ /* 0x000fc80007810000 */
[----:B------:R-:W-:Y:S02]  /*3480*/  FMNMX.FTZ R6, R42, R3, !PT ;  /* 0x000000032a067209 */ /* 0x000fe40007810000 */
[----:B0-----:R-:W-:Y:S02]  /*3490*/  FMNMX.FTZ R0, R9, R10, !PT ;  /* 0x0000000a09007209 */ /* 0x001fe40007810000 */
[----:B------:R-:W-:Y:S01]  /*34a0*/  FMNMX.FTZ R3, R43, R6, !PT ;  /* 0x000000062b037209 */ /* 0x000fe20007810000 */
[----:B------:R-:W-:Y:S01]  /*34b0*/  BAR.SYNC.DEFER_BLOCKING 0xf, 0x100 ;  /* 0x03c4000000007b1d */ /* 0x000fe20000010000 */
[C---:B------:R-:W-:Y:S01]  /*34c0*/  FSETP.NEU.FTZ.AND P1, PT, R0.reuse, -INF , PT ;  /* 0xff8000000000780b */ /* 0x040fe20003f3d000 */
[----:B------:R-:W-:Y:S01]  /*34d0*/  FMUL.FTZ R5, R0, UR20 ;  /* 0x0000001400057c20 */ /* 0x000fe20008410000 */
[----:B------:R-:W-:-:S04]  /*34e0*/  FMNMX.FTZ R6, R46, R3, !PT ;  /* 0x000000032e067209 */ /* 0x000fc80007810000 */
[----:B------:R-:W-:Y:S02]  /*34f0*/  FMNMX.FTZ R3, R47, R6, !PT ;  /* 0x000000062f037209 */ /* 0x000fe40007810000 */
[----:B------:R-:W-:Y:S02]  /*3500*/  FSEL R9, R5, RZ, P1 ;  /* 0x000000ff05097208 */ /* 0x000fe40000800000 */
[----:B------:R-:W-:-:S03]  /*3510*/  FMNMX.FTZ R6, R50, R3, !PT ;  /* 0x0000000332067209 */ /* 0x000fc60007810000 */
[--C-:B------:R-:W-:Y:S01]  /*3520*/  FFMA.FTZ R24, R24, UR20, -R9.reuse ;  /* 0x0000001418187c23 */ /* 0x100fe20008010809 */
[----:B------:R-:W-:Y:S01]  /*3530*/  FMNMX.FTZ R3, R51, R6, !PT ;  /* 0x0000000633037209 */ /* 0x000fe20007810000 */
[--C-:B------:R-:W-:Y:S01]  /*3540*/  FFMA.FTZ R25, R25, UR20, -R9.reuse ;  /* 0x0000001419197c23 */ /* 0x100fe20008010809 */
[--C-:B------:R-:W-:Y:S01]  /*3550*/  FFMA.FTZ R28, R28, UR20, -R9.reuse ;  /* 0x000000141c1c7c23 */ /* 0x100fe20008010809 */
[--C-:B------:R-:W-:Y:S01]  /*3560*/  FFMA.FTZ R29, R29, UR20, -R9.reuse ;  /* 0x000000141d1d7c23 */ /* 0x100fe20008010809 */
[----:B------:R-:W-:Y:S01]  /*3570*/  FMNMX.FTZ R6, R54, R3, !PT ;  /* 0x0000000336067209 */ /* 0x000fe20007810000 */
[----:B------:R-:W-:Y:S01]  /*3580*/  MUFU.EX2 R24, R24 ;  /* 0x0000001800187308 */ /* 0x000fe20000000800 */
[--C-:B------:R-:W-:Y:S01]  /*3590*/  FFMA.FTZ R32, R32, UR20, -R9.reuse ;  /* 0x0000001420207c23 */ /* 0x100fe20008010809 */
[--C-:B------:R-:W-:Y:S01]  /*35a0*/  FFMA.FTZ R33, R33, UR20, -R9.reuse ;  /* 0x0000001421217c23 */ /* 0x100fe20008010809 */
[----:B------:R-:W-:Y:S01]  /*35b0*/  FMNMX.FTZ R6, R55, R6, !PT ;  /* 0x0000000637067209 */ /* 0x000fe20007810000 */
[--C-:B------:R-:W-:Y:S01]  /*35c0*/  FFMA.FTZ R36, R36, UR20, -R9.reuse ;  /* 0x0000001424247c23 */ /* 0x100fe20008010809 */
[--C-:B------:R-:W-:Y:S01]  /*35d0*/  FFMA.FTZ R37, R37, UR20, -R9.reuse ;  /* 0x0000001425257c23 */ /* 0x100fe20008010809 */
[--C-:B------:R-:W-:Y:S01]  /*35e0*/  FFMA.FTZ R40, R40, UR20, -R9.reuse ;  /* 0x0000001428287c23 */ /* 0x100fe20008010809 */
[--C-:B------:R-:W-:Y:S01]  /*35f0*/  FFMA.FTZ R41, R41, UR20, -R9.reuse ;  /* 0x0000001429297c23 */ /* 0x100fe20008010809 */
[----:B------:R-:W0:Y:S01]  /*3600*/  SHFL.BFLY PT, R3, R6, 0x2, 0x1f ;  /* 0x0c401f0006037f89 */ /* 0x000e2200000e0000 */
[----:B------:R-:W3:Y:S01]  /*3610*/  MUFU.EX2 R25, R25 ;  /* 0x0000001900197308 */ /* 0x000ee20000000800 */
[--C-:B------:R-:W-:Y:S01]  /*3620*/  FFMA.FTZ R44, R44, UR20, -R9.reuse ;  /* 0x000000142c2c7c23 */ /* 0x100fe20008010809 */
[--C-:B------:R-:W-:Y:S01]  /*3630*/  FFMA.FTZ R45, R45, UR20, -R9.reuse ;  /* 0x000000142d2d7c23 */ /* 0x100fe20008010809 */
[--C-:B------:R-:W-:Y:S01]  /*3640*/  FFMA.FTZ R48, R48, UR20, -R9.reuse ;  /* 0x0000001430307c23 */ /* 0x100fe20008010809 */
[--C-:B------:R-:W-:Y:S01]  /*3650*/  FFMA.FTZ R49, R49, UR20, -R9.reuse ;  /* 0x0000001431317c23 */ /* 0x100fe20008010809 */
[--C-:B------:R-:W-:Y:S01]  /*3660*/  FFMA.FTZ R52, R52, UR20, -R9.reuse ;  /* 0x0000001434347c23 */ /* 0x100fe20008010809 */
[----:B------:R-:W-:-:S02]  /*3670*/  FFMA.FTZ R9, R53, UR20, -R9 ;  /* 0x0000001435097c23 */ /* 0x000fc40008010809 */
[----:B------:R-:W-:Y:S08]  /*3680*/  MUFU.EX2 R28, R28 ;  /* 0x0000001c001c7308 */ /* 0x000ff00000000800 */
[----:B------:R-:W4:Y:S01]  /*3690*/  MUFU.EX2 R29, R29 ;  /* 0x0000001d001d7308 */ /* 0x000f220000000800 */
[----:B---3--:R-:W-:Y:S01]  /*36a0*/  FADD.FTZ R11, R24, R25 ;  /* 0x00000019180b7221 */ /* 0x008fe20000010000 */
[----:B------:R-:W-:-:S02]  /*36b0*/  F2FP.BF16.F32.PACK_AB R152, R25, R24 ;  /* 0x000000181998723e */ /* 0x000fc400000010ff */
[----:B0-----:R-:W-:-:S04]  /*36c0*/  FMNMX.FTZ R5, R6, R3, !PT ;  /* 0x0000000306057209 */ /* 0x001fc80007810000 */
[----:B------:R-:W-:Y:S01]  /*36d0*/  MUFU.EX2 R32, R32 ;  /* 0x0000002000207308 */ /* 0x000fe20000000800 */
[----:B------:R-:W0:Y:S07]  /*36e0*/  SHFL.BFLY PT, R6, R5, 0x1, 0x1f ;  /* 0x0c201f0005067f89 */ /* 0x000e2e00000e0000 */
[----:B------:R-:W3:Y:S01]  /*36f0*/  MUFU.EX2 R33, R33 ;  /* 0x0000002100217308 */ /* 0x000ee20000000800 */
[----:B----4-:R-:W-:-:S07]  /*3700*/  F2FP.BF16.F32.PACK_AB R154, R29, R28 ;  /* 0x0000001c1d9a723e */ /* 0x010fce00000010ff */
[----:B------:R-:W-:Y:S08]  /*3710*/  MUFU.EX2 R36, R36 ;  /* 0x0000002400247308 */ /* 0x000ff00000000800 */
[----:B------:R-:W4:Y:S01]  /*3720*/  MUFU.EX2 R37, R37 ;  /* 0x0000002500257308 */ /* 0x000f220000000800 */
[----:B---3--:R-:W-:Y:S02]  /*3730*/  F2FP.BF16.F32.PACK_AB R156, R33, R32 ;  /* 0x00000020219c723e */ /* 0x008fe400000010ff */
[----:B0-----:R-:W-:Y:S01]  /*3740*/  FMNMX.FTZ R3, R5, R6, !PT ;  /* 0x0000000605037209 */ /* 0x001fe20007810000 */
[----:B------:R-:W-:-:S03]  /*3750*/  FADD.FTZ R6, R28, R11 ;  /* 0x0000000b1c067221 */ /* 0x000fc60000010000 */
[C---:B------:R-:W-:Y:S01]  /*3760*/  FSETP.NEU.FTZ.AND P1, PT, R3.reuse, -INF , PT ;  /* 0xff8000000300780b */ /* 0x040fe20003f3d000 */
[----:B------:R-:W-:Y:S01]  /*3770*/  FMUL.FTZ R5, R3, UR20 ;  /* 0x0000001403057c20 */ /* 0x000fe20008410000 */
[----:B------:R-:W-:Y:S01]  /*3780*/  FADD.FTZ R13, R29, R6 ;  /* 0x000000061d0d7221 */ /* 0x000fe20000010000 */
[----:B------:R-:W0:Y:S03]  /*3790*/  MUFU.EX2 R40, R40 ;  /* 0x0000002800287308 */ /* 0x000e260000000800 */
[----:B------:R-:W-:Y:S01]  /*37a0*/  FSEL R5, R5, RZ, P1 ;  /* 0x000000ff05057208 */ /* 0x000fe20000800000 */
[----:B------:R-:W-:Y:S01]  /*37b0*/  FADD.FTZ R10, R32, R13 ;  /* 0x0000000d200a7221 */ /* 0x000fe20000010000 */
[----:B----4-:R-:W-:-:S03]  /*37c0*/  F2FP.BF16.F32.PACK_AB R158, R37, R36 ;  /* 0x00000024259e723e */ /* 0x010fc600000010ff */
[--C-:B------:R-:W-:Y:S01]  /*37d0*/  FFMA.FTZ R26, R26, UR20, -R5.reuse ;  /* 0x000000141a1a7c23 */ /* 0x100fe20008010805 */
[--C-:B------:R-:W-:Y:S01]  /*37e0*/  FFMA.FTZ R27, R27, UR20, -R5.reuse ;  /* 0x000000141b1b7c23 */ /* 0x100fe20008010805 */
[--C-:B------:R-:W-:Y:S01]  /*37f0*/  FFMA.FTZ R30, R30, UR20, -R5.reuse ;  /* 0x000000141e1e7c23 */ /* 0x100fe20008010805 */
[--C-:B------:R-:W-:Y:S01]  /*3800*/  FFMA.FTZ R31, R31, UR20, -R5.reuse ;  /* 0x000000141f1f7c23 */ /* 0x100fe20008010805 */
[--C-:B------:R-:W-:Y:S01]  /*3810*/  FFMA.FTZ R34, R34, UR20, -R5.reuse ;  /* 0x0000001422227c23 */ /* 0x100fe20008010805 */
[--C-:B------:R-:W-:Y:S01]  /*3820*/  FFMA.FTZ R35, R35, UR20, -R5.reuse ;  /* 0x0000001423237c23 */ /* 0x100fe20008010805 */
[----:B------:R-:W-:Y:S01]  /*3830*/  MUFU.EX2 R26, R26 ;  /* 0x0000001a001a7308 */ /* 0x000fe20000000800 */
[--C-:B------:R-:W-:Y:S01]  /*3840*/  FFMA.FTZ R38, R38, UR20, -R5.reuse ;  /* 0x0000001426267c23 */ /* 0x100fe20008010805 */
[--C-:B------:R-:W-:Y:S01]  /*3850*/  FFMA.FTZ R39, R39, UR20, -R5.reuse ;  /* 0x0000001427277c23 */ /* 0x100fe20008010805 */
[--C-:B------:R-:W-:Y:S01]  /*3860*/  FFMA.FTZ R42, R42, UR20, -R5.reuse ;  /* 0x000000142a2a7c23 */ /* 0x100fe20008010805 */
[--C-:B------:R-:W-:Y:S01]  /*3870*/  FFMA.FTZ R43, R43, UR20, -R5.reuse ;  /* 0x000000142b2b7c23 */ /* 0x100fe20008010805 */
[--C-:B------:R-:W-:Y:S01]  /*3880*/  FFMA.FTZ R46, R46, UR20, -R5.reuse ;  /* 0x000000142e2e7c23 */ /* 0x100fe20008010805 */
[--C-:B------:R-:W-:Y:S01]  /*3890*/  FFMA.FTZ R47, R47, UR20, -R5.reuse ;  /* 0x000000142f2f7c23 */ /* 0x100fe20008010805 */
[----:B------:R-:W-:Y:S01]  /*38a0*/  FADD.FTZ R13, R33, R10 ;  /* 0x0000000a210d7221 */ /* 0x000fe20000010000 */
[----:B------:R-:W3:Y:S01]  /*38b0*/  MUFU.EX2 R27, R27 ;  /* 0x0000001b001b7308 */ /* 0x000ee20000000800 */
[--C-:B------:R-:W-:Y:S01]  /*38c0*/  FFMA.FTZ R50, R50, UR20, -R5.reuse ;  /* 0x0000001432327c23 */ /* 0x100fe20008010805 */
[----:B------:R-:W-:Y:S01]  /*38d0*/  FFMA.FTZ R51, R51, UR20, -R5 ;  /* 0x0000001433337c23 */ /* 0x000fe20008010805 */
[----:B------:R-:W-:Y:S01]  /*38e0*/  FADD.FTZ R10, R36, R13 ;  /* 0x0000000d240a7221 */ /* 0x000fe20000010000 */
[--C-:B------:R-:W-:Y:S01]  /*38f0*/  FFMA.FTZ R54, R54, UR20, -R5.reuse ;  /* 0x0000001436367c23 */ /* 0x100fe20008010805 */
[----:B------:R-:W-:-:S02]  /*3900*/  FFMA.FTZ R5, R55, UR20, -R5 ;  /* 0x0000001437057c23 */ /* 0x000fc40008010805 */
[----:B------:R-:W-:Y:S01]  /*3910*/  FADD.FTZ R13, R37, R10 ;  /* 0x0000000a250d7221 */ /* 0x000fe20000010000 */
[----:B------:R-:W4:Y:S03]  /*3920*/  MUFU.EX2 R30, R30 ;  /* 0x0000001e001e7308 */ /* 0x000f260000000800 */
[----:B0-----:R-:W-:-:S05]  /*3930*/  FADD.FTZ R10, R40, R13 ;  /* 0x0000000d280a7221 */ /* 0x001fca0000010000 */
[----:B------:R-:W0:Y:S01]  /*3940*/  MUFU.EX2 R31, R31 ;  /* 0x0000001f001f7308 */ /* 0x000e220000000800 */
[----:B---3--:R-:W-:Y:S01]  /*3950*/  FADD.FTZ R11, R26, R27 ;  /* 0x0000001b1a0b7221 */ /* 0x008fe20000010000 */
[----:B------:R-:W-:-:S06]  /*3960*/  F2FP.BF16.F32.PACK_AB R153, R27, R26 ;  /* 0x0000001a1b99723e */ /* 0x000fcc00000010ff */
[----:B------:R-:W3:Y:S01]  /*3970*/  MUFU.EX2 R34, R34 ;  /* 0x0000002200227308 */ /* 0x000ee20000000800 */
[----:B----4-:R-:W-:-:S07]  /*3980*/  FADD.FTZ R6, R30, R11 ;  /* 0x0000000b1e067221 */ /* 0x010fce0000010000 */
[----:B------:R-:W4:Y:S01]  /*3990*/  MUFU.EX2 R35, R35 ;  /* 0x0000002300237308 */ /* 0x000f220000000800 */
[C---:B0-----:R-:W-:Y:S01]  /*39a0*/  FADD.FTZ R11, R31.reuse, R6 ;  /* 0x000000061f0b7221 */ /* 0x041fe20000010000 */
[----:B------:R-:W-:-:S05]  /*39b0*/  F2FP.BF16.F32.PACK_AB R155, R31, R30 ;  /* 0x0000001e1f9b723e */ /* 0x000fca00000010ff */
[----:B------:R0:W-:Y:S01]  /*39c0*/  STSM.16.M88.4 [R22+0x26800], R152 ;  /* 0x0268009816007844 */ /* 0x0001e20000000200 */
[----:B------:R-:W5:Y:S01]  /*39d0*/  MUFU.EX2 R38, R38 ;  /* 0x0000002600267308 */ /* 0x000f620000000800 */
[----:B---3--:R-:W-:-:S07]  /*39e0*/  FADD.FTZ R6, R34, R11 ;  /* 0x0000000b22067221 */ /* 0x008fce0000010000 */
[----:B------:R-:W3:Y:S01]  /*39f0*/  MUFU.EX2 R39, R39 ;  /* 0x0000002700277308 */ /* 0x000ee20000000800 */
[C---:B----4-:R-:W-:Y:S01]  /*3a00*/  FADD.FTZ R11, R35.reuse, R6 ;  /* 0x00000006230b7221 */ /* 0x050fe20000010000 */
[----:B------:R-:W-:-:S06]  /*3a10*/  F2FP.BF16.F32.PACK_AB R157, R35, R34 ;  /* 0x00000022239d723e */ /* 0x000fcc00000010ff */
[----:B------:R-:W4:Y:S01]  /*3a20*/  MUFU.EX2 R42, R42 ;  /* 0x0000002a002a7308 */ /* 0x000f220000000800 */
[----:B-----5:R-:W-:-:S07]  /*3a30*/  FADD.FTZ R6, R38, R11 ;  /* 0x0000000b26067221 */ /* 0x020fce0000010000 */
[----:B------:R-:W5:Y:S01]  /*3a40*/  MUFU.EX2 R41, R41 ;  /* 0x0000002900297308 */ /* 0x000f620000000800 */
[C---:B---3--:R-:W-:Y:S01]  /*3a50*/  FADD.FTZ R11, R39.reuse, R6 ;  /* 0x00000006270b7221 */ /* 0x048fe20000010000 */
[----:B------:R-:W-:-:S05]  /*3a60*/  F2FP.BF16.F32.PACK_AB R159, R39, R38 ;  /* 0x00000026279f723e */ /* 0x000fca00000010ff */
[----:B------:R0:W-:Y:S01]  /*3a70*/  STSM.16.M88.4 [R19], R156 ;  /* 0x0000009c13007844 */ /* 0x0001e20000000200 */
[----:B------:R-:W3:Y:S01]  /*3a80*/  MUFU.EX2 R43, R43 ;  /* 0x0000002b002b7308 */ /* 0x000ee20000000800 */
[----:B----4-:R-:W-:-:S07]  /*3a90*/  FADD.FTZ R6, R42, R11 ;  /* 0x0000000b2a067221 */ /* 0x010fce0000010000 */
[----:B------:R-:W4:Y:S01]  /*3aa0*/  MUFU.EX2 R44, R44 ;  /* 0x0000002c002c7308 */ /* 0x000f220000000800 */
[C---:B-----5:R-:W-:Y:S01]  /*3ab0*/  FADD.FTZ R13, R41.reuse, R10 ;  /* 0x0000000a290d7221 */ /* 0x060fe20000010000 */
[----:B------:R-:W-:-:S06]  /*3ac0*/  F2FP.BF16.F32.PACK_AB R160, R41, R40 ;  /* 0x0000002829a0723e */ /* 0x000fcc00000010ff */
[----:B------:R-:W5:Y:S01]  /*3ad0*/  MUFU.EX2 R46, R46 ;  /* 0x0000002e002e7308 */ /* 0x000f620000000800 */
[C---:B---3--:R-:W-:Y:S01]  /*3ae0*/  FADD.FTZ R11, R43.reuse, R6 ;  /* 0x000000062b0b7221 */ /* 0x048fe20000010000 */
[----:B------:R-:W-:-:S06]  /*3af0*/  F2FP.BF16.F32.PACK_AB R161, R43, R42 ;  /* 0x0000002a2ba1723e */ /* 0x000fcc00000010ff */
[----:B------:R-:W3:Y:S01]  /*3b00*/  MUFU.EX2 R45, R45 ;  /* 0x0000002d002d7308 */ /* 0x000ee20000000800 */
[----:B----4-:R-:W-:-:S07]  /*3b10*/  FADD.FTZ R6, R44, R13 ;  /* 0x0000000d2c067221 */ /* 0x010fce0000010000 */
[----:B------:R-:W4:Y:S01]  /*3b20*/  MUFU.EX2 R47, R47 ;  /* 0x0000002f002f7308 */ /* 0x000f220000000800 */
[----:B-----5:R-:W-:-:S07]  /*3b30*/  FADD.FTZ R10, R46, R11 ;  /* 0x0000000b2e0a7221 */ /* 0x020fce0000010000 */
[----:B------:R-:W-:Y:S01]  /*3b40*/  MUFU.EX2 R48, R48 ;  /* 0x0000003000307308 */ /* 0x000fe20000000800 */
[C---:B---3--:R-:W-:Y:S01]  /*3b50*/  F2FP.BF16.F32.PACK_AB R162, R45.reuse, R44 ;  /* 0x0000002c2da2723e */ /* 0x048fe200000010ff */
[----:B------:R-:W-:-:S06]  /*3b60*/  FADD.FTZ R45, R45, R6 ;  /* 0x000000062d2d7221 */ /* 0x000fcc0000010000 */
[----:B------:R-:W3:Y:S01]  /*3b70*/  MUFU.EX2 R49, R49 ;  /* 0x0000003100317308 */ /* 0x000ee20000000800 */
[C---:B----4-:R-:W-:Y:S01]  /*3b80*/  F2FP.BF16.F32.PACK_AB R163, R47.reuse, R46 ;  /* 0x0000002e2fa3723e */ /* 0x050fe200000010ff */
[----:B------:R-:W-:-:S04]  /*3b90*/  FADD.FTZ R47, R47, R10 ;  /* 0x0000000a2f2f7221 */ /* 0x000fc80000010000 */
[----:B------:R0:W-:Y:S02]  /*3ba0*/  STSM.16.M88.4 [R184], R160 ;  /* 0x000000a0b8007844 */ /* 0x0001e40000000200 */
[----:B------:R-:W-:Y:S08]  /*3bb0*/  MUFU.EX2 R50, R50 ;  /* 0x0000003200327308 */ /* 0x000ff00000000800 */
[----:B------:R-:W4:Y:S01]  /*3bc0*/  MUFU.EX2 R51, R51 ;  /* 0x0000003300337308 */ /* 0x000f220000000800 */
[----:B---3--:R-:W-:Y:S01]  /*3bd0*/  F2FP.BF16.F32.PACK_AB R164, R49, R48 ;  /* 0x0000003031a4723e */ /* 0x008fe200000010ff */
[----:B------:R-:W-:-:S04]  /*3be0*/  FADD.FTZ R48, R48, R45 ;  /* 0x0000002d30307221 */ /* 0x000fc80000010000 */
[----:B------:R-:W-:Y:S02]  /*3bf0*/  FADD.FTZ R49, R49, R48 ;  /* 0x0000003031317221 */ /* 0x000fe40000010000 */
[----:B------:R-:W3:Y:S08]  /*3c00*/  MUFU.EX2 R52, R52 ;  /* 0x0000003400347308 */ /* 0x000ef00000000800 */
[----:B------:R-:W5:Y:S01]  /*3c10*/  MUFU.EX2 R9, R9 ;  /* 0x0000000900097308 */ /* 0x000f620000000800 */
[----:B----4-:R-:W-:Y:S01]  /*3c20*/  F2FP.BF16.F32.PACK_AB R165, R51, R50 ;  /* 0x0000003233a5723e */ /* 0x010fe200000010ff */
[----:B------:R-:W-:-:S04]  /*3c30*/  FADD.FTZ R50, R50, R47 ;  /* 0x0000002f32327221 */ /* 0x000fc80000010000 */
[----:B------:R-:W-:Y:S02]  /*3c40*/  FADD.FTZ R51, R51, R50 ;  /* 0x0000003233337221 */ /* 0x000fe40000010000 */
[----:B------:R-:W-:Y:S01]  /*3c50*/  MUFU.EX2 R54, R54 ;  /* 0x0000003600367308 */ /* 0x000fe20000000800 */
[----:B---3--:R-:W-:-:S07]  /*3c60*/  FADD.FTZ R6, R52, R49 ;  /* 0x0000003134067221 */ /* 0x008fce0000010000 */
[----:B------:R-:W3:Y:S01]  /*3c70*/  MUFU.EX2 R5, R5 ;  /* 0x0000000500057308 */ /* 0x000ee20000000800 */
[C---:B-----5:R-:W-:Y:S01]  /*3c80*/  F2FP.BF16.F32.PACK_AB R166, R9.reuse, R52 ;  /* 0x0000003409a6723e */ /* 0x060fe200000010ff */
[----:B------:R-:W-:Y:S01]  /*3c90*/  FADD.FTZ R6, R9, R6 ;  /* 0x0000000609067221 */ /* 0x000fe20000010000 */
[----:B---3--:R-:W-:Y:S01]  /*3ca0*/  F2FP.BF16.F32.PACK_AB R167, R5, R54 ;  /* 0x0000003605a7723e */ /* 0x008fe200000010ff */
[----:B------:R-:W-:-:S04]  /*3cb0*/  FADD.FTZ R54, R54, R51 ;  /* 0x0000003336367221 */ /* 0x000fc80000010000 */
[----:B------:R0:W-:Y:S01]  /*3cc0*/  STSM.16.M88.4 [R23], R164 ;  /* 0x000000a417007844 */ /* 0x0001e20000000200 */
[----:B------:R-:W-:Y:S01]  /*3cd0*/  FADD.FTZ R5, R5, R54 ;  /* 0x0000003605057221 */ /* 0x000fe20000010000 */
[----:B------:R-:W-:Y:S06]  /*3ce0*/  @!P0 BRA `(.L_x_26) ;  /* 0x0000000000048947 */ /* 0x000fec0003800000 */
[----:B------:R-:W-:Y:S01]  /*3cf0*/  BPT.TRAP 0x1 ;  /* 0x000000040000795c */ /* 0x000fe20000300000 */
.L_x_26:
[----:B------:R3:W4:Y:S01]  /*3d00*/  SYNCS.PHASECHK.TRANS64.TRYWAIT P1, [R7+URZ+0x28c50], R8 ;  /* 0x028c5008070075a7 */ /* 0x000722000802017f */
[----:B------:R-:W-:Y:S05]  /*3d10*/  @!P0 BRA `(.L_x_27) ;  /* 0x0000000000048947 */ /* 0x000fea0003800000 */
[----:B------:R-:W-:Y:S01]  /*3d20*/  BPT.TRAP 0x1 ;  /* 0x000000040000795c */ /* 0x000fe20000300000 */
.L_x_27:
[----:B------:R-:W-:Y:S01]  /*3d30*/  ULOP3.LUT UR52, UR52, 0x2000000, URZ, 0xfc, !UPT ;  /* 0x0200000034347892 */ /* 0x000fe2000f8efc3f */
[----:B----4-:R-:W-:Y:S11]  /*3d40*/  @P1 BRA `(.L_x_28) ;  /* 0x0000000000081947 */ /* 0x010ff60003800000 */
[----:B------:R-:W4:Y:S02]  /*3d50*/  SYNCS.PHASECHK.TRANS64.TRYWAIT P1, [R7+URZ+0x28c50], R8 ;  /* 0x028c5008070075a7 */ /* 0x000f24000802017f */
[----:B----4-:R-:W-:Y:S05]  /*3d60*/  @!P1 BRA `(.L_x_29) ;  /* 0x0000008400b09947 */ /* 0x010fea0003800000 */
.L_x_28:
[----:B------:R-:W-:Y:S01]  /*3d70*/  ULEA UR10, UR47, UR52, 0xc ;  /* 0x000000342f0a7291 */ /* 0x000fe2000f8e603f */
[----:B------:R-:W-:Y:S01]  /*3d80*/  WARPGROUP.ARRIVE ;  /* 0x00000000000079c5 */ /* 0x000fe20000000000 */
[----:B------:R-:W-:-:S05]  /*3d90*/  UMOV UR7, 0x40000040 ;  /* 0x4000004000077882 */ /* 0x000fca0000000000 */
[----:B------:R-:W-:Y:S02]  /*3da0*/  UMOV UR6, UR10 ;  /* 0x0000000a00067c82 */ /* 0x000fe40008000000 */
[----:B------:R-:W-:Y:S01]  /*3db0*/  HGMMA.64x256x16.F32.BF16 R24, R152, gdesc[UR4].tnspB, RZ, !UPT, gsb0 ;  /* 0x43e0000498187df0 */ /* 0x000fe2000c0018ff */
[----:B------:R-:W-:Y:S01]  /*3dc0*/  UIADD3 UR6, UR10, 0x80, URZ ;  /* 0x000000800a067890 */ /* 0x000fe2000fffe03f */
[----:B------:R-:W-:Y:S01]  /*3dd0*/  UMOV UR7, 0x40000040 ;  /* 0x4000004000077882 */ /* 0x000fe20000000000 */
[----:B------:R-:W-:Y:S02]  /*3de0*/  WARPGROUP.DEPBAR.LE gsb0, 0x0 ;  /* 0x00008000000079c5 */ /* 0x000fe40000010000 */
[----:B------:R-:W-:-:S15]  /*3df0*/  WARPGROUP.ARRIVE ;  /* 0x00000000000079c5 */ /* 0x000fde0000000000 */
[----:B------:R-:W-:-:S08]  /*3e00*/  NOP ;  /* 0x0000000000007918 */ /* 0x000fd00000000000 */
[----:B------:R-:W-:Y:S01]  /*3e10*/  HGMMA.64x256x16.F32.BF16 R24, R156, gdesc[UR4].tnspB, R24, gsb0 ;  /* 0x43e000049c187df0 */ /* 0x000fe20008001818 */
        /* <DEDUP_REMOVED lines=11> */
[----:B------:R-:W-:Y:S03]  /*3ed0*/  HGMMA.64x256x16.F32.BF16 R24, R164, gdesc[UR4].tnspB, R24, gsb0 ;  /* 0x43e00004a4187df0 */ /* 0x000fe60008001818 */
[----:B------:R-:W-:Y:S02]  /*3ee0*/  WARPGROUP.DEPBAR.LE gsb0, 0x0 ;  /* 0x00008000000079c5 */ /* 0x000fe40000010000 */
[----:B------:R-:W-:Y:S01]  /*3ef0*/  @!PT LDS RZ, [RZ] ;  /* 0x00000000fffff984 */ /* 0x000fe20000000800 */
[----:B------:R-:W-:Y:S01]  /*3f00*/  @!PT LDS RZ, [RZ] ;  /* 0x00000000fffff984 */ /* 0x000fe20000000800 */
[----:B------:R-:W-:Y:S01]  /*3f10*/  @!PT LDS RZ, [RZ] ;  /* 0x00000000fffff984 */ /* 0x000fe20000000800 */
[----:B------:R-:W-:Y:S01]  /*3f20*/  @!PT LDS RZ, [RZ] ;  /* 0x00000000fffff984 */ /* 0x000fe20000000800 */
[----:B------:R5:W-:Y:S06]  /*3f30*/  MEMBAR.ALL.CTA ;  /* 0x0000000000007992 */ /* 0x000bec0000008000 */
[----:B-----5:R-:W5:Y:S02]  /*3f40*/  FENCE.VIEW.ASYNC.S ;  /* 0x00000000000073c6 */ /* 0x020f640000000000 */
[----:B-----5:R-:W-:Y:S01]  /*3f50*/  NOP ;  /* 0x0000000000007918 */ /* 0x020fe20000000000 */
[----:B------:R-:W-:Y:S06]  /*3f60*/  BAR.ARV 0xe, 0x100 ;  /* 0x0384000000007b1d */ /* 0x000fec0000002000 */
[----:B------:R-:W-:Y:S05]  /*3f70*/  @!P0 BRA `(.L_x_30) ;  /* 0x0000000000048947 */ /* 0x000fea0003800000 */
[----:B------:R-:W-:Y:S01]  /*3f80*/  BPT.TRAP 0x1 ;  /* 0x000000040000795c */ /* 0x000fe20000300000 */
.L_x_30:
[----:B------:R-:W-:Y:S01]  /*3f90*/  R2UR UR6, R7 ;  /* 0x00000000070672ca */ /* 0x000fe200000e0000 */
[----:B------:R-:W-:-:S06]  /*3fa0*/  UISETP.GE.AND UP0, UPT, UR49, 0x41, UPT ;  /* 0x000000413100788c */ /* 0x000fcc000bf06270 */
[----:B------:R-:W-:-:S06]  /*3fb0*/  PLOP3.LUT P1, PT, PT, PT, UP0, 0x80, 0x0 ;  /* 0x000000000000781c */ /* 0x000fcc0003f2f008 */
[----:B------:R-:W-:-:S04]  /*3fc0*/  UIADD3 UR6, UR6, 0x28c60, URZ ;  /* 0x00028c6006067890 */ /* 0x000fc8000fffe03f */
[----:B------:R-:W-:-:S09]  /*3fd0*/  UPRMT UR6, UR39, 0x654, UR6 ;  /* 0x0000065427067896 */ /* 0x000fd20008000006 */
[----:B------:R-:W-:Y:S01]  /*3fe0*/  SYNCS.ARRIVE.TRANS64.RED.A1T0 RZ, [UR6], RZ ;  /* 0x000000ffffff79a7 */ /* 0x000fe20008100406 */
[----:B------:R-:W-:Y:S05]  /*3ff0*/  @!P1 BRA `(.L_x_31) ;  /* 0x0000001800509947 */ /* 0x000fea0003800000 */
[----:B------:R-:W-:Y:S01]  /*4000*/  IMAD.MOV.U32 R9, RZ, RZ, R3 ;  /* 0x000000ffff097224 */ /* 0x000fe200078e0003 */
[----:B------:R-:W-:Y:S01]  /*4010*/  UIADD3 UR48, UR48, -0x2, URZ ;  /* 0xfffffffe30307890 */ /* 0x000fe2000fffe03f */
[----:B-1234-:R-:W-:Y:S01]  /*4020*/  IMAD.MOV.U32 R7, RZ, RZ, R0 ;  /* 0x000000ffff077224 */ /* 0x01efe200078e0000 */
[----:B------:R-:W-:Y:S01]  /*4030*/  UMOV UR22, UR47 ;  /* 0x0000002f00167c82 */ /* 0x000fe20008000000 */
[----:B------:R-:W-:-:S09]  /*4040*/  ULDC UR20, c[0x0][0x988] ;  /* 0x0002620000147ab9 */ /* 0x000fd20000000800 */
.L_x_42:
[----:B------:R-:W-:Y:S01]  /*4050*/  UIADD3 UR47, UR22, 0x1, URZ ;  /* 0x00000001162f7890 */ /* 0x000fe2000fffe03f */
[----:B------:R-:W-:Y:S01]  /*4060*/  IMAD.U32 R0, RZ, RZ, UR48 ;  /* 0x00000030ff007e24 */ /* 0x000fe2000f8e00ff */
[----:B------:R-:W-:Y:S02]  /*4070*/  UIADD3 UR48, UR48, -0x1, URZ ;  /* 0xffffffff30307890 */ /* 0x000fe4000fffe03f */
[----:B------:R-:W-:Y:S02]  /*4080*/  UISETP.NE.AND UP0, UPT, UR47, 0x2, UPT ;  /* 0x000000022f00788c */ /* 0x000fe4000bf05270 */
[----:B------:R-:W-:Y:S02]  /*4090*/  ISETP.GT.AND P1, PT, R0, RZ, PT ;  /* 0x000000ff0000720c */ /* 0x000fe40003f24270 */
[----:B------:R-:W-:Y:S02]  /*40a0*/  USEL UR6, URZ, 0x1, UP0 ;  /* 0x000000013f067887 */ /* 0x000fe40008000000 */
[----:B------:R-:W-:-:S02]  /*40b0*/  USEL UR47, UR47, URZ, UP0 ;  /* 0x0000003f2f2f7287 */ /* 0x000fc40008000000 */
[----:B------:R-:W-:Y:S01]  /*40c0*/  ULOP3.LUT UR37, UR37, UR6, URZ, 0x3c, !UPT ;  /* 0x0000000625257292 */ /* 0x000fe2000f8e3c3f */
[----:B012---:R-:W-:Y:S11]  /*40d0*/  @!P0 BRA `(.L_x_32) ;  /* 0x0000000000048947 */ /* 0x007ff60003800000 */
[----:B------:R-:W-:Y:S01]  /*40e0*/  BPT.TRAP 0x1 ;  /* 0x000000040000795c */ /* 0x000fe20000300000 */
.L_x_32:
[----:B------:R-:W-:Y:S01]  /*40f0*/  ULEA UR21, UR47, UR42, 0x3 ;  /* 0x0000002a2f157291 */ /* 0x000fe2000f8e183f */
[----:B------:R-:W-:-:S05]  /*4100*/  IMAD.U32 R8, RZ, RZ, UR37 ;  /* 0x00000025ff087e24 */ /* 0x000fca000f8e00ff */
[----:B------:R-:W-:-:S04]  /*4110*/  SHF.L.U32 R8, R8, 0x1f, RZ ;  /* 0x0000001f08087819 */ /* 0x000fc800000006ff */
[----:B------:R1:W2:Y:S01]  /*4120*/  SYNCS.PHASECHK.TRANS64.TRYWAIT P2, [UR21+0x28c30], R8 ;  /* 0x028c3008ff0075a7 */ /* 0x0002a20008040155 */
[----:B------:R-:W-:Y:S05]  /*4130*/  @!P0 BRA `(.L_x_33) ;  /* 0x0000000000048947 */ /* 0x000fea0003800000 */
[----:B------:R-:W-:Y:S01]  /*4140*/  BPT.TRAP 0x1 ;  /* 0x000000040000795c */ /* 0x000fe20000300000 */
.L_x_33:
[----:B--2---:R-:W-:Y:S05]  /*4150*/  @P2 BRA `(.L_x_34) ;  /* 0x0000000000082947 */ /* 0x004fea0003800000 */
[----:B------:R-:W2:Y:S02]  /*4160*/  SYNCS.PHASECHK.TRANS64.TRYWAIT P2, [UR21+0x28c30], R8 ;  /* 0x028c3008ff0075a7 */ /* 0x000ea40008040155 */
[----:B--2---:R-:W-:Y:S05]  /*4170*/  @!P2 BRA `(.L_x_35) ;  /* 0x0000008000c0a947 */ /* 0x004fea0003800000 */
.L_x_34:
[----:B------:R-:W-:Y:S01]  /*4180*/  R2UR UR18, R4 ;  /* 0x00000000041272ca */ /* 0x000fe200000e0000 */
[----:B------:R-:W-:Y:S01]  /*4190*/  UIADD3 UR6, UR42, 0x20400, URZ ;  /* 0x000204002a067890 */ /* 0x000fe2000fffe03f */
[----:B0-----:R-:W-:Y:S01]  /*41a0*/  WARPGROUP.ARRIVE ;  /* 0x00000000000079c5 */ /* 0x001fe20000000000 */
        /* <DEDUP_REMOVED lines=10> */
[----:B------:R-:W-:Y:S02]  /*4250*/  UIADD3 UR10, UR18, 0x4, URZ ;  /* 0x00000004120a7890 */ /* 0x000fe4000fffe03f */
[----:B------:R-:W-:-:S03]  /*4260*/  UIADD3 UR14, UR18, 0x6, URZ ;  /* 0x00000006120e7890 */ /* 0x000fc6000fffe03f */
[----:B------:R-:W-:Y:S03]  /*4270*/  HGMMA.64x64x16.F32.BF16 R152, gdesc[UR16], RZ, !UPT, gsb0 ;  /* 0x00e00000109879f0 */ /* 0x000fe6000c0018ff */
        /* <DEDUP_REMOVED lines=12> */
.L_x_36:
[----:B------:R-:W-:Y:S01]  /*4340*/  FMNMX.FTZ R0, R152, R7, !PT ;  /* 0x0000000798007209 */ /* 0x000fe20007810000 */
[----:B------:R-:W-:-:S03]  /*4350*/  UIADD3 UR6, UR21, 0x28c40, URZ ;  /* 0x00028c4015067890 */ /* 0x000fc6000fffe03f */
[----:B--2---:R-:W-:Y:S01]  /*4360*/  FMNMX.FTZ R3, R153, R0, !PT ;  /* 0x0000000099037209 */ /* 0x004fe20007810000 */
[----:B------:R-:W-:-:S03]  /*4370*/  UPRMT UR6, UR39, 0x654, UR6 ;  /* 0x0000065427067896 */ /* 0x000fc60008000006 */
[----:B------:R-:W-:-:S04]  /*4380*/  FMNMX.FTZ R0, R156, R3, !PT ;  /* 0x000000039c007209 */ /* 0x000fc80007810000 */
[----:B------:R-:W-:Y:S02]  /*4390*/  FMNMX.FTZ R3, R157, R0, !PT ;  /* 0x000000009d037209 */ /* 0x000fe40007810000 */
[----:B------:R-:W-:Y:S02]  /*43a0*/  SYNCS.ARRIVE.TRANS64.RED.A1T0 RZ, [UR6], RZ ;  /* 0x000000ffffff79a7 */ /* 0x000fe40008100406 */
[----:B------:R-:W-:-:S04]  /*43b0*/  FMNMX.FTZ R0, R160, R3, !PT ;  /* 0x00000003a0007209 */ /* 0x000fc80007810000 */
        /* <DEDUP_REMOVED lines=10> */
[----:B------:R-:W-:-:S05]  /*4460*/  FMNMX.FTZ R11, R181, R0, !PT ;  /* 0x00000000b50b7209 */ /* 0x000fca0007810000 */
[----:B------:R-:W0:Y:S02]  /*4470*/  SHFL.BFLY PT, R0, R11, 0x2, 0x1f ;  /* 0x0c401f000b007f89 */ /* 0x000e2400000e0000 */
        /* <DEDUP_REMOVED lines=10> */
[----:B------:R-:W-:-:S03]  /*4520*/  FMNMX.FTZ R3, R167, R10, !PT ;  /* 0x0000000aa7037209 */ /* 0x000fc60007810000 */
[----:B------:R-:W-:Y:S01]  /*4530*/  FMUL.FTZ R190, R0, UR20 ;  /* 0x0000001400be7c20 */ /* 0x000fe20008410000 */
[----:B------:R-:W-:Y:S01]  /*4540*/  FMNMX.FTZ R10, R170, R3, !PT ;  /* 0x00000003aa0a7209 */ /* 0x000fe20007810000 */
[----:B------:R-:W-:Y:S02]  /*4550*/  FADD.FTZ R7, -R0, R7 ;  /* 0x0000000700077221 */ /* 0x000fe40000010100 */
[--C-:B------:R-:W-:Y:S01]  /*4560*/  FFMA.FTZ R11, R153, UR20, -R190.reuse ;  /* 0x00000014990b7c23 */ /* 0x100fe200080108be */
[----:B------:R-:W-:Y:S01]  /*4570*/  FMNMX.FTZ R3, R171, R10, !PT ;  /* 0x0000000aab037209 */ /* 0x000fe20007810000 */
[--C-:B------:R-:W-:Y:S01]  /*4580*/  FFMA.FTZ R21, R157, UR20, -R190.reuse ;  /* 0x000000149d157c23 */ /* 0x100fe200080108be */
[--C-:B------:R-:W-:Y:S01]  /*4590*/  FFMA.FTZ R13, R156, UR20, -R190.reuse ;  /* 0x000000149c0d7c23 */ /* 0x100fe200080108be */
[--C-:B------:R-:W-:Y:S01]  /*45a0*/  FFMA.FTZ R156, R160, UR20, -R190.reuse ;  /* 0x00000014a09c7c23 */ /* 0x100fe200080108be */
[----:B------:R-:W-:Y:S01]  /*45b0*/  FMNMX.FTZ R10, R174, R3, !PT ;  /* 0x00000003ae0a7209 */ /* 0x000fe20007810000 */
[--C-:B------:R-:W-:Y:S01]  /*45c0*/  FFMA.FTZ R160, R168, UR20, -R190.reuse ;  /* 0x00000014a8a07c23 */ /* 0x100fe200080108be */
[----:B------:R-:W-:Y:S01]  /*45d0*/  FMUL.FTZ R7, R7, UR20 ;  /* 0x0000001407077c20 */ /* 0x000fe20008410000 */
        /* <DEDUP_REMOVED lines=8> */
[----:B------:R-:W-:Y:S01]  /*4660*/  FFMA.FTZ R181, R181, UR20, -R190 ;  /* 0x00000014b5b57c23 */ /* 0x000fe200080108be */
[----:B------:R-:W-:Y:S01]  /*4670*/  FMNMX.FTZ R3, R179, R10, !PT ;  /* 0x0000000ab3037209 */ /* 0x000fe20007810000 */
[----:B------:R-:W0:Y:S03]  /*4680*/  MUFU.EX2 R7, R7 ;  /* 0x0000000700077308 */ /* 0x000e260000000800 */
[----:B------:R-:W-:-:S04]  /*4690*/  FMNMX.FTZ R12, R182, R3, !PT ;  /* 0x00000003b60c7209 */ /* 0x000fc80007810000 */
[----:B------:R-:W-:Y:S01]  /*46a0*/  FMNMX.FTZ R3, R183, R12, !PT ;  /* 0x0000000cb7037209 */ /* 0x000fe20007810000 */
[----:B------:R-:W2:Y:S01]  /*46b0*/  MUFU.EX2 R152, R152 ;  /* 0x0000009800987308 */ /* 0x000ea20000000800 */
[--C-:B------:R-:W-:Y:S01]  /*46c0*/  FFMA.FTZ R12, R164, UR20, -R190.reuse ;  /* 0x00000014a40c7c23 */ /* 0x100fe200080108be */
[--C-:B------:R-:W-:Y:S02]  /*46d0*/  FFMA.FTZ R164, R176, UR20, -R190.reuse ;  /* 0x00000014b0a47c23 */ /* 0x100fe400080108be */
[----:B------:R-:W3:Y:S04]  /*46e0*/  SHFL.BFLY PT, R14, R3, 0x2, 0x1f ;  /* 0x0c401f00030e7f89 */ /* 0x000ee800000e0000 */
[----:B------:R4:W5:Y:S01]  /*46f0*/  MUFU.EX2 R10, R13 ;  /* 0x0000000d000a7308 */ /* 0x0009620000000800 */
[-C--:B0-----:R-:W-:Y:S01]  /*4700*/  FMUL.FTZ R24, R24, R7.reuse ;  /* 0x0000000718187220 */ /* 0x081fe20000410000 */
[-C--:B------:R-:W-:Y:S01]  /*4710*/  FMUL.FTZ R25, R25, R7.reuse ;  /* 0x0000000719197220 */ /* 0x080fe20000410000 */
[-C--:B------:R-:W-:Y:S01]  /*4720*/  FMUL.FTZ R28, R28, R7.reuse ;  /* 0x000000071c1c7220 */ /* 0x080fe20000410000 */
[-C--:B------:R-:W-:Y:S01]  /*4730*/  FMUL.FTZ R29, R29, R7.reuse ;  /* 0x000000071d1d7220 */ /* 0x080fe20000410000 */
[-C--:B------:R-:W-:Y:S01]  /*4740*/  FMUL.FTZ R32, R32, R7.reuse ;  /* 0x0000000720207220 */ /* 0x080fe20000410000 */
[-C--:B------:R-:W-:Y:S01]  /*4750*/  FMUL.FTZ R33, R33, R7.reuse ;  /* 0x0000000721217220 */ /* 0x080fe20000410000 */
[-C--:B------:R-:W-:Y:S01]  /*4760*/  FMUL.FTZ R36, R36, R7.reuse ;  /* 0x0000000724247220 */ /* 0x080fe20000410000 */
[----:B------:R-:W0:Y:S01]  /*4770*/  MUFU.EX2 R21, R21 ;  /* 0x0000001500157308 */ /* 0x000e220000000800 */
[--C-:B----4-:R-:W-:Y:S01]  /*4780*/  FFMA.FTZ R13, R165, UR20, -R190.reuse ;  /* 0x00000014a50d7c23 */ /* 0x110fe200080108be */
[--C-:B------:R-:W-:Y:S01]  /*4790*/  FFMA.FTZ R165, R173, UR20, -R190.reuse ;  /* 0x00000014ada57c23 */ /* 0x100fe200080108be */
[-C--:B------:R-:W-:Y:S01]  /*47a0*/  FMUL.FTZ R37, R37, R7.reuse ;  /* 0x0000000725257220 */ /* 0x080fe20000410000 */
[-C--:B------:R-:W-:Y:S01]  /*47b0*/  FMUL.FTZ R40, R40, R7.reuse ;  /* 0x0000000728287220 */ /* 0x080fe20000410000 */
[-C--:B------:R-:W-:Y:S01]  /*47c0*/  FMUL.FTZ R41, R41, R7.reuse ;  /* 0x0000000729297220 */ /* 0x080fe20000410000 */
[-C--:B------:R-:W-:Y:S01]  /*47d0*/  FMUL.FTZ R44, R44, R7.reuse ;  /* 0x000000072c2c7220 */ /* 0x080fe20000410000 */
[-C--:B------:R-:W-:Y:S01]  /*47e0*/  FMUL.FTZ R45, R45, R7.reuse ;  /* 0x000000072d2d7220 */ /* 0x080fe20000410000 */
[----:B------:R-:W-:Y:S01]  /*47f0*/  MUFU.EX2 R156, R156 ;  /* 0x0000009c009c7308 */ /* 0x000fe20000000800 */
[-C--:B------:R-:W-:Y:S01]  /*4800*/  FMUL.FTZ R48, R48, R7.reuse ;  /* 0x0000000730307220 */ /* 0x080fe20000410000 */
[-C--:B------:R-:W-:Y:S01]  /*4810*/  FMUL.FTZ R49, R49, R7.reuse ;  /* 0x0000000731317220 */ /* 0x080fe20000410000 */
[-C--:B------:R-:W-:Y:S01]  /*4820*/  FMUL.FTZ R52, R52, R7.reuse ;  /* 0x0000000734347220 */ /* 0x080fe20000410000 */
[----:B---3--:R-:W-:Y:S01]  /*4830*/  FMNMX.FTZ R20, R3, R14, !PT ;  /* 0x0000000e03147209 */ /* 0x008fe20007810000 */
[----:B------:R-:W-:Y:S01]  /*4840*/  FFMA.FTZ R14, R172, UR20, -R190 ;  /* 0x00000014ac0e7c23 */ /* 0x000fe200080108be */
[-C--:B------:R-:W-:Y:S01]  /*4850*/  FMUL.FTZ R53, R53, R7.reuse ;  /* 0x0000000735357220 */ /* 0x080fe20000410000 */
[-C--:B------:R-:W-:Y:S01]  /*4860*/  FMUL.FTZ R56, R56, R7.reuse ;  /* 0x0000000738387220 */ /* 0x080fe20000410000 */
[----:B------:R-:W-:Y:S01]  /*4870*/  MUFU.EX2 R15, R15 ;  /* 0x0000000f000f7308 */ /* 0x000fe20000000800 */
[----:B------:R-:W3:Y:S01]  /*4880*/  SHFL.BFLY PT, R3, R20, 0x1, 0x1f ;  /* 0x0c201f0014037f89 */ /* 0x000ee200000e0000 */
[-C--:B------:R-:W-:Y:S01]  /*4890*/  FMUL.FTZ R57, R57, R7.reuse ;  /* 0x0000000739397220 */ /* 0x080fe20000410000 */
        /* <DEDUP_REMOVED lines=20> */
[----:B------:R-:W-:Y:S01]  /*49e0*/  FMUL.FTZ R96, R96, R7 ;  /* 0x0000000760607220 */ /* 0x000fe20000410000 */
[----:B------:R-:W-:Y:S01]  /*49f0*/  MUFU.EX2 R160, R160 ;  /* 0x000000a000a07308 */ /* 0x000fe20000000800 */
[----:B---3--:R-:W-:Y:S01]  /*4a00*/  FMNMX.FTZ R3, R20, R3, !PT ;  /* 0x0000000314037209 */ /* 0x008fe20007810000 */
[-C--:B------:R-:W-:Y:S01]  /*4a10*/  FMUL.FTZ R97, R97, R7.reuse ;  /* 0x0000000761617220 */ /* 0x080fe20000410000 */
[-C--:B------:R-:W-:Y:S01]  /*4a20*/  FMUL.FTZ R100, R100, R7.reuse ;  /* 0x0000000764647220 */ /* 0x080fe20000410000 */
[-C--:B------:R-:W-:Y:S01]  /*4a30*/  FMUL.FTZ R101, R101, R7.reuse ;  /* 0x0000000765657220 */ /* 0x080fe20000410000 */
[-C--:B------:R-:W-:Y:S01]  /*4a40*/  FMUL.FTZ R104, R104, R7.reuse ;  /* 0x0000000768687220 */ /* 0x080fe20000410000 */
[C---:B------:R-:W-:Y:S01]  /*4a50*/  FADD.FTZ R153, -R3.reuse, R9 ;  /* 0x0000000903997221 */ /* 0x040fe20000010100 */
[----:B------:R-:W-:Y:S01]  /*4a60*/  FMUL.FTZ R157, R3, UR20 ;  /* 0x00000014039d7c20 */ /* 0x000fe20008410000 */
[----:B------:R-:W-:Y:S01]  /*4a70*/  MUFU.EX2 R20, R180 ;  /* 0x000000b400147308 */ /* 0x000fe20000000800 */
[----:B------:R-:W-:Y:S01]  /*4a80*/  FMUL.FTZ R105, R105, R7 ;  /* 0x0000000769697220 */ /* 0x000fe20000410000 */
[----:B------:R-:W-:Y:S01]  /*4a90*/  FMUL.FTZ R168, R153, UR20 ;  /* 0x0000001499a87c20 */ /* 0x000fe20008410000 */
[--C-:B------:R-:W-:Y:S01]  /*4aa0*/  FFMA.FTZ R153, R154, UR20, -R157.reuse ;  /* 0x000000149a997c23 */ /* 0x100fe2000801089d */
[----:B------:R-:W-:Y:S01]  /*4ab0*/  FFMA.FTZ R172, R155, UR20, -R157 ;  /* 0x000000149bac7c23 */ /* 0x000fe2000801089d */
[----:B------:R-:W-:-:S02]  /*4ac0*/  IMAD.MOV R154, RZ, RZ, -R18 ;  /* 0x000000ffff9a7224 */ /* 0x000fc400078e0a12 */
[--C-:B------:R-:W-:Y:S01]  /*4ad0*/  FFMA.FTZ R155, R158, UR20, -R157.reuse ;  /* 0x000000149e9b7c23 */ /* 0x100fe2000801089d */
[--C-:B------:R-:W-:Y:S01]  /*4ae0*/  FFMA.FTZ R176, R159, UR20, -R157.reuse ;  /* 0x000000149fb07c23 */ /* 0x100fe2000801089d */
[----:B------:R-:W-:Y:S01]  /*4af0*/  MUFU.EX2 R168, R168 ;  /* 0x000000a800a87308 */ /* 0x000fe20000000800 */
[--C-:B------:R-:W-:Y:S01]  /*4b00*/  FFMA.FTZ R158, R162, UR20, -R157.reuse ;  /* 0x00000014a29e7c23 */ /* 0x100fe2000801089d */
[----:B------:R-:W-:Y:S01]  /*4b10*/  ISETP.NE.AND P2, PT, R17, R154, PT ;  /* 0x0000009a1100720c */ /* 0x000fe20003f45270 */
[--C-:B------:R-:W-:Y:S01]  /*4b20*/  FFMA.FTZ R162, R167, UR20, -R157.reuse ;  /* 0x00000014a7a27c23 */ /* 0x100fe2000801089d */
[--C-:B------:R-:W-:Y:S01]  /*4b30*/  FFMA.FTZ R167, R171, UR20, -R157.reuse ;  /* 0x00000014aba77c23 */ /* 0x100fe2000801089d */
[----:B------:R-:W-:Y:S01]  /*4b40*/  MOV R171, UR22 ;  /* 0x0000001600ab7c02 */ /* 0x000fe20008000f00 */
[--C-:B------:R-:W-:Y:S01]  /*4b50*/  FFMA.FTZ R163, R163, UR20, -R157.reuse ;  /* 0x00000014a3a37c23 */ /* 0x100fe2000801089d */
[--C-:B------:R-:W-:Y:S01]  /*4b60*/  FFMA.FTZ R159, R166, UR20, -R157.reuse ;  /* 0x00000014a69f7c23 */ /* 0x100fe2000801089d */
[----:B------:R-:W3:Y:S01]  /*4b70*/  MUFU.EX2 R153, R153 ;  /* 0x0000009900997308 */ /* 0x000ee20000000800 */
[--C-:B------:R-:W-:Y:S01]  /*4b80*/  FFMA.FTZ R166, R170, UR20, -R157.reuse ;  /* 0x00000014aaa67c23 */ /* 0x100fe2000801089d */
[----:B--2---:R-:W-:Y:S01]  /*4b90*/  FFMA.FTZ R170, R7, R6, R152 ;  /* 0x0000000607aa7223 */ /* 0x004fe20000010098 */
[--C-:B------:R-:W-:Y:S01]  /*4ba0*/  FFMA.FTZ R174, R174, UR20, -R157.reuse ;  /* 0x00000014aeae7c23 */ /* 0x100fe2000801089d */
[--C-:B------:R-:W-:Y:S01]  /*4bb0*/  FFMA.FTZ R6, R175, UR20, -R157.reuse ;  /* 0x00000014af067c23 */ /* 0x100fe2000801089d */
[--C-:B------:R-:W-:Y:S01]  /*4bc0*/  FFMA.FTZ R179, R179, UR20, -R157.reuse ;  /* 0x00000014b3b37c23 */ /* 0x100fe2000801089d */
[----:B------:R-:W-:Y:S01]  /*4bd0*/  FADD.FTZ R173, R11, R170 ;  /* 0x000000aa0bad7221 */ /* 0x000fe20000010000 */
[----:B------:R-:W-:Y:S01]  /*4be0*/  @!P2 IMAD R154, R171, 0x40, R2 ;  /* 0x00000040ab9aa824 */ /* 0x000fe200078e0202 */
[----:B------:R-:W2:Y:S01]  /*4bf0*/  MUFU.EX2 R172, R172 ;  /* 0x000000ac00ac7308 */ /* 0x000ea20000000800 */
[----:B------:R-:W-:Y:S01]  /*4c00*/  FFMA.FTZ R170, R178, UR20, -R157 ;  /* 0x00000014b2aa7c23 */ /* 0x000fe2000801089d */
[----:B-----5:R-:W-:Y:S01]  /*4c10*/  FADD.FTZ R178, R10, R173 ;  /* 0x000000ad0ab27221 */ /* 0x020fe20000010000 */
[--C-:B------:R-:W-:Y:S01]  /*4c20*/  FFMA.FTZ R182, R182, UR20, -R157.reuse ;  /* 0x00000014b6b67c23 */ /* 0x100fe2000801089d */
[----:B------:R-:W-:Y:S01]  /*4c30*/  FFMA.FTZ R183, R183, UR20, -R157 ;  /* 0x00000014b7b77c23 */ /* 0x000fe2000801089d */
[----:B------:R-:W-:Y:S01]  /*4c40*/  @!P2 LEA R157, R154, UR42, 0x2 ;  /* 0x0000002a9a9dac11 */ /* 0x000fe2000f8e10ff */
[----:B0-----:R-:W-:Y:S01]  /*4c50*/  FADD.FTZ R173, R21, R178 ;  /* 0x000000b215ad7221 */ /* 0x001fe20000010000 */
[----:B------:R-:W-:Y:S01]  /*4c60*/  F2FP.BF16.F32.PACK_AB R152, R11, R152 ;  /* 0x000000980b98723e */ /* 0x000fe200000010ff */
[----:B------:R-:W0:Y:S01]  /*4c70*/  MUFU.EX2 R155, R155 ;  /* 0x0000009b009b7308 */ /* 0x000e220000000800 */
[----:B---3--:R-:W-:Y:S01]  /*4c80*/  FFMA.FTZ R171, R168, R5, R153 ;  /* 0x00000005a8ab7223 */ /* 0x008fe20000010099 */
[----:B------:R-:W-:Y:S01]  /*4c90*/  @!P2 STS [R157+0x28800], R7 ;  /* 0x028800079d00a388 */ /* 0x000fe20000000800 */
[-C--:B------:R-:W-:Y:S01]  /*4ca0*/  FMUL.FTZ R108, R108, R7.reuse ;  /* 0x000000076c6c7220 */ /* 0x080fe20000410000 */
[-C--:B------:R-:W-:Y:S01]  /*4cb0*/  FMUL.FTZ R109, R109, R7.reuse ;  /* 0x000000076d6d7220 */ /* 0x080fe20000410000 */
[-C--:B------:R-:W-:Y:S01]  /*4cc0*/  FMUL.FTZ R112, R112, R7.reuse ;  /* 0x0000000770707220 */ /* 0x080fe20000410000 */
[----:B------:R3:W-:Y:S01]  /*4cd0*/  @!P2 STS [R157+0x28820], R168 ;  /* 0x028820a89d00a388 */ /* 0x0007e20000000800 */
[----:B------:R-:W-:Y:S01]  /*4ce0*/  FMUL.FTZ R113, R113, R7 ;  /* 0x0000000771717220 */ /* 0x000fe20000410000 */
[----:B------:R-:W4:Y:S01]  /*4cf0*/  MUFU.EX2 R176, R176 ;  /* 0x000000b000b07308 */ /* 0x000f220000000800 */
[C---:B--2---:R-:W-:Y:S01]  /*4d00*/  FADD.FTZ R180, R172.reuse, R171 ;  /* 0x000000abacb47221 */ /* 0x044fe20000010000 */
[----:B------:R-:W-:Y:S01]  /*4d10*/  F2FP.BF16.F32.PACK_AB R153, R172, R153 ;  /* 0x00000099ac99723e */ /* 0x000fe200000010ff */
[-C--:B------:R-:W-:Y:S01]  /*4d20*/  FMUL.FTZ R116, R116, R7.reuse ;  /* 0x0000000774747220 */ /* 0x080fe20000410000 */
[-C--:B------:R-:W-:Y:S01]  /*4d30*/  FMUL.FTZ R117, R117, R7.reuse ;  /* 0x0000000775757220 */ /* 0x080fe20000410000 */
[-C--:B------:R-:W-:Y:S01]  /*4d40*/  FMUL.FTZ R120, R120, R7.reuse ;  /* 0x0000000778787220 */ /* 0x080fe20000410000 */
[-C--:B------:R-:W-:Y:S01]  /*4d50*/  FMUL.FTZ R121, R121, R7.reuse ;  /* 0x0000000779797220 */ /* 0x080fe20000410000 */
[-C--:B------:R-:W-:Y:S01]  /*4d60*/  FMUL.FTZ R124, R124, R7.reuse ;  /* 0x000000077c7c7220 */ /* 0x080fe20000410000 */
[----:B------:R-:W2:Y:S01]  /*4d70*/  MUFU.EX2 R158, R158 ;  /* 0x0000009e009e7308 */ /* 0x000ea20000000800 */
[----:B0-----:R-:W-:Y:S01]  /*4d80*/  FADD.FTZ R171, R155, R180 ;  /* 0x000000b49bab7221 */ /* 0x001fe20000010000 */
[-C--:B------:R-:W-:Y:S01]  /*4d90*/  FMUL.FTZ R125, R125, R7.reuse ;  /* 0x000000077d7d7220 */ /* 0x080fe20000410000 */
[-C--:B------:R-:W-:Y:S01]  /*4da0*/  FMUL.FTZ R128, R128, R7.reuse ;  /* 0x0000000780807220 */ /* 0x080fe20000410000 */
[-C--:B------:R-:W-:Y:S01]  /*4db0*/  FMUL.FTZ R129, R129, R7.reuse ;  /* 0x0000000781817220 */ /* 0x080fe20000410000 */
[-C--:B------:R-:W-:Y:S01]  /*4dc0*/  FMUL.FTZ R132, R132, R7.reuse ;  /* 0x0000000784847220 */ /* 0x080fe20000410000 */
[-C--:B------:R-:W-:Y:S01]  /*4dd0*/  FMUL.FTZ R133, R133, R7.reuse ;  /* 0x0000000785857220 */ /* 0x080fe20000410000 */
[----:B------:R-:W-:Y:S01]  /*4de0*/  FMUL.FTZ R136, R136, R7 ;  /* 0x0000000788887220 */ /* 0x000fe20000410000 */
[----:B------:R-:W0:Y:S01]  /*4df0*/  MUFU.EX2 R163, R163 ;  /* 0x000000a300a37308 */ /* 0x000e220000000800 */
[C---:B----4-:R-:W-:Y:S01]  /*4e00*/  FADD.FTZ R171, R176.reuse, R171 ;  /* 0x000000abb0ab7221 */ /* 0x050fe20000010000 */
[----:B------:R-:W-:Y:S01]  /*4e10*/  F2FP.BF16.F32.PACK_AB R155, R176, R155 ;  /* 0x0000009bb09b723e */ /* 0x000fe200000010ff */
[-C--:B------:R-:W-:Y:S01]  /*4e20*/  FMUL.FTZ R137, R137, R7.reuse ;  /* 0x0000000789897220 */ /* 0x080fe20000410000 */
[-C--:B------:R-:W-:Y:S01]  /*4e30*/  FMUL.FTZ R140, R140, R7.reuse ;  /* 0x000000078c8c7220 */ /* 0x080fe20000410000 */
[-C--:B------:R-:W-:Y:S01]  /*4e40*/  FMUL.FTZ R141, R141, R7.reuse ;  /* 0x000000078d8d7220 */ /* 0x080fe20000410000 */
[-C--:B------:R-:W-:Y:S01]  /*4e50*/  FMUL.FTZ R144, R144, R7.reuse ;  /* 0x0000000790907220 */ /* 0x080fe20000410000 */
[-C--:B------:R-:W-:Y:S01]  /*4e60*/  FMUL.FTZ R145, R145, R7.reuse ;  /* 0x0000000791917220 */ /* 0x080fe20000410000 */
[----:B------:R-:W4:Y:S01]  /*4e70*/  MUFU.EX2 R159, R159 ;  /* 0x0000009f009f7308 */ /* 0x000f220000000800 */
[----:B--2---:R-:W-:Y:S01]  /*4e80*/  FADD.FTZ R154, R158, R171 ;  /* 0x000000ab9e9a7221 */ /* 0x004fe20000010000 */
[-C--:B------:R-:W-:Y:S01]  /*4e90*/  FMUL.FTZ R148, R148, R7.reuse ;  /* 0x0000000794947220 */ /* 0x080fe20000410000 */
[----:B------:R-:W-:Y:S01]  /*4ea0*/  FMUL.FTZ R149, R149, R7 ;  /* 0x0000000795957220 */ /* 0x000fe20000410000 */
[-C--:B------:R-:W-:Y:S01]  /*4eb0*/  FMUL.FTZ R26, R26, R168.reuse ;  /* 0x000000a81a1a7220 */ /* 0x080fe20000410000 */
[-C--:B------:R-:W-:Y:S01]  /*4ec0*/  FMUL.FTZ R27, R27, R168.reuse ;  /* 0x000000a81b1b7220 */ /* 0x080fe20000410000 */
[-C--:B------:R-:W-:Y:S01]  /*4ed0*/  FMUL.FTZ R30, R30, R168.reuse ;  /* 0x000000a81e1e7220 */ /* 0x080fe20000410000 */
[----:B------:R-:W-:Y:S01]  /*4ee0*/  FMUL.FTZ R31, R31, R168 ;  /* 0x000000a81f1f7220 */ /* 0x000fe20000410000 */
[----:B------:R-:W2:Y:S01]  /*4ef0*/  MUFU.EX2 R162, R162 ;  /* 0x000000a200a27308 */ /* 0x000ea20000000800 */
[C---:B0-----:R-:W-:Y:S01]  /*4f00*/  FADD.FTZ R154, R163.reuse, R154 ;  /* 0x0000009aa39a7221 */ /* 0x041fe20000010000 */
[----:B---3--:R-:W-:Y:S01]  /*4f10*/  F2FP.BF16.F32.PACK_AB R157, R163, R158 ;  /* 0x0000009ea39d723e */ /* 0x008fe200000010ff */
[----:B------:R-:W-:Y:S01]  /*4f20*/  FMUL.FTZ R34, R34, R168 ;  /* 0x000000a822227220 */ /* 0x000fe20000410000 */
[----:B------:R-:W-:Y:S01]  /*4f30*/  F2FP.BF16.F32.PACK_AB R158, R13, R12 ;  /* 0x0000000c0d9e723e */ /* 0x000fe200000010ff */
[-C--:B------:R-:W-:Y:S01]  /*4f40*/  FMUL.FTZ R35, R35, R168.reuse ;  /* 0x000000a823237220 */ /* 0x080fe20000410000 */
[-C--:B------:R-:W-:Y:S01]  /*4f50*/  FMUL.FTZ R38, R38, R168.reuse ;  /* 0x000000a826267220 */ /* 0x080fe20000410000 */
[-C--:B------:R-:W-:Y:S01]  /*4f60*/  FMUL.FTZ R39, R39, R168.reuse ;  /* 0x000000a827277220 */ /* 0x080fe20000410000 */
[----:B------:R0:W-:Y:S01]  /*4f70*/  MUFU.EX2 R5, R174 ;  /* 0x000000ae00057308 */ /* 0x0001e20000000800 */
[-C--:B------:R-:W-:Y:S01]  /*4f80*/  FMUL.FTZ R42, R42, R168.reuse ;  /* 0x000000a82a2a7220 */ /* 0x080fe20000410000 */
[-C--:B------:R-:W-:Y:S01]  /*4f90*/  FMUL.FTZ R43, R43, R168.reuse ;  /* 0x000000a82b2b7220 */ /* 0x080fe20000410000 */
[-C--:B------:R-:W-:Y:S01]  /*4fa0*/  FMUL.FTZ R46, R46, R168.reuse ;  /* 0x000000a82e2e7220 */ /* 0x080fe20000410000 */
[-C--:B------:R-:W-:Y:S01]  /*4fb0*/  FMUL.FTZ R47, R47, R168.reuse ;  /* 0x000000a82f2f7220 */ /* 0x080fe20000410000 */
[-C--:B------:R-:W-:Y:S01]  /*4fc0*/  FMUL.FTZ R50, R50, R168.reuse ;  /* 0x000000a832327220 */ /* 0x080fe20000410000 */
[-C--:B------:R-:W-:Y:S01]  /*4fd0*/  FMUL.FTZ R51, R51, R168.reuse ;  /* 0x000000a833337220 */ /* 0x080fe20000410000 */
[----:B------:R-:W-:Y:S01]  /*4fe0*/  FMUL.FTZ R54, R54, R168 ;  /* 0x000000a836367220 */ /* 0x000fe20000410000 */
[----:B------:R-:W3:Y:S01]  /*4ff0*/  MUFU.EX2 R166, R166 ;  /* 0x000000a600a67308 */ /* 0x000ee20000000800 */
[----:B0-----:R-:W-:Y:S01]  /*5000*/  FADD.FTZ R174, R156, R173 ;  /* 0x000000ad9cae7221 */ /* 0x001fe20000010000 */
[----:B------:R-:W-:Y:S01]  /*5010*/  F2FP.BF16.F32.PACK_AB R156, R15, R156 ;  /* 0x0000009c0f9c723e */ /* 0x000fe200000010ff */
[-C--:B------:R-:W-:Y:S01]  /*5020*/  FMUL.FTZ R55, R55, R168.reuse ;  /* 0x000000a837377220 */ /* 0x080fe20000410000 */
[-C--:B------:R-:W-:Y:S01]  /*5030*/  FMUL.FTZ R58, R58, R168.reuse ;  /* 0x000000a83a3a7220 */ /* 0x080fe20000410000 */
[----:B------:R-:W-:Y:S01]  /*5040*/  FADD.FTZ R171, R15, R174 ;  /* 0x000000ae0fab7221 */ /* 0x000fe20000010000 */
[-C--:B------:R-:W-:Y:S01]  /*5050*/  FMUL.FTZ R59, R59, R168.reuse ;  /* 0x000000a83b3b7220 */ /* 0x080fe20000410000 */
[----:B------:R-:W-:Y:S01]  /*5060*/  FMUL.FTZ R62, R62, R168 ;  /* 0x000000a83e3e7220 */ /* 0x000fe20000410000 */
[----:B------:R-:W0:Y:S01]  /*5070*/  MUFU.EX2 R161, R161 ;  /* 0x000000a100a17308 */ /* 0x000e220000000800 */
[----:B------:R-:W-:Y:S01]  /*5080*/  FADD.FTZ R174, R12, R171 ;  /* 0x000000ab0cae7221 */ /* 0x000fe20000010000 */
[----:B----4-:R-:W-:Y:S01]  /*5090*/  FADD.FTZ R171, R159, R154 ;  /* 0x0000009a9fab7221 */ /* 0x010fe20000010000 */
[----:B------:R-:W-:Y:S01]  /*50a0*/  F2FP.BF16.F32.PACK_AB R154, R21, R10 ;  /* 0x0000000a159a723e */ /* 0x000fe200000010ff */
[----:B------:R-:W-:Y:S01]  /*50b0*/  BAR.SYNC.DEFER_BLOCKING 0xf, 0x100 ;  /* 0x03c4000000007b1d */ /* 0x000fe20000010000 */
[----:B------:R-:W-:Y:S01]  /*50c0*/  FADD.FTZ R11, R13, R174 ;  /* 0x000000ae0d0b7221 */ /* 0x000fe20000010000 */
[C---:B--2---:R-:W-:Y:S01]  /*50d0*/  FADD.FTZ R171, R162.reuse, R171 ;  /* 0x000000aba2ab7221 */ /* 0x044fe20000010000 */
[----:B------:R-:W-:Y:S01]  /*50e0*/  F2FP.BF16.F32.PACK_AB R159, R162, R159 ;  /* 0x0000009fa29f723e */ /* 0x000fe200000010ff */
[-C--:B------:R-:W-:Y:S01]  /*50f0*/  FMUL.FTZ R63, R63, R168.reuse ;  /* 0x000000a83f3f7220 */ /* 0x080fe20000410000 */
[----:B------:R-:W-:Y:S01]  /*5100*/  FADD.FTZ R10, R160, R11 ;  /* 0x0000000ba00a7221 */ /* 0x000fe20000010000 */
[----:B------:R-:W2:Y:S01]  /*5110*/  MUFU.EX2 R167, R167 ;  /* 0x000000a700a77308 */ /* 0x000ea20000000800 */
[----:B---3--:R-:W-:Y:S01]  /*5120*/  FADD.FTZ R172, R166, R171 ;  /* 0x000000aba6ac7221 */ /* 0x008fe20000010000 */
[-C--:B------:R-:W-:Y:S01]  /*5130*/  FMUL.FTZ R66, R66, R168.reuse ;  /* 0x000000a842427220 */ /* 0x080fe20000410000 */
[-C--:B------:R-:W-:Y:S01]  /*5140*/  FMUL.FTZ R67, R67, R168.reuse ;  /* 0x000000a843437220 */ /* 0x080fe20000410000 */
[-C--:B------:R-:W-:Y:S01]  /*5150*/  FMUL.FTZ R70, R70, R168.reuse ;  /* 0x000000a846467220 */ /* 0x080fe20000410000 */
[-C--:B------:R-:W-:Y:S01]  /*5160*/  FMUL.FTZ R71, R71, R168.reuse ;  /* 0x000000a847477220 */ /* 0x080fe20000410000 */
[----:B------:R-:W-:Y:S01]  /*5170*/  FMUL.FTZ R74, R74, R168 ;  /* 0x000000a84a4a7220 */ /* 0x000fe20000410000 */
[C---:B0-----:R-:W-:Y:S01]  /*5180*/  FADD.FTZ R11, R161.reuse, R10 ;  /* 0x0000000aa10b7221 */ /* 0x041fe20000010000 */
[----:B------:R-:W0:Y:S01]  /*5190*/  MUFU.EX2 R14, R14 ;  /* 0x0000000e000e7308 */ /* 0x000e220000000800 */
[----:B------:R-:W-:Y:S01]  /*51a0*/  F2FP.BF16.F32.PACK_AB R160, R161, R160 ;  /* 0x000000a0a1a0723e */ /* 0x000fe200000010ff */
[-C--:B------:R-:W-:Y:S01]  /*51b0*/  FMUL.FTZ R75, R75, R168.reuse ;  /* 0x000000a84b4b7220 */ /* 0x080fe20000410000 */
[-C--:B------:R-:W-:Y:S01]  /*51c0*/  FMUL.FTZ R78, R78, R168.reuse ;  /* 0x000000a84e4e7220 */ /* 0x080fe20000410000 */
[-C--:B------:R-:W-:Y:S01]  /*51d0*/  FMUL.FTZ R79, R79, R168.reuse ;  /* 0x000000a84f4f7220 */ /* 0x080fe20000410000 */
[-C--:B------:R-:W-:Y:S01]  /*51e0*/  FMUL.FTZ R82, R82, R168.reuse ;  /* 0x000000a852527220 */ /* 0x080fe20000410000 */
[-C--:B------:R-:W-:Y:S01]  /*51f0*/  FMUL.FTZ R83, R83, R168.reuse ;  /* 0x000000a853537220 */ /* 0x080fe20000410000 */
[----:B------:R-:W-:Y:S01]  /*5200*/  FMUL.FTZ R86, R86, R168 ;  /* 0x000000a856567220 */ /* 0x000fe20000410000 */
[----:B------:R-:W3:Y:S01]  /*5210*/  MUFU.EX2 R165, R165 ;  /* 0x000000a500a57308 */ /* 0x000ee20000000800 */
[C---:B--2---:R-:W-:Y:S01]  /*5220*/  FADD.FTZ R172, R167.reuse, R172 ;  /* 0x000000aca7ac7221 */ /* 0x044fe20000010000 */
[----:B------:R-:W-:Y:S01]  /*5230*/  F2FP.BF16.F32.PACK_AB R161, R167, R166 ;  /* 0x000000a6a7a1723e */ /* 0x000fe200000010ff */
[----:B------:R2:W-:Y:S01]  /*5240*/  STSM.16.M88.4 [R22+0x26800], R152 ;  /* 0x0268009816007844 */ /* 0x0005e20000000200 */
[-C--:B------:R-:W-:Y:S01]  /*5250*/  FMUL.FTZ R87, R87, R168.reuse ;  /* 0x000000a857577220 */ /* 0x080fe20000410000 */
[-C--:B------:R-:W-:Y:S01]  /*5260*/  FMUL.FTZ R90, R90, R168.reuse ;  /* 0x000000a85a5a7220 */ /* 0x080fe20000410000 */
[-C--:B------:R-:W-:Y:S01]  /*5270*/  FMUL.FTZ R91, R91, R168.reuse ;  /* 0x000000a85b5b7220 */ /* 0x080fe20000410000 */
[----:B------:R2:W-:Y:S01]  /*5280*/  STSM.16.M88.4 [R19], R156 ;  /* 0x0000009c13007844 */ /* 0x0005e20000000200 */
[----:B------:R-:W4:Y:S01]  /*5290*/  MUFU.EX2 R6, R6 ;  /* 0x0000000600067308 */ /* 0x000f220000000800 */
[----:B0-----:R-:W-:Y:S01]  /*52a0*/  FADD.FTZ R10, R14, R11 ;  /* 0x0000000b0e0a7221 */ /* 0x001fe20000010000 */
[----:B------:R-:W-:Y:S01]  /*52b0*/  FADD.FTZ R11, R5, R172 ;  /* 0x000000ac050b7221 */ /* 0x000fe20000010000 */
[-C--:B------:R-:W-:Y:S01]  /*52c0*/  FMUL.FTZ R94, R94, R168.reuse ;  /* 0x000000a85e5e7220 */ /* 0x080fe20000410000 */
[-C--:B------:R-:W-:Y:S01]  /*52d0*/  FMUL.FTZ R95, R95, R168.reuse ;  /* 0x000000a85f5f7220 */ /* 0x080fe20000410000 */
[-C--:B------:R-:W-:Y:S01]  /*52e0*/  FMUL.FTZ R98, R98, R168.reuse ;  /* 0x000000a862627220 */ /* 0x080fe20000410000 */
[-C--:B------:R-:W-:Y:S01]  /*52f0*/  FMUL.FTZ R99, R99, R168.reuse ;  /* 0x000000a863637220 */ /* 0x080fe20000410000 */
[----:B------:R-:W-:Y:S01]  /*5300*/  FMUL.FTZ R102, R102, R168 ;  /* 0x000000a866667220 */ /* 0x000fe20000410000 */
[----:B------:R-:W0:Y:S01]  /*5310*/  MUFU.EX2 R164, R164 ;  /* 0x000000a400a47308 */ /* 0x000e220000000800 */
[C---:B---3--:R-:W-:Y:S01]  /*5320*/  FADD.FTZ R13, R165.reuse, R10 ;  /* 0x0000000aa50d7221 */ /* 0x048fe20000010000 */
[----:B------:R-:W-:Y:S01]  /*5330*/  F2FP.BF16.F32.PACK_AB R162, R165, R14 ;  /* 0x0000000ea5a2723e */ /* 0x000fe200000010ff */
[-C--:B------:R-:W-:Y:S01]  /*5340*/  FMUL.FTZ R103, R103, R168.reuse ;  /* 0x000000a867677220 */ /* 0x080fe20000410000 */
[-C--:B------:R-:W-:Y:S01]  /*5350*/  FMUL.FTZ R106, R106, R168.reuse ;  /* 0x000000a86a6a7220 */ /* 0x080fe20000410000 */
[-C--:B------:R-:W-:Y:S01]  /*5360*/  FMUL.FTZ R107, R107, R168.reuse ;  /* 0x000000a86b6b7220 */ /* 0x080fe20000410000 */
[-C--:B------:R-:W-:Y:S01]  /*5370*/  FMUL.FTZ R110, R110, R168.reuse ;  /* 0x000000a86e6e7220 */ /* 0x080fe20000410000 */
[-C--:B------:R-:W-:Y:S01]  /*5380*/  FMUL.FTZ R111, R111, R168.reuse ;  /* 0x000000a86f6f7220 */ /* 0x080fe20000410000 */
[----:B------:R-:W3:Y:S01]  /*5390*/  MUFU.EX2 R170, R170 ;  /* 0x000000aa00aa7308 */ /* 0x000ee20000000800 */
[C---:B----4-:R-:W-:Y:S01]  /*53a0*/  FADD.FTZ R11, R6.reuse, R11 ;  /* 0x0000000b060b7221 */ /* 0x050fe20000010000 */
[----:B------:R-:W-:Y:S01]  /*53b0*/  F2FP.BF16.F32.PACK_AB R163, R6, R5 ;  /* 0x0000000506a3723e */ /* 0x000fe200000010ff */
[-C--:B------:R-:W-:Y:S01]  /*53c0*/  FMUL.FTZ R114, R114, R168.reuse ;  /* 0x000000a872727220 */ /* 0x080fe20000410000 */
[-C--:B------:R-:W-:Y:S01]  /*53d0*/  FMUL.FTZ R115, R115, R168.reuse ;  /* 0x000000a873737220 */ /* 0x080fe20000410000 */
[-C--:B------:R-:W-:Y:S01]  /*53e0*/  FMUL.FTZ R118, R118, R168.reuse ;  /* 0x000000a876767220 */ /* 0x080fe20000410000 */
[-C--:B------:R-:W-:Y:S01]  /*53f0*/  FMUL.FTZ R119, R119, R168.reuse ;  /* 0x000000a877777220 */ /* 0x080fe20000410000 */
[----:B------:R2:W-:Y:S01]  /*5400*/  STSM.16.M88.4 [R184], R160 ;  /* 0x000000a0b8007844 */ /* 0x0005e20000000200 */
[----:B------:R-:W4:Y:S01]  /*5410*/  MUFU.EX2 R169, R169 ;  /* 0x000000a900a97308 */ /* 0x000f220000000800 */
[----:B0-----:R-:W-:Y:S01]  /*5420*/  FADD.FTZ R10, R164, R13 ;  /* 0x0000000da40a7221 */ /* 0x001fe20000010000 */
[-C--:B------:R-:W-:Y:S01]  /*5430*/  FMUL.FTZ R122, R122, R168.reuse ;  /* 0x000000a87a7a7220 */ /* 0x080fe20000410000 */
[-C--:B------:R-:W-:Y:S01]  /*5440*/  FMUL.FTZ R123, R123, R168.reuse ;  /* 0x000000a87b7b7220 */ /* 0x080fe20000410000 */
[-C--:B------:R-:W-:Y:S01]  /*5450*/  FMUL.FTZ R126, R126, R168.reuse ;  /* 0x000000a87e7e7220 */ /* 0x080fe20000410000 */
[-C--:B------:R-:W-:Y:S01]  /*5460*/  FMUL.FTZ R127, R127, R168.reuse ;  /* 0x000000a87f7f7220 */ /* 0x080fe20000410000 */
[-C--:B------:R-:W-:Y:S01]  /*5470*/  FMUL.FTZ R130, R130, R168.reuse ;  /* 0x000000a882827220 */ /* 0x080fe20000410000 */
[-C--:B------:R-:W-:Y:S01]  /*5480*/  FMUL.FTZ R131, R131, R168.reuse ;  /* 0x000000a883837220 */ /* 0x080fe20000410000 */
[----:B------:R-:W0:Y:S01]  /*5490*/  MUFU.EX2 R9, R181 ;  /* 0x000000b500097308 */ /* 0x000e220000000800 */
[----:B---3--:R-:W-:Y:S01]  /*54a0*/  FADD.FTZ R12, R170, R11 ;  /* 0x0000000baa0c7221 */ /* 0x008fe20000010000 */
[-C--:B------:R-:W-:Y:S01]  /*54b0*/  FMUL.FTZ R134, R134, R168.reuse ;  /* 0x000000a886867220 */ /* 0x080fe20000410000 */
[-C--:B------:R-:W-:Y:S01]  /*54c0*/  FMUL.FTZ R135, R135, R168.reuse ;  /* 0x000000a887877220 */ /* 0x080fe20000410000 */
[-C--:B------:R-:W-:Y:S01]  /*54d0*/  FMUL.FTZ R138, R138, R168.reuse ;  /* 0x000000a88a8a7220 */ /* 0x080fe20000410000 */
[-C--:B------:R-:W-:Y:S01]  /*54e0*/  FMUL.FTZ R139, R139, R168.reuse ;  /* 0x000000a88b8b7220 */ /* 0x080fe20000410000 */
[-C--:B------:R-:W-:Y:S01]  /*54f0*/  FMUL.FTZ R142, R142, R168.reuse ;  /* 0x000000a88e8e7220 */ /* 0x080fe20000410000 */
[----:B------:R-:W-:Y:S01]  /*5500*/  FMUL.FTZ R143, R143, R168 ;  /* 0x000000a88f8f7220 */ /* 0x000fe20000410000 */
[----:B------:R-:W3:Y:S01]  /*5510*/  MUFU.EX2 R179, R179 ;  /* 0x000000b300b37308 */ /* 0x000ee20000000800 */
[C---:B----4-:R-:W-:Y:S01]  /*5520*/  FADD.FTZ R11, R169.reuse, R10 ;  /* 0x0000000aa90b7221 */ /* 0x050fe20000010000 */
[----:B------:R-:W-:Y:S01]  /*5530*/  F2FP.BF16.F32.PACK_AB R164, R169, R164 ;  /* 0x000000a4a9a4723e */ /* 0x000fe200000010ff */
[-C--:B------:R-:W-:Y:S01]  /*5540*/  FMUL.FTZ R146, R146, R168.reuse ;  /* 0x000000a892927220 */ /* 0x080fe20000410000 */
[-C--:B------:R-:W-:Y:S01]  /*5550*/  FMUL.FTZ R147, R147, R168.reuse ;  /* 0x000000a893937220 */ /* 0x080fe20000410000 */
[----:B------:R-:W-:Y:S01]  /*5560*/  FADD.FTZ R6, R20, R11 ;  /* 0x0000000b14067221 */ /* 0x000fe20000010000 */
[-C--:B------:R-:W-:Y:S01]  /*5570*/  FMUL.FTZ R150, R150, R168.reuse ;  /* 0x000000a896967220 */ /* 0x080fe20000410000 */
[----:B------:R-:W-:Y:S01]  /*5580*/  FMUL.FTZ R151, R151, R168 ;  /* 0x000000a897977220 */ /* 0x000fe20000410000 */
[----:B------:R-:W4:Y:S01]  /*5590*/  MUFU.EX2 R182, R182 ;  /* 0x000000b600b67308 */ /* 0x000f220000000800 */
[C---:B0-----:R-:W-:Y:S01]  /*55a0*/  F2FP.BF16.F32.PACK_AB R166, R9.reuse, R20 ;  /* 0x0000001409a6723e */ /* 0x041fe200000010ff */
[----:B------:R-:W-:-:S06]  /*55b0*/  FADD.FTZ R6, R9, R6 ;  /* 0x0000000609067221 */ /* 0x000fcc0000010000 */
[----:B------:R-:W0:Y:S01]  /*55c0*/  MUFU.EX2 R183, R183 ;  /* 0x000000b700b77308 */ /* 0x000e220000000800 */
[C---:B---3--:R-:W-:Y:S01]  /*55d0*/  FADD.FTZ R13, R179.reuse, R12 ;  /* 0x0000000cb30d7221 */ /* 0x048fe20000010000 */
[----:B------:R-:W-:-:S03]  /*55e0*/  F2FP.BF16.F32.PACK_AB R165, R179, R170 ;  /* 0x000000aab3a5723e */ /* 0x000fc600000010ff */
[----:B----4-:R-:W-:Y:S01]  /*55f0*/  FADD.FTZ R10, R182, R13 ;  /* 0x0000000db60a7221 */ /* 0x010fe20000010000 */
[----:B0-----:R-:W-:-:S03]  /*5600*/  F2FP.BF16.F32.PACK_AB R167, R183, R182 ;  /* 0x000000b6b7a7723e */ /* 0x001fc600000010ff */
[----:B------:R-:W-:Y:S02]  /*5610*/  FADD.FTZ R5, R183, R10 ;  /* 0x0000000ab7057221 */ /* 0x000fe40000010000 */
[----:B------:R2:W-:Y:S01]  /*5620*/  STSM.16.M88.4 [R23], R164 ;  /* 0x000000a417007844 */ /* 0x0005e20000000200 */
[----:B------:R-:W-:Y:S05]  /*5630*/  @!P0 BRA `(.L_x_37) ;  /* 0x0000000000048947 */ /* 0x000fea0003800000 */
[----:B------:R-:W-:Y:S01]  /*5640*/  BPT.TRAP 0x1 ;  /* 0x000000040000795c */ /* 0x000fe20000300000 */
.L_x_37:
[----:B------:R0:W3:Y:S01]  /*5650*/  SYNCS.PHASECHK.TRANS64.TRYWAIT P2, [UR21+0x28c50], R8 ;  /* 0x028c5008ff0075a7 */ /* 0x0000e20008040155 */
[----:B------:R-:W-:Y:S05]  /*5660*/  @!P0 BRA `(.L_x_38) ;  /* 0x0000000000048947 */ /* 0x000fea0003800000 */
[----:B------:R-:W-:Y:S01]  /*5670*/  BPT.TRAP 0x1 ;  /* 0x000000040000795c */ /* 0x000fe20000300000 */
.L_x_38:
[----:B---3--:R-:W-:Y:S05]  /*5680*/  @P2 BRA `(.L_x_39) ;  /* 0x0000000000082947 */ /* 0x008fea0003800000 */
[----:B------:R-:W3:Y:S02]  /*5690*/  SYNCS.PHASECHK.TRANS64.TRYWAIT P2, [UR21+0x28c50], R8 ;  /* 0x028c5008ff0075a7 */ /* 0x000ee40008040155 */
[----:B---3--:R-:W-:Y:S05]  /*56a0*/  @!P2 BRA `(.L_x_40) ;  /* 0x0000006c008ca947 */ /* 0x008fea0003800000 */
.L_x_39:
[----:B------:R-:W-:Y:S01]  /*56b0*/  ULEA UR10, UR47, UR52, 0xc ;  /* 0x000000342f0a7291 */ /* 0x000fe2000f8e603f */
[----:B------:R-:W-:Y:S01]  /*56c0*/  WARPGROUP.ARRIVE ;  /* 0x00000000000079c5 */ /* 0x000fe20000000000 */
[----:B------:R-:W-:-:S05]  /*56d0*/  UMOV UR7, 0x40000040 ;  /* 0x4000004000077882 */ /* 0x000fca0000000000 */
[----:B------:R-:W-:Y:S02]  /*56e0*/  UMOV UR6, UR10 ;  /* 0x0000000a00067c82 */ /* 0x000fe40008000000 */
        /* <DEDUP_REMOVED lines=25> */
[----:B----4-:R-:W4:Y:S02]  /*5880*/  FENCE.VIEW.ASYNC.S ;  /* 0x00000000000073c6 */ /* 0x010f240000000000 */
[----:B----4-:R-:W-:Y:S01]  /*5890*/  NOP ;  /* 0x0000000000007918 */ /* 0x010fe20000000000 */
[----:B------:R-:W-:Y:S06]  /*58a0*/  BAR.ARV 0xe, 0x100 ;  /* 0x0384000000007b1d */ /* 0x000fec0000002000 */
[----:B------:R-:W-:Y:S05]  /*58b0*/  @!P0 BRA `(.L_x_41) ;  /* 0x0000000000048947 */ /* 0x000fea0003800000 */
[----:B------:R-:W-:Y:S01]  /*58c0*/  BPT.TRAP 0x1 ;  /* 0x000000040000795c */ /* 0x000fe20000300000 */
.L_x_41:
[----:B------:R-:W-:Y:S01]  /*58d0*/  UIADD3 UR21, UR21, 0x28c60, URZ ;  /* 0x00028c6015157890 */ /* 0x000fe2000fffe03f */
[----:B------:R-:W-:Y:S01]  /*58e0*/  IMAD.MOV.U32 R9, RZ, RZ, R3 ;  /* 0x000000ffff097224 */ /* 0x000fe200078e0003 */
[----:B------:R-:W-:Y:S01]  /*58f0*/  UMOV UR22, UR47 ;  /* 0x0000002f00167c82 */ /* 0x000fe20008000000 */
[----:B---3--:R-:W-:Y:S01]  /*5900*/  IMAD.MOV.U32 R7, RZ, RZ, R0 ;  /* 0x000000ffff077224 */ /* 0x008fe200078e0000 */
[----:B------:R-:W-:-:S09]  /*5910*/  UPRMT UR21, UR39, 0x654, UR21 ;  /* 0x0000065427157896 */ /* 0x000fd20008000015 */
[----:B------:R-:W-:Y:S01]  /*5920*/  SYNCS.ARRIVE.TRANS64.RED.A1T0 RZ, [UR21], RZ ;  /* 0x000000ffffff79a7 */ /* 0x000fe20008100415 */
[----:B------:R-:W-:Y:S05]  /*5930*/  @P1 BRA `(.L_x_42) ;  /* 0xffffffe400c41947 */ /* 0x000fea000383ffff */
.L_x_31:
[----:B-1234-:R-:W1:Y:S01]  /*5940*/  SHFL.BFLY PT, R7, R6, 0x2, 0x1f ;  /* 0x0c401f0006077f89 */ /* 0x01ee6200000e0000 */
[----:B------:R-:W-:Y:S01]  /*5950*/  IMAD.MOV R12, RZ, RZ, -R18 ;  /* 0x000000ffff0c7224 */ /* 0x000fe200078e0a12 */
[----:B------:R-:W-:Y:S01]  /*5960*/  UIADD3 UR36, UR36, 0x1, URZ ;  /* 0x0000000124247890 */ /* 0x000fe2000fffe03f */
[----:B0-----:R-:W-:Y:S01]  /*5970*/  IMAD.MOV.U32 R8, RZ, RZ, RZ ;  /* 0x000000ffff087224 */ /* 0x001fe200078e00ff */
[----:B------:R-:W0:Y:S01]  /*5980*/  SHFL.BFLY PT, R4, R5, 0x2, 0x1f ;  /* 0x0c401f0005047f89 */ /* 0x000e2200000e0000 */
[----:B------:R-:W-:Y:S01]  /*5990*/  IMAD.U32 R14, RZ, RZ, UR20 ;  /* 0x00000014ff0e7e24 */ /* 0x000fe2000f8e00ff */
[----:B------:R-:W-:Y:S08]  /*59a0*/  BAR.ARV 0x8, 0x100 ;  /* 0x0204000000007b1d */ /* 0x000ff00000002000 */
[----:B------:R-:W-:Y:S01]  /*59b0*/  BAR.SYNC.DEFER_BLOCKING 0xf, 0x100 ;  /* 0x03c4000000007b1d */ /* 0x000fe20000010000 */
[----:B------:R-:W-:Y:S01]  /*59c0*/  ISETP.NE.AND P2, PT, R17, R12, PT ;  /* 0x0000000c1100720c */ /* 0x000fe20003f45270 */
[----:B------:R-:W-:-:S02]  /*59d0*/  IMAD.MOV.U32 R13, RZ, RZ, -0x800000 ;  /* 0xff800000ff0d7424 */ /* 0x000fc400078e00ff */
[----:B------:R-:W-:Y:S02]  /*59e0*/  IMAD.MOV.U32 R12, RZ, RZ, -0x800000 ;  /* 0xff800000ff0c7424 */ /* 0x000fe400078e00ff */
[----:B-1----:R-:W-:Y:S01]  /*59f0*/  FADD.FTZ R7, R7, R6 ;  /* 0x0000000607077221 */ /* 0x002fe20000010000 */
[----:B0-----:R-:W-:-:S04]  /*5a00*/  FADD.FTZ R4, R4, R5 ;  /* 0x0000000504047221 */ /* 0x001fc80000010000 */
[----:B------:R-:W0:Y:S01]  /*5a10*/  SHFL.BFLY PT, R10, R7, 0x1, 0x1f ;  /* 0x0c201f00070a7f89 */ /* 0x000e2200000e0000 */
[----:B------:R-:W-:Y:S01]  /*5a20*/  IMAD.U32 R5, RZ, RZ, UR47 ;  /* 0x0000002fff057e24 */ /* 0x000fe2000f8e00ff */
[----:B------:R-:W-:Y:S02]  /*5a30*/  UIADD3 UR47, UR47, 0x1, URZ ;  /* 0x000000012f2f7890 */ /* 0x000fe4000fffe03f */
[----:B------:R-:W1:Y:S02]  /*5a40*/  SHFL.BFLY PT, R9, R4, 0x1, 0x1f ;  /* 0x0c201f0004097f89 */ /* 0x000e6400000e0000 */
[----:B------:R-:W-:Y:S01]  /*5a50*/  @!P2 LEA R5, R5, R2, 0x6 ;  /* 0x000000020505a211 */ /* 0x000fe200078e30ff */
[----:B------:R-:W-:-:S03]  /*5a60*/  UISETP.NE.AND UP0, UPT, UR47, 0x2, UPT ;  /* 0x000000022f00788c */ /* 0x000fc6000bf05270 */
[----:B------:R-:W-:Y:S01]  /*5a70*/  @!P2 LEA R11, R5, UR42, 0x2 ;  /* 0x0000002a050bac11 */ /* 0x000fe2000f8e10ff */
[----:B------:R-:W-:Y:S01]  /*5a80*/  IMAD.U32 R5, RZ, RZ, UR20 ;  /* 0x00000014ff057e24 */ /* 0x000fe2000f8e00ff */
[----:B------:R-:W-:Y:S02]  /*5a90*/  USEL UR4, URZ, 0x1, UP0 ;  /* 0x000000013f047887 */ /* 0x000fe40008000000 */
[----:B------:R-:W-:Y:S02]  /*5aa0*/  USEL UR47, UR47, URZ, UP0 ;  /* 0x0000003f2f2f7287 */ /* 0x000fe40008000000 */
[----:B------:R-:W-:Y:S01]  /*5ab0*/  ULOP3.LUT UR37, UR37, UR4, URZ, 0x3c, !UPT ;  /* 0x0000000425257292 */ /* 0x000fe2000f8e3c3f */
[----:B0-----:R-:W-:Y:S01]  /*5ac0*/  FADD.FTZ R10, R7, R10 ;  /* 0x0000000a070a7221 */ /* 0x001fe20000010000 */
[----:B-1----:R-:W-:-:S04]  /*5ad0*/  FADD.FTZ R9, R4, R9 ;  /* 0x0000000904097221 */ /* 0x002fc80000010000 */
[----:B------:R-:W-:Y:S01]  /*5ae0*/  FSETP.NE.FTZ.AND P0, PT, R10, RZ, PT ;  /* 0x000000ff0a00720b */ /* 0x000fe20003f15000 */
[----:B------:R-:W-:Y:S01]  /*5af0*/  IMAD.MOV.U32 R4, RZ, RZ, RZ ;  /* 0x000000ffff047224 */ /* 0x000fe200078e00ff */
[----:B------:R-:W-:-:S11]  /*5b00*/  FSETP.NE.FTZ.AND P1, PT, R9, RZ, PT ;  /* 0x000000ff0900720b */ /* 0x000fd60003f35000 */
[----:B------:R-:W0:Y:S01]  /*5b10*/  @P0 MUFU.RCP R8, R10 ;  /* 0x0000000a00080308 */ /* 0x000e220000001000 */
[----:B------:R-:W-:-:S07]  /*5b20*/  @P0 FMUL.FTZ R5, R5, 0.69314718246459960938 ;  /* 0x3f31721805050820 */ /* 0x000fce0000410000 */
[----:B------:R-:W1:Y:S08]  /*5b30*/  @P1 MUFU.RCP R4, R9 ;  /* 0x0000000900041308 */ /* 0x000e700000001000 */
[----:B------:R-:W2:Y:S01]  /*5b40*/  @P0 MUFU.LG2 R10, R10 ;  /* 0x0000000a000a0308 */ /* 0x000ea20000000c00 */
[----:B0-----:R0:W-:Y:S01]  /*5b50*/  @!P2 STS [R11+0x28800], R8 ;  /* 0x028800080b00a388 */ /* 0x0011e20000000800 */
[-C--:B------:R-:W-:Y:S01]  /*5b60*/  FMUL.FTZ R209, R24, R8.reuse ;  /* 0x0000000818d17220 */ /* 0x080fe20000410000 */
[-C--:B------:R-:W-:Y:S01]  /*5b70*/  FMUL.FTZ R207, R25, R8.reuse ;  /* 0x0000000819cf7220 */ /* 0x080fe20000410000 */
[-C--:B------:R-:W-:Y:S01]  /*5b80*/  FMUL.FTZ R7, R28, R8.reuse ;  /* 0x000000081c077220 */ /* 0x080fe20000410000 */
[-C--:B------:R-:W-:Y:S01]  /*5b90*/  FMUL.FTZ R6, R29, R8.reuse ;  /* 0x000000081d067220 */ /* 0x080fe20000410000 */
[-C--:B------:R-:W-:Y:S01]  /*5ba0*/  FMUL.FTZ R208, R32, R8.reuse ;  /* 0x0000000820d07220 */ /* 0x080fe20000410000 */
[-C--:B------:R-:W-:Y:S01]  /*5bb0*/  FMUL.FTZ R206, R33, R8.reuse ;  /* 0x0000000821ce7220 */ /* 0x080fe20000410000 */
[----:B------:R-:W3:Y:S01]  /*5bc0*/  @P1 MUFU.LG2 R9, R9 ;  /* 0x0000000900091308 */ /* 0x000ee20000000c00 */
[----:B-1----:R1:W-:Y:S01]  /*5bd0*/  @!P2 STS [R11+0x28820], R4 ;  /* 0x028820040b00a388 */ /* 0x0023e20000000800 */
        /* <DEDUP_REMOVED lines=58> */
[----:B0-----:R-:W-:Y:S01]  /*5f80*/  @P1 FMUL.FTZ R8, R14, 0.69314718246459960938 ;  /* 0x3f3172180e081820 */ /* 0x001fe20000410000 */
[----:B--2---:R-:W-:Y:S01]  /*5f90*/  @P0 FMUL.FTZ R10, R10, 0.69314718246459960938 ;  /* 0x3f3172180a0a0820 */ /* 0x004fe20000410000 */
[----:B---3--:R-:W-:Y:S01]  /*5fa0*/  @P1 FMUL.FTZ R9, R9, 0.69314718246459960938 ;  /* 0x3f31721809091820 */ /* 0x008fe20000410000 */
        /* <DEDUP_REMOVED lines=64> */
[----:B------:R-:W-:Y:S01]  /*63b0*/  @P0 FFMA.FTZ R13, R5, R0, R10 ;  /* 0x00000000050d0223 */ /* 0x000fe2000001000a */
[----:B------:R-:W-:Y:S01]  /*63c0*/  @P1 FFMA.FTZ R12, R8, R3, R9 ;  /* 0x00000003080c1223 */ /* 0x000fe20000010009 */
[----:B-1----:R-:W-:Y:S06]  /*63d0*/  BAR.ARV 0xe, 0x100 ;  /* 0x0384000000007b1d */ /* 0x002fec0000002000 */
.L_x_18:
[----:B------:R-:W0:Y:S01]  /*63e0*/  S2UR UR6, SR_SWINHI ;  /* 0x00000000000679c3 */ /* 0x000e220000002f00 */
[----:B------:R-:W-:-:S07]  /*63f0*/  IMAD R3, R212, 0x40, R16 ;  /* 0x00000040d4037824 */ /* 0x000fce00078e0210 */
[----:B------:R-:W-:Y:S01]  /*6400*/  BAR.SYNC.DEFER_BLOCKING 0x1, 0x100 ;  /* 0x0044000000007b1d */ /* 0x000fe20000010000 */
[----:B------:R-:W-:Y:S01]  /*6410*/  F2FP.BF16.F32.PACK_AB R6, R6, R7 ;  /* 0x000000070606723e */ /* 0x000fe200000010ff */
[----:B------:R-:W-:Y:S01]  /*6420*/  USHF.R.S32.HI UR11, URZ, 0x1f, UR44 ;  /* 0x0000001f3f0b7899 */ /* 0x000fe2000801142c */
[----:B------:R-:W-:Y:S02]  /*6430*/  F2FP.BF16.F32.PACK_AB R7, R31, R30 ;  /* 0x0000001e1f07723e */ /* 0x000fe400000010ff */
[----:B------:R-:W-:Y:S01]  /*6440*/  F2FP.BF16.F32.PACK_AB R30, R192, R193 ;  /* 0x000000c1c01e723e */ /* 0x000fe200000010ff */
[----:B------:R-:W-:Y:S01]  /*6450*/  ULDC UR7, c[0x0][0xc44] ;  /* 0x0003110000077ab9 */ /* 0x000fe20000000800 */
[----:B------:R-:W-:Y:S01]  /*6460*/  F2FP.BF16.F32.PACK_AB R31, R63, R62 ;  /* 0x0000003e3f1f723e */ /* 0x000fe200000010ff */
[----:B------:R-:W1:Y:S01]  /*6470*/  SHFL.IDX PT, R0, R211, RZ, 0x1f ;  /* 0x00001fffd3007589 */ /* 0x000e6200000e0000 */
[----:B------:R-:W-:Y:S02]  /*6480*/  F2FP.BF16.F32.PACK_AB R112, R113, R112 ;  /* 0x000000707170723e */ /* 0x000fe400000010ff */
[----:B------:R-:W-:-:S02]  /*6490*/  F2FP.BF16.F32.PACK_AB R113, R115, R114 ;  /* 0x000000727371723e */ /* 0x000fc400000010ff */
[----:B------:R-:W-:Y:S02]  /*64a0*/  F2FP.BF16.F32.PACK_AB R114, R117, R116 ;  /* 0x000000747572723e */ /* 0x000fe400000010ff */
[----:B------:R-:W-:Y:S02]  /*64b0*/  F2FP.BF16.F32.PACK_AB R115, R119, R118 ;  /* 0x000000767773723e */ /* 0x000fe400000010ff */
[----:B------:R-:W-:Y:S02]  /*64c0*/  F2FP.BF16.F32.PACK_AB R120, R121, R120 ;  /* 0x000000787978723e */ /* 0x000fe400000010ff */
[----:B------:R-:W-:Y:S02]  /*64d0*/  F2FP.BF16.F32.PACK_AB R121, R152, R108 ;  /* 0x0000006c9879723e */ /* 0x000fe400000010ff */
[----:B------:R-:W-:Y:S01]  /*64e0*/  F2FP.BF16.F32.PACK_AB R157, R158, R157 ;  /* 0x0000009d9e9d723e */ /* 0x000fe200000010ff */
[----:B------:R-:W-:Y:S01]  /*64f0*/  UMOV UR4, UR42 ;  /* 0x0000002a00047c82 */ /* 0x000fe20008000000 */
[----:B0-----:R-:W-:Y:S01]  /*6500*/  UMOV UR5, UR6 ;  /* 0x0000000600057c82 */ /* 0x001fe20008000000 */
[----:B------:R-:W-:Y:S01]  /*6510*/  F2FP.BF16.F32.PACK_AB R158, R133, R132 ;  /* 0x00000084859e723e */ /* 0x000fe200000010ff */
[----:B------:R-:W-:Y:S01]  /*6520*/  IMAD.U32 R96, RZ, RZ, UR4 ;  /* 0x00000004ff607e24 */ /* 0x000fe2000f8e00ff */
[----:B------:R-:W-:Y:S01]  /*6530*/  MOV R97, UR5 ;  /* 0x0000000500617c02 */ /* 0x000fe20008000f00 */
[----:B------:R-:W-:Y:S01]  /*6540*/  UIADD3 UR5, -UR44, URZ, URZ ;  /* 0x0000003f2c057290 */ /* 0x000fe2000fffe13f */
[----:B------:R-:W-:Y:S01]  /*6550*/  F2FP.BF16.F32.PACK_AB R159, R160, R159 ;  /* 0x0000009fa09f723e */ /* 0x000fe200000010ff */
[----:B------:R-:W-:Y:S01]  /*6560*/  ULDC UR4, c[0x0][0xc] ;  /* 0x0000030000047ab9 */ /* 0x000fe20000000800 */
[----:B------:R-:W-:Y:S01]  /*6570*/  F2FP.BF16.F32.PACK_AB R161, R163, R161 ;  /* 0x000000a1a3a1723e */ /* 0x000fe200000010ff */
[--C-:B------:R-:W-:Y:S01]  /*6580*/  IMAD.WIDE R4, R216, 0x2, R96.reuse ;  /* 0x00000002d8047825 */ /* 0x100fe200078e0260 */
[----:B------:R-:W-:Y:S01]  /*6590*/  F2FP.BF16.F32.PACK_AB R144, R145, R144 ;  /* 0x000000909190723e */ /* 0x000fe200000010ff */
[----:B------:R-:W-:Y:S01]  /*65a0*/  UIMAD UR7, UR7, UR5, UR43 ;  /* 0x00000005070772a4 */ /* 0x000fe2000f8e022b */
[----:B------:R-:W-:Y:S01]  /*65b0*/  F2FP.BF16.F32.PACK_AB R160, R137, R136 ;  /* 0x0000008889a0723e */ /* 0x000fe200000010ff */
[----:B------:R-:W-:Y:S01]  /*65c0*/  IMAD.WIDE R96, R3, 0x2, R96 ;  /* 0x0000000203607825 */ /* 0x000fe200078e0260 */
[C---:B------:R-:W-:Y:S01]  /*65d0*/  IADD3 R9, P4, R4.reuse, 0x20, RZ ;  /* 0x0000002004097810 */ /* 0x040fe20007f9e0ff */
[----:B------:R-:W-:Y:S01]  /*65e0*/  UIADD3 UR40, UR4, UR40, URZ ;  /* 0x0000002804287290 */ /* 0x000fe2000fffe03f */
[----:B------:R-:W-:Y:S01]  /*65f0*/  IADD3 R11, P3, R4, 0x40, RZ ;  /* 0x00000040040b7810 */ /* 0x000fe20007f7e0ff */
[----:B------:R-:W-:Y:S01]  /*6600*/  USHF.R.S32.HI UR10, URZ, 0x1f, UR7 ;  /* 0x0000001f3f0a7899 */ /* 0x000fe20008011407 */
[----:B------:R-:W-:-:S02]  /*6610*/  LOP3.LUT R8, R9, 0x380, RZ, 0xc0, !PT ;  /* 0x0000038009087812 */ /* 0x000fc400078ec0ff */
[----:B------:R-:W-:Y:S02]  /*6620*/  LOP3.LUT R10, R11, 0x380, RZ, 0xc0, !PT ;  /* 0x000003800b0a7812 */ /* 0x000fe400078ec0ff */
[----:B------:R-:W-:Y:S02]  /*6630*/  SHF.R.U64 R8, R8, 0x3, RZ ;  /* 0x0000000308087819 */ /* 0x000fe400000012ff */
[----:B------:R-:W-:Y:S02]  /*6640*/  SHF.R.U64 R10, R10, 0x3, RZ ;  /* 0x000000030a0a7819 */ /* 0x000fe400000012ff */
[----:B------:R-:W-:Y:S01]  /*6650*/  LOP3.LUT R8, R8, R9, RZ, 0x3c, !PT ;  /* 0x0000000908087212 */ /* 0x000fe200078e3cff */
[--C-:B------:R-:W-:Y:S01]  /*6660*/  IMAD.X R9, RZ, RZ, R5.reuse, P4 ;  /* 0x000000ffff097224 */ /* 0x100fe200020e0605 */
[----:B------:R-:W-:Y:S01]  /*6670*/  LOP3.LUT R10, R10, R11, RZ, 0x3c, !PT ;  /* 0x0000000b0a0a7212 */ /* 0x000fe200078e3cff */
[----:B------:R-:W-:Y:S01]  /*6680*/  IMAD.X R11, RZ, RZ, R5, P3 ;  /* 0x000000ffff0b7224 */ /* 0x000fe200018e0605 */
[----:B------:R-:W-:-:S02]  /*6690*/  IADD3 R33, P2, R4, 0x60, RZ ;  /* 0x0000006004217810 */ /* 0x000fc40007f5e0ff */
[C---:B------:R-:W-:Y:S02]  /*66a0*/  IADD3 R65, P1, R4.reuse, 0x2000, RZ ;  /* 0x0000200004417810 */ /* 0x040fe40007f3e0ff */
[C---:B------:R-:W-:Y:S02]  /*66b0*/  IADD3 R81, P0, R4.reuse, 0x2020, RZ ;  /* 0x0000202004517810 */ /* 0x040fe40007f1e0ff */
[C---:B------:R-:W-:Y:S02]  /*66c0*/  IADD3 R101, P6, R4.reuse, 0x2040, RZ ;  /* 0x0000204004657810 */ /* 0x040fe40007fde0ff */
[C---:B------:R-:W-:Y:S02]  /*66d0*/  IADD3 R105, P5, R4.reuse, 0x2060, RZ ;  /* 0x0000206004697810 */ /* 0x040fe40007fbe0ff */
[C---:B------:R-:W-:Y:S02]  /*66e0*/  IADD3 R123, P4, R4.reuse, 0x4000, RZ ;  /* 0x00004000047b7810 */ /* 0x040fe40007f9e0ff */
[----:B------:R-:W-:-:S02]  /*66f0*/  IADD3 R127, P3, R4, 0x4020, RZ ;  /* 0x00004020047f7810 */ /* 0x000fc40007f7e0ff */
[----:B------:R-:W-:Y:S02]  /*6700*/  LOP3.LUT R32, R33, 0x380, RZ, 0xc0, !PT ;  /* 0x0000038021207812 */ /* 0x000fe400078ec0ff */
[----:B------:R-:W-:Y:S02]  /*6710*/  LOP3.LUT R64, R65, 0x380, RZ, 0xc0, !PT ;  /* 0x0000038041407812 */ /* 0x000fe400078ec0ff */
[----:B------:R-:W-:Y:S02]  /*6720*/  LOP3.LUT R80, R81, 0x380, RZ, 0xc0, !PT ;  /* 0x0000038051507812 */ /* 0x000fe400078ec0ff */
[----:B------:R-:W-:Y:S02]  /*6730*/  LOP3.LUT R100, R101, 0x380, RZ, 0xc0, !PT ;  /* 0x0000038065647812 */ /* 0x000fe400078ec0ff */
[----:B------:R-:W-:Y:S02]  /*6740*/  LOP3.LUT R104, R105, 0x380, RZ, 0xc0, !PT ;  /* 0x0000038069687812 */ /* 0x000fe400078ec0ff */
[----:B------:R-:W-:-:S02]  /*6750*/  LOP3.LUT R122, R123, 0x380, RZ, 0xc0, !PT ;  /* 0x000003807b7a7812 */ /* 0x000fc400078ec0ff */
[----:B------:R-:W-:Y:S02]  /*6760*/  LOP3.LUT R126, R127, 0x380, RZ, 0xc0, !PT ;  /* 0x000003807f7e7812 */ /* 0x000fe400078ec0ff */
[----:B------:R-:W-:Y:S02]  /*6770*/  SHF.R.U64 R32, R32, 0x3, RZ ;  /* 0x0000000320207819 */ /* 0x000fe400000012ff */
[----:B------:R-:W-:Y:S02]  /*6780*/  SHF.R.U64 R64, R64, 0x3, RZ ;  /* 0x0000000340407819 */ /* 0x000fe400000012ff */
[----:B------:R-:W-:Y:S02]  /*6790*/  SHF.R.U64 R80, R80, 0x3, RZ ;  /* 0x0000000350507819 */ /* 0x000fe400000012ff */
[----:B------:R-:W-:Y:S02]  /*67a0*/  SHF.R.U64 R100, R100, 0x3, RZ ;  /* 0x0000000364647819 */ /* 0x000fe400000012ff */
[----:B------:R-:W-:-:S02]  /*67b0*/  SHF.R.U64 R104, R104, 0x3, RZ ;  /* 0x0000000368687819 */ /* 0x000fc400000012ff */
[----:B------:R-:W-:Y:S02]  /*67c0*/  SHF.R.U64 R122, R122, 0x3, RZ ;  /* 0x000000037a7a7819 */ /* 0x000fe400000012ff */
[----:B------:R-:W-:Y:S02]  /*67d0*/  SHF.R.U64 R126, R126, 0x3, RZ ;  /* 0x000000037e7e7819 */ /* 0x000fe400000012ff */
[----:B------:R-:W-:Y:S01]  /*67e0*/  LOP3.LUT R32, R32, R33, RZ, 0x3c, !PT ;  /* 0x0000002120207212 */ /* 0x000fe200078e3cff */
[--C-:B------:R-:W-:Y:S01]  /*67f0*/  IMAD.X R33, RZ, RZ, R5.reuse, P2 ;  /* 0x000000ffff217224 */ /* 0x100fe200010e0605 */
[----:B------:R-:W-:Y:S01]  /*6800*/  LOP3.LUT R64, R64, R65, RZ, 0x3c, !PT ;  /* 0x0000004140407212 */ /* 0x000fe200078e3cff */
[--C-:B------:R-:W-:Y:S01]  /*6810*/  IMAD.X R65, RZ, RZ, R5.reuse, P1 ;  /* 0x000000ffff417224 */ /* 0x100fe200008e0605 */
[----:B------:R-:W-:Y:S01]  /*6820*/  LOP3.LUT R80, R80, R81, RZ, 0x3c, !PT ;  /* 0x0000005150507212 */ /* 0x000fe200078e3cff */
[----:B------:R-:W-:Y:S01]  /*6830*/  IMAD.X R81, RZ, RZ, R5, P0 ;  /* 0x000000ffff517224 */ /* 0x000fe200000e0605 */
[----:B------:R-:W-:-:S02]  /*6840*/  LOP3.LUT R100, R100, R101, RZ, 0x3c, !PT ;  /* 0x0000006564647212 */ /* 0x000fc400078e3cff */
[----:B------:R-:W-:Y:S01]  /*6850*/  LOP3.LUT R104, R104, R105, RZ, 0x3c, !PT ;  /* 0x0000006968687212 */ /* 0x000fe200078e3cff */
[--C-:B------:R-:W-:Y:S01]  /*6860*/  IMAD.X R105, RZ, RZ, R5.reuse, P5 ;  /* 0x000000ffff697224 */ /* 0x100fe200028e0605 */
[----:B------:R-:W-:Y:S01]  /*6870*/  LOP3.LUT R122, R122, R123, RZ, 0x3c, !PT ;  /* 0x0000007b7a7a7212 */ /* 0x000fe200078e3cff */
[--C-:B------:R-:W-:Y:S01]  /*6880*/  IMAD.X R123, RZ, RZ, R5.reuse, P4 ;  /* 0x000000ffff7b7224 */ /* 0x100fe200020e0605 */
[----:B------:R-:W-:Y:S01]  /*6890*/  LOP3.LUT R126, R126, R127, RZ, 0x3c, !PT ;  /* 0x0000007f7e7e7212 */ /* 0x000fe200078e3cff */
[----:B------:R-:W-:Y:S01]  /*68a0*/  IMAD.X R127, RZ, RZ, R5, P3 ;  /* 0x000000ffff7f7224 */ /* 0x000fe200018e0605 */
[----:B------:R-:W-:Y:S02]  /*68b0*/  IADD3.X R101, RZ, R5, RZ, P6, !PT ;  /* 0x00000005ff657210 */ /* 0x000fe400037fe4ff */
[C---:B------:R-:W-:Y:S02]  /*68c0*/  IADD3 R131, P2, R4.reuse, 0x4040, RZ ;  /* 0x0000404004837810 */ /* 0x040fe40007f5e0ff */
[----:B------:R-:W-:-:S02]  /*68d0*/  IADD3 R135, P1, R4, 0x4060, RZ ;  /* 0x0000406004877810 */ /* 0x000fc40007f3e0ff */
[C---:B------:R-:W-:Y:S02]  /*68e0*/  IADD3 R139, P0, R4.reuse, 0x6000, RZ ;  /* 0x00006000048b7810 */ /* 0x040fe40007f1e0ff */
[C---:B------:R-:W-:Y:S02]  /*68f0*/  IADD3 R143, P6, R4.reuse, 0x6020, RZ ;  /* 0x00006020048f7810 */ /* 0x040fe40007fde0ff */
[C---:B------:R-:W-:Y:S02]  /*6900*/  IADD3 R25, P5, R4.reuse, 0x6040, RZ ;  /* 0x0000604004197810 */ /* 0x040fe40007fbe0ff */
[----:B------:R-:W-:Y:S02]  /*6910*/  IADD3 R29, P4, R4, 0x6060, RZ ;  /* 0x00006060041d7810 */ /* 0x000fe40007f9e0ff */
[----:B------:R-:W-:Y:S02]  /*6920*/  IADD3 R15, P3, R96, 0x1000, RZ ;  /* 0x00001000600f7810 */ /* 0x000fe40007f7e0ff */
[----:B------:R-:W-:-:S02]  /*6930*/  LOP3.LUT R130, R131, 0x380, RZ, 0xc0, !PT ;  /* 0x0000038083827812 */ /* 0x000fc400078ec0ff */
        /* <DEDUP_REMOVED lines=25> */
[----:B------:R-:W-:Y:S01]  /*6ad0*/  IMAD.X R29, RZ, RZ, R5, P4 ;  /* 0x000000ffff1d7224 */ /* 0x000fe200020e0605 */
        /* <DEDUP_REMOVED lines=8> */
[C---:B------:R-:W-:Y:S02]  /*6b60*/  IADD3 R53, P4, R96.reuse, 0x7000, RZ ;  /* 0x0000700060357810 */ /* 0x040fe40007f9e0ff */
[----:B------:R-:W-:Y:S02]  /*6b70*/  IADD3 R57, P3, R96, 0x8000, RZ ;  /* 0x0000800060397810 */ /* 0x000fe40007f7e0ff */
[----:B------:R-:W-:-:S02]  /*6b80*/  LOP3.LUT R4, R3, R4, RZ, 0x3c, !PT ;  /* 0x0000000403047212 */ /* 0x000fc400078e3cff */
[----:B------:R-:W-:Y:S02]  /*6b90*/  LOP3.LUT R20, R21, 0x380, RZ, 0xc0, !PT ;  /* 0x0000038015147812 */ /* 0x000fe400078ec0ff */
[----:B------:R-:W-:Y:S02]  /*6ba0*/  LOP3.LUT R36, R37, 0x380, RZ, 0xc0, !PT ;  /* 0x0000038025247812 */ /* 0x000fe400078ec0ff */
[----:B------:R-:W-:Y:S02]  /*6bb0*/  LOP3.LUT R40, R41, 0x380, RZ, 0xc0, !PT ;  /* 0x0000038029287812 */ /* 0x000fe400078ec0ff */
[----:B------:R-:W-:Y:S02]  /*6bc0*/  LOP3.LUT R44, R45, 0x380, RZ, 0xc0, !PT ;  /* 0x000003802d2c7812 */ /* 0x000fe400078ec0ff */
[----:B------:R-:W-:Y:S02]  /*6bd0*/  LOP3.LUT R48, R49, 0x380, RZ, 0xc0, !PT ;  /* 0x0000038031307812 */ /* 0x000fe400078ec0ff */
[----:B------:R-:W-:-:S02]  /*6be0*/  LOP3.LUT R52, R53, 0x380, RZ, 0xc0, !PT ;  /* 0x0000038035347812 */ /* 0x000fc400078ec0ff */
[----:B------:R-:W-:Y:S02]  /*6bf0*/  LOP3.LUT R56, R57, 0x380, RZ, 0xc0, !PT ;  /* 0x0000038039387812 */ /* 0x000fe400078ec0ff */
[----:B------:R-:W-:Y:S02]  /*6c00*/  MOV R3, R4 ;  /* 0x0000000400037202 */ /* 0x000fe40000000f00 */
[----:B------:R-:W-:Y:S02]  /*6c10*/  F2FP.BF16.F32.PACK_AB R5, R27, R26 ;  /* 0x0000001a1b05723e */ /* 0x000fe400000010ff */
[----:B------:R-:W-:Y:S02]  /*6c20*/  LOP3.LUT R27, R96, 0x380, RZ, 0xc0, !PT ;  /* 0x00000380601b7812 */ /* 0x000fe400078ec0ff */
[----:B------:R-:W-:Y:S02]  /*6c30*/  SHF.R.U64 R20, R20, 0x3, RZ ;  /* 0x0000000314147819 */ /* 0x000fe400000012ff */
[----:B------:R-:W-:-:S02]  /*6c40*/  SHF.R.U64 R36, R36, 0x3, RZ ;  /* 0x0000000324247819 */ /* 0x000fc400000012ff */
[----:B------:R-:W-:Y:S02]  /*6c50*/  SHF.R.U64 R40, R40, 0x3, RZ ;  /* 0x0000000328287819 */ /* 0x000fe400000012ff */
[----:B------:R-:W-:Y:S02]  /*6c60*/  SHF.R.U64 R44, R44, 0x3, RZ ;  /* 0x000000032c2c7819 */ /* 0x000fe400000012ff */
[----:B------:R-:W-:Y:S02]  /*6c70*/  SHF.R.U64 R48, R48, 0x3, RZ ;  /* 0x0000000330307819 */ /* 0x000fe400000012ff */
[----:B------:R-:W-:Y:S02]  /*6c80*/  SHF.R.U64 R52, R52, 0x3, RZ ;  /* 0x0000000334347819 */ /* 0x000fe400000012ff */
[----:B------:R-:W-:Y:S02]  /*6c90*/  SHF.R.U64 R56, R56, 0x3, RZ ;  /* 0x0000000338387819 */ /* 0x000fe400000012ff */
[----:B------:R-:W-:-:S02]  /*6ca0*/  F2FP.BF16.F32.PACK_AB R4, R207, R209 ;  /* 0x000000d1cf04723e */ /* 0x000fc400000010ff */
[----:B------:R-:W-:Y:S02]  /*6cb0*/  SHF.R.U64 R27, R27, 0x3, RZ ;  /* 0x000000031b1b7819 */ /* 0x000fe400000012ff */
[----:B------:R-:W-:Y:S01]  /*6cc0*/  LOP3.LUT R20, R20, R21, RZ, 0x3c, !PT ;  /* 0x0000001514147212 */ /* 0x000fe200078e3cff */
[--C-:B------:R-:W-:Y:S01]  /*6cd0*/  IMAD.X R21, RZ, RZ, R97.reuse, P2 ;  /* 0x000000ffff157224 */ /* 0x100fe200010e0661 */
[----:B------:R-:W-:Y:S01]  /*6ce0*/  LOP3.LUT R36, R36, R37, RZ, 0x3c, !PT ;  /* 0x0000002524247212 */ /* 0x000fe200078e3cff */
[--C-:B------:R-:W-:Y:S01]  /*6cf0*/  IMAD.X R37, RZ, RZ, R97.reuse, P1 ;  /* 0x000000ffff257224 */ /* 0x100fe200008e0661 */
[----:B------:R-:W-:Y:S01]  /*6d00*/  LOP3.LUT R40, R40, R41, RZ, 0x3c, !PT ;  /* 0x0000002928287212 */ /* 0x000fe200078e3cff */
[--C-:B------:R-:W-:Y:S01]  /*6d10*/  IMAD.X R41, RZ, RZ, R97.reuse, P0 ;  /* 0x000000ffff297224 */ /* 0x100fe200000e0661 */
[----:B------:R-:W-:Y:S01]  /*6d20*/  LOP3.LUT R44, R44, R45, RZ, 0x3c, !PT ;  /* 0x0000002d2c2c7212 */ /* 0x000fe200078e3cff */
[----:B------:R0:W-:Y:S01]  /*6d30*/  STSM.16.M88.4 [R3], R4 ;  /* 0x0000000403007844 */ /* 0x0001e20000000200 */
[----:B------:R-:W-:Y:S01]  /*6d40*/  LOP3.LUT R48, R48, R49, RZ, 0x3c, !PT ;  /* 0x0000003130307212 */ /* 0x000fe200078e3cff */
[--C-:B------:R-:W-:Y:S01]  /*6d50*/  IMAD.X R49, RZ, RZ, R97.reuse, P5 ;  /* 0x000000ffff317224 */ /* 0x100fe200028e0661 */
[----:B------:R-:W-:Y:S01]  /*6d60*/  LOP3.LUT R52, R52, R53, RZ, 0x3c, !PT ;  /* 0x0000003534347212 */ /* 0x000fe200078e3cff */
[--C-:B------:R-:W-:Y:S01]  /*6d70*/  IMAD.X R53, RZ, RZ, R97.reuse, P4 ;  /* 0x000000ffff357224 */ /* 0x100fe200020e0661 */
[----:B------:R-:W-:Y:S01]  /*6d80*/  LOP3.LUT R56, R56, R57, RZ, 0x3c, !PT ;  /* 0x0000003938387212 */ /* 0x000fe200078e3cff */
[----:B------:R-:W-:Y:S01]  /*6d90*/  IMAD.X R57, RZ, RZ, R97, P3 ;  /* 0x000000ffff397224 */ /* 0x000fe200018e0661 */
[----:B------:R-:W-:-:S02]  /*6da0*/  IADD3.X R45, RZ, R97, RZ, P6, !PT ;  /* 0x00000061ff2d7210 */ /* 0x000fc400037fe4ff */
[C---:B------:R-:W-:Y:S02]  /*6db0*/  IADD3 R61, P2, R96.reuse, 0x9000, RZ ;  /* 0x00009000603d7810 */ /* 0x040fe40007f5e0ff */
[C---:B------:R-:W-:Y:S02]  /*6dc0*/  IADD3 R69, P1, R96.reuse, 0xa000, RZ ;  /* 0x0000a00060457810 */ /* 0x040fe40007f3e0ff */
[C---:B------:R-:W-:Y:S02]  /*6dd0*/  IADD3 R73, P0, R96.reuse, 0xb000, RZ ;  /* 0x0000b00060497810 */ /* 0x040fe40007f1e0ff */
[C---:B------:R-:W-:Y:S02]  /*6de0*/  IADD3 R77, P6, R96.reuse, 0xc000, RZ ;  /* 0x0000c000604d7810 */ /* 0x040fe40007fde0ff */
[C---:B------:R-:W-:Y:S02]  /*6df0*/  IADD3 R85, P5, R96.reuse, 0xd000, RZ ;  /* 0x0000d00060557810 */ /* 0x040fe40007fbe0ff */
[----:B------:R-:W-:-:S02]  /*6e00*/  IADD3 R89, P4, R96, 0xe000, RZ ;  /* 0x0000e00060597810 */ /* 0x000fc40007f9e0ff */
[----:B------:R-:W-:Y:S02]  /*6e10*/  IADD3 R92, P3, R96, 0xf000, RZ ;  /* 0x0000f000605c7810 */ /* 0x000fe40007f7e0ff */
[----:B------:R-:W-:Y:S02]  /*6e20*/  LOP3.LUT R96, R27, R96, RZ, 0x3c, !PT ;  /* 0x000000601b607212 */ /* 0x000fe400078e3cff */
[----:B------:R-:W-:Y:S02]  /*6e30*/  MOV R26, R8 ;  /* 0x00000008001a7202 */ /* 0x000fe40000000f00 */
[----:B------:R-:W-:Y:S02]  /*6e40*/  MOV R27, R10 ;  /* 0x0000000a001b7202 */ /* 0x000fe40000000f00 */
[----:B0-----:R-:W-:Y:S02]  /*6e50*/  F2FP.BF16.F32.PACK_AB R4, R206, R208 ;  /* 0x000000d0ce04723e */ /* 0x001fe400000010ff */
[----:B------:R-:W-:-:S02]  /*6e60*/  F2FP.BF16.F32.PACK_AB R5, R35, R34 ;  /* 0x000000222305723e */ /* 0x000fc400000010ff */
[----:B------:R-:W-:Y:S02]  /*6e70*/  F2FP.BF16.F32.PACK_AB R6, R204, R205 ;  /* 0x000000cdcc06723e */ /* 0x000fe400000010ff */
[----:B------:R-:W-:Y:S02]  /*6e80*/  F2FP.BF16.F32.PACK_AB R7, R39, R38 ;  /* 0x000000262707723e */ /* 0x000fe400000010ff */
[----:B------:R-:W-:Y:S02]  /*6e90*/  F2FP.BF16.F32.PACK_AB R8, R202, R203 ;  /* 0x000000cbca08723e */ /* 0x000fe400000010ff */
[----:B------:R-:W-:Y:S01]  /*6ea0*/  F2FP.BF16.F32.PACK_AB R9, R43, R42 ;  /* 0x0000002a2b09723e */ /* 0x000fe200000010ff */
[----:B------:R0:W-:Y:S01]  /*6eb0*/  STSM.16.M88.4 [R26], R4 ;  /* 0x000000041a007844 */ /* 0x0001e20000000200 */
[----:B------:R-:W-:Y:S02]  /*6ec0*/  F2FP.BF16.F32.PACK_AB R10, R200, R201 ;  /* 0x000000c9c80a723e */ /* 0x000fe400000010ff */
[----:B------:R-:W-:-:S02]  /*6ed0*/  F2FP.BF16.F32.PACK_AB R11, R47, R46 ;  /* 0x0000002e2f0b723e */ /* 0x000fc400000010ff */
[----:B------:R-:W-:Y:S02]  /*6ee0*/  LOP3.LUT R60, R61, 0x380, RZ, 0xc0, !PT ;  /* 0x000003803d3c7812 */ /* 0x000fe400078ec0ff */
[----:B------:R-:W-:Y:S01]  /*6ef0*/  MOV R38, R24 ;  /* 0x0000001800267202 */ /* 0x000fe20000000f00 */
[----:B------:R2:W-:Y:S01]  /*6f00*/  STSM.16.M88.4 [R27], R8 ;  /* 0x000000081b007844 */ /* 0x0005e20000000200 */
[----:B------:R-:W-:Y:S02]  /*6f10*/  SHF.R.U64 R60, R60, 0x3, RZ ;  /* 0x000000033c3c7819 */ /* 0x000fe400000012ff */
[----:B------:R-:W-:Y:S02]  /*6f20*/  MOV R3, R32 ;  /* 0x0000002000037202 */ /* 0x000fe40000000f00 */
[----:B------:R-:W-:Y:S02]  /*6f30*/  MOV R39, R28 ;  /* 0x0000001c00277202 */ /* 0x000fe40000000f00 */
[----:B------:R-:W-:-:S02]  /*6f40*/  F2FP.BF16.F32.PACK_AB R24, R198, R199 ;  /* 0x000000c7c618723e */ /* 0x000fc400000010ff */
[----:B------:R-:W-:Y:S02]  /*6f50*/  F2FP.BF16.F32.PACK_AB R25, R51, R50 ;  /* 0x000000323319723e */ /* 0x000fe400000010ff */
[----:B0-----:R-:W-:Y:S02]  /*6f60*/  F2FP.BF16.F32.PACK_AB R26, R196, R197 ;  /* 0x000000c5c41a723e */ /* 0x001fe400000010ff */
[----:B------:R-:W-:Y:S02]  /*6f70*/  MOV R64, R64 ;  /* 0x0000004000407202 */ /* 0x000fe40000000f00 */
[----:B------:R-:W-:Y:S02]  /*6f80*/  F2FP.BF16.F32.PACK_AB R28, R194, R195 ;  /* 0x000000c3c21c723e */ /* 0x000fe400000010ff */
[----:B--2---:R-:W-:Y:S02]  /*6f90*/  F2FP.BF16.F32.PACK_AB R27, R55, R54 ;  /* 0x00000036371b723e */ /* 0x004fe400000010ff */
[----:B------:R-:W-:-:S02]  /*6fa0*/  F2FP.BF16.F32.PACK_AB R29, R59, R58 ;  /* 0x0000003a3b1d723e */ /* 0x000fc400000010ff */
[----:B------:R-:W-:Y:S01]  /*6fb0*/  MOV R80, R80 ;  /* 0x0000005000507202 */ /* 0x000fe20000000f00 */
[----:B------:R-:W-:Y:S01]  /*6fc0*/  STSM.16.M88.4 [R3], R24 ;  /* 0x0000001803007844 */ /* 0x000fe20000000200 */
[----:B------:R-:W-:Y:S02]  /*6fd0*/  F2FP.BF16.F32.PACK_AB R4, R190, R191 ;  /* 0x000000bfbe04723e */ /* 0x000fe400000010ff */
[----:B------:R-:W-:Y:S01]  /*6fe0*/  F2FP.BF16.F32.PACK_AB R5, R67, R66 ;  /* 0x000000424305723e */ /* 0x000fe200000010ff */
[----:B------:R0:W-:Y:S01]  /*6ff0*/  STSM.16.M88.4 [R64], R28 ;  /* 0x0000001c40007844 */ /* 0x0001e20000000200 */
[----:B------:R-:W-:Y:S02]  /*7000*/  F2FP.BF16.F32.PACK_AB R6, R182, R183 ;  /* 0x000000b7b606723e */ /* 0x000fe400000010ff */
[----:B------:R-:W-:Y:S02]  /*7010*/  F2FP.BF16.F32.PACK_AB R7, R71, R70 ;  /* 0x000000464707723e */ /* 0x000fe400000010ff */
[----:B------:R-:W-:Y:S01]  /*7020*/  LOP3.LUT R60, R60, R61, RZ, 0x3c, !PT ;  /* 0x0000003d3c3c7212 */ /* 0x000fe200078e3cff */
[----:B------:R-:W-:Y:S01]  /*7030*/  IMAD.X R61, RZ, RZ, R97, P2 ;  /* 0x000000ffff3d7224 */ /* 0x000fe200010e0661 */
[----:B------:R-:W-:Y:S01]  /*7040*/  MOV R100, R100 ;  /* 0x0000006400647202 */ /* 0x000fe20000000f00 */
[----:B------:R2:W-:Y:S01]  /*7050*/  STSM.16.M88.4 [R80], R4 ;  /* 0x0000000450007844 */ /* 0x0005e20000000200 */
[----:B------:R-:W-:-:S02]  /*7060*/  F2FP.BF16.F32.PACK_AB R8, R180, R181 ;  /* 0x000000b5b408723e */ /* 0x000fc400000010ff */
[----:B------:R-:W-:Y:S02]  /*7070*/  F2FP.BF16.F32.PACK_AB R9, R75, R74 ;  /* 0x0000004a4b09723e */ /* 0x000fe400000010ff */
[----:B------:R-:W-:Y:S02]  /*7080*/  F2FP.BF16.F32.PACK_AB R10, R178, R179 ;  /* 0x000000b3b20a723e */ /* 0x000fe400000010ff */
[----:B------:R-:W-:Y:S02]  /*7090*/  F2FP.BF16.F32.PACK_AB R11, R79, R78 ;  /* 0x0000004e4f0b723e */ /* 0x000fe400000010ff */
[----:B-1----:R-:W-:Y:S02]  /*70a0*/  ISETP.NE.AND P2, PT, R0, RZ, PT ;  /* 0x000000ff0000720c */ /* 0x002fe40003f45270 */
[----:B------:R-:W-:Y:S01]  /*70b0*/  MOV R104, R104 ;  /* 0x0000006800687202 */ /* 0x000fe20000000f00 */
[----:B------:R1:W-:Y:S01]  /*70c0*/  STSM.16.M88.4 [R100], R8 ;  /* 0x0000000864007844 */ /* 0x0003e20000000200 */
[----:B------:R-:W-:-:S02]  /*70d0*/  F2FP.BF16.F32.PACK_AB R32, R176, R177 ;  /* 0x000000b1b020723e */ /* 0x000fc400000010ff */
[----:B------:R-:W-:Y:S02]  /*70e0*/  F2FP.BF16.F32.PACK_AB R33, R83, R82 ;  /* 0x000000525321723e */ /* 0x000fe400000010ff */
[----:B------:R-:W-:Y:S02]  /*70f0*/  F2FP.BF16.F32.PACK_AB R34, R174, R175 ;  /* 0x000000afae22723e */ /* 0x000fe400000010ff */
[----:B------:R-:W-:Y:S02]  /*7100*/  F2FP.BF16.F32.PACK_AB R35, R87, R86 ;  /* 0x000000565723723e */ /* 0x000fe400000010ff */
[----:B------:R-:W-:Y:S02]  /*7110*/  MOV R0, R122 ;  /* 0x0000007a00007202 */ /* 0x000fe40000000f00 */
[----:B0-----:R-:W-:Y:S01]  /*7120*/  F2FP.BF16.F32.PACK_AB R64, R172, R173 ;  /* 0x000000adac40723e */ /* 0x001fe200000010ff */
[----:B------:R1:W-:Y:S01]  /*7130*/  STSM.16.M88.4 [R104], R32 ;  /* 0x0000002068007844 */ /* 0x0003e20000000200 */
[----:B------:R-:W-:-:S02]  /*7140*/  F2FP.BF16.F32.PACK_AB R65, R91, R90 ;  /* 0x0000005a5b41723e */ /* 0x000fc400000010ff */
[----:B------:R-:W-:Y:S02]  /*7150*/  F2FP.BF16.F32.PACK_AB R66, R170, R171 ;  /* 0x000000abaa42723e */ /* 0x000fe400000010ff */
[----:B------:R-:W-:Y:S02]  /*7160*/  F2FP.BF16.F32.PACK_AB R67, R95, R94 ;  /* 0x0000005e5f43723e */ /* 0x000fe400000010ff */
[----:B------:R-:W-:Y:S02]  /*7170*/  MOV R126, R126 ;  /* 0x0000007e007e7202 */ /* 0x000fe40000000f00 */
[----:B--2---:R-:W-:Y:S01]  /*7180*/  F2FP.BF16.F32.PACK_AB R80, R168, R169 ;  /* 0x000000a9a850723e */ /* 0x004fe200000010ff */
[----:B------:R1:W-:Y:S01]  /*7190*/  STSM.16.M88.4 [R0], R64 ;  /* 0x0000004000007844 */ /* 0x0003e20000000200 */
[----:B------:R-:W-:Y:S02]  /*71a0*/  F2FP.BF16.F32.PACK_AB R81, R99, R98 ;  /* 0x000000626351723e */ /* 0x000fe400000010ff */
[----:B------:R-:W-:-:S02]  /*71b0*/  F2FP.BF16.F32.PACK_AB R82, R164, R167 ;  /* 0x000000a7a452723e */ /* 0x000fc400000010ff */
[----:B------:R-:W-:Y:S02]  /*71c0*/  F2FP.BF16.F32.PACK_AB R83, R103, R102 ;  /* 0x000000666753723e */ /* 0x000fe400000010ff */
[----:B------:R-:W-:Y:S02]  /*71d0*/  MOV R130, R130 ;  /* 0x0000008200827202 */ /* 0x000fe40000000f00 */
[----:B------:R-:W-:Y:S01]  /*71e0*/  F2FP.BF16.F32.PACK_AB R4, R156, R162 ;  /* 0x000000a29c04723e */ /* 0x000fe200000010ff */
[----:B------:R1:W-:Y:S01]  /*71f0*/  STSM.16.M88.4 [R126], R80 ;  /* 0x000000507e007844 */ /* 0x0003e20000000200 */
[----:B------:R-:W-:Y:S02]  /*7200*/  F2FP.BF16.F32.PACK_AB R5, R107, R106 ;  /* 0x0000006a6b05723e */ /* 0x000fe400000010ff */
[----:B------:R-:W-:Y:S02]  /*7210*/  F2FP.BF16.F32.PACK_AB R6, R109, R154 ;  /* 0x0000009a6d06723e */ /* 0x000fe400000010ff */
[----:B------:R-:W-:-:S02]  /*7220*/  F2FP.BF16.F32.PACK_AB R7, R111, R110 ;  /* 0x0000006e6f07723e */ /* 0x000fc400000010ff */
[----:B------:R-:W-:Y:S02]  /*7230*/  MOV R134, R134 ;  /* 0x0000008600867202 */ /* 0x000fe40000000f00 */
[----:B------:R-:W-:Y:S01]  /*7240*/  MOV R138, R138 ;  /* 0x0000008a008a7202 */ /* 0x000fe20000000f00 */
[----:B------:R1:W-:Y:S01]  /*7250*/  STSM.16.M88.4 [R130], R4 ;  /* 0x0000000482007844 */ /* 0x0003e20000000200 */
[----:B------:R-:W-:Y:S02]  /*7260*/  F2FP.BF16.F32.PACK_AB R122, R125, R124 ;  /* 0x0000007c7d7a723e */ /* 0x000fe400000010ff */
[----:B------:R-:W-:Y:S01]  /*7270*/  F2FP.BF16.F32.PACK_AB R123, R155, R153 ;  /* 0x000000999b7b723e */ /* 0x000fe200000010ff */
[----:B------:R1:W-:Y:S01]  /*7280*/  STSM.16.M88.4 [R134], R112 ;  /* 0x0000007086007844 */ /* 0x0003e20000000200 */
[----:B------:R-:W-:Y:S02]  /*7290*/  MOV R142, R142 ;  /* 0x0000008e008e7202 */ /* 0x000fe40000000f00 */
[----:B------:R-:W-:Y:S01]  /*72a0*/  F2FP.BF16.F32.PACK_AB R156, R129, R128 ;  /* 0x00000080819c723e */ /* 0x000fe200000010ff */
[----:B------:R1:W-:Y:S01]  /*72b0*/  STSM.16.M88.4 [R138], R120 ;  /* 0x000000788a007844 */ /* 0x0003e20000000200 */
[----:B------:R-:W-:-:S02]  /*72c0*/  F2FP.BF16.F32.PACK_AB R162, R141, R140 ;  /* 0x0000008c8da2723e */ /* 0x000fc400000010ff */
[----:B------:R-:W-:Y:S01]  /*72d0*/  F2FP.BF16.F32.PACK_AB R163, R166, R165 ;  /* 0x000000a5a6a3723e */ /* 0x000fe200000010ff */
[----:B------:R1:W-:Y:S01]  /*72e0*/  STSM.16.M88.4 [R142], R156 ;  /* 0x0000009c8e007844 */ /* 0x0003e20000000200 */
[----:B------:R-:W-:Y:S02]  /*72f0*/  F2FP.BF16.F32.PACK_AB R145, R147, R146 ;  /* 0x000000929391723e */ /* 0x000fe400000010ff */
[----:B------:R-:W-:Y:S01]  /*7300*/  LOP3.LUT R68, R69, 0x380, RZ, 0xc0, !PT ;  /* 0x0000038045447812 */ /* 0x000fe200078ec0ff */
[----:B------:R1:W-:Y:S01]  /*7310*/  STSM.16.M88.4 [R38], R160 ;  /* 0x000000a026007844 */ /* 0x0003e20000000200 */
[----:B------:R-:W-:Y:S02]  /*7320*/  LOP3.LUT R72, R73, 0x380, RZ, 0xc0, !PT ;  /* 0x0000038049487812 */ /* 0x000fe400078ec0ff */
[----:B------:R-:W-:Y:S02]  /*7330*/  LOP3.LUT R76, R77, 0x380, RZ, 0xc0, !PT ;  /* 0x000003804d4c7812 */ /* 0x000fe400078ec0ff */
[----:B------:R-:W-:-:S02]  /*7340*/  LOP3.LUT R84, R85, 0x380, RZ, 0xc0, !PT ;  /* 0x0000038055547812 */ /* 0x000fc400078ec0ff */
[----:B------:R-:W-:Y:S02]  /*7350*/  LOP3.LUT R88, R89, 0x380, RZ, 0xc0, !PT ;  /* 0x0000038059587812 */ /* 0x000fe400078ec0ff */
[----:B------:R-:W-:Y:S02]  /*7360*/  LOP3.LUT R93, R92, 0x380, RZ, 0xc0, !PT ;  /* 0x000003805c5d7812 */ /* 0x000fe400078ec0ff */
[----:B------:R-:W-:Y:S02]  /*7370*/  F2FP.BF16.F32.PACK_AB R146, R149, R148 ;  /* 0x000000949592723e */ /* 0x000fe400000010ff */
[----:B------:R-:W-:Y:S02]  /*7380*/  F2FP.BF16.F32.PACK_AB R147, R151, R150 ;  /* 0x000000969793723e */ /* 0x000fe400000010ff */
[----:B------:R-:W-:Y:S02]  /*7390*/  SHF.R.U64 R68, R68, 0x3, RZ ;  /* 0x0000000344447819 */ /* 0x000fe400000012ff */
[----:B------:R-:W-:Y:S01]  /*73a0*/  SHF.R.U64 R72, R72, 0x3, RZ ;  /* 0x0000000348487819 */ /* 0x000fe200000012ff */
[----:B------:R1:W-:Y:S01]  /*73b0*/  STSM.16.M88.4 [R39], R144 ;  /* 0x0000009027007844 */ /* 0x0003e20000000200 */
[----:B------:R-:W-:-:S02]  /*73c0*/  SHF.R.U64 R76, R76, 0x3, RZ ;  /* 0x000000034c4c7819 */ /* 0x000fc400000012ff */
[----:B------:R-:W-:Y:S02]  /*73d0*/  SHF.R.U64 R84, R84, 0x3, RZ ;  /* 0x0000000354547819 */ /* 0x000fe400000012ff */
[----:B------:R-:W-:Y:S02]  /*73e0*/  SHF.R.U64 R88, R88, 0x3, RZ ;  /* 0x0000000358587819 */ /* 0x000fe400000012ff */
[----:B------:R-:W-:Y:S02]  /*73f0*/  SHF.R.U64 R93, R93, 0x3, RZ ;  /* 0x000000035d5d7819 */ /* 0x000fe400000012ff */
        /* <DEDUP_REMOVED lines=11> */
[----:B------:R-:W-:Y:S01]  /*74b0*/  IADD3.X R77, RZ, R97, RZ, P6, !PT ;  /* 0x00000061ff4d7210 */ /* 0x000fe200037fe4ff */
[----:B------:R-:W-:Y:S06]  /*74c0*/  BAR.SYNC.DEFER_BLOCKING 0x1, 0x100 ;  /* 0x0044000000007b1d */ /* 0x000fec0000010000 */
[----:B-1----:R-:W-:Y:S05]  /*74d0*/  @P2 BRA `(.L_x_43) ;  /* 0x0000000000cc2947 */ /* 0x002fea0003800000 */
[----:B------:R-:W0:Y:S01]  /*74e0*/  LDC R8, c[0x0][0xbe8] ;  /* 0x0002fa00ff087b82 */ /* 0x000e220000000800 */
[----:B------:R-:W-:Y:S01]  /*74f0*/  IMAD R0, RZ, RZ, -UR43 ;  /* 0x8000002bff007e24 */ /* 0x000fe2000f8e02ff */
[----:B------:R-:W-:Y:S01]  /*7500*/  ULDC.64 UR8, c[0x0][0xb90] ;  /* 0x0002e40000087ab9 */ /* 0x000fe20000000a00 */
[----:B------:R-:W-:Y:S01]  /*7510*/  IMAD.MOV R26, RZ, RZ, -R18 ;  /* 0x000000ffff1a7224 */ /* 0x000fe200078e0a12 */
[----:B------:R-:W-:Y:S02]  /*7520*/  UIMAD UR6, UR10, UR8, URZ ;  /* 0x000000080a0672a4 */ /* 0x000fe4000f8e023f */
[----:B------:R-:W-:Y:S02]  /*7530*/  UIMAD.WIDE.U32 UR4, UR7, UR8, URZ ;  /* 0x00000008070472a5 */ /* 0x000fe4000f8e003f */
[----:B------:R-:W1:Y:S01]  /*7540*/  LDC R7, c[0x0][0xc38] ;  /* 0x00030e00ff077b82 */ /* 0x000e620000000800 */
[----:B------:R-:W-:-:S03]  /*7550*/  UIMAD UR6, UR7, UR9, UR6 ;  /* 0x00000009070672a4 */ /* 0x000fc6000f8e0206 */
[----:B------:R-:W-:Y:S01]  /*7560*/  MOV R4, UR4 ;  /* 0x0000000400047c02 */ /* 0x000fe20008000f00 */
[----:B------:R-:W-:-:S03]  /*7570*/  UIADD3 UR6, UR5, UR6, URZ ;  /* 0x0000000605067290 */ /* 0x000fc6000fffe03f */
[----:B------:R-:W2:Y:S01]  /*7580*/  LDC.64 R10, c[0x0][0xb98] ;  /* 0x0002e600ff0a7b82 */ /* 0x000ea20000000a00 */
[----:B0-----:R-:W-:Y:S01]  /*7590*/  ISETP.NE.AND P0, PT, R8, 0x1, PT ;  /* 0x000000010800780c */ /* 0x001fe20003f05270 */
[----:B-1----:R-:W-:-:S04]  /*75a0*/  IMAD R24, R7, R0, UR45 ;  /* 0x0000002d07187e24 */ /* 0x002fc8000f8e0200 */
[----:B------:R-:W-:-:S08]  /*75b0*/  IMAD R6, R24, 0x40, R215 ;  /* 0x0000004018067824 */ /* 0x000fd000078e02d7 */
[----:B------:R-:W0:Y:S08]  /*75c0*/  @P0 LDC R3, c[0x0][0xbec] ;  /* 0x0002fb00ff030b82 */ /* 0x000e300000000800 */
[----:B------:R-:W1:Y:S01]  /*75d0*/  @P0 LDC R5, c[0x0][0xbf0] ;  /* 0x0002fc00ff050b82 */ /* 0x000e620000000800 */
[----:B0-----:R-:W-:-:S04]  /*75e0*/  @P0 IMAD.HI.U32 R0, R6, R3, RZ ;  /* 0x0000000306000227 */ /* 0x001fc800078e00ff */
[----:B------:R-:W-:Y:S01]  /*75f0*/  IMAD.MOV.U32 R3, RZ, RZ, R6 ;  /* 0x000000ffff037224 */ /* 0x000fe200078e0006 */
[----:B-1----:R-:W-:Y:S01]  /*7600*/  @P0 SHF.R.U32.HI R3, RZ, R5, R0 ;  /* 0x00000005ff030219 */ /* 0x002fe20000011600 */
[----:B------:R-:W-:Y:S01]  /*7610*/  IMAD.U32 R5, RZ, RZ, UR5 ;  /* 0x00000005ff057e24 */ /* 0x000fe2000f8e00ff */
[----:B------:R-:W-:Y:S01]  /*7620*/  ULDC.64 UR4, c[0x0][0xb88] ;  /* 0x0002e20000047ab9 */ /* 0x000fe20000000a00 */
[----:B------:R-:W-:Y:S01]  /*7630*/  IMAD.U32 R5, RZ, RZ, UR6 ;  /* 0x00000006ff057e24 */ /* 0x000fe2000f8e00ff */
[--C-:B------:R-:W-:Y:S01]  /*7640*/  SHF.R.S32.HI R9, RZ, 0x1f, R3.reuse ;  /* 0x0000001fff097819 */ /* 0x100fe20000011403 */
[----:B------:R-:W-:Y:S02]  /*7650*/  IMAD.MOV R7, RZ, RZ, -R3 ;  /* 0x000000ffff077224 */ /* 0x000fe400078e0a03 */
[----:B--2---:R-:W-:Y:S02]  /*7660*/  IMAD R0, R10, UR11, RZ ;  /* 0x0000000b0a007c24 */ /* 0x004fe4000f8e02ff */
[----:B------:R-:W-:-:S02]  /*7670*/  IMAD R7, R8, R7, R6 ;  /* 0x0000000708077224 */ /* 0x000fc400078e0206 */
[----:B------:R-:W-:-:S04]  /*7680*/  IMAD.WIDE.U32 R4, R10, UR44, R4 ;  /* 0x0000002c0a047c25 */ /* 0x000fc8000f8e0004 */
[----:B------:R-:W-:Y:S01]  /*7690*/  IMAD R6, R11, UR44, R0 ;  /* 0x0000002c0b067c24 */ /* 0x000fe2000f8e0200 */
[----:B------:R-:W-:Y:S01]  /*76a0*/  SHF.R.S32.HI R0, RZ, 0x1f, R7 ;  /* 0x0000001fff007819 */ /* 0x000fe20000011407 */
[----:B------:R-:W-:Y:S01]  /*76b0*/  IMAD R11, R24, 0x40, R2 ;  /* 0x00000040180b7824 */ /* 0x000fe200078e0202 */
[----:B------:R-:W-:-:S03]  /*76c0*/  IADD3 R4, P0, R3, R4, RZ ;  /* 0x0000000403047210 */ /* 0x000fc60007f1e0ff */
[----:B------:R-:W-:Y:S01]  /*76d0*/  IMAD R0, R0, UR4, RZ ;  /* 0x0000000400007c24 */ /* 0x000fe2000f8e02ff */
[----:B------:R-:W-:-:S03]  /*76e0*/  IADD3.X R5, R9, R5, R6, P0, !PT ;  /* 0x0000000509057210 */ /* 0x000fc600007fe406 */
[C---:B------:R-:W-:Y:S02]  /*76f0*/  IMAD R3, R7.reuse, UR5, R0 ;  /* 0x0000000507037c24 */ /* 0x040fe4000f8e0200 */
[----:B------:R-:W-:Y:S01]  /*7700*/  IMAD.WIDE.U32 R4, R7, UR4, R4 ;  /* 0x0000000407047c25 */ /* 0x000fe2000f8e0004 */
[----:B------:R-:W-:-:S03]  /*7710*/  ULDC.64 UR4, c[0x0][0xb50] ;  /* 0x0002d40000047ab9 */ /* 0x000fc60000000a00 */
[----:B------:R-:W-:Y:S01]  /*7720*/  IMAD.IADD R3, R5, 0x1, R3 ;  /* 0x0000000105037824 */ /* 0x000fe200078e0203 */
[----:B------:R-:W-:Y:S01]  /*7730*/  LEA R9, P0, R4, UR4, 0x2 ;  /* 0x0000000404097c11 */ /* 0x000fe2000f8010ff */
[----:B------:R-:W-:Y:S02]  /*7740*/  ULDC UR4, c[0x0][0xa88] ;  /* 0x0002a20000047ab9 */ /* 0x000fe40000000800 */
[----:B------:R-:W-:Y:S01]  /*7750*/  IMAD R0, R8, UR4, RZ ;  /* 0x0000000408007c24 */ /* 0x000fe2000f8e02ff */
[----:B------:R-:W-:Y:S01]  /*7760*/  LEA.HI.X R10, R4, UR5, R3, 0x2, P0 ;  /* 0x00000005040a7c11 */ /* 0x000fe200080f1403 */
[----:B------:R-:W-:Y:S01]  /*7770*/  SHFL.IDX PT, R6, R9, 0x1, 0x1c1f ;  /* 0x003c1f0009067f89 */ /* 0x000fe200000e0000 */
[----:B------:R-:W-:Y:S02]  /*7780*/  ISETP.NE.AND P0, PT, R17, R26, PT ;  /* 0x0000001a1100720c */ /* 0x000fe40003f05270 */
[C---:B------:R-:W-:Y:S01]  /*7790*/  IADD3 R3, R11.reuse, 0x8, RZ ;  /* 0x000000080b037810 */ /* 0x040fe20007ffe0ff */
[----:B------:R-:W-:Y:S01]  /*77a0*/  SHFL.IDX PT, R4, R9, RZ, 0x1c1f ;  /* 0x001c1fff09047589 */ /* 0x000fe200000e0000 */
[----:B------:R-:W-:-:S02]  /*77b0*/  ISETP.GE.OR P1, PT, R11, R0, P0 ;  /* 0x000000000b00720c */ /* 0x000fc40000726670 */
[----:B------:R-:W-:Y:S01]  /*77c0*/  ISETP.GE.OR P0, PT, R3, R0, P0 ;  /* 0x000000000300720c */ /* 0x000fe20000706670 */
[----:B------:R-:W0:Y:S04]  /*77d0*/  SHFL.IDX PT, R5, R10, RZ, 0x1c1f ;  /* 0x001c1fff0a057589 */ /* 0x000e2800000e0000 */
[----:B------:R-:W1:Y:S06]  /*77e0*/  SHFL.IDX PT, R7, R10, 0x1, 0x1c1f ;  /* 0x003c1f000a077f89 */ /* 0x000e6c00000e0000 */
[----:B0-----:R0:W-:Y:S04]  /*77f0*/  @!P1 ST.E desc[UR50][R4.64], R13 ;  /* 0x0000000d04009985 */ /* 0x0011e8000c101932 */
[----:B-1----:R0:W-:Y:S02]  /*7800*/  @!P0 ST.E desc[UR50][R6.64], R12 ;  /* 0x0000000c06008985 */ /* 0x0021e4000c101932 */
.L_x_43:
[----:B------:R-:W1:Y:S01]  /*7810*/  LDC R24, c[0x0][0xbe8] ;  /* 0x0002fa00ff187b82 */ /* 0x000e620000000800 */
[----:B------:R-:W-:Y:S01]  /*7820*/  ULDC UR12, c[0x0][0xac8] ;  /* 0x0002b200000c7ab9 */ /* 0x000fe20000000800 */
[----:B0-----:R0:W5:Y:S04]  /*7830*/  LD.E.128 R4, desc[UR50][R20.64] ;  /* 0x0000003214047980 */ /* 0x001168000c101d00 */
[----:B------:R-:W5:Y:S02]  /*7840*/  LD.E.128 R96, desc[UR50][R96.64] ;  /* 0x0000003260607980 */ /* 0x000f64000c101d00 */
[----:B------:R-:W2:Y:S01]  /*7850*/  LDC R10, c[0x0][0xc38] ;  /* 0x00030e00ff0a7b82 */ /* 0x000ea20000000800 */
[----:B------:R-:W-:Y:S01]  /*7860*/  ISETP.GE.AND P1, PT, R189, UR12, PT ;  /* 0x0000000cbd007c0c */ /* 0x000fe2000bf26270 */
[----:B------:R-:W-:Y:S01]  /*7870*/  IMAD R9, RZ, RZ, -UR43 ;  /* 0x8000002bff097e24 */ /* 0x000fe2000f8e02ff */
[----:B------:R-:W-:Y:S01]  /*7880*/  ULDC.64 UR8, c[0x0][0xae8] ;  /* 0x0002ba0000087ab9 */ /* 0x000fe20000000a00 */
[----:B------:R-:W5:Y:S04]  /*7890*/  LD.E.128 R12, desc[UR50][R14.64] ;  /* 0x000000320e0c7980 */ /* 0x000f68000c101d00 */
[----:B------:R-:W5:Y:S04]  /*78a0*/  LD.E.128 R36, desc[UR50][R36.64] ;  /* 0x0000003224247980 */ /* 0x000f68000c101d00 */
[----:B------:R-:W5:Y:S01]  /*78b0*/  LD.E.128 R40, desc[UR50][R40.64] ;  /* 0x0000003228287980 */ /* 0x000f62000c101d00 */
[----:B-1----:R-:W-:Y:S01]  /*78c0*/  ISETP.NE.AND P3, PT, R24, 0x1, PT ;  /* 0x000000011800780c */ /* 0x002fe20003f65270 */
[----:B0-----:R-:W0:Y:S01]  /*78d0*/  LDC.64 R20, c[0x0][0xae0] ;  /* 0x0002b800ff147b82 */ /* 0x001e220000000a00 */
[----:B------:R-:W-:Y:S01]  /*78e0*/  ISETP.GE.AND P0, PT, R188, UR12, PT ;  /* 0x0000000cbc007c0c */ /* 0x000fe2000bf06270 */
[----:B------:R-:W5:Y:S01]  /*78f0*/  LD.E.128 R44, desc[UR50][R44.64] ;  /* 0x000000322c2c7980 */ /* 0x000f62000c101d00 */
[----:B------:R-:W-:-:S02]  /*7900*/  SEL R3, RZ, 0xffffffff, P1 ;  /* 0xffffffffff037807 */ /* 0x000fc40000800000 */
[----:B------:R-:W-:Y:S01]  /*7910*/  ISETP.GE.AND P2, PT, R16, UR12, PT ;  /* 0x0000000c10007c0c */ /* 0x000fe2000bf46270 */
[----:B------:R-:W5:Y:S04]  /*7920*/  LD.E.128 R48, desc[UR50][R48.64] ;  /* 0x0000003230307980 */ /* 0x000f68000c101d00 */
[----:B------:R-:W5:Y:S02]  /*7930*/  LD.E.128 R52, desc[UR50][R52.64] ;  /* 0x0000003234347980 */ /* 0x000f64000c101d00 */
[----:B------:R-:W1:Y:S01]  /*7940*/  @P3 LDC R26, c[0x0][0xbec] ;  /* 0x0002fb00ff1a3b82 */ /* 0x000e620000000800 */
[----:B------:R-:W-:Y:S01]  /*7950*/  SEL R8, RZ, 0xffffffff, P0 ;  /* 0xffffffffff087807 */ /* 0x000fe20000000000 */
[----:B------:R-:W-:Y:S01]  /*7960*/  IMAD.SHL.U32 R3, R3, 0x2, RZ ;  /* 0x0000000203037824 */ /* 0x000fe200078e00ff */
[----:B------:R-:W-:Y:S01]  /*7970*/  SEL R0, RZ, 0x1, P2 ;  /* 0x00000001ff007807 */ /* 0x000fe20001000000 */
[----:B------:R-:W5:Y:S04]  /*7980*/  LD.E.128 R56, desc[UR50][R56.64] ;  /* 0x0000003238387980 */ /* 0x000f68000c101d00 */
[----:B------:R-:W3:Y:S01]  /*7990*/  @P3 LDC R11, c[0x0][0xbf0] ;  /* 0x0002fc00ff0b3b82 */ /* 0x000ee20000000800 */
[----:B------:R-:W-:Y:S01]  /*79a0*/  IMAD.SHL.U32 R8, R8, 0x4, RZ ;  /* 0x0000000408087824 */ /* 0x000fe200078e00ff */
[----:B------:R-:W-:Y:S01]  /*79b0*/  LOP3.LUT R3, R3, 0x2, R0, 0xe2, !PT ;  /* 0x0000000203037812 */ /* 0x000fe200078ee200 */
[----:B------:R-:W5:Y:S01]  /*79c0*/  LD.E.128 R60, desc[UR50][R60.64] ;  /* 0x000000323c3c7980 */ /* 0x000f62000c101d00 */
[----:B------:R-:W-:Y:S01]  /*79d0*/  ISETP.GE.AND P0, PT, R187, UR12, PT ;  /* 0x0000000cbb007c0c */ /* 0x000fe2000bf06270 */
[----:B--2---:R-:W-:Y:S01]  /*79e0*/  IMAD R27, R10, R9, UR45 ;  /* 0x0000002d0a1b7e24 */ /* 0x004fe2000f8e0209 */
[----:B------:R-:W-:Y:S01]  /*79f0*/  LOP3.LUT R3, R8, 0x4, R3, 0xe2, !PT ;  /* 0x0000000408037812 */ /* 0x000fe200078ee203 */
[----:B------:R-:W-:Y:S01]  /*7a00*/  IMAD R0, R210, 0x20, R212 ;  /* 0x00000020d2007824 */ /* 0x000fe200078e02d4 */
[----:B------:R-:W-:Y:S01]  /*7a10*/  SEL R8, RZ, 0xffffffff, P0 ;  /* 0xffffffffff087807 */ /* 0x000fe20000000000 */
[----:B------:R-:W5:Y:S02]  /*7a20*/  LD.E.128 R68, desc[UR50][R68.64] ;  /* 0x0000003244447980 */ /* 0x000f64000c101d00 */
[----:B------:R-:W-:-:S02]  /*7a30*/  IMAD R25, R27, 0x40, R0 ;  /* 0x000000401b197824 */ /* 0x000fc400078e0200 */
[----:B------:R-:W-:Y:S01]  /*7a40*/  IMAD.SHL.U32 R8, R8, 0x8, RZ ;  /* 0x0000000808087824 */ /* 0x000fe200078e00ff */
[----:B------:R-:W-:Y:S01]  /*7a50*/  ISETP.GE.AND P1, PT, R186, UR12, PT ;  /* 0x0000000cba007c0c */ /* 0x000fe2000bf26270 */
[----:B------:R-:W5:Y:S01]  /*7a60*/  LD.E.128 R72, desc[UR50][R72.64] ;  /* 0x0000003248487980 */ /* 0x000f62000c101d00 */
[----:B-1----:R-:W-:Y:S02]  /*7a70*/  @P3 IMAD.HI.U32 R0, R25, R26, RZ ;  /* 0x0000001a19003227 */ /* 0x002fe400078e00ff */
[----:B------:R-:W-:Y:S01]  /*7a80*/  LOP3.LUT R3, R8, 0x8, R3, 0xe2, !PT ;  /* 0x0000000808037812 */ /* 0x000fe200078ee203 */
[----:B------:R-:W-:Y:S01]  /*7a90*/  UIMAD UR6, UR10, UR8, URZ ;  /* 0x000000080a0672a4 */ /* 0x000fe2000f8e023f */
[----:B------:R-:W-:Y:S01]  /*7aa0*/  MOV R8, R25 ;  /* 0x0000001900087202 */ /* 0x000fe20000000f00 */
[----:B------:R-:W5:Y:S01]  /*7ab0*/  LD.E.128 R76, desc[UR50][R76.64] ;  /* 0x000000324c4c7980 */ /* 0x000f62000c101d00 */
[----:B---3--:R-:W-:-:S03]  /*7ac0*/  @P3 SHF.R.U32.HI R8, RZ, R11, R0 ;  /* 0x0000000bff083219 */ /* 0x008fc60000011600 */
[----:B------:R-:W5:Y:S01]  /*7ad0*/  LD.E.128 R84, desc[UR50][R84.64] ;  /* 0x0000003254547980 */ /* 0x000f62000c101d00 */
[----:B------:R-:W-:Y:S01]  /*7ae0*/  SEL R0, RZ, 0xffffffff, P1 ;  /* 0xffffffffff007807 */ /* 0x000fe20000800000 */
[----:B------:R-:W-:Y:S01]  /*7af0*/  UIMAD.WIDE.U32 UR4, UR7, UR8, URZ ;  /* 0x00000008070472a5 */ /* 0x000fe2000f8e003f */
[--C-:B------:R-:W-:Y:S01]  /*7b00*/  SHF.R.S32.HI R11, RZ, 0x1f, R8.reuse ;  /* 0x0000001fff0b7819 */ /* 0x100fe20000011408 */
[----:B------:R-:W-:Y:S01]  /*7b10*/  UIMAD UR6, UR7, UR9, UR6 ;  /* 0x00000009070672a4 */ /* 0x000fe2000f8e0206 */
[----:B------:R-:W-:Y:S01]  /*7b20*/  ISETP.GE.AND P0, PT, R185, UR12, PT ;  /* 0x0000000cb9007c0c */ /* 0x000fe2000bf06270 */
[----:B------:R-:W-:Y:S01]  /*7b30*/  IMAD.SHL.U32 R0, R0, 0x10, RZ ;  /* 0x0000001000007824 */ /* 0x000fe200078e00ff */
[----:B------:R-:W-:Y:S01]  /*7b40*/  ULDC.64 UR8, c[0x0][0xaf0] ;  /* 0x0002bc0000087ab9 */ /* 0x000fe20000000a00 */
[----:B------:R-:W-:Y:S01]  /*7b50*/  UIADD3 UR5, UR5, UR6, URZ ;  /* 0x0000000605057290 */ /* 0x000fe2000fffe03f */
[----:B------:R-:W-:Y:S01]  /*7b60*/  IMAD.MOV R10, RZ, RZ, -R8 ;  /* 0x000000ffff0a7224 */ /* 0x000fe200078e0a08 */
[----:B------:R-:W-:Y:S01]  /*7b70*/  UIMAD UR6, UR11, UR8, URZ ;  /* 0x000000080b0672a4 */ /* 0x000fe2000f8e023f */
[----:B------:R-:W-:Y:S01]  /*7b80*/  SEL R9, RZ, 0xffffffff, P0 ;  /* 0xffffffffff097807 */ /* 0x000fe20000000000 */
[----:B0-----:R-:W-:Y:S01]  /*7b90*/  IMAD R11, R11, R20, RZ ;  /* 0x000000140b0b7224 */ /* 0x001fe200078e02ff */
[----:B------:R-:W-:Y:S01]  /*7ba0*/  LOP3.LUT R0, R0, 0x10, R3, 0xe2, !PT ;  /* 0x0000001000007812 */ /* 0x000fe200078ee203 */
[----:B------:R-:W-:Y:S01]  /*7bb0*/  IMAD R3, R24, R10, R25 ;  /* 0x0000000a18037224 */ /* 0x000fe200078e0219 */
[----:B------:R-:W-:Y:S01]  /*7bc0*/  UIMAD UR6, UR44, UR9, UR6 ;  /* 0x000000092c0672a4 */ /* 0x000fe2000f8e0206 */
[----:B------:R-:W-:Y:S01]  /*7bd0*/  IMAD R21, R8, R21, R11 ;  /* 0x0000001508157224 */ /* 0x000fe200078e020b */
[----:B------:R-:W-:Y:S01]  /*7be0*/  UIMAD.WIDE.U32 UR44, UR44, UR8, UR4 ;  /* 0x000000082c2c72a5 */ /* 0x000fe2000f8e0004 */
[----:B------:R-:W-:Y:S01]  /*7bf0*/  IMAD.SHL.U32 R11, R9, 0x20, RZ ;  /* 0x00000020090b7824 */ /* 0x000fe200078e00ff */
[----:B------:R-:W-:Y:S01]  /*7c00*/  ISETP.GE.AND P0, PT, R214, UR12, PT ;  /* 0x0000000cd6007c0c */ /* 0x000fe2000bf06270 */
[----:B------:R-:W-:Y:S01]  /*7c10*/  ULDC.64 UR4, c[0x0][0xad8] ;  /* 0x0002b60000047ab9 */ /* 0x000fe20000000a00 */
[----:B------:R-:W-:Y:S01]  /*7c20*/  SHF.R.S32.HI R10, RZ, 0x1f, R3 ;  /* 0x0000001fff0a7819 */ /* 0x000fe20000011403 */
[----:B------:R-:W-:Y:S01]  /*7c30*/  UIADD3 UR45, UR45, UR6, URZ ;  /* 0x000000062d2d7290 */ /* 0x000fe2000fffe03f */
[----:B------:R-:W-:Y:S01]  /*7c40*/  LOP3.LUT R0, R11, 0x20, R0, 0xe2, !PT ;  /* 0x000000200b007812 */ /* 0x000fe200078ee200 */
[----:B------:R-:W5:Y:S01]  /*7c50*/  LD.E.128 R88, desc[UR50][R88.64] ;  /* 0x0000003258587980 */ /* 0x000f62000c101d00 */
[----:B------:R-:W-:Y:S01]  /*7c60*/  SEL R11, RZ, 0x40, P0 ;  /* 0x00000040ff0b7807 */ /* 0x000fe20000000000 */
[----:B------:R-:W-:Y:S01]  /*7c70*/  IMAD R10, R10, UR4, RZ ;  /* 0x000000040a0a7c24 */ /* 0x000fe2000f8e02ff */
[----:B------:R-:W-:Y:S01]  /*7c80*/  ULDC.64 UR6, c[0x0][0xa80] ;  /* 0x0002a00000067ab9 */ /* 0x000fe20000000a00 */
[----:B------:R-:W5:Y:S01]  /*7c90*/  LD.E.128 R92, desc[UR50][R92.64] ;  /* 0x000000325c5c7980 */ /* 0x000f62000c101d00 */
[----:B------:R-:W-:Y:S01]  /*7ca0*/  IMAD.WIDE.U32 R8, R8, R20, UR44 ;  /* 0x0000002c08087e25 */ /* 0x000fe2000f8e0014 */
[----:B------:R-:W-:Y:S01]  /*7cb0*/  @!PT LDS RZ, [RZ] ;  /* 0x00000000fffff984 */ /* 0x000fe20000000800 */
[----:B------:R-:W-:Y:S01]  /*7cc0*/  @!PT LDS RZ, [RZ] ;  /* 0x00000000fffff984 */ /* 0x000fe20000000800 */
[----:B------:R-:W-:Y:S01]  /*7cd0*/  @!PT LDS RZ, [RZ] ;  /* 0x00000000fffff984 */ /* 0x000fe20000000800 */
[----:B------:R-:W-:Y:S01]  /*7ce0*/  @!PT LDS RZ, [RZ] ;  /* 0x00000000fffff984 */ /* 0x000fe20000000800 */
[----:B------:R0:W-:Y:S06]  /*7cf0*/  MEMBAR.ALL.CTA ;  /* 0x0000000000007992 */ /* 0x0001ec0000008000 */
[----:B0-----:R-:W0:Y:S01]  /*7d00*/  FENCE.VIEW.ASYNC.S ;  /* 0x00000000000073c6 */ /* 0x001e220000000000 */
[----:B------:R-:W-:Y:S01]  /*7d10*/  LOP3.LUT R0, R0, R11, RZ, 0xfc, !PT ;  /* 0x0000000b00007212 */ /* 0x000fe200078efcff */
[----:B------:R-:W-:Y:S01]  /*7d20*/  IMAD R11, R3, UR5, R10 ;  /* 0x00000005030b7c24 */ /* 0x000fe2000f8e020a */
[----:B------:R-:W-:Y:S01]  /*7d30*/  ULDC UR5, c[0x0][0xa88] ;  /* 0x0002a20000057ab9 */ /* 0x000fe20000000800 */
[----:B------:R-:W-:Y:S01]  /*7d40*/  IMAD.IADD R9, R9, 0x1, R21 ;  /* 0x0000000109097824 */ /* 0x000fe200078e0215 */
[----:B------:R-:W-:Y:S01]  /*7d50*/  ISETP.GE.AND P0, PT, R213, UR12, PT ;  /* 0x0000000cd5007c0c */ /* 0x000fe2000bf06270 */
[----:B------:R-:W-:-:S02]  /*7d60*/  IMAD R31, R24, UR5, RZ ;  /* 0x00000005181f7c24 */ /* 0x000fc4000f8e02ff */
[----:B------:R-:W-:Y:S02]  /*7d70*/  IMAD R30, R27, 0x40, R212 ;  /* 0x000000401b1e7824 */ /* 0x000fe400078e02d4 */
[----:B------:R-:W-:Y:S01]  /*7d80*/  IMAD.WIDE.U32 R8, R3, UR4, R8 ;  /* 0x0000000403087c25 */ /* 0x000fe2000f8e0008 */
[----:B------:R-:W-:Y:S01]  /*7d90*/  SEL R3, RZ, 0x80, P0 ;  /* 0x00000080ff037807 */ /* 0x000fe20000000000 */
[----:B------:R-:W-:Y:S01]  /*7da0*/  UIADD3 UR4, UR42, 0x28c20, URZ ;  /* 0x00028c202a047890 */ /* 0x000fe2000fffe03f */
[----:B------:R-:W-:Y:S01]  /*7db0*/  ISETP.GE.AND P0, PT, R30, R31, PT ;  /* 0x0000001f1e00720c */ /* 0x000fe20003f06270 */
[----:B------:R-:W-:Y:S01]  /*7dc0*/  IMAD.IADD R9, R9, 0x1, R11 ;  /* 0x0000000109097824 */ /* 0x000fe200078e020b */
[----:B------:R-:W-:Y:S01]  /*7dd0*/  LEA R28, P1, R8, UR6, 0x1 ;  /* 0x00000006081c7c11 */ /* 0x000fe2000f8208ff */
[----:B------:R-:W-:-:S03]  /*7de0*/  UPRMT UR4, URZ, 0x654, UR4 ;  /* 0x000006543f047896 */ /* 0x000fc60008000004 */
[----:B------:R-:W-:Y:S01]  /*7df0*/  LEA.HI.X R29, R8, UR7, R9, 0x1, P1 ;  /* 0x00000007081d7c11 */ /* 0x000fe200088f0c09 */
[----:B0-----:R0:W1:Y:S01]  /*7e00*/  SHFL.IDX PT, R10, R28, RZ, 0x181f ;  /* 0x00181fff1c0a7589 */ /* 0x00106200000e0000 */
[----:B------:R-:W-:Y:S03]  /*7e10*/  BSSY B0, `(.L_x_44) ;  /* 0x0000024000007945 */ /* 0x000fe60003800000 */
[----:B------:R0:W2:Y:S01]  /*7e20*/  SHFL.IDX PT, R11, R29, RZ, 0x181f ;  /* 0x00181fff1d0b7589 */ /* 0x0000a200000e0000 */
[----:B------:R-:W-:Y:S01]  /*7e30*/  SYNCS.ARRIVE.TRANS64.RED.A1T0 RZ, [UR4], RZ ;  /* 0x000000ffffff79a7 */ /* 0x000fe20008100404 */
[----:B------:R-:W-:Y:S01]  /*7e40*/  LOP3.LUT R3, R0, R3, RZ, 0xfc, !PT ;  /* 0x0000000300037212 */ /* 0x000fe200078efcff */
[----:B------:R-:W-:Y:S06]  /*7e50*/  @P0 BRA `(.L_x_45) ;  /* 0x00000000007c0947 */ /* 0x000fec0003800000 */
[----:B------:R-:W-:Y:S02]  /*7e60*/  ISETP.GE.AND P1, PT, R189, UR12, PT ;  /* 0x0000000cbd007c0c */ /* 0x000fe4000bf26270 */
[----:B------:R-:W-:Y:S02]  /*7e70*/  ISETP.GE.AND P0, PT, R16, UR12, PT ;  /* 0x0000000c10007c0c */ /* 0x000fe4000bf06270 */
[----:B------:R-:W-:Y:S02]  /*7e80*/  ISETP.GE.AND P5, PT, R188, UR12, PT ;  /* 0x0000000cbc007c0c */ /* 0x000fe4000bfa6270 */
[----:B------:R-:W-:-:S07]  /*7e90*/  ISETP.GE.AND P3, PT, R187, UR12, PT ;  /* 0x0000000cbb007c0c */ /* 0x000fce000bf66270 */
[CC--:B-1----:R-:W-:Y:S02]  /*7ea0*/  @!P1 LEA R20, P2, R189.reuse, R10.reuse, 0x1 ;  /* 0x0000000abd149211 */ /* 0x0c2fe400078408ff */
[----:B--2---:R-:W-:Y:S02]  /*7eb0*/  @!P0 IMAD.WIDE R8, R16, 0x2, R10 ;  /* 0x0000000210088825 */ /* 0x004fe400078e020a */
[----:B------:R-:W-:Y:S02]  /*7ec0*/  @!P1 LEA.HI.X R21, R189, R11, R223, 0x1, P2 ;  /* 0x0000000bbd159211 */ /* 0x000fe400010f0cdf */
[----:B------:R-:W-:Y:S01]  /*7ed0*/  ISETP.GE.AND P2, PT, R186, UR12, PT ;  /* 0x0000000cba007c0c */ /* 0x000fe2000bf46270 */
[----:B-----5:R1:W-:Y:S01]  /*7ee0*/  @!P0 ST.E.128 desc[UR50][R8.64], R96 ;  /* 0x0000006008008985 */ /* 0x0203e2000c101d32 */
[----:B------:R-:W-:Y:S02]  /*7ef0*/  @!P5 LEA R24, P4, R188, R10, 0x1 ;  /* 0x0000000abc18d211 */ /* 0x000fe400078808ff */
[----:B------:R-:W-:Y:S01]  /*7f00*/  LOP3.LUT P0, RZ, R0, 0x40, RZ, 0xc0, !PT ;  /* 0x0000004000ff7812 */ /* 0x000fe2000780c0ff */
[----:B------:R2:W-:Y:S01]  /*7f10*/  @!P1 ST.E.128 desc[UR50][R20.64], R4 ;  /* 0x0000000414009985 */ /* 0x0005e2000c101d32 */
[----:B------:R-:W-:-:S02]  /*7f20*/  ISETP.GE.AND P1, PT, R185, UR12, PT ;  /* 0x0000000cb9007c0c */ /* 0x000fc4000bf26270 */
[-C--:B------:R-:W-:Y:S02]  /*7f30*/  @!P5 LEA.HI.X R25, R188, R11.reuse, R222, 0x1, P4 ;  /* 0x0000000bbc19d211 */ /* 0x080fe400020f0cde */
[----:B------:R-:W-:Y:S02]  /*7f40*/  LOP3.LUT P4, RZ, R3, 0x80, RZ, 0xc0, !PT ;  /* 0x0000008003ff7812 */ /* 0x000fe4000788c0ff */
[CC--:B------:R-:W-:Y:S01]  /*7f50*/  @!P3 LEA R26, P6, R187.reuse, R10.reuse, 0x1 ;  /* 0x0000000abb1ab211 */ /* 0x0c0fe200078c08ff */
[----:B------:R3:W-:Y:S03]  /*7f60*/  @!P5 ST.E.128 desc[UR50][R24.64], R40 ;  /* 0x000000281800d985 */ /* 0x0007e6000c101d32 */
[----:B------:R-:W-:Y:S02]  /*7f70*/  @!P3 LEA.HI.X R27, R187, R11, R221, 0x1, P6 ;  /* 0x0000000bbb1bb211 */ /* 0x000fe400030f0cdd */
[----:B-1----:R-:W-:-:S03]  /*7f80*/  @!P2 LEA R8, P5, R186, R10, 0x1 ;  /* 0x0000000aba08a211 */ /* 0x002fc600078a08ff */
[----:B------:R3:W-:Y:S01]  /*7f90*/  @!P3 ST.E.128 desc[UR50][R26.64], R48 ;  /* 0x000000301a00b985 */ /* 0x0007e2000c101d32 */
[-C--:B--2---:R-:W-:Y:S02]  /*7fa0*/  @!P1 LEA R4, P6, R185, R10.reuse, 0x1 ;  /* 0x0000000ab9049211 */ /* 0x084fe400078c08ff */
[-C--:B------:R-:W-:Y:S02]  /*7fb0*/  @P0 LEA R6, P3, R214, R10.reuse, 0x1 ;  /* 0x0000000ad6060211 */ /* 0x080fe400078608ff */
[-C--:B------:R-:W-:Y:S02]  /*7fc0*/  @!P2 LEA.HI.X R9, R186, R11.reuse, R220, 0x1, P5 ;  /* 0x0000000bba09a211 */ /* 0x080fe400028f0cdc */
[----:B------:R-:W-:Y:S02]  /*7fd0*/  @P4 LEA R10, P5, R213, R10, 0x1 ;  /* 0x0000000ad50a4211 */ /* 0x000fe400078a08ff */
[-C--:B------:R-:W-:Y:S01]  /*7fe0*/  @!P1 LEA.HI.X R5, R185, R11.reuse, R219, 0x1, P6 ;  /* 0x0000000bb9059211 */ /* 0x080fe200030f0cdb */
[----:B------:R3:W-:Y:S01]  /*7ff0*/  @!P2 ST.E.128 desc[UR50][R8.64], R56 ;  /* 0x000000380800a985 */ /* 0x0007e2000c101d32 */
[----:B------:R-:W-:-:S02]  /*8000*/  @P0 LEA.HI.X R7, R214, R11, R218, 0x1, P3 ;  /* 0x0000000bd6070211 */ /* 0x000fc400018f0cda */
[----:B------:R-:W-:Y:S01]  /*8010*/  @P4 LEA.HI.X R11, R213, R11, R217, 0x1, P5 ;  /* 0x0000000bd50b4211 */ /* 0x000fe200028f0cd9 */
[----:B------:R3:W-:Y:S04]  /*8020*/  @!P1 ST.E.128 desc[UR50][R4.64], R68 ;  /* 0x0000004404009985 */ /* 0x0007e8000c101d32 */
[----:B------:R3:W-:Y:S04]  /*8030*/  @P0 ST.E.128 desc[UR50][R6.64], R76 ;  /* 0x0000004c06000985 */ /* 0x0007e8000c101d32 */
[----:B------:R3:W-:Y:S02]  /*8040*/  @P4 ST.E.128 desc[UR50][R10.64], R88 ;  /* 0x000000580a004985 */ /* 0x0007e4000c101d32 */
.L_x_45:
[----:B------:R-:W-:Y:S05]  /*8050*/  BSYNC B0 ;  /* 0x0000000000007941 */ /* 0x000fea0003800000 */
.L_x_44:
[----:B---3-5:R-:W-:Y:S01]  /*8060*/  IADD3 R4, R30, 0x20, RZ ;  /* 0x000000201e047810 */ /* 0x028fe20007ffe0ff */
[----:B------:R3:W4:Y:S01]  /*8070*/  SHFL.IDX PT, R7, R29, 0x1, 0x181f ;  /* 0x00381f001d077f89 */ /* 0x00072200000e0000 */
[----:B------:R-:W-:Y:S02]  /*8080*/  BSSY B0, `(.L_x_46) ;  /* 0x0000023000007945 */ /* 0x000fe40003800000 */
[----:B------:R-:W-:Y:S01]  /*8090*/  ISETP.GE.AND P0, PT, R4, R31, PT ;  /* 0x0000001f0400720c */ /* 0x000fe20003f06270 */
[----:B------:R3:W0:-:S12]  /*80a0*/  SHFL.IDX PT, R6, R28, 0x1, 0x181f ;  /* 0x00381f001c067f89 */ /* 0x00061800000e0000 */
[----:B---3--:R-:W-:Y:S05]  /*80b0*/  @P0 BRA `(.L_x_47) ;  /* 0x00000000007c0947 */ /* 0x008fea0003800000 */
[----:B------:R-:W-:Y:S02]  /*80c0*/  ISETP.GE.AND P2, PT, R189, UR12, PT ;  /* 0x0000000cbd007c0c */ /* 0x000fe4000bf46270 */
[----:B------:R-:W-:Y:S02]  /*80d0*/  ISETP.GE.AND P3, PT, R16, UR12, PT ;  /* 0x0000000c10007c0c */ /* 0x000fe4000bf66270 */
[----:B------:R-:W-:Y:S02]  /*80e0*/  ISETP.GE.AND P5, PT, R188, UR12, PT ;  /* 0x0000000cbc007c0c */ /* 0x000fe4000bfa6270 */
[----:B------:R-:W-:Y:S02]  /*80f0*/  ISETP.GE.AND P4, PT, R187, UR12, PT ;  /* 0x0000000cbb007c0c */ /* 0x000fe4000bf86270 */
[----:B------:R-:W-:-:S05]  /*8100*/  LOP3.LUT P1, RZ, R0, 0x40, RZ, 0xc0, !PT ;  /* 0x0000004000ff7812 */ /* 0x000fca000782c0ff */
[CC--:B0-----:R-:W-:Y:S02]  /*8110*/  @!P2 LEA R8, P0, R189.reuse, R6.reuse, 0x1 ;  /* 0x00000006bd08a211 */ /* 0x0c1fe400078008ff */
[----:B----4-:R-:W-:Y:S02]  /*8120*/  @!P3 IMAD.WIDE R4, R16, 0x2, R6 ;  /* 0x000000021004b825 */ /* 0x010fe400078e0206 */
[-C--:B------:R-:W-:Y:S02]  /*8130*/  @!P2 LEA.HI.X R9, R189, R7.reuse, R223, 0x1, P0 ;  /* 0x00000007bd09a211 */ /* 0x080fe400000f0cdf */
[----:B-1----:R-:W-:Y:S01]  /*8140*/  @!P5 LEA R10, P0, R188, R6, 0x1 ;  /* 0x00000006bc0ad211 */ /* 0x002fe200078008ff */
[----:B------:R0:W-:Y:S01]  /*8150*/  @!P3 ST.E.128 desc[UR50][R4.64], R12 ;  /* 0x0000000c0400b985 */ /* 0x0001e2000c101d32 */
[----:B------:R-:W-:Y:S02]  /*8160*/  ISETP.GE.AND P3, PT, R186, UR12, PT ;  /* 0x0000000cba007c0c */ /* 0x000fe4000bf66270 */
[----:B--2---:R-:W-:Y:S01]  /*8170*/  @!P5 LEA.HI.X R11, R188, R7, R222, 0x1, P0 ;  /* 0x00000007bc0bd211 */ /* 0x004fe200000f0cde */
[----:B------:R3:W-:Y:S01]  /*8180*/  @!P2 ST.E.128 desc[UR50][R8.64], R36 ;  /* 0x000000240800a985 */ /* 0x0007e2000c101d32 */
[----:B------:R-:W-:-:S02]  /*8190*/  ISETP.GE.AND P2, PT, R185, UR12, PT ;  /* 0x0000000cb9007c0c */ /* 0x000fc4000bf46270 */
[----:B------:R-:W-:Y:S01]  /*81a0*/  LOP3.LUT P0, RZ, R3, 0x80, RZ, 0xc0, !PT ;  /* 0x0000008003ff7812 */ /* 0x000fe2000780c0ff */
[----:B------:R3:W-:Y:S01]  /*81b0*/  @!P5 ST.E.128 desc[UR50][R10.64], R44 ;  /* 0x0000002c0a00d985 */ /* 0x0007e2000c101d32 */
[----:B------:R-:W-:-:S04]  /*81c0*/  @!P4 LEA R20, P6, R187, R6, 0x1 ;  /* 0x00000006bb14c211 */ /* 0x000fc800078c08ff */
[----:B------:R-:W-:Y:S02]  /*81d0*/  @!P4 LEA.HI.X R21, R187, R7, R221, 0x1, P6 ;  /* 0x00000007bb15c211 */ /* 0x000fe400030f0cdd */
[----:B------:R-:W-:-:S03]  /*81e0*/  @!P3 LEA R24, P5, R186, R6, 0x1 ;  /* 0x00000006ba18b211 */ /* 0x000fc600078a08ff */
[----:B------:R3:W-:Y:S01]  /*81f0*/  @!P4 ST.E.128 desc[UR50][R20.64], R52 ;  /* 0x000000341400c985 */ /* 0x0007e2000c101d32 */
[-C--:B0-----:R-:W-:Y:S02]  /*8200*/  @!P2 LEA R4, P6, R185, R6.reuse, 0x1 ;  /* 0x00000006b904a211 */ /* 0x081fe400078c08ff */
        /* <DEDUP_REMOVED lines=10> */
.L_x_47:
[----:B------:R-:W-:Y:S05]  /*82b0*/  BSYNC B0 ;  /* 0x0000000000007941 */ /* 0x000fea0003800000 */
.L_x_46:
[----:B------:R-:W5:Y:S02]  /*82c0*/  LDC R0, c[0x0][0xc34] ;  /* 0x00030d00ff007b82 */ /* 0x000f640000000800 */
[----:B-----5:R-:W-:-:S13]  /*82d0*/  ISETP.LE.AND P0, PT, R0, UR40, PT ;  /* 0x0000002800007c0c */ /* 0x020fda000bf03270 */
[----:B------:R-:W-:Y:S05]  /*82e0*/  @!P0 BRA `(.L_x_48) ;  /* 0xffffff8c000c8947 */ /* 0x000fea000383ffff */
[----:B------:R-:W-:Y:S05]  /*82f0*/  EXIT ;  /* 0x000000000000794d */ /* 0x000fea0003800000 */
.L_x_5:
[----:B------:R-:W-:-:S08]  /*8300*/  NOP ;  /* 0x0000000000007918 */ /* 0x000fd00000000000 */
[----:B------:R-:W0:-:S00]  /*8310*/  USETMAXREG.DEALLOC.CTAPOOL 0x28 ;  /* 0x00000028000079c8 */ /* 0x000e0000080e0500 */
[----:B------:R-:W1:Y:S01]  /*8320*/  S2UR UR11, SR_CTAID.X ;  /* 0x00000000000b79c3 */ /* 0x000e620000002500 */
[----:B0-----:R-:W-:Y:S02]  /*8330*/  IMAD.MOV.U32 R2, RZ, RZ, 0x1 ;  /* 0x00000001ff027424 */ /* 0x001fe400078e00ff */
[----:B------:R-:W-:Y:S02]  /*8340*/  IMAD.MOV.U32 R17, RZ, RZ, RZ ;  /* 0x000000ffff117224 */ /* 0x000fe400078e00ff */
[----:B------:R-:W-:-:S03]  /*8350*/  IMAD.MOV.U32 R22, RZ, RZ, 0x1 ;  /* 0x00000001ff167424 */ /* 0x000fc600078e00ff */
[----:B------:R-:W1:Y:S02]  /*8360*/  LDC R3, c[0x0][0xc34] ;  /* 0x00030d00ff037b82 */ /* 0x000e640000000800 */
[----:B-1----:R-:W-:-:S13]  /*8370*/  ISETP.LE.AND P0, PT, R3, UR11, PT ;  /* 0x0000000b03007c0c */ /* 0x002fda000bf03270 */
[----:B------:R-:W-:Y:S05]  /*8380*/  @P0 BRA `(.L_x_49) ;  /* 0x0000003800f80947 */ /* 0x000fea0003800000 */
[----:B------:R-:W-:Y:S01]  /*8390*/  IMAD.SHL.U32 R33, R0, 0x8, RZ ;  /* 0x0000000800217824 */ /* 0x000fe200078e00ff */
[----:B------:R-:W-:Y:S01]  /*83a0*/  ULDC UR9, c[0x0][0x320] ;  /* 0x0000c80000097ab9 */ /* 0x000fe20000000800 */
[----:B------:R-:W-:Y:S01]  /*83b0*/  LOP3.LUT R16, R16, 0xffffffdf, RZ, 0xc0, !PT ;  /* 0xffffffdf10107812 */ /* 0x000fe200078ec0ff */
[----:B------:R-:W-:Y:S01]  /*83c0*/  ULDC.64 UR4, c[0x0][0x418] ;  /* 0x0001060000047ab9 */ /* 0x000fe20000000a00 */
[----:B------:R-:W-:Y:S01]  /*83d0*/  ULDC.64 UR6, c[0x0][0x2f0] ;  /* 0x0000bc0000067ab9 */ /* 0x000fe20000000a00 */
[----:B------:R-:W-:Y:S01]  /*83e0*/  LOP3.LUT R7, R33, 0x38, RZ, 0xc0, !PT ;  /* 0x0000003821077812 */ /* 0x000fe200078ec0ff */
[----:B------:R-:W-:Y:S01]  /*83f0*/  UISETP.NE.U32.AND UP0, UPT, UR4, URZ, UPT ;  /* 0x0000003f0400728c */ /* 0x000fe2000bf05070 */
[--C-:B------:R-:W-:Y:S01]  /*8400*/  SHF.R.U32.HI R37, RZ, 0x3, R0.reuse ;  /* 0x00000003ff257819 */ /* 0x100fe20000011600 */
[----:B------:R-:W-:Y:S01]  /*8410*/  ULDC UR37, c[0x0][0x448] ;  /* 0x0001120000257ab9 */ /* 0x000fe20000000800 */
[C---:B------:R-:W-:Y:S01]  /*8420*/  LOP3.LUT R2, R7.reuse, 0x40, RZ, 0xfc, !PT ;  /* 0x0000004007027812 */ /* 0x040fe200078efcff */
[----:B------:R-:W-:Y:S01]  /*8430*/  UISETP.NE.AND.EX UP0, UPT, UR5, URZ, UPT, UP0 ;  /* 0x0000003f0500728c */ /* 0x000fe2000bf05300 */
[----:B------:R-:W-:Y:S01]  /*8440*/  LOP3.LUT R3, R7, 0x80, RZ, 0xfc, !PT ;  /* 0x0000008007037812 */ /* 0x000fe200078efcff */
[----:B------:R-:W-:Y:S01]  /*8450*/  ULDC UR4, c[0x0][0x424] ;  /* 0x0001090000047ab9 */ /* 0x000fe20000000800 */
[----:B------:R-:W-:Y:S01]  /*8460*/  ISETP.GE.AND P5, PT, R2, UR9, PT ;  /* 0x0000000902007c0c */ /* 0x000fe2000bfa6270 */
[----:B------:R-:W-:Y:S01]  /*8470*/  USEL UR4, UR4, 0x1, UP0 ;  /* 0x0000000104047887 */ /* 0x000fe20008000000 */
[----:B------:R-:W-:Y:S01]  /*8480*/  ISETP.GE.AND P4, PT, R3, UR9, PT ;  /* 0x0000000903007c0c */ /* 0x000fe2000bf86270 */
[----:B------:R-:W0:Y:S01]  /*8490*/  S2UR UR8, SR_CgaCtaId ;  /* 0x00000000000879c3 */ /* 0x000e220000008800 */
[C---:B------:R-:W-:Y:S01]  /*84a0*/  LOP3.LUT R4, R7.reuse, 0xc0, RZ, 0xfc, !PT ;  /* 0x000000c007047812 */ /* 0x040fe200078efcff */
[----:B------:R-:W-:Y:S01]  /*84b0*/  UIMAD UR36, UR4, UR6, URZ ;  /* 0x00000006042472a4 */ /* 0x000fe2000f8e023f */
[C---:B------:R-:W-:Y:S01]  /*84c0*/  LOP3.LUT R2, R7.reuse, 0x100, RZ, 0xfc, !PT ;  /* 0x0000010007027812 */ /* 0x040fe200078efcff */
[----:B------:R-:W-:Y:S01]  /*84d0*/  UMOV UR39, 0x400 ;  /* 0x0000040000277882 */ /* 0x000fe20000000000 */
[----:B------:R-:W-:Y:S01]  /*84e0*/  ISETP.GE.AND P3, PT, R4, UR9, PT ;  /* 0x0000000904007c0c */ /* 0x000fe2000bf66270 */
[----:B------:R-:W-:Y:S01]  /*84f0*/  UIADD3 UR5, UR36, 0x3f, URZ ;  /* 0x0000003f24057890 */ /* 0x000fe2000fffe03f */
[----:B------:R-:W-:Y:S01]  /*8500*/  LOP3.LUT R5, R7, 0x140, RZ, 0xfc, !PT ;  /* 0x0000014007057812 */ /* 0x000fe200078efcff */
[----:B------:R-:W-:Y:S01]  /*8510*/  ULDC UR4, c[0x0][0x288] ;  /* 0x0000a20000047ab9 */ /* 0x000fe20000000800 */
[----:B------:R-:W-:Y:S01]  /*8520*/  ISETP.GE.AND P2, PT, R2, UR9, PT ;  /* 0x0000000902007c0c */ /* 0x000fe2000bf46270 */
[----:B------:R-:W-:Y:S01]  /*8530*/  USHF.R.S32.HI UR6, URZ, 0x1f, UR5 ;  /* 0x0000001f3f067899 */ /* 0x000fe20008011405 */
[----:B------:R-:W-:Y:S01]  /*8540*/  @P5 LOP3.LUT R16, R16, 0x20, RZ, 0xfc, !PT ;  /* 0x0000002010105812 */ /* 0x000fe200078efcff */
[----:B------:R-:W-:Y:S01]  /*8550*/  UIMAD UR37, UR37, UR4, URZ ;  /* 0x00000004252572a4 */ /* 0x000fe2000f8e023f */
[----:B------:R-:W-:Y:S01]  /*8560*/  ISETP.GE.AND P1, PT, R5, UR9, PT ;  /* 0x0000000905007c0c */ /* 0x000fe2000bf26270 */
[----:B------:R-:W-:Y:S01]  /*8570*/  ULEA.HI UR6, UR6, UR5, URZ, 0x6 ;  /* 0x0000000506067291 */ /* 0x000fe2000f8f303f */
[----:B------:R-:W-:Y:S01]  /*8580*/  LOP3.LUT R16, R16, 0xffffffef, RZ, 0xc0, !PT ;  /* 0xffffffef10107812 */ /* 0x000fe200078ec0ff */
[----:B------:R-:W-:Y:S01]  /*8590*/  ULDC UR10, c[0x0][0x2b8] ;  /* 0x0000ae00000a7ab9 */ /* 0x000fe20000000800 */
[----:B------:R-:W-:Y:S01]  /*85a0*/  SEL R4, RZ, 0xffffffff, P5 ;  /* 0xffffffffff047807 */ /* 0x000fe20002800000 */
[----:B------:R-:W-:Y:S01]  /*85b0*/  ULOP3.LUT UR4, UR6, 0xffffffc0, URZ, 0xc0, !UPT ;  /* 0xffffffc006047892 */ /* 0x000fe2000f8ec03f */
[----:B------:R-:W-:Y:S01]  /*85c0*/  @P4 LOP3.LUT R16, R16, 0x10, RZ, 0xfc, !PT ;  /* 0x0000001010104812 */ /* 0x000fe200078efcff */
[----:B------:R-:W-:Y:S01]  /*85d0*/  IMAD.MOV.U32 R22, RZ, RZ, 0x1 ;  /* 0x00000001ff167424 */ /* 0x000fe200078e00ff */
[----:B------:R-:W-:Y:S01]  /*85e0*/  LOP3.LUT R3, R33, 0x1f8, RZ, 0xc0, !PT ;  /* 0x000001f821037812 */ /* 0x000fe200078ec0ff */
[----:B------:R-:W-:Y:S01]  /*85f0*/  IMAD.SHL.U32 R4, R4, 0x2, RZ ;  /* 0x0000000204047824 */ /* 0x000fe200078e00ff */
[----:B------:R-:W-:Y:S01]  /*8600*/  LOP3.LUT R16, R16, 0xfffffff7, RZ, 0xc0, !PT ;  /* 0xfffffff710107812 */ /* 0x000fe200078ec0ff */
[----:B------:R-:W-:Y:S01]  /*8610*/  UIADD3 UR5, UR36, 0x40, -UR4 ;  /* 0x0000004024057890 */ /* 0x000fe2000fffe804 */
[----:B------:R-:W-:Y:S01]  /*8620*/  ISETP.GE.AND P0, PT, R7, UR9, PT ;  /* 0x0000000907007c0c */ /* 0x000fe2000bf06270 */
[----:B0-----:R-:W-:Y:S01]  /*8630*/  ULEA UR39, UR8, UR39, 0x18 ;  /* 0x0000002708277291 */ /* 0x001fe2000f8ec03f */
[----:B------:R-:W-:Y:S01]  /*8640*/  @P3 LOP3.LUT R16, R16, 0x8, RZ, 0xfc, !PT ;  /* 0x0000000810103812 */ /* 0x000fe200078efcff */
[----:B------:R-:W-:Y:S01]  /*8650*/  IMAD.MOV.U32 R17, RZ, RZ, RZ ;  /* 0x000000ffff117224 */ /* 0x000fe200078e00ff */
[----:B------:R-:W-:Y:S01]  /*8660*/  LOP3.LUT R2, R3, 0x38, R0, 0x78, !PT ;  /* 0x0000003803027812 */ /* 0x000fe200078e7800 */
[----:B------:R-:W-:Y:S01]  /*8670*/  IMAD.SHL.U32 R0, R0, 0x10, RZ ;  /* 0x0000001000007824 */ /* 0x000fe200078e00ff */
[----:B------:R-:W-:Y:S01]  /*8680*/  LOP3.LUT R16, R16, 0xfffffffd, RZ, 0xc0, !PT ;  /* 0xfffffffd10107812 */ /* 0x000fe200078ec0ff */
[----:B------:R-:W-:Y:S01]  /*8690*/  ULOP3.LUT UR41, UR38, 0x2, URZ, 0xfc, !UPT ;  /* 0x0000000226297892 */ /* 0x000fe2000f8efc3f */
[----:B------:R-:W-:Y:S01]  /*86a0*/  SEL R3, RZ, 0x1, P0 ;  /* 0x00000001ff037807 */ /* 0x000fe20000000000 */
[----:B------:R-:W-:Y:S01]  /*86b0*/  ULDC UR42, c[0x0][0xc] ;  /* 0x00000300002a7ab9 */ /* 0x000fe20000000800 */
[----:B------:R-:W-:Y:S01]  /*86c0*/  LOP3.LUT R16, R16, 0xfffffffb, RZ, 0xc0, !PT ;  /* 0xfffffffb10107812 */ /* 0x000fe200078ec0ff */
[----:B------:R-:W-:Y:S01]  /*86d0*/  ULEA.HI.SX32 UR40, UR6, 0xfffffffe, 0x1a ;  /* 0xfffffffe06287891 */ /* 0x000fe2000f8fd23f */
[----:B------:R-:W-:-:S02]  /*86e0*/  LOP3.LUT R33, R2, 0x200, R33, 0xf8, !PT ;  /* 0x0000020002217812 */ /* 0x000fc400078ef821 */
[----:B------:R-:W-:Y:S02]  /*86f0*/  @P2 LOP3.LUT R16, R16, 0x4, RZ, 0xfc, !PT ;  /* 0x0000000410102812 */ /* 0x000fe400078efcff */
[----:B------:R-:W-:Y:S02]  /*8700*/  LOP3.LUT R3, R4, 0x2, R3, 0xe2, !PT ;  /* 0x0000000204037812 */ /* 0x000fe400078ee203 */
[----:B------:R-:W-:Y:S02]  /*8710*/  @P1 LOP3.LUT R16, R16, 0x2, RZ, 0xfc, !PT ;  /* 0x0000000210101812 */ /* 0x000fe400078efcff */
[----:B------:R-:W-:Y:S02]  /*8720*/  SEL R2, RZ, 0x4, P4 ;  /* 0x00000004ff027807 */ /* 0x000fe40002000000 */
[----:B------:R-:W-:Y:S02]  /*8730*/  SEL R4, RZ, 0x8, P3 ;  /* 0x00000008ff047807 */ /* 0x000fe40001800000 */
[----:B------:R-:W-:-:S02]  /*8740*/  LOP3.LUT R16, R16, 0xffffffbf, RZ, 0xc0, !PT ;  /* 0xffffffbf10107812 */ /* 0x000fc400078ec0ff */
[----:B------:R-:W-:Y:S02]  /*8750*/  LOP3.LUT R5, R7, 0x180, RZ, 0xfc, !PT ;  /* 0x0000018007057812 */ /* 0x000fe400078efcff */
[----:B------:R-:W-:Y:S02]  /*8760*/  LOP3.LUT R2, R4, R3, R2, 0xfe, !PT ;  /* 0x0000000304027212 */ /* 0x000fe400078efe02 */
[----:B------:R-:W-:Y:S02]  /*8770*/  SEL R3, RZ, 0x10, P2 ;  /* 0x00000010ff037807 */ /* 0x000fe40001000000 */
[----:B------:R-:W-:Y:S02]  /*8780*/  SEL R4, RZ, 0x20, P1 ;  /* 0x00000020ff047807 */ /* 0x000fe40000800000 */
[----:B------:R-:W-:Y:S02]  /*8790*/  @P0 LOP3.LUT R16, R16, 0x40, RZ, 0xfc, !PT ;  /* 0x0000004010100812 */ /* 0x000fe400078efcff */
[----:B------:R-:W-:-:S02]  /*87a0*/  ISETP.GE.AND P0, PT, R5, UR9, PT ;  /* 0x0000000905007c0c */ /* 0x000fc4000bf06270 */
[----:B------:R-:W-:Y:S02]  /*87b0*/  LOP3.LUT R6, R7, 0x1c0, RZ, 0xfc, !PT ;  /* 0x000001c007067812 */ /* 0x000fe400078efcff */
[----:B------:R-:W-:Y:S02]  /*87c0*/  LOP3.LUT R2, R4, R2, R3, 0xfe, !PT ;  /* 0x0000000204027212 */ /* 0x000fe400078efe03 */
[----:B------:R-:W-:Y:S02]  /*87d0*/  MOV R3, UR11 ;  /* 0x0000000b00037c02 */ /* 0x000fe40008000f00 */
[----:B------:R-:W-:Y:S02]  /*87e0*/  SEL R5, RZ, 0x40, P0 ;  /* 0x00000040ff057807 */ /* 0x000fe40000000000 */
[----:B------:R-:W-:Y:S01]  /*87f0*/  ISETP.GE.AND P0, PT, R6, UR9, PT ;  /* 0x0000000906007c0c */ /* 0x000fe2000bf06270 */
[----:B------:R0:W-:Y:S01]  /*8800*/  STL [R1], R3 ;  /* 0x0000000301007387 */ /* 0x0001e20000100800 */
[----:B------:R-:W-:-:S02]  /*8810*/  LOP3.LUT R37, R37, 0xf, RZ, 0xc0, !PT ;  /* 0x0000000f25257812 */ /* 0x000fc400078ec0ff */
[----:B------:R-:W-:Y:S01]  /*8820*/  LOP3.LUT R30, R30, 0xffffffbf, RZ, 0xc0, !PT ;  /* 0xffffffbf1e1e7812 */ /* 0x000fe200078ec0ff */
[----:B------:R1:W-:Y:S01]  /*8830*/  STL [R1+0xc], RZ ;  /* 0x00000cff01007387 */ /* 0x0003e20000100800 */
[----:B------:R-:W-:Y:S02]  /*8840*/  IADD3 R35, -R37, UR5, RZ ;  /* 0x0000000525237c10 */ /* 0x000fe4000fffe1ff */
[----:B------:R-:W-:Y:S02]  /*8850*/  LOP3.LUT R2, R2, R5, RZ, 0xfc, !PT ;  /* 0x0000000502027212 */ /* 0x000fe400078efcff */
[----:B------:R-:W-:Y:S02]  /*8860*/  LOP3.LUT R16, R16, 0x7fffffff, RZ, 0xc0, !PT ;  /* 0x7fffffff10107812 */ /* 0x000fe400078ec0ff */
[----:B0-----:R-:W-:Y:S02]  /*8870*/  SEL R3, RZ, 0x80, P0 ;  /* 0x00000080ff037807 */ /* 0x001fe40000000000 */
[----:B------:R-:W-:-:S02]  /*8880*/  ISETP.GE.AND P0, PT, R7, UR9, PT ;  /* 0x0000000907007c0c */ /* 0x000fc4000bf06270 */
[----:B------:R-:W-:Y:S02]  /*8890*/  LOP3.LUT R3, R2, R3, RZ, 0xfc, !PT ;  /* 0x0000000302037212 */ /* 0x000fe400078efcff */
[C---:B------:R-:W-:Y:S02]  /*88a0*/  ISETP.LT.OR P3, PT, R35.reuse, 0x1, P0 ;  /* 0x000000012300780c */ /* 0x040fe40000761670 */
[C---:B------:R-:W-:Y:S02]  /*88b0*/  ISETP.LT.OR P2, PT, R35.reuse, 0x11, P0 ;  /* 0x000000112300780c */ /* 0x040fe40000741670 */
[C---:B------:R-:W-:Y:S02]  /*88c0*/  ISETP.LT.OR P1, PT, R35.reuse, 0x21, P0 ;  /* 0x000000212300780c */ /* 0x040fe40000721670 */
[----:B------:R-:W-:Y:S02]  /*88d0*/  ISETP.LT.OR P0, PT, R35, 0x31, P0 ;  /* 0x000000312300780c */ /* 0x000fe40000701670 */
[----:B------:R-:W-:Y:S01]  /*88e0*/  LOP3.LUT R23, R37, 0x70, R0, 0xf8, !PT ;  /* 0x0000007025177812 */ /* 0x000fe200078ef800 */
[----:B------:R-:W-:Y:S01]  /*88f0*/  IMAD.U32 R0, RZ, RZ, UR4 ;  /* 0x00000004ff007e24 */ /* 0x000fe2000f8e00ff */
[----:B------:R-:W-:-:S02]  /*8900*/  LEA R4, R33, UR39, 0x1 ;  /* 0x0000002721047c11 */ /* 0x000fc4000f8e08ff */
[----:B------:R-:W-:Y:S02]  /*8910*/  LOP3.LUT R29, R2, 0x40, RZ, 0xc0, !PT ;  /* 0x00000040021d7812 */ /* 0x000fe400078ec0ff */
[----:B------:R-:W-:Y:S02]  /*8920*/  @P3 LOP3.LUT R30, R30, 0x40, RZ, 0xfc, !PT ;  /* 0x000000401e1e3812 */ /* 0x000fe400078efcff */
[----:B------:R-:W-:Y:S02]  /*8930*/  IADD3 R4, R23, -0x40, R0 ;  /* 0xffffffc017047810 */ /* 0x000fe40007ffe000 */
[----:B------:R-:W-:Y:S02]  /*8940*/  LOP3.LUT R30, R30, 0xffffffdf, RZ, 0xc0, !PT ;  /* 0xffffffdf1e1e7812 */ /* 0x000fe400078ec0ff */
[----:B------:R-:W-:Y:S01]  /*8950*/  PRMT R0, R3, 0x8880, RZ ;  /* 0x0000888003007816 */ /* 0x000fe200000000ff */
[----:B------:R1:W-:Y:S01]  /*8960*/  STL [R1+0x10], R4 ;  /* 0x0000100401007387 */ /* 0x0003e20000100800 */
[----:B------:R-:W-:-:S02]  /*8970*/  @P2 LOP3.LUT R30, R30, 0x20, RZ, 0xfc, !PT ;  /* 0x000000201e1e2812 */ /* 0x000fc400078efcff */
[----:B------:R-:W-:Y:S02]  /*8980*/  LOP3.LUT R27, R3, 0x80, RZ, 0xc0, !PT ;  /* 0x00000080031b7812 */ /* 0x000fe400078ec0ff */
[----:B------:R-:W-:Y:S02]  /*8990*/  LOP3.LUT R30, R30, 0xffffffef, RZ, 0xc0, !PT ;  /* 0xffffffef1e1e7812 */ /* 0x000fe400078ec0ff */
[----:B------:R-:W-:Y:S02]  /*89a0*/  SHF.R.U32.HI R29, RZ, 0x2, R29 ;  /* 0x00000002ff1d7819 */ /* 0x000fe4000001161d */
[----:B------:R-:W-:Y:S02]  /*89b0*/  @P1 LOP3.LUT R30, R30, 0x10, RZ, 0xfc, !PT ;  /* 0x000000101e1e1812 */ /* 0x000fe400078efcff */
[----:B------:R-:W-:Y:S02]  /*89c0*/  SHF.R.U32.HI R27, RZ, 0x3, R27 ;  /* 0x00000003ff1b7819 */ /* 0x000fe4000001161b */
[----:B------:R-:W-:-:S04]  /*89d0*/  LOP3.LUT R30, R30, 0xffffbfff, RZ, 0xc0, !PT ;  /* 0xffffbfff1e1e7812 */ /* 0x000fc800078ec0ff */
[----:B------:R-:W-:Y:S02]  /*89e0*/  @P0 LOP3.LUT R30, R30, 0x4000, RZ, 0xfc, !PT ;  /* 0x000040001e1e0812 */ /* 0x000fe400078efcff */
[----:B------:R-:W-:Y:S02]  /*89f0*/  LOP3.LUT P0, RZ, R3, 0x2, RZ, 0xc0, !PT ;  /* 0x0000000203ff7812 */ /* 0x000fe4000780c0ff */
[----:B------:R-:W-:Y:S02]  /*8a00*/  LOP3.LUT R30, R30, 0xfffffff7, RZ, 0xc0, !PT ;  /* 0xfffffff71e1e7812 */ /* 0x000fe400078ec0ff */
[C---:B------:R-:W-:Y:S02]  /*8a10*/  ISETP.LT.OR P1, PT, R35.reuse, 0x1, !P0 ;  /* 0x000000012300780c */ /* 0x040fe40004721670 */
[C---:B------:R-:W-:Y:S02]  /*8a20*/  ISETP.LT.OR P3, PT, R35.reuse, 0x11, !P0 ;  /* 0x000000112300780c */ /* 0x040fe40004761670 */
[----:B------:R-:W-:-:S09]  /*8a30*/  ISETP.LT.OR P2, PT, R35, 0x21, !P0 ;  /* 0x000000212300780c */ /* 0x000fd20004741670 */
[----:B------:R-:W-:Y:S02]  /*8a40*/  @P1 LOP3.LUT R30, R30, 0x8, RZ, 0xfc, !PT ;  /* 0x000000081e1e1812 */ /* 0x000fe400078efcff */
[----:B------:R-:W-:Y:S02]  /*8a50*/  ISETP.LT.OR P1, PT, R35, 0x31, !P0 ;  /* 0x000000312300780c */ /* 0x000fe40004721670 */
[----:B------:R-:W-:Y:S02]  /*8a60*/  LOP3.LUT R30, R30, 0xfffffffb, RZ, 0xc0, !PT ;  /* 0xfffffffb1e1e7812 */ /* 0x000fe400078ec0ff */
[----:B------:R-:W-:Y:S02]  /*8a70*/  LOP3.LUT P0, RZ, R3, 0x4, RZ, 0xc0, !PT ;  /* 0x0000000403ff7812 */ /* 0x000fe4000780c0ff */
[----:B------:R-:W-:Y:S02]  /*8a80*/  @P3 LOP3.LUT R30, R30, 0x4, RZ, 0xfc, !PT ;  /* 0x000000041e1e3812 */ /* 0x000fe400078efcff */
[----:B------:R-:W-:-:S02]  /*8a90*/  ISETP.LT.OR P3, PT, R35, 0x11, !P0 ;  /* 0x000000112300780c */ /* 0x000fc40004761670 */
[----:B------:R-:W-:-:S04]  /*8aa0*/  LOP3.LUT R30, R30, 0xfffffffd, RZ, 0xc0, !PT ;  /* 0xfffffffd1e1e7812 */ /* 0x000fc800078ec0ff */
[----:B------:R-:W-:Y:S02]  /*8ab0*/  @P2 LOP3.LUT R30, R30, 0x2, RZ, 0xfc, !PT ;  /* 0x000000021e1e2812 */ /* 0x000fe400078efcff */
[----:B------:R-:W-:Y:S02]  /*8ac0*/  ISETP.LT.OR P2, PT, R35, 0x1, !P0 ;  /* 0x000000012300780c */ /* 0x000fe40004741670 */
[----:B------:R-:W-:-:S03]  /*8ad0*/  LOP3.LUT R30, R30, 0xffffdfff, RZ, 0xc0, !PT ;  /* 0xffffdfff1e1e7812 */ /* 0x000fc600078ec0ff */
[----:B------:R-:W-:Y:S02]  /*8ae0*/  @P3 LOP3.LUT R16, R16, 0x80000000, RZ, 0xfc, !PT ;  /* 0x8000000010103812 */ /* 0x000fe400078efcff */
[----:B------:R-:W-:Y:S02]  /*8af0*/  @P1 LOP3.LUT R30, R30, 0x2000, RZ, 0xfc, !PT ;  /* 0x000020001e1e1812 */ /* 0x000fe400078efcff */
[----:B------:R-:W-:Y:S02]  /*8b00*/  ISETP.LT.OR P1, PT, R35, 0x21, !P0 ;  /* 0x000000212300780c */ /* 0x000fe40004721670 */
[----:B------:R-:W-:Y:S02]  /*8b10*/  LOP3.LUT R30, R30, 0xfffffffe, RZ, 0xc0, !PT ;  /* 0xfffffffe1e1e7812 */ /* 0x000fe400078ec0ff */
[----:B------:R-:W-:Y:S02]  /*8b20*/  LOP3.LUT R16, R16, 0xbfffffff, RZ, 0xc0, !PT ;  /* 0xbfffffff10107812 */ /* 0x000fe400078ec0ff */
[----:B------:R-:W-:-:S02]  /*8b30*/  @P2 LOP3.LUT R30, R30, 0x1, RZ, 0xfc, !PT ;  /* 0x000000011e1e2812 */ /* 0x000fc400078efcff */
[----:B------:R-:W-:Y:S02]  /*8b40*/  ISETP.LT.OR P2, PT, R35, 0x31, !P0 ;  /* 0x000000312300780c */ /* 0x000fe40004741670 */
[----:B------:R-:W-:Y:S02]  /*8b50*/  LOP3.LUT P0, RZ, R3, 0x8, RZ, 0xc0, !PT ;  /* 0x0000000803ff7812 */ /* 0x000fe4000780c0ff */
[----:B------:R-:W-:Y:S02]  /*8b60*/  LOP3.LUT R30, R30, 0xffffefff, RZ, 0xc0, !PT ;  /* 0xffffefff1e1e7812 */ /* 0x000fe400078ec0ff */
[----:B------:R-:W-:Y:S02]  /*8b70*/  @P1 LOP3.LUT R16, R16, 0x40000000, RZ, 0xfc, !PT ;  /* 0x4000000010101812 */ /* 0x000fe400078efcff */
[C---:B------:R-:W-:Y:S02]  /*8b80*/  ISETP.LT.OR P1, PT, R35.reuse, 0x1, !P0 ;  /* 0x000000012300780c */ /* 0x040fe40004721670 */
[----:B------:R-:W-:-:S02]  /*8b90*/  ISETP.LT.OR P3, PT, R35, 0x11, !P0 ;  /* 0x000000112300780c */ /* 0x000fc40004761670 */
[----:B------:R-:W-:Y:S02]  /*8ba0*/  LOP3.LUT R16, R16, 0xdfffffff, RZ, 0xc0, !PT ;  /* 0xdfffffff10107812 */ /* 0x000fe400078ec0ff */
[----:B------:R-:W-:Y:S02]  /*8bb0*/  @P2 LOP3.LUT R30, R30, 0x1000, RZ, 0xfc, !PT ;  /* 0x000010001e1e2812 */ /* 0x000fe400078efcff */
[----:B------:R-:W-:Y:S02]  /*8bc0*/  ISETP.LT.OR P2, PT, R35, 0x21, !P0 ;  /* 0x000000212300780c */ /* 0x000fe40004741670 */
[----:B------:R-:W-:-:S03]  /*8bd0*/  LOP3.LUT R30, R30, 0xfffff7ff, RZ, 0xc0, !PT ;  /* 0xfffff7ff1e1e7812 */ /* 0x000fc600078ec0ff */
[----:B------:R-:W-:Y:S02]  /*8be0*/  @P1 LOP3.LUT R16, R16, 0x20000000, RZ, 0xfc, !PT ;  /* 0x2000000010101812 */ /* 0x000fe400078efcff */
[----:B------:R-:W-:Y:S02]  /*8bf0*/  ISETP.LT.OR P1, PT, R35, 0x31, !P0 ;  /* 0x000000312300780c */ /* 0x000fe40004721670 */
[----:B------:R-:W-:Y:S02]  /*8c00*/  LOP3.LUT R16, R16, 0xefffffff, RZ, 0xc0, !PT ;  /* 0xefffffff10107812 */ /* 0x000fe400078ec0ff */
[----:B------:R-:W-:Y:S02]  /*8c10*/  LOP3.LUT P0, RZ, R3, 0x10, RZ, 0xc0, !PT ;  /* 0x0000001003ff7812 */ /* 0x000fe4000780c0ff */
[----:B------:R-:W-:Y:S02]  /*8c20*/  @P3 LOP3.LUT R16, R16, 0x10000000, RZ, 0xfc, !PT ;  /* 0x1000000010103812 */ /* 0x000fe400078efcff */
[----:B------:R-:W-:-:S02]  /*8c30*/  ISETP.LT.OR P3, PT, R35, 0x11, !P0 ;  /* 0x000000112300780c */ /* 0x000fc40004761670 */
[----:B------:R-:W-:-:S03]  /*8c40*/  LOP3.LUT R16, R16, 0xf7ffffff, RZ, 0xc0, !PT ;  /* 0xf7ffffff10107812 */ /* 0x000fc600078ec0ff */
[----:B------:R-:W-:Y:S02]  /*8c50*/  @P1 LOP3.LUT R30, R30, 0x800, RZ, 0xfc, !PT ;  /* 0x000008001e1e1812 */ /* 0x000fe400078efcff */
[----:B------:R-:W-:Y:S02]  /*8c60*/  @P2 LOP3.LUT R16, R16, 0x8000000, RZ, 0xfc, !PT ;  /* 0x0800000010102812 */ /* 0x000fe400078efcff */
[C---:B------:R-:W-:Y:S02]  /*8c70*/  ISETP.LT.OR P2, PT, R35.reuse, 0x1, !P0 ;  /* 0x000000012300780c */ /* 0x040fe40004741670 */
[----:B------:R-:W-:Y:S02]  /*8c80*/  LOP3.LUT R16, R16, 0xfbffffff, RZ, 0xc0, !PT ;  /* 0xfbffffff10107812 */ /* 0x000fe400078ec0ff */
[----:B------:R-:W-:Y:S02]  /*8c90*/  ISETP.LT.OR P1, PT, R35, 0x21, !P0 ;  /* 0x000000212300780c */ /* 0x000fe40004721670 */
[----:B------:R-:W-:-:S07]  /*8ca0*/  LOP3.LUT R30, R30, 0xfffffbff, RZ, 0xc0, !PT ;  /* 0xfffffbff1e1e7812 */ /* 0x000fce00078ec0ff */
        /* <DEDUP_REMOVED lines=29> */
[----:B------:R-:W-:Y:S02]  /*8e80*/  ISETP.GE.AND P0, PT, R4, UR36, PT ;  /* 0x0000002404007c0c */ /* 0x000fe4000bf06270 */
[----:B------:R-:W-:-:S04]  /*8e90*/  @P3 LOP3.LUT R16, R16, 0x80000, RZ, 0xfc, !PT ;  /* 0x0008000010103812 */ /* 0x000fc800078efcff */
[----:B------:R-:W-:-:S03]  /*8ea0*/  LOP3.LUT R16, R16, 0xfffeffff, RZ, 0xc0, !PT ;  /* 0xfffeffff10107812 */ /* 0x000fc600078ec0ff */
[----:B------:R-:W-:Y:S02]  /*8eb0*/  @P2 LOP3.LUT R30, R30, 0x100, RZ, 0xfc, !PT ;  /* 0x000001001e1e2812 */ /* 0x000fe400078efcff */
[----:B------:R-:W-:Y:S02]  /*8ec0*/  @P1 LOP3.LUT R16, R16, 0x10000, RZ, 0xfc, !PT ;  /* 0x0001000010101812 */ /* 0x000fe400078efcff */
[----:B------:R-:W-:Y:S02]  /*8ed0*/  ISETP.LT.U32.AND P1, PT, R23, 0x40, !P0 ;  /* 0x000000401700780c */ /* 0x000fe40004721070 */
[----:B------:R-:W-:Y:S02]  /*8ee0*/  ISETP.GT.AND P0, PT, R0, -0x1, PT ;  /* 0xffffffff0000780c */ /* 0x000fe40003f04270 */
[----:B------:R-:W-:Y:S02]  /*8ef0*/  LOP3.LUT R16, R16, 0xfffffdff, RZ, 0xc0, !PT ;  /* 0xfffffdff10107812 */ /* 0x000fe400078ec0ff */
[----:B------:R-:W-:-:S02]  /*8f00*/  ISETP.LT.OR P3, PT, R35, 0x1, P0 ;  /* 0x000000012300780c */ /* 0x000fc40000761670 */
[----:B------:R-:W-:Y:S02]  /*8f10*/  ISETP.LT.OR P2, PT, R35, 0x11, P0 ;  /* 0x000000112300780c */ /* 0x000fe40000741670 */
[----:B------:R-:W-:-:S03]  /*8f20*/  LOP3.LUT R30, R30, 0xffffff7f, RZ, 0xc0, !PT ;  /* 0xffffff7f1e1e7812 */ /* 0x000fc600078ec0ff */
[----:B------:R-:W-:Y:S02]  /*8f30*/  @P1 LOP3.LUT R16, R16, 0x200, RZ, 0xfc, !PT ;  /* 0x0000020010101812 */ /* 0x000fe400078efcff */
[C---:B------:R-:W-:Y:S02]  /*8f40*/  ISETP.LT.OR P1, PT, R35.reuse, 0x21, P0 ;  /* 0x000000212300780c */ /* 0x040fe40000721670 */
[----:B------:R-:W-:Y:S02]  /*8f50*/  LOP3.LUT R16, R16, 0xffdfffff, RZ, 0xc0, !PT ;  /* 0xffdfffff10107812 */ /* 0x000fe400078ec0ff */
[----:B------:R-:W-:Y:S02]  /*8f60*/  ISETP.LT.OR P0, PT, R35, 0x31, P0 ;  /* 0x000000312300780c */ /* 0x000fe40000701670 */
[----:B------:R-:W-:-:S04]  /*8f70*/  @P3 LOP3.LUT R16, R16, 0x200000, RZ, 0xfc, !PT ;  /* 0x0020000010103812 */ /* 0x000fc800078efcff */
[----:B------:R-:W-:-:S04]  /*8f80*/  LOP3.LUT R16, R16, 0xfffbffff, RZ, 0xc0, !PT ;  /* 0xfffbffff10107812 */ /* 0x000fc800078ec0ff */
[----:B------:R-:W-:Y:S02]  /*8f90*/  @P2 LOP3.LUT R16, R16, 0x40000, RZ, 0xfc, !PT ;  /* 0x0004000010102812 */ /* 0x000fe400078efcff */
[C---:B------:R-:W-:Y:S02]  /*8fa0*/  ISETP.GE.AND P2, PT, R35.reuse, 0x1, PT ;  /* 0x000000012300780c */ /* 0x040fe40003f46270 */
[----:B------:R-:W-:Y:S02]  /*8fb0*/  LOP3.LUT R16, R16, 0xffff7fff, RZ, 0xc0, !PT ;  /* 0xffff7fff10107812 */ /* 0x000fe400078ec0ff */
[----:B------:R-:W-:Y:S02]  /*8fc0*/  @P0 LOP3.LUT R30, R30, 0x80, RZ, 0xfc, !PT ;  /* 0x000000801e1e0812 */ /* 0x000fe400078efcff */
[----:B------:R-:W-:Y:S02]  /*8fd0*/  @P1 LOP3.LUT R16, R16, 0x8000, RZ, 0xfc, !PT ;  /* 0x0000800010101812 */ /* 0x000fe400078efcff */
[----:B------:R-:W-:-:S02]  /*8fe0*/  ISETP.GE.AND P1, PT, R35, 0x11, PT ;  /* 0x000000112300780c */ /* 0x000fc40003f26270 */
[----:B------:R-:W-:Y:S02]  /*8ff0*/  LOP3.LUT R16, R16, 0xffffefff, RZ, 0xc0, !PT ;  /* 0xffffefff10107812 */ /* 0x000fe400078ec0ff */
[C---:B------:R-:W-:Y:S02]  /*9000*/  ISETP.GE.AND P0, PT, R35.reuse, 0x21, PT ;  /* 0x000000212300780c */ /* 0x040fe40003f06270 */
[----:B------:R-:W-:Y:S02]  /*9010*/  @P2 LOP3.LUT R16, R16, 0x1000, RZ, 0xfc, !PT ;  /* 0x0000100010102812 */ /* 0x000fe400078efcff */
[----:B------:R-:W-:Y:S02]  /*9020*/  ISETP.GE.AND P2, PT, R35, 0x31, PT ;  /* 0x000000312300780c */ /* 0x000fe40003f46270 */
[----:B------:R-:W-:-:S04]  /*9030*/  LOP3.LUT R16, R16, 0xfffff7ff, RZ, 0xc0, !PT ;  /* 0xfffff7ff10107812 */ /* 0x000fc800078ec0ff */
[----:B------:R-:W-:Y:S02]  /*9040*/  @P1 LOP3.LUT R16, R16, 0x800, RZ, 0xfc, !PT ;  /* 0x0000080010101812 */ /* 0x000fe400078efcff */
[----:B------:R-:W-:Y:S02]  /*9050*/  ISETP.GE.AND P1, PT, R7, UR7, PT ;  /* 0x0000000707007c0c */ /* 0x000fe4000bf26270 */
[----:B------:R-:W-:-:S04]  /*9060*/  LOP3.LUT R16, R16, 0xfffffbff, RZ, 0xc0, !PT ;  /* 0xfffffbff10107812 */ /* 0x000fc800078ec0ff */
[----:B------:R-:W-:Y:S02]  /*9070*/  @P0 LOP3.LUT R16, R16, 0x400, RZ, 0xfc, !PT ;  /* 0x0000040010100812 */ /* 0x000fe400078efcff */
[----:B------:R-:W-:Y:S02]  /*9080*/  ISETP.GE.AND P0, PT, R7, UR10, PT ;  /* 0x0000000a07007c0c */ /* 0x000fe4000bf06270 */
[----:B------:R-:W-:-:S04]  /*9090*/  LOP3.LUT R16, R16, 0xffffbfff, RZ, 0xc0, !PT ;  /* 0xffffbfff10107812 */ /* 0x000fc800078ec0ff */
[----:B------:R-:W-:-:S04]  /*90a0*/  @P2 LOP3.LUT R16, R16, 0x4000, RZ, 0xfc, !PT ;  /* 0x0000400010102812 */ /* 0x000fc800078efcff */
[----:B------:R-:W-:-:S04]  /*90b0*/  LOP3.LUT R16, R16, 0xffffdfff, RZ, 0xc0, !PT ;  /* 0xffffdfff10107812 */ /* 0x000fc800078ec0ff */
[----:B------:R-:W-:-:S04]  /*90c0*/  LOP3.LUT R16, R16, 0xfffffffe, RZ, 0xc0, !PT ;  /* 0xfffffffe10107812 */ /* 0x000fc800078ec0ff */
[----:B------:R-:W-:-:S04]  /*90d0*/  @P1 LOP3.LUT R16, R16, 0x1, RZ, 0xfc, !PT ;  /* 0x0000000110101812 */ /* 0x000fc800078efcff */
[----:B-1----:R-:W-:-:S07]  /*90e0*/  @P0 LOP3.LUT R16, R16, 0x2000, RZ, 0xfc, !PT ;  /* 0x0000200010100812 */ /* 0x002fce00078efcff */
.L_x_84:
[----:B------:R-:W2:Y:S01]  /*90f0*/  LDL R2, [R1] ;  /* 0x0000000001027983 */ /* 0x000ea20000100800 */
[----:B------:R-:W0:Y:S01]  /*9100*/  LDC R0, c[0x0][0xc38] ;  /* 0x00030e00ff007b82 */ /* 0x000e220000000800 */
[----:B------:R-:W-:Y:S05]  /*9110*/  YIELD ;  /* 0x0000000000007946 */ /* 0x000fea0003800000 */
[----:B------:R-:W-:Y:S01]  /*9120*/  ULDC.64 UR4, c[0x0][0xa28] ;  /* 0x00028a0000047ab9 */ /* 0x000fe20000000a00 */
[----:B------:R-:W-:Y:S01]  /*9130*/  IMAD.MOV.U32 R31, RZ, RZ, RZ ;  /* 0x000000ffff1f7224 */ /* 0x000fe200078e00ff */
[----:B0-----:R-:W-:-:S13]  /*9140*/  ISETP.NE.AND P0, PT, R0, 0x1, PT ;  /* 0x000000010000780c */ /* 0x001fda0003f05270 */
[----:B------:R-:W2:Y:S08]  /*9150*/  @P0 LDC R0, c[0x0][0xc3c] ;  /* 0x00030f00ff000b82 */ /* 0x000eb00000000800 */
[----:B------:R-:W0:Y:S01]  /*9160*/  @P0 LDC R3, c[0x0][0xc40] ;  /* 0x00031000ff030b82 */ /* 0x000e220000000800 */
[----:B--2---:R-:W-:-:S04]  /*9170*/  @P0 IMAD.HI.U32 R0, R2, R0, RZ ;  /* 0x0000000002000227 */ /* 0x004fc800078e00ff */
[----:B------:R-:W-:Y:S01]  /*9180*/  IMAD.MOV.U32 R36, RZ, RZ, R2 ;  /* 0x000000ffff247224 */ /* 0x000fe200078e0002 */
[----:B0-----:R-:W-:Y:S02]  /*9190*/  @P0 SHF.R.U32.HI R36, RZ, R3, R0 ;  /* 0x00000003ff240219 */ /* 0x001fe40000011600 */
[----:B------:R-:W0:Y:S03]  /*91a0*/  LDC R0, c[0x0][0xc44] ;  /* 0x00031100ff007b82 */ /* 0x000e260000000800 */
[----:B------:R-:W-:Y:S01]  /*91b0*/  IMAD.MOV.U32 R26, RZ, RZ, R36 ;  /* 0x000000ffff1a7224 */ /* 0x000fe200078e0024 */
[----:B0-----:R-:W-:-:S13]  /*91c0*/  ISETP.NE.AND P0, PT, R0, 0x1, PT ;  /* 0x000000010000780c */ /* 0x001fda0003f05270 */
[----:B------:R-:W0:Y:S02]  /*91d0*/  @P0 LDC.64 R2, c[0x0][0xc48] ;  /* 0x00031200ff020b82 */ /* 0x000e240000000a00 */
[----:B0-----:R-:W-:-:S05]  /*91e0*/  @P0 IMAD.HI.U32 R2, R36, R2, RZ ;  /* 0x0000000224020227 */ /* 0x001fca00078e00ff */
[----:B------:R-:W-:Y:S02]  /*91f0*/  @P0 SHF.R.U32.HI R26, RZ, R3, R2 ;  /* 0x00000003ff1a0219 */ /* 0x000fe40000011602 */
[----:B------:R-:W-:-:S04]  /*9200*/  ISETP.NE.U32.AND P0, PT, RZ, UR4, PT ;  /* 0x00000004ff007c0c */ /* 0x000fc8000bf05070 */
[----:B------:R-:W-:-:S13]  /*9210*/  ISETP.NE.AND.EX P0, PT, RZ, UR5, PT, P0 ;  /* 0x00000005ff007c0c */ /* 0x000fda000bf05300 */
[----:B------:R-:W0:Y:S01]  /*9220*/  @P0 LDC.64 R2, c[0x0][0xa28] ;  /* 0x00028a00ff020b82 */ /* 0x000e220000000a00 */
[----:B------:R-:W-:-:S04]  /*9230*/  UIADD3 UR4, UR39, 0x22400, URZ ;  /* 0x0002240027047890 */ /* 0x000fc8000fffe03f */
[----:B------:R-:W-:Y:S01]  /*9240*/  ULOP3.LUT UP0, URZ, UR4, 0x3ff, URZ, 0xc0, !UPT ;  /* 0x000003ff043f7892 */ /* 0x000fe2000f80c03f */
[----:B0-----:R-:W-:-:S05]  /*9250*/  @P0 IMAD.WIDE R2, R26, 0x4, R2 ;  /* 0x000000041a020825 */ /* 0x001fca00078e0202 */
[----:B------:R0:W5:Y:S01]  /*9260*/  @P0 LDG.E R31, desc[UR50][R2.64] ;  /* 0x00000032021f0981 */ /* 0x000162000c1e1900 */
[----:B------:R-:W-:-:S13]  /*9270*/  PLOP3.LUT P0, PT, PT, PT, UP0, 0x80, 0x0 ;  /* 0x000000000000781c */ /* 0x000fda0003f0f008 */
[----:B01----:R-:W-:Y:S05]  /*9280*/  @!P0 BRA `(.L_x_50) ;  /* 0x0000000000408947 */ /* 0x003fea0003800000 */
[----:B------:R-:W-:Y:S01]  /*9290*/  MOV R2, 0x0 ;  /* 0x0000000000027802 */ /* 0x000fe20000000f00 */
[----:B------:R-:W-:Y:S01]  /*92a0*/  ULDC.64 UR6, c[0x4][0x90] ;  /* 0x0100240000067ab9 */ /* 0x000fe20000000a00 */
[----:B------:R-:W-:Y:S01]  /*92b0*/  ULDC.64 UR8, c[0x4][0x98] ;  /* 0x0100260000087ab9 */ /* 0x000fe20000000a00 */
[----:B------:R-:W-:Y:S01]  /*92c0*/  ULDC.64 UR4, c[0x4][0x8] ;  /* 0x0100020000047ab9 */ /* 0x000fe20000000a00 */
[----:B------:R-:W-:Y:S01]  /*92d0*/  MOV R4, UR6 ;  /* 0x0000000600047c02 */ /* 0x000fe20008000f00 */
[----:B------:R-:W-:Y:S01]  /*92e0*/  IMAD.U32 R5, RZ, RZ, UR7 ;  /* 0x00000007ff057e24 */ /* 0x000fe2000f8e00ff */
[----:B------:R-:W0:Y:S01]  /*92f0*/  LDC.64 R2, c[0x4][R2] ;  /* 0x0100000002027b82 */ /* 0x000e220000000a00 */
[----:B------:R-:W-:Y:S01]  /*9300*/  IMAD.U32 R6, RZ, RZ, UR8 ;  /* 0x00000008ff067e24 */ /* 0x000fe2000f8e00ff */
[----:B------:R-:W-:Y:S01]  /*9310*/  MOV R12, 0x1 ;  /* 0x00000001000c7802 */ /* 0x000fe20000000f00 */
[----:B------:R-:W-:Y:S02]  /*9320*/  IMAD.U32 R7, RZ, RZ, UR9 ;  /* 0x00000009ff077e24 */ /* 0x000fe4000f8e00ff */
[----:B------:R-:W-:-:S02]  /*9330*/  IMAD.U32 R10, RZ, RZ, UR4 ;  /* 0x00000004ff0a7e24 */ /* 0x000fc4000f8e00ff */
[----:B------:R-:W-:Y:S02]  /*9340*/  IMAD.U32 R11, RZ, RZ, UR5 ;  /* 0x00000005ff0b7e24 */ /* 0x000fe4000f8e00ff */
[----:B------:R-:W-:Y:S02]  /*9350*/  IMAD.MOV.U32 R8, RZ, RZ, 0x70 ;  /* 0x00000070ff087424 */ /* 0x000fe400078e00ff */
[----:B------:R-:W-:-:S07]  /*9360*/  IMAD.MOV.U32 R13, RZ, RZ, RZ ;  /* 0x000000ffff0d7224 */ /* 0x000fce00078e00ff */
[----:B------:R-:W-:-:S07]  /*9370*/  LEPC R20, `(.L_x_50) ;  /* 0x000000001014794e */ /* 0x000fce0000000000 */
[----:B0----5:R-:W-:Y:S05]  /*9380*/  CALL.ABS.NOINC R2 ;  /* 0x0000000002007343 */ /* 0x021fea0003c00000 */
.L_x_50:
[----:B------:R-:W-:-:S04]  /*9390*/  UIADD3 UR4, UR39, 0x400, URZ ;  /* 0x0000040027047890 */ /* 0x000fc8000fffe03f */
[----:B------:R-:W-:-:S06]  /*93a0*/  ULOP3.LUT UP0, URZ, UR4, 0x3ff, URZ, 0xc0, !UPT ;  /* 0x000003ff043f7892 */ /* 0x000fcc000f80c03f */
[----:B------:R-:W-:-:S13]  /*93b0*/  PLOP3.LUT P0, PT, PT, PT, UP0, 0x80, 0x0 ;  /* 0x000000000000781c */ /* 0x000fda0003f0f008 */
[----:B------:R-:W-:Y:S05]  /*93c0*/  @!P0 BRA `(.L_x_51) ;  /* 0x00000000007c8947 */ /* 0x000fea0003800000 */
[----:B------:R-:W-:Y:S01]  /*93d0*/  MOV R18, 0x0 ;  /* 0x0000000000127802 */ /* 0x000fe20000000f00 */
[----:B------:R-:W-:Y:S01]  /*93e0*/  ULDC.64 UR6, c[0x4][0x90] ;  /* 0x0100240000067ab9 */ /* 0x000fe20000000a00 */
[----:B------:R-:W-:Y:S01]  /*93f0*/  ULDC.64 UR8, c[0x4][0x98] ;  /* 0x0100260000087ab9 */ /* 0x000fe20000000a00 */
[----:B------:R-:W-:Y:S01]  /*9400*/  ULDC.64 UR4, c[0x4][0x10] ;  /* 0x0100040000047ab9 */ /* 0x000fe20000000a00 */
[----:B------:R0:W1:Y:S01]  /*9410*/  LDC.64 R2, c[0x4][R18] ;  /* 0x0100000012027b82 */ /* 0x0000620000000a00 */
[----:B------:R-:W-:Y:S01]  /*9420*/  IMAD.U32 R4, RZ, RZ, UR6 ;  /* 0x00000006ff047e24 */ /* 0x000fe2000f8e00ff */
[----:B------:R-:W-:Y:S01]  /*9430*/  MOV R11, UR5 ;  /* 0x00000005000b7c02 */ /* 0x000fe20008000f00 */
[----:B------:R-:W-:Y:S02]  /*9440*/  IMAD.U32 R5, RZ, RZ, UR7 ;  /* 0x00000007ff057e24 */ /* 0x000fe4000f8e00ff */
[----:B------:R-:W-:Y:S02]  /*9450*/  IMAD.U32 R6, RZ, RZ, UR8 ;  /* 0x00000008ff067e24 */ /* 0x000fe4000f8e00ff */
[----:B------:R-:W-:-:S02]  /*9460*/  IMAD.U32 R7, RZ, RZ, UR9 ;  /* 0x00000009ff077e24 */ /* 0x000fc4000f8e00ff */
[----:B------:R-:W-:Y:S02]  /*9470*/  IMAD.U32 R10, RZ, RZ, UR4 ;  /* 0x00000004ff0a7e24 */ /* 0x000fe4000f8e00ff */
[----:B------:R-:W-:Y:S02]  /*9480*/  IMAD.MOV.U32 R8, RZ, RZ, 0x70 ;  /* 0x00000070ff087424 */ /* 0x000fe400078e00ff */
[----:B------:R-:W-:Y:S02]  /*9490*/  IMAD.MOV.U32 R12, RZ, RZ, 0x1 ;  /* 0x00000001ff0c7424 */ /* 0x000fe400078e00ff */
[----:B0-----:R-:W-:-:S07]  /*94a0*/  IMAD.MOV.U32 R13, RZ, RZ, RZ ;  /* 0x000000ffff0d7224 */ /* 0x001fce00078e00ff */
[----:B------:R-:W-:-:S07]  /*94b0*/  LEPC R20, `(.L_x_52) ;  /* 0x000000001014794e */ /* 0x000fce0000000000 */
[----:B-1---5:R-:W-:Y:S05]  /*94c0*/  CALL.ABS.NOINC R2 ;  /* 0x0000000002007343 */ /* 0x022fea0003c00000 */
.L_x_52:
[----:B------:R0:W1:Y:S01]  /*94d0*/  LDC.64 R2, c[0x4][R18] ;  /* 0x0100000012027b82 */ /* 0x0000620000000a00 */
[----:B------:R-:W-:Y:S01]  /*94e0*/  ULDC.64 UR6, c[0x4][0x90] ;  /* 0x0100240000067ab9 */ /* 0x000fe20000000a00 */
[----:B------:R-:W-:Y:S01]  /*94f0*/  ULDC.64 UR8, c[0x4][0x98] ;  /* 0x0100260000087ab9 */ /* 0x000fe20000000a00 */
[----:B------:R-:W-:Y:S01]  /*9500*/  ULDC.64 UR4, c[0x4][0x18] ;  /* 0x0100060000047ab9 */ /* 0x000fe20000000a00 */
        /* <DEDUP_REMOVED lines=10> */
[----:B-1----:R-:W-:Y:S05]  /*95b0*/  CALL.ABS.NOINC R2 ;  /* 0x0000000002007343 */ /* 0x002fea0003c00000 */
.L_x_51:
[----:B------:R-:W-:Y:S01]  /*95c0*/  ULDC.64 UR4, c[0x0][0x9f8] ;  /* 0x00027e0000047ab9 */ /* 0x000fe20000000a00 */
[----:B------:R-:W-:Y:S01]  /*95d0*/  IMAD.MOV.U32 R25, RZ, RZ, R26 ;  /* 0x000000ffff197224 */ /* 0x000fe200078e001a */
[----:B------:R-:W-:Y:S01]  /*95e0*/  ISETP.NE.U32.AND P0, PT, RZ, UR4, PT ;  /* 0x00000004ff007c0c */ /* 0x000fe2000bf05070 */
[----:B------:R-:W0:Y:S01]  /*95f0*/  LDC R8, c[0x0][0x430] ;  /* 0x00010c00ff087b82 */ /* 0x000e220000000800 */
[----:B------:R-:W-:Y:S01]  /*9600*/  IADD3 R5, -R26, RZ, RZ ;  /* 0x000000ff1a057210 */ /* 0x000fe20007ffe1ff */
[----:B------:R-:W-:Y:S01]  /*9610*/  ULDC UR4, c[0x0][0xc44] ;  /* 0x0003110000047ab9 */ /* 0x000fe20000000800 */
[----:B------:R-:W-:-:S13]  /*9620*/  ISETP.NE.AND.EX P0, PT, RZ, UR5, PT, P0 ;  /* 0x00000005ff007c0c */ /* 0x000fda000bf05300 */
[----:B------:R-:W1:Y:S02]  /*9630*/  @P0 LDC.64 R2, c[0x0][0x9f8] ;  /* 0x00027e00ff020b82 */ /* 0x000e640000000a00 */
[----:B-1----:R-:W-:-:S05]  /*9640*/  @P0 IMAD.WIDE R2, R26, 0x4, R2 ;  /* 0x000000041a020825 */ /* 0x002fca00078e0202 */
[----:B------:R1:W5:Y:S01]  /*9650*/  @P0 LDG.E R25, desc[UR50][R2.64] ;  /* 0x0000003202190981 */ /* 0x000362000c1e1900 */
[----:B------:R-:W-:Y:S01]  /*9660*/  UMOV UR5, 0xffffffff ;  /* 0xffffffff00057882 */ /* 0x000fe20000000000 */
[----:B------:R-:W-:Y:S02]  /*9670*/  IMAD R18, R5, UR4, R36 ;  /* 0x0000000405127c24 */ /* 0x000fe4000f8e0224 */
[----:B0-----:R-:W-:Y:S05]  /*9680*/  BRA.DIV UR5, `(.L_x_53) ;  /* 0x0000002e05ac7947 */ /* 0x001fea000b800000 */
.L_x_102:
[----:B------:R-:W2:Y:S01]  /*9690*/  LDL R0, [R1+0x10] ;  /* 0x0000100001007983 */ /* 0x000ea20000100800 */
[----:B------:R-:W-:Y:S01]  /*96a0*/  ISETP.NE.AND P0, PT, R8, 0x1, PT ;  /* 0x000000010800780c */ /* 0x000fe20003f05270 */
[----:B------:R-:W-:Y:S01]  /*96b0*/  IMAD.MOV.U32 R28, RZ, RZ, RZ ;  /* 0x000000ffff1c7224 */ /* 0x000fe200078e00ff */
[C---:B------:R-:W-:Y:S02]  /*96c0*/  LOP3.LUT P1, RZ, R16.reuse, 0x200, RZ, 0xc0, !PT ;  /* 0x0000020010ff7812 */ /* 0x040fe4000782c0ff */
[----:B-----5:R-:W-:Y:S02]  /*96d0*/  SHF.R.S32.HI R32, RZ, 0x1f, R25 ;  /* 0x0000001fff207819 */ /* 0x020fe40000011419 */
[----:B------:R-:W-:-:S07]  /*96e0*/  LOP3.LUT R16, R16, 0xfffffeff, RZ, 0xc0, !PT ;  /* 0xfffffeff10107812 */ /* 0x000fce00078ec0ff */
[----:B-1----:R-:W0:Y:S01]  /*96f0*/  @P0 LDC R3, c[0x0][0x434] ;  /* 0x00010d00ff030b82 */ /* 0x002e220000000800 */
[----:B------:R-:W-:-:S07]  /*9700*/  @P0 LOP3.LUT R16, R16, 0x100, RZ, 0xfc, !PT ;  /* 0x0000010010100812 */ /* 0x000fce00078efcff */
[----:B------:R-:W1:Y:S08]  /*9710*/  @P0 LDC R5, c[0x0][0x438] ;  /* 0x00010e00ff050b82 */ /* 0x000e700000000800 */
[----:B------:R-:W3:Y:S01]  /*9720*/  @P1 LDC.64 R6, c[0x0][0x428] ;  /* 0x00010a00ff061b82 */ /* 0x000ee20000000a00 */
[----:B--2---:R-:W-:-:S04]  /*9730*/  IMAD.IADD R34, R0, 0x1, R31 ;  /* 0x0000000100227824 */ /* 0x004fc800078e021f */
[----:B0-----:R-:W-:-:S04]  /*9740*/  @P0 IMAD.HI.U32 R0, R34, R3, RZ ;  /* 0x0000000322000227 */ /* 0x001fc800078e00ff */
[----:B------:R-:W-:Y:S01]  /*9750*/  IMAD.MOV.U32 R9, RZ, RZ, R34 ;  /* 0x000000ffff097224 */ /* 0x000fe200078e0022 */
[----:B-1----:R-:W-:Y:S01]  /*9760*/  @P0 SHF.R.U32.HI R9, RZ, R5, R0 ;  /* 0x00000005ff090219 */ /* 0x002fe20000011600 */
[-C--:B---3--:R-:W-:Y:S01]  /*9770*/  @P1 IMAD R0, R32, R6.reuse, RZ ;  /* 0x0000000620001224 */ /* 0x088fe200078e02ff */
[----:B------:R-:W0:Y:S02]  /*9780*/  @P1 LDC.64 R4, c[0x0][0x418] ;  /* 0x00010600ff041b82 */ /* 0x000e240000000a00 */
[--C-:B------:R-:W-:Y:S01]  /*9790*/  @P1 SHF.R.S32.HI R3, RZ, 0x1f, R9.reuse ;  /* 0x0000001fff031819 */ /* 0x100fe20000011409 */
[----:B------:R-:W-:Y:S02]  /*97a0*/  @P1 IMAD.MOV.U32 R2, RZ, RZ, R9 ;  /* 0x000000ffff021224 */ /* 0x000fe400078e0009 */
[C---:B------:R-:W-:Y:S02]  /*97b0*/  @P1 IMAD R7, R25.reuse, R7, R0 ;  /* 0x0000000719071224 */ /* 0x040fe400078e0200 */
[----:B------:R-:W-:-:S04]  /*97c0*/  @P1 IMAD.WIDE.U32 R2, R25, R6, R2 ;  /* 0x0000000619021225 */ /* 0x000fc800078e0002 */
[----:B------:R-:W-:Y:S01]  /*97d0*/  @P1 IMAD.IADD R0, R3, 0x1, R7 ;  /* 0x0000000103001824 */ /* 0x000fe200078e0207 */
[----:B0-----:R-:W-:-:S04]  /*97e0*/  @P1 LEA R4, P0, R2, R4, 0x2 ;  /* 0x0000000402041211 */ /* 0x001fc800078010ff */
[----:B------:R-:W-:-:S05]  /*97f0*/  @P1 LEA.HI.X R5, R2, R5, R0, 0x2, P0 ;  /* 0x0000000502051211 */ /* 0x000fca00000f1400 */
[----:B------:R0:W5:Y:S01]  /*9800*/  @P1 LDG.E R28, desc[UR50][R4.64] ;  /* 0x00000032041c1981 */ /* 0x000162000c1e1900 */
[----:B------:R-:W-:Y:S01]  /*9810*/  MOV R0, UR41 ;  /* 0x0000002900007c02 */ /* 0x000fe20008000f00 */
[----:B------:R-:W-:Y:S01]  /*9820*/  IMAD.MOV R3, RZ, RZ, -R9 ;  /* 0x000000ffff037224 */ /* 0x000fe200078e0a09 */
[----:B------:R-:W-:Y:S02]  /*9830*/  LOP3.LUT R16, R16, 0xffffff7f, RZ, 0xc0, !PT ;  /* 0xffffff7f10107812 */ /* 0x000fe400078ec0ff */
[----:B------:R-:W-:Y:S01]  /*9840*/  ISETP.NE.AND P0, PT, R0, 0x3, PT ;  /* 0x000000030000780c */ /* 0x000fe20003f05270 */
[----:B------:R-:W-:Y:S01]  /*9850*/  IMAD R34, R8, R3, R34 ;  /* 0x0000000308227224 */ /* 0x000fe200078e0222 */
[----:B------:R-:W-:-:S11]  /*9860*/  SHF.R.S32.HI R24, RZ, 0x1f, R18 ;  /* 0x0000001fff187819 */ /* 0x000fd60000011412 */
[----:B------:R-:W-:Y:S01]  /*9870*/  @P0 LOP3.LUT R16, R16, 0x80, RZ, 0xfc, !PT ;  /* 0x0000008010100812 */ /* 0x000fe200078efcff */
[----:B0-----:R-:W-:Y:S06]  /*9880*/  @!P0 BRA `(.L_x_54) ;  /* 0x0000000000048947 */ /* 0x001fec0003800000 */
[----:B------:R-:W-:Y:S01]  /*9890*/  BPT.TRAP 0x1 ;  /* 0x000000040000795c */ /* 0x000fe20000300000 */
.L_x_54:
[----:B------:R-:W-:Y:S01]  /*98a0*/  LEA R19, R17, UR39, 0x3 ;  /* 0x0000002711137c11 */ /* 0x000fe2000f8e18ff */
[----:B------:R-:W-:Y:S01]  /*98b0*/  BSSY B0, `(.L_x_55) ;  /* 0x0000004000007945 */ /* 0x000fe20003800000 */
[----:B------:R-:W-:-:S04]  /*98c0*/  SHF.L.U32 R0, R22, 0x1f, RZ ;  /* 0x0000001f16007819 */ /* 0x000fc800000006ff */
[----:B------:R-:W0:Y:S02]  /*98d0*/  SYNCS.PHASECHK.TRANS64.TRYWAIT P0, [R19+URZ+0x28c40], R0 ;  /* 0x028c4000130075a7 */ /* 0x000e24000800017f */
[----:B0-----:R-:W-:Y:S05]  /*98e0*/  @!P0 BRA `(.L_x_56) ;  /* 0x0000002c00488947 */ /* 0x001fea0003800000 */
.L_x_103:
[----:B------:R-:W-:Y:S05]  /*98f0*/  BSYNC B0 ;  /* 0x0000000000007941 */ /* 0x000fea0003800000 */
.L_x_55:
[----:B0-----:R-:W-:Y:S01]  /*9900*/  SHF.R.S32.HI R0, RZ, 0x1f, R34 ;  /* 0x0000001fff007819 */ /* 0x001fe20000011422 */
[----:B------:R-:W-:Y:S01]  /*9910*/  ULDC.64 UR4, c[0x0][0x300] ;  /* 0x0000c00000047ab9 */ /* 0x000fe20000000a00 */
[----:B------:R-:W0:Y:S01]  /*9920*/  S2R R20, SR_TID.X ;  /* 0x0000000000147919 */ /* 0x000e220000002100 */
[----:B------:R-:W-:Y:S01]  /*9930*/  LOP3.LUT P1, RZ, R16, 0x1, RZ, 0xc0, !PT ;  /* 0x0000000110ff7812 */ /* 0x000fe2000782c0ff */
[----:B------:R-:W-:Y:S02]  /*9940*/  IMAD R4, R17, 0x1000, R33 ;  /* 0x0000100011047824 */ /* 0x000fe400078e0221 */
[----:B------:R-:W-:Y:S01]  /*9950*/  IMAD R3, R0, UR4, RZ ;  /* 0x0000000400037c24 */ /* 0x000fe2000f8e02ff */
[----:B------:R1:W-:Y:S03]  /*9960*/  STL [R1+0x4], R0 ;  /* 0x0000040001007387 */ /* 0x0003e60000100800 */
[----:B------:R-:W-:-:S02]  /*9970*/  IMAD R5, R34, UR5, R3 ;  /* 0x0000000522057c24 */ /* 0x000fc4000f8e0203 */
[----:B------:R-:W-:Y:S01]  /*9980*/  IMAD.WIDE.U32 R2, R34, UR4, RZ ;  /* 0x0000000422027c25 */ /* 0x000fe2000f8e00ff */
[----:B------:R-:W-:-:S03]  /*9990*/  ULDC.64 UR4, c[0x0][0x310] ;  /* 0x0000c40000047ab9 */ /* 0x000fc60000000a00 */
[----:B------:R-:W-:Y:S01]  /*99a0*/  IMAD.IADD R3, R3, 0x1, R5 ;  /* 0x0000000103037824 */ /* 0x000fe200078e0205 */
[----:B-1---5:R-:W-:Y:S01]  /*99b0*/  SHF.R.S32.HI R0, RZ, 0x1f, R28 ;  /* 0x0000001fff007819 */ /* 0x022fe2000001141c */
[----:B------:R-:W-:-:S04]  /*99c0*/  IMAD.WIDE.U32 R2, R28, UR4, R2 ;  /* 0x000000041c027c25 */ /* 0x000fc8000f8e0002 */
[----:B------:R1:W-:Y:S01]  /*99d0*/  STL [R1+0x8], R0 ;  /* 0x0000080001007387 */ /* 0x0003e20000100800 */
[----:B------:R-:W-:-:S04]  /*99e0*/  IMAD R5, R0, UR4, RZ ;  /* 0x0000000400057c24 */ /* 0x000fc8000f8e02ff */
[----:B------:R-:W-:Y:S01]  /*99f0*/  IMAD R5, R28, UR5, R5 ;  /* 0x000000051c057c24 */ /* 0x000fe2000f8e0205 */
[----:B------:R-:W-:-:S03]  /*9a00*/  ULDC.64 UR4, c[0x0][0x308] ;  /* 0x0000c20000047ab9 */ /* 0x000fc60000000a00 */
[----:B------:R-:W-:Y:S02]  /*9a10*/  IMAD.IADD R3, R3, 0x1, R5 ;  /* 0x0000000103037824 */ /* 0x000fe400078e0205 */
[----:B------:R-:W-:Y:S02]  /*9a20*/  IMAD R5, R24, UR4, RZ ;  /* 0x0000000418057c24 */ /* 0x000fe4000f8e02ff */
[----:B------:R-:W-:-:S04]  /*9a30*/  IMAD.WIDE.U32 R2, R18, UR4, R2 ;  /* 0x0000000412027c25 */ /* 0x000fc8000f8e0002 */
[----:B------:R-:W-:Y:S01]  /*9a40*/  IMAD R5, R18, UR5, R5 ;  /* 0x0000000512057c24 */ /* 0x000fe2000f8e0205 */
[----:B------:R-:W-:Y:S01]  /*9a50*/  ULDC.64 UR4, c[0x0][0x2e8] ;  /* 0x0000ba0000047ab9 */ /* 0x000fe20000000a00 */
[----:B0-----:R-:W-:Y:S01]  /*9a60*/  IMAD.SHL.U32 R20, R20, 0x8, RZ ;  /* 0x0000000814147824 */ /* 0x001fe200078e00ff */
[----:B-1----:R-:W-:Y:S01]  /*9a70*/  LEA R0, P0, R2, UR4, 0x1 ;  /* 0x0000000402007c11 */ /* 0x002fe2000f8008ff */
[----:B------:R-:W-:Y:S01]  /*9a80*/  IMAD.IADD R5, R3, 0x1, R5 ;  /* 0x0000000103057824 */ /* 0x000fe200078e0205 */
[----:B------:R-:W-:Y:S02]  /*9a90*/  UMOV UR4, 0xffffffff ;  /* 0xffffffff00047882 */ /* 0x000fe40000000000 */
[----:B------:R-:W-:Y:S02]  /*9aa0*/  LOP3.LUT R20, R20, 0x38, RZ, 0xc0, !PT ;  /* 0x0000003814147812 */ /* 0x000fe400078ec0ff */
[----:B------:R-:W-:Y:S01]  /*9ab0*/  LEA.HI.X R5, R2, UR5, R5, 0x1, P0 ;  /* 0x0000000502057c11 */ /* 0x000fe200080f0c05 */
[----:B------:R-:W-:Y:S06]  /*9ac0*/  BRA.DIV UR4, `(.L_x_57) ;  /* 0x0000002a04e47947 */ /* 0x000fec000b800000 */
[----:B------:R-:W0:Y:S01]  /*9ad0*/  SHFL.IDX PT, R14, R0, RZ, 0x181f ;  /* 0x00181fff000e7589 */ /* 0x000e2200000e0000 */
[C---:B------:R-:W-:Y:S02]  /*9ae0*/  ISETP.GE.AND P4, PT, R35.reuse, 0x1, PT ;  /* 0x000000012300780c */ /* 0x040fe40003f86270 */
[C---:B------:R-:W-:Y:S01]  /*9af0*/  ISETP.GE.AND P3, PT, R35.reuse, 0x11, PT ;  /* 0x000000112300780c */ /* 0x040fe20003f66270 */
[----:B------:R-:W1:Y:S01]  /*9b00*/  SHFL.IDX PT, R2, R5, RZ, 0x181f ;  /* 0x00181fff05027589 */ /* 0x000e6200000e0000 */
[----:B------:R-:W-:-:S03]  /*9b10*/  ISETP.GE.AND P2, PT, R35, 0x21, PT ;  /* 0x000000212300780c */ /* 0x000fc60003f46270 */
[----:B------:R-:W-:Y:S06]  /*9b20*/  SHFL.IDX PT, R8, R5, 0x1, 0x181f ;  /* 0x00381f0005087f89 */ /* 0x000fec00000e0000 */
[C---:B------:R-:W-:Y:S02]  /*9b30*/  @P4 LEA R7, R4.reuse, UR39, 0x1 ;  /* 0x0000002704074c11 */ /* 0x040fe4000f8e08ff */
[----:B------:R-:W-:Y:S02]  /*9b40*/  @P3 LEA R9, R4, UR39, 0x1 ;  /* 0x0000002704093c11 */ /* 0x000fe4000f8e08ff */
[----:B0-----:R-:W-:-:S02]  /*9b50*/  @P4 LEA R3, P0, R20, R14, 0x1 ;  /* 0x0000000e14034211 */ /* 0x001fc400078008ff */
[----:B------:R-:W0:Y:S03]  /*9b60*/  SHFL.IDX PT, R14, R0, 0x1, 0x181f ;  /* 0x00381f00000e7f89 */ /* 0x000e2600000e0000 */
[----:B-1----:R-:W-:-:S05]  /*9b70*/  @P4 IMAD.X R2, RZ, RZ, R2, P0 ;  /* 0x000000ffff024224 */ /* 0x002fca00000e0602 */
[----:B------:R-:W-:-:S04]  /*9b80*/  @P4 LOP3.LUT R3, R3, R2, RZ, 0x3c, !PT ;  /* 0x0000000203034212 */ /* 0x000fc800078e3cff */
[----:B------:R-:W-:-:S04]  /*9b90*/  @P4 LOP3.LUT R2, R3, R2, RZ, 0x3c, !PT ;  /* 0x0000000203024212 */ /* 0x000fc800078e3cff */
[----:B------:R-:W-:-:S05]  /*9ba0*/  @P4 LOP3.LUT R3, R3, R2, RZ, 0x3c, !PT ;  /* 0x0000000203034212 */ /* 0x000fca00078e3cff */
[----:B------:R1:W-:Y:S01]  /*9bb0*/  @P4 LDGSTS.E.BYPASS.LTC128B.128 [R7+0x22400], desc[UR50][R2.64], !P1 ;  /* 0x2240000002074fae */ /* 0x0003e2000c901d72 */
[----:B0-----:R-:W-:-:S03]  /*9bc0*/  @P3 LEA R6, P0, R20, R14, 0x1 ;  /* 0x0000000e14063211 */ /* 0x001fc600078008ff */
[----:B------:R-:W0:Y:S01]  /*9bd0*/  SHFL.IDX PT, R14, R0, 0x2, 0x181f ;  /* 0x00581f00000e7f89 */ /* 0x000e2200000e0000 */
[----:B------:R-:W-:-:S03]  /*9be0*/  @P3 IADD3.X R8, RZ, R8, RZ, P0, !PT ;  /* 0x00000008ff083210 */ /* 0x000fc600007fe4ff */
[----:B-1----:R-:W1:Y:S02]  /*9bf0*/  SHFL.IDX PT, R2, R5, 0x2, 0x181f ;  /* 0x00581f0005027f89 */ /* 0x002e6400000e0000 */
[----:B------:R-:W-:Y:S02]  /*9c00*/  @P3 IMAD.MOV.U32 R3, RZ, RZ, R8 ;  /* 0x000000ffff033224 */ /* 0x000fe400078e0008 */
[----:B------:R-:W2:Y:S01]  /*9c10*/  SHFL.IDX PT, R5, R5, 0x3, 0x181f ;  /* 0x00781f0005057f89 */ /* 0x000ea200000e0000 */
[----:B0-----:R-:W-:-:S03]  /*9c20*/  @P2 LEA R7, P0, R20, R14, 0x1 ;  /* 0x0000000e14072211 */ /* 0x001fc600078008ff */
[----:B------:R0:W3:Y:S02]  /*9c30*/  SHFL.IDX PT, R14, R0, 0x3, 0x181f ;  /* 0x00781f00000e7f89 */ /* 0x0000e400000e0000 */
[----:B-1----:R-:W-:Y:S02]  /*9c40*/  @P2 IMAD.X R10, RZ, RZ, R2, P0 ;  /* 0x000000ffff0a2224 */ /* 0x002fe400000e0602 */
[----:B------:R-:W-:Y:S01]  /*9c50*/  @P3 IMAD.MOV.U32 R2, RZ, RZ, R6 ;  /* 0x000000ffff023224 */ /* 0x000fe200078e0006 */
[----:B------:R-:W-:-:S04]  /*9c60*/  @P2 LEA R6, R4, UR39, 0x1 ;  /* 0x0000002704062c11 */ /* 0x000fc8000f8e08ff */
[----:B------:R1:W-:Y:S02]  /*9c70*/  @P3 LDGSTS.E.BYPASS.LTC128B.128 [R9+0x22c00], desc[UR50][R2.64], !P1 ;  /* 0x22c0000002093fae */ /* 0x0003e4000c901d72 */
[----:B-1----:R-:W-:Y:S02]  /*9c80*/  @P2 IMAD.MOV.U32 R2, RZ, RZ, R7 ;  /* 0x000000ffff022224 */ /* 0x002fe400078e0007 */
[----:B------:R-:W-:-:S05]  /*9c90*/  @P2 IMAD.MOV.U32 R3, RZ, RZ, R10 ;  /* 0x000000ffff032224 */ /* 0x000fca00078e000a */
[----:B--23--:R0:W-:Y:S02]  /*9ca0*/  @P2 LDGSTS.E.BYPASS.LTC128B.128 [R6+0x23400], desc[UR50][R2.64], !P1 ;  /* 0x2340000002062fae */ /* 0x00c1e4000c901d72 */
.L_x_113:
[----:B------:R-:W-:-:S13]  /*9cb0*/  ISETP.GE.AND P2, PT, R35, 0x31, PT ;  /* 0x000000312300780c */ /* 0x000fda0003f46270 */
[----:B0-----:R-:W-:-:S05]  /*9cc0*/  @P2 LEA R2, P0, R20, R14, 0x1 ;  /* 0x0000000e14022211 */ /* 0x001fca00078008ff */
[----:B------:R-:W-:Y:S01]  /*9cd0*/  @P2 IMAD.X R3, RZ, RZ, R5, P0 ;  /* 0x000000ffff032224 */ /* 0x000fe200000e0605 */
[----:B------:R-:W-:Y:S02]  /*9ce0*/  @P2 LEA R5, R4, UR39, 0x1 ;  /* 0x0000002704052c11 */ /* 0x000fe4000f8e08ff */
[----:B------:R-:W-:-:S03]  /*9cf0*/  PLOP3.LUT P0, PT, PT, PT, PT, 0x80, 0x0 ;  /* 0x000000000000781c */ /* 0x000fc60003f0f070 */
[----:B------:R-:W-:Y:S01]  /*9d00*/  @!PT LDS RZ, [RZ] ;  /* 0x00000000fffff984 */ /* 0x000fe20000000800 */
[----:B------:R-:W-:Y:S01]  /*9d10*/  @!PT LDS RZ, [RZ] ;  /* 0x00000000fffff984 */ /* 0x000fe20000000800 */
[----:B------:R-:W-:Y:S01]  /*9d20*/  @!PT LDS RZ, [RZ] ;  /* 0x00000000fffff984 */ /* 0x000fe20000000800 */
[----:B------:R0:W-:Y:S01]  /*9d30*/  @P2 LDGSTS.E.BYPASS.LTC128B.128 [R5+0x23c00], desc[UR50][R2.64], !P1 ;  /* 0x23c0000002052fae */ /* 0x0001e2000c901d72 */
[----:B------:R-:W-:-:S09]  /*9d40*/  NOP ;  /* 0x0000000000007918 */ /* 0x000fd20000000000 */
.L_x_58:
[----:B------:R-:W-:Y:S02]  /*9d50*/  PLOP3.LUT P1, PT, P1, P0, PT, 0xa2, 0x0 ;  /* 0x000000000000781c */ /* 0x000fe40000f21472 */
[----:B------:R-:W-:-:S08]  /*9d60*/  @P0 R2UR P1, UR4, R19 ;  /* 0x00000000130402ca */ /* 0x000fd00000020000 */
[----:B------:R-:W-:-:S05]  /*9d70*/  @P0 PLOP3.LUT P0, PT, P1, PT, PT, 0x80, 0x0 ;  /* 0x000000000000081c */ /* 0x000fca0000f0f070 */
[----:B------:R-:W-:Y:S01]  /*9d80*/  @!P1 SYNCS.ARRIVE.TRANS64.RED.A0T1 RZ, [UR4+0x28c30], RZ ;  /* 0x028c30ffffff99a7 */ /* 0x000fe20008200404 */
[----:B------:R-:W-:Y:S07]  /*9d90*/  @!P1 ARRIVES.LDGSTSBAR.64.TRANSCNT [UR4+0x28c30] ;  /* 0x028c3000ff0099b0 */ /* 0x000fee0008000a84 */
[----:B------:R-:W-:Y:S05]  /*9da0*/  @P0 BRA.U.ANY `(.L_x_58) ;  /* 0xfffffffd00e80947 */ /* 0x000fea000393ffff */
[----:B------:R-:W-:Y:S01]  /*9db0*/  NOP ;  /* 0x0000000000007918 */ /* 0x000fe20000000000 */
[----:B------:R-:W-:-:S04]  /*9dc0*/  MOV R0, UR41 ;  /* 0x0000002900007c02 */ /* 0x000fc80008000f00 */
[----:B------:R-:W-:-:S13]  /*9dd0*/  ISETP.NE.AND P2, PT, R0, 0x3, PT ;  /* 0x000000030000780c */ /* 0x000fda0003f45270 */
[----:B------:R-:W-:Y:S05]  /*9de0*/  @!P2 BRA `(.L_x_59) ;  /* 0x000000000004a947 */ /* 0x000fea0003800000 */
[----:B------:R-:W-:Y:S01]  /*9df0*/  BPT.TRAP 0x1 ;  /* 0x000000040000795c */ /* 0x000fe20000300000 */
.L_x_59:
[----:B------:R1:W-:Y:S02]  /*9e00*/  SYNCS.ARRIVE.TRANS64.A1T0 RZ, [R19+URZ+0x28c30], RZ ;  /* 0x028c30ff13ff79a7 */ /* 0x0003e4000810003f */
[----:B------:R-:W-:Y:S05]  /*9e10*/  WARPSYNC.ALL ;  /* 0x0000000000007948 */ /* 0x000fea0003800000 */
[----:B------:R-:W-:-:S04]  /*9e20*/  UIADD3 UR4, UR39, 0x20400, URZ ;  /* 0x0002040027047890 */ /* 0x000fc8000fffe03f */
[----:B------:R-:W-:Y:S01]  /*9e30*/  ULOP3.LUT UP0, URZ, UR4, 0x3ff, URZ, 0xc0, !UPT ;  /* 0x000003ff043f7892 */ /* 0x000fe2000f80c03f */
[----:B------:R-:W-:Y:S05]  /*9e40*/  BAR.SYNC.DEFER_BLOCKING 0x8, 0x100 ;  /* 0x0204000000007b1d */ /* 0x000fea0000010000 */
[----:B------:R-:W-:-:S13]  /*9e50*/  PLOP3.LUT P0, PT, PT, PT, UP0, 0x80, 0x0 ;  /* 0x000000000000781c */ /* 0x000fda0003f0f008 */
[----:B------:R-:W-:Y:S05]  /*9e60*/  @!P0 BRA `(.L_x_60) ;  /* 0x0000000000408947 */ /* 0x000fea0003800000 */
[----:B0-----:R-:W-:Y:S01]  /*9e70*/  MOV R2, 0x0 ;  /* 0x0000000000027802 */ /* 0x001fe20000000f00 */
[----:B------:R-:W-:Y:S01]  /*9e80*/  ULDC.64 UR4, c[0x4][0x90] ;  /* 0x0100240000047ab9 */ /* 0x000fe20000000a00 */
[----:B------:R-:W-:Y:S01]  /*9e90*/  ULDC.64 UR6, c[0x4][0x98] ;  /* 0x0100260000067ab9 */ /* 0x000fe20000000a00 */
[----:B------:R-:W-:Y:S01]  /*9ea0*/  ULDC.64 UR8, c[0x4][0x20] ;  /* 0x0100080000087ab9 */ /* 0x000fe20000000a00 */
[----:B------:R-:W-:Y:S01]  /*9eb0*/  IMAD.U32 R4, RZ, RZ, UR4 ;  /* 0x00000004ff047e24 */ /* 0x000fe2000f8e00ff */
[----:B------:R-:W-:Y:S01]  /*9ec0*/  MOV R8, 0x70 ;  /* 0x0000007000087802 */ /* 0x000fe20000000f00 */
[----:B------:R-:W0:Y:S01]  /*9ed0*/  LDC.64 R2, c[0x4][R2] ;  /* 0x0100000002027b82 */ /* 0x000e220000000a00 */
[----:B------:R-:W-:Y:S02]  /*9ee0*/  IMAD.U32 R5, RZ, RZ, UR5 ;  /* 0x00000005ff057e24 */ /* 0x000fe4000f8e00ff */
[----:B------:R-:W-:Y:S02]  /*9ef0*/  IMAD.U32 R6, RZ, RZ, UR6 ;  /* 0x00000006ff067e24 */ /* 0x000fe4000f8e00ff */
[----:B------:R-:W-:-:S02]  /*9f00*/  IMAD.U32 R7, RZ, RZ, UR7 ;  /* 0x00000007ff077e24 */ /* 0x000fc4000f8e00ff */
[----:B------:R-:W-:Y:S02]  /*9f10*/  IMAD.U32 R10, RZ, RZ, UR8 ;  /* 0x00000008ff0a7e24 */ /* 0x000fe4000f8e00ff */
[----:B------:R-:W-:Y:S02]  /*9f20*/  IMAD.U32 R11, RZ, RZ, UR9 ;  /* 0x00000009ff0b7e24 */ /* 0x000fe4000f8e00ff */
[----:B------:R-:W-:Y:S02]  /*9f30*/  IMAD.MOV.U32 R12, RZ, RZ, 0x1 ;  /* 0x00000001ff0c7424 */ /* 0x000fe400078e00ff */
[----:B------:R-:W-:-:S07]  /*9f40*/  IMAD.MOV.U32 R13, RZ, RZ, RZ ;  /* 0x000000ffff0d7224 */ /* 0x000fce00078e00ff */
[----:B------:R-:W-:-:S07]  /*9f50*/  LEPC R20, `(.L_x_60) ;  /* 0x000000001014794e */ /* 0x000fce0000000000 */
[----:B01----:R-:W-:Y:S05]  /*9f60*/  CALL.ABS.NOINC R2 ;  /* 0x0000000002007343 */ /* 0x003fea0003c00000 */
.L_x_60:
[----:B------:R-:W2:Y:S01]  /*9f70*/  LDL R20, [R1] ;  /* 0x0000000001147983 */ /* 0x000ea20000100800 */
[----:B------:R-:W3:Y:S01]  /*9f80*/  LDC R4, c[0x0][0x448] ;  /* 0x00011200ff047b82 */ /* 0x000ee20000000800 */
[----:B------:R-:W-:Y:S01]  /*9f90*/  IMAD.MOV R0, RZ, RZ, -R36 ;  /* 0x000000ffff007224 */ /* 0x000fe200078e0a24 */
[----:B------:R-:W-:Y:S01]  /*9fa0*/  ULDC UR4, c[0x0][0xc38] ;  /* 0x00030e0000047ab9 */ /* 0x000fe20000000800 */
[----:B------:R-:W4:Y:S01]  /*9fb0*/  S2R R9, SR_TID.X ;  /* 0x0000000000097919 */ /* 0x000f220000002100 */
[----:B------:R-:W-:Y:S02]  /*9fc0*/  LOP3.LUT P5, RZ, R16, 0x2000, RZ, 0xc0, !PT ;  /* 0x0000200010ff7812 */ /* 0x000fe400078ac0ff */
[----:B------:R-:W-:Y:S02]  /*9fd0*/  LEA R8, R33, UR39, 0x1 ;  /* 0x0000002721087c11 */ /* 0x000fe4000f8e08ff */
[----:B---3--:R-:W-:Y:S01]  /*9fe0*/  ISETP.NE.AND P0, PT, R4, 0x1, PT ;  /* 0x000000010400780c */ /* 0x008fe20003f05270 */
[----:B----4-:R-:W-:-:S12]  /*9ff0*/  IMAD.SHL.U32 R9, R9, 0x8, RZ ;  /* 0x0000000809097824 */ /* 0x010fd800078e00ff */
[----:B0-----:R-:W0:Y:S01]  /*a000*/  @P0 LDC R3, c[0x0][0x44c] ;  /* 0x00011300ff030b82 */ /* 0x001e220000000800 */
[----:B------:R-:W-:-:S07]  /*a010*/  LOP3.LUT R9, R9, 0x38, RZ, 0xc0, !PT ;  /* 0x0000003809097812 */ /* 0x000fce00078ec0ff */
[----:B------:R-:W3:Y:S01]  /*a020*/  @P0 LDC R2, c[0x0][0x450] ;  /* 0x00011400ff020b82 */ /* 0x000ee20000000800 */
[----:B--2---:R-:W-:Y:S01]  /*a030*/  IMAD R0, R0, UR4, R20 ;  /* 0x0000000400007c24 */ /* 0x004fe2000f8e0214 */
[----:B------:R-:W-:-:S03]  /*a040*/  ULDC.64 UR4, c[0x0][0x2d8] ;  /* 0x0000b60000047ab9 */ /* 0x000fc60000000a00 */
[----:B------:R-:W-:-:S04]  /*a050*/  IMAD R6, R0, 0x40, R23 ;  /* 0x0000004000067824 */ /* 0x000fc800078e0217 */
[----:B0-----:R-:W-:-:S04]  /*a060*/  @P0 IMAD.HI.U32 R3, R6, R3, RZ ;  /* 0x0000000306030227 */ /* 0x001fc800078e00ff */
[----:B------:R-:W-:Y:S01]  /*a070*/  IMAD.MOV.U32 R5, RZ, RZ, R6 ;  /* 0x000000ffff057224 */ /* 0x000fe200078e0006 */
[----:B---3--:R-:W-:-:S05]  /*a080*/  @P0 SHF.R.U32.HI R5, RZ, R2, R3 ;  /* 0x00000002ff050219 */ /* 0x008fca0000011603 */
[----:B------:R-:W-:-:S04]  /*a090*/  IMAD.MOV R3, RZ, RZ, -R5 ;  /* 0x000000ffff037224 */ /* 0x000fc800078e0a05 */
[----:B------:R-:W-:Y:S01]  /*a0a0*/  IMAD R4, R4, R3, R6 ;  /* 0x0000000304047224 */ /* 0x000fe200078e0206 */
[----:B------:R-:W-:Y:S01]  /*a0b0*/  SHF.R.S32.HI R6, RZ, 0x1f, R26 ;  /* 0x0000001fff067819 */ /* 0x000fe2000001141a */
[----:B------:R-:W-:-:S04]  /*a0c0*/  IMAD R3, R24, UR4, RZ ;  /* 0x0000000418037c24 */ /* 0x000fc8000f8e02ff */
[C---:B------:R-:W-:Y:S02]  /*a0d0*/  IMAD R7, R18.reuse, UR5, R3 ;  /* 0x0000000512077c24 */ /* 0x040fe4000f8e0203 */
[----:B------:R-:W-:Y:S01]  /*a0e0*/  IMAD.WIDE.U32 R2, R18, UR4, RZ ;  /* 0x0000000412027c25 */ /* 0x000fe2000f8e00ff */
[----:B------:R-:W-:-:S04]  /*a0f0*/  ULDC.64 UR4, c[0x0][0x2e0] ;  /* 0x0000b80000047ab9 */ /* 0x000fc80000000a00 */
[----:B------:R-:W-:Y:S01]  /*a100*/  IADD3 R3, R3, R7, RZ ;  /* 0x0000000703037210 */ /* 0x000fe20007ffe0ff */
[----:B------:R-:W-:Y:S01]  /*a110*/  IMAD R7, R6, UR4, RZ ;  /* 0x0000000406077c24 */ /* 0x000fe2000f8e02ff */
[----:B------:R-:W-:-:S03]  /*a120*/  SHF.R.S32.HI R6, RZ, 0x1f, R5 ;  /* 0x0000001fff067819 */ /* 0x000fc60000011405 */
[C---:B------:R-:W-:Y:S02]  /*a130*/  IMAD R7, R26.reuse, UR5, R7 ;  /* 0x000000051a077c24 */ /* 0x040fe4000f8e0207 */
[----:B------:R-:W-:Y:S01]  /*a140*/  IMAD.WIDE.U32 R2, R26, UR4, R2 ;  /* 0x000000041a027c25 */ /* 0x000fe2000f8e0002 */
[----:B------:R-:W-:-:S03]  /*a150*/  ULDC.64 UR4, c[0x0][0x2d0] ;  /* 0x0000b40000047ab9 */ /* 0x000fc60000000a00 */
[----:B------:R-:W-:Y:S02]  /*a160*/  IMAD.IADD R3, R3, 0x1, R7 ;  /* 0x0000000103037824 */ /* 0x000fe400078e0207 */
[----:B------:R-:W-:Y:S02]  /*a170*/  IMAD R6, R6, UR4, RZ ;  /* 0x0000000406067c24 */ /* 0x000fe4000f8e02ff */
[----:B------:R-:W-:-:S04]  /*a180*/  IMAD.WIDE.U32 R2, R5, UR4, R2 ;  /* 0x0000000405027c25 */ /* 0x000fc8000f8e0002 */
[----:B------:R-:W-:Y:S01]  /*a190*/  IMAD R7, R5, UR5, R6 ;  /* 0x0000000505077c24 */ /* 0x000fe2000f8e0206 */
[----:B------:R-:W-:Y:S01]  /*a1a0*/  SHF.R.S32.HI R5, RZ, 0x1f, R4 ;  /* 0x0000001fff057819 */ /* 0x000fe20000011404 */
[----:B------:R-:W-:Y:S02]  /*a1b0*/  ULDC.64 UR4, c[0x0][0x2c8] ;  /* 0x0000b20000047ab9 */ /* 0x000fe40000000a00 */
[----:B------:R-:W-:Y:S02]  /*a1c0*/  IMAD.IADD R3, R3, 0x1, R7 ;  /* 0x0000000103037824 */ /* 0x000fe400078e0207 */
[----:B------:R-:W-:Y:S02]  /*a1d0*/  IMAD R5, R5, UR4, RZ ;  /* 0x0000000405057c24 */ /* 0x000fe4000f8e02ff */
[----:B------:R-:W-:-:S04]  /*a1e0*/  IMAD.WIDE.U32 R2, R4, UR4, R2 ;  /* 0x0000000404027c25 */ /* 0x000fc8000f8e0002 */
[----:B------:R-:W-:Y:S01]  /*a1f0*/  IMAD R5, R4, UR5, R5 ;  /* 0x0000000504057c24 */ /* 0x000fe2000f8e0205 */
[----:B------:R-:W-:Y:S02]  /*a200*/  ULDC.64 UR4, c[0x0][0x280] ;  /* 0x0000a00000047ab9 */ /* 0x000fe40000000a00 */
[----:B------:R-:W-:Y:S01]  /*a210*/  LEA R4, P0, R2, UR4, 0x1 ;  /* 0x0000000402047c11 */ /* 0x000fe2000f8008ff */
[----:B------:R-:W-:Y:S01]  /*a220*/  IMAD.IADD R5, R3, 0x1, R5 ;  /* 0x0000000103057824 */ /* 0x000fe200078e0205 */
[----:B------:R-:W-:-:S04]  /*a230*/  UMOV UR4, 0xffffffff ;  /* 0xffffffff00047882 */ /* 0x000fc80000000000 */
[----:B------:R-:W-:Y:S01]  /*a240*/  LEA.HI.X R5, R2, UR5, R5, 0x1, P0 ;  /* 0x0000000502057c11 */ /* 0x000fe200080f0c05 */
[----:B------:R-:W-:Y:S06]  /*a250*/  BRA.DIV UR4, `(.L_x_61) ;  /* 0x0000002a043c7947 */ /* 0x000fec000b800000 */
[----:B------:R-:W0:Y:S01]  /*a260*/  SHFL.IDX PT, R14, R4, RZ, 0x181f ;  /* 0x00181fff040e7589 */ /* 0x000e2200000e0000 */
[----:B------:R-:W-:-:S03]  /*a270*/  IMAD R0, R0, 0x40, R37 ;  /* 0x0000004000007824 */ /* 0x000fc600078e0225 */
[----:B------:R-:W2:Y:S01]  /*a280*/  SHFL.IDX PT, R2, R5, RZ, 0x181f ;  /* 0x00181fff05027589 */ /* 0x000ea200000e0000 */
[C---:B------:R-:W-:Y:S01]  /*a290*/  VIADD R7, R0.reuse, 0x10 ;  /* 0x0000001000077836 */ /* 0x040fe20000000000 */
[----:B------:R-:W-:Y:S02]  /*a2a0*/  ISETP.GE.AND P0, PT, R0, UR37, PT ;  /* 0x0000002500007c0c */ /* 0x000fe4000bf06270 */
[----:B------:R-:W-:Y:S11]  /*a2b0*/  SHFL.IDX PT, R6, R5, 0x1, 0x181f ;  /* 0x00381f0005067f89 */ /* 0x000ff600000e0000 */
[----:B0-----:R-:W-:-:S05]  /*a2c0*/  @!P0 LEA R14, P1, R9, R14, 0x1 ;  /* 0x0000000e090e8211 */ /* 0x001fca00078208ff */
[----:B--2---:R-:W-:Y:S01]  /*a2d0*/  @!P0 IMAD.X R3, RZ, RZ, R2, P1 ;  /* 0x000000ffff038224 */ /* 0x004fe200008e0602 */
[----:B------:R-:W-:Y:S02]  /*a2e0*/  @!P0 MOV R2, R14 ;  /* 0x0000000e00028202 */ /* 0x000fe40000000f00 */
[----:B------:R-:W0:Y:S04]  /*a2f0*/  SHFL.IDX PT, R14, R4, 0x1, 0x181f ;  /* 0x00381f00040e7f89 */ /* 0x000e2800000e0000 */
[----:B------:R0:W-:Y:S01]  /*a300*/  @!P0 LDGSTS.E.BYPASS.LTC128B.128 [R8+0x20400], desc[UR50][R2.64], !P5 ;  /* 0x2040000002088fae */ /* 0x0001e2000e901d72 */
[----:B------:R-:W-:Y:S01]  /*a310*/  ISETP.GE.AND P0, PT, R7, UR37, PT ;  /* 0x0000002507007c0c */ /* 0x000fe2000bf06270 */
[----:B------:R-:W-:-:S12]  /*a320*/  VIADD R7, R0, 0x20 ;  /* 0x0000002000077836 */ /* 0x000fd80000000000 */
[----:B0-----:R-:W-:Y:S02]  /*a330*/  @!P0 LEA R2, P1, R9, R14, 0x1 ;  /* 0x0000000e09028211 */ /* 0x001fe400078208ff */
[----:B------:R-:W0:Y:S03]  /*a340*/  SHFL.IDX PT, R14, R4, 0x2, 0x181f ;  /* 0x00581f00040e7f89 */ /* 0x000e2600000e0000 */
[----:B------:R-:W-:Y:S02]  /*a350*/  @!P0 IMAD.X R3, RZ, RZ, R6, P1 ;  /* 0x000000ffff038224 */ /* 0x000fe400008e0606 */
[----:B------:R-:W2:Y:S04]  /*a360*/  SHFL.IDX PT, R6, R5, 0x2, 0x181f ;  /* 0x00581f0005067f89 */ /* 0x000ea800000e0000 */
[----:B------:R0:W-:Y:S01]  /*a370*/  @!P0 LDGSTS.E.BYPASS.LTC128B.128 [R8+0x20c00], desc[UR50][R2.64], !P5 ;  /* 0x20c0000002088fae */ /* 0x0001e2000e901d72 */
[----:B------:R-:W-:-:S03]  /*a380*/  ISETP.GE.AND P0, PT, R7, UR37, PT ;  /* 0x0000002507007c0c */ /* 0x000fc6000bf06270 */
[----:B------:R-:W3:Y:S10]  /*a390*/  SHFL.IDX PT, R5, R5, 0x3, 0x181f ;  /* 0x00781f0005057f89 */ /* 0x000ef400000e0000 */
[----:B0-----:R-:W-:-:S02]  /*a3a0*/  @!P0 LEA R2, P1, R9, R14, 0x1 ;  /* 0x0000000e09028211 */ /* 0x001fc400078208ff */
[----:B------:R0:W4:Y:S03]  /*a3b0*/  SHFL.IDX PT, R14, R4, 0x3, 0x181f ;  /* 0x00781f00040e7f89 */ /* 0x00012600000e0000 */
[----:B--2---:R-:W-:-:S05]  /*a3c0*/  @!P0 IMAD.X R3, RZ, RZ, R6, P1 ;  /* 0x000000ffff038224 */ /* 0x004fca00008e0606 */
[----:B------:R0:W-:Y:S03]  /*a3d0*/  @!P0 LDGSTS.E.BYPASS.LTC128B.128 [R8+0x21400], desc[UR50][R2.64], !P5 ;  /* 0x2140000002088fae */ /* 0x0001e6000e901d72 */
.L_x_122:
[----:B------:R-:W2:Y:S01]  /*a3e0*/  LDL R6, [R1+0xc] ;  /* 0x00000c0001067983 */ /* 0x000ea20000100800 */
[----:B------:R-:W-:-:S05]  /*a3f0*/  VIADD R0, R0, 0x30 ;  /* 0x0000003000007836 */ /* 0x000fca0000000000 */
[----:B------:R-:W-:-:S13]  /*a400*/  ISETP.GE.AND P0, PT, R0, UR37, PT ;  /* 0x0000002500007c0c */ /* 0x000fda000bf06270 */
[----:B0---4-:R-:W-:-:S05]  /*a410*/  @!P0 LEA R2, P1, R9, R14, 0x1 ;  /* 0x0000000e09028211 */ /* 0x011fca00078208ff */
[----:B---3--:R-:W-:-:S05]  /*a420*/  @!P0 IMAD.X R3, RZ, RZ, R5, P1 ;  /* 0x000000ffff038224 */ /* 0x008fca00008e0605 */
[----:B------:R-:W-:Y:S01]  /*a430*/  @!PT LDS RZ, [RZ] ;  /* 0x00000000fffff984 */ /* 0x000fe20000000800 */
[----:B------:R-:W-:Y:S01]  /*a440*/  @!PT LDS RZ, [RZ] ;  /* 0x00000000fffff984 */ /* 0x000fe20000000800 */
[----:B------:R-:W-:Y:S01]  /*a450*/  @!PT LDS RZ, [RZ] ;  /* 0x00000000fffff984 */ /* 0x000fe20000000800 */
[----:B------:R0:W-:Y:S01]  /*a460*/  @!P0 LDGSTS.E.BYPASS.LTC128B.128 [R8+0x21c00], desc[UR50][R2.64], !P5 ;  /* 0x21c0000002088fae */ /* 0x0001e2000e901d72 */
[----:B------:R-:W-:Y:S01]  /*a470*/  NOP ;  /* 0x0000000000007918 */ /* 0x000fe20000000000 */
[----:B------:R-:W-:Y:S02]  /*a480*/  SYNCS.ARRIVE.TRANS64.RED.A0T1 RZ, [UR39+0x28c00], RZ ;  /* 0x028c00ffffff79a7 */ /* 0x000fe40008200427 */
[----:B------:R-:W-:Y:S01]  /*a490*/  ARRIVES.LDGSTSBAR.64.TRANSCNT [UR39+0x28c00] ;  /* 0x028c0000ff0079b0 */ /* 0x000fe20008000aa7 */
[----:B--2---:R-:W-:-:S04]  /*a4a0*/  LOP3.LUT R0, R6, 0x1, RZ, 0xc, !PT ;  /* 0x0000000106007812 */ /* 0x004fc800078e0cff */
[----:B------:R-:W-:Y:S01]  /*a4b0*/  SHF.L.U32 R0, R0, 0x1f, RZ ;  /* 0x0000001f00007819 */ /* 0x000fe200000006ff */
[----:B------:R-:W-:Y:S01]  /*a4c0*/  NOP ;  /* 0x0000000000007918 */ /* 0x000fe20000000000 */
[----:B------:R-:W-:Y:S01]  /*a4d0*/  SYNCS.ARRIVE.TRANS64.A1T0 RZ, [UR39+0x28c00], RZ ;  /* 0x028c00ffffff79a7 */ /* 0x000fe20008100027 */
[----:B------:R-:W-:Y:S01]  /*a4e0*/  BSSY B0, `(.L_x_62) ;  /* 0x0000003000007945 */ /* 0x000fe20003800000 */
[----:B------:R-:W2:Y:S03]  /*a4f0*/  SYNCS.PHASECHK.TRANS64.TRYWAIT P0, [UR39+0x28c20], R0 ;  /* 0x028c2000ff0075a7 */ /* 0x000ea60008000167 */
[----:B0-2---:R-:W-:Y:S05]  /*a500*/  @!P0 BRA `(.L_x_63) ;  /* 0x0000002800a08947 */ /* 0x005fea0003800000 */
.L_x_123:
[----:B------:R-:W-:Y:S05]  /*a510*/  BSYNC B0 ;  /* 0x0000000000007941 */ /* 0x000fea0003800000 */
.L_x_62:
[----:B------:R-:W-:-:S04]  /*a520*/  MOV R2, UR41 ;  /* 0x0000002900027c02 */ /* 0x000fc80008000f00 */
[----:B------:R-:W-:-:S13]  /*a530*/  ISETP.NE.AND P0, PT, R2, 0x3, PT ;  /* 0x000000030200780c */ /* 0x000fda0003f05270 */
[----:B------:R-:W-:Y:S05]  /*a540*/  @!P0 BRA `(.L_x_64) ;  /* 0x0000000000048947 */ /* 0x000fea0003800000 */
[----:B------:R-:W-:Y:S01]  /*a550*/  BPT.TRAP 0x1 ;  /* 0x000000040000795c */ /* 0x000fe20000300000 */
.L_x_64:
[----:B0-----:R-:W-:Y:S01]  /*a560*/  SHF.L.U32 R0, R22, 0x1f, RZ ;  /* 0x0000001f16007819 */ /* 0x001fe200000006ff */
[----:B------:R-:W-:Y:S03]  /*a570*/  BSSY B0, `(.L_x_65) ;  /* 0x0000003000007945 */ /* 0x000fe60003800000 */
[----:B------:R-:W0:Y:S02]  /*a580*/  SYNCS.PHASECHK.TRANS64.TRYWAIT P0, [R19+URZ+0x28c60], R0 ;  /* 0x028c6000130075a7 */ /* 0x000e24000800017f */
[----:B0-----:R-:W-:Y:S05]  /*a590*/  @!P0 BRA `(.L_x_66) ;  /* 0x0000002800948947 */ /* 0x001fea0003800000 */
.L_x_124:
[----:B------:R-:W-:Y:S05]  /*a5a0*/  BSYNC B0 ;  /* 0x0000000000007941 */ /* 0x000fea0003800000 */
.L_x_65:
[----:B------:R-:W2:Y:S01]  /*a5b0*/  LDL.LU R2, [R1+0x4] ;  /* 0x0000040001027983 */ /* 0x000ea20000300800 */
[----:B------:R-:W-:-:S03]  /*a5c0*/  ULDC.64 UR4, c[0x0][0x328] ;  /* 0x0000ca0000047ab9 */ /* 0x000fc60000000a00 */
[----:B------:R-:W3:Y:S01]  /*a5d0*/  LDL.LU R4, [R1+0x8] ;  /* 0x0000080001047983 */ /* 0x000ee20000300800 */
[----:B------:R-:W-:Y:S02]  /*a5e0*/  IMAD R9, R17, 0x8000, R33 ;  /* 0x0000800011097824 */ /* 0x000fe400078e0221 */
[----:B--2---:R-:W-:-:S04]  /*a5f0*/  IMAD R3, R2, UR4, RZ ;  /* 0x0000000402037c24 */ /* 0x004fc8000f8e02ff */
[C---:B------:R-:W-:Y:S02]  /*a600*/  IMAD R5, R34.reuse, UR5, R3 ;  /* 0x0000000522057c24 */ /* 0x040fe4000f8e0203 */
[----:B------:R-:W-:Y:S01]  /*a610*/  IMAD.WIDE.U32 R2, R34, UR4, RZ ;  /* 0x0000000422027c25 */ /* 0x000fe2000f8e00ff */
[----:B------:R-:W-:-:S03]  /*a620*/  ULDC.64 UR4, c[0x0][0x338] ;  /* 0x0000ce0000047ab9 */ /* 0x000fc60000000a00 */
[----:B------:R-:W-:Y:S02]  /*a630*/  IMAD.IADD R3, R3, 0x1, R5 ;  /* 0x0000000103037824 */ /* 0x000fe400078e0205 */
[----:B---3--:R-:W-:Y:S02]  /*a640*/  IMAD R5, R4, UR4, RZ ;  /* 0x0000000404057c24 */ /* 0x008fe4000f8e02ff */
[----:B------:R-:W-:-:S04]  /*a650*/  IMAD.WIDE.U32 R2, R28, UR4, R2 ;  /* 0x000000041c027c25 */ /* 0x000fc8000f8e0002 */
[----:B------:R-:W-:Y:S01]  /*a660*/  IMAD R5, R28, UR5, R5 ;  /* 0x000000051c057c24 */ /* 0x000fe2000f8e0205 */
[----:B------:R-:W-:-:S03]  /*a670*/  ULDC.64 UR4, c[0x0][0x330] ;  /* 0x0000cc0000047ab9 */ /* 0x000fc60000000a00 */
        /* <DEDUP_REMOVED lines=10> */
[----:B------:R-:W-:Y:S01]  /*a720*/  LOP3.LUT P6, RZ, R16, 0x40000000, RZ, 0xc0, !PT ;  /* 0x4000000010ff7812 */ /* 0x000fe200078cc0ff */
[----:B------:R-:W2:Y:S01]  /*a730*/  S2R R4, SR_TID.X ;  /* 0x0000000000047919 */ /* 0x000ea20000002100 */
[----:B------:R-:W-:Y:S02]  /*a740*/  LEA R9, R9, UR39, 0x1 ;  /* 0x0000002709097c11 */ /* 0x000fe4000f8e08ff */
[----:B------:R-:W-:Y:S01]  /*a750*/  P2R R12, PR, RZ, 0x40 ;  /* 0x00000040ff0c7803 */ /* 0x000fe20000000000 */
[----:B------:R-:W-:Y:S01]  /*a760*/  STL [R1+0x28], R24 ;  /* 0x0000281801007387 */ /* 0x000fe20000100800 */
[----:B------:R-:W-:Y:S02]  /*a770*/  LOP3.LUT P6, RZ, R30, 0x10, RZ, 0xc0, !PT ;  /* 0x000000101eff7812 */ /* 0x000fe400078cc0ff */
[----:B------:R-:W-:Y:S01]  /*a780*/  LOP3.LUT P5, RZ, R16, 0x8000000, RZ, 0xc0, !PT ;  /* 0x0800000010ff7812 */ /* 0x000fe200078ac0ff */
[----:B------:R-:W-:Y:S01]  /*a790*/  STL [R1+0x24], R23 ;  /* 0x0000241701007387 */ /* 0x000fe20000100800 */
[----:B------:R-:W-:-:S02]  /*a7a0*/  P2R R13, PR, RZ, 0x40 ;  /* 0x00000040ff0d7803 */ /* 0x000fc40000000000 */
[C---:B------:R-:W-:Y:S01]  /*a7b0*/  LOP3.LUT P6, RZ, R16.reuse, 0x40000, RZ, 0xc0, !PT ;  /* 0x0004000010ff7812 */ /* 0x040fe200078cc0ff */
[----:B------:R-:W-:Y:S01]  /*a7c0*/  STL [R1+0x20], R22 ;  /* 0x0000201601007387 */ /* 0x000fe20000100800 */
[C---:B------:R-:W-:Y:S02]  /*a7d0*/  LOP3.LUT P4, RZ, R16.reuse, 0x1000000, RZ, 0xc0, !PT ;  /* 0x0100000010ff7812 */ /* 0x040fe4000788c0ff */
[----:B------:R-:W-:Y:S01]  /*a7e0*/  P2R R15, PR, RZ, 0x40 ;  /* 0x00000040ff0f7803 */ /* 0x000fe20000000000 */
[----:B------:R-:W-:Y:S01]  /*a7f0*/  STL [R1+0x1c], R19 ;  /* 0x00001c1301007387 */ /* 0x000fe20000100800 */
[C---:B------:R-:W-:Y:S02]  /*a800*/  LOP3.LUT P6, RZ, R16.reuse, 0x80000, RZ, 0xc0, !PT ;  /* 0x0008000010ff7812 */ /* 0x040fe400078cc0ff */
[----:B------:R-:W-:Y:S01]  /*a810*/  LOP3.LUT P3, RZ, R16, 0x20000, RZ, 0xc0, !PT ;  /* 0x0002000010ff7812 */ /* 0x000fe2000786c0ff */
[----:B------:R-:W-:Y:S01]  /*a820*/  STL [R1+0x18], R18 ;  /* 0x0000181201007387 */ /* 0x000fe20000100800 */
[----:B------:R-:W-:-:S02]  /*a830*/  P2R R20, PR, RZ, 0x40 ;  /* 0x00000040ff147803 */ /* 0x000fc40000000000 */
[C---:B------:R-:W-:Y:S01]  /*a840*/  LOP3.LUT P6, RZ, R16.reuse, 0x100000, RZ, 0xc0, !PT ;  /* 0x0010000010ff7812 */ /* 0x040fe200078cc0ff */
[----:B------:R-:W-:Y:S01]  /*a850*/  STL [R1+0x14], R17 ;  /* 0x0000141101007387 */ /* 0x000fe20000100800 */
[C---:B------:R-:W-:Y:S02]  /*a860*/  LOP3.LUT P2, RZ, R16.reuse, 0x10000, RZ, 0xc0, !PT ;  /* 0x0001000010ff7812 */ /* 0x040fe4000784c0ff */
[----:B------:R-:W-:Y:S01]  /*a870*/  P2R R11, PR, RZ, 0x40 ;  /* 0x00000040ff0b7803 */ /* 0x000fe20000000000 */
[----:B------:R-:W3:Y:S01]  /*a880*/  SHFL.IDX PT, R2, R8, RZ, 0x181f ;  /* 0x00181fff08027589 */ /* 0x000ee200000e0000 */
[C---:B------:R-:W-:Y:S02]  /*a890*/  LOP3.LUT P6, RZ, R16.reuse, 0x2000000, RZ, 0xc0, !PT ;  /* 0x0200000010ff7812 */ /* 0x040fe400078cc0ff */
[----:B------:R-:W-:Y:S01]  /*a8a0*/  LOP3.LUT P1, RZ, R16, 0x8000, RZ, 0xc0, !PT ;  /* 0x0000800010ff7812 */ /* 0x000fe2000782c0ff */
[----:B------:R-:W4:Y:S01]  /*a8b0*/  SHFL.IDX PT, R3, R10, RZ, 0x181f ;  /* 0x00181fff0a037589 */ /* 0x000f2200000e0000 */
[----:B------:R-:W-:Y:S01]  /*a8c0*/  P2R R14, PR, RZ, 0x40 ;  /* 0x00000040ff0e7803 */ /* 0x000fe20000000000 */
[----:B--2---:R-:W-:Y:S01]  /*a8d0*/  IMAD.SHL.U32 R4, R4, 0x8, RZ ;  /* 0x0000000804047824 */ /* 0x004fe200078e00ff */
[----:B------:R-:W-:-:S04]  /*a8e0*/  LOP3.LUT P6, RZ, R16, 0x10000000, RZ, 0xc0, !PT ;  /* 0x1000000010ff7812 */ /* 0x000fc800078cc0ff */
[----:B------:R-:W-:Y:S02]  /*a8f0*/  P2R R21, PR, RZ, 0x40 ;  /* 0x00000040ff157803 */ /* 0x000fe40000000000 */
[----:B------:R-:W-:Y:S02]  /*a900*/  LOP3.LUT P6, RZ, R16, 0x80000000, RZ, 0xc0, !PT ;  /* 0x8000000010ff7812 */ /* 0x000fe400078cc0ff */
[----:B------:R-:W-:Y:S02]  /*a910*/  LOP3.LUT R4, R4, 0x38, RZ, 0xc0, !PT ;  /* 0x0000003804047812 */ /* 0x000fe400078ec0ff */
[----:B------:R-:W-:Y:S02]  /*a920*/  P2R R26, PR, RZ, 0x40 ;  /* 0x00000040ff1a7803 */ /* 0x000fe40000000000 */
[----:B------:R-:W-:Y:S01]  /*a930*/  LOP3.LUT P6, RZ, R30, 0x4, RZ, 0xc0, !PT ;  /* 0x000000041eff7812 */ /* 0x000fe200078cc0ff */
[----:B0-----:R-:W-:-:S03]  /*a940*/  IMAD.SHL.U32 R0, R4, 0x2, RZ ;  /* 0x0000000204007824 */ /* 0x001fc600078e00ff */
[----:B------:R-:W-:Y:S02]  /*a950*/  P2R R28, PR, RZ, 0x40 ;  /* 0x00000040ff1c7803 */ /* 0x000fe40000000000 */
[----:B------:R-:W-:Y:S02]  /*a960*/  LOP3.LUT P6, RZ, R30, 0x20, RZ, 0xc0, !PT ;  /* 0x000000201eff7812 */ /* 0x000fe400078cc0ff */
[----:B---3--:R-:W-:Y:S02]  /*a970*/  IADD3 R6, P0, R2, R0, RZ ;  /* 0x0000000002067210 */ /* 0x008fe40007f1e0ff */
[----:B------:R-:W-:Y:S01]  /*a980*/  P2R R34, PR, RZ, 0x40 ;  /* 0x00000040ff227803 */ /* 0x000fe20000000000 */
[----:B------:R-:W0:Y:S01]  /*a990*/  SHFL.IDX PT, R2, R8, 0x1, 0x181f ;  /* 0x00381f0008027f89 */ /* 0x000e2200000e0000 */
[----:B------:R-:W-:Y:S02]  /*a9a0*/  LOP3.LUT P6, RZ, R16, 0x200000, RZ, 0xc0, !PT ;  /* 0x0020000010ff7812 */ /* 0x000fe400078cc0ff */
[----:B----4-:R-:W-:-:S02]  /*a9b0*/  IADD3.X R7, RZ, R3, RZ, P0, !PT ;  /* 0x00000003ff077210 */ /* 0x010fc400007fe4ff */
[----:B------:R-:W-:Y:S01]  /*a9c0*/  P2R R36, PR, RZ, 0x40 ;  /* 0x00000040ff247803 */ /* 0x000fe20000000000 */
[----:B------:R-:W2:Y:S01]  /*a9d0*/  SHFL.IDX PT, R3, R10, 0x1, 0x181f ;  /* 0x00381f000a037f89 */ /* 0x000ea200000e0000 */
[----:B------:R-:W-:-:S04]  /*a9e0*/  LOP3.LUT P6, RZ, R16, 0x400000, RZ, 0xc0, !PT ;  /* 0x0040000010ff7812 */ /* 0x000fc800078cc0ff */
[----:B------:R-:W-:Y:S02]  /*a9f0*/  P2R R17, PR, RZ, 0x40 ;  /* 0x00000040ff117803 */ /* 0x000fe40000000000 */
[----:B------:R-:W-:-:S04]  /*aa00*/  LOP3.LUT P6, RZ, R16, 0x800000, RZ, 0xc0, !PT ;  /* 0x0080000010ff7812 */ /* 0x000fc800078cc0ff */
[----:B------:R-:W-:Y:S02]  /*aa10*/  P2R R18, PR, RZ, 0x40 ;  /* 0x00000040ff127803 */ /* 0x000fe40000000000 */
[----:B------:R-:W-:-:S04]  /*aa20*/  LOP3.LUT P6, RZ, R16, 0x4000000, RZ, 0xc0, !PT ;  /* 0x0400000010ff7812 */ /* 0x000fc800078cc0ff */
[----:B-1----:R-:W-:Y:S02]  /*aa30*/  P2R R19, PR, RZ, 0x40 ;  /* 0x00000040ff137803 */ /* 0x002fe40000000000 */
[----:B------:R-:W-:Y:S02]  /*aa40*/  LOP3.LUT P6, RZ, R16, 0x20000000, RZ, 0xc0, !PT ;  /* 0x2000000010ff7812 */ /* 0x000fe400078cc0ff */
[----:B0-----:R-:W-:Y:S02]  /*aa50*/  IADD3 R4, P0, R2, R0, RZ ;  /* 0x0000000002047210 */ /* 0x001fe40007f1e0ff */
[----:B------:R-:W-:Y:S01]  /*aa60*/  P2R R22, PR, RZ, 0x40 ;  /* 0x00000040ff167803 */ /* 0x000fe20000000000 */
[----:B------:R-:W0:Y:S01]  /*aa70*/  SHFL.IDX PT, R2, R8, 0x2, 0x181f ;  /* 0x00581f0008027f89 */ /* 0x000e2200000e0000 */
[----:B------:R-:W-:Y:S01]  /*aa80*/  LOP3.LUT P6, RZ, R30, 0x1, RZ, 0xc0, !PT ;  /* 0x000000011eff7812 */ /* 0x000fe200078cc0ff */
[----:B--2---:R-:W-:Y:S02]  /*aa90*/  IMAD.X R5, RZ, RZ, R3, P0 ;  /* 0x000000ffff057224 */ /* 0x004fe400000e0603 */
[----:B------:R-:W1:Y:S01]  /*aaa0*/  SHFL.IDX PT, R3, R10, 0x2, 0x181f ;  /* 0x00581f000a037f89 */ /* 0x000e6200000e0000 */
[----:B------:R-:W-:-:S02]  /*aab0*/  P2R R23, PR, RZ, 0x40 ;  /* 0x00000040ff177803 */ /* 0x000fc40000000000 */
[----:B------:R-:W-:-:S04]  /*aac0*/  LOP3.LUT P6, RZ, R30, 0x8, RZ, 0xc0, !PT ;  /* 0x000000081eff7812 */ /* 0x000fc800078cc0ff */
[----:B------:R-:W-:Y:S02]  /*aad0*/  P2R R24, PR, RZ, 0x40 ;  /* 0x00000040ff187803 */ /* 0x000fe40000000000 */
[----:B------:R-:W-:Y:S02]  /*aae0*/  LOP3.LUT P6, RZ, R30, 0x40, RZ, 0xc0, !PT ;  /* 0x000000401eff7812 */ /* 0x000fe400078cc0ff */
[----:B0-----:R-:W-:-:S11]  /*aaf0*/  IADD3 R2, P0, R2, R0, RZ ;  /* 0x0000000002027210 */ /* 0x001fd60007f1e0ff */
[----:B------:R0:W-:Y:S01]  /*ab00*/  LDGSTS.E.BYPASS.LTC128B.128 [R9+0x400], desc[UR50][R6.64], !P6 ;  /* 0x0040000006097fae */ /* 0x0001e2000f101d72 */
[----:B------:R-:W-:Y:S01]  /*ab10*/  ISETP.NE.AND P6, PT, R24, RZ, PT ;  /* 0x000000ff1800720c */ /* 0x000fe20003fc5270 */
[----:B-1----:R-:W-:Y:S02]  /*ab20*/  IMAD.X R3, RZ, RZ, R3, P0 ;  /* 0x000000ffff037224 */ /* 0x002fe400000e0603 */
[----:B------:R0:W5:Y:S01]  /*ab30*/  LDL.LU R24, [R1+0x28] ;  /* 0x0000280001187983 */ /* 0x0001620000300800 */
[----:B------:R-:W-:-:S09]  /*ab40*/  LOP3.LUT P0, RZ, R30, 0x2, RZ, 0xc0, !PT ;  /* 0x000000021eff7812 */ /* 0x000fd2000780c0ff */
[----:B------:R0:W-:Y:S01]  /*ab50*/  LDGSTS.E.BYPASS.LTC128B.128 [R9+0x2400], desc[UR50][R6.64+0x80], !P6 ;  /* 0x0240008006097fae */ /* 0x0001e2000f101d72 */
[----:B------:R-:W-:-:S03]  /*ab60*/  ISETP.NE.AND P6, PT, R23, RZ, PT ;  /* 0x000000ff1700720c */ /* 0x000fc60003fc5270 */
[----:B------:R0:W5:Y:S10]  /*ab70*/  LDL.LU R23, [R1+0x24] ;  /* 0x0000240001177983 */ /* 0x0001740000300800 */
        /* <DEDUP_REMOVED lines=13> */
[----:B------:R-:W-:-:S13]  /*ac50*/  ISETP.NE.AND P6, PT, R36, RZ, PT ;  /* 0x000000ff2400720c */ /* 0x000fda0003fc5270 */
        /* <DEDUP_REMOVED lines=19> */
[----:B------:R-:W-:-:S03]  /*ad90*/  ISETP.NE.AND P6, PT, R12, RZ, PT ;  /* 0x000000ff0c00720c */ /* 0x000fc60003fc5270 */
[----:B------:R0:W-:Y:S04]  /*ada0*/  LDGSTS.E.BYPASS.LTC128B.128 [R9+0x3400], desc[UR50][R2.64+0x80], !P0 ;  /* 0x0340008002097fae */ /* 0x0001e8000c101d72 */
[----:B------:R0:W1:Y:S06]  /*adb0*/  SHFL.IDX PT, R14, R8, 0x3, 0x181f ;  /* 0x00781f00080e7f89 */ /* 0x00006c00000e0000 */
[----:B------:R0:W-:Y:S04]  /*adc0*/  LDGSTS.E.BYPASS.LTC128B.128 [R9+0x5400], desc[UR50][R2.64+0x100], !P6 ;  /* 0x0540010002097fae */ /* 0x0001e8000f101d72 */
[----:B------:R0:W-:Y:S04]  /*add0*/  LDGSTS.E.BYPASS.LTC128B.128 [R9+0x7400], desc[UR50][R2.64+0x180], !P5 ;  /* 0x0740018002097fae */ /* 0x0001e8000e901d72 */
[----:B------:R0:W-:Y:S04]  /*ade0*/  LDGSTS.E.BYPASS.LTC128B.128 [R9+0x9400], desc[UR50][R2.64+0x200], !P4 ;  /* 0x0940020002097fae */ /* 0x0001e8000e101d72 */
[----:B------:R0:W-:Y:S04]  /*adf0*/  LDGSTS.E.BYPASS.LTC128B.128 [R9+0xb400], desc[UR50][R2.64+0x280], !P3 ;  /* 0x0b40028002097fae */ /* 0x0001e8000d901d72 */
[----:B------:R0:W-:Y:S04]  /*ae00*/  LDGSTS.E.BYPASS.LTC128B.128 [R9+0xd400], desc[UR50][R2.64+0x300], !P2 ;  /* 0x0d40030002097fae */ /* 0x0001e8000d101d72 */
[----:B------:R0:W-:Y:S04]  /*ae10*/  LDGSTS.E.BYPASS.LTC128B.128 [R9+0xf400], desc[UR50][R2.64+0x380], !P1 ;  /* 0x0f40038002097fae */ /* 0x0001e8000c901d72 */
[----:B-1----:R-:W2:Y:S02]  /*ae20*/  SHFL.IDX PT, R10, R10, 0x3, 0x181f ;  /* 0x00781f000a0a7f89 */ /* 0x002ea400000e0000 */
.L_x_134:
[----:B------:R-:W-:Y:S02]  /*ae30*/  LOP3.LUT P6, RZ, R30, 0x1000, RZ, 0xc0, !PT ;  /* 0x000010001eff7812 */ /* 0x000fe400078cc0ff */
[----:B0-----:R-:W-:Y:S02]  /*ae40*/  IADD3 R2, P0, R14, R0, RZ ;  /* 0x000000000e027210 */ /* 0x001fe40007f1e0ff */
[----:B------:R-:W-:Y:S02]  /*ae50*/  P2R R4, PR, RZ, 0x40 ;  /* 0x00000040ff047803 */ /* 0x000fe40000000000 */
[C---:B------:R-:W-:Y:S01]  /*ae60*/  LOP3.LUT P6, RZ, R30.reuse, 0x4000, RZ, 0xc0, !PT ;  /* 0x000040001eff7812 */ /* 0x040fe200078cc0ff */
[----:B--2---:R-:W-:Y:S01]  /*ae70*/  IMAD.X R3, RZ, RZ, R10, P0 ;  /* 0x000000ffff037224 */ /* 0x004fe200000e060a */
[C---:B------:R-:W-:Y:S02]  /*ae80*/  LOP3.LUT P0, RZ, R30.reuse, 0x2000, RZ, 0xc0, !PT ;  /* 0x000020001eff7812 */ /* 0x040fe4000780c0ff */
[----:B------:R-:W-:-:S02]  /*ae90*/  LOP3.LUT P5, RZ, R30, 0x800, RZ, 0xc0, !PT ;  /* 0x000008001eff7812 */ /* 0x000fc400078ac0ff */
[C---:B------:R-:W-:Y:S02]  /*aea0*/  LOP3.LUT P4, RZ, R30.reuse, 0x400, RZ, 0xc0, !PT ;  /* 0x000004001eff7812 */ /* 0x040fe4000788c0ff */
[C---:B------:R-:W-:Y:S02]  /*aeb0*/  LOP3.LUT P3, RZ, R30.reuse, 0x200, RZ, 0xc0, !PT ;  /* 0x000002001eff7812 */ /* 0x040fe4000786c0ff */
[C---:B------:R-:W-:Y:S02]  /*aec0*/  LOP3.LUT P2, RZ, R30.reuse, 0x100, RZ, 0xc0, !PT ;  /* 0x000001001eff7812 */ /* 0x040fe4000784c0ff */
[----:B------:R-:W-:Y:S01]  /*aed0*/  LOP3.LUT P1, RZ, R30, 0x80, RZ, 0xc0, !PT ;  /* 0x000000801eff7812 */ /* 0x000fe2000782c0ff */
[----:B------:R-:W-:Y:S01]  /*aee0*/  @!PT LDS RZ, [RZ] ;  /* 0x00000000fffff984 */ /* 0x000fe20000000800 */
[----:B------:R-:W-:Y:S01]  /*aef0*/  @!PT LDS RZ, [RZ] ;  /* 0x00000000fffff984 */ /* 0x000fe20000000800 */
[----:B------:R-:W-:Y:S01]  /*af00*/  @!PT LDS RZ, [RZ] ;  /* 0x00000000fffff984 */ /* 0x000fe20000000800 */
[----:B------:R0:W-:Y:S01]  /*af10*/  LDGSTS.E.BYPASS.LTC128B.128 [R9+0x1c00], desc[UR50][R2.64], !P6 ;  /* 0x01c0000002097fae */ /* 0x0001e2000f101d72 */
[----:B------:R-:W-:-:S03]  /*af20*/  ISETP.NE.AND P6, PT, R4, RZ, PT ;  /* 0x000000ff0400720c */ /* 0x000fc60003fc5270 */
[----:B------:R0:W-:Y:S01]  /*af30*/  LDGSTS.E.BYPASS.LTC128B.128 [R9+0x3c00], desc[UR50][R2.64+0x80], !P0 ;  /* 0x03c0008002097fae */ /* 0x0001e2000c101d72 */
[----:B------:R-:W-:-:S09]  /*af40*/  PLOP3.LUT P0, PT, PT, PT, PT, 0x80, 0x0 ;  /* 0x000000000000781c */ /* 0x000fd20003f0f070 */
[----:B------:R0:W-:Y:S04]  /*af50*/  LDGSTS.E.BYPASS.LTC128B.128 [R9+0x5c00], desc[UR50][R2.64+0x100], !P6 ;  /* 0x05c0010002097fae */ /* 0x0001e8000f101d72 */
[----:B------:R0:W-:Y:S04]  /*af60*/  LDGSTS.E.BYPASS.LTC128B.128 [R9+0x7c00], desc[UR50][R2.64+0x180], !P5 ;  /* 0x07c0018002097fae */ /* 0x0001e8000e901d72 */
[----:B------:R0:W-:Y:S04]  /*af70*/  LDGSTS.E.BYPASS.LTC128B.128 [R9+0x9c00], desc[UR50][R2.64+0x200], !P4 ;  /* 0x09c0020002097fae */ /* 0x0001e8000e101d72 */
[----:B------:R0:W-:Y:S04]  /*af80*/  LDGSTS.E.BYPASS.LTC128B.128 [R9+0xbc00], desc[UR50][R2.64+0x280], !P3 ;  /* 0x0bc0028002097fae */ /* 0x0001e8000d901d72 */
[----:B------:R0:W-:Y:S04]  /*af90*/  LDGSTS.E.BYPASS.LTC128B.128 [R9+0xdc00], desc[UR50][R2.64+0x300], !P2 ;  /* 0x0dc0030002097fae */ /* 0x0001e8000d101d72 */
[----:B------:R0:W-:Y:S01]  /*afa0*/  LDGSTS.E.BYPASS.LTC128B.128 [R9+0xfc00], desc[UR50][R2.64+0x380], !P1 ;  /* 0x0fc0038002097fae */ /* 0x0001e2000c901d72 */
[----:B------:R-:W-:Y:S01]  /*afb0*/  NOP ;  /* 0x0000000000007918 */ /* 0x000fe20000000000 */
.L_x_68:
[----:B------:R-:W-:Y:S02]  /*afc0*/  PLOP3.LUT P1, PT, P1, P0, PT, 0xa2, 0x0 ;  /* 0x000000000000781c */ /* 0x000fe40000f21472 */
[----:B-----5:R-:W-:-:S08]  /*afd0*/  @P0 R2UR P1, UR4, R19 ;  /* 0x00000000130402ca */ /* 0x020fd00000020000 */
[----:B------:R-:W-:-:S05]  /*afe0*/  @P0 PLOP3.LUT P0, PT, P1, PT, PT, 0x80, 0x0 ;  /* 0x000000000000081c */ /* 0x000fca0000f0f070 */
[----:B------:R-:W-:Y:S01]  /*aff0*/  @!P1 SYNCS.ARRIVE.TRANS64.RED.A0T1 RZ, [UR4+0x28c50], RZ ;  /* 0x028c50ffffff99a7 */ /* 0x000fe20008200404 */
[----:B------:R-:W-:Y:S07]  /*b000*/  @!P1 ARRIVES.LDGSTSBAR.64.TRANSCNT [UR4+0x28c50] ;  /* 0x028c5000ff0099b0 */ /* 0x000fee0008000a84 */
[----:B------:R-:W-:Y:S05]  /*b010*/  @P0 BRA.U.ANY `(.L_x_68) ;  /* 0xfffffffd00e80947 */ /* 0x000fea000393ffff */
[----:B------:R-:W-:Y:S01]  /*b020*/  NOP ;  /* 0x0000000000007918 */ /* 0x000fe20000000000 */
[----:B0-----:R-:W-:-:S05]  /*b030*/  IMAD.U32 R2, RZ, RZ, UR41 ;  /* 0x00000029ff027e24 */ /* 0x001fca000f8e00ff */
[----:B------:R-:W-:-:S13]  /*b040*/  ISETP.NE.AND P2, PT, R2, 0x3, PT ;  /* 0x000000030200780c */ /* 0x000fda0003f45270 */
[----:B------:R-:W-:Y:S05]  /*b050*/  @!P2 BRA `(.L_x_69) ;  /* 0x000000000004a947 */ /* 0x000fea0003800000 */
[----:B------:R-:W-:Y:S01]  /*b060*/  BPT.TRAP 0x1 ;  /* 0x000000040000795c */ /* 0x000fe20000300000 */
.L_x_69:
[----:B------:R-:W-:Y:S01]  /*b070*/  VIADD R17, R17, 0x1 ;  /* 0x0000000111117836 */ /* 0x000fe20000000000 */
[----:B------:R-:W-:Y:S01]  /*b080*/  UISETP.GE.AND UP0, UPT, UR36, 0x41, UPT ;  /* 0x000000412400788c */ /* 0x000fe2000bf06270 */
[----:B------:R0:W-:Y:S03]  /*b090*/  SYNCS.ARRIVE.TRANS64.A1T0 RZ, [R19+URZ+0x28c50], RZ ;  /* 0x028c50ff13ff79a7 */ /* 0x0001e6000810003f */
[----:B------:R-:W-:-:S04]  /*b0a0*/  ISETP.NE.AND P0, PT, R17, 0x2, PT ;  /* 0x000000021100780c */ /* 0x000fc80003f05270 */
[----:B------:R-:W-:Y:S02]  /*b0b0*/  SEL R17, R17, RZ, P0 ;  /* 0x000000ff11117207 */ /* 0x000fe40000000000 */
[----:B------:R-:W-:Y:S02]  /*b0c0*/  SEL R3, RZ, 0x1, P0 ;  /* 0x00000001ff037807 */ /* 0x000fe40000000000 */
[----:B------:R-:W-:Y:S02]  /*b0d0*/  PLOP3.LUT P0, PT, PT, PT, UP0, 0x40, 0x0 ;  /* 0x000000000000781c */ /* 0x000fe40003f0e808 */
[----:B------:R-:W-:-:S11]  /*b0e0*/  LOP3.LUT R22, R22, R3, RZ, 0x3c, !PT ;  /* 0x0000000316167212 */ /* 0x000fd600078e3cff */
[----:B0-----:R-:W-:Y:S05]  /*b0f0*/  @P0 BRA `(.L_x_70) ;  /* 0x0000000c00740947 */ /* 0x001fea0003800000 */
[----:B------:R-:W-:Y:S01]  /*b100*/  BSSY B0, `(.L_x_70) ;  /* 0x00000dc000007945 */ /* 0x000fe20003800000 */
[----:B------:R-:W-:-:S07]  /*b110*/  IMAD.U32 R8, RZ, RZ, UR40 ;  /* 0x00000028ff087e24 */ /* 0x000fce000f8e00ff */
.L_x_83:
[----:B------:R-:W0:Y:S01]  /*b120*/  LDC R2, c[0x0][0x430] ;  /* 0x00010c00ff027b82 */ /* 0x000e220000000800 */
[----:B------:R-:W-:Y:S01]  /*b130*/  ISETP.GT.U32.AND P0, PT, R23, 0x3f, PT ;  /* 0x0000003f1700780c */ /* 0x000fe20003f04070 */
[----:B------:R-:W-:Y:S01]  /*b140*/  IMAD.U32 R11, RZ, RZ, UR41 ;  /* 0x00000029ff0b7e24 */ /* 0x000fe2000f8e00ff */
[----:B------:R-:W-:-:S11]  /*b150*/  ULDC UR4, c[0x0][0x430] ;  /* 0x00010c0000047ab9 */ /* 0x000fd60000000800 */
[----:B-1----:R-:W1:Y:S01]  /*b160*/  @!P0 LDC.64 R4, c[0x0][0x428] ;  /* 0x00010a00ff048b82 */ /* 0x002e620000000a00 */
[----:B0-----:R-:W-:Y:S02]  /*b170*/  ISETP.NE.AND P1, PT, R2, 0x1, PT ;  /* 0x000000010200780c */ /* 0x001fe40003f25270 */
[----:B------:R-:W-:-:S05]  /*b180*/  LEA R2, R8, R31, 0x6 ;  /* 0x0000001f08027211 */ /* 0x000fca00078e30ff */
[----:B------:R-:W-:-:S04]  /*b190*/  IMAD.IADD R9, R23, 0x1, R2 ;  /* 0x0000000117097824 */ /* 0x000fc800078e0202 */
[----:B------:R-:W-:Y:S02]  /*b1a0*/  IMAD.MOV.U32 R10, RZ, RZ, R9 ;  /* 0x000000ffff0a7224 */ /* 0x000fe400078e0009 */
[----:B------:R-:W0:Y:S08]  /*b1b0*/  @P1 LDC R6, c[0x0][0x434] ;  /* 0x00010d00ff061b82 */ /* 0x000e300000000800 */
[----:B------:R-:W2:Y:S01]  /*b1c0*/  @P1 LDC R3, c[0x0][0x438] ;  /* 0x00010e00ff031b82 */ /* 0x000ea20000000800 */
[----:B0-----:R-:W-:-:S07]  /*b1d0*/  @P1 IMAD.HI.U32 R2, R9, R6, RZ ;  /* 0x0000000609021227 */ /* 0x001fce00078e00ff */
[----:B------:R-:W0:Y:S01]  /*b1e0*/  @!P0 LDC.64 R6, c[0x0][0x418] ;  /* 0x00010600ff068b82 */ /* 0x000e220000000a00 */
[----:B--2---:R-:W-:Y:S01]  /*b1f0*/  @P1 SHF.R.U32.HI R10, RZ, R3, R2 ;  /* 0x00000003ff0a1219 */ /* 0x004fe20000011602 */
[----:B-1----:R-:W-:-:S03]  /*b200*/  @!P0 IMAD R2, R32, R4, RZ ;  /* 0x0000000420028224 */ /* 0x002fc600078e02ff */
[----:B------:R-:W-:Y:S01]  /*b210*/  @!P0 SHF.R.S32.HI R3, RZ, 0x1f, R10 ;  /* 0x0000001fff038819 */ /* 0x000fe2000001140a */
[----:B------:R-:W-:Y:S02]  /*b220*/  @!P0 IMAD R5, R25, R5, R2 ;  /* 0x0000000519058224 */ /* 0x000fe400078e0202 */
[----:B------:R-:W-:-:S04]  /*b230*/  @!P0 IMAD.MOV.U32 R2, RZ, RZ, R10 ;  /* 0x000000ffff028224 */ /* 0x000fc800078e000a */
[----:B------:R-:W-:-:S04]  /*b240*/  @!P0 IMAD.WIDE.U32 R2, R25, R4, R2 ;  /* 0x0000000419028225 */ /* 0x000fc800078e0002 */
[----:B------:R-:W-:Y:S02]  /*b250*/  @!P0 IMAD.IADD R3, R5, 0x1, R3 ;  /* 0x0000000105038824 */ /* 0x000fe400078e0203 */
[----:B------:R-:W-:Y:S01]  /*b260*/  IMAD.MOV.U32 R4, RZ, RZ, RZ ;  /* 0x000000ffff047224 */ /* 0x000fe200078e00ff */
[----:B0-----:R-:W-:-:S04]  /*b270*/  @!P0 LEA R6, P1, R2, R6, 0x2 ;  /* 0x0000000602068211 */ /* 0x001fc800078210ff */
[----:B------:R-:W-:-:S05]  /*b280*/  @!P0 LEA.HI.X R7, R2, R7, R3, 0x2, P1 ;  /* 0x0000000702078211 */ /* 0x000fca00008f1403 */
[----:B------:R0:W5:Y:S01]  /*b290*/  @!P0 LDG.E R4, desc[UR50][R6.64] ;  /* 0x0000003206048981 */ /* 0x000162000c1e1900 */
[----:B------:R-:W-:Y:S02]  /*b2a0*/  ISETP.NE.AND P2, PT, R11, 0x3, PT ;  /* 0x000000030b00780c */ /* 0x000fe40003f45270 */
[----:B------:R-:W-:-:S05]  /*b2b0*/  IADD3 R2, -R10, RZ, RZ ;  /* 0x000000ff0a027210 */ /* 0x000fca0007ffe1ff */
[----:B------:R-:W-:-:S06]  /*b2c0*/  IMAD R5, R2, UR4, R9 ;  /* 0x0000000402057c24 */ /* 0x000fcc000f8e0209 */
[----:B0-----:R-:W-:Y:S05]  /*b2d0*/  @!P2 BRA `(.L_x_71) ;  /* 0x000000000004a947 */ /* 0x001fea0003800000 */
[----:B------:R-:W-:Y:S01]  /*b2e0*/  BPT.TRAP 0x1 ;  /* 0x000000040000795c */ /* 0x000fe20000300000 */
.L_x_71:
[----:B------:R-:W-:Y:S01]  /*b2f0*/  LEA R9, R17, UR39, 0x3 ;  /* 0x0000002711097c11 */ /* 0x000fe2000f8e18ff */
[----:B------:R-:W-:Y:S01]  /*b300*/  BSSY B1, `(.L_x_72) ;  /* 0x0000005000017945 */ /* 0x000fe20003800000 */
[----:B------:R-:W-:Y:S02]  /*b310*/  SHF.L.U32 R20, R22, 0x1f, RZ ;  /* 0x0000001f16147819 */ /* 0x000fe400000006ff */
[----:B------:R-:W-:Y:S02]  /*b320*/  SHF.R.S32.HI R7, RZ, 0x1f, R5 ;  /* 0x0000001fff077819 */ /* 0x000fe40000011405 */
[----:B------:R-:W0:Y:S02]  /*b330*/  SYNCS.PHASECHK.TRANS64.TRYWAIT P0, [R9+URZ+0x28c40], R20 ;  /* 0x028c4014090075a7 */ /* 0x000e24000800017f */
[----:B0-----:R-:W-:Y:S05]  /*b340*/  @!P0 BRA `(.L_x_73) ;  /* 0x0000002400548947 */ /* 0x001fea0003800000 */
.L_x_135:
[----:B------:R-:W-:Y:S05]  /*b350*/  BSYNC B1 ;  /* 0x0000000000017941 */ /* 0x000fea0003800000 */
.L_x_72:
[----:B------:R-:W-:Y:S01]  /*b360*/  ULDC.64 UR4, c[0x0][0x300] ;  /* 0x0000c00000047ab9 */ /* 0x000fe20000000a00 */
[----:B-----5:R-:W-:Y:S01]  /*b370*/  SHF.R.S32.HI R19, RZ, 0x1f, R4 ;  /* 0x0000001fff137819 */ /* 0x020fe20000011404 */
[----:B------:R-:W-:Y:S01]  /*b380*/  IMAD R2, R7, UR4, RZ ;  /* 0x0000000407027c24 */ /* 0x000fe2000f8e02ff */
[----:B------:R-:W-:Y:S01]  /*b390*/  LOP3.LUT P1, RZ, R16, 0x1, RZ, 0xc0, !PT ;  /* 0x0000000110ff7812 */ /* 0x000fe2000782c0ff */
[----:B------:R-:W-:Y:S02]  /*b3a0*/  IMAD R6, R17, 0x1000, R33 ;  /* 0x0000100011067824 */ /* 0x000fe400078e0221 */
[C---:B------:R-:W-:Y:S02]  /*b3b0*/  IMAD R11, R5.reuse, UR5, R2 ;  /* 0x00000005050b7c24 */ /* 0x040fe4000f8e0202 */
[----:B------:R-:W-:Y:S01]  /*b3c0*/  IMAD.WIDE.U32 R2, R5, UR4, RZ ;  /* 0x0000000405027c25 */ /* 0x000fe2000f8e00ff */
[----:B------:R-:W-:-:S03]  /*b3d0*/  ULDC.64 UR4, c[0x0][0x310] ;  /* 0x0000c40000047ab9 */ /* 0x000fc60000000a00 */
[----:B------:R-:W-:Y:S02]  /*b3e0*/  IMAD.IADD R3, R3, 0x1, R11 ;  /* 0x0000000103037824 */ /* 0x000fe400078e020b */
[----:B------:R-:W-:Y:S02]  /*b3f0*/  IMAD R11, R19, UR4, RZ ;  /* 0x00000004130b7c24 */ /* 0x000fe4000f8e02ff */
        /* <DEDUP_REMOVED lines=13> */
[----:B------:R-:W1:Y:S01]  /*b4d0*/  SHFL.IDX PT, R14, R21, RZ, 0x181f ;  /* 0x00181fff150e7589 */ /* 0x000e6200000e0000 */
[----:B------:R-:W-:-:S03]  /*b4e0*/  LEA R26, R6, UR39, 0x1 ;  /* 0x00000027061a7c11 */ /* 0x000fc6000f8e08ff */
[----:B------:R-:W2:Y:S04]  /*b4f0*/  SHFL.IDX PT, R3, R28, RZ, 0x181f ;  /* 0x00181fff1c037589 */ /* 0x000ea800000e0000 */
[----:B------:R-:W3:Y:S04]  /*b500*/  SHFL.IDX PT, R10, R21, 0x1, 0x181f ;  /* 0x00381f00150a7f89 */ /* 0x000ee800000e0000 */
[----:B------:R-:W4:Y:S01]  /*b510*/  SHFL.IDX PT, R34, R28, 0x1, 0x181f ;  /* 0x00381f001c227f89 */ /* 0x000f2200000e0000 */
[----:B-1----:R-:W-:-:S03]  /*b520*/  IADD3 R2, P0, R14, R0, RZ ;  /* 0x000000000e027210 */ /* 0x002fc60007f1e0ff */
[----:B------:R-:W-:Y:S02]  /*b530*/  SHFL.IDX PT, R14, R21, 0x3, 0x181f ;  /* 0x00781f00150e7f89 */ /* 0x000fe400000e0000 */
[----:B--2---:R-:W-:Y:S01]  /*b540*/  IMAD.X R3, RZ, RZ, R3, P0 ;  /* 0x000000ffff037224 */ /* 0x004fe200000e0603 */
[----:B---3--:R-:W-:-:S04]  /*b550*/  IADD3 R10, P0, R10, R0, RZ ;  /* 0x000000000a0a7210 */ /* 0x008fc80007f1e0ff */
[----:B------:R1:W-:Y:S01]  /*b560*/  LDGSTS.E.BYPASS.LTC128B.128 [R26+0x22400], desc[UR50][R2.64], !P1 ;  /* 0x22400000021a7fae */ /* 0x0003e2000c901d72 */
[----:B----4-:R-:W-:-:S05]  /*b570*/  IMAD.X R11, RZ, RZ, R34, P0 ;  /* 0x000000ffff0b7224 */ /* 0x010fca00000e0622 */
[----:B------:R2:W-:Y:S04]  /*b580*/  LDGSTS.E.BYPASS.LTC128B.128 [R26+0x22c00], desc[UR50][R10.64], !P1 ;  /* 0x22c000000a1a7fae */ /* 0x0005e8000c901d72 */
[----:B-1----:R-:W1:Y:S04]  /*b590*/  SHFL.IDX PT, R2, R21, 0x2, 0x181f ;  /* 0x00581f0015027f89 */ /* 0x002e6800000e0000 */
[----:B------:R-:W3:Y:S04]  /*b5a0*/  SHFL.IDX PT, R3, R28, 0x2, 0x181f ;  /* 0x00581f001c037f89 */ /* 0x000ee800000e0000 */
[----:B------:R-:W4:Y:S01]  /*b5b0*/  SHFL.IDX PT, R28, R28, 0x3, 0x181f ;  /* 0x00781f001c1c7f89 */ /* 0x000f2200000e0000 */
[----:B-1----:R-:W-:-:S04]  /*b5c0*/  IADD3 R2, P0, R2, R0, RZ ;  /* 0x0000000002027210 */ /* 0x002fc80007f1e0ff */
[----:B---3--:R-:W-:-:S05]  /*b5d0*/  IADD3.X R3, RZ, R3, RZ, P0, !PT ;  /* 0x00000003ff037210 */ /* 0x008fca00007fe4ff */
[----:B----4-:R2:W-:Y:S04]  /*b5e0*/  LDGSTS.E.BYPASS.LTC128B.128 [R26+0x23400], desc[UR50][R2.64], !P1 ;  /* 0x23400000021a7fae */ /* 0x0105e8000c901d72 */
.L_x_145:
[----:B--2---:R-:W-:-:S05]  /*b5f0*/  IADD3 R2, P0, R14, R0, RZ ;  /* 0x000000000e027210 */ /* 0x004fca0007f1e0ff */
[----:B------:R-:W-:Y:S01]  /*b600*/  IMAD.X R3, RZ, RZ, R28, P0 ;  /* 0x000000ffff037224 */ /* 0x000fe200000e061c */
[----:B------:R-:W-:-:S04]  /*b610*/  PLOP3.LUT P0, PT, PT, PT, PT, 0x80, 0x0 ;  /* 0x000000000000781c */ /* 0x000fc80003f0f070 */
[----:B------:R-:W-:Y:S01]  /*b620*/  @!PT LDS RZ, [RZ] ;  /* 0x00000000fffff984 */ /* 0x000fe20000000800 */
[----:B------:R-:W-:Y:S01]  /*b630*/  @!PT LDS RZ, [RZ] ;  /* 0x00000000fffff984 */ /* 0x000fe20000000800 */
[----:B------:R-:W-:Y:S01]  /*b640*/  @!PT LDS RZ, [RZ] ;  /* 0x00000000fffff984 */ /* 0x000fe20000000800 */
[----:B------:R1:W-:Y:S01]  /*b650*/  LDGSTS.E.BYPASS.LTC128B.128 [R26+0x23c00], desc[UR50][R2.64], !P1 ;  /* 0x23c00000021a7fae */ /* 0x0003e2000c901d72 */
[----:B------:R-:W-:-:S08]  /*b660*/  NOP ;  /* 0x0000000000007918 */ /* 0x000fd00000000000 */
.L_x_75:
[----:B------:R-:W-:Y:S02]  /*b670*/  PLOP3.LUT P1, PT, P1, P0, PT, 0xa2, 0x0 ;  /* 0x000000000000781c */ /* 0x000fe40000f21472 */
[----:B------:R-:W-:-:S08]  /*b680*/  @P0 R2UR P1, UR4, R9 ;  /* 0x00000000090402ca */ /* 0x000fd00000020000 */
[----:B------:R-:W-:-:S05]  /*b690*/  @P0 PLOP3.LUT P0, PT, P1, PT, PT, 0x80, 0x0 ;  /* 0x000000000000081c */ /* 0x000fca0000f0f070 */
[----:B------:R-:W-:Y:S01]  /*b6a0*/  @!P1 SYNCS.ARRIVE.TRANS64.RED.A0T1 RZ, [UR4+0x28c30], RZ ;  /* 0x028c30ffffff99a7 */ /* 0x000fe20008200404 */
[----:B------:R-:W-:Y:S07]  /*b6b0*/  @!P1 ARRIVES.LDGSTSBAR.64.TRANSCNT [UR4+0x28c30] ;  /* 0x028c3000ff0099b0 */ /* 0x000fee0008000a84 */
[----:B------:R-:W-:Y:S05]  /*b6c0*/  @P0 BRA.U.ANY `(.L_x_75) ;  /* 0xfffffffd00e80947 */ /* 0x000fea000393ffff */
[----:B------:R-:W-:Y:S01]  /*b6d0*/  NOP ;  /* 0x0000000000007918 */ /* 0x000fe20000000000 */
[----:B-1----:R-:W-:-:S05]  /*b6e0*/  IMAD.U32 R2, RZ, RZ, UR41 ;  /* 0x00000029ff027e24 */ /* 0x002fca000f8e00ff */
[----:B------:R-:W-:-:S13]  /*b6f0*/  ISETP.NE.AND P2, PT, R2, 0x3, PT ;  /* 0x000000030200780c */ /* 0x000fda0003f45270 */
[----:B------:R-:W-:Y:S05]  /*b700*/  @!P2 BRA `(.L_x_76) ;  /* 0x000000000004a947 */ /* 0x000fea0003800000 */
[----:B------:R-:W-:Y:S01]  /*b710*/  BPT.TRAP 0x1 ;  /* 0x000000040000795c */ /* 0x000fe20000300000 */
.L_x_76:
[----:B------:R1:W-:Y:S01]  /*b720*/  SYNCS.ARRIVE.TRANS64.A1T0 RZ, [R9+URZ+0x28c30], RZ ;  /* 0x028c30ff09ff79a7 */ /* 0x0003e2000810003f */
[----:B------:R-:W-:Y:S05]  /*b730*/  @!P2 BRA `(.L_x_77) ;  /* 0x000000000004a947 */ /* 0x000fea0003800000 */
[----:B------:R-:W-:Y:S01]  /*b740*/  BPT.TRAP 0x1 ;  /* 0x000000040000795c */ /* 0x000fe20000300000 */
.L_x_77:
[----:B------:R-:W2:Y:S01]  /*b750*/  SYNCS.PHASECHK.TRANS64.TRYWAIT P0, [R9+URZ+0x28c60], R20 ;  /* 0x028c6014090075a7 */ /* 0x000ea2000800017f */
[----:B------:R-:W-:Y:S04]  /*b760*/  BSSY B1, `(.L_x_78) ;  /* 0x0000002000017945 */ /* 0x000fe80003800000 */
[----:B--2---:R-:W-:Y:S05]  /*b770*/  @!P0 BRA `(.L_x_79) ;  /* 0x0000002400708947 */ /* 0x004fea0003800000 */
.L_x_146:
[----:B------:R-:W-:Y:S05]  /*b780*/  BSYNC B1 ;  /* 0x0000000000017941 */ /* 0x000fea0003800000 */
.L_x_78:
[----:B------:R-:W-:Y:S01]  /*b790*/  ULDC.64 UR4, c[0x0][0x328] ;  /* 0x0000ca0000047ab9 */ /* 0x000fe20000000a00 */
[C---:B------:R-:W-:Y:S01]  /*b7a0*/  LOP3.LUT P5, RZ, R16.reuse, 0x8, RZ, 0xc0, !PT ;  /* 0x0000000810ff7812 */ /* 0x040fe200078ac0ff */
[----:B------:R-:W-:Y:S01]  /*b7b0*/  IMAD R2, R7, UR4, RZ ;  /* 0x0000000407027c24 */ /* 0x000fe2000f8e02ff */
[C---:B------:R-:W-:Y:S02]  /*b7c0*/  LOP3.LUT P4, RZ, R16.reuse, 0x4, RZ, 0xc0, !PT ;  /* 0x0000000410ff7812 */ /* 0x040fe4000788c0ff */
[----:B------:R-:W-:Y:S01]  /*b7d0*/  LOP3.LUT P3, RZ, R16, 0x2, RZ, 0xc0, !PT ;  /* 0x0000000210ff7812 */ /* 0x000fe2000786c0ff */
[C---:B------:R-:W-:Y:S02]  /*b7e0*/  IMAD R7, R5.reuse, UR5, R2 ;  /* 0x0000000505077c24 */ /* 0x040fe4000f8e0202 */
[----:B------:R-:W-:Y:S01]  /*b7f0*/  IMAD.WIDE.U32 R2, R5, UR4, RZ ;  /* 0x0000000405027c25 */ /* 0x000fe2000f8e00ff */
[----:B------:R-:W-:-:S03]  /*b800*/  ULDC.64 UR4, c[0x0][0x338] ;  /* 0x0000ce0000047ab9 */ /* 0x000fc60000000a00 */
[----:B------:R-:W-:Y:S02]  /*b810*/  IMAD.IADD R3, R3, 0x1, R7 ;  /* 0x0000000103037824 */ /* 0x000fe400078e0207 */
[----:B------:R-:W-:Y:S02]  /*b820*/  IMAD R19, R19, UR4, RZ ;  /* 0x0000000413137c24 */ /* 0x000fe4000f8e02ff */
[----:B------:R-:W-:-:S04]  /*b830*/  IMAD.WIDE.U32 R2, R4, UR4, R2 ;  /* 0x0000000404027c25 */ /* 0x000fc8000f8e0002 */
[----:B------:R-:W-:Y:S01]  /*b840*/  IMAD R19, R4, UR5, R19 ;  /* 0x0000000504137c24 */ /* 0x000fe2000f8e0213 */
[----:B------:R-:W-:Y:S02]  /*b850*/  ULDC.64 UR4, c[0x0][0x330] ;  /* 0x0000cc0000047ab9 */ /* 0x000fe40000000a00 */
[----:B------:R-:W-:Y:S02]  /*b860*/  IMAD R5, R24, UR4, RZ ;  /* 0x0000000418057c24 */ /* 0x000fe4000f8e02ff */
[----:B------:R-:W-:Y:S02]  /*b870*/  IMAD.IADD R3, R3, 0x1, R19 ;  /* 0x0000000103037824 */ /* 0x000fe400078e0213 */
[C---:B------:R-:W-:Y:S02]  /*b880*/  IMAD R5, R18.reuse, UR5, R5 ;  /* 0x0000000512057c24 */ /* 0x040fe4000f8e0205 */
[----:B------:R-:W-:Y:S01]  /*b890*/  IMAD.WIDE.U32 R2, R18, UR4, R2 ;  /* 0x0000000412027c25 */ /* 0x000fe2000f8e0002 */
[----:B------:R-:W-:-:S03]  /*b8a0*/  ULDC.64 UR4, c[0x0][0x318] ;  /* 0x0000c60000047ab9 */ /* 0x000fc60000000a00 */
[----:B------:R-:W-:Y:S01]  /*b8b0*/  IMAD.IADD R3, R5, 0x1, R3 ;  /* 0x0000000105037824 */ /* 0x000fe200078e0203 */
[C---:B------:R-:W-:Y:S01]  /*b8c0*/  LEA R10, P0, R2.reuse, UR4, 0x1 ;  /* 0x00000004020a7c11 */ /* 0x040fe2000f8008ff */
[----:B------:R-:W-:Y:S01]  /*b8d0*/  UMOV UR4, 0xffffffff ;  /* 0xffffffff00047882 */ /* 0x000fe20000000000 */
[----:B------:R-:W-:Y:S02]  /*b8e0*/  IMAD R19, R17, 0x7000, R6 ;  /* 0x0000700011137824 */ /* 0x000fe400078e0206 */
[----:B0-2---:R-:W-:Y:S01]  /*b8f0*/  LEA.HI.X R20, R2, UR5, R3, 0x1, P0 ;  /* 0x0000000502147c11 */ /* 0x005fe200080f0c03 */
[----:B------:R-:W-:Y:S08]  /*b900*/  BRA.DIV UR4, `(.L_x_80) ;  /* 0x0000002604207947 */ /* 0x000ff0000b800000 */
[----:B------:R-:W0:Y:S01]  /*b910*/  SHFL.IDX PT, R14, R10, RZ, 0x181f ;  /* 0x00181fff0a0e7589 */ /* 0x000e2200000e0000 */
[C---:B------:R-:W-:Y:S02]  /*b920*/  LOP3.LUT P1, RZ, R16.reuse, 0x40, RZ, 0xc0, !PT ;  /* 0x0000004010ff7812 */ /* 0x040fe4000782c0ff */
[C---:B------:R-:W-:Y:S01]  /*b930*/  LOP3.LUT P6, RZ, R16.reuse, 0x20, RZ, 0xc0, !PT ;  /* 0x0000002010ff7812 */ /* 0x040fe200078cc0ff */
[----:B------:R-:W2:Y:S01]  /*b940*/  SHFL.IDX PT, R3, R20, RZ, 0x181f ;  /* 0x00181fff14037589 */ /* 0x000ea200000e0000 */
[----:B------:R-:W-:Y:S02]  /*b950*/  LEA R19, R19, UR39, 0x1 ;  /* 0x0000002713137c11 */ /* 0x000fe4000f8e08ff */
[----:B------:R-:W-:Y:S02]  /*b960*/  LOP3.LUT P2, RZ, R16, 0x10, RZ, 0xc0, !PT ;  /* 0x0000001010ff7812 */ /* 0x000fe4000784c0ff */
[----:B------:R-:W-:Y:S02]  /*b970*/  P2R R11, PR, RZ, 0x40 ;  /* 0x00000040ff0b7803 */ /* 0x000fe40000000000 */
[----:B0-----:R-:W-:-:S02]  /*b980*/  IADD3 R6, P0, R14, R0, RZ ;  /* 0x000000000e067210 */ /* 0x001fc40007f1e0ff */
[----:B------:R-:W0:Y:S03]  /*b990*/  SHFL.IDX PT, R14, R10, 0x1, 0x181f ;  /* 0x00381f000a0e7f89 */ /* 0x000e2600000e0000 */
[----:B--2---:R-:W-:Y:S02]  /*b9a0*/  IMAD.X R7, RZ, RZ, R3, P0 ;  /* 0x000000ffff077224 */ /* 0x004fe400000e0603 */
[----:B------:R-:W2:Y:S04]  /*b9b0*/  SHFL.IDX PT, R3, R20, 0x1, 0x181f ;  /* 0x00381f0014037f89 */ /* 0x000ea800000e0000 */
[----:B------:R-:W-:Y:S01]  /*b9c0*/  LDGSTS.E.BYPASS.LTC128B.128 [R19+0x400], desc[UR50][R6.64], !P1 ;  /* 0x0040000006137fae */ /* 0x000fe2000c901d72 */
[----:B------:R-:W-:-:S03]  /*b9d0*/  ISETP.NE.U32.AND P1, PT, R27, RZ, PT ;  /* 0x000000ff1b00720c */ /* 0x000fc60003f25070 */
[----:B------:R-:W-:Y:S01]  /*b9e0*/  LDGSTS.E.BYPASS.LTC128B.128 [R19+0x2400], desc[UR50][R6.64+0x80], !P6 ;  /* 0x0240008006137fae */ /* 0x000fe2000f101d72 */
[----:B------:R-:W-:-:S03]  /*b9f0*/  LOP3.LUT P6, RZ, R16, 0x40, RZ, 0xc0, !PT ;  /* 0x0000004010ff7812 */ /* 0x000fc600078cc0ff */
[----:B------:R-:W-:Y:S04]  /*ba00*/  LDGSTS.E.BYPASS.LTC128B.128 [R19+0x4400], desc[UR50][R6.64+0x100], !P2 ;  /* 0x0440010006137fae */ /* 0x000fe8000d101d72 */
[----:B------:R-:W-:Y:S01]  /*ba10*/  LDGSTS.E.BYPASS.LTC128B.128 [R19+0x6400], desc[UR50][R6.64+0x180], !P5 ;  /* 0x0640018006137fae */ /* 0x000fe2000e901d72 */
[----:B0-----:R-:W-:-:S03]  /*ba20*/  IADD3 R4, P0, R14, R0, RZ ;  /* 0x000000000e047210 */ /* 0x001fc60007f1e0ff */
[----:B------:R-:W-:Y:S04]  /*ba30*/  LDGSTS.E.BYPASS.LTC128B.128 [R19+0x8400], desc[UR50][R6.64+0x200], !P4 ;  /* 0x0840020006137fae */ /* 0x000fe8000e101d72 */
[----:B------:R-:W0:Y:S01]  /*ba40*/  SHFL.IDX PT, R14, R10, 0x2, 0x181f ;  /* 0x00581f000a0e7f89 */ /* 0x000e2200000e0000 */
[----:B--2---:R-:W-:-:S03]  /*ba50*/  IADD3.X R5, RZ, R3, RZ, P0, !PT ;  /* 0x00000003ff057210 */ /* 0x004fc600007fe4ff */
[----:B------:R-:W2:Y:S04]  /*ba60*/  SHFL.IDX PT, R3, R20, 0x2, 0x181f ;  /* 0x00581f0014037f89 */ /* 0x000ea800000e0000 */
[----:B------:R-:W-:Y:S04]  /*ba70*/  LDGSTS.E.BYPASS.LTC128B.128 [R19+0xa400], desc[UR50][R6.64+0x280], !P3 ;  /* 0x0a40028006137fae */ /* 0x000fe8000d901d72 */
[----:B------:R-:W3:Y:S01]  /*ba80*/  SHFL.IDX PT, R20, R20, 0x3, 0x181f ;  /* 0x00781f0014147f89 */ /* 0x000ee200000e0000 */
[----:B0-----:R-:W-:-:S03]  /*ba90*/  IADD3 R2, P0, R14, R0, RZ ;  /* 0x000000000e027210 */ /* 0x001fc60007f1e0ff */
[----:B------:R0:W4:Y:S02]  /*baa0*/  SHFL.IDX PT, R14, R10, 0x3, 0x181f ;  /* 0x00781f000a0e7f89 */ /* 0x00012400000e0000 */
[----:B--2---:R-:W-:Y:S01]  /*bab0*/  IMAD.X R3, RZ, RZ, R3, P0 ;  /* 0x000000ffff037224 */ /* 0x004fe200000e0603 */
[----:B------:R-:W-:-:S13]  /*bac0*/  ISETP.NE.U32.AND P0, PT, R29, RZ, PT ;  /* 0x000000ff1d00720c */ /* 0x000fda0003f05070 */
[----:B------:R-:W-:Y:S04]  /*bad0*/  LDGSTS.E.BYPASS.LTC128B.128 [R19+0xc400], desc[UR50][R6.64+0x300], P0 ;  /* 0x0c40030006137fae */ /* 0x000fe80008101d72 */
[----:B------:R2:W-:Y:S04]  /*bae0*/  LDGSTS.E.BYPASS.LTC128B.128 [R19+0xe400], desc[UR50][R6.64+0x380], P1 ;  /* 0x0e40038006137fae */ /* 0x0005e80008901d72 */
[----:B------:R0:W-:Y:S01]  /*baf0*/  LDGSTS.E.BYPASS.LTC128B.128 [R19+0xc00], desc[UR50][R4.64], !P6 ;  /* 0x00c0000004137fae */ /* 0x0001e2000f101d72 */
[----:B------:R-:W-:-:S04]  /*bb00*/  ISETP.NE.AND P6, PT, R11, RZ, PT ;  /* 0x000000ff0b00720c */ /* 0x000fc80003fc5270 */
[----:B--2---:R-:W-:-:S09]  /*bb10*/  P2R R6, PR, RZ, 0x40 ;  /* 0x00000040ff067803 */ /* 0x004fd20000000000 */
[----:B------:R0:W-:Y:S01]  /*bb20*/  LDGSTS.E.BYPASS.LTC128B.128 [R19+0x2c00], desc[UR50][R4.64+0x80], !P6 ;  /* 0x02c0008004137fae */ /* 0x0001e2000f101d72 */
[----:B------:R-:W-:-:S03]  /*bb30*/  LOP3.LUT P6, RZ, R16, 0x40, RZ, 0xc0, !PT ;  /* 0x0000004010ff7812 */ /* 0x000fc600078cc0ff */
[----:B------:R0:W-:Y:S04]  /*bb40*/  LDGSTS.E.BYPASS.LTC128B.128 [R19+0x4c00], desc[UR50][R4.64+0x100], !P2 ;  /* 0x04c0010004137fae */ /* 0x0001e8000d101d72 */
[----:B------:R0:W-:Y:S04]  /*bb50*/  LDGSTS.E.BYPASS.LTC128B.128 [R19+0x6c00], desc[UR50][R4.64+0x180], !P5 ;  /* 0x06c0018004137fae */ /* 0x0001e8000e901d72 */
[----:B------:R0:W-:Y:S04]  /*bb60*/  LDGSTS.E.BYPASS.LTC128B.128 [R19+0x8c00], desc[UR50][R4.64+0x200], !P4 ;  /* 0x08c0020004137fae */ /* 0x0001e8000e101d72 */
[----:B------:R0:W-:Y:S04]  /*bb70*/  LDGSTS.E.BYPASS.LTC128B.128 [R19+0xac00], desc[UR50][R4.64+0x280], !P3 ;  /* 0x0ac0028004137fae */ /* 0x0001e8000d901d72 */
[----:B------:R0:W-:Y:S04]  /*bb80*/  LDGSTS.E.BYPASS.LTC128B.128 [R19+0xcc00], desc[UR50][R4.64+0x300], P0 ;  /* 0x0cc0030004137fae */ /* 0x0001e80008101d72 */
[----:B------:R0:W-:Y:S04]  /*bb90*/  LDGSTS.E.BYPASS.LTC128B.128 [R19+0xec00], desc[UR50][R4.64+0x380], P1 ;  /* 0x0ec0038004137fae */ /* 0x0001e80008901d72 */
[----:B------:R0:W-:Y:S01]  /*bba0*/  LDGSTS.E.BYPASS.LTC128B.128 [R19+0x1400], desc[UR50][R2.64], !P6 ;  /* 0x0140000002137fae */ /* 0x0001e2000f101d72 */
[----:B------:R-:W-:-:S13]  /*bbb0*/  ISETP.NE.AND P6, PT, R6, RZ, PT ;  /* 0x000000ff0600720c */ /* 0x000fda0003fc5270 */
[----:B------:R0:W-:Y:S04]  /*bbc0*/  LDGSTS.E.BYPASS.LTC128B.128 [R19+0x3400], desc[UR50][R2.64+0x80], !P6 ;  /* 0x0340008002137fae */ /* 0x0001e8000f101d72 */
[----:B------:R0:W-:Y:S04]  /*bbd0*/  LDGSTS.E.BYPASS.LTC128B.128 [R19+0x5400], desc[UR50][R2.64+0x100], !P2 ;  /* 0x0540010002137fae */ /* 0x0001e8000d101d72 */
[----:B------:R0:W-:Y:S04]  /*bbe0*/  LDGSTS.E.BYPASS.LTC128B.128 [R19+0x7400], desc[UR50][R2.64+0x180], !P5 ;  /* 0x0740018002137fae */ /* 0x0001e8000e901d72 */
[----:B------:R0:W-:Y:S04]  /*bbf0*/  LDGSTS.E.BYPASS.LTC128B.128 [R19+0x9400], desc[UR50][R2.64+0x200], !P4 ;  /* 0x0940020002137fae */ /* 0x0001e8000e101d72 */
[----:B------:R0:W-:Y:S04]  /*bc00*/  LDGSTS.E.BYPASS.LTC128B.128 [R19+0xb400], desc[UR50][R2.64+0x280], !P3 ;  /* 0x0b40028002137fae */ /* 0x0001e8000d901d72 */
[----:B------:R0:W-:Y:S04]  /*bc10*/  LDGSTS.E.BYPASS.LTC128B.128 [R19+0xd400], desc[UR50][R2.64+0x300], P0 ;  /* 0x0d40030002137fae */ /* 0x0001e80008101d72 */
[----:B---34-:R0:W-:Y:S02]  /*bc20*/  LDGSTS.E.BYPASS.LTC128B.128 [R19+0xf400], desc[UR50][R2.64+0x380], P1 ;  /* 0x0f40038002137fae */ /* 0x0181e40008901d72 */
.L_x_156:
[----:B0-----:R-:W-:Y:S02]  /*bc30*/  P2R R4, PR, RZ, 0x2 ;  /* 0x00000002ff047803 */ /* 0x001fe40000000000 */
[----:B------:R-:W-:Y:S02]  /*bc40*/  LOP3.LUT P1, RZ, R16, 0x40, RZ, 0xc0, !PT ;  /* 0x0000004010ff7812 */ /* 0x000fe4000782c0ff */
[----:B------:R-:W-:Y:S02]  /*bc50*/  IADD3 R2, P2, R14, R0, RZ ;  /* 0x000000000e027210 */ /* 0x000fe40007f5e0ff */
[----:B------:R-:W-:-:S03]  /*bc60*/  LOP3.LUT P6, RZ, R16, 0x10, RZ, 0xc0, !PT ;  /* 0x0000001010ff7812 */ /* 0x000fc600078cc0ff */
[----:B------:R-:W-:Y:S01]  /*bc70*/  IMAD.X R3, RZ, RZ, R20, P2 ;  /* 0x000000ffff037224 */ /* 0x000fe200010e0614 */
[----:B------:R-:W-:-:S05]  /*bc80*/  LOP3.LUT P2, RZ, R16, 0x20, RZ, 0xc0, !PT ;  /* 0x0000002010ff7812 */ /* 0x000fca000784c0ff */
[----:B------:R-:W-:Y:S01]  /*bc90*/  @!PT LDS RZ, [RZ] ;  /* 0x00000000fffff984 */ /* 0x000fe20000000800 */
[----:B------:R-:W-:Y:S01]  /*bca0*/  @!PT LDS RZ, [RZ] ;  /* 0x00000000fffff984 */ /* 0x000fe20000000800 */
[----:B------:R-:W-:Y:S01]  /*bcb0*/  @!PT LDS RZ, [RZ] ;  /* 0x00000000fffff984 */ /* 0x000fe20000000800 */
[----:B------:R0:W-:Y:S01]  /*bcc0*/  LDGSTS.E.BYPASS.LTC128B.128 [R19+0x1c00], desc[UR50][R2.64], !P1 ;  /* 0x01c0000002137fae */ /* 0x0001e2000c901d72 */
[----:B------:R-:W-:-:S07]  /*bcd0*/  ISETP.NE.AND P1, PT, R4, RZ, PT ;  /* 0x000000ff0400720c */ /* 0x000fce0003f25270 */
[----:B------:R0:W-:Y:S04]  /*bce0*/  LDGSTS.E.BYPASS.LTC128B.128 [R19+0x3c00], desc[UR50][R2.64+0x80], !P2 ;  /* 0x03c0008002137fae */ /* 0x0001e8000d101d72 */
[----:B------:R0:W-:Y:S04]  /*bcf0*/  LDGSTS.E.BYPASS.LTC128B.128 [R19+0x5c00], desc[UR50][R2.64+0x100], !P6 ;  /* 0x05c0010002137fae */ /* 0x0001e8000f101d72 */
[----:B------:R0:W-:Y:S04]  /*bd00*/  LDGSTS.E.BYPASS.LTC128B.128 [R19+0x7c00], desc[UR50][R2.64+0x180], !P5 ;  /* 0x07c0018002137fae */ /* 0x0001e8000e901d72 */
[----:B------:R0:W-:Y:S04]  /*bd10*/  LDGSTS.E.BYPASS.LTC128B.128 [R19+0x9c00], desc[UR50][R2.64+0x200], !P4 ;  /* 0x09c0020002137fae */ /* 0x0001e8000e101d72 */
[----:B------:R0:W-:Y:S04]  /*bd20*/  LDGSTS.E.BYPASS.LTC128B.128 [R19+0xbc00], desc[UR50][R2.64+0x280], !P3 ;  /* 0x0bc0028002137fae */ /* 0x0001e8000d901d72 */
[----:B------:R0:W-:Y:S01]  /*bd30*/  LDGSTS.E.BYPASS.LTC128B.128 [R19+0xdc00], desc[UR50][R2.64+0x300], P0 ;  /* 0x0dc0030002137fae */ /* 0x0001e20008101d72 */
[----:B------:R-:W-:-:S03]  /*bd40*/  PLOP3.LUT P0, PT, PT, PT, PT, 0x80, 0x0 ;  /* 0x000000000000781c */ /* 0x000fc60003f0f070 */
[----:B------:R0:W-:Y:S01]  /*bd50*/  LDGSTS.E.BYPASS.LTC128B.128 [R19+0xfc00], desc[UR50][R2.64+0x380], P1 ;  /* 0x0fc0038002137fae */ /* 0x0001e20008901d72 */
[----:B------:R-:W-:-:S09]  /*bd60*/  NOP ;  /* 0x0000000000007918 */ /* 0x000fd20000000000 */
.L_x_81:
[----:B------:R-:W-:Y:S02]  /*bd70*/  PLOP3.LUT P1, PT, P1, P0, PT, 0xa2, 0x0 ;  /* 0x000000000000781c */ /* 0x000fe40000f21472 */
[----:B------:R-:W-:-:S08]  /*bd80*/  @P0 R2UR P1, UR4, R9 ;  /* 0x00000000090402ca */ /* 0x000fd00000020000 */
        /* <DEDUP_REMOVED lines=9> */
.L_x_82:
[----:B------:R-:W-:Y:S01]  /*be20*/  VIADD R17, R17, 0x1 ;  /* 0x0000000111117836 */ /* 0x000fe20000000000 */
[----:B------:R0:W-:Y:S01]  /*be30*/  SYNCS.ARRIVE.TRANS64.A1T0 RZ, [R9+URZ+0x28c50], RZ ;  /* 0x028c50ff09ff79a7 */ /* 0x0001e2000810003f */
[----:B------:R-:W-:-:S03]  /*be40*/  VIADD R2, R8, 0xffffffff ;  /* 0xffffffff08027836 */ /* 0x000fc60000000000 */
[----:B------:R-:W-:-:S04]  /*be50*/  ISETP.NE.AND P0, PT, R17, 0x2, PT ;  /* 0x000000021100780c */ /* 0x000fc80003f05270 */
[----:B------:R-:W-:Y:S02]  /*be60*/  SEL R17, R17, RZ, P0 ;  /* 0x000000ff11117207 */ /* 0x000fe40000000000 */
[----:B------:R-:W-:Y:S02]  /*be70*/  SEL R3, RZ, 0x1, P0 ;  /* 0x00000001ff037807 */ /* 0x000fe40000000000 */
[----:B------:R-:W-:Y:S01]  /*be80*/  ISETP.GT.AND P0, PT, R8, RZ, PT ;  /* 0x000000ff0800720c */ /* 0x000fe20003f04270 */
[----:B------:R-:W-:Y:S01]  /*be90*/  IMAD.MOV.U32 R8, RZ, RZ, R2 ;  /* 0x000000ffff087224 */ /* 0x000fe200078e0002 */
[----:B------:R-:W-:-:S11]  /*bea0*/  LOP3.LUT R22, R22, R3, RZ, 0x3c, !PT ;  /* 0x0000000316167212 */ /* 0x000fd600078e3cff */
[----:B0-----:R-:W-:Y:S05]  /*beb0*/  @P0 BRA `(.L_x_83) ;  /* 0xfffffff000980947 */ /* 0x001fea000383ffff */
[----:B------:R-:W-:Y:S05]  /*bec0*/  BSYNC B0 ;  /* 0x0000000000007941 */ /* 0x000fea0003800000 */
.L_x_70:
[----:B------:R-:W2:Y:S01]  /*bed0*/  LDL.LU R2, [R1] ;  /* 0x0000000001027983 */ /* 0x000ea20000300800 */
[----:B------:R-:W-:-:S03]  /*bee0*/  ULDC UR4, c[0x0][0xc34] ;  /* 0x00030d0000047ab9 */ /* 0x000fc60000000800 */
[----:B------:R-:W3:Y:S01]  /*bef0*/  LDL.LU R0, [R1+0xc] ;  /* 0x00000c0001007983 */ /* 0x000ee20000300800 */
[----:B--2---:R-:W-:Y:S01]  /*bf00*/  IADD3 R2, R2, UR42, RZ ;  /* 0x0000002a02027c10 */ /* 0x004fe2000fffe0ff */
[----:B---3--:R-:W-:-:S04]  /*bf10*/  VIADD R0, R0, 0x1 ;  /* 0x0000000100007836 */ /* 0x008fc80000000000 */
[----:B------:R0:W-:Y:S01]  /*bf20*/  STL [R1], R2 ;  /* 0x0000000201007387 */ /* 0x0001e20000100800 */
[----:B------:R-:W-:-:S03]  /*bf30*/  ISETP.GE.AND P0, PT, R2, UR4, PT ;  /* 0x0000000402007c0c */ /* 0x000fc6000bf06270 */
[----:B------:R0:W-:Y:S10]  /*bf40*/  STL [R1+0xc], R0 ;  /* 0x00000c0001007387 */ /* 0x0001f40000100800 */
[----:B0-----:R-:W-:Y:S05]  /*bf50*/  @!P0 BRA `(.L_x_84) ;  /* 0xffffffd000648947 */ /* 0x001fea000383ffff */
[----:B------:R-:W-:-:S07]  /*bf60*/  LOP3.LUT R2, R0, 0x1, RZ, 0xc, !PT ;  /* 0x0000000100027812 */ /* 0x000fce00078e0cff */
.L_x_49:
[----:B------:R-:W0:Y:S01]  /*bf70*/  S2R R3, SR_CgaCtaId ;  /* 0x0000000000037919 */ /* 0x000e220000008800 */
[----:B------:R-:W-:Y:S01]  /*bf80*/  MOV R0, 0x400 ;  /* 0x0000040000007802 */ /* 0x000fe20000000f00 */
[----:B------:R-:W-:Y:S01]  /*bf90*/  BSSY B0, `(.L_x_85) ;  /* 0x0000005000007945 */ /* 0x000fe20003800000 */
[----:B------:R-:W-:Y:S02]  /*bfa0*/  SHF.L.U32 R2, R2, 0x1f, RZ ;  /* 0x0000001f02027819 */ /* 0x000fe400000006ff */
[----:B0-----:R-:W-:-:S04]  /*bfb0*/  LEA R4, R3, R0, 0x18 ;  /* 0x0000000003047211 */ /* 0x001fc800078ec0ff */
[----:B------:R-:W0:Y:S02]  /*bfc0*/  SYNCS.PHASECHK.TRANS64.TRYWAIT P0, [R4+URZ+0x28c20], R2 ;  /* 0x028c2002040075a7 */ /* 0x000e24000800017f */
[----:B0-----:R-:W-:Y:S05]  /*bfd0*/  @!P0 BRA `(.L_x_86) ;  /* 0x00000024002c8947 */ /* 0x001fea0003800000 */
.L_x_157:
[----:B------:R-:W-:Y:S05]  /*bfe0*/  BSYNC B0 ;  /* 0x0000000000007941 */ /* 0x000fea0003800000 */
.L_x_85:
[----:B------:R-:W-:-:S03]  /*bff0*/  UMOV UR4, 0xffffffff ;  /* 0xffffffff00047882 */ /* 0x000fc60000000000 */
[----:B------:R-:W-:Y:S05]  /*c000*/  BRA.DIV UR4, `(.L_x_87) ;  /* 0x0000002604347947 */ /* 0x000fea000b800000 */
[----:B------:R-:W2:Y:S02]  /*c010*/  S2R R0, SR_TID.X ;  /* 0x0000000000007919 */ /* 0x000ea40000002100 */
[----:B--2---:R-:W-:-:S04]  /*c020*/  SHF.R.U32.HI R0, RZ, 0x5, R0 ;  /* 0x00000005ff007819 */ /* 0x004fc80000011600 */
[----:B------:R-:W-:-:S05]  /*c030*/  LOP3.LUT R0, R0, 0x3, RZ, 0xc0, !PT ;  /* 0x0000000300007812 */ /* 0x000fca00078ec0ff */
[----:B------:R2:W3:Y:S02]  /*c040*/  SHFL.IDX PT, R14, R0, RZ, 0x1f ;  /* 0x00001fff000e7589 */ /* 0x0004e400000e0000 */
.L_x_160:
[----:B---3--:R-:W-:Y:S01]  /*c050*/  ISETP.NE.AND P0, PT, R14, RZ, PT ;  /* 0x000000ff0e00720c */ /* 0x008fe20003f05270 */
[----:B------:R-:W-:-:S12]  /*c060*/  BSSY B0, `(.L_x_88) ;  /* 0x0000024000007945 */ /* 0x000fd80003800000 */
[----:B------:R-:W-:Y:S05]  /*c070*/  @P0 BRA `(.L_x_89) ;  /* 0x0000000000880947 */ /* 0x000fea0003800000 */
[----:B------:R-:W-:-:S03]  /*c080*/  UMOV UR4, 0xffffffff ;  /* 0xffffffff00047882 */ /* 0x000fc60000000000 */
[----:B------:R-:W-:Y:S05]  /*c090*/  BRA.DIV UR4, `(.L_x_90) ;  /* 0x0000002604447947 */ /* 0x000fea000b800000 */
[----:B------:R-:W-:-:S13]  /*c0a0*/  ELECT P6, URZ, PT ;  /* 0x00000000003f782f */ /* 0x000fda00038c0000 */
.L_x_163:
[----:B------:R-:W-:Y:S05]  /*c0b0*/  @!P6 BRA `(.L_x_89) ;  /* 0x000000000078e947 */ /* 0x000fea0003800000 */
[----:B------:R-:W-:-:S06]  /*c0c0*/  ULOP3.LUT UR4, UR38, 0x2, URZ, 0xfc, !UPT ;  /* 0x0000000226047892 */ /* 0x000fcc000f8efc3f */
[----:B--2---:R-:W-:-:S05]  /*c0d0*/  IMAD.U32 R0, RZ, RZ, UR4 ;  /* 0x00000004ff007e24 */ /* 0x004fca000f8e00ff */
[----:B------:R-:W-:-:S13]  /*c0e0*/  ISETP.NE.AND P0, PT, R0, 0x3, PT ;  /* 0x000000030000780c */ /* 0x000fda0003f05270 */
[----:B------:R-:W-:Y:S05]  /*c0f0*/  @!P0 BRA `(.L_x_91) ;  /* 0x0000000000048947 */ /* 0x000fea0003800000 */
[----:B------:R-:W-:Y:S01]  /*c100*/  BPT.TRAP 0x1 ;  /* 0x000000040000795c */ /* 0x000fe20000300000 */
.L_x_91:
[C---:B------:R-:W-:Y:S01]  /*c110*/  IMAD R5, R17.reuse, 0x8, R4 ;  /* 0x0000000811057824 */ /* 0x040fe200078e0204 */
[----:B------:R-:W-:Y:S01]  /*c120*/  SHF.L.U32 R0, R22, 0x1f, RZ ;  /* 0x0000001f16007819 */ /* 0x000fe200000006ff */
[----:B------:R-:W-:-:S03]  /*c130*/  VIADD R17, R17, 0x1 ;  /* 0x0000000111117836 */ /* 0x000fc60000000000 */
[----:B------:R-:W2:Y:S02]  /*c140*/  SYNCS.PHASECHK.TRANS64.TRYWAIT P1, [R5+URZ+0x28c40], R0 ;  /* 0x028c4000050075a7 */ /* 0x000ea4000802017f */
[----:B------:R-:W-:-:S04]  /*c150*/  ISETP.NE.AND P2, PT, R17, 0x2, PT ;  /* 0x000000021100780c */ /* 0x000fc80003f45270 */
[----:B------:R-:W-:Y:S01]  /*c160*/  SEL R3, RZ, 0x1, P2 ;  /* 0x00000001ff037807 */ /* 0x000fe20001000000 */
[----:B--2---:R-:W-:Y:S08]  /*c170*/  @!P1 BRA `(.L_x_92) ;  /* 0x00000024002c9947 */ /* 0x004ff00003800000 */
.L_x_164:
[----:B------:R-:W-:Y:S02]  /*c180*/  SEL R17, R17, RZ, P2 ;  /* 0x000000ff11117207 */ /* 0x000fe40001000000 */
[----:B0-----:R-:W-:Y:S01]  /*c190*/  LOP3.LUT R2, R22, R3, RZ, 0x3c, !PT ;  /* 0x0000000316027212 */ /* 0x001fe200078e3cff */
[----:B------:R-:W-:Y:S06]  /*c1a0*/  @!P0 BRA `(.L_x_93) ;  /* 0x0000000000048947 */ /* 0x000fec0003800000 */
[----:B------:R-:W-:Y:S01]  /*c1b0*/  BPT.TRAP 0x1 ;  /* 0x000000040000795c */ /* 0x000fe20000300000 */
.L_x_93:
[----:B------:R-:W-:Y:S01]  /*c1c0*/  IMAD R17, R17, 0x8, R4 ;  /* 0x0000000811117824 */ /* 0x000fe200078e0204 */
[----:B------:R-:W-:-:S04]  /*c1d0*/  SHF.L.U32 R2, R2, 0x1f, RZ ;  /* 0x0000001f02027819 */ /* 0x000fc800000006ff */
[----:B------:R-:W0:Y:S02]  /*c1e0*/  SYNCS.PHASECHK.TRANS64.TRYWAIT P1, [R17+URZ+0x28c40], R2 ;  /* 0x028c4002110075a7 */ /* 0x000e24000802017f */
[----:B0-----:R-:W-:Y:S05]  /*c1f0*/  @!P1 BRA `(.L_x_94) ;  /* 0x0000002400209947 */ /* 0x001fea0003800000 */
.L_x_165:
[----:B------:R-:W-:Y:S05]  /*c200*/  @!P0 BRA `(.L_x_95) ;  /* 0x0000000000048947 */ /* 0x000fea0003800000 */
[----:B------:R-:W-:Y:S01]  /*c210*/  BPT.TRAP 0x1 ;  /* 0x000000040000795c */ /* 0x000fe20000300000 */
.L_x_95:
[----:B------:R-:W3:Y:S02]  /*c220*/  SYNCS.PHASECHK.TRANS64.TRYWAIT P1, [R5+URZ+0x28c60], R0 ;  /* 0x028c6000050075a7 */ /* 0x000ee4000802017f */
[----:B---3--:R-:W-:Y:S05]  /*c230*/  @!P1 BRA `(.L_x_96) ;  /* 0x0000002400249947 */ /* 0x008fea0003800000 */
.L_x_166:
[----:B------:R-:W-:Y:S05]  /*c240*/  @!P0 BRA `(.L_x_97) ;  /* 0x0000000000048947 */ /* 0x000fea0003800000 */
[----:B------:R-:W-:Y:S01]  /*c250*/  BPT.TRAP 0x1 ;  /* 0x000000040000795c */ /* 0x000fe20000300000 */
.L_x_97:
[----:B----4-:R4:W0:Y:S02]  /*c260*/  SYNCS.PHASECHK.TRANS64.TRYWAIT P0, [R17+URZ+0x28c60], R2 ;  /* 0x028c6002110075a7 */ /* 0x010824000800017f */
[----:B0-----:R-:W-:Y:S05]  /*c270*/  @!P0 NANOSLEEP.SYNCS 0x989680 ;  /* 0x009896800000895d */ /* 0x001fea0003900000 */
[----:B------:R-:W0:Y:S02]  /*c280*/  @!P0 SYNCS.PHASECHK.TRANS64 P0, [R17+URZ+0x28c60], R2 ;  /* 0x028c6002110085a7 */ /* 0x000e24000800007f */
[----:B0-----:R-:W-:Y:S05]  /*c290*/  @!P0 BRA `(.L_x_97) ;  /* 0xfffffffc00f08947 */ /* 0x001fea000383ffff */
.L_x_89:
[----:B------:R-:W-:Y:S05]  /*c2a0*/  BSYNC B0 ;  /* 0x0000000000007941 */ /* 0x000fea0003800000 */
.L_x_88:
[----:B------:R-:W-:Y:S05]  /*c2b0*/  EXIT ;  /* 0x000000000000794d */ /* 0x000fea0003800000 */
.L_x_9:
[----:B0-----:R-:W-:-:S04]  /*c2c0*/  IMAD.U32 R3, RZ, RZ, UR16 ;  /* 0x00000010ff037e24 */ /* 0x001fc8000f8e00ff */
[----:B------:R0:W1:Y:S03]  /*c2d0*/  SYNCS.PHASECHK.TRANS64.TRYWAIT P1, [R3+URZ+0x28c50], R0 ;  /* 0x028c5000030075a7 */ /* 0x000066000802017f */
[----:B-1----:R-:W-:Y:S05]  /*c2e0*/  @!P1 NANOSLEEP.SYNCS 0x989680 ;  /* 0x009896800000995d */ /* 0x002fea0003900000 */
[----:B------:R-:W1:Y:S02]  /*c2f0*/  @!P1 SYNCS.PHASECHK.TRANS64 P1, [R3+URZ+0x28c50], R0 ;  /* 0x028c5000030095a7 */ /* 0x000e64000802007f */
[----:B-1----:R-:W-:Y:S05]  /*c300*/  @!P1 BRA `(.L_x_9) ;  /* 0xfffffffc00ec9947 */ /* 0x002fea000383ffff */
[----:B------:R-:W-:Y:S05]  /*c310*/  BRA `(.L_x_98) ;  /* 0xffffff4c00bc7947 */ /* 0x000fea000383ffff */
.L_x_15:
[----:B-1----:R-:W-:-:S04]  /*c320*/  MOV R4, UR6 ;  /* 0x0000000600047c02 */ /* 0x002fc80008000f00 */
[----:B------:R1:W2:Y:S03]  /*c330*/  SYNCS.PHASECHK.TRANS64.TRYWAIT P1, [R4+URZ+0x28c50], R3 ;  /* 0x028c5003040075a7 */ /* 0x0002a6000802017f */
[----:B--2---:R-:W-:Y:S05]  /*c340*/  @!P1 NANOSLEEP.SYNCS 0x989680 ;  /* 0x009896800000995d */ /* 0x004fea0003900000 */
[----:B------:R-:W2:Y:S02]  /*c350*/  @!P1 SYNCS.PHASECHK.TRANS64 P1, [R4+URZ+0x28c50], R3 ;  /* 0x028c5003040095a7 */ /* 0x000ea4000802007f */
[----:B--2---:R-:W-:Y:S05]  /*c360*/  @!P1 BRA `(.L_x_15) ;  /* 0xfffffffc00ec9947 */ /* 0x004fea000383ffff */
[----:B------:R-:W-:Y:S05]  /*c370*/  BRA `(.L_x_14) ;  /* 0xffffff5800bc7947 */ /* 0x000fea000383ffff */
.L_x_20:
[----:B0-----:R-:W-:-:S04]  /*c380*/  IMAD.U32 R3, RZ, RZ, UR42 ;  /* 0x0000002aff037e24 */ /* 0x001fc8000f8e00ff */
[----:B------:R0:W1:Y:S03]  /*c390*/  SYNCS.PHASECHK.TRANS64.TRYWAIT P1, [R3+URZ+0x28c00], R0 ;  /* 0x028c0000030075a7 */ /* 0x000066000802017f */
[----:B-1----:R-:W-:Y:S05]  /*c3a0*/  @!P1 NANOSLEEP.SYNCS 0x989680 ;  /* 0x009896800000995d */ /* 0x002fea0003900000 */
[----:B------:R-:W1:Y:S02]  /*c3b0*/  @!P1 SYNCS.PHASECHK.TRANS64 P1, [R3+URZ+0x28c00], R0 ;  /* 0x028c0000030095a7 */ /* 0x000e64000802007f */
[----:B-1----:R-:W-:Y:S05]  /*c3c0*/  @!P1 BRA `(.L_x_20) ;  /* 0xfffffffc00ec9947 */ /* 0x002fea000383ffff */
[----:B------:R-:W-:Y:S05]  /*c3d0*/  BRA `(.L_x_99) ;  /* 0xffffff68000c7947 */ /* 0x000fea000383ffff */
.L_x_24:
[----:B--2---:R2:W3:Y:S02]  /*c3e0*/  SYNCS.PHASECHK.TRANS64.TRYWAIT P1, [R7+URZ+0x28c30], R8 ;  /* 0x028c3008070075a7 */ /* 0x0044e4000802017f */
[----:B---3--:R-:W-:Y:S05]  /*c3f0*/  @!P1 NANOSLEEP.SYNCS 0x989680 ;  /* 0x009896800000995d */ /* 0x008fea0003900000 */
[----:B------:R-:W3:Y:S02]  /*c400*/  @!P1 SYNCS.PHASECHK.TRANS64 P1, [R7+URZ+0x28c30], R8 ;  /* 0x028c3008070095a7 */ /* 0x000ee4000802007f */
[----:B---3--:R-:W-:Y:S05]  /*c410*/  @!P1 BRA `(.L_x_24) ;  /* 0xfffffffc00f09947 */ /* 0x008fea000383ffff */
[----:B------:R-:W-:Y:S05]  /*c420*/  BRA `(.L_x_23) ;  /* 0xffffff6800287947 */ /* 0x000fea000383ffff */
.L_x_29:
[----:B----4-:R4:W0:Y:S02]  /*c430*/  SYNCS.PHASECHK.TRANS64.TRYWAIT P1, [R7+URZ+0x28c50], R8 ;  /* 0x028c5008070075a7 */ /* 0x010824000802017f */
[----:B0-----:R-:W-:Y:S05]  /*c440*/  @!P1 NANOSLEEP.SYNCS 0x989680 ;  /* 0x009896800000995d */ /* 0x001fea0003900000 */
[----:B------:R-:W0:Y:S02]  /*c450*/  @!P1 SYNCS.PHASECHK.TRANS64 P1, [R7+URZ+0x28c50], R8 ;  /* 0x028c5008070095a7 */ /* 0x000e24000802007f */
[----:B0-----:R-:W-:Y:S05]  /*c460*/  @!P1 BRA `(.L_x_29) ;  /* 0xfffffffc00f09947 */ /* 0x001fea000383ffff */
[----:B------:R-:W-:Y:S05]  /*c470*/  BRA `(.L_x_28) ;  /* 0xffffff78003c7947 */ /* 0x000fea000383ffff */
.L_x_35:
[----:B--2---:R-:W-:-:S04]  /*c480*/  IMAD.U32 R3, RZ, RZ, UR21 ;  /* 0x00000015ff037e24 */ /* 0x004fc8000f8e00ff */
[----:B------:R2:W3:Y:S03]  /*c490*/  SYNCS.PHASECHK.TRANS64.TRYWAIT P2, [R3+URZ+0x28c30], R8 ;  /* 0x028c3008030075a7 */ /* 0x0004e6000804017f */
[----:B---3--:R-:W-:Y:S05]  /*c4a0*/  @!P2 NANOSLEEP.SYNCS 0x989680 ;  /* 0x009896800000a95d */ /* 0x008fea0003900000 */
[----:B------:R-:W3:Y:S02]  /*c4b0*/  @!P2 SYNCS.PHASECHK.TRANS64 P2, [R3+URZ+0x28c30], R8 ;  /* 0x028c30080300a5a7 */ /* 0x000ee4000804007f */
[----:B---3--:R-:W-:Y:S05]  /*c4c0*/  @!P2 BRA `(.L_x_35) ;  /* 0xfffffffc00eca947 */ /* 0x008fea000383ffff */
[----:B------:R-:W-:Y:S05]  /*c4d0*/  BRA `(.L_x_34) ;  /* 0xffffff7c00287947 */ /* 0x000fea000383ffff */
.L_x_40:
[----:B---3--:R-:W-:-:S04]  /*c4e0*/  IMAD.U32 R7, RZ, RZ, UR21 ;  /* 0x00000015ff077e24 */ /* 0x008fc8000f8e00ff */
[----:B------:R3:W4:Y:S03]  /*c4f0*/  SYNCS.PHASECHK.TRANS64.TRYWAIT P2, [R7+URZ+0x28c50], R8 ;  /* 0x028c5008070075a7 */ /* 0x000726000804017f */
[----:B----4-:R-:W-:Y:S05]  /*c500*/  @!P2 NANOSLEEP.SYNCS 0x989680 ;  /* 0x009896800000a95d */ /* 0x010fea0003900000 */
[----:B------:R-:W4:Y:S02]  /*c510*/  @!P2 SYNCS.PHASECHK.TRANS64 P2, [R7+URZ+0x28c50], R8 ;  /* 0x028c50080700a5a7 */ /* 0x000f24000804007f */
[----:B----4-:R-:W-:Y:S05]  /*c520*/  @!P2 BRA `(.L_x_40) ;  /* 0xfffffffc00eca947 */ /* 0x010fea000383ffff */
[----:B------:R-:W-:Y:S05]  /*c530*/  BRA `(.L_x_39) ;  /* 0xffffff90005c7947 */ /* 0x000fea000383ffff */
.L_x_53:
[----:B------:R-:W0:Y:S01]  /*c540*/  S2R R19, SR_TID.X ;  /* 0x0000000000137919 */ /* 0x000e220000002100 */
[----:B------:R-:W-:Y:S01]  /*c550*/  BSSY B0, `(.L_x_100) ;  /* 0x000000a000007945 */ /* 0x000fe20003800000 */
[----:B------:R-:W-:Y:S01]  /*c560*/  IMAD.MOV.U32 R12, RZ, RZ, RZ ;  /* 0x000000ffff0c7224 */ /* 0x000fe200078e00ff */
[----:B------:R-:W-:Y:S01]  /*c570*/  MOV R15, 0xffffffff ;  /* 0xffffffff000f7802 */ /* 0x000fe20000000f00 */
[----:B------:R-:W-:Y:S01]  /*c580*/  IMAD.MOV.U32 R11, RZ, RZ, 0x1f ;  /* 0x0000001fff0b7424 */ /* 0x000fe200078e00ff */
[----:B0-----:R-:W-:-:S04]  /*c590*/  SHF.R.U32.HI R19, RZ, 0x5, R19 ;  /* 0x00000005ff137819 */ /* 0x001fc80000011613 */
[----:B------:R-:W-:-:S05]  /*c5a0*/  LOP3.LUT R19, R19, 0x3, RZ, 0xc0, !PT ;  /* 0x0000000313137812 */ /* 0x000fca00078ec0ff */
[----:B------:R-:W-:-:S07]  /*c5b0*/  IMAD.MOV.U32 R13, RZ, RZ, R19 ;  /* 0x000000ffff0d7224 */ /* 0x000fce00078e0013 */
[----:B-1---5:R-:W-:Y:S05]  /*c5c0*/  WARPSYNC.COLLECTIVE R15, `(.L_x_101) ;  /* 0x000000000f087348 */ /* 0x022fea0003c00000 */
[----:B------:R0:W2:Y:S02]  /*c5d0*/  SHFL.IDX P6, R14, R13, R12, R11 ;  /* 0x0000000c0d0e7389 */ /* 0x0000a400000c000b */
[----:B012--5:R-:W-:Y:S01]  /*c5e0*/  ENDCOLLECTIVE ;  /* 0x000000000000791b */ /* 0x027fe20003800000 */
.L_x_101:
[----:B------:R-:W-:Y:S05]  /*c5f0*/  BSYNC B0 ;  /* 0x0000000000007941 */ /* 0x000fea0003800000 */
.L_x_100:
[----:B------:R-:W-:Y:S05]  /*c600*/  BRA `(.L_x_102) ;  /* 0xffffffd000207947 */ /* 0x000fea000383ffff */
.L_x_56:
[----:B0-----:R0:W1:Y:S02]  /*c610*/  SYNCS.PHASECHK.TRANS64.TRYWAIT P0, [R19+URZ+0x28c40], R0 ;  /* 0x028c4000130075a7 */ /* 0x001064000800017f */
[----:B-1----:R-:W-:Y:S05]  /*c620*/  @!P0 NANOSLEEP.SYNCS 0x989680 ;  /* 0x009896800000895d */ /* 0x002fea0003900000 */
[----:B------:R-:W1:Y:S02]  /*c630*/  @!P0 SYNCS.PHASECHK.TRANS64 P0, [R19+URZ+0x28c40], R0 ;  /* 0x028c4000130085a7 */ /* 0x000e64000800007f */
[----:B-1----:R-:W-:Y:S05]  /*c640*/  @!P0 BRA `(.L_x_56) ;  /* 0xfffffffc00f08947 */ /* 0x002fea000383ffff */
[----:B------:R-:W-:Y:S05]  /*c650*/  BRA `(.L_x_103) ;  /* 0xffffffd000a47947 */ /* 0x000fea000383ffff */
.L_x_57:
[----:B------:R-:W-:Y:S01]  /*c660*/  BSSY B0, `(.L_x_104) ;  /* 0x0000008000007945 */ /* 0x000fe20003800000 */
[----:B------:R-:W-:Y:S02]  /*c670*/  IMAD.MOV.U32 R13, RZ, RZ, R5 ;  /* 0x000000ffff0d7224 */ /* 0x000fe400078e0005 */
[----:B------:R-:W-:Y:S02]  /*c680*/  IMAD.MOV.U32 R12, RZ, RZ, RZ ;  /* 0x000000ffff0c7224 */ /* 0x000fe400078e00ff */
[----:B------:R-:W-:Y:S02]  /*c690*/  IMAD.MOV.U32 R11, RZ, RZ, 0x181f ;  /* 0x0000181fff0b7424 */ /* 0x000fe400078e00ff */
[----:B------:R-:W-:-:S07]  /*c6a0*/  IMAD.MOV.U32 R15, RZ, RZ, -0x1 ;  /* 0xffffffffff0f7424 */ /* 0x000fce00078e00ff */
[----:B------:R-:W-:Y:S05]  /*c6b0*/  WARPSYNC.COLLECTIVE R15, `(.L_x_105) ;  /* 0x000000000f087348 */ /* 0x000fea0003c00000 */
[----:B------:R0:W1:Y:S02]  /*c6c0*/  SHFL.IDX P6, R14, R13, R12, R11 ;  /* 0x0000000c0d0e7389 */ /* 0x00006400000c000b */
[----:B01----:R-:W-:Y:S01]  /*c6d0*/  ENDCOLLECTIVE ;  /* 0x000000000000791b */ /* 0x003fe20003800000 */
.L_x_105:
[----:B------:R-:W-:Y:S05]  /*c6e0*/  BSYNC B0 ;  /* 0x0000000000007941 */ /* 0x000fea0003800000 */
.L_x_104:
[----:B------:R-:W-:Y:S01]  /*c6f0*/  IMAD.MOV.U32 R13, RZ, RZ, R0 ;  /* 0x000000ffff0d7224 */ /* 0x000fe200078e0000 */
[----:B------:R-:W-:Y:S01]  /*c700*/  MOV R12, RZ ;  /* 0x000000ff000c7202 */ /* 0x000fe20000000f00 */
[----:B------:R-:W-:Y:S01]  /*c710*/  IMAD.MOV.U32 R11, RZ, RZ, 0x181f ;  /* 0x0000181fff0b7424 */ /* 0x000fe200078e00ff */
[----:B------:R-:W-:Y:S01]  /*c720*/  ISETP.GE.AND P2, PT, R35, 0x1, PT ;  /* 0x000000012300780c */ /* 0x000fe20003f46270 */
[----:B------:R-:W-:Y:S02]  /*c730*/  IMAD.MOV.U32 R15, RZ, RZ, -0x1 ;  /* 0xffffffffff0f7424 */ /* 0x000fe400078e00ff */
[----:B------:R-:W-:-:S10]  /*c740*/  IMAD.MOV.U32 R2, RZ, RZ, R14 ;  /* 0x000000ffff027224 */ /* 0x000fd400078e000e */
[----:B------:R-:W-:Y:S05]  /*c750*/  WARPSYNC.COLLECTIVE R15, `(.L_x_106) ;  /* 0x000000000f087348 */ /* 0x000fea0003c00000 */
[----:B------:R0:W1:Y:S02]  /*c760*/  SHFL.IDX P6, R14, R13, R12, R11 ;  /* 0x0000000c0d0e7389 */ /* 0x00006400000c000b */
[----:B01----:R-:W-:Y:S01]  /*c770*/  ENDCOLLECTIVE ;  /* 0x000000000000791b */ /* 0x003fe20003800000 */
.L_x_106:
[----:B------:R-:W-:Y:S01]  /*c780*/  @P2 LEA R7, R4, UR39, 0x1 ;  /* 0x0000002704072c11 */ /* 0x000fe2000f8e08ff */
[----:B------:R-:W-:Y:S02]  /*c790*/  IMAD.MOV.U32 R13, RZ, RZ, R5 ;  /* 0x000000ffff0d7224 */ /* 0x000fe400078e0005 */
[----:B------:R-:W-:Y:S01]  /*c7a0*/  IMAD.MOV.U32 R12, RZ, RZ, 0x1 ;  /* 0x00000001ff0c7424 */ /* 0x000fe200078e00ff */
[----:B------:R-:W-:-:S13]  /*c7b0*/  @P2 LEA R3, P0, R20, R14, 0x1 ;  /* 0x0000000e14032211 */ /* 0x000fda00078008ff */
[----:B------:R-:W-:Y:S05]  /*c7c0*/  WARPSYNC.COLLECTIVE R15, `(.L_x_107) ;  /* 0x000000000f087348 */ /* 0x000fea0003c00000 */
[----:B------:R0:W1:Y:S02]  /*c7d0*/  SHFL.IDX P6, R14, R13, R12, R11 ;  /* 0x0000000c0d0e7389 */ /* 0x00006400000c000b */
[----:B01----:R-:W-:Y:S01]  /*c7e0*/  ENDCOLLECTIVE ;  /* 0x000000000000791b */ /* 0x003fe20003800000 */
.L_x_107:
[----:B------:R-:W-:-:S05]  /*c7f0*/  @P2 IMAD.X R2, RZ, RZ, R2, P0 ;  /* 0x000000ffff022224 */ /* 0x000fca00000e0602 */
[----:B------:R-:W-:-:S04]  /*c800*/  @P2 LOP3.LUT R3, R3, R2, RZ, 0x3c, !PT ;  /* 0x0000000203032212 */ /* 0x000fc800078e3cff */
[C---:B------:R-:W-:Y:S02]  /*c810*/  @P2 LOP3.LUT R2, R3.reuse, R2, RZ, 0x3c, !PT ;  /* 0x0000000203022212 */ /* 0x040fe400078e3cff */
[----:B------:R-:W-:Y:S02]  /*c820*/  MOV R13, R0 ;  /* 0x00000000000d7202 */ /* 0x000fe40000000f00 */
[----:B------:R-:W-:-:S05]  /*c830*/  @P2 LOP3.LUT R3, R3, R2, RZ, 0x3c, !PT ;  /* 0x0000000203032212 */ /* 0x000fca00078e3cff */
[----:B------:R-:W-:Y:S01]  /*c840*/  @!PT LDS RZ, [RZ] ;  /* 0x00000000fffff984 */ /* 0x000fe20000000800 */
[----:B------:R-:W-:Y:S01]  /*c850*/  @!PT LDS RZ, [RZ] ;  /* 0x00000000fffff984 */ /* 0x000fe20000000800 */
[----:B------:R-:W-:Y:S01]  /*c860*/  @!PT LDS RZ, [RZ] ;  /* 0x00000000fffff984 */ /* 0x000fe20000000800 */
[----:B------:R0:W-:Y:S01]  /*c870*/  @P2 LDGSTS.E.BYPASS.LTC128B.128 [R7+0x22400], desc[UR50][R2.64], !P1 ;  /* 0x2240000002072fae */ /* 0x0001e2000c901d72 */
[----:B------:R-:W-:Y:S01]  /*c880*/  ISETP.GE.AND P2, PT, R35, 0x11, PT ;  /* 0x000000112300780c */ /* 0x000fe20003f46270 */
[----:B------:R-:W-:-:S12]  /*c890*/  IMAD.MOV.U32 R8, RZ, RZ, R14 ;  /* 0x000000ffff087224 */ /* 0x000fd800078e000e */
[----:B0-----:R-:W-:Y:S05]  /*c8a0*/  WARPSYNC.COLLECTIVE R15, `(.L_x_108) ;  /* 0x000000000f087348 */ /* 0x001fea0003c00000 */
[----:B------:R1:W2:Y:S02]  /*c8b0*/  SHFL.IDX P6, R14, R13, R12, R11 ;  /* 0x0000000c0d0e7389 */ /* 0x0002a400000c000b */
[----:B012---:R-:W-:Y:S01]  /*c8c0*/  ENDCOLLECTIVE ;  /* 0x000000000000791b */ /* 0x007fe20003800000 */
.L_x_108:
[----:B------:R-:W-:Y:S01]  /*c8d0*/  @P2 LEA R9, R4, UR39, 0x1 ;  /* 0x0000002704092c11 */ /* 0x000fe2000f8e08ff */
[----:B------:R-:W-:Y:S02]  /*c8e0*/  IMAD.MOV.U32 R13, RZ, RZ, R5 ;  /* 0x000000ffff0d7224 */ /* 0x000fe400078e0005 */
[----:B------:R-:W-:Y:S01]  /*c8f0*/  IMAD.MOV.U32 R12, RZ, RZ, 0x2 ;  /* 0x00000002ff0c7424 */ /* 0x000fe200078e00ff */
[----:B------:R-:W-:-:S13]  /*c900*/  @P2 LEA R6, P0, R20, R14, 0x1 ;  /* 0x0000000e14062211 */ /* 0x000fda00078008ff */
[----:B------:R-:W-:Y:S05]  /*c910*/  WARPSYNC.COLLECTIVE R15, `(.L_x_109) ;  /* 0x000000000f087348 */ /* 0x000fea0003c00000 */
[----:B------:R0:W1:Y:S02]  /*c920*/  SHFL.IDX P6, R14, R13, R12, R11 ;  /* 0x0000000c0d0e7389 */ /* 0x00006400000c000b */
[----:B01----:R-:W-:Y:S01]  /*c930*/  ENDCOLLECTIVE ;  /* 0x000000000000791b */ /* 0x003fe20003800000 */
.L_x_109:
[----:B------:R-:W-:Y:S02]  /*c940*/  @P2 IMAD.X R8, RZ, RZ, R8, P0 ;  /* 0x000000ffff082224 */ /* 0x000fe400000e0608 */
[----:B------:R-:W-:Y:S02]  /*c950*/  @P2 IMAD.MOV.U32 R2, RZ, RZ, R6 ;  /* 0x000000ffff022224 */ /* 0x000fe400078e0006 */
[----:B------:R-:W-:-:S05]  /*c960*/  @P2 IMAD.MOV.U32 R3, RZ, RZ, R8 ;  /* 0x000000ffff032224 */ /* 0x000fca00078e0008 */
[----:B------:R-:W-:Y:S01]  /*c970*/  @!PT LDS RZ, [RZ] ;  /* 0x00000000fffff984 */ /* 0x000fe20000000800 */
[----:B------:R-:W-:Y:S01]  /*c980*/  @!PT LDS RZ, [RZ] ;  /* 0x00000000fffff984 */ /* 0x000fe20000000800 */
[----:B------:R-:W-:Y:S01]  /*c990*/  @!PT LDS RZ, [RZ] ;  /* 0x00000000fffff984 */ /* 0x000fe20000000800 */
[----:B------:R0:W-:Y:S01]  /*c9a0*/  @P2 LDGSTS.E.BYPASS.LTC128B.128 [R9+0x22c00], desc[UR50][R2.64], !P1 ;  /* 0x22c0000002092fae */ /* 0x0001e2000c901d72 */
[----:B------:R-:W-:Y:S02]  /*c9b0*/  ISETP.GE.AND P2, PT, R35, 0x21, PT ;  /* 0x000000212300780c */ /* 0x000fe40003f46270 */
[----:B------:R-:W-:Y:S01]  /*c9c0*/  MOV R13, R0 ;  /* 0x00000000000d7202 */ /* 0x000fe20000000f00 */
[----:B0-----:R-:W-:-:S10]  /*c9d0*/  IMAD.MOV.U32 R2, RZ, RZ, R14 ;  /* 0x000000ffff027224 */ /* 0x001fd400078e000e */
[----:B------:R-:W-:Y:S05]  /*c9e0*/  WARPSYNC.COLLECTIVE R15, `(.L_x_110) ;  /* 0x000000000f087348 */ /* 0x000fea0003c00000 */
[----:B------:R0:W1:Y:S02]  /*c9f0*/  SHFL.IDX P6, R14, R13, R12, R11 ;  /* 0x0000000c0d0e7389 */ /* 0x00006400000c000b */
[----:B01----:R-:W-:Y:S01]  /*ca00*/  ENDCOLLECTIVE ;  /* 0x000000000000791b */ /* 0x003fe20003800000 */
.L_x_110:
[----:B------:R-:W-:Y:S01]  /*ca10*/  @P2 LEA R6, R4, UR39, 0x1 ;  /* 0x0000002704062c11 */ /* 0x000fe2000f8e08ff */
[----:B------:R-:W-:Y:S02]  /*ca20*/  IMAD.MOV.U32 R13, RZ, RZ, R5 ;  /* 0x000000ffff0d7224 */ /* 0x000fe400078e0005 */
[----:B------:R-:W-:Y:S01]  /*ca30*/  IMAD.MOV.U32 R12, RZ, RZ, 0x3 ;  /* 0x00000003ff0c7424 */ /* 0x000fe200078e00ff */
[----:B------:R-:W-:-:S13]  /*ca40*/  @P2 LEA R7, P0, R20, R14, 0x1 ;  /* 0x0000000e14072211 */ /* 0x000fda00078008ff */
[----:B------:R-:W-:Y:S05]  /*ca50*/  WARPSYNC.COLLECTIVE R15, `(.L_x_111) ;  /* 0x000000000f087348 */ /* 0x000fea0003c00000 */
[----:B------:R0:W1:Y:S02]  /*ca60*/  SHFL.IDX P6, R14, R13, R12, R11 ;  /* 0x0000000c0d0e7389 */ /* 0x00006400000c000b */
[----:B01----:R-:W-:Y:S01]  /*ca70*/  ENDCOLLECTIVE ;  /* 0x000000000000791b */ /* 0x003fe20003800000 */
.L_x_111:
[----:B------:R-:W-:Y:S02]  /*ca80*/  @P2 IMAD.X R10, RZ, RZ, R2, P0 ;  /* 0x000000ffff0a2224 */ /* 0x000fe400000e0602 */
[----:B------:R-:W-:Y:S02]  /*ca90*/  @P2 IMAD.MOV.U32 R2, RZ, RZ, R7 ;  /* 0x000000ffff022224 */ /* 0x000fe400078e0007 */
[----:B------:R-:W-:-:S05]  /*caa0*/  @P2 IMAD.MOV.U32 R3, RZ, RZ, R10 ;  /* 0x000000ffff032224 */ /* 0x000fca00078e000a */
[----:B------:R-:W-:Y:S01]  /*cab0*/  @!PT LDS RZ, [RZ] ;  /* 0x00000000fffff984 */ /* 0x000fe20000000800 */
[----:B------:R-:W-:Y:S01]  /*cac0*/  @!PT LDS RZ, [RZ] ;  /* 0x00000000fffff984 */ /* 0x000fe20000000800 */
[----:B------:R-:W-:Y:S01]  /*cad0*/  @!PT LDS RZ, [RZ] ;  /* 0x00000000fffff984 */ /* 0x000fe20000000800 */
[----:B------:R0:W-:Y:S01]  /*cae0*/  @P2 LDGSTS.E.BYPASS.LTC128B.128 [R6+0x23400], desc[UR50][R2.64], !P1 ;  /* 0x2340000002062fae */ /* 0x0001e2000c901d72 */
[----:B------:R-:W-:Y:S01]  /*caf0*/  MOV R13, R0 ;  /* 0x00000000000d7202 */ /* 0x000fe20000000f00 */
[----:B------:R-:W-:-:S07]  /*cb00*/  IMAD.MOV.U32 R5, RZ, RZ, R14 ;  /* 0x000000ffff057224 */ /* 0x000fce00078e000e */
[----:B0-----:R-:W-:Y:S05]  /*cb10*/  WARPSYNC.COLLECTIVE R15, `(.L_x_112) ;  /* 0x000000000f087348 */ /* 0x001fea0003c00000 */
[----:B------:R1:W2:Y:S02]  /*cb20*/  SHFL.IDX P6, R14, R13, R12, R11 ;  /* 0x0000000c0d0e7389 */ /* 0x0002a400000c000b */
[----:B012---:R-:W-:Y:S01]  /*cb30*/  ENDCOLLECTIVE ;  /* 0x000000000000791b */ /* 0x007fe20003800000 */
.L_x_112:
[----:B------:R-:W-:Y:S05]  /*cb40*/  BRA `(.L_x_113) ;  /* 0xffffffd000587947 */ /* 0x000fea000383ffff */
.L_x_61:
[----:B------:R-:W-:Y:S01]  /*cb50*/  IMAD.MOV.U32 R13, RZ, RZ, R5 ;  /* 0x000000ffff0d7224 */ /* 0x000fe200078e0005 */
[----:B------:R-:W-:Y:S01]  /*cb60*/  LEA R0, R0, R37, 0x6 ;  /* 0x0000002500007211 */ /* 0x000fe200078e30ff */
[----:B------:R-:W-:Y:S02]  /*cb70*/  IMAD.MOV.U32 R12, RZ, RZ, RZ ;  /* 0x000000ffff0c7224 */ /* 0x000fe400078e00ff */
[----:B------:R-:W-:Y:S01]  /*cb80*/  IMAD.MOV.U32 R11, RZ, RZ, 0x181f ;  /* 0x0000181fff0b7424 */ /* 0x000fe200078e00ff */
[C---:B------:R-:W-:Y:S01]  /*cb90*/  ISETP.GE.AND P0, PT, R0.reuse, UR37, PT ;  /* 0x0000002500007c0c */ /* 0x040fe2000bf06270 */
[----:B------:R-:W-:Y:S02]  /*cba0*/  IMAD.MOV.U32 R15, RZ, RZ, -0x1 ;  /* 0xffffffffff0f7424 */ /* 0x000fe400078e00ff */
[----:B------:R-:W-:-:S10]  /*cbb0*/  VIADD R6, R0, 0x10 ;  /* 0x0000001000067836 */ /* 0x000fd40000000000 */
[----:B-1----:R-:W-:Y:S05]  /*cbc0*/  WARPSYNC.COLLECTIVE R15, `(.L_x_114) ;  /* 0x000000000f087348 */ /* 0x002fea0003c00000 */
[----:B------:R0:W2:Y:S02]  /*cbd0*/  SHFL.IDX P6, R14, R13, R12, R11 ;  /* 0x0000000c0d0e7389 */ /* 0x0000a400000c000b */
[----:B012---:R-:W-:Y:S01]  /*cbe0*/  ENDCOLLECTIVE ;  /* 0x000000000000791b */ /* 0x007fe20003800000 */
.L_x_114:
[----:B------:R-:W-:Y:S02]  /*cbf0*/  IMAD.MOV.U32 R13, RZ, RZ, R4 ;  /* 0x000000ffff0d7224 */ /* 0x000fe400078e0004 */
[----:B------:R-:W-:-:S07]  /*cc00*/  IMAD.MOV.U32 R2, RZ, RZ, R14 ;  /* 0x000000ffff027224 */ /* 0x000fce00078e000e */
[----:B------:R-:W-:Y:S05]  /*cc10*/  WARPSYNC.COLLECTIVE R15, `(.L_x_115) ;  /* 0x000000000f087348 */ /* 0x000fea0003c00000 */
[----:B------:R0:W1:Y:S02]  /*cc20*/  SHFL.IDX P6, R14, R13, R12, R11 ;  /* 0x0000000c0d0e7389 */ /* 0x00006400000c000b */
[----:B01----:R-:W-:Y:S01]  /*cc30*/  ENDCOLLECTIVE ;  /* 0x000000000000791b */ /* 0x003fe20003800000 */
.L_x_115:
[----:B------:R-:W-:Y:S02]  /*cc40*/  IMAD.MOV.U32 R13, RZ, RZ, R5 ;  /* 0x000000ffff0d7224 */ /* 0x000fe400078e0005 */
[----:B------:R-:W-:Y:S01]  /*cc50*/  IMAD.MOV.U32 R12, RZ, RZ, 0x1 ;  /* 0x00000001ff0c7424 */ /* 0x000fe200078e00ff */
[----:B------:R-:W-:-:S05]  /*cc60*/  @!P0 LEA R14, P1, R9, R14, 0x1 ;  /* 0x0000000e090e8211 */ /* 0x000fca00078208ff */
[----:B------:R-:W-:Y:S02]  /*cc70*/  @!P0 IMAD.X R3, RZ, RZ, R2, P1 ;  /* 0x000000ffff038224 */ /* 0x000fe400008e0602 */
[----:B------:R-:W-:-:S07]  /*cc80*/  @!P0 IMAD.MOV.U32 R2, RZ, RZ, R14 ;  /* 0x000000ffff028224 */ /* 0x000fce00078e000e */
[----:B------:R-:W-:Y:S05]  /*cc90*/  WARPSYNC.COLLECTIVE R15, `(.L_x_116) ;  /* 0x000000000f087348 */ /* 0x000fea0003c00000 */
[----:B------:R0:W1:Y:S02]  /*cca0*/  SHFL.IDX P6, R14, R13, R12, R11 ;  /* 0x0000000c0d0e7389 */ /* 0x00006400000c000b */
[----:B01----:R-:W-:Y:S01]  /*ccb0*/  ENDCOLLECTIVE ;  /* 0x000000000000791b */ /* 0x003fe20003800000 */
.L_x_116:
[----:B------:R-:W-:Y:S01]  /*ccc0*/  @!PT LDS RZ, [RZ] ;  /* 0x00000000fffff984 */ /* 0x000fe20000000800 */
[----:B------:R-:W-:Y:S01]  /*ccd0*/  @!PT LDS RZ, [RZ] ;  /* 0x00000000fffff984 */ /* 0x000fe20000000800 */
[----:B------:R-:W-:Y:S01]  /*cce0*/  @!PT LDS RZ, [RZ] ;  /* 0x00000000fffff984 */ /* 0x000fe20000000800 */
[----:B------:R0:W-:Y:S01]  /*ccf0*/  @!P0 LDGSTS.E.BYPASS.LTC128B.128 [R8+0x20400], desc[UR50][R2.64], !P5 ;  /* 0x2040000002088fae */ /* 0x0001e2000e901d72 */
[----:B------:R-:W-:Y:S02]  /*cd00*/  ISETP.GE.AND P0, PT, R6, UR37, PT ;  /* 0x0000002506007c0c */ /* 0x000fe4000bf06270 */
[----:B------:R-:W-:Y:S01]  /*cd10*/  MOV R13, R4 ;  /* 0x00000004000d7202 */ /* 0x000fe20000000f00 */
[----:B------:R-:W-:-:S10]  /*cd20*/  IMAD.MOV.U32 R6, RZ, RZ, R14 ;  /* 0x000000ffff067224 */ /* 0x000fd400078e000e */
[----:B0-----:R-:W-:Y:S05]  /*cd30*/  WARPSYNC.COLLECTIVE R15, `(.L_x_117) ;  /* 0x000000000f087348 */ /* 0x001fea0003c00000 */
[----:B------:R1:W2:Y:S02]  /*cd40*/  SHFL.IDX P6, R14, R13, R12, R11 ;  /* 0x0000000c0d0e7389 */ /* 0x0002a400000c000b */
[----:B012---:R-:W-:Y:S01]  /*cd50*/  ENDCOLLECTIVE ;  /* 0x000000000000791b */ /* 0x007fe20003800000 */
.L_x_117:
[----:B------:R-:W-:Y:S02]  /*cd60*/  IMAD.MOV.U32 R13, RZ, RZ, R5 ;  /* 0x000000ffff0d7224 */ /* 0x000fe400078e0005 */
[----:B------:R-:W-:Y:S01]  /*cd70*/  IMAD.MOV.U32 R12, RZ, RZ, 0x2 ;  /* 0x00000002ff0c7424 */ /* 0x000fe200078e00ff */
[----:B------:R-:W-:-:S13]  /*cd80*/  @!P0 LEA R2, P1, R9, R14, 0x1 ;  /* 0x0000000e09028211 */ /* 0x000fda00078208ff */
[----:B------:R-:W-:Y:S05]  /*cd90*/  WARPSYNC.COLLECTIVE R15, `(.L_x_118) ;  /* 0x000000000f087348 */ /* 0x000fea0003c00000 */
[----:B------:R0:W1:Y:S02]  /*cda0*/  SHFL.IDX P6, R14, R13, R12, R11 ;  /* 0x0000000c0d0e7389 */ /* 0x00006400000c000b */
[----:B01----:R-:W-:Y:S01]  /*cdb0*/  ENDCOLLECTIVE ;  /* 0x000000000000791b */ /* 0x003fe20003800000 */
.L_x_118:
[----:B------:R-:W-:Y:S02]  /*cdc0*/  @!P0 IMAD.X R3, RZ, RZ, R6, P1 ;  /* 0x000000ffff038224 */ /* 0x000fe400008e0606 */
[----:B------:R-:W-:-:S03]  /*cdd0*/  VIADD R6, R0, 0x20 ;  /* 0x0000002000067836 */ /* 0x000fc60000000000 */
[----:B------:R-:W-:Y:S01]  /*cde0*/  @!PT LDS RZ, [RZ] ;  /* 0x00000000fffff984 */ /* 0x000fe20000000800 */
[----:B------:R-:W-:Y:S01]  /*cdf0*/  @!PT LDS RZ, [RZ] ;  /* 0x00000000fffff984 */ /* 0x000fe20000000800 */
[----:B------:R-:W-:Y:S01]  /*ce00*/  @!PT LDS RZ, [RZ] ;  /* 0x00000000fffff984 */ /* 0x000fe20000000800 */
[----:B------:R0:W-:Y:S02]  /*ce10*/  @!P0 LDGSTS.E.BYPASS.LTC128B.128 [R8+0x20c00], desc[UR50][R2.64], !P5 ;  /* 0x20c0000002088fae */ /* 0x0001e4000e901d72 */
[----:B------:R-:W-:Y:S01]  /*ce20*/  ISETP.GE.AND P0, PT, R6, UR37, PT ;  /* 0x0000002506007c0c */ /* 0x000fe2000bf06270 */
[----:B------:R-:W-:Y:S02]  /*ce30*/  IMAD.MOV.U32 R13, RZ, RZ, R4 ;  /* 0x000000ffff0d7224 */ /* 0x000fe400078e0004 */
[----:B------:R-:W-:-:S10]  /*ce40*/  IMAD.MOV.U32 R6, RZ, RZ, R14 ;  /* 0x000000ffff067224 */ /* 0x000fd400078e000e */
[----:B0-----:R-:W-:Y:S05]  /*ce50*/  WARPSYNC.COLLECTIVE R15, `(.L_x_119) ;  /* 0x000000000f087348 */ /* 0x001fea0003c00000 */
[----:B------:R1:W2:Y:S02]  /*ce60*/  SHFL.IDX P6, R14, R13, R12, R11 ;  /* 0x0000000c0d0e7389 */ /* 0x0002a400000c000b */
[----:B012---:R-:W-:Y:S01]  /*ce70*/  ENDCOLLECTIVE ;  /* 0x000000000000791b */ /* 0x007fe20003800000 */
.L_x_119:
[----:B------:R-:W-:Y:S02]  /*ce80*/  IMAD.MOV.U32 R13, RZ, RZ, R5 ;  /* 0x000000ffff0d7224 */ /* 0x000fe400078e0005 */
[----:B------:R-:W-:Y:S01]  /*ce90*/  IMAD.MOV.U32 R12, RZ, RZ, 0x3 ;  /* 0x00000003ff0c7424 */ /* 0x000fe200078e00ff */
[----:B------:R-:W-:-:S13]  /*cea0*/  @!P0 LEA R2, P1, R9, R14, 0x1 ;  /* 0x0000000e09028211 */ /* 0x000fda00078208ff */
[----:B------:R-:W-:Y:S05]  /*ceb0*/  WARPSYNC.COLLECTIVE R15, `(.L_x_120) ;  /* 0x000000000f087348 */ /* 0x000fea0003c00000 */
[----:B------:R0:W1:Y:S02]  /*cec0*/  SHFL.IDX P6, R14, R13, R12, R11 ;  /* 0x0000000c0d0e7389 */ /* 0x00006400000c000b */
[----:B01----:R-:W-:Y:S01]  /*ced0*/  ENDCOLLECTIVE ;  /* 0x000000000000791b */ /* 0x003fe20003800000 */
.L_x_120:
[----:B------:R-:W-:-:S05]  /*cee0*/  @!P0 IADD3.X R3, RZ, R6, RZ, P1, !PT ;  /* 0x00000006ff038210 */ /* 0x000fca0000ffe4ff */
[----:B------:R-:W-:Y:S01]  /*cef0*/  @!PT LDS RZ, [RZ] ;  /* 0x00000000fffff984 */ /* 0x000fe20000000800 */
[----:B------:R-:W-:Y:S01]  /*cf00*/  @!PT LDS RZ, [RZ] ;  /* 0x00000000fffff984 */ /* 0x000fe20000000800 */
[----:B------:R-:W-:Y:S01]  /*cf10*/  @!PT LDS RZ, [RZ] ;  /* 0x00000000fffff984 */ /* 0x000fe20000000800 */
[----:B------:R0:W-:Y:S01]  /*cf20*/  @!P0 LDGSTS.E.BYPASS.LTC128B.128 [R8+0x21400], desc[UR50][R2.64], !P5 ;  /* 0x2140000002088fae */ /* 0x0001e2000e901d72 */
[----:B------:R-:W-:Y:S02]  /*cf30*/  IMAD.MOV.U32 R13, RZ, RZ, R4 ;  /* 0x000000ffff0d7224 */ /* 0x000fe400078e0004 */
[----:B------:R-:W-:-:S07]  /*cf40*/  IMAD.MOV.U32 R5, RZ, RZ, R14 ;  /* 0x000000ffff057224 */ /* 0x000fce00078e000e */
[----:B0-----:R-:W-:Y:S05]  /*cf50*/  WARPSYNC.COLLECTIVE R15, `(.L_x_121) ;  /* 0x000000000f087348 */ /* 0x001fea0003c00000 */
[----:B------:R1:W2:Y:S02]  /*cf60*/  SHFL.IDX P6, R14, R13, R12, R11 ;  /* 0x0000000c0d0e7389 */ /* 0x0002a400000c000b */
[----:B012---:R-:W-:Y:S01]  /*cf70*/  ENDCOLLECTIVE ;  /* 0x000000000000791b */ /* 0x007fe20003800000 */
.L_x_121:
[----:B------:R-:W-:Y:S05]  /*cf80*/  BRA `(.L_x_122) ;  /* 0xffffffd400147947 */ /* 0x000fea000383ffff */
.L_x_63:
[----:B0-----:R-:W-:-:S04]  /*cf90*/  IMAD.U32 R3, RZ, RZ, UR39 ;  /* 0x00000027ff037e24 */ /* 0x001fc8000f8e00ff */
[----:B------:R0:W2:Y:S03]  /*cfa0*/  SYNCS.PHASECHK.TRANS64.TRYWAIT P0, [R3+URZ+0x28c20], R0 ;  /* 0x028c2000030075a7 */ /* 0x0000a6000800017f */
[----:B--2---:R-:W-:Y:S05]  /*cfb0*/  @!P0 NANOSLEEP.SYNCS 0x989680 ;  /* 0x009896800000895d */ /* 0x004fea0003900000 */
[----:B------:R-:W2:Y:S02]  /*cfc0*/  @!P0 SYNCS.PHASECHK.TRANS64 P0, [R3+URZ+0x28c20], R0 ;  /* 0x028c2000030085a7 */ /* 0x000ea4000800007f */
[----:B--2---:R-:W-:Y:S05]  /*cfd0*/  @!P0 BRA `(.L_x_63) ;  /* 0xfffffffc00ec8947 */ /* 0x004fea000383ffff */
[----:B------:R-:W-:Y:S05]  /*cfe0*/  BRA `(.L_x_123) ;  /* 0xffffffd400487947 */ /* 0x000fea000383ffff */
.L_x_66:
[----:B0-----:R0:W2:Y:S02]  /*cff0*/  SYNCS.PHASECHK.TRANS64.TRYWAIT P0, [R19+URZ+0x28c60], R0 ;  /* 0x028c6000130075a7 */ /* 0x0010a4000800017f */
[----:B--2---:R-:W-:Y:S05]  /*d000*/  @!P0 NANOSLEEP.SYNCS 0x989680 ;  /* 0x009896800000895d */ /* 0x004fea0003900000 */
[----:B------:R-:W2:Y:S02]  /*d010*/  @!P0 SYNCS.PHASECHK.TRANS64 P0, [R19+URZ+0x28c60], R0 ;  /* 0x028c6000130085a7 */ /* 0x000ea4000800007f */
[----:B--2---:R-:W-:Y:S05]  /*d020*/  @!P0 BRA `(.L_x_66) ;  /* 0xfffffffc00f08947 */ /* 0x004fea000383ffff */
[----:B------:R-:W-:Y:S05]  /*d030*/  BRA `(.L_x_124) ;  /* 0xffffffd400587947 */ /* 0x000fea000383ffff */
.L_x_67:
[----:B------:R-:W-:Y:S01]  /*d040*/  BSSY B0, `(.L_x_125) ;  /* 0x0000008000007945 */ /* 0x000fe20003800000 */
[----:B------:R-:W-:Y:S01]  /*d050*/  IMAD.MOV.U32 R13, RZ, RZ, R10 ;  /* 0x000000ffff0d7224 */ /* 0x000fe200078e000a */
[----:B------:R-:W-:Y:S01]  /*d060*/  MOV R12, RZ ;  /* 0x000000ff000c7202 */ /* 0x000fe20000000f00 */
[----:B------:R-:W-:Y:S02]  /*d070*/  IMAD.MOV.U32 R11, RZ, RZ, 0x181f ;  /* 0x0000181fff0b7424 */ /* 0x000fe400078e00ff */
[----:B------:R-:W-:-:S07]  /*d080*/  IMAD.MOV.U32 R15, RZ, RZ, -0x1 ;  /* 0xffffffffff0f7424 */ /* 0x000fce00078e00ff */
[----:B01----:R-:W-:Y:S05]  /*d090*/  WARPSYNC.COLLECTIVE R15, `(.L_x_126) ;  /* 0x000000000f087348 */ /* 0x003fea0003c00000 */
[----:B------:R2:W3:Y:S02]  /*d0a0*/  SHFL.IDX P6, R14, R13, R12, R11 ;  /* 0x0000000c0d0e7389 */ /* 0x0004e400000c000b */
[----:B0123--:R-:W-:Y:S01]  /*d0b0*/  ENDCOLLECTIVE ;  /* 0x000000000000791b */ /* 0x00ffe20003800000 */
.L_x_126:
[----:B------:R-:W-:Y:S05]  /*d0c0*/  BSYNC B0 ;  /* 0x0000000000007941 */ /* 0x000fea0003800000 */
.L_x_125:
[----:B------:R-:W0:Y:S01]  /*d0d0*/  S2R R0, SR_TID.X ;  /* 0x0000000000007919 */ /* 0x000e220000002100 */
[----:B------:R-:W-:Y:S01]  /*d0e0*/  IMAD.MOV.U32 R13, RZ, RZ, R8 ;  /* 0x000000ffff0d7224 */ /* 0x000fe200078e0008 */
[----:B------:R-:W-:Y:S01]  /*d0f0*/  MOV R15, 0xffffffff ;  /* 0xffffffff000f7802 */ /* 0x000fe20000000f00 */
[----:B------:R-:W-:Y:S01]  /*d100*/  IMAD.MOV.U32 R12, RZ, RZ, RZ ;  /* 0x000000ffff0c7224 */ /* 0x000fe200078e00ff */
[----:B------:R-:W-:Y:S01]  /*d110*/  LOP3.LUT P5, RZ, R16, 0x20000000, RZ, 0xc0, !PT ;  /* 0x2000000010ff7812 */ /* 0x000fe200078ac0ff */
[----:B------:R-:W-:Y:S01]  /*d120*/  IMAD.MOV.U32 R11, RZ, RZ, 0x181f ;  /* 0x0000181fff0b7424 */ /* 0x000fe200078e00ff */
[----:B------:R-:W-:Y:S01]  /*d130*/  LEA R9, R9, UR39, 0x1 ;  /* 0x0000002709097c11 */ /* 0x000fe2000f8e08ff */
[----:B------:R-:W-:Y:S01]  /*d140*/  IMAD.MOV.U32 R3, RZ, RZ, R14 ;  /* 0x000000ffff037224 */ /* 0x000fe200078e000e */
[----:B------:R-:W-:-:S09]  /*d150*/  P2R R4, PR, RZ, 0x20 ;  /* 0x00000020ff047803 */ /* 0x000fd20000000000 */
[----:B0-----:R-:W-:Y:S05]  /*d160*/  WARPSYNC.COLLECTIVE R15, `(.L_x_127) ;  /* 0x000000000f087348 */ /* 0x001fea0003c00000 */
[----:B------:R1:W2:Y:S02]  /*d170*/  SHFL.IDX P6, R14, R13, R12, R11 ;  /* 0x0000000c0d0e7389 */ /* 0x0002a400000c000b */
[----:B012---:R-:W-:Y:S01]  /*d180*/  ENDCOLLECTIVE ;  /* 0x000000000000791b */ /* 0x007fe20003800000 */
.L_x_127:
[----:B------:R-:W-:Y:S02]  /*d190*/  LOP3.LUT P5, RZ, R30, 0x40, RZ, 0xc0, !PT ;  /* 0x000000401eff7812 */ /* 0x000fe400078ac0ff */
[C---:B------:R-:W-:Y:S02]  /*d1a0*/  LOP3.LUT P4, RZ, R16.reuse, 0x4000000, RZ, 0xc0, !PT ;  /* 0x0400000010ff7812 */ /* 0x040fe4000788c0ff */
[C---:B------:R-:W-:Y:S02]  /*d1b0*/  LOP3.LUT P3, RZ, R16.reuse, 0x800000, RZ, 0xc0, !PT ;  /* 0x0080000010ff7812 */ /* 0x040fe4000786c0ff */
[C---:B------:R-:W-:Y:S02]  /*d1c0*/  LOP3.LUT P2, RZ, R16.reuse, 0x400000, RZ, 0xc0, !PT ;  /* 0x0040000010ff7812 */ /* 0x040fe4000784c0ff */
[----:B------:R-:W-:Y:S01]  /*d1d0*/  LOP3.LUT P1, RZ, R16, 0x200000, RZ, 0xc0, !PT ;  /* 0x0020000010ff7812 */ /* 0x000fe2000782c0ff */
[----:B------:R-:W-:Y:S02]  /*d1e0*/  IMAD.MOV.U32 R13, RZ, RZ, R10 ;  /* 0x000000ffff0d7224 */ /* 0x000fe400078e000a */
[----:B------:R-:W-:-:S02]  /*d1f0*/  IMAD.MOV.U32 R12, RZ, RZ, 0x1 ;  /* 0x00000001ff0c7424 */ /* 0x000fc400078e00ff */
[----:B------:R-:W-:Y:S02]  /*d200*/  IMAD.SHL.U32 R0, R0, 0x8, RZ ;  /* 0x0000000800007824 */ /* 0x000fe400078e00ff */
[----:B------:R-:W-:Y:S01]  /*d210*/  IMAD.MOV.U32 R2, RZ, RZ, R14 ;  /* 0x000000ffff027224 */ /* 0x000fe200078e000e */
[----:B------:R-:W-:Y:S02]  /*d220*/  LOP3.LUT P6, RZ, R30, 0x1, RZ, 0xc0, !PT ;  /* 0x000000011eff7812 */ /* 0x000fe400078cc0ff */
[----:B------:R-:W-:-:S05]  /*d230*/  LOP3.LUT R0, R0, 0x38, RZ, 0xc0, !PT ;  /* 0x0000003800007812 */ /* 0x000fca00078ec0ff */
[----:B------:R-:W-:-:S05]  /*d240*/  IMAD.SHL.U32 R0, R0, 0x2, RZ ;  /* 0x0000000200007824 */ /* 0x000fca00078e00ff */
[----:B------:R-:W-:-:S05]  /*d250*/  IADD3 R2, P0, R2, R0, RZ ;  /* 0x0000000002027210 */ /* 0x000fca0007f1e0ff */
[----:B------:R-:W-:Y:S01]  /*d260*/  IMAD.X R3, RZ, RZ, R3, P0 ;  /* 0x000000ffff037224 */ /* 0x000fe200000e0603 */
[----:B------:R-:W-:-:S04]  /*d270*/  LOP3.LUT P0, RZ, R30, 0x8, RZ, 0xc0, !PT ;  /* 0x000000081eff7812 */ /* 0x000fc8000780c0ff */
[----:B------:R-:W-:Y:S01]  /*d280*/  @!PT LDS RZ, [RZ] ;  /* 0x00000000fffff984 */ /* 0x000fe20000000800 */
[----:B------:R-:W-:Y:S01]  /*d290*/  @!PT LDS RZ, [RZ] ;  /* 0x00000000fffff984 */ /* 0x000fe20000000800 */
[----:B------:R-:W-:Y:S01]  /*d2a0*/  @!PT LDS RZ, [RZ] ;  /* 0x00000000fffff984 */ /* 0x000fe20000000800 */
[----:B------:R0:W-:Y:S01]  /*d2b0*/  LDGSTS.E.BYPASS.LTC128B.128 [R9+0x400], desc[UR50][R2.64], !P5 ;  /* 0x0040000002097fae */ /* 0x0001e2000e901d72 */
[----:B------:R-:W-:-:S08]  /*d2c0*/  ISETP.NE.AND P5, PT, R4, RZ, PT ;  /* 0x000000ff0400720c */ /* 0x000fd00003fa5270 */
[----:B------:R0:W-:Y:S04]  /*d2d0*/  LDGSTS.E.BYPASS.LTC128B.128 [R9+0x2400], desc[UR50][R2.64+0x80], !P0 ;  /* 0x0240008002097fae */ /* 0x0001e8000c101d72 */
[----:B------:R0:W-:Y:S02]  /*d2e0*/  LDGSTS.E.BYPASS.LTC128B.128 [R9+0x4400], desc[UR50][R2.64+0x100], !P6 ;  /* 0x0440010002097fae */ /* 0x0001e4000f101d72 */
[----:B0-----:R-:W-:Y:S05]  /*d2f0*/  WARPSYNC.COLLECTIVE R15, `(.L_x_128) ;  /* 0x000000000f087348 */ /* 0x001fea0003c00000 */
[----:B------:R1:W2:Y:S02]  /*d300*/  SHFL.IDX P6, R14, R13, R12, R11 ;  /* 0x0000000c0d0e7389 */ /* 0x0002a400000c000b */
[----:B012---:R-:W-:Y:S01]  /*d310*/  ENDCOLLECTIVE ;  /* 0x000000000000791b */ /* 0x007fe20003800000 */
.L_x_128:
[----:B------:R-:W-:Y:S01]  /*d320*/  @!PT LDS RZ, [RZ] ;  /* 0x00000000fffff984 */ /* 0x000fe20000000800 */
[----:B------:R-:W-:Y:S01]  /*d330*/  @!PT LDS RZ, [RZ] ;  /* 0x00000000fffff984 */ /* 0x000fe20000000800 */
[----:B------:R-:W-:Y:S01]  /*d340*/  @!PT LDS RZ, [RZ] ;  /* 0x00000000fffff984 */ /* 0x000fe20000000800 */
[----:B------:R-:W-:Y:S01]  /*d350*/  LDGSTS.E.BYPASS.LTC128B.128 [R9+0x6400], desc[UR50][R2.64+0x180], !P5 ;  /* 0x0640018002097fae */ /* 0x000fe2000e901d72 */
[----:B------:R-:W-:-:S03]  /*d360*/  LOP3.LUT P5, RZ, R16, 0x10000000, RZ, 0xc0, !PT ;  /* 0x1000000010ff7812 */ /* 0x000fc600078ac0ff */
[----:B------:R-:W-:Y:S01]  /*d370*/  LDGSTS.E.BYPASS.LTC128B.128 [R9+0x8400], desc[UR50][R2.64+0x200], !P4 ;  /* 0x0840020002097fae */ /* 0x000fe2000e101d72 */
[----:B------:R-:W-:Y:S02]  /*d380*/  P2R R4, PR, RZ, 0x20 ;  /* 0x00000020ff047803 */ /* 0x000fe40000000000 */
[----:B------:R-:W-:Y:S01]  /*d390*/  LOP3.LUT P5, RZ, R30, 0x20, RZ, 0xc0, !PT ;  /* 0x000000201eff7812 */ /* 0x000fe200078ac0ff */
[----:B------:R-:W-:Y:S01]  /*d3a0*/  LDGSTS.E.BYPASS.LTC128B.128 [R9+0xa400], desc[UR50][R2.64+0x280], !P3 ;  /* 0x0a40028002097fae */ /* 0x000fe2000d901d72 */
[C---:B------:R-:W-:Y:S01]  /*d3b0*/  LOP3.LUT P4, RZ, R16.reuse, 0x2000000, RZ, 0xc0, !PT ;  /* 0x0200000010ff7812 */ /* 0x040fe2000788c0ff */
[----:B------:R-:W-:Y:S01]  /*d3c0*/  IMAD.MOV.U32 R13, RZ, RZ, R8 ;  /* 0x000000ffff0d7224 */ /* 0x000fe200078e0008 */
[C---:B------:R-:W-:Y:S01]  /*d3d0*/  LOP3.LUT P3, RZ, R16.reuse, 0x100000, RZ, 0xc0, !PT ;  /* 0x0010000010ff7812 */ /* 0x040fe2000786c0ff */
[----:B------:R-:W-:Y:S01]  /*d3e0*/  LDGSTS.E.BYPASS.LTC128B.128 [R9+0xc400], desc[UR50][R2.64+0x300], !P2 ;  /* 0x0c40030002097fae */ /* 0x000fe2000d101d72 */
[----:B------:R-:W-:-:S03]  /*d3f0*/  LOP3.LUT P2, RZ, R16, 0x80000, RZ, 0xc0, !PT ;  /* 0x0008000010ff7812 */ /* 0x000fc6000784c0ff */
[----:B------:R0:W-:Y:S01]  /*d400*/  LDGSTS.E.BYPASS.LTC128B.128 [R9+0xe400], desc[UR50][R2.64+0x380], !P1 ;  /* 0x0e40038002097fae */ /* 0x0001e2000c901d72 */
[----:B------:R-:W-:Y:S02]  /*d410*/  LOP3.LUT P1, RZ, R16, 0x40000, RZ, 0xc0, !PT ;  /* 0x0004000010ff7812 */ /* 0x000fe4000782c0ff */
[----:B0-----:R-:W-:-:S11]  /*d420*/  MOV R3, R14 ;  /* 0x0000000e00037202 */ /* 0x001fd60000000f00 */
[----:B------:R-:W-:Y:S05]  /*d430*/  WARPSYNC.COLLECTIVE R15, `(.L_x_129) ;  /* 0x000000000f087348 */ /* 0x000fea0003c00000 */
[----:B------:R0:W1:Y:S02]  /*d440*/  SHFL.IDX P6, R14, R13, R12, R11 ;  /* 0x0000000c0d0e7389 */ /* 0x00006400000c000b */
[----:B01----:R-:W-:Y:S01]  /*d450*/  ENDCOLLECTIVE ;  /* 0x000000000000791b */ /* 0x003fe20003800000 */
.L_x_129:
[----:B------:R-:W-:Y:S02]  /*d460*/  IMAD.MOV.U32 R13, RZ, RZ, R10 ;  /* 0x000000ffff0d7224 */ /* 0x000fe400078e000a */
[----:B------:R-:W-:Y:S02]  /*d470*/  IMAD.MOV.U32 R12, RZ, RZ, 0x2 ;  /* 0x00000002ff0c7424 */ /* 0x000fe400078e00ff */
[----:B------:R-:W-:Y:S01]  /*d480*/  IMAD.MOV.U32 R2, RZ, RZ, R14 ;  /* 0x000000ffff027224 */ /* 0x000fe200078e000e */
[----:B------:R-:W-:-:S04]  /*d490*/  LOP3.LUT P6, RZ, R16, 0x80000000, RZ, 0xc0, !PT ;  /* 0x8000000010ff7812 */ /* 0x000fc800078cc0ff */
        /* <DEDUP_REMOVED lines=13> */
.L_x_130:
        /* <DEDUP_REMOVED lines=9> */
[C---:B------:R-:W-:Y:S02]  /*d600*/  LOP3.LUT P4, RZ, R16.reuse, 0x1000000, RZ, 0xc0, !PT ;  /* 0x0100000010ff7812 */ /* 0x040fe4000788c0ff */
[----:B------:R-:W-:Y:S01]  /*d610*/  MOV R13, R8 ;  /* 0x00000008000d7202 */ /* 0x000fe20000000f00 */
[----:B------:R-:W-:Y:S01]  /*d620*/  LDGSTS.E.BYPASS.LTC128B.128 [R9+0xcc00], desc[UR50][R2.64+0x300], !P2 ;  /* 0x0cc0030002097fae */ /* 0x000fe2000d101d72 */
[C---:B------:R-:W-:Y:S02]  /*d630*/  LOP3.LUT P3, RZ, R16.reuse, 0x20000, RZ, 0xc0, !PT ;  /* 0x0002000010ff7812 */ /* 0x040fe4000786c0ff */
[C---:B------:R-:W-:Y:S01]  /*d640*/  LOP3.LUT P2, RZ, R16.reuse, 0x10000, RZ, 0xc0, !PT ;  /* 0x0001000010ff7812 */ /* 0x040fe2000784c0ff */
[----:B------:R0:W-:Y:S01]  /*d650*/  LDGSTS.E.BYPASS.LTC128B.128 [R9+0xec00], desc[UR50][R2.64+0x380], !P1 ;  /* 0x0ec0038002097fae */ /* 0x0001e2000c901d72 */
[----:B------:R-:W-:Y:S01]  /*d660*/  LOP3.LUT P1, RZ, R16, 0x8000, RZ, 0xc0, !PT ;  /* 0x0000800010ff7812 */ /* 0x000fe2000782c0ff */
[----:B0-----:R-:W-:-:S12]  /*d670*/  IMAD.MOV.U32 R3, RZ, RZ, R14 ;  /* 0x000000ffff037224 */ /* 0x001fd800078e000e */
[----:B------:R-:W-:Y:S05]  /*d680*/  WARPSYNC.COLLECTIVE R15, `(.L_x_131) ;  /* 0x000000000f087348 */ /* 0x000fea0003c00000 */
[----:B------:R0:W1:Y:S02]  /*d690*/  SHFL.IDX P6, R14, R13, R12, R11 ;  /* 0x0000000c0d0e7389 */ /* 0x00006400000c000b */
[----:B01----:R-:W-:Y:S01]  /*d6a0*/  ENDCOLLECTIVE ;  /* 0x000000000000791b */ /* 0x003fe20003800000 */
.L_x_131:
        /* <DEDUP_REMOVED lines=17> */
.L_x_132:
[----:B------:R-:W-:Y:S01]  /*d7c0*/  @!PT LDS RZ, [RZ] ;  /* 0x00000000fffff984 */ /* 0x000fe20000000800 */
[----:B------:R-:W-:Y:S01]  /*d7d0*/  @!PT LDS RZ, [RZ] ;  /* 0x00000000fffff984 */ /* 0x000fe20000000800 */
[----:B------:R-:W-:Y:S01]  /*d7e0*/  @!PT LDS RZ, [RZ] ;  /* 0x00000000fffff984 */ /* 0x000fe20000000800 */
[----:B------:R0:W-:Y:S04]  /*d7f0*/  LDGSTS.E.BYPASS.LTC128B.128 [R9+0x7400], desc[UR50][R2.64+0x180], !P5 ;  /* 0x0740018002097fae */ /* 0x0001e8000e901d72 */
[----:B------:R0:W-:Y:S04]  /*d800*/  LDGSTS.E.BYPASS.LTC128B.128 [R9+0x9400], desc[UR50][R2.64+0x200], !P4 ;  /* 0x0940020002097fae */ /* 0x0001e8000e101d72 */
[----:B------:R0:W-:Y:S01]  /*d810*/  LDGSTS.E.BYPASS.LTC128B.128 [R9+0xb400], desc[UR50][R2.64+0x280], !P3 ;  /* 0x0b40028002097fae */ /* 0x0001e2000d901d72 */
[----:B------:R-:W-:-:S03]  /*d820*/  IMAD.MOV.U32 R13, RZ, RZ, R8 ;  /* 0x000000ffff0d7224 */ /* 0x000fc600078e0008 */
[----:B------:R0:W-:Y:S04]  /*d830*/  LDGSTS.E.BYPASS.LTC128B.128 [R9+0xd400], desc[UR50][R2.64+0x300], !P2 ;  /* 0x0d40030002097fae */ /* 0x0001e8000d101d72 */
[----:B------:R0:W-:Y:S01]  /*d840*/  LDGSTS.E.BYPASS.LTC128B.128 [R9+0xf400], desc[UR50][R2.64+0x380], !P1 ;  /* 0x0f40038002097fae */ /* 0x0001e2000c901d72 */
[----:B------:R-:W-:-:S07]  /*d850*/  IMAD.MOV.U32 R10, RZ, RZ, R14 ;  /* 0x000000ffff0a7224 */ /* 0x000fce00078e000e */
[----:B0-----:R-:W-:Y:S05]  /*d860*/  WARPSYNC.COLLECTIVE R15, `(.L_x_133) ;  /* 0x000000000f087348 */ /* 0x001fea0003c00000 */
[----:B------:R1:W2:Y:S02]  /*d870*/  SHFL.IDX P6, R14, R13, R12, R11 ;  /* 0x0000000c0d0e7389 */ /* 0x0002a400000c000b */
[----:B012---:R-:W-:Y:S01]  /*d880*/  ENDCOLLECTIVE ;  /* 0x000000000000791b */ /* 0x007fe20003800000 */
.L_x_133:
[----:B------:R-:W-:Y:S05]  /*d890*/  BRA `(.L_x_134) ;  /* 0xffffffd400647947 */ /* 0x000fea000383ffff */
.L_x_73:
[----:B0-----:R0:W1:Y:S02]  /*d8a0*/  SYNCS.PHASECHK.TRANS64.TRYWAIT P0, [R9+URZ+0x28c40], R20 ;  /* 0x028c4014090075a7 */ /* 0x001064000800017f */
[----:B-1----:R-:W-:Y:S05]  /*d8b0*/  @!P0 NANOSLEEP.SYNCS 0x989680 ;  /* 0x009896800000895d */ /* 0x002fea0003900000 */
[----:B------:R-:W1:Y:S02]  /*d8c0*/  @!P0 SYNCS.PHASECHK.TRANS64 P0, [R9+URZ+0x28c40], R20 ;  /* 0x028c4014090085a7 */ /* 0x000e64000800007f */
[----:B-1----:R-:W-:Y:S05]  /*d8d0*/  @!P0 BRA `(.L_x_73) ;  /* 0xfffffffc00f08947 */ /* 0x002fea000383ffff */
[----:B------:R-:W-:Y:S05]  /*d8e0*/  BRA `(.L_x_135) ;  /* 0xffffffd800987947 */ /* 0x000fea000383ffff */
.L_x_74:
[----:B------:R-:W-:Y:S01]  /*d8f0*/  BSSY B1, `(.L_x_136) ;  /* 0x0000008000017945 */ /* 0x000fe20003800000 */
[----:B------:R-:W-:Y:S01]  /*d900*/  MOV R13, R28 ;  /* 0x0000001c000d7202 */ /* 0x000fe20000000f00 */
[----:B------:R-:W-:Y:S02]  /*d910*/  IMAD.MOV.U32 R12, RZ, RZ, RZ ;  /* 0x000000ffff0c7224 */ /* 0x000fe400078e00ff */
[----:B------:R-:W-:Y:S02]  /*d920*/  IMAD.MOV.U32 R11, RZ, RZ, 0x181f ;  /* 0x0000181fff0b7424 */ /* 0x000fe400078e00ff */
[----:B------:R-:W-:-:S07]  /*d930*/  IMAD.MOV.U32 R15, RZ, RZ, -0x1 ;  /* 0xffffffffff0f7424 */ /* 0x000fce00078e00ff */
[----:B0-----:R-:W-:Y:S05]  /*d940*/  WARPSYNC.COLLECTIVE R15, `(.L_x_137) ;  /* 0x000000000f087348 */ /* 0x001fea0003c00000 */
[----:B------:R1:W2:Y:S02]  /*d950*/  SHFL.IDX P6, R14, R13, R12, R11 ;  /* 0x0000000c0d0e7389 */ /* 0x0002a400000c000b */
[----:B012---:R-:W-:Y:S01]  /*d960*/  ENDCOLLECTIVE ;  /* 0x000000000000791b */ /* 0x007fe20003800000 */
.L_x_137:
[----:B------:R-:W-:Y:S05]  /*d970*/  BSYNC B1 ;  /* 0x0000000000017941 */ /* 0x000fea0003800000 */
.L_x_136:
[----:B------:R-:W-:Y:S01]  /*d980*/  IMAD.MOV.U32 R13, RZ, RZ, R21 ;  /* 0x000000ffff0d7224 */ /* 0x000fe200078e0015 */
[----:B------:R-:W-:Y:S01]  /*d990*/  MOV R11, 0x181f ;  /* 0x0000181f000b7802 */ /* 0x000fe20000000f00 */
[----:B------:R-:W-:Y:S01]  /*d9a0*/  IMAD.MOV.U32 R12, RZ, RZ, RZ ;  /* 0x000000ffff0c7224 */ /* 0x000fe200078e00ff */
[----:B------:R-:W-:Y:S01]  /*d9b0*/  LEA R26, R6, UR39, 0x1 ;  /* 0x00000027061a7c11 */ /* 0x000fe2000f8e08ff */
[----:B------:R-:W-:Y:S02]  /*d9c0*/  IMAD.MOV.U32 R15, RZ, RZ, -0x1 ;  /* 0xffffffffff0f7424 */ /* 0x000fe400078e00ff */
[----:B------:R-:W-:-:S07]  /*d9d0*/  IMAD.MOV.U32 R3, RZ, RZ, R14 ;  /* 0x000000ffff037224 */ /* 0x000fce00078e000e */
[----:B------:R-:W-:Y:S05]  /*d9e0*/  WARPSYNC.COLLECTIVE R15, `(.L_x_138) ;  /* 0x000000000f087348 */ /* 0x000fea0003c00000 */
[----:B------:R0:W1:Y:S02]  /*d9f0*/  SHFL.IDX P6, R14, R13, R12, R11 ;  /* 0x0000000c0d0e7389 */ /* 0x00006400000c000b */
[----:B01----:R-:W-:Y:S01]  /*da00*/  ENDCOLLECTIVE ;  /* 0x000000000000791b */ /* 0x003fe20003800000 */
.L_x_138:
[----:B------:R-:W-:Y:S02]  /*da10*/  IMAD.MOV.U32 R13, RZ, RZ, R28 ;  /* 0x000000ffff0d7224 */ /* 0x000fe400078e001c */
[----:B------:R-:W-:Y:S01]  /*da20*/  IMAD.MOV.U32 R12, RZ, RZ, 0x1 ;  /* 0x00000001ff0c7424 */ /* 0x000fe200078e00ff */
[----:B------:R-:W-:-:S13]  /*da30*/  IADD3 R2, P0, R14, R0, RZ ;  /* 0x000000000e027210 */ /* 0x000fda0007f1e0ff */
[----:B------:R-:W-:Y:S05]  /*da40*/  WARPSYNC.COLLECTIVE R15, `(.L_x_139) ;  /* 0x000000000f087348 */ /* 0x000fea0003c00000 */
[----:B------:R0:W1:Y:S02]  /*da50*/  SHFL.IDX P6, R14, R13, R12, R11 ;  /* 0x0000000c0d0e7389 */ /* 0x00006400000c000b */
[----:B01----:R-:W-:Y:S01]  /*da60*/  ENDCOLLECTIVE ;  /* 0x000000000000791b */ /* 0x003fe20003800000 */
.L_x_139:
[----:B------:R-:W-:-:S05]  /*da70*/  IMAD.X R3, RZ, RZ, R3, P0 ;  /* 0x000000ffff037224 */ /* 0x000fca00000e0603 */
[----:B------:R-:W-:Y:S01]  /*da80*/  @!PT LDS RZ, [RZ] ;  /* 0x00000000fffff984 */ /* 0x000fe20000000800 */
[----:B------:R-:W-:Y:S01]  /*da90*/  @!PT LDS RZ, [RZ] ;  /* 0x00000000fffff984 */ /* 0x000fe20000000800 */
[----:B------:R-:W-:Y:S01]  /*daa0*/  @!PT LDS RZ, [RZ] ;  /* 0x00000000fffff984 */ /* 0x000fe20000000800 */
[----:B------:R0:W-:Y:S01]  /*dab0*/  LDGSTS.E.BYPASS.LTC128B.128 [R26+0x22400], desc[UR50][R2.64], !P1 ;  /* 0x22400000021a7fae */ /* 0x0001e2000c901d72 */
[----:B------:R-:W-:Y:S02]  /*dac0*/  IMAD.MOV.U32 R13, RZ, RZ, R21 ;  /* 0x000000ffff0d7224 */ /* 0x000fe400078e0015 */
[----:B------:R-:W-:-:S07]  /*dad0*/  IMAD.MOV.U32 R34, RZ, RZ, R14 ;  /* 0x000000ffff227224 */ /* 0x000fce00078e000e */
[----:B0-----:R-:W-:Y:S05]  /*dae0*/  WARPSYNC.COLLECTIVE R15, `(.L_x_140) ;  /* 0x000000000f087348 */ /* 0x001fea0003c00000 */
[----:B------:R1:W2:Y:S02]  /*daf0*/  SHFL.IDX P6, R14, R13, R12, R11 ;  /* 0x0000000c0d0e7389 */ /* 0x0002a400000c000b */
[----:B012---:R-:W-:Y:S01]  /*db00*/  ENDCOLLECTIVE ;  /* 0x000000000000791b */ /* 0x007fe20003800000 */
.L_x_140:
[----:B------:R-:W-:Y:S02]  /*db10*/  IMAD.MOV.U32 R13, RZ, RZ, R28 ;  /* 0x000000ffff0d7224 */ /* 0x000fe400078e001c */
[----:B------:R-:W-:Y:S01]  /*db20*/  IMAD.MOV.U32 R12, RZ, RZ, 0x2 ;  /* 0x00000002ff0c7424 */ /* 0x000fe200078e00ff */
[----:B------:R-:W-:-:S07]  /*db30*/  MOV R10, R14 ;  /* 0x0000000e000a7202 */ /* 0x000fce0000000f00 */
[----:B------:R-:W-:Y:S05]  /*db40*/  WARPSYNC.COLLECTIVE R15, `(.L_x_141) ;  /* 0x000000000f087348 */ /* 0x000fea0003c00000 */
[----:B------:R0:W1:Y:S02]  /*db50*/  SHFL.IDX P6, R14, R13, R12, R11 ;  /* 0x0000000c0d0e7389 */ /* 0x00006400000c000b */
[----:B01----:R-:W-:Y:S01]  /*db60*/  ENDCOLLECTIVE ;  /* 0x000000000000791b */ /* 0x003fe20003800000 */
.L_x_141:
[----:B------:R-:W-:-:S05]  /*db70*/  IADD3 R2, P0, R10, R0, RZ ;  /* 0x000000000a027210 */ /* 0x000fca0007f1e0ff */
[----:B------:R-:W-:-:S05]  /*db80*/  IMAD.X R3, RZ, RZ, R34, P0 ;  /* 0x000000ffff037224 */ /* 0x000fca00000e0622 */
[----:B------:R-:W-:Y:S01]  /*db90*/  @!PT LDS RZ, [RZ] ;  /* 0x00000000fffff984 */ /* 0x000fe20000000800 */
[----:B------:R-:W-:Y:S01]  /*dba0*/  @!PT LDS RZ, [RZ] ;  /* 0x00000000fffff984 */ /* 0x000fe20000000800 */
[----:B------:R-:W-:Y:S01]  /*dbb0*/  @!PT LDS RZ, [RZ] ;  /* 0x00000000fffff984 */ /* 0x000fe20000000800 */
[----:B------:R0:W-:Y:S01]  /*dbc0*/  LDGSTS.E.BYPASS.LTC128B.128 [R26+0x22c00], desc[UR50][R2.64], !P1 ;  /* 0x22c00000021a7fae */ /* 0x0001e2000c901d72 */
[----:B------:R-:W-:Y:S02]  /*dbd0*/  IMAD.MOV.U32 R13, RZ, RZ, R21 ;  /* 0x000000ffff0d7224 */ /* 0x000fe400078e0015 */
[----:B0-----:R-:W-:-:S07]  /*dbe0*/  IMAD.MOV.U32 R3, RZ, RZ, R14 ;  /* 0x000000ffff037224 */ /* 0x001fce00078e000e */
[----:B------:R-:W-:Y:S05]  /*dbf0*/  WARPSYNC.COLLECTIVE R15, `(.L_x_142) ;  /* 0x000000000f087348 */ /* 0x000fea0003c00000 */
[----:B------:R0:W1:Y:S02]  /*dc00*/  SHFL.IDX P6, R14, R13, R12, R11 ;  /* 0x0000000c0d0e7389 */ /* 0x00006400000c000b */
[----:B01----:R-:W-:Y:S01]  /*dc10*/  ENDCOLLECTIVE ;  /* 0x000000000000791b */ /* 0x003fe20003800000 */
.L_x_142:
[----:B------:R-:W-:Y:S02]  /*dc20*/  IMAD.MOV.U32 R13, RZ, RZ, R28 ;  /* 0x000000ffff0d7224 */ /* 0x000fe400078e001c */
[----:B------:R-:W-:Y:S02]  /*dc30*/  IMAD.MOV.U32 R12, RZ, RZ, 0x3 ;  /* 0x00000003ff0c7424 */ /* 0x000fe400078e00ff */
[----:B------:R-:W-:-:S07]  /*dc40*/  IMAD.MOV.U32 R2, RZ, RZ, R14 ;  /* 0x000000ffff027224 */ /* 0x000fce00078e000e */
[----:B------:R-:W-:Y:S05]  /*dc50*/  WARPSYNC.COLLECTIVE R15, `(.L_x_143) ;  /* 0x000000000f087348 */ /* 0x000fea0003c00000 */
[----:B------:R0:W1:Y:S02]  /*dc60*/  SHFL.IDX P6, R14, R13, R12, R11 ;  /* 0x0000000c0d0e7389 */ /* 0x00006400000c000b */
[----:B01----:R-:W-:Y:S01]  /*dc70*/  ENDCOLLECTIVE ;  /* 0x000000000000791b */ /* 0x003fe20003800000 */
.L_x_143:
[----:B------:R-:W-:-:S04]  /*dc80*/  IADD3 R2, P0, R2, R0, RZ ;  /* 0x0000000002027210 */ /* 0x000fc80007f1e0ff */
[----:B------:R-:W-:-:S05]  /*dc90*/  IADD3.X R3, RZ, R3, RZ, P0, !PT ;  /* 0x00000003ff037210 */ /* 0x000fca00007fe4ff */
        /* <DEDUP_REMOVED lines=9> */
.L_x_144:
[----:B------:R-:W-:Y:S05]  /*dd30*/  BRA `(.L_x_145) ;  /* 0xffffffd8002c7947 */ /* 0x000fea000383ffff */
.L_x_79:
[----:B--2---:R2:W3:Y:S02]  /*dd40*/  SYNCS.PHASECHK.TRANS64.TRYWAIT P0, [R9+URZ+0x28c60], R20 ;  /* 0x028c6014090075a7 */ /* 0x0044e4000800017f */
[----:B---3--:R-:W-:Y:S05]  /*dd50*/  @!P0 NANOSLEEP.SYNCS 0x989680 ;  /* 0x009896800000895d */ /* 0x008fea0003900000 */
[----:B------:R-:W3:Y:S02]  /*dd60*/  @!P0 SYNCS.PHASECHK.TRANS64 P0, [R9+URZ+0x28c60], R20 ;  /* 0x028c6014090085a7 */ /* 0x000ee4000800007f */
[----:B---3--:R-:W-:Y:S05]  /*dd70*/  @!P0 BRA `(.L_x_79) ;  /* 0xfffffffc00f08947 */ /* 0x008fea000383ffff */
[----:B------:R-:W-:Y:S05]  /*dd80*/  BRA `(.L_x_146) ;  /* 0xffffffd8007c7947 */ /* 0x000fea000383ffff */
.L_x_80:
[----:B------:R-:W-:Y:S01]  /*dd90*/  BSSY B1, `(.L_x_147) ;  /* 0x0000008000017945 */ /* 0x000fe20003800000 */
[----:B------:R-:W-:Y:S01]  /*dda0*/  IMAD.MOV.U32 R13, RZ, RZ, R20 ;  /* 0x000000ffff0d7224 */ /* 0x000fe200078e0014 */
[----:B------:R-:W-:Y:S01]  /*ddb0*/  MOV R11, 0x181f ;  /* 0x0000181f000b7802 */ /* 0x000fe20000000f00 */
[----:B------:R-:W-:Y:S02]  /*ddc0*/  IMAD.MOV.U32 R12, RZ, RZ, RZ ;  /* 0x000000ffff0c7224 */ /* 0x000fe400078e00ff */
[----:B------:R-:W-:-:S07]  /*ddd0*/  IMAD.MOV.U32 R15, RZ, RZ, -0x1 ;  /* 0xffffffffff0f7424 */ /* 0x000fce00078e00ff */
[----:B-1----:R-:W-:Y:S05]  /*dde0*/  WARPSYNC.COLLECTIVE R15, `(.L_x_148) ;  /* 0x000000000f087348 */ /* 0x002fea0003c00000 */
[----:B------:R0:W2:Y:S02]  /*ddf0*/  SHFL.IDX P6, R14, R13, R12, R11 ;  /* 0x0000000c0d0e7389 */ /* 0x0000a400000c000b */
[----:B012---:R-:W-:Y:S01]  /*de00*/  ENDCOLLECTIVE ;  /* 0x000000000000791b */ /* 0x007fe20003800000 */
.L_x_148:
[----:B------:R-:W-:Y:S05]  /*de10*/  BSYNC B1 ;  /* 0x0000000000017941 */ /* 0x000fea0003800000 */
.L_x_147:
[----:B------:R-:W-:Y:S01]  /*de20*/  IMAD.MOV.U32 R13, RZ, RZ, R10 ;  /* 0x000000ffff0d7224 */ /* 0x000fe200078e000a */
[----:B------:R-:W-:Y:S01]  /*de30*/  LEA R19, R19, UR39, 0x1 ;  /* 0x0000002713137c11 */ /* 0x000fe2000f8e08ff */
[----:B------:R-:W-:Y:S01]  /*de40*/  IMAD.MOV.U32 R12, RZ, RZ, RZ ;  /* 0x000000ffff0c7224 */ /* 0x000fe200078e00ff */
[C---:B------:R-:W-:Y:S01]  /*de50*/  LOP3.LUT P2, RZ, R16.reuse, 0x20, RZ, 0xc0, !PT ;  /* 0x0000002010ff7812 */ /* 0x040fe2000784c0ff */
[----:B------:R-:W-:Y:S01]  /*de60*/  IMAD.MOV.U32 R11, RZ, RZ, 0x181f ;  /* 0x0000181fff0b7424 */ /* 0x000fe200078e00ff */
[----:B------:R-:W-:Y:S01]  /*de70*/  LOP3.LUT P1, RZ, R16, 0x10, RZ, 0xc0, !PT ;  /* 0x0000001010ff7812 */ /* 0x000fe2000782c0ff */
[----:B------:R-:W-:Y:S01]  /*de80*/  IMAD.MOV.U32 R15, RZ, RZ, -0x1 ;  /* 0xffffffffff0f7424 */ /* 0x000fe200078e00ff */
[----:B------:R-:W-:Y:S01]  /*de90*/  P2R R4, PR, RZ, 0x20 ;  /* 0x00000020ff047803 */ /* 0x000fe20000000000 */
[----:B------:R-:W-:-:S10]  /*dea0*/  IMAD.MOV.U32 R3, RZ, RZ, R14 ;  /* 0x000000ffff037224 */ /* 0x000fd400078e000e */
[----:B------:R-:W-:Y:S05]  /*deb0*/  WARPSYNC.COLLECTIVE R15, `(.L_x_149) ;  /* 0x000000000f087348 */ /* 0x000fea0003c00000 */
[----:B------:R0:W1:Y:S02]  /*dec0*/  SHFL.IDX P6, R14, R13, R12, R11 ;  /* 0x0000000c0d0e7389 */ /* 0x00006400000c000b */
[----:B01----:R-:W-:Y:S01]  /*ded0*/  ENDCOLLECTIVE ;  /* 0x000000000000791b */ /* 0x003fe20003800000 */
.L_x_149:
[----:B------:R-:W-:Y:S02]  /*dee0*/  IMAD.MOV.U32 R13, RZ, RZ, R20 ;  /* 0x000000ffff0d7224 */ /* 0x000fe400078e0014 */
[----:B------:R-:W-:Y:S01]  /*def0*/  IMAD.MOV.U32 R12, RZ, RZ, 0x1 ;  /* 0x00000001ff0c7424 */ /* 0x000fe200078e00ff */
[----:B------:R-:W-:Y:S02]  /*df00*/  LOP3.LUT P6, RZ, R16, 0x40, RZ, 0xc0, !PT ;  /* 0x0000004010ff7812 */ /* 0x000fe400078cc0ff */
[----:B------:R-:W-:-:S04]  /*df10*/  IADD3 R2, P0, R14, R0, RZ ;  /* 0x000000000e027210 */ /* 0x000fc80007f1e0ff */
[----:B------:R-:W-:Y:S02]  /*df20*/  IADD3.X R3, RZ, R3, RZ, P0, !PT ;  /* 0x00000003ff037210 */ /* 0x000fe400007fe4ff */
[----:B------:R-:W-:-:S05]  /*df30*/  ISETP.NE.U32.AND P0, PT, R29, RZ, PT ;  /* 0x000000ff1d00720c */ /* 0x000fca0003f05070 */
[----:B------:R-:W-:Y:S01]  /*df40*/  @!PT LDS RZ, [RZ] ;  /* 0x00000000fffff984 */ /* 0x000fe20000000800 */
[----:B------:R-:W-:Y:S01]  /*df50*/  @!PT LDS RZ, [RZ] ;  /* 0x00000000fffff984 */ /* 0x000fe20000000800 */
[----:B------:R-:W-:Y:S01]  /*df60*/  @!PT LDS RZ, [RZ] ;  /* 0x00000000fffff984 */ /* 0x000fe20000000800 */
[----:B------:R0:W-:Y:S08]  /*df70*/  LDGSTS.E.BYPASS.LTC128B.128 [R19+0x400], desc[UR50][R2.64], !P6 ;  /* 0x0040000002137fae */ /* 0x0001f0000f101d72 */
[----:B0-----:R-:W-:Y:S05]  /*df80*/  WARPSYNC.COLLECTIVE R15, `(.L_x_150) ;  /* 0x000000000f087348 */ /* 0x001fea0003c00000 */
[----:B------:R1:W2:Y:S02]  /*df90*/  SHFL.IDX P6, R14, R13, R12, R11 ;  /* 0x0000000c0d0e7389 */ /* 0x0002a400000c000b */
[----:B012---:R-:W-:Y:S01]  /*dfa0*/  ENDCOLLECTIVE ;  /* 0x000000000000791b */ /* 0x007fe20003800000 */
.L_x_150:
[----:B------:R-:W-:Y:S01]  /*dfb0*/  @!PT LDS RZ, [RZ] ;  /* 0x00000000fffff984 */ /* 0x000fe20000000800 */
[----:B------:R-:W-:Y:S01]  /*dfc0*/  @!PT LDS RZ, [RZ] ;  /* 0x00000000fffff984 */ /* 0x000fe20000000800 */
[----:B------:R-:W-:Y:S01]  /*dfd0*/  @!PT LDS RZ, [RZ] ;  /* 0x00000000fffff984 */ /* 0x000fe20000000800 */
[----:B------:R-:W-:Y:S04]  /*dfe0*/  LDGSTS.E.BYPASS.LTC128B.128 [R19+0x2400], desc[UR50][R2.64+0x80], !P2 ;  /* 0x0240008002137fae */ /* 0x000fe8000d101d72 */
[----:B------:R-:W-:Y:S01]  /*dff0*/  LDGSTS.E.BYPASS.LTC128B.128 [R19+0x4400], desc[UR50][R2.64+0x100], !P1 ;  /* 0x0440010002137fae */ /* 0x000fe2000c901d72 */
[----:B------:R-:W-:-:S03]  /*e000*/  ISETP.NE.U32.AND P1, PT, R27, RZ, PT ;  /* 0x000000ff1b00720c */ /* 0x000fc60003f25070 */
[----:B------:R-:W-:Y:S01]  /*e010*/  LDGSTS.E.BYPASS.LTC128B.128 [R19+0x6400], desc[UR50][R2.64+0x180], !P5 ;  /* 0x0640018002137fae */ /* 0x000fe2000e901d72 */
[----:B------:R-:W-:Y:S01]  /*e020*/  LOP3.LUT P5, RZ, R16, 0x40, RZ, 0xc0, !PT ;  /* 0x0000004010ff7812 */ /* 0x000fe200078ac0ff */
[----:B------:R-:W-:Y:S02]  /*e030*/  IMAD.MOV.U32 R13, RZ, RZ, R10 ;  /* 0x000000ffff0d7224 */ /* 0x000fe400078e000a */
[----:B------:R-:W-:Y:S04]  /*e040*/  LDGSTS.E.BYPASS.LTC128B.128 [R19+0x8400], desc[UR50][R2.64+0x200], !P4 ;  /* 0x0840020002137fae */ /* 0x000fe8000e101d72 */
[----:B------:R-:W-:Y:S04]  /*e050*/  LDGSTS.E.BYPASS.LTC128B.128 [R19+0xa400], desc[UR50][R2.64+0x280], !P3 ;  /* 0x0a40028002137fae */ /* 0x000fe8000d901d72 */
[----:B------:R-:W-:Y:S04]  /*e060*/  LDGSTS.E.BYPASS.LTC128B.128 [R19+0xc400], desc[UR50][R2.64+0x300], P0 ;  /* 0x0c40030002137fae */ /* 0x000fe80008101d72 */
[----:B------:R0:W-:Y:S02]  /*e070*/  LDGSTS.E.BYPASS.LTC128B.128 [R19+0xe400], desc[UR50][R2.64+0x380], P1 ;  /* 0x0e40038002137fae */ /* 0x0001e40008901d72 */
[----:B0-----:R-:W-:-:S07]  /*e080*/  IMAD.MOV.U32 R3, RZ, RZ, R14 ;  /* 0x000000ffff037224 */ /* 0x001fce00078e000e */
[----:B------:R-:W-:Y:S05]  /*e090*/  WARPSYNC.COLLECTIVE R15, `(.L_x_151) ;  /* 0x000000000f087348 */ /* 0x000fea0003c00000 */
[----:B------:R0:W1:Y:S02]  /*e0a0*/  SHFL.IDX P6, R14, R13, R12, R11 ;  /* 0x0000000c0d0e7389 */ /* 0x00006400000c000b */
[----:B01----:R-:W-:Y:S01]  /*e0b0*/  ENDCOLLECTIVE ;  /* 0x000000000000791b */ /* 0x003fe20003800000 */
.L_x_151:
[----:B------:R-:W-:Y:S01]  /*e0c0*/  IMAD.MOV.U32 R13, RZ, RZ, R20 ;  /* 0x000000ffff0d7224 */ /* 0x000fe200078e0014 */
[----:B------:R-:W-:Y:S02]  /*e0d0*/  MOV R12, 0x2 ;  /* 0x00000002000c7802 */ /* 0x000fe40000000f00 */
[----:B------:R-:W-:Y:S02]  /*e0e0*/  IADD3 R2, P2, R14, R0, RZ ;  /* 0x000000000e027210 */ /* 0x000fe40007f5e0ff */
[----:B------:R-:W-:-:S03]  /*e0f0*/  LOP3.LUT P6, RZ, R16, 0x10, RZ, 0xc0, !PT ;  /* 0x0000001010ff7812 */ /* 0x000fc600078cc0ff */
[----:B------:R-:W-:Y:S01]  /*e100*/  IMAD.X R3, RZ, RZ, R3, P2 ;  /* 0x000000ffff037224 */ /* 0x000fe200010e0603 */
[----:B------:R-:W-:-:S04]  /*e110*/  LOP3.LUT P2, RZ, R16, 0x20, RZ, 0xc0, !PT ;  /* 0x0000002010ff7812 */ /* 0x000fc8000784c0ff */
[----:B------:R-:W-:Y:S01]  /*e120*/  @!PT LDS RZ, [RZ] ;  /* 0x00000000fffff984 */ /* 0x000fe20000000800 */
[----:B------:R-:W-:Y:S01]  /*e130*/  @!PT LDS RZ, [RZ] ;  /* 0x00000000fffff984 */ /* 0x000fe20000000800 */
[----:B------:R-:W-:Y:S01]  /*e140*/  @!PT LDS RZ, [RZ] ;  /* 0x00000000fffff984 */ /* 0x000fe20000000800 */
[----:B------:R0:W-:Y:S01]  /*e150*/  LDGSTS.E.BYPASS.LTC128B.128 [R19+0xc00], desc[UR50][R2.64], !P5 ;  /* 0x00c0000002137fae */ /* 0x0001e2000e901d72 */
[----:B------:R-:W-:-:S04]  /*e160*/  ISETP.NE.AND P5, PT, R4, RZ, PT ;  /* 0x000000ff0400720c */ /* 0x000fc80003fa5270 */
[----:B------:R-:W-:-:S04]  /*e170*/  P2R R4, PR, RZ, 0x20 ;  /* 0x00000020ff047803 */ /* 0x000fc80000000000 */
[----:B------:R0:W-:Y:S04]  /*e180*/  LDGSTS.E.BYPASS.LTC128B.128 [R19+0x2c00], desc[UR50][R2.64+0x80], !P2 ;  /* 0x02c0008002137fae */ /* 0x0001e8000d101d72 */
[----:B------:R0:W-:Y:S02]  /*e190*/  LDGSTS.E.BYPASS.LTC128B.128 [R19+0x4c00], desc[UR50][R2.64+0x100], !P6 ;  /* 0x04c0010002137fae */ /* 0x0001e4000f101d72 */
[----:B0-----:R-:W-:Y:S05]  /*e1a0*/  WARPSYNC.COLLECTIVE R15, `(.L_x_152) ;  /* 0x000000000f087348 */ /* 0x001fea0003c00000 */
[----:B------:R1:W2:Y:S02]  /*e1b0*/  SHFL.IDX P6, R14, R13, R12, R11 ;  /* 0x0000000c0d0e7389 */ /* 0x0002a400000c000b */
[----:B012---:R-:W-:Y:S01]  /*e1c0*/  ENDCOLLECTIVE ;  /* 0x000000000000791b */ /* 0x007fe20003800000 */
.L_x_152:
[----:B------:R-:W-:Y:S01]  /*e1d0*/  @!PT LDS RZ, [RZ] ;  /* 0x00000000fffff984 */ /* 0x000fe20000000800 */
[----:B------:R-:W-:Y:S01]  /*e1e0*/  @!PT LDS RZ, [RZ] ;  /* 0x00000000fffff984 */ /* 0x000fe20000000800 */
[----:B------:R-:W-:Y:S01]  /*e1f0*/  @!PT LDS RZ, [RZ] ;  /* 0x00000000fffff984 */ /* 0x000fe20000000800 */
[----:B------:R-:W-:Y:S01]  /*e200*/  LDGSTS.E.BYPASS.LTC128B.128 [R19+0x6c00], desc[UR50][R2.64+0x180], !P5 ;  /* 0x06c0018002137fae */ /* 0x000fe2000e901d72 */
[----:B------:R-:W-:-:S03]  /*e210*/  LOP3.LUT P5, RZ, R16, 0x40, RZ, 0xc0, !PT ;  /* 0x0000004010ff7812 */ /* 0x000fc600078ac0ff */
[----:B------:R-:W-:Y:S04]  /*e220*/  LDGSTS.E.BYPASS.LTC128B.128 [R19+0x8c00], desc[UR50][R2.64+0x200], !P4 ;  /* 0x08c0020002137fae */ /* 0x000fe8000e101d72 */
[----:B------:R-:W-:Y:S01]  /*e230*/  LDGSTS.E.BYPASS.LTC128B.128 [R19+0xac00], desc[UR50][R2.64+0x280], !P3 ;  /* 0x0ac0028002137fae */ /* 0x000fe2000d901d72 */
[----:B------:R-:W-:-:S03]  /*e240*/  IMAD.MOV.U32 R13, RZ, RZ, R10 ;  /* 0x000000ffff0d7224 */ /* 0x000fc600078e000a */
[----:B------:R-:W-:Y:S04]  /*e250*/  LDGSTS.E.BYPASS.LTC128B.128 [R19+0xcc00], desc[UR50][R2.64+0x300], P0 ;  /* 0x0cc0030002137fae */ /* 0x000fe80008101d72 */
[----:B------:R0:W-:Y:S02]  /*e260*/  LDGSTS.E.BYPASS.LTC128B.128 [R19+0xec00], desc[UR50][R2.64+0x380], P1 ;  /* 0x0ec0038002137fae */ /* 0x0001e40008901d72 */
[----:B0-----:R-:W-:-:S07]  /*e270*/  IMAD.MOV.U32 R3, RZ, RZ, R14 ;  /* 0x000000ffff037224 */ /* 0x001fce00078e000e */
[----:B------:R-:W-:Y:S05]  /*e280*/  WARPSYNC.COLLECTIVE R15, `(.L_x_153) ;  /* 0x000000000f087348 */ /* 0x000fea0003c00000 */
[----:B------:R0:W1:Y:S02]  /*e290*/  SHFL.IDX P6, R14, R13, R12, R11 ;  /* 0x0000000c0d0e7389 */ /* 0x00006400000c000b */
[----:B01----:R-:W-:Y:S01]  /*e2a0*/  ENDCOLLECTIVE ;  /* 0x000000000000791b */ /* 0x003fe20003800000 */
.L_x_153:
[----:B------:R-:W-:Y:S02]  /*e2b0*/  IMAD.MOV.U32 R13, RZ, RZ, R20 ;  /* 0x000000ffff0d7224 */ /* 0x000fe400078e0014 */
[----:B------:R-:W-:Y:S01]  /*e2c0*/  IMAD.MOV.U32 R12, RZ, RZ, 0x3 ;  /* 0x00000003ff0c7424 */ /* 0x000fe200078e00ff */
        /* <DEDUP_REMOVED lines=14> */
.L_x_154:
[----:B------:R-:W-:Y:S01]  /*e3b0*/  @!PT LDS RZ, [RZ] ;  /* 0x00000000fffff984 */ /* 0x000fe20000000800 */
[----:B------:R-:W-:Y:S01]  /*e3c0*/  @!PT LDS RZ, [RZ] ;  /* 0x00000000fffff984 */ /* 0x000fe20000000800 */
[----:B------:R-:W-:Y:S01]  /*e3d0*/  @!PT LDS RZ, [RZ] ;  /* 0x00000000fffff984 */ /* 0x000fe20000000800 */
[----:B------:R0:W-:Y:S04]  /*e3e0*/  LDGSTS.E.BYPASS.LTC128B.128 [R19+0x7400], desc[UR50][R2.64+0x180], !P5 ;  /* 0x0740018002137fae */ /* 0x0001e8000e901d72 */
[----:B------:R0:W-:Y:S04]  /*e3f0*/  LDGSTS.E.BYPASS.LTC128B.128 [R19+0x9400], desc[UR50][R2.64+0x200], !P4 ;  /* 0x0940020002137fae */ /* 0x0001e8000e101d72 */
[----:B------:R0:W-:Y:S01]  /*e400*/  LDGSTS.E.BYPASS.LTC128B.128 [R19+0xb400], desc[UR50][R2.64+0x280], !P3 ;  /* 0x0b40028002137fae */ /* 0x0001e2000d901d72 */
[----:B------:R-:W-:-:S03]  /*e410*/  MOV R13, R10 ;  /* 0x0000000a000d7202 */ /* 0x000fc60000000f00 */
[----:B------:R0:W-:Y:S04]  /*e420*/  LDGSTS.E.BYPASS.LTC128B.128 [R19+0xd400], desc[UR50][R2.64+0x300], P0 ;  /* 0x0d40030002137fae */ /* 0x0001e80008101d72 */
[----:B------:R0:W-:Y:S01]  /*e430*/  LDGSTS.E.BYPASS.LTC128B.128 [R19+0xf400], desc[UR50][R2.64+0x380], P1 ;  /* 0x0f40038002137fae */ /* 0x0001e20008901d72 */
[----:B------:R-:W-:-:S07]  /*e440*/  IMAD.MOV.U32 R20, RZ, RZ, R14 ;  /* 0x000000ffff147224 */ /* 0x000fce00078e000e */
[----:B0-----:R-:W-:Y:S05]  /*e450*/  WARPSYNC.COLLECTIVE R15, `(.L_x_155) ;  /* 0x000000000f087348 */ /* 0x001fea0003c00000 */
[----:B------:R1:W2:Y:S02]  /*e460*/  SHFL.IDX P6, R14, R13, R12, R11 ;  /* 0x0000000c0d0e7389 */ /* 0x0002a400000c000b */
[----:B012---:R-:W-:Y:S01]  /*e470*/  ENDCOLLECTIVE ;  /* 0x000000000000791b */ /* 0x007fe20003800000 */
.L_x_155:
[----:B------:R-:W-:Y:S05]  /*e480*/  BRA `(.L_x_156) ;  /* 0xffffffd400e87947 */ /* 0x000fea000383ffff */
.L_x_86:
[----:B0-----:R0:W2:Y:S02]  /*e490*/  SYNCS.PHASECHK.TRANS64.TRYWAIT P0, [R4+URZ+0x28c20], R2 ;  /* 0x028c2002040075a7 */ /* 0x0010a4000800017f */
[----:B--2---:R-:W-:Y:S05]  /*e4a0*/  @!P0 NANOSLEEP.SYNCS 0x989680 ;  /* 0x009896800000895d */ /* 0x004fea0003900000 */
[----:B------:R-:W2:Y:S02]  /*e4b0*/  @!P0 SYNCS.PHASECHK.TRANS64 P0, [R4+URZ+0x28c20], R2 ;  /* 0x028c2002040085a7 */ /* 0x000ea4000800007f */
[----:B--2---:R-:W-:Y:S05]  /*e4c0*/  @!P0 BRA `(.L_x_86) ;  /* 0xfffffffc00f08947 */ /* 0x004fea000383ffff */
[----:B------:R-:W-:Y:S05]  /*e4d0*/  BRA `(.L_x_157) ;  /* 0xffffffd800c07947 */ /* 0x000fea000383ffff */
.L_x_87:
[----:B------:R-:W2:Y:S01]  /*e4e0*/  S2R R0, SR_TID.X ;  /* 0x0000000000007919 */ /* 0x000ea20000002100 */
[----:B------:R-:W-:Y:S01]  /*e4f0*/  BSSY B0, `(.L_x_158) ;  /* 0x000000a000007945 */ /* 0x000fe20003800000 */
[----:B------:R-:W-:Y:S02]  /*e500*/  IMAD.MOV.U32 R12, RZ, RZ, RZ ;  /* 0x000000ffff0c7224 */ /* 0x000fe400078e00ff */
[----:B------:R-:W-:Y:S02]  /*e510*/  IMAD.MOV.U32 R11, RZ, RZ, 0x1f ;  /* 0x0000001fff0b7424 */ /* 0x000fe400078e00ff */
[----:B------:R-:W-:Y:S01]  /*e520*/  IMAD.MOV.U32 R15, RZ, RZ, -0x1 ;  /* 0xffffffffff0f7424 */ /* 0x000fe200078e00ff */
[----:B--2---:R-:W-:-:S04]  /*e530*/  SHF.R.U32.HI R0, RZ, 0x5, R0 ;  /* 0x00000005ff007819 */ /* 0x004fc80000011600 */
[----:B------:R-:W-:-:S05]  /*e540*/  LOP3.LUT R0, R0, 0x3, RZ, 0xc0, !PT ;  /* 0x0000000300007812 */ /* 0x000fca00078ec0ff */
[----:B------:R-:W-:-:S07]  /*e550*/  IMAD.MOV.U32 R13, RZ, RZ, R0 ;  /* 0x000000ffff0d7224 */ /* 0x000fce00078e0000 */
[----:B01----:R-:W-:Y:S05]  /*e560*/  WARPSYNC.COLLECTIVE R15, `(.L_x_159) ;  /* 0x000000000f087348 */ /* 0x003fea0003c00000 */
[----:B------:R2:W3:Y:S02]  /*e570*/  SHFL.IDX P6, R14, R13, R12, R11 ;  /* 0x0000000c0d0e7389 */ /* 0x0004e400000c000b */
[----:B0123--:R-:W-:Y:S01]  /*e580*/  ENDCOLLECTIVE ;  /* 0x000000000000791b */ /* 0x00ffe20003800000 */
.L_x_159:
[----:B------:R-:W-:Y:S05]  /*e590*/  BSYNC B0 ;  /* 0x0000000000007941 */ /* 0x000fea0003800000 */
.L_x_158:
[----:B------:R-:W-:Y:S05]  /*e5a0*/  BRA `(.L_x_160) ;  /* 0xffffffd800a87947 */ /* 0x000fea000383ffff */
.L_x_90:
[----:B------:R-:W-:Y:S01]  /*e5b0*/  BSSY B1, `(.L_x_161) ;  /* 0x0000006000017945 */ /* 0x000fe20003800000 */
[----:B------:R-:W-:-:S07]  /*e5c0*/  IMAD.MOV.U32 R15, RZ, RZ, -0x1 ;  /* 0xffffffffff0f7424 */ /* 0x000fce00078e00ff */
[----:B012---:R-:W-:Y:S05]  /*e5d0*/  WARPSYNC.COLLECTIVE R15, `(.L_x_162) ;  /* 0x000000000f0c7348 */ /* 0x007fea0003c00000 */
[----:B------:R-:W-:Y:S02]  /*e5e0*/  ELECT P6, UR62, PT ;  /* 0x00000000003e782f */ /* 0x000fe400038c0000 */
[----:B------:R-:W-:Y:S01]  /*e5f0*/  MOV R14, UR62 ;  /* 0x0000003e000e7c02 */ /* 0x000fe20008000f00 */
[----:B012---:R-:W-:Y:S10]  /*e600*/  ENDCOLLECTIVE ;  /* 0x000000000000791b */ /* 0x007ff40003800000 */
.L_x_162:
[----:B------:R-:W-:Y:S05]  /*e610*/  BSYNC B1 ;  /* 0x0000000000017941 */ /* 0x000fea0003800000 */
.L_x_161:
[----:B------:R-:W-:Y:S05]  /*e620*/  BRA `(.L_x_163) ;  /* 0xffffffd800a07947 */ /* 0x000fea000383ffff */
.L_x_92:
[----:B--2---:R2:W3:Y:S02]  /*e630*/  SYNCS.PHASECHK.TRANS64.TRYWAIT P1, [R5+URZ+0x28c40], R0 ;  /* 0x028c4000050075a7 */ /* 0x0044e4000802017f */
[----:B---3--:R-:W-:Y:S05]  /*e640*/  @!P1 NANOSLEEP.SYNCS 0x989680 ;  /* 0x009896800000995d */ /* 0x008fea0003900000 */
[----:B------:R-:W3:Y:S02]  /*e650*/  @!P1 SYNCS.PHASECHK.TRANS64 P1, [R5+URZ+0x28c40], R0 ;  /* 0x028c4000050095a7 */ /* 0x000ee4000802007f */
[----:B---3--:R-:W-:Y:S05]  /*e660*/  @!P1 BRA `(.L_x_92) ;  /* 0xfffffffc00f09947 */ /* 0x008fea000383ffff */
[----:B------:R-:W-:Y:S05]  /*e670*/  BRA `(.L_x_164) ;  /* 0xffffffd800c07947 */ /* 0x000fea000383ffff */
.L_x_94:
[----:B0-----:R0:W3:Y:S02]  /*e680*/  SYNCS.PHASECHK.TRANS64.TRYWAIT P1, [R17+URZ+0x28c40], R2 ;  /* 0x028c4002110075a7 */ /* 0x0010e4000802017f */
[----:B---3--:R-:W-:Y:S05]  /*e690*/  @!P1 NANOSLEEP.SYNCS 0x989680 ;  /* 0x009896800000995d */ /* 0x008fea0003900000 */
[----:B------:R-:W3:Y:S02]  /*e6a0*/  @!P1 SYNCS.PHASECHK.TRANS64 P1, [R17+URZ+0x28c40], R2 ;  /* 0x028c4002110095a7 */ /* 0x000ee4000802007f */
[----:B---3--:R-:W-:Y:S05]  /*e6b0*/  @!P1 BRA `(.L_x_94) ;  /* 0xfffffffc00f09947 */ /* 0x008fea000383ffff */
[----:B------:R-:W-:Y:S05]  /*e6c0*/  BRA `(.L_x_165) ;  /* 0xffffffd800cc7947 */ /* 0x000fea000383ffff */
.L_x_96:
[----:B---3--:R3:W4:Y:S02]  /*e6d0*/  SYNCS.PHASECHK.TRANS64.TRYWAIT P1, [R5+URZ+0x28c60], R0 ;  /* 0x028c6000050075a7 */ /* 0x008724000802017f */
[----:B----4-:R-:W-:Y:S05]  /*e6e0*/  @!P1 NANOSLEEP.SYNCS 0x989680 ;  /* 0x009896800000995d */ /* 0x010fea0003900000 */
[----:B------:R-:W4:Y:S02]  /*e6f0*/  @!P1 SYNCS.PHASECHK.TRANS64 P1, [R5+URZ+0x28c60], R0 ;  /* 0x028c6000050095a7 */ /* 0x000f24000802007f */
[----:B----4-:R-:W-:Y:S05]  /*e700*/  @!P1 BRA `(.L_x_96) ;  /* 0xfffffffc00f09947 */ /* 0x010fea000383ffff */
[----:B------:R-:W-:Y:S05]  /*e710*/  BRA `(.L_x_166) ;  /* 0xffffffd800c87947 */ /* 0x000fea000383ffff */
.L_x_167:
[----:B------:R-:W-:-:S00]  /*e720*/  BRA `(.L_x_167) ;  /* 0xfffffffc00fc7947 */ /* 0x000fc0000383ffff */
[----:B------:R-:W-:-:S00]  /*e730*/  NOP ;  /* 0x0000000000007918 */ /* 0x000fc00000000000 */
        /* <DEDUP_REMOVED lines=12> */
.L_x_5633:


//--------------------- .text._ZN7cutlass13device_kernelIN5flash11enable_sm90INS1_16FlashAttnFwdSm90INS1_25CollectiveMainloopFwdSm90ILi2EN4cute5tupleIJNS5_1CILi1EEES8_S8_EEENS6_IJNS7_ILi64EEESA_SA_EEELi512ENS_10bfloat16_tEfNS_4arch4Sm90ELb0ELb0ELb0ELb0ELb1ELb0ELb1ELb0ELb0ELb1ELb0ELb0EEENS1_21CollectiveEpilogueFwdINS6_IJSA_NS7_ILi512EEESA_EEES9_SC_SE_Li256ELb0ELb1ELb0ELb0EEENS1_29StaticPersistentTileSchedulerILb0EEEEEEEEEvNT_6ParamsE --------------------------
	.section	.text._ZN7cutlass13device_kernelIN5flash11enable_sm90INS1_16FlashAttnFwdSm90INS1_25CollectiveMainloopFwdSm90ILi2EN4cute5tupleIJNS5_1CILi1EEES8_S8_EEENS6_IJNS7_ILi64EEESA_SA_EEELi512ENS_10bfloat16_tEfNS_4arch4Sm90ELb0ELb0ELb0ELb0ELb1ELb0ELb1ELb0ELb0ELb1ELb0ELb0EEENS1_21CollectiveEpilogueFwdINS6_IJSA_NS7_ILi512EEESA_EEES9_SC_SE_Li256ELb0ELb1ELb0ELb0EEENS1_29StaticPersistentTileSchedulerILb0EEEEEEEEEvNT_6ParamsE,"ax",@progbits
	.align	128
.text._ZN7cutlass13device_kernelIN5flash11enable_sm90INS1_16FlashAttnFwdSm90INS1_25CollectiveMainloopFwdSm90ILi2EN4cute5tupleIJNS5_1CILi1EEES8_S8_EEENS6_IJNS7_ILi64EEESA_SA_EEELi512ENS_10bfloat16_tEfNS_4arch4Sm90ELb0ELb0ELb0ELb0ELb1ELb0ELb1ELb0ELb0ELb1ELb0ELb0EEENS1_21CollectiveEpilogueFwdINS6_IJSA_NS7_ILi512EEESA_EEES9_SC_SE_Li256ELb0ELb1ELb0ELb0EEENS1_29StaticPersistentTileSchedulerILb0EEEEEEEEEvNT_6ParamsE:
        .type           _ZN7cutlass13device_kernelIN5flash11enable_sm90INS1_16FlashAttnFwdSm90INS1_25CollectiveMainloopFwdSm90ILi2EN4cute5tupleIJNS5_1CILi1EEES8_S8_EEENS6_IJNS7_ILi64EEESA_SA_EEELi512ENS_10bfloat16_tEfNS_4arch4Sm90ELb0ELb0ELb0ELb0ELb1ELb0ELb1ELb0ELb0ELb1ELb0ELb0EEENS1_21CollectiveEpilogueFwdINS6_IJSA_NS7_ILi512EEESA_EEES9_SC_SE_Li256ELb0ELb1ELb0ELb0EEENS1_29StaticPersistentTileSchedulerILb0EEEEEEEEEvNT_6ParamsE,@function
        .size           _ZN7cutlass13device_kernelIN5flash11enable_sm90INS1_16FlashAttnFwdSm90INS1_25CollectiveMainloopFwdSm90ILi2EN4cute5tupleIJNS5_1CILi1EEES8_S8_EEENS6_IJNS7_ILi64EEESA_SA_EEELi512ENS_10bfloat16_tEfNS_4arch4Sm90ELb0ELb0ELb0ELb0ELb1ELb0ELb1ELb0ELb0ELb1ELb0ELb0EEENS1_21CollectiveEpilogueFwdINS6_IJSA_NS7_ILi512EEESA_EEES9_SC_SE_Li256ELb0ELb1ELb0ELb0EEENS1_29StaticPersistentTileSchedulerILb0EEEEEEEEEvNT_6ParamsE,(.L_x_5634 - _ZN7cutlass13device_kernelIN5flash11enable_sm90INS1_16FlashAttnFwdSm90INS1_25CollectiveMainloopFwdSm90ILi2EN4cute5tupleIJNS5_1CILi1EEES8_S8_EEENS6_IJNS7_ILi64EEESA_SA_EEELi512ENS_10bfloat16_tEfNS_4arch4Sm90ELb0ELb0ELb0ELb0ELb1ELb0ELb1ELb0ELb0ELb1ELb0ELb0EEENS1_21CollectiveEpilogueFwdINS6_IJSA_NS7_ILi512EEESA_EEES9_SC_SE_Li256ELb0ELb1ELb0ELb0EEENS1_29StaticPersistentTileSchedulerILb0EEEEEEEEEvNT_6ParamsE)
        .other          _ZN7cutlass13device_kernelIN5flash11enable_sm90INS1_16FlashAttnFwdSm90INS1_25CollectiveMainloopFwdSm90ILi2EN4cute5tupleIJNS5_1CILi1EEES8_S8_EEENS6_IJNS7_ILi64EEESA_SA_EEELi512ENS_10bfloat16_tEfNS_4arch4Sm90ELb0ELb0ELb0ELb0ELb1ELb0ELb1ELb0ELb0ELb1ELb0ELb0EEENS1_21CollectiveEpilogueFwdINS6_IJSA_NS7_ILi512EEESA_EEES9_SC_SE_Li256ELb0ELb1ELb0ELb0EEENS1_29StaticPersistentTileSchedulerILb0EEEEEEEEEvNT_6ParamsE,@"STO_CUDA_ENTRY STV_DEFAULT"
_ZN7cutlass13device_kernelIN5flash11enable_sm90INS1_16FlashAttnFwdSm90INS1_25CollectiveMainloopFwdSm90ILi2EN4cute5tupleIJNS5_1CILi1EEES8_S8_EEENS6_IJNS7_ILi64EEESA_SA_EEELi512ENS_10bfloat16_tEfNS_4arch4Sm90ELb0ELb0ELb0ELb0ELb1ELb0ELb1ELb0ELb0ELb1ELb0ELb0EEENS1_21CollectiveEpilogueFwdINS6_IJSA_NS7_ILi512EEESA_EEES9_SC_SE_Li256ELb0ELb1ELb0ELb0EEENS1_29StaticPersistentTileSchedulerILb0EEEEEEEEEvNT_6ParamsE:
[----:B------:R-:W0:Y:S02]  /*0000*/  LDC R1, c[0x0][0x28] ;  /* 0x00000a00ff017b82 */ /* 0x000e240000000800 */
[----:B0-----:R-:W-:Y:S01]  /*0010*/  VIADD R1, R1, 0xffffffd0 ;  /* 0xffffffd001017836 */ /* 0x001fe20000000000 */
[----:B------:R-:W0:Y:S01]  /*0020*/  S2R R4, SR_TID.X ;  /* 0x0000000000047919 */ /* 0x000e220000002100 */
[----:B------:R-:W-:Y:S01]  /*0030*/  ELECT P0, URZ, PT ;  /* 0x00000000003f782f */ /* 0x000fe20003800000 */
[----:B------:R-:W-:Y:S01]  /*0040*/  UMOV UR4, 0x80 ;  /* 0x0000008000047882 */ /* 0x000fe20000000000 */
[----:B------:R-:W-:Y:S01]  /*0050*/  UMOV UR7, 0x100 ;  /* 0x0000010000077882 */ /* 0x000fe20000000000 */
[--C-:B0-----:R-:W-:Y:S02]  /*0060*/  SHF.R.U32.HI R0, RZ, 0x5, R4.reuse ;  /* 0x00000005ff007819 */ /* 0x101fe40000011604 */
[----:B------:R-:W-:-:S03]  /*0070*/  SHF.R.U32.HI R3, RZ, 0x7, R4 ;  /* 0x00000007ff037819 */ /* 0x000fc60000011604 */
[----:B------:R-:W0:Y:S04]  /*0080*/  SHFL.IDX PT, R2, R0, RZ, 0x1f ;  /* 0x00001fff00027589 */ /* 0x000e2800000e0000 */
[----:B------:R-:W1:Y:S01]  /*0090*/  SHFL.IDX PT, R3, R3, RZ, 0x1f ;  /* 0x00001fff03037589 */ /* 0x000e6200000e0000 */
[C---:B0-----:R-:W-:Y:S02]  /*00a0*/  ISETP.NE.OR P0, PT, R2.reuse, RZ, !P0 ;  /* 0x000000ff0200720c */ /* 0x041fe40004705670 */
[----:B------:R-:W-:Y:S01]  /*00b0*/  ISETP.NE.AND P1, PT, R2, RZ, PT ;  /* 0x000000ff0200720c */ /* 0x000fe20003f25270 */
[----:B-1----:R0:W-:Y:S10]  /*00c0*/  STL [R1], R3 ;  /* 0x0000000301007387 */ /* 0x0021f40000100800 */
[----:B------:R-:W-:Y:S01]  /*00d0*/  VOTEU.ALL UP0, P0 ;  /* 0x00000000003f7886 */ /* 0x000fe20000000000 */
[----:B------:R-:W-:Y:S01]  /*00e0*/  VOTEU.ALL UP1, P0 ;  /* 0x00000000003f7886 */ /* 0x000fe20000020000 */
[----:B------:R-:W-:-:S03]  /*00f0*/  VOTEU.ALL UP2, P0 ;  /* 0x00000000003f7886 */ /* 0x000fc60000040000 */
        /* <DEDUP_REMOVED lines=10> */
[----:B------:R0:W1:Y:S01]  /*01a0*/  @!UP0 SYNCS.EXCH.64 URZ, [UR8+0x38800], UR4 ;  /* 0x03880004083f85b2 */ /* 0x0000620008000100 */
[----:B------:R0:W2:Y:S05]  /*01b0*/  @!UP1 SYNCS.EXCH.64 URZ, [UR8+0x38810], UR4 ;  /* 0x03881004083f95b2 */ /* 0x0000aa0008000100 */
[----:B------:R0:W3:Y:S02]  /*01c0*/  @!UP2 SYNCS.EXCH.64 URZ, [UR8+0x38820], UR6 ;  /* 0x03882006083fa5b2 */ /* 0x0000e40008000100 */
[----:B0-----:R-:W-:Y:S05]  /*01d0*/  @P1 BRA `(.L_x_168) ;  /* 0x0000000000381947 */ /* 0x001fea0003800000 */
        /* <DEDUP_REMOVED lines=9> */
[----:B0-----:R0:W4:Y:S01]  /*0270*/  SYNCS.EXCH.64 URZ, [UR6+0x38830], UR4 ;  /* 0x03883004063f75b2 */ /* 0x0011220008000100 */
[----:B------:R0:W0:Y:S01]  /*0280*/  SYNCS.EXCH.64 URZ, [UR6+0x38840], UR4 ;  /* 0x03884004063f75b2 */ /* 0x0000220008000100 */
[----:B------:R0:W0:Y:S01]  /*0290*/  SYNCS.EXCH.64 URZ, [UR6+0x38838], UR4 ;  /* 0x03883804063f75b2 */ /* 0x0000220008000100 */
[----:B------:R0:W0:Y:S01]  /*02a0*/  SYNCS.EXCH.64 URZ, [UR6+0x38848], UR4 ;  /* 0x03884804063f75b2 */ /* 0x0000220008000100 */
[----:B------:R-:W-:Y:S01]  /*02b0*/  NOP ;  /* 0x0000000000007918 */ /* 0x000fe20000000000 */
.L_x_168:
        /* <DEDUP_REMOVED lines=22> */
.L_x_169:
        /* <DEDUP_REMOVED lines=18> */
.L_x_170:
        /* <DEDUP_REMOVED lines=22> */
.L_x_171:
        /* <DEDUP_REMOVED lines=22> */
.L_x_172:
[----:B------:R-:W-:Y:S01]  /*0800*/  ISETP.NE.AND P0, PT, R3, RZ, PT ;  /* 0x000000ff0300720c */ /* 0x000fe20003f05270 */
[----:B------:R-:W-:Y:S01]  /*0810*/  IMAD.MOV.U32 R37, RZ, RZ, 0x1 ;  /* 0x00000001ff257424 */ /* 0x000fe200078e00ff */
[----:B------:R-:W-:Y:S01]  /*0820*/  NOP ;  /* 0x0000000000007918 */ /* 0x000fe20000000000 */
[----:B------:R-:W-:-:S03]  /*0830*/  ULDC.64 UR42, c[0x0][0x208] ;  /* 0x00008200002a7ab9 */ /* 0x000fc60000000a00 */
[----:B------:R-:W-:Y:S01]  /*0840*/  SEL R37, R37, 0x2, !P0 ;  /* 0x0000000225257807 */ /* 0x000fe20004000000 */
[----:B01234-:R-:W-:Y:S06]  /*0850*/  BAR.SYNC.DEFER_BLOCKING 0x0 ;  /* 0x0000000000007b1d */ /* 0x01ffec0000010000 */
[----:B------:R-:W-:Y:S05]  /*0860*/  @!P0 BRA `(.L_x_173) ;  /* 0x0000009800bc8947 */ /* 0x000fea0003800000 */
.L_x_174:
        /* <DEDUP_REMOVED lines=17> */
[----:B------:R-:W-:Y:S01]  /*0980*/  LOP3.LUT R17, R37, 0x1, RZ, 0xfc, !PT ;  /* 0x0000000125117812 */ /* 0x000fe200078efcff */
[----:B------:R-:W-:Y:S01]  /*0990*/  IMAD.MOV.U32 R206, RZ, RZ, RZ ;  /* 0x000000ffffce7224 */ /* 0x000fe200078e00ff */
[----:B------:R-:W-:Y:S01]  /*09a0*/  SHF.R.S32.HI R3, RZ, 0x1f, R4 ;  /* 0x0000001fff037819 */ /* 0x000fe20000011404 */
[----:B------:R-:W-:-:S03]  /*09b0*/  UMOV UR36, URZ ;  /* 0x0000003f00247c82 */ /* 0x000fc60008000000 */
[CC--:B------:R-:W-:Y:S02]  /*09c0*/  LEA.HI R5, R3.reuse, R4.reuse, RZ, 0x5 ;  /* 0x0000000403057211 */ /* 0x0c0fe400078f28ff */
[CC--:B------:R-:W-:Y:S02]  /*09d0*/  LEA.HI R2, R3.reuse, R4.reuse, RZ, 0x4 ;  /* 0x0000000403027211 */ /* 0x0c0fe400078f20ff */
[--C-:B------:R-:W-:Y:S02]  /*09e0*/  SHF.R.S32.HI R10, RZ, 0x5, R5.reuse ;  /* 0x00000005ff0a7819 */ /* 0x100fe40000011405 */
[----:B------:R-:W-:Y:S02]  /*09f0*/  SHF.R.S32.HI R9, RZ, 0x1f, R5 ;  /* 0x0000001fff097819 */ /* 0x000fe40000011405 */
[----:B------:R-:W-:Y:S02]  /*0a00*/  LEA.HI R6, R3, R4, RZ, 0x2 ;  /* 0x0000000403067211 */ /* 0x000fe400078f10ff */
[----:B------:R-:W-:-:S02]  /*0a10*/  LOP3.LUT R5, R2, 0xfffffff0, RZ, 0xc0, !PT ;  /* 0xfffffff002057812 */ /* 0x000fc400078ec0ff */
[CC--:B------:R-:W-:Y:S02]  /*0a20*/  LEA.HI R0, R3.reuse, R4.reuse, RZ, 0x7 ;  /* 0x0000000403007211 */ /* 0x0c0fe400078f38ff */
[----:B------:R-:W-:Y:S01]  /*0a30*/  LEA.HI R214, R3, R4, RZ, 0x3 ;  /* 0x0000000403d67211 */ /* 0x000fe200078f18ff */
[----:B0-----:R-:W-:Y:S01]  /*0a40*/  ULEA UR38, UR37, UR38, 0x18 ;  /* 0x0000002625267291 */ /* 0x001fe2000f8ec03f */
[----:B------:R-:W-:Y:S01]  /*0a50*/  LOP3.LUT R11, R6, 0xfffffffc, RZ, 0xc0, !PT ;  /* 0xfffffffc060b7812 */ /* 0x000fe200078ec0ff */
[C---:B------:R-:W-:Y:S01]  /*0a60*/  IMAD.IADD R6, R4.reuse, 0x1, -R5 ;  /* 0x0000000104067824 */ /* 0x040fe200078e0a05 */
[----:B------:R-:W-:Y:S02]  /*0a70*/  LEA.HI R9, R9, R10, RZ, 0x2 ;  /* 0x0000000a09097211 */ /* 0x000fe400078f10ff */
[----:B------:R-:W-:Y:S01]  /*0a80*/  SHF.R.S32.HI R7, RZ, 0x4, R2 ;  /* 0x00000004ff077819 */ /* 0x000fe20000011402 */
[----:B------:R-:W-:Y:S01]  /*0a90*/  IMAD.IADD R11, R4, 0x1, -R11 ;  /* 0x00000001040b7824 */ /* 0x000fe200078e0a0b */
[----:B------:R-:W-:-:S02]  /*0aa0*/  LOP3.LUT R3, R0, 0xffffff80, RZ, 0xc0, !PT ;  /* 0xffffff8000037812 */ /* 0x000fc400078ec0ff */
[----:B------:R-:W-:Y:S02]  /*0ab0*/  LOP3.LUT R13, R214, 0xfffffff8, RZ, 0xc0, !PT ;  /* 0xfffffff8d60d7812 */ /* 0x000fe400078ec0ff */
[----:B------:R-:W-:Y:S01]  /*0ac0*/  SHF.R.S32.HI R213, RZ, 0x7, R0 ;  /* 0x00000007ffd57819 */ /* 0x000fe20000011400 */
[C---:B------:R-:W-:Y:S01]  /*0ad0*/  IMAD.IADD R3, R4.reuse, 0x1, -R3 ;  /* 0x0000000104037824 */ /* 0x040fe200078e0a03 */
[----:B------:R-:W-:Y:S01]  /*0ae0*/  LOP3.LUT R9, R9, 0x3ffffc, RZ, 0xc0, !PT ;  /* 0x003ffffc09097812 */ /* 0x000fe200078ec0ff */
[----:B------:R-:W-:Y:S01]  /*0af0*/  IMAD.IADD R212, R4, 0x1, -R13 ;  /* 0x0000000104d47824 */ /* 0x000fe200078e0a0d */
[--C-:B------:R-:W-:Y:S01]  /*0b00*/  SHF.R.S32.HI R5, RZ, 0x1f, R6.reuse ;  /* 0x0000001fff057819 */ /* 0x100fe20000011406 */
[----:B------:R-:W-:Y:S01]  /*0b10*/  IMAD R4, R213, 0x100, R6 ;  /* 0x00000100d5047824 */ /* 0x000fe200078e0206 */
[----:B------:R-:W-:Y:S01]  /*0b20*/  LEA.HI R2, R2, R7, RZ, 0x1 ;  /* 0x0000000702027211 */ /* 0x000fe200078f08ff */
[----:B------:R-:W-:Y:S01]  /*0b30*/  IMAD.IADD R9, R10, 0x1, -R9 ;  /* 0x000000010a097824 */ /* 0x000fe200078e0a09 */
[----:B------:R-:W-:Y:S01]  /*0b40*/  LEA.HI R5, R5, R6, RZ, 0x3 ;  /* 0x0000000605057211 */ /* 0x000fe200078f18ff */
[----:B------:R-:W-:Y:S01]  /*0b50*/  IMAD.SHL.U32 R18, R212, 0x8, RZ ;  /* 0x00000008d4127824 */ /* 0x000fe200078e00ff */
[----:B------:R-:W-:Y:S01]  /*0b60*/  LOP3.LUT R2, R2, 0x1ffffffe, RZ, 0xc0, !PT ;  /* 0x1ffffffe02027812 */ /* 0x000fe200078ec0ff */
[----:B------:R-:W-:Y:S01]  /*0b70*/  IMAD R13, R9, 0x10, R4 ;  /* 0x00000010090d7824 */ /* 0x000fe200078e0204 */
[----:B------:R-:W-:Y:S01]  /*0b80*/  LEA.HI R0, R0, R213, RZ, 0x1 ;  /* 0x000000d500007211 */ /* 0x000fe200078f08ff */
[C---:B------:R-:W-:Y:S01]  /*0b90*/  IMAD.SHL.U32 R4, R5.reuse, 0x40, RZ ;  /* 0x0000004005047824 */ /* 0x040fe200078e00ff */
[----:B------:R-:W-:Y:S01]  /*0ba0*/  LOP3.LUT R5, R5, 0xfffffff8, RZ, 0xc0, !PT ;  /* 0xfffffff805057812 */ /* 0x000fe200078ec0ff */
[----:B------:R-:W-:Y:S01]  /*0bb0*/  IMAD.IADD R8, R7, 0x1, -R2 ;  /* 0x0000000107087824 */ /* 0x000fe200078e0a02 */
[----:B------:R-:W-:Y:S01]  /*0bc0*/  LEA.HI R7, R11, R11, RZ, 0x1 ;  /* 0x0000000b0b077211 */ /* 0x000fe200078f08ff */
[----:B------:R-:W-:Y:S01]  /*0bd0*/  VIADD R192, R18, 0x40 ;  /* 0x0000004012c07836 */ /* 0x000fe20000000000 */
[----:B------:R-:W-:Y:S01]  /*0be0*/  LOP3.LUT R9, R4, 0x7ffffe00, RZ, 0xc0, !PT ;  /* 0x7ffffe0004097812 */ /* 0x000fe200078ec0ff */
[----:B------:R-:W-:Y:S01]  /*0bf0*/  IMAD.SHL.U32 R8, R8, 0x8, RZ ;  /* 0x0000000808087824 */ /* 0x000fe200078e00ff */
[----:B------:R-:W-:Y:S01]  /*0c00*/  LOP3.LUT R12, R7, 0x1ffffffe, RZ, 0xc0, !PT ;  /* 0x1ffffffe070c7812 */ /* 0x000fe200078ec0ff */
[----:B------:R-:W-:Y:S01]  /*0c10*/  IMAD.IADD R7, R6, 0x1, -R5 ;  /* 0x0000000106077824 */ /* 0x000fe200078e0a05 */
[----:B------:R-:W-:Y:S01]  /*0c20*/  SHF.R.S32.HI R2, RZ, 0x1f, R3 ;  /* 0x0000001fff027819 */ /* 0x000fe20000011403 */
[----:B------:R-:W-:Y:S01]  /*0c30*/  IMAD R10, R10, 0x400, R9 ;  /* 0x000004000a0a7824 */ /* 0x000fe200078e0209 */
[----:B------:R-:W-:Y:S01]  /*0c40*/  LOP3.LUT R0, R0, 0xfffffe, RZ, 0xc0, !PT ;  /* 0x00fffffe00007812 */ /* 0x000fe200078ec0ff */
[----:B------:R-:W-:Y:S01]  /*0c50*/  IMAD.SHL.U32 R9, R7, 0x40, RZ ;  /* 0x0000004007097824 */ /* 0x000fe200078e00ff */
[----:B------:R-:W-:Y:S01]  /*0c60*/  LEA.HI R4, R2, R3, RZ, 0x2 ;  /* 0x0000000302047211 */ /* 0x000fe200078f10ff */
[----:B------:R-:W-:Y:S01]  /*0c70*/  IMAD.U32 R218, R13, 0x40, R8 ;  /* 0x000000400dda7824 */ /* 0x000fe200078e0008 */
[----:B------:R-:W-:Y:S01]  /*0c80*/  R2P PR, R7, 0x6 ;  /* 0x0000000607007804 */ /* 0x000fe20000000000 */
[C---:B------:R-:W-:Y:S01]  /*0c90*/  VIADD R191, R18.reuse, 0x80 ;  /* 0x0000008012bf7836 */ /* 0x040fe20000000000 */
[----:B------:R-:W-:Y:S01]  /*0ca0*/  LOP3.LUT R9, R9, 0x1c0, RZ, 0xc0, !PT ;  /* 0x000001c009097812 */ /* 0x000fe200078ec0ff */
[C---:B------:R-:W-:Y:S01]  /*0cb0*/  VIADD R190, R18.reuse, 0xc0 ;  /* 0x000000c012be7836 */ /* 0x040fe20000000000 */
[----:B------:R-:W-:Y:S01]  /*0cc0*/  SHF.R.S32.HI R5, RZ, 0x2, R4 ;  /* 0x00000002ff057819 */ /* 0x000fe20000011404 */
[C---:B------:R-:W-:Y:S01]  /*0cd0*/  VIADD R189, R18.reuse, 0x100 ;  /* 0x0000010012bd7836 */ /* 0x040fe20000000000 */
[----:B------:R-:W-:Y:S01]  /*0ce0*/  LOP3.LUT R8, R9, 0x8, R8, 0xf8, !PT ;  /* 0x0000000809087812 */ /* 0x000fe200078ef808 */
[C---:B------:R-:W-:Y:S01]  /*0cf0*/  VIADD R188, R18.reuse, 0x140 ;  /* 0x0000014012bc7836 */ /* 0x040fe20000000000 */
[----:B------:R-:W-:Y:S01]  /*0d00*/  SHF.R.U32.HI R9, RZ, 0x3, R9 ;  /* 0x00000003ff097819 */ /* 0x000fe20000011609 */
[C---:B------:R-:W-:Y:S01]  /*0d10*/  VIADD R216, R18.reuse, 0x180 ;  /* 0x0000018012d87836 */ /* 0x040fe20000000000 */
[----:B------:R-:W-:Y:S01]  /*0d20*/  SHF.R.S32.HI R6, RZ, 0x1f, R4 ;  /* 0x0000001fff067819 */ /* 0x000fe20000011404 */
[----:B------:R-:W-:Y:S01]  /*0d30*/  VIADD R215, R18, 0x1c0 ;  /* 0x000001c012d77836 */ /* 0x000fe20000000000 */
[----:B------:R-:W-:Y:S01]  /*0d40*/  LOP3.LUT R9, R8, R9, RZ, 0x3c, !PT ;  /* 0x0000000908097212 */ /* 0x000fe200078e3cff */
[----:B------:R-:W-:Y:S01]  /*0d50*/  IMAD.IADD R217, R11, 0x1, -R12 ;  /* 0x000000010bd97824 */ /* 0x000fe200078e0a0c */
[----:B------:R-:W-:Y:S01]  /*0d60*/  LEA.HI R6, R6, R5, RZ, 0x3 ;  /* 0x0000000506067211 */ /* 0x000fe200078f18ff */
[----:B------:R-:W-:Y:S01]  /*0d70*/  IMAD.IADD R0, R213, 0x1, -R0 ;  /* 0x00000001d5007824 */ /* 0x000fe200078e0a00 */
[----:B------:R-:W-:Y:S01]  /*0d80*/  LEA.HI R2, R2, R3, RZ, 0x5 ;  /* 0x0000000302027211 */ /* 0x000fe200078f28ff */
[----:B------:R-:W-:Y:S01]  /*0d90*/  IMAD.IADD R9, R10, 0x1, R9 ;  /* 0x000000010a097824 */ /* 0x000fe200078e0209 */
[----:B------:R-:W-:Y:S01]  /*0da0*/  LOP3.LUT R6, R6, 0xfffffff8, RZ, 0xc0, !PT ;  /* 0xfffffff806067812 */ /* 0x000fe200078ec0ff */
[----:B------:R-:W-:Y:S01]  /*0db0*/  IMAD.SHL.U32 R22, R0, 0x100, RZ ;  /* 0x0000010000167824 */ /* 0x000fe200078e00ff */
[----:B------:R-:W-:-:S02]  /*0dc0*/  LOP3.LUT R4, R4, 0x7ffffffc, RZ, 0xc0, !PT ;  /* 0x7ffffffc04047812 */ /* 0x000fc400078ec0ff */
[----:B------:R-:W-:Y:S01]  /*0dd0*/  LEA R184, R9, UR38, 0x1 ;  /* 0x0000002609b87c11 */ /* 0x000fe2000f8e08ff */
[----:B------:R-:W-:Y:S01]  /*0de0*/  IMAD.IADD R5, R5, 0x1, -R6 ;  /* 0x0000000105057824 */ /* 0x000fe200078e0a06 */
[----:B------:R-:W-:Y:S01]  /*0df0*/  SHF.R.S32.HI R2, RZ, 0x5, R2 ;  /* 0x00000005ff027819 */ /* 0x000fe20000011402 */
[----:B------:R-:W-:Y:S01]  /*0e00*/  IMAD.IADD R4, R3, 0x1, -R4 ;  /* 0x0000000103047824 */ /* 0x000fe200078e0a04 */
[----:B------:R-:W-:Y:S01]  /*0e10*/  SEL R185, R185, 0xffffffc0, !P2 ;  /* 0xffffffc0b9b97807 */ /* 0x000fe20005000000 */
[C---:B------:R-:W-:Y:S01]  /*0e20*/  VIADD R186, R184.reuse, 0x36400 ;  /* 0x00036400b8ba7836 */ /* 0x040fe20000000000 */
[----:B------:R-:W-:Y:S01]  /*0e30*/  SHF.R.S32.HI R214, RZ, 0x3, R214 ;  /* 0x00000003ffd67819 */ /* 0x000fe200000114d6 */
        /* <DEDUP_REMOVED lines=8> */
[----:B------:R-:W-:Y:S01]  /*0ec0*/  IMAD.MOV.U32 R2, RZ, RZ, RZ ;  /* 0x000000ffff027224 */ /* 0x000fe200078e00ff */
[----:B------:R-:W-:Y:S01]  /*0ed0*/  SHF.R.S32.HI R221, RZ, 0x1f, R188 ;  /* 0x0000001fffdd7819 */ /* 0x000fe200000114bc */
[----:B------:R-:W-:Y:S01]  /*0ee0*/  IMAD.SHL.U32 R19, R4, 0x2, RZ ;  /* 0x0000000204137824 */ /* 0x000fe200078e00ff */
[----:B------:R-:W-:Y:S01]  /*0ef0*/  SHF.R.S32.HI R220, RZ, 0x1f, R216 ;  /* 0x0000001fffdc7819 */ /* 0x000fe200000114d8 */
[----:B------:R-:W-:Y:S01]  /*0f00*/  IMAD R217, R217, 0x8, R16 ;  /* 0x00000008d9d97824 */ /* 0x000fe200078e0210 */
[----:B------:R-:W-:Y:S01]  /*0f10*/  SHF.R.S32.HI R219, RZ, 0x1f, R215 ;  /* 0x0000001fffdb7819 */ /* 0x000fe200000114d7 */
[----:B------:R-:W-:-:S07]  /*0f20*/  IMAD.IADD R185, R185, 0x1, R23 ;  /* 0x00000001b9b97824 */ /* 0x000fce00078e0217 */
.L_x_211:
[----:B--2---:R-:W2:Y:S01]  /*0f30*/  LDL R3, [R1] ;  /* 0x0000000001037983 */ /* 0x004ea20000100800 */
[----:B0-----:R-:W0:Y:S01]  /*0f40*/  LDC R0, c[0x0][0xd44] ;  /* 0x00035100ff007b82 */ /* 0x001e220000000800 */
[----:B------:R-:W-:Y:S01]  /*0f50*/  ULDC UR4, c[0x0][0xd38] ;  /* 0x00034e0000047ab9 */ /* 0x000fe20000000800 */
[----:B------:R-:W-:Y:S01]  /*0f60*/  ULDC.64 UR6, c[0x0][0x418] ;  /* 0x0001060000067ab9 */ /* 0x000fe20000000a00 */
[----:B------:R-:W-:Y:S02]  /*0f70*/  UISETP.NE.AND UP1, UPT, UR4, 0x1, UPT ;  /* 0x000000010400788c */ /* 0x000fe4000bf25270 */
[----:B------:R-:W-:Y:S01]  /*0f80*/  UISETP.NE.U32.AND UP0, UPT, UR6, URZ, UPT ;  /* 0x0000003f0600728c */ /* 0x000fe2000bf05070 */
[----:B------:R-:W-:Y:S02]  /*0f90*/  UMOV UR40, UR39 ;  /* 0x0000002700287c82 */ /* 0x000fe40008000000 */
[----:B-1----:R-:W1:Y:S01]  /*0fa0*/  LDC R152, c[0x0][0x2f0] ;  /* 0x0000bc00ff987b82 */ /* 0x002e620000000800 */
[----:B------:R-:W-:Y:S01]  /*0fb0*/  UISETP.NE.AND.EX UP0, UPT, UR7, URZ, UPT, UP0 ;  /* 0x0000003f0700728c */ /* 0x000fe2000bf05300 */
[----:B------:R-:W-:-:S04]  /*0fc0*/  UMOV UR41, UR39 ;  /* 0x0000002700297c82 */ /* 0x000fc80008000000 */
[----:B------:R-:W-:Y:S01]  /*0fd0*/  @UP1 ULDC UR4, c[0x0][0xd3c] ;  /* 0x00034f0000041ab9 */ /* 0x000fe20000000800 */
[----:B------:R-:W-:Y:S01]  /*0fe0*/  @UP1 ULDC UR6, c[0x0][0xd40] ;  /* 0x0003500000061ab9 */ /* 0x000fe20000000800 */
[----:B------:R-:W-:-:S04]  /*0ff0*/  UIMAD.WIDE.U32 UR4, UR39, UR4, URZ ;  /* 0x00000004270472a5 */ /* 0x000fc8000f8e003f */
[----:B------:R-:W-:-:S03]  /*1000*/  @UP1 USHF.R.U32.HI UR40, URZ, UR6, UR5 ;  /* 0x000000063f281299 */ /* 0x000fc60008011605 */
[----:B------:R-:W-:Y:S01]  /*1010*/  ULDC UR4, c[0x0][0x424] ;  /* 0x0001090000047ab9 */ /* 0x000fe20000000800 */
[----:B0-----:R-:W-:Y:S01]  /*1020*/  ISETP.NE.AND P0, PT, R0, 0x1, PT ;  /* 0x000000010000780c */ /* 0x001fe20003f05270 */
[----:B------:R-:W-:Y:S01]  /*1030*/  USEL UR4, UR4, 0x1, UP0 ;  /* 0x0000000104047887 */ /* 0x000fe20008000000 */
[----:B------:R-:W-:-:S05]  /*1040*/  IMAD.U32 R187, RZ, RZ, UR40 ;  /* 0x00000028ffbb7e24 */ /* 0x000fca000f8e00ff */
[----:B-1----:R-:W-:-:S06]  /*1050*/  IMAD R152, R152, UR4, RZ ;  /* 0x0000000498987c24 */ /* 0x002fcc000f8e02ff */
[----:B---3--:R-:W0:Y:S02]  /*1060*/  @P0 LDC.64 R4, c[0x0][0xd48] ;  /* 0x00035200ff040b82 */ /* 0x008e240000000a00 */
[----:B0-----:R-:W-:-:S05]  /*1070*/  @P0 IMAD.HI.U32 R0, R4, UR40, RZ ;  /* 0x0000002804000c27 */ /* 0x001fca000f8e00ff */
[----:B------:R-:W-:Y:S02]  /*1080*/  @P0 SHF.R.U32.HI R187, RZ, R5, R0 ;  /* 0x00000005ffbb0219 */ /* 0x000fe40000011600 */
[----:B--2---:R-:W-:-:S13]  /*1090*/  ISETP.NE.AND P1, PT, R3, 0x1, PT ;  /* 0x000000010300780c */ /* 0x004fda0003f25270 */
[----:B----4-:R-:W-:Y:S05]  /*10a0*/  @!P1 BRA `(.L_x_175) ;  /* 0x0000001400d89947 */ /* 0x010fea0003800000 */
[----:B------:R-:W0:Y:S01]  /*10b0*/  SHFL.IDX PT, R0, R213, RZ, 0x1f ;  /* 0x00001fffd5007589 */ /* 0x000e2200000e0000 */
[----:B------:R-:W-:Y:S01]  /*10c0*/  UMOV UR9, 0x40000040 ;  /* 0x4000004000097882 */ /* 0x000fe20000000000 */
[----:B------:R-:W-:Y:S01]  /*10d0*/  UMOV UR11, 0x40000040 ;  /* 0x40000040000b7882 */ /* 0x000fe20000000000 */
[----:B------:R-:W-:Y:S01]  /*10e0*/  UMOV UR13, 0x40000040 ;  /* 0x40000040000d7882 */ /* 0x000fe20000000000 */
[----:B------:R-:W-:Y:S01]  /*10f0*/  BAR.SYNC.DEFER_BLOCKING 0xe, 0x100 ;  /* 0x0384000000007b1d */ /* 0x000fe20000010000 */
[----:B------:R-:W-:-:S05]  /*1100*/  ISETP.NE.AND P1, PT, R17, 0x3, PT ;  /* 0x000000031100780c */ /* 0x000fca0003f25270 */
[----:B------:R-:W-:Y:S01]  /*1110*/  UMOV UR15, 0x40000040 ;  /* 0x40000040000f7882 */ /* 0x000fe20000000000 */
[----:B------:R-:W-:Y:S01]  /*1120*/  UMOV UR17, 0x40000040 ;  /* 0x4000004000117882 */ /* 0x000fe20000000000 */
[----:B------:R-:W-:Y:S01]  /*1130*/  UMOV UR19, 0x40000040 ;  /* 0x4000004000137882 */ /* 0x000fe20000000000 */
[----:B------:R-:W-:Y:S01]  /*1140*/  UMOV UR7, 0x40000040 ;  /* 0x4000004000077882 */ /* 0x000fe20000000000 */
[----:B0-----:R-:W-:Y:S01]  /*1150*/  R2UR UR4, R0 ;  /* 0x00000000000472ca */ /* 0x001fe200000e0000 */
[----:B------:R-:W-:-:S12]  /*1160*/  WARPGROUP.ARRIVE ;  /* 0x00000000000079c5 */ /* 0x000fd80000000000 */
[----:B------:R-:W-:-:S04]  /*1170*/  ULEA.HI UR5, UR4, UR4, URZ, 0x1 ;  /* 0x0000000404057291 */ /* 0x000fc8000f8f083f */
[----:B------:R-:W-:-:S04]  /*1180*/  ULOP3.LUT UR5, UR5, 0x1fffe, URZ, 0xc0, !UPT ;  /* 0x0001fffe05057892 */ /* 0x000fc8000f8ec03f */
[----:B------:R-:W-:Y:S02]  /*1190*/  UIADD3 UR5, UR4, -UR5, URZ ;  /* 0x8000000504057290 */ /* 0x000fe4000fffe03f */
[----:B------:R-:W-:Y:S02]  /*11a0*/  UIADD3 UR4, UR38, 0x36400, URZ ;  /* 0x0003640026047890 */ /* 0x000fe4000fffe03f */
[----:B------:R-:W-:Y:S02]  /*11b0*/  ULEA UR5, UR5, UR38, 0xf ;  /* 0x0000002605057291 */ /* 0x000fe4000f8e783f */
[----:B------:R-:W-:Y:S02]  /*11c0*/  USHF.R.U32.HI UR4, URZ, 0x4, UR4 ;  /* 0x000000043f047899 */ /* 0x000fe40008011604 */
[----:B------:R-:W-:Y:S02]  /*11d0*/  UIADD3 UR5, UR5, 0x400, URZ ;  /* 0x0000040005057890 */ /* 0x000fe4000fffe03f */
[----:B------:R-:W-:-:S02]  /*11e0*/  ULOP3.LUT UR4, UR4, 0x3fff, URZ, 0xc0, !UPT ;  /* 0x00003fff04047892 */ /* 0x000fc4000f8ec03f */
[----:B------:R-:W-:Y:S02]  /*11f0*/  USHF.R.U32.HI UR5, URZ, 0x4, UR5 ;  /* 0x000000043f057899 */ /* 0x000fe40008011605 */
[----:B------:R-:W-:Y:S02]  /*1200*/  ULOP3.LUT UR8, UR4, 0x10000, URZ, 0xfc, !UPT ;  /* 0x0001000004087892 */ /* 0x000fe4000f8efc3f */
[----:B------:R-:W-:Y:S02]  /*1210*/  ULOP3.LUT UR5, UR5, 0x3fff, URZ, 0xc0, !UPT ;  /* 0x00003fff05057892 */ /* 0x000fe4000f8ec03f */
[----:B------:R-:W-:Y:S02]  /*1220*/  UIADD3 UR12, UR8, 0x2, URZ ;  /* 0x00000002080c7890 */ /* 0x000fe4000fffe03f */
[----:B------:R-:W-:Y:S02]  /*1230*/  ULOP3.LUT UR20, UR5, 0x2000000, URZ, 0xfc, !UPT ;  /* 0x0200000005147892 */ /* 0x000fe4000f8efc3f */
[----:B------:R-:W-:-:S02]  /*1240*/  UIADD3 UR16, UR8, 0x4, URZ ;  /* 0x0000000408107890 */ /* 0x000fc4000fffe03f */
[----:B------:R-:W-:Y:S02]  /*1250*/  ULEA UR10, UR36, UR20, 0xc ;  /* 0x00000014240a7291 */ /* 0x000fe4000f8e603f */
[----:B------:R-:W-:Y:S02]  /*1260*/  UIADD3 UR4, UR8, 0x6, URZ ;  /* 0x0000000608047890 */ /* 0x000fe4000fffe03f */
[----:B------:R-:W-:Y:S02]  /*1270*/  UIADD3 UR14, UR10, 0x80, URZ ;  /* 0x000000800a0e7890 */ /* 0x000fe4000fffe03f */
[----:B------:R-:W-:Y:S02]  /*1280*/  UIADD3 UR18, UR10, 0x100, URZ ;  /* 0x000001000a127890 */ /* 0x000fe4000fffe03f */
[----:B------:R-:W-:Y:S02]  /*1290*/  UIADD3 UR6, UR10, 0x180, URZ ;  /* 0x000001800a067890 */ /* 0x000fe4000fffe03f */
[----:B------:R-:W-:Y:S01]  /*12a0*/  HGMMA.64x256x16.F32.BF16 R24, gdesc[UR8].tnspB, RZ, !UPT, gsb0 ;  /* 0x43e00000081879f0 */ /* 0x000fe2000c0018ff */
[----:B------:R-:W-:-:S02]  /*12b0*/  UMOV UR5, 0x40000040 ;  /* 0x4000004000057882 */ /* 0x000fc40000000000 */
        /* <DEDUP_REMOVED lines=16> */
.L_x_176:
[----:B------:R-:W-:Y:S01]  /*13c0*/  ULEA UR6, UR36, UR38, 0x3 ;  /* 0x0000002624067291 */ /* 0x000fe2000f8e183f */
[----:B------:R-:W-:-:S03]  /*13d0*/  ISETP.GE.AND P0, PT, R152, 0x41, PT ;  /* 0x000000419800780c */ /* 0x000fc60003f06270 */
[----:B------:R-:W-:-:S04]  /*13e0*/  UIADD3 UR6, UR6, 0x38860, URZ ;  /* 0x0003886006067890 */ /* 0x000fc8000fffe03f */
[----:B------:R-:W-:-:S09]  /*13f0*/  UPRMT UR6, UR37, 0x654, UR6 ;  /* 0x0000065425067896 */ /* 0x000fd20008000006 */
[----:B------:R-:W-:Y:S01]  /*1400*/  SYNCS.ARRIVE.TRANS64.RED.A1T0 RZ, [UR6], RZ ;  /* 0x000000ffffff79a7 */ /* 0x000fe20008100406 */
[----:B------:R-:W-:Y:S05]  /*1410*/  @!P0 BRA `(.L_x_177) ;  /* 0x0000000800c08947 */ /* 0x000fea0003800000 */
[----:B------:R-:W-:-:S05]  /*1420*/  VIADD R152, R152, 0x3f ;  /* 0x0000003f98987836 */ /* 0x000fca0000000000 */
[----:B------:R-:W-:-:S04]  /*1430*/  SHF.R.S32.HI R3, RZ, 0x1f, R152 ;  /* 0x0000001fff037819 */ /* 0x000fc80000011498 */
[----:B------:R-:W-:-:S04]  /*1440*/  LEA.HI R3, R3, R152, RZ, 0x6 ;  /* 0x0000009803037211 */ /* 0x000fc800078f30ff */
[----:B------:R-:W-:-:S07]  /*1450*/  LEA.HI.SX32 R3, R3, 0xfffffffe, 0x1a ;  /* 0xfffffffe03037811 */ /* 0x000fce00078fd2ff */
.L_x_179:
[----:B------:R-:W-:Y:S01]  /*1460*/  BAR.SYNC.DEFER_BLOCKING 0xe, 0x100 ;  /* 0x0384000000007b1d */ /* 0x000fe20000010000 */
[----:B------:R-:W-:Y:S01]  /*1470*/  IMAD.U32 R5, RZ, RZ, UR36 ;  /* 0x00000024ff057e24 */ /* 0x000fe2000f8e00ff */
[----:B------:R-:W-:Y:S01]  /*1480*/  UIADD3 UR36, UR36, 0x1, URZ ;  /* 0x0000000124247890 */ /* 0x000fe2000fffe03f */
[C---:B------:R-:W-:Y:S01]  /*1490*/  ISETP.GT.AND P0, PT, R3.reuse, RZ, PT ;  /* 0x000000ff0300720c */ /* 0x040fe20003f04270 */
[----:B------:R-:W-:Y:S02]  /*14a0*/  VIADD R3, R3, 0xffffffff ;  /* 0xffffffff03037836 */ /* 0x000fe40000000000 */
[----:B------:R-:W-:Y:S01]  /*14b0*/  IMAD R0, R5, 0x40, R16 ;  /* 0x0000004005007824 */ /* 0x000fe200078e0210 */
[----:B------:R-:W-:Y:S01]  /*14c0*/  UISETP.NE.AND UP0, UPT, UR36, 0x2, UPT ;  /* 0x000000022400788c */ /* 0x000fe2000bf05270 */
[----:B------:R-:W-:Y:S01]  /*14d0*/  UMOV UR11, 0x40000040 ;  /* 0x40000040000b7882 */ /* 0x000fe20000000000 */
[----:B------:R-:W-:Y:S02]  /*14e0*/  UMOV UR15, 0x40000040 ;  /* 0x40000040000f7882 */ /* 0x000fe40000000000 */
[----:B------:R-:W-:Y:S01]  /*14f0*/  LEA R0, R0, UR38, 0x2 ;  /* 0x0000002600007c11 */ /* 0x000fe2000f8e10ff */
[----:B------:R-:W-:Y:S01]  /*1500*/  USEL UR36, UR36, URZ, UP0 ;  /* 0x0000003f24247287 */ /* 0x000fe20008000000 */
[----:B------:R-:W-:Y:S01]  /*1510*/  UMOV UR19, 0x40000040 ;  /* 0x4000004000137882 */ /* 0x000fe20000000000 */
[----:B------:R-:W-:-:S02]  /*1520*/  UMOV UR7, 0x40000040 ;  /* 0x4000004000077882 */ /* 0x000fc40000000000 */
[----:B------:R-:W-:-:S04]  /*1530*/  ULEA UR10, UR36, UR20, 0xc ;  /* 0x00000014240a7291 */ /* 0x000fc8000f8e603f */
[----:B------:R-:W-:Y:S02]  /*1540*/  UIADD3 UR14, UR10, 0x80, URZ ;  /* 0x000000800a0e7890 */ /* 0x000fe4000fffe03f */
[----:B------:R-:W-:Y:S01]  /*1550*/  UIADD3 UR18, UR10, 0x100, URZ ;  /* 0x000001000a127890 */ /* 0x000fe2000fffe03f */
[----:B------:R-:W0:Y:S01]  /*1560*/  LDS R4, [R0+0x38400] ;  /* 0x0384000000047984 */ /* 0x000e220000000800 */
[----:B------:R-:W-:-:S03]  /*1570*/  UIADD3 UR6, UR10, 0x180, URZ ;  /* 0x000001800a067890 */ /* 0x000fc6000fffe03f */
        /* <DEDUP_REMOVED lines=128> */
[----:B------:R-:W-:-:S06]  /*1d80*/  FMUL.FTZ R151, R151, R5 ;  /* 0x0000000597977220 */ /* 0x000fcc0000410000 */
[----:B------:R-:W-:-:S06]  /*1d90*/  WARPGROUP.ARRIVE ;  /* 0x00000000000079c5 */ /* 0x000fcc0000000000 */
        /* <DEDUP_REMOVED lines=12> */
[----:B------:R-:W-:Y:S01]  /*1e60*/  HGMMA.64x256x16.F32.BF16 R24, gdesc[UR4].tnspB, R24, gsb0 ;  /* 0x43e00000041879f0 */ /* 0x000fe20008001818 */
[----:B------:R-:W-:-:S06]  /*1e70*/  USEL UR6, URZ, 0x1, UP0 ;  /* 0x000000013f067887 */ /* 0x000fcc0008000000 */
[----:B------:R-:W-:Y:S01]  /*1e80*/  LOP3.LUT R2, R2, UR6, RZ, 0x3c, !PT ;  /* 0x0000000602027c12 */ /* 0x000fe2000f8e3cff */
[----:B------:R-:W-:Y:S02]  /*1e90*/  WARPGROUP.DEPBAR.LE gsb0, 0x0 ;  /* 0x00008000000079c5 */ /* 0x000fe40000010000 */
[----:B------:R-:W-:Y:S06]  /*1ea0*/  BAR.ARV 0xf, 0x100 ;  /* 0x03c4000000007b1d */ /* 0x000fec0000002000 */
[----:B------:R-:W-:Y:S05]  /*1eb0*/  @!P1 BRA `(.L_x_178) ;  /* 0x0000000000049947 */ /* 0x000fea0003800000 */
[----:B------:R-:W-:Y:S01]  /*1ec0*/  BPT.TRAP 0x1 ;  /* 0x000000040000795c */ /* 0x000fe20000300000 */
.L_x_178:
[----:B------:R-:W-:-:S04]  /*1ed0*/  ULEA UR6, UR36, UR38, 0x3 ;  /* 0x0000002624067291 */ /* 0x000fc8000f8e183f */
[----:B------:R-:W-:-:S04]  /*1ee0*/  UIADD3 UR6, UR6, 0x38860, URZ ;  /* 0x0003886006067890 */ /* 0x000fc8000fffe03f */
[----:B------:R-:W-:-:S09]  /*1ef0*/  UPRMT UR6, UR37, 0x654, UR6 ;  /* 0x0000065425067896 */ /* 0x000fd20008000006 */
[----:B------:R-:W-:Y:S01]  /*1f00*/  SYNCS.ARRIVE.TRANS64.RED.A1T0 RZ, [UR6], RZ ;  /* 0x000000ffffff79a7 */ /* 0x000fe20008100406 */
[----:B------:R-:W-:Y:S05]  /*1f10*/  @P0 BRA `(.L_x_179) ;  /* 0xfffffff400500947 */ /* 0x000fea000383ffff */
.L_x_177:
[----:B------:R-:W-:Y:S01]  /*1f20*/  BAR.SYNC.DEFER_BLOCKING 0xe, 0x100 ;  /* 0x0384000000007b1d */ /* 0x000fe20000010000 */
[----:B------:R-:W-:Y:S01]  /*1f30*/  IMAD.U32 R3, RZ, RZ, UR36 ;  /* 0x00000024ff037e24 */ /* 0x000fe2000f8e00ff */
[----:B------:R-:W-:Y:S01]  /*1f40*/  UIADD3 UR36, UR36, 0x1, URZ ;  /* 0x0000000124247890 */ /* 0x000fe2000fffe03f */
[----:B------:R-:W-:Y:S02]  /*1f50*/  IMAD.MOV.U32 R12, RZ, RZ, RZ ;  /* 0x000000ffff0c7224 */ /* 0x000fe400078e00ff */
[----:B------:R-:W-:Y:S01]  /*1f60*/  IMAD R0, R3, 0x40, R16 ;  /* 0x0000004003007824 */ /* 0x000fe200078e0210 */
[----:B------:R-:W-:-:S04]  /*1f70*/  UISETP.NE.AND UP0, UPT, UR36, 0x2, UPT ;  /* 0x000000022400788c */ /* 0x000fc8000bf05270 */
[----:B------:R-:W-:Y:S01]  /*1f80*/  LEA R4, R0, UR38, 0x2 ;  /* 0x0000002600047c11 */ /* 0x000fe2000f8e10ff */
[----:B------:R-:W-:Y:S02]  /*1f90*/  USEL UR4, URZ, 0x1, UP0 ;  /* 0x000000013f047887 */ /* 0x000fe40008000000 */
[----:B------:R-:W-:-:S04]  /*1fa0*/  USEL UR36, UR36, URZ, UP0 ;  /* 0x0000003f24247287 */ /* 0x000fc80008000000 */
[----:B------:R-:W-:Y:S01]  /*1fb0*/  LOP3.LUT R2, R2, UR4, RZ, 0x3c, !PT ;  /* 0x0000000402027c12 */ /* 0x000fe2000f8e3cff */
        /* <DEDUP_REMOVED lines=130> */
[----:B------:R-:W-:Y:S01]  /*27e0*/  IMAD.MOV.U32 R0, RZ, RZ, RZ ;  /* 0x000000ffff007224 */ /* 0x000fe200078e00ff */
[----:B------:R-:W-:Y:S06]  /*27f0*/  BAR.ARV 0xf, 0x100 ;  /* 0x03c4000000007b1d */ /* 0x000fec0000002000 */
[----:B------:R-:W-:Y:S05]  /*2800*/  BRA `(.L_x_180) ;  /* 0x0000005c00187947 */ /* 0x000fea0003800000 */
.L_x_175:
[----:B------:R-:W0:Y:S02]  /*2810*/  SHFL.IDX PT, R0, R213, RZ, 0x1f ;  /* 0x00001fffd5007589 */ /* 0x000e2400000e0000 */
[----:B0-----:R-:W-:Y:S01]  /*2820*/  R2UR UR4, R0 ;  /* 0x00000000000472ca */ /* 0x001fe200000e0000 */
[----:B------:R-:W-:-:S05]  /*2830*/  VIADD R0, R152, 0x3f ;  /* 0x0000003f98007836 */ /* 0x000fca0000000000 */
[----:B------:R-:W-:-:S04]  /*2840*/  SHF.R.S32.HI R3, RZ, 0x1f, R0 ;  /* 0x0000001fff037819 */ /* 0x000fc80000011400 */
[----:B------:R-:W-:-:S03]  /*2850*/  LEA.HI R3, R3, R0, RZ, 0x6 ;  /* 0x0000000003037211 */ /* 0x000fc600078f30ff */
[----:B------:R-:W-:Y:S01]  /*2860*/  ULEA.HI UR5, UR4, UR4, URZ, 0x1 ;  /* 0x0000000404057291 */ /* 0x000fe2000f8f083f */
[----:B------:R-:W-:-:S03]  /*2870*/  SHF.R.S32.HI R153, RZ, 0x6, R3 ;  /* 0x00000006ff997819 */ /* 0x000fc60000011403 */
        /* <DEDUP_REMOVED lines=26> */
.L_x_181:
[----:B------:R-:W-:Y:S02]  /*2a20*/  LEA.HI R0, R206, R206, RZ, 0x1 ;  /* 0x000000cece007211 */ /* 0x000fe400078f08ff */
[----:B------:R-:W-:Y:S02]  /*2a30*/  ISETP.NE.AND P0, PT, R17, 0x3, PT ;  /* 0x000000031100780c */ /* 0x000fe40003f05270 */
[----:B------:R-:W-:-:S05]  /*2a40*/  LOP3.LUT R3, R0, 0xfffffffe, RZ, 0xc0, !PT ;  /* 0xfffffffe00037812 */ /* 0x000fca00078ec0ff */
[----:B------:R-:W-:-:S05]  /*2a50*/  IMAD.IADD R3, R206, 0x1, -R3 ;  /* 0x00000001ce037824 */ /* 0x000fca00078e0a03 */
[----:B------:R-:W-:-:S04]  /*2a60*/  SHF.L.U32 R3, R3, 0x1f, RZ ;  /* 0x0000001f03037819 */ /* 0x000fc800000006ff */
[----:B------:R-:W0:Y:S02]  /*2a70*/  SYNCS.PHASECHK.TRANS64.TRYWAIT P1, [UR38+0x38800], R3 ;  /* 0x03880003ff0075a7 */ /* 0x000e240008020166 */
[----:B0-----:R-:W-:Y:S05]  /*2a80*/  @!P1 BRA `(.L_x_182) ;  /* 0x000000c400b09947 */ /* 0x001fea0003800000 */
.L_x_263:
[----:B------:R-:W-:Y:S05]  /*2a90*/  @!P0 BRA `(.L_x_183) ;  /* 0x0000000000048947 */ /* 0x000fea0003800000 */
[----:B------:R-:W-:Y:S01]  /*2aa0*/  BPT.TRAP 0x1 ;  /* 0x000000040000795c */ /* 0x000fe20000300000 */
.L_x_183:
[----:B------:R-:W-:Y:S01]  /*2ab0*/  IMAD.U32 R8, RZ, RZ, UR36 ;  /* 0x00000024ff087e24 */ /* 0x000fe2000f8e00ff */
[----:B------:R-:W-:-:S04]  /*2ac0*/  SHF.L.U32 R5, R2, 0x1f, RZ ;  /* 0x0000001f02057819 */ /* 0x000fc800000006ff */
[----:B------:R-:W-:-:S04]  /*2ad0*/  LEA R8, R8, UR38, 0x3 ;  /* 0x0000002608087c11 */ /* 0x000fc8000f8e18ff */
[----:B------:R1:W2:Y:S01]  /*2ae0*/  SYNCS.PHASECHK.TRANS64.TRYWAIT P1, [R8+URZ+0x38830], R5 ;  /* 0x03883005080075a7 */ /* 0x0002a2000802017f */
[----:B------:R-:W-:Y:S05]  /*2af0*/  @!P0 BRA `(.L_x_184) ;  /* 0x0000000000048947 */ /* 0x000fea0003800000 */
[----:B------:R-:W-:Y:S01]  /*2b00*/  BPT.TRAP 0x1 ;  /* 0x000000040000795c */ /* 0x000fe20000300000 */
.L_x_184:
[----:B--2---:R-:W-:Y:S05]  /*2b10*/  @P1 BRA `(.L_x_185) ;  /* 0x0000000000081947 */ /* 0x004fea0003800000 */
[----:B------:R-:W2:Y:S02]  /*2b20*/  SYNCS.PHASECHK.TRANS64.TRYWAIT P1, [R8+URZ+0x38830], R5 ;  /* 0x03883005080075a7 */ /* 0x000ea4000802017f */
[----:B--2---:R-:W-:Y:S05]  /*2b30*/  @!P1 BRA `(.L_x_186) ;  /* 0x000000c4009c9947 */ /* 0x004fea0003800000 */
.L_x_185:
[----:B------:R-:W-:-:S04]  /*2b40*/  UIADD3 UR4, UR38, 0x22400, URZ ;  /* 0x0002240026047890 */ /* 0x000fc8000fffe03f */
[----:B------:R-:W-:-:S04]  /*2b50*/  USHF.R.U32.HI UR4, URZ, 0x4, UR4 ;  /* 0x000000043f047899 */ /* 0x000fc80008011604 */
[----:B------:R-:W-:-:S06]  /*2b60*/  ULOP3.LUT UR4, UR4, 0x3fff, URZ, 0xc0, !UPT ;  /* 0x00003fff04047892 */ /* 0x000fcc000f8ec03f */
[----:B0-----:R-:W-:Y:S01]  /*2b70*/  IMAD.U32 R0, RZ, RZ, UR4 ;  /* 0x00000004ff007e24 */ /* 0x001fe2000f8e00ff */
        /* <DEDUP_REMOVED lines=11> */
[----:B------:R-:W-:Y:S01]  /*2c30*/  UMOV UR15, 0x40000040 ;  /* 0x40000040000f7882 */ /* 0x000fe20000000000 */
[----:B------:R-:W-:-:S02]  /*2c40*/  UMOV UR13, 0x40000040 ;  /* 0x40000040000d7882 */ /* 0x000fc40000000000 */
[----:B------:R-:W-:Y:S02]  /*2c50*/  ULEA UR6, UR36, UR6, 0x9 ;  /* 0x0000000624067291 */ /* 0x000fe4000f8e483f */
[----:B------:R-:W-:Y:S02]  /*2c60*/  ULOP3.LUT UR4, UR4, 0x10000, URZ, 0xfc, !UPT ;  /* 0x0001000004047892 */ /* 0x000fe4000f8efc3f */
[----:B------:R-:W-:Y:S02]  /*2c70*/  UIADD3 UR10, UR6, 0x2, URZ ;  /* 0x00000002060a7890 */ /* 0x000fe4000fffe03f */
[----:B------:R-:W-:Y:S02]  /*2c80*/  UIADD3 UR8, UR4, 0x2, URZ ;  /* 0x0000000204087890 */ /* 0x000fe4000fffe03f */
[----:B------:R-:W-:Y:S02]  /*2c90*/  UIADD3 UR14, UR6, 0x4, URZ ;  /* 0x00000004060e7890 */ /* 0x000fe4000fffe03f */
[----:B------:R-:W-:-:S02]  /*2ca0*/  UIADD3 UR12, UR4, 0x4, URZ ;  /* 0x00000004040c7890 */ /* 0x000fc4000fffe03f */
[----:B------:R-:W-:Y:S01]  /*2cb0*/  HGMMA.64x64x16.F32.BF16 R24, gdesc[UR4], RZ, !UPT, gsb0 ;  /* 0x00e00000041879f0 */ /* 0x000fe2000c0018ff */
[----:B------:R-:W-:Y:S02]  /*2cc0*/  UIADD3 UR18, UR6, 0x6, URZ ;  /* 0x0000000606127890 */ /* 0x000fe4000fffe03f */
[----:B------:R-:W-:Y:S01]  /*2cd0*/  UIADD3 UR16, UR4, 0x6, URZ ;  /* 0x0000000604107890 */ /* 0x000fe2000fffe03f */
[----:B------:R-:W-:Y:S01]  /*2ce0*/  UMOV UR19, 0x40000040 ;  /* 0x4000004000137882 */ /* 0x000fe20000000000 */
        /* <DEDUP_REMOVED lines=11> */
[----:B------:R-:W0:Y:S02]  /*2da0*/  SYNCS.PHASECHK.TRANS64.TRYWAIT P1, [UR38+0x38810], R3 ;  /* 0x03881003ff0075a7 */ /* 0x000e240008020166 */
[----:B0-----:R-:W-:Y:S05]  /*2db0*/  @!P1 BRA `(.L_x_187) ;  /* 0x000000c400109947 */ /* 0x001fea0003800000 */
.L_x_264:
[----:B------:R-:W-:Y:S05]  /*2dc0*/  @!P0 BRA `(.L_x_188) ;  /* 0x0000000000048947 */ /* 0x000fea0003800000 */
[----:B------:R-:W-:Y:S01]  /*2dd0*/  BPT.TRAP 0x1 ;  /* 0x000000040000795c */ /* 0x000fe20000300000 */
.L_x_188:
[----:B------:R3:W4:Y:S01]  /*2de0*/  SYNCS.PHASECHK.TRANS64.TRYWAIT P1, [R8+URZ+0x38850], R5 ;  /* 0x03885005080075a7 */ /* 0x000722000802017f */
[----:B------:R-:W-:Y:S05]  /*2df0*/  @!P0 BRA `(.L_x_189) ;  /* 0x0000000000048947 */ /* 0x000fea0003800000 */
[----:B------:R-:W-:Y:S01]  /*2e00*/  BPT.TRAP 0x1 ;  /* 0x000000040000795c */ /* 0x000fe20000300000 */
.L_x_189:
[----:B----4-:R-:W-:Y:S05]  /*2e10*/  @P1 BRA `(.L_x_190) ;  /* 0x0000000000081947 */ /* 0x010fea0003800000 */
[----:B------:R-:W4:Y:S02]  /*2e20*/  SYNCS.PHASECHK.TRANS64.TRYWAIT P1, [R8+URZ+0x38850], R5 ;  /* 0x03885005080075a7 */ /* 0x000f24000802017f */
[----:B----4-:R-:W-:Y:S05]  /*2e30*/  @!P1 BRA `(.L_x_191) ;  /* 0x000000c400089947 */ /* 0x010fea0003800000 */
.L_x_190:
[----:B------:R-:W-:Y:S01]  /*2e40*/  UIADD3 UR4, UR38, 0x400, URZ ;  /* 0x0000040026047890 */ /* 0x000fe2000fffe03f */
[----:B------:R-:W-:Y:S01]  /*2e50*/  WARPGROUP.ARRIVE ;  /* 0x00000000000079c5 */ /* 0x000fe20000000000 */
[----:B------:R-:W-:-:S05]  /*2e60*/  UIADD3 UR5, UR38, 0x26400, URZ ;  /* 0x0002640026057890 */ /* 0x000fca000fffe03f */
[----:B0-----:R-:W0:Y:S01]  /*2e70*/  S2R R3, SR_TID.X ;  /* 0x0000000000037919 */ /* 0x001e220000002100 */
[----:B------:R-:W-:Y:S02]  /*2e80*/  USHF.R.U32.HI UR4, URZ, 0x4, UR4 ;  /* 0x000000043f047899 */ /* 0x000fe40008011604 */
[----:B------:R-:W-:Y:S02]  /*2e90*/  USHF.R.U32.HI UR5, URZ, 0x4, UR5 ;  /* 0x000000043f057899 */ /* 0x000fe40008011605 */
[----:B------:R-:W-:Y:S02]  /*2ea0*/  ULOP3.LUT UR4, UR4, 0x3fff, URZ, 0xc0, !UPT ;  /* 0x00003fff04047892 */ /* 0x000fe4000f8ec03f */
[----:B------:R-:W-:Y:S02]  /*2eb0*/  ULOP3.LUT UR5, UR5, 0x3fff, URZ, 0xc0, !UPT ;  /* 0x00003fff05057892 */ /* 0x000fe4000f8ec03f */
[----:B------:R-:W-:Y:S02]  /*2ec0*/  ULOP3.LUT UR4, UR4, 0x10000, URZ, 0xfc, !UPT ;  /* 0x0001000004047892 */ /* 0x000fe4000f8efc3f */
[----:B------:R-:W-:-:S02]  /*2ed0*/  ULOP3.LUT UR6, UR5, 0x10000, URZ, 0xfc, !UPT ;  /* 0x0001000005067892 */ /* 0x000fc4000f8efc3f */
[----:B------:R-:W-:Y:S01]  /*2ee0*/  ULEA UR5, UR36, UR4, 0xc ;  /* 0x0000000424057291 */ /* 0x000fe2000f8e603f */
[----:B------:R-:W-:Y:S01]  /*2ef0*/  UMOV UR21, 0x40000040 ;  /* 0x4000004000157882 */ /* 0x000fe20000000000 */
[----:B------:R-:W-:Y:S01]  /*2f00*/  UMOV UR23, 0x40000040 ;  /* 0x4000004000177882 */ /* 0x000fe20000000000 */
[----:B------:R-:W-:Y:S02]  /*2f10*/  UIADD3 UR14, UR6, 0x800, URZ ;  /* 0x00000800060e7890 */ /* 0x000fe4000fffe03f */
[----:B------:R-:W-:Y:S02]  /*2f20*/  UMOV UR20, UR6 ;  /* 0x0000000600147c82 */ /* 0x000fe40008000000 */
[----:B------:R-:W-:Y:S01]  /*2f30*/  UMOV UR22, UR5 ;  /* 0x0000000500167c82 */ /* 0x000fe20008000000 */
[----:B------:R-:W-:Y:S01]  /*2f40*/  UIADD3 UR15, UR5, 0x800, URZ ;  /* 0x00000800050f7890 */ /* 0x000fe2000fffe03f */
[----:B------:R-:W-:Y:S01]  /*2f50*/  HGMMA.64x64x16.F32.BF16 R24, gdesc[UR20], R24, gsb0 ;  /* 0x00e00000141879f0 */ /* 0x000fe20008001818 */
[----:B------:R-:W-:-:S02]  /*2f60*/  UIADD3 UR20, UR6, 0x2, URZ ;  /* 0x0000000206147890 */ /* 0x000fc4000fffe03f */
[----:B------:R-:W-:Y:S01]  /*2f70*/  UIADD3 UR22, UR5, 0x2, URZ ;  /* 0x0000000205167890 */ /* 0x000fe2000fffe03f */
[----:B------:R-:W-:Y:S01]  /*2f80*/  UMOV UR21, 0x40000040 ;  /* 0x4000004000157882 */ /* 0x000fe20000000000 */
[----:B------:R-:W-:Y:S01]  /*2f90*/  UMOV UR23, 0x40000040 ;  /* 0x4000004000177882 */ /* 0x000fe20000000000 */
[----:B0-----:R-:W-:-:S06]  /*2fa0*/  SHF.R.U32.HI R3, RZ, 0x7, R3 ;  /* 0x00000007ff037819 */ /* 0x001fcc0000011603 */
[----:B------:R-:W0:Y:S02]  /*2fb0*/  SHFL.IDX PT, R3, R3, RZ, 0x1f ;  /* 0x00001fff03037589 */ /* 0x000e2400000e0000 */
[----:B0-----:R-:W-:-:S13]  /*2fc0*/  R2UR UR7, R3 ;  /* 0x00000000030772ca */ /* 0x001fda00000e0000 */
[----:B------:R-:W-:-:S03]  /*2fd0*/  UISETP.GT.AND UP0, UPT, UR7, 0x7f, UPT ;  /* 0x0000007f0700788c */ /* 0x000fc6000bf04270 */
[----:B------:R-:W-:Y:S01]  /*2fe0*/  UMOV UR7, 0x4 ;  /* 0x0000000400077882 */ /* 0x000fe20000000000 */
[----:B------:R-:W-:Y:S02]  /*2ff0*/  USEL UR11, URZ, 0x2, !UP0 ;  /* 0x000000023f0b7887 */ /* 0x000fe4000c000000 */
[----:B------:R-:W-:Y:S02]  /*3000*/  USEL UR10, UR7, 0x2, UP0 ;  /* 0x00000002070a7887 */ /* 0x000fe40008000000 */
[----:B------:R-:W-:Y:S01]  /*3010*/  USEL UR7, UR7, 0x6, !UP0 ;  /* 0x0000000607077887 */ /* 0x000fe2000c000000 */
[----:B------:R-:W-:Y:S02]  /*3020*/  WARPGROUP.DEPBAR.LE gsb0, 0x0 ;  /* 0x00008000000079c5 */ /* 0x000fe40000010000 */
[----:B------:R-:W-:-:S06]  /*3030*/  WARPGROUP.ARRIVE ;  /* 0x00000000000079c5 */ /* 0x000fcc0000000000 */
[----:B------:R-:W-:Y:S01]  /*3040*/  HGMMA.64x64x16.F32.BF16 R24, gdesc[UR20], R24, gsb0 ;  /* 0x00e00000141879f0 */ /* 0x000fe20008001818 */
[----:B------:R-:W-:Y:S02]  /*3050*/  UIADD3 UR20, UR6, 0x4, URZ ;  /* 0x0000000406147890 */ /* 0x000fe4000fffe03f */
[----:B------:R-:W-:Y:S01]  /*3060*/  UIADD3 UR22, UR5, 0x4, URZ ;  /* 0x0000000405167890 */ /* 0x000fe2000fffe03f */
[----:B------:R-:W-:Y:S01]  /*3070*/  UMOV UR21, 0x40000040 ;  /* 0x4000004000157882 */ /* 0x000fe20000000000 */
[----:B------:R-:W-:Y:S01]  /*3080*/  UMOV UR23, 0x40000040 ;  /* 0x4000004000177882 */ /* 0x000fe20000000000 */
        /* <DEDUP_REMOVED lines=94> */
[----:B------:R-:W-:Y:S02]  /*3670*/  UIADD3 UR20, UR11, UR14, URZ ;  /* 0x0000000e0b147290 */ /* 0x000fe4000fffe03f */
[----:B------:R-:W-:Y:S01]  /*3680*/  UIADD3 UR22, UR11, UR15, URZ ;  /* 0x0000000f0b167290 */ /* 0x000fe2000fffe03f */
        /* <DEDUP_REMOVED lines=16> */
[----:B------:R-:W-:Y:S01]  /*3790*/  UMOV UR14, 0x28 ;  /* 0x00000028000e7882 */ /* 0x000fe20000000000 */
[----:B------:R-:W-:Y:S01]  /*37a0*/  UMOV UR15, 0xa00 ;  /* 0x00000a00000f7882 */ /* 0x000fe20000000000 */
[----:B------:R-:W-:Y:S02]  /*37b0*/  USEL UR14, UR14, 0x26, UP0 ;  /* 0x000000260e0e7887 */ /* 0x000fe40008000000 */
[----:B------:R-:W-:-:S02]  /*37c0*/  USEL UR15, UR15, 0x980, UP0 ;  /* 0x000009800f0f7887 */ /* 0x000fc40008000000 */
[----:B------:R-:W-:Y:S02]  /*37d0*/  ULOP3.LUT UR14, UR14, 0x6, URZ, 0xc0, !UPT ;  /* 0x000000060e0e7892 */ /* 0x000fe4000f8ec03f */
[----:B------:R-:W-:Y:S01]  /*37e0*/  ULOP3.LUT UR15, UR15, 0xa00, URZ, 0xc0, !UPT ;  /* 0x00000a000f0f7892 */ /* 0x000fe2000f8ec03f */
[----:B------:R-:W-:Y:S02]  /*37f0*/  WARPGROUP.DEPBAR.LE gsb0, 0x0 ;  /* 0x00008000000079c5 */ /* 0x000fe40000010000 */
[----:B------:R-:W-:-:S06]  /*3800*/  WARPGROUP.ARRIVE ;  /* 0x00000000000079c5 */ /* 0x000fcc0000000000 */
[----:B------:R-:W-:Y:S01]  /*3810*/  HGMMA.64x64x16.F32.BF16 R24, gdesc[UR20], R24, gsb0 ;  /* 0x00e00000141879f0 */ /* 0x000fe20008001818 */
[----:B------:R-:W-:Y:S02]  /*3820*/  UIADD3 UR20, UR14, UR15, UR6 ;  /* 0x0000000f0e147290 */ /* 0x000fe4000fffe006 */
[----:B------:R-:W-:Y:S01]  /*3830*/  UIADD3 UR22, UR14, UR15, UR5 ;  /* 0x0000000f0e167290 */ /* 0x000fe2000fffe005 */
[----:B------:R-:W-:Y:S01]  /*3840*/  UMOV UR21, 0x40000040 ;  /* 0x4000004000157882 */ /* 0x000fe20000000000 */
[----:B------:R-:W-:Y:S01]  /*3850*/  UMOV UR23, 0x40000040 ;  /* 0x4000004000177882 */ /* 0x000fe20000000000 */
[----:B------:R-:W-:Y:S02]  /*3860*/  UIADD3 UR14, UR6, 0xa00, URZ ;  /* 0x00000a00060e7890 */ /* 0x000fe4000fffe03f */
[----:B------:R-:W-:Y:S01]  /*3870*/  UIADD3 UR15, UR5, 0xa00, URZ ;  /* 0x00000a00050f7890 */ /* 0x000fe2000fffe03f */
        /* <DEDUP_REMOVED lines=86> */
[----:B------:R-:W-:Y:S02]  /*3de0*/  UMOV UR10, 0x1000 ;  /* 0x00001000000a7882 */ /* 0x000fe40000000000 */
[----:B------:R-:W-:-:S04]  /*3df0*/  USEL UR10, UR10, 0xf80, UP0 ;  /* 0x00000f800a0a7887 */ /* 0x000fc80008000000 */
[----:B------:R-:W-:Y:S01]  /*3e00*/  ULOP3.LUT UR10, UR10, 0x1e00, URZ, 0xc0, !UPT ;  /* 0x00001e000a0a7892 */ /* 0x000fe2000f8ec03f */
        /* <DEDUP_REMOVED lines=17> */
[----:B------:R-:W-:Y:S02]  /*3f20*/  WARPGROUP.DEPBAR.LE gsb0, 0x0 ;  /* 0x00008000000079c5 */ /* 0x000fe40000010000 */
[----:B------:R-:W-:-:S06]  /*3f30*/  WARPGROUP.ARRIVE ;  /* 0x00000000000079c5 */ /* 0x000fcc0000000000 */
[----:B------:R-:W-:Y:S03]  /*3f40*/  HGMMA.64x64x16.F32.BF16 R24, gdesc[UR20], R24, gsb0 ;  /* 0x00e00000141879f0 */ /* 0x000fe60008001818 */
[----:B------:R-:W-:Y:S02]  /*3f50*/  WARPGROUP.DEPBAR.LE gsb0, 0x0 ;  /* 0x00008000000079c5 */ /* 0x000fe40000010000 */
[----:B------:R-:W-:Y:S05]  /*3f60*/  @!P0 BRA `(.L_x_192) ;  /* 0x0000000000048947 */ /* 0x000fea0003800000 */
[----:B------:R-:W-:Y:S01]  /*3f70*/  BPT.TRAP 0x1 ;  /* 0x000000040000795c */ /* 0x000fe20000300000 */
.L_x_192:
[----:B------:R-:W-:Y:S01]  /*3f80*/  IMAD R4, R153, -0x40, R152 ;  /* 0xffffffc099047824 */ /* 0x000fe200078e0298 */
[----:B------:R-:W-:Y:S01]  /*3f90*/  ULDC UR5, c[0x0][0xa80] ;  /* 0x0002a00000057ab9 */ /* 0x000fe20000000800 */
[----:B------:R-:W-:Y:S01]  /*3fa0*/  R2UR UR7, R8 ;  /* 0x00000000080772ca */ /* 0x000fe200000e0000 */
[----:B------:R-:W-:Y:S01]  /*3fb0*/  UMOV UR11, 0x40000040 ;  /* 0x40000040000b7882 */ /* 0x000fe20000000000 */
[----:B------:R-:W-:Y:S01]  /*3fc0*/  UMOV UR15, 0x40000040 ;  /* 0x40000040000f7882 */ /* 0x000fe20000000000 */
[----:B------:R-:W-:-:S04]  /*3fd0*/  IADD3 R4, -R19, 0x40, R4 ;  /* 0x0000004013047810 */ /* 0x000fc80007ffe104 */
[C---:B------:R-:W-:Y:S02]  /*3fe0*/  ISETP.GT.AND P5, PT, R4.reuse, RZ, PT ;  /* 0x000000ff0400720c */ /* 0x040fe40003fa4270 */
[C---:B------:R-:W-:Y:S02]  /*3ff0*/  ISETP.GT.AND P4, PT, R4.reuse, 0x1, PT ;  /* 0x000000010400780c */ /* 0x040fe40003f84270 */
[----:B------:R-:W-:Y:S02]  /*4000*/  ISETP.GT.AND P3, PT, R4, 0x8, PT ;  /* 0x000000080400780c */ /* 0x000fe40003f64270 */
[----:B-1234-:R-:W-:Y:S01]  /*4010*/  FSEL R5, R24, -INF , P5 ;  /* 0xff80000018057808 */ /* 0x01efe20002800000 */
[----:B------:R-:W-:Y:S01]  /*4020*/  UIADD3 UR7, UR7, 0x38840, URZ ;  /* 0x0003884007077890 */ /* 0x000fe2000fffe03f */
[----:B------:R-:W-:Y:S02]  /*4030*/  FSEL R7, R25, -INF , P4 ;  /* 0xff80000019077808 */ /* 0x000fe40002000000 */
[----:B------:R-:W-:Y:S01]  /*4040*/  ISETP.GT.AND P2, PT, R4, 0x9, PT ;  /* 0x000000090400780c */ /* 0x000fe20003f44270 */
[----:B------:R-:W-:Y:S01]  /*4050*/  UPRMT UR7, UR37, 0x654, UR7 ;  /* 0x0000065425077896 */ /* 0x000fe20008000007 */
[----:B------:R-:W-:-:S02]  /*4060*/  FSEL R9, R28, -INF , P3 ;  /* 0xff8000001c097808 */ /* 0x000fc40001800000 */
[----:B------:R-:W-:Y:S02]  /*4070*/  FMNMX.FTZ R6, R5, R7, !PT ;  /* 0x0000000705067209 */ /* 0x000fe40007810000 */
[C---:B------:R-:W-:Y:S02]  /*4080*/  ISETP.GT.AND P1, PT, R4.reuse, 0x10, PT ;  /* 0x000000100400780c */ /* 0x040fe40003f24270 */
[----:B------:R-:W-:Y:S02]  /*4090*/  FSEL R11, R29, -INF , P2 ;  /* 0xff8000001d0b7808 */ /* 0x000fe40001000000 */
[----:B------:R-:W-:Y:S01]  /*40a0*/  FMNMX.FTZ R6, R9, R6, !PT ;  /* 0x0000000609067209 */ /* 0x000fe20007810000 */
[----:B------:R-:W-:Y:S01]  /*40b0*/  SYNCS.ARRIVE.TRANS64.RED.A1T0 RZ, [UR7], RZ ;  /* 0x000000ffffff79a7 */ /* 0x000fe20008100407 */
[----:B------:R-:W-:Y:S01]  /*40c0*/  BAR.SYNC.DEFER_BLOCKING 0xf, 0x100 ;  /* 0x03c4000000007b1d */ /* 0x000fe20000010000 */
[----:B------:R-:W-:Y:S02]  /*40d0*/  ISETP.GT.AND P6, PT, R4, 0x11, PT ;  /* 0x000000110400780c */ /* 0x000fe40003fc4270 */
[----:B------:R-:W-:-:S02]  /*40e0*/  FSEL R13, R32, -INF , P1 ;  /* 0xff800000200d7808 */ /* 0x000fc40000800000 */
[----:B------:R-:W-:Y:S02]  /*40f0*/  FMNMX.FTZ R6, R11, R6, !PT ;  /* 0x000000060b067209 */ /* 0x000fe40007810000 */
[----:B------:R-:W-:Y:S02]  /*4100*/  FSEL R25, R26, -INF , P5 ;  /* 0xff8000001a197808 */ /* 0x000fe40002800000 */
[----:B------:R-:W-:Y:S02]  /*4110*/  ISETP.GT.AND P5, PT, R4, 0x18, PT ;  /* 0x000000180400780c */ /* 0x000fe40003fa4270 */
[----:B------:R-:W-:Y:S02]  /*4120*/  FSEL R15, R33, -INF , P6 ;  /* 0xff800000210f7808 */ /* 0x000fe40003000000 */
[----:B------:R-:W-:Y:S02]  /*4130*/  FMNMX.FTZ R6, R13, R6, !PT ;  /* 0x000000060d067209 */ /* 0x000fe40007810000 */
[----:B------:R-:W-:-:S02]  /*4140*/  FSEL R27, R27, -INF , P4 ;  /* 0xff8000001b1b7808 */ /* 0x000fc40002000000 */
[----:B------:R-:W-:Y:S02]  /*4150*/  ISETP.GT.AND P4, PT, R4, 0x19, PT ;  /* 0x000000190400780c */ /* 0x000fe40003f84270 */
[----:B------:R-:W-:Y:S02]  /*4160*/  FSEL R21, R36, -INF , P5 ;  /* 0xff80000024157808 */ /* 0x000fe40002800000 */
[----:B------:R-:W-:Y:S02]  /*4170*/  FMNMX.FTZ R6, R15, R6, !PT ;  /* 0x000000060f067209 */ /* 0x000fe40007810000 */
[----:B------:R-:W-:Y:S02]  /*4180*/  FSEL R29, R30, -INF , P3 ;  /* 0xff8000001e1d7808 */ /* 0x000fe40001800000 */
        /* <DEDUP_REMOVED lines=8> */
[C---:B------:R-:W-:Y:S02]  /*4210*/  ISETP.GT.AND P1, PT, R4.reuse, 0x28, PT ;  /* 0x000000280400780c */ /* 0x040fe40003f24270 */
        /* <DEDUP_REMOVED lines=23> */
[----:B------:R-:W-:Y:S02]  /*4390*/  FMNMX.FTZ R6, R71, R6, !PT ;  /* 0x0000000647067209 */ /* 0x000fe40007810000 */
[----:B------:R-:W-:Y:S02]  /*43a0*/  FMNMX.FTZ R4, R25, R27, !PT ;  /* 0x0000001b19047209 */ /* 0x000fe40007810000 */
[----:B------:R-:W-:Y:S02]  /*43b0*/  FMNMX.FTZ R10, R73, R6, !PT ;  /* 0x00000006490a7209 */ /* 0x000fe40007810000 */
[----:B------:R-:W-:Y:S02]  /*43c0*/  FMNMX.FTZ R4, R29, R4, !PT ;  /* 0x000000041d047209 */ /* 0x000fe40007810000 */
[----:B------:R-:W-:Y:S01]  /*43d0*/  FSEL R45, R46, -INF , P1 ;  /* 0xff8000002e2d7808 */ /* 0x000fe20000800000 */
[----:B------:R-:W0:Y:S01]  /*43e0*/  SHFL.BFLY PT, R3, R10, 0x2, 0x1f ;  /* 0x0c401f000a037f89 */ /* 0x000e2200000e0000 */
[----:B------:R-:W-:-:S02]  /*43f0*/  FMNMX.FTZ R4, R31, R4, !PT ;  /* 0x000000041f047209 */ /* 0x000fc40007810000 */
[----:B------:R-:W-:Y:S02]  /*4400*/  FSEL R47, R47, -INF , P6 ;  /* 0xff8000002f2f7808 */ /* 0x000fe40003000000 */
[----:B------:R-:W-:Y:S02]  /*4410*/  FMNMX.FTZ R4, R33, R4, !PT ;  /* 0x0000000421047209 */ /* 0x000fe40007810000 */
[----:B------:R-:W-:Y:S02]  /*4420*/  FSEL R49, R50, -INF , P5 ;  /* 0xff80000032317808 */ /* 0x000fe40002800000 */
[----:B------:R-:W-:Y:S02]  /*4430*/  FMNMX.FTZ R4, R35, R4, !PT ;  /* 0x0000000423047209 */ /* 0x000fe40007810000 */
[----:B------:R-:W-:Y:S02]  /*4440*/  FSEL R51, R51, -INF , P4 ;  /* 0xff80000033337808 */ /* 0x000fe40002000000 */
[----:B------:R-:W-:Y:S01]  /*4450*/  FMNMX.FTZ R6, R37, R4, !PT ;  /* 0x0000000425067209 */ /* 0x000fe20007810000 */
[----:B------:R-:W-:Y:S01]  /*4460*/  IMAD.U32 R4, RZ, RZ, UR5 ;  /* 0x00000005ff047e24 */ /* 0x000fe2000f8e00ff */
[----:B------:R-:W-:Y:S01]  /*4470*/  FSEL R53, R54, -INF , P3 ;  /* 0xff80000036357808 */ /* 0x000fe20001800000 */
[----:B------:R-:W-:Y:S01]  /*4480*/  ULOP3.LUT UR5, UR44, 0x2000000, URZ, 0xfc, !UPT ;  /* 0x020000002c057892 */ /* 0x000fe2000f8efc3f */
[----:B------:R-:W-:-:S02]  /*4490*/  FMNMX.FTZ R6, R39, R6, !PT ;  /* 0x0000000627067209 */ /* 0x000fc40007810000 */
[----:B------:R-:W-:Y:S01]  /*44a0*/  FSEL R55, R55, -INF , P2 ;  /* 0xff80000037377808 */ /* 0x000fe20001000000 */
[----:B------:R-:W-:Y:S01]  /*44b0*/  ULEA UR10, UR36, UR5, 0xc ;  /* 0x00000005240a7291 */ /* 0x000fe2000f8e603f */
[----:B------:R-:W-:Y:S02]  /*44c0*/  FMNMX.FTZ R6, R41, R6, !PT ;  /* 0x0000000629067209 */ /* 0x000fe40007810000 */
[----:B0-----:R-:W-:Y:S01]  /*44d0*/  FMNMX.FTZ R12, R10, R3, !PT ;  /* 0x000000030a0c7209 */ /* 0x001fe20007810000 */
[----:B------:R-:W-:Y:S01]  /*44e0*/  UIADD3 UR14, UR10, 0x80, URZ ;  /* 0x000000800a0e7890 */ /* 0x000fe2000fffe03f */
[----:B------:R-:W-:-:S03]  /*44f0*/  FMNMX.FTZ R6, R43, R6, !PT ;  /* 0x000000062b067209 */ /* 0x000fc60007810000 */
[----:B------:R-:W0:Y:S01]  /*4500*/  SHFL.BFLY PT, R3, R12, 0x1, 0x1f ;  /* 0x0c201f000c037f89 */ /* 0x000e2200000e0000 */
[----:B------:R-:W-:Y:S02]  /*4510*/  FMNMX.FTZ R6, R45, R6, !PT ;  /* 0x000000062d067209 */ /* 0x000fe40007810000 */
[----:B0-----:R-:W-:-:S04]  /*4520*/  FMNMX.FTZ R3, R12, R3, !PT ;  /* 0x000000030c037209 */ /* 0x001fc80007810000 */
[C---:B------:R-:W-:Y:S01]  /*4530*/  FSETP.NEU.FTZ.AND P1, PT, R3.reuse, -INF , PT ;  /* 0xff8000000300780b */ /* 0x040fe20003f3d000 */
[----:B------:R-:W-:-:S05]  /*4540*/  FMUL.FTZ R10, R3, R4 ;  /* 0x00000004030a7220 */ /* 0x000fca0000410000 */
[----:B------:R-:W-:Y:S02]  /*4550*/  FSEL R26, R10, RZ, P1 ;  /* 0x000000ff0a1a7208 */ /* 0x000fe40000800000 */
[----:B------:R-:W-:-:S03]  /*4560*/  FMNMX.FTZ R10, R47, R6, !PT ;  /* 0x000000062f0a7209 */ /* 0x000fc60007810000 */
[--C-:B------:R-:W-:Y:S01]  /*4570*/  FFMA.FTZ R12, R5, R4, -R26.reuse ;  /* 0x00000004050c7223 */ /* 0x100fe2000001081a */
[----:B------:R-:W-:Y:S01]  /*4580*/  FMNMX.FTZ R10, R49, R10, !PT ;  /* 0x0000000a310a7209 */ /* 0x000fe20007810000 */
[-CC-:B------:R-:W-:Y:S01]  /*4590*/  FFMA.FTZ R7, R7, R4.reuse, -R26.reuse ;  /* 0x0000000407077223 */ /* 0x180fe2000001081a */
[--C-:B------:R-:W-:Y:S01]  /*45a0*/  FFMA.FTZ R9, R9, R4, -R26.reuse ;  /* 0x0000000409097223 */ /* 0x100fe2000001081a */
[----:B------:R0:W-:Y:S01]  /*45b0*/  MUFU.EX2 R6, R12 ;  /* 0x0000000c00067308 */ /* 0x0001e20000000800 */
[----:B------:R-:W-:Y:S01]  /*45c0*/  FMNMX.FTZ R10, R51, R10, !PT ;  /* 0x0000000a330a7209 */ /* 0x000fe20007810000 */
[-CC-:B------:R-:W-:Y:S01]  /*45d0*/  FFMA.FTZ R14, R57, R4.reuse, -R26.reuse ;  /* 0x00000004390e7223 */ /* 0x180fe2000001081a */
[-CC-:B------:R-:W-:Y:S01]  /*45e0*/  FFMA.FTZ R154, R65, R4.reuse, -R26.reuse ;  /* 0x00000004419a7223 */ /* 0x180fe2000001081a */
[--C-:B------:R-:W-:Y:S01]  /*45f0*/  FFMA.FTZ R155, R67, R4, -R26.reuse ;  /* 0x00000004439b7223 */ /* 0x100fe2000001081a */
[----:B------:R-:W-:Y:S01]  /*4600*/  FMNMX.FTZ R10, R53, R10, !PT ;  /* 0x0000000a350a7209 */ /* 0x000fe20007810000 */
[-CC-:B------:R-:W-:Y:S01]  /*4610*/  FFMA.FTZ R172, R69, R4.reuse, -R26.reuse ;  /* 0x0000000445ac7223 */ /* 0x180fe2000001081a */
[-CC-:B------:R-:W-:Y:S01]  /*4620*/  FFMA.FTZ R173, R71, R4.reuse, -R26.reuse ;  /* 0x0000000447ad7223 */ /* 0x180fe2000001081a */
[--C-:B------:R-:W-:Y:S01]  /*4630*/  FFMA.FTZ R174, R73, R4, -R26.reuse ;  /* 0x0000000449ae7223 */ /* 0x100fe2000001081a */
[----:B------:R-:W-:Y:S01]  /*4640*/  FMNMX.FTZ R5, R55, R10, !PT ;  /* 0x0000000a37057209 */ /* 0x000fe20007810000 */
[-CC-:B------:R-:W-:Y:S01]  /*4650*/  FFMA.FTZ R10, R11, R4.reuse, -R26.reuse ;  /* 0x000000040b0a7223 */ /* 0x180fe2000001081a */
[-CC-:B------:R-:W-:Y:S01]  /*4660*/  FFMA.FTZ R11, R13, R4.reuse, -R26.reuse ;  /* 0x000000040d0b7223 */ /* 0x180fe2000001081a */
[-CC-:B0-----:R-:W-:Y:S01]  /*4670*/  FFMA.FTZ R12, R15, R4.reuse, -R26.reuse ;  /* 0x000000040f0c7223 */ /* 0x181fe2000001081a */
[-CC-:B------:R-:W-:Y:S01]  /*4680*/  FFMA.FTZ R13, R21, R4.reuse, -R26.reuse ;  /* 0x00000004150d7223 */ /* 0x180fe2000001081a */
[----:B------:R-:W0:Y:S01]  /*4690*/  SHFL.BFLY PT, R20, R5, 0x2, 0x1f ;  /* 0x0c401f0005147f89 */ /* 0x000e2200000e0000 */
[-CC-:B------:R-:W-:Y:S01]  /*46a0*/  FFMA.FTZ R15, R59, R4.reuse, -R26.reuse ;  /* 0x000000043b0f7223 */ /* 0x180fe2000001081a */
[--C-:B------:R-:W-:Y:S01]  /*46b0*/  FFMA.FTZ R21, R63, R4, -R26.reuse ;  /* 0x000000043f157223 */ /* 0x100fe2000001081a */
[----:B------:R-:W1:Y:S08]  /*46c0*/  MUFU.EX2 R7, R7 ;  /* 0x0000000700077308 */ /* 0x000e700000000800 */
[----:B------:R-:W-:Y:S08]  /*46d0*/  MUFU.EX2 R9, R9 ;  /* 0x0000000900097308 */ /* 0x000ff00000000800 */
[----:B------:R-:W2:Y:S01]  /*46e0*/  MUFU.EX2 R10, R10 ;  /* 0x0000000a000a7308 */ /* 0x000ea20000000800 */
[----:B-1----:R-:W-:Y:S01]  /*46f0*/  F2FP.BF16.F32.PACK_AB R156, R7, R6 ;  /* 0x00000006079c723e */ /* 0x002fe200000010ff */
[----:B------:R-:W-:Y:S01]  /*4700*/  FADD.FTZ R6, R6, R7 ;  /* 0x0000000706067221 */ /* 0x000fe20000010000 */
[----:B0-----:R-:W-:Y:S01]  /*4710*/  FMNMX.FTZ R24, R5, R20, !PT ;  /* 0x0000001405187209 */ /* 0x001fe20007810000 */
[----:B------:R-:W-:-:S04]  /*4720*/  FFMA.FTZ R20, R61, R4, -R26 ;  /* 0x000000043d147223 */ /* 0x000fc8000001081a */
[----:B------:R-:W-:Y:S01]  /*4730*/  MUFU.EX2 R11, R11 ;  /* 0x0000000b000b7308 */ /* 0x000fe20000000800 */
[----:B------:R-:W0:Y:S07]  /*4740*/  SHFL.BFLY PT, R5, R24, 0x1, 0x1f ;  /* 0x0c201f0018057f89 */ /* 0x000e2e00000e0000 */
[----:B------:R-:W1:Y:S01]  /*4750*/  MUFU.EX2 R12, R12 ;  /* 0x0000000c000c7308 */ /* 0x000e620000000800 */
[----:B--2---:R-:W-:Y:S01]  /*4760*/  F2FP.BF16.F32.PACK_AB R158, R10, R9 ;  /* 0x000000090a9e723e */ /* 0x004fe200000010ff */
[----:B------:R-:W-:-:S04]  /*4770*/  FADD.FTZ R9, R9, R6 ;  /* 0x0000000609097221 */ /* 0x000fc80000010000 */
[----:B------:R-:W-:Y:S02]  /*4780*/  FADD.FTZ R10, R10, R9 ;  /* 0x000000090a0a7221 */ /* 0x000fe40000010000 */
[----:B------:R-:W-:Y:S08]  /*4790*/  MUFU.EX2 R13, R13 ;  /* 0x0000000d000d7308 */ /* 0x000ff00000000800 */
[----:B------:R-:W2:Y:S01]  /*47a0*/  MUFU.EX2 R14, R14 ;  /* 0x0000000e000e7308 */ /* 0x000ea20000000800 */
[----:B-1----:R-:W-:Y:S01]  /*47b0*/  F2FP.BF16.F32.PACK_AB R160, R12, R11 ;  /* 0x0000000b0ca0723e */ /* 0x002fe200000010ff */
[----:B------:R-:W-:Y:S01]  /*47c0*/  FADD.FTZ R11, R11, R10 ;  /* 0x0000000a0b0b7221 */ /* 0x000fe20000010000 */
[----:B0-----:R-:W-:-:S03]  /*47d0*/  FMNMX.FTZ R5, R24, R5, !PT ;  /* 0x0000000518057209 */ /* 0x001fc60007810000 */
[----:B------:R-:W-:Y:S01]  /*47e0*/  FADD.FTZ R12, R12, R11 ;  /* 0x0000000b0c0c7221 */ /* 0x000fe20000010000 */
[C---:B------:R-:W-:Y:S01]  /*47f0*/  FSETP.NEU.FTZ.AND P1, PT, R5.reuse, -INF , PT ;  /* 0xff8000000500780b */ /* 0x040fe20003f3d000 */
[----:B------:R-:W-:Y:S01]  /*4800*/  FMUL.FTZ R24, R5, R4 ;  /* 0x0000000405187220 */ /* 0x000fe20000410000 */
[----:B------:R-:W-:Y:S04]  /*4810*/  MUFU.EX2 R15, R15 ;  /* 0x0000000f000f7308 */ /* 0x000fe80000000800 */
[----:B------:R-:W-:-:S04]  /*4820*/  FSEL R24, R24, RZ, P1 ;  /* 0x000000ff18187208 */ /* 0x000fc80000800000 */
[----:B------:R-:W0:Y:S01]  /*4830*/  MUFU.EX2 R20, R20 ;  /* 0x0000001400147308 */ /* 0x000e220000000800 */
[-CC-:B------:R-:W-:Y:S01]  /*4840*/  FFMA.FTZ R175, R25, R4.reuse, -R24.reuse ;  /* 0x0000000419af7223 */ /* 0x180fe20000010818 */
        /* <DEDUP_REMOVED lines=14> */
[----:B------:R-:W-:Y:S01]  /*4930*/  FFMA.FTZ R200, R55, R4, -R24 ;  /* 0x0000000437c87223 */ /* 0x000fe20000010818 */
[----:B------:R-:W-:Y:S01]  /*4940*/  MUFU.EX2 R175, R175 ;  /* 0x000000af00af7308 */ /* 0x000fe20000000800 */
[----:B--2---:R-:W-:Y:S01]  /*4950*/  F2FP.BF16.F32.PACK_AB R162, R14, R13 ;  /* 0x0000000d0ea2723e */ /* 0x004fe200000010ff */
[----:B------:R-:W-:Y:S01]  /*4960*/  FADD.FTZ R13, R13, R12 ;  /* 0x0000000c0d0d7221 */ /* 0x000fe20000010000 */
[----:B0-----:R-:W-:-:S03]  /*4970*/  F2FP.BF16.F32.PACK_AB R164, R20, R15 ;  /* 0x0000000f14a4723e */ /* 0x001fc600000010ff */
[----:B------:R-:W-:Y:S02]  /*4980*/  FADD.FTZ R14, R14, R13 ;  /* 0x0000000d0e0e7221 */ /* 0x000fe40000010000 */
[----:B------:R-:W0:Y:S02]  /*4990*/  MUFU.EX2 R176, R176 ;  /* 0x000000b000b07308 */ /* 0x000e240000000800 */
[----:B------:R-:W-:-:S04]  /*49a0*/  FADD.FTZ R15, R15, R14 ;  /* 0x0000000e0f0f7221 */ /* 0x000fc80000010000 */
[----:B------:R-:W-:Y:S02]  /*49b0*/  FADD.FTZ R20, R20, R15 ;  /* 0x0000000f14147221 */ /* 0x000fe40000010000 */
[----:B------:R-:W-:Y:S08]  /*49c0*/  MUFU.EX2 R177, R177 ;  /* 0x000000b100b17308 */ /* 0x000ff00000000800 */
[----:B------:R-:W1:Y:S01]  /*49d0*/  MUFU.EX2 R178, R178 ;  /* 0x000000b200b27308 */ /* 0x000e620000000800 */
[----:B0-----:R-:W-:Y:S01]  /*49e0*/  F2FP.BF16.F32.PACK_AB R157, R176, R175 ;  /* 0x000000afb09d723e */ /* 0x001fe200000010ff */
[----:B------:R-:W-:-:S06]  /*49f0*/  FADD.FTZ R176, R175, R176 ;  /* 0x000000b0afb07221 */ /* 0x000fcc0000010000 */
[----:B------:R-:W-:Y:S08]  /*4a00*/  MUFU.EX2 R179, R179 ;  /* 0x000000b300b37308 */ /* 0x000ff00000000800 */
[----:B------:R-:W0:Y:S01]  /*4a10*/  MUFU.EX2 R180, R180 ;  /* 0x000000b400b47308 */ /* 0x000e220000000800 */
[----:B-1----:R-:W-:Y:S01]  /*4a20*/  F2FP.BF16.F32.PACK_AB R159, R178, R177 ;  /* 0x000000b1b29f723e */ /* 0x002fe200000010ff */
[----:B------:R-:W-:-:S04]  /*4a30*/  FADD.FTZ R177, R177, R176 ;  /* 0x000000b0b1b17221 */ /* 0x000fc80000010000 */
[----:B------:R1:W-:Y:S01]  /*4a40*/  STSM.16.M88.4 [R184+0x36400], R156 ;  /* 0x0364009cb8007844 */ /* 0x0003e20000000200 */
[----:B------:R-:W-:Y:S01]  /*4a50*/  FADD.FTZ R178, R178, R177 ;  /* 0x000000b1b2b27221 */ /* 0x000fe20000010000 */
[----:B------:R-:W-:Y:S08]  /*4a60*/  MUFU.EX2 R181, R181 ;  /* 0x000000b500b57308 */ /* 0x000ff00000000800 */
[----:B------:R-:W2:Y:S01]  /*4a70*/  MUFU.EX2 R182, R182 ;  /* 0x000000b600b67308 */ /* 0x000ea20000000800 */
[----:B0-----:R-:W-:Y:S01]  /*4a80*/  F2FP.BF16.F32.PACK_AB R161, R180, R179 ;  /* 0x000000b3b4a1723e */ /* 0x001fe200000010ff */
[----:B------:R-:W-:-:S04]  /*4a90*/  FADD.FTZ R179, R179, R178 ;  /* 0x000000b2b3b37221 */ /* 0x000fc80000010000 */
[----:B------:R-:W-:Y:S02]  /*4aa0*/  FADD.FTZ R180, R180, R179 ;  /* 0x000000b3b4b47221 */ /* 0x000fe40000010000 */
[----:B------:R-:W-:Y:S08]  /*4ab0*/  MUFU.EX2 R21, R21 ;  /* 0x0000001500157308 */ /* 0x000ff00000000800 */
[----:B------:R-:W0:Y:S01]  /*4ac0*/  MUFU.EX2 R154, R154 ;  /* 0x0000009a009a7308 */ /* 0x000e220000000800 */
[----:B--2---:R-:W-:Y:S01]  /*4ad0*/  F2FP.BF16.F32.PACK_AB R163, R182, R181 ;  /* 0x000000b5b6a3723e */ /* 0x004fe200000010ff */
[----:B------:R-:W-:-:S04]  /*4ae0*/  FADD.FTZ R181, R181, R180 ;  /* 0x000000b4b5b57221 */ /* 0x000fc80000010000 */
[----:B------:R1:W-:Y:S01]  /*4af0*/  STSM.16.M88.4 [R23], R160 ;  /* 0x000000a017007844 */ /* 0x0003e20000000200 */
        /* <DEDUP_REMOVED lines=10> */
[----:B------:R-:W-:Y:S02]  /*4ba0*/  FADD.FTZ R194, R194, R183 ;  /* 0x000000b7c2c27221 */ /* 0x000fe40000010000 */
[----:B------:R-:W-:Y:S08]  /*4bb0*/  MUFU.EX2 R155, R155 ;  /* 0x0000009b009b7308 */ /* 0x000ff00000000800 */
[----:B------:R-:W2:Y:S01]  /*4bc0*/  MUFU.EX2 R172, R172 ;  /* 0x000000ac00ac7308 */ /* 0x000ea20000000800 */
[----:B0-----:R-:W-:Y:S01]  /*4bd0*/  F2FP.BF16.F32.PACK_AB R167, R196, R193 ;  /* 0x000000c1c4a7723e */ /* 0x001fe200000010ff */
[----:B------:R-:W-:-:S04]  /*4be0*/  FADD.FTZ R193, R193, R194 ;  /* 0x000000c2c1c17221 */ /* 0x000fc80000010000 */
[----:B------:R1:W-:Y:S01]  /*4bf0*/  STSM.16.M88.4 [R186], R164 ;  /* 0x000000a4ba007844 */ /* 0x0003e20000000200 */
[----:B------:R-:W-:Y:S01]  /*4c00*/  FADD.FTZ R196, R196, R193 ;  /* 0x000000c1c4c47221 */ /* 0x000fe20000010000 */
        /* <DEDUP_REMOVED lines=9> */
[----:B------:R-:W-:Y:S02]  /*4ca0*/  FADD.FTZ R6, R174, R173 ;  /* 0x000000adae067221 */ /* 0x000fe40000010000 */
[----:B------:R-:W0:Y:S08]  /*4cb0*/  MUFU.EX2 R197, R197 ;  /* 0x000000c500c57308 */ /* 0x000e300000000800 */
[----:B------:R-:W3:Y:S01]  /*4cc0*/  MUFU.EX2 R200, R200 ;  /* 0x000000c800c87308 */ /* 0x000ee20000000800 */
[----:B--2---:R-:W-:Y:S01]  /*4cd0*/  F2FP.BF16.F32.PACK_AB R169, R198, R195 ;  /* 0x000000c3c6a9723e */ /* 0x004fe200000010ff */
[----:B------:R-:W-:-:S04]  /*4ce0*/  FADD.FTZ R195, R195, R196 ;  /* 0x000000c4c3c37221 */ /* 0x000fc80000010000 */
[----:B------:R-:W-:-:S04]  /*4cf0*/  FADD.FTZ R198, R198, R195 ;  /* 0x000000c3c6c67221 */ /* 0x000fc80000010000 */
[----:B0-----:R-:W-:Y:S01]  /*4d00*/  FADD.FTZ R7, R197, R198 ;  /* 0x000000c6c5077221 */ /* 0x001fe20000010000 */
[----:B---3--:R-:W-:-:S03]  /*4d10*/  F2FP.BF16.F32.PACK_AB R171, R200, R197 ;  /* 0x000000c5c8ab723e */ /* 0x008fc600000010ff */
[----:B------:R-:W-:Y:S02]  /*4d20*/  FADD.FTZ R7, R200, R7 ;  /* 0x00000007c8077221 */ /* 0x000fe40000010000 */
[----:B------:R1:W-:Y:S01]  /*4d30*/  STSM.16.M88.4 [R185], R168 ;  /* 0x000000a8b9007844 */ /* 0x0003e20000000200 */
[----:B------:R-:W-:-:S06]  /*4d40*/  WARPGROUP.ARRIVE ;  /* 0x00000000000079c5 */ /* 0x000fcc0000000000 */
[----:B------:R-:W-:Y:S01]  /*4d50*/  HGMMA.64x256x16.F32.BF16 R24, R156, gdesc[UR8].tnspB, RZ, !UPT, gsb0 ;  /* 0x43e000089c187df0 */ /* 0x000fe2000c0018ff */
[----:B------:R-:W-:Y:S02]  /*4d60*/  UMOV UR11, 0x40000040 ;  /* 0x40000040000b7882 */ /* 0x000fe40000000000 */
[----:B------:R-:W-:Y:S02]  /*4d70*/  WARPGROUP.DEPBAR.LE gsb0, 0x0 ;  /* 0x00008000000079c5 */ /* 0x000fe40000010000 */
[----:B------:R-:W-:-:S15]  /*4d80*/  WARPGROUP.ARRIVE ;  /* 0x00000000000079c5 */ /* 0x000fde0000000000 */
[----:B------:R-:W-:-:S08]  /*4d90*/  NOP ;  /* 0x0000000000007918 */ /* 0x000fd00000000000 */
[----:B------:R-:W-:Y:S01]  /*4da0*/  HGMMA.64x256x16.F32.BF16 R24, R160, gdesc[UR12].tnspB, R24, gsb0 ;  /* 0x43e0000ca0187df0 */ /* 0x000fe20008001818 */
[----:B------:R-:W-:Y:S01]  /*4db0*/  UIADD3 UR14, UR10, 0x100, URZ ;  /* 0x000001000a0e7890 */ /* 0x000fe2000fffe03f */
[----:B------:R-:W-:Y:S01]  /*4dc0*/  UMOV UR15, 0x40000040 ;  /* 0x40000040000f7882 */ /* 0x000fe20000000000 */
[----:B------:R-:W-:Y:S01]  /*4dd0*/  UIADD3 UR10, UR10, 0x180, URZ ;  /* 0x000001800a0a7890 */ /* 0x000fe2000fffe03f */
[----:B------:R-:W-:Y:S02]  /*4de0*/  WARPGROUP.DEPBAR.LE gsb0, 0x0 ;  /* 0x00008000000079c5 */ /* 0x000fe40000010000 */
[----:B------:R-:W-:-:S15]  /*4df0*/  WARPGROUP.ARRIVE ;  /* 0x00000000000079c5 */ /* 0x000fde0000000000 */
[----:B------:R-:W-:-:S07]  /*4e00*/  NOP ;  /* 0x0000000000007918 */ /* 0x000fce0000000000 */
[----:B------:R-:W-:Y:S03]  /*4e10*/  HGMMA.64x256x16.F32.BF16 R24, R164, gdesc[UR12].tnspB, R24, gsb0 ;  /* 0x43e0000ca4187df0 */ /* 0x000fe60008001818 */
[----:B------:R-:W-:Y:S02]  /*4e20*/  WARPGROUP.DEPBAR.LE gsb0, 0x0 ;  /* 0x00008000000079c5 */ /* 0x000fe40000010000 */
[----:B------:R-:W-:-:S15]  /*4e30*/  WARPGROUP.ARRIVE ;  /* 0x00000000000079c5 */ /* 0x000fde0000000000 */
[----:B------:R-:W-:-:S08]  /*4e40*/  NOP ;  /* 0x0000000000007918 */ /* 0x000fd00000000000 */
[----:B------:R-:W-:Y:S03]  /*4e50*/  HGMMA.64x256x16.F32.BF16 R24, R168, gdesc[UR8].tnspB, R24, gsb0 ;  /* 0x43e00008a8187df0 */ /* 0x000fe60008001818 */
[----:B------:R-:W-:Y:S02]  /*4e60*/  WARPGROUP.DEPBAR.LE gsb0, 0x0 ;  /* 0x00008000000079c5 */ /* 0x000fe40000010000 */
[----:B------:R0:W-:Y:S06]  /*4e70*/  MEMBAR.ALL.CTA ;  /* 0x0000000000007992 */ /* 0x0001ec0000008000 */
[----:B0-----:R-:W0:Y:S02]  /*4e80*/  FENCE.VIEW.ASYNC.S ;  /* 0x00000000000073c6 */ /* 0x001e240000000000 */
[----:B0-----:R-:W-:Y:S01]  /*4e90*/  NOP ;  /* 0x0000000000007918 */ /* 0x001fe20000000000 */
[----:B------:R-:W-:Y:S06]  /*4ea0*/  BAR.ARV 0xe, 0x100 ;  /* 0x0384000000007b1d */ /* 0x000fec0000002000 */
[----:B-1----:R-:W-:Y:S05]  /*4eb0*/  @!P0 BRA `(.L_x_193) ;  /* 0x0000000000048947 */ /* 0x002fea0003800000 */
[----:B------:R-:W-:Y:S01]  /*4ec0*/  BPT.TRAP 0x1 ;  /* 0x000000040000795c */ /* 0x000fe20000300000 */
.L_x_193:
[----:B------:R-:W-:Y:S02]  /*4ed0*/  R2UR UR7, R8 ;  /* 0x00000000080772ca */ /* 0x000fe400000e0000 */
[----:B------:R-:W-:-:S11]  /*4ee0*/  ISETP.GE.AND P1, PT, R152, 0x41, PT ;  /* 0x000000419800780c */ /* 0x000fd60003f26270 */
[----:B------:R-:W-:-:S04]  /*4ef0*/  UIADD3 UR7, UR7, 0x38860, URZ ;  /* 0x0003886007077890 */ /* 0x000fc8000fffe03f */
[----:B------:R-:W-:-:S09]  /*4f00*/  UPRMT UR7, UR37, 0x654, UR7 ;  /* 0x0000065425077896 */ /* 0x000fd20008000007 */
[----:B------:R-:W-:Y:S01]  /*4f10*/  SYNCS.ARRIVE.TRANS64.RED.A1T0 RZ, [UR7], RZ ;  /* 0x000000ffffff79a7 */ /* 0x000fe20008100407 */
[----:B------:R-:W-:Y:S05]  /*4f20*/  @!P1 BRA `(.L_x_194) ;  /* 0x0000002800b09947 */ /* 0x000fea0003800000 */
[----:B------:R-:W-:Y:S01]  /*4f30*/  VIADD R8, R153, 0xfffffffe ;  /* 0xfffffffe99087836 */ /* 0x000fe20000000000 */
[----:B------:R-:W-:Y:S01]  /*4f40*/  UMOV UR10, UR36 ;  /* 0x00000024000a7c82 */ /* 0x000fe20008000000 */
[----:B------:R-:W-:Y:S02]  /*4f50*/  IMAD.MOV.U32 R193, RZ, RZ, R5 ;  /* 0x000000ffffc17224 */ /* 0x000fe400078e0005 */
[----:B------:R-:W-:-:S07]  /*4f60*/  IMAD.MOV.U32 R9, RZ, RZ, R3 ;  /* 0x000000ffff097224 */ /* 0x000fce00078e0003 */
.L_x_205:
[----:B------:R-:W-:Y:S01]  /*4f70*/  UIADD3 UR36, UR10, 0x1, URZ ;  /* 0x000000010a247890 */ /* 0x000fe2000fffe03f */
[C---:B------:R-:W-:Y:S01]  /*4f80*/  ISETP.GT.AND P1, PT, R8.reuse, RZ, PT ;  /* 0x000000ff0800720c */ /* 0x040fe20003f24270 */
[----:B------:R-:W-:Y:S02]  /*4f90*/  VIADD R8, R8, 0xffffffff ;  /* 0xffffffff08087836 */ /* 0x000fe40000000000 */
[----:B------:R-:W-:-:S04]  /*4fa0*/  UISETP.NE.AND UP0, UPT, UR36, 0x2, UPT ;  /* 0x000000022400788c */ /* 0x000fc8000bf05270 */
[----:B------:R-:W-:Y:S02]  /*4fb0*/  USEL UR7, URZ, 0x1, UP0 ;  /* 0x000000013f077887 */ /* 0x000fe40008000000 */
[----:B------:R-:W-:-:S04]  /*4fc0*/  USEL UR36, UR36, URZ, UP0 ;  /* 0x0000003f24247287 */ /* 0x000fc80008000000 */
[----:B------:R-:W-:Y:S01]  /*4fd0*/  LOP3.LUT R2, R2, UR7, RZ, 0x3c, !PT ;  /* 0x0000000702027c12 */ /* 0x000fe2000f8e3cff */
[----:B------:R-:W-:Y:S07]  /*4fe0*/  @!P0 BRA `(.L_x_195) ;  /* 0x0000000000048947 */ /* 0x000fee0003800000 */
[----:B------:R-:W-:Y:S01]  /*4ff0*/  BPT.TRAP 0x1 ;  /* 0x000000040000795c */ /* 0x000fe20000300000 */
.L_x_195:
[----:B------:R-:W-:Y:S01]  /*5000*/  ULEA UR7, UR36, UR38, 0x3 ;  /* 0x0000002624077291 */ /* 0x000fe2000f8e183f */
[----:B------:R-:W-:-:S08]  /*5010*/  SHF.L.U32 R3, R2, 0x1f, RZ ;  /* 0x0000001f02037819 */ /* 0x000fd000000006ff */
[----:B------:R0:W1:Y:S01]  /*5020*/  SYNCS.PHASECHK.TRANS64.TRYWAIT P2, [UR7+0x38830], R3 ;  /* 0x03883003ff0075a7 */ /* 0x0000620008040147 */
[----:B------:R-:W-:Y:S05]  /*5030*/  @!P0 BRA `(.L_x_196) ;  /* 0x0000000000048947 */ /* 0x000fea0003800000 */
[----:B------:R-:W-:Y:S01]  /*5040*/  BPT.TRAP 0x1 ;  /* 0x000000040000795c */ /* 0x000fe20000300000 */
.L_x_196:
[----:B-1----:R-:W-:Y:S05]  /*5050*/  @P2 BRA `(.L_x_197) ;  /* 0x0000000000082947 */ /* 0x002fea0003800000 */
[----:B------:R-:W1:Y:S02]  /*5060*/  SYNCS.PHASECHK.TRANS64.TRYWAIT P2, [UR7+0x38830], R3 ;  /* 0x03883003ff0075a7 */ /* 0x000e640008040147 */
[----:B-1----:R-:W-:Y:S05]  /*5070*/  @!P2 BRA `(.L_x_198) ;  /* 0x000000a0008ca947 */ /* 0x002fea0003800000 */
.L_x_197:
        /* <DEDUP_REMOVED lines=8> */
[----:B------:R-:W-:-:S04]  /*5100*/  ULOP3.LUT UR11, UR11, 0x3fff, URZ, 0xc0, !UPT ;  /* 0x00003fff0b0b7892 */ /* 0x000fc8000f8ec03f */
[----:B------:R-:W-:Y:S02]  /*5110*/  ULEA UR18, UR36, UR18, 0x9 ;  /* 0x0000001224127291 */ /* 0x000fe4000f8e483f */
[----:B------:R-:W-:Y:S02]  /*5120*/  ULOP3.LUT UR20, UR11, 0x10000, URZ, 0xfc, !UPT ;  /* 0x000100000b147892 */ /* 0x000fe4000f8efc3f */
[----:B------:R-:W-:-:S03]  /*5130*/  UIADD3 UR14, UR18, 0x4, URZ ;  /* 0x00000004120e7890 */ /* 0x000fc6000fffe03f */
[----:B------:R-:W-:-:S04]  /*5140*/  UMOV UR22, UR18 ;  /* 0x0000001200167c82 */ /* 0x000fc80008000000 */
[----:B------:R-:W-:Y:S01]  /*5150*/  HGMMA.64x64x16.F32.BF16 R152, gdesc[UR20], RZ, !UPT, gsb0 ;  /* 0x00e00000149879f0 */ /* 0x000fe2000c0018ff */
[----:B------:R-:W-:Y:S01]  /*5160*/  UIADD3 UR22, UR18, 0x2, URZ ;  /* 0x0000000212167890 */ /* 0x000fe2000fffe03f */
[----:B------:R-:W-:Y:S01]  /*5170*/  UMOV UR20, UR8 ;  /* 0x0000000800147c82 */ /* 0x000fe20008000000 */
[----:B------:R-:W-:Y:S01]  /*5180*/  UMOV UR21, UR9 ;  /* 0x0000000900157c82 */ /* 0x000fe20008000000 */
[----:B------:R-:W-:Y:S01]  /*5190*/  UMOV UR23, 0x40000040 ;  /* 0x4000004000177882 */ /* 0x000fe20000000000 */
[----:B------:R-:W-:Y:S01]  /*51a0*/  UIADD3 UR18, UR18, 0x6, URZ ;  /* 0x0000000612127890 */ /* 0x000fe2000fffe03f */
        /* <DEDUP_REMOVED lines=12> */
.L_x_199:
[----:B------:R2:W3:Y:S01]  /*5270*/  SYNCS.PHASECHK.TRANS64.TRYWAIT P2, [UR7+0x38850], R3 ;  /* 0x03885003ff0075a7 */ /* 0x0004e20008040147 */
[----:B------:R-:W-:Y:S05]  /*5280*/  @!P0 BRA `(.L_x_200) ;  /* 0x0000000000048947 */ /* 0x000fea0003800000 */
[----:B------:R-:W-:Y:S01]  /*5290*/  BPT.TRAP 0x1 ;  /* 0x000000040000795c */ /* 0x000fe20000300000 */
.L_x_200:
[----:B---3--:R-:W-:Y:S05]  /*52a0*/  @P2 BRA `(.L_x_201) ;  /* 0x0000000000082947 */ /* 0x008fea0003800000 */
[----:B------:R-:W3:Y:S02]  /*52b0*/  SYNCS.PHASECHK.TRANS64.TRYWAIT P2, [UR7+0x38850], R3 ;  /* 0x03885003ff0075a7 */ /* 0x000ee40008040147 */
[----:B---3--:R-:W-:Y:S05]  /*52c0*/  @!P2 BRA `(.L_x_202) ;  /* 0x000000a00010a947 */ /* 0x008fea0003800000 */
.L_x_201:
[----:B------:R-:W-:Y:S01]  /*52d0*/  UIADD3 UR11, UR38, 0x26400, URZ ;  /* 0x00026400260b7890 */ /* 0x000fe2000fffe03f */
[----:B------:R-:W-:Y:S01]  /*52e0*/  WARPGROUP.ARRIVE ;  /* 0x00000000000079c5 */ /* 0x000fe20000000000 */
[----:B------:R-:W-:-:S05]  /*52f0*/  UIADD3 UR19, UR6, 0x4, URZ ;  /* 0x0000000406137890 */ /* 0x000fca000fffe03f */
[----:B-1----:R-:W1:Y:S01]  /*5300*/  S2R R4, SR_TID.X ;  /* 0x0000000000047919 */ /* 0x002e620000002100 */
[----:B------:R-:W-:Y:S02]  /*5310*/  USHF.R.U32.HI UR11, URZ, 0x4, UR11 ;  /* 0x000000043f0b7899 */ /* 0x000fe4000801160b */
[----:B------:R-:W-:Y:S02]  /*5320*/  UIADD3 UR14, UR6, 0x202, URZ ;  /* 0x00000202060e7890 */ /* 0x000fe4000fffe03f */
[----:B------:R-:W-:Y:S02]  /*5330*/  ULOP3.LUT UR20, UR11, 0x3fff, URZ, 0xc0, !UPT ;  /* 0x00003fff0b147892 */ /* 0x000fe4000f8ec03f */
[----:B------:R-:W-:Y:S02]  /*5340*/  UIADD3 UR15, UR6, 0x200, URZ ;  /* 0x00000200060f7890 */ /* 0x000fe4000fffe03f */
[----:B------:R-:W-:Y:S02]  /*5350*/  UIADD3 UR18, UR6, 0x6, URZ ;  /* 0x0000000606127890 */ /* 0x000fe4000fffe03f */
[----:B------:R-:W-:-:S02]  /*5360*/  ULEA UR11, UR36, UR4, 0xc ;  /* 0x00000004240b7291 */ /* 0x000fc4000f8e603f */
[----:B------:R-:W-:Y:S01]  /*5370*/  ULOP3.LUT UR6, UR20, 0x10000, URZ, 0xfc, !UPT ;  /* 0x0001000014067892 */ /* 0x000fe2000f8efc3f */
[----:B------:R-:W-:Y:S01]  /*5380*/  UMOV UR23, 0x40000040 ;  /* 0x4000004000177882 */ /* 0x000fe20000000000 */
[----:B------:R-:W-:Y:S02]  /*5390*/  UMOV UR21, 0x40000040 ;  /* 0x4000004000157882 */ /* 0x000fe40000000000 */
[----:B------:R-:W-:Y:S01]  /*53a0*/  UIADD3 UR24, UR6, 0x800, URZ ;  /* 0x0000080006187890 */ /* 0x000fe2000fffe03f */
[----:B------:R-:W-:Y:S02]  /*53b0*/  UMOV UR22, UR11 ;  /* 0x0000000b00167c82 */ /* 0x000fe40008000000 */
[----:B------:R-:W-:Y:S02]  /*53c0*/  UMOV UR20, UR6 ;  /* 0x0000000600147c82 */ /* 0x000fe40008000000 */
[----:B------:R-:W-:Y:S01]  /*53d0*/  HGMMA.64x64x16.F32.BF16 R152, gdesc[UR20], R152, gsb0 ;  /* 0x00e00000149879f0 */ /* 0x000fe20008001898 */
[----:B------:R-:W-:-:S02]  /*53e0*/  UIADD3 UR22, UR11, 0x2, URZ ;  /* 0x000000020b167890 */ /* 0x000fc4000fffe03f */
[----:B------:R-:W-:Y:S01]  /*53f0*/  UIADD3 UR20, UR6, 0x2, URZ ;  /* 0x0000000206147890 */ /* 0x000fe2000fffe03f */
[----:B------:R-:W-:Y:S01]  /*5400*/  UMOV UR23, 0x40000040 ;  /* 0x4000004000177882 */ /* 0x000fe20000000000 */
[----:B------:R-:W-:Y:S01]  /*5410*/  UMOV UR21, 0x40000040 ;  /* 0x4000004000157882 */ /* 0x000fe20000000000 */
[----:B-1----:R-:W-:-:S05]  /*5420*/  SHF.R.U32.HI R4, RZ, 0x7, R4 ;  /* 0x00000007ff047819 */ /* 0x002fca0000011604 */
[----:B0-2---:R-:W0:Y:S01]  /*5430*/  SHFL.IDX PT, R3, R4, RZ, 0x1f ;  /* 0x00001fff04037589 */ /* 0x005e2200000e0000 */
[----:B------:R-:W-:Y:S02]  /*5440*/  WARPGROUP.DEPBAR.LE gsb0, 0x0 ;  /* 0x00008000000079c5 */ /* 0x000fe40000010000 */
[----:B------:R-:W-:-:S06]  /*5450*/  WARPGROUP.ARRIVE ;  /* 0x00000000000079c5 */ /* 0x000fcc0000000000 */
[----:B------:R-:W-:Y:S01]  /*5460*/  HGMMA.64x64x16.F32.BF16 R152, gdesc[UR20], R152, gsb0 ;  /* 0x00e00000149879f0 */ /* 0x000fe20008001898 */
[----:B------:R-:W-:Y:S01]  /*5470*/  UIADD3 UR22, UR11, 0x4, URZ ;  /* 0x000000040b167890 */ /* 0x000fe2000fffe03f */
[----:B------:R-:W-:Y:S01]  /*5480*/  UMOV UR20, UR19 ;  /* 0x0000001300147c82 */ /* 0x000fe20008000000 */
[----:B------:R-:W-:Y:S01]  /*5490*/  UMOV UR21, 0x40000040 ;  /* 0x4000004000157882 */ /* 0x000fe20000000000 */
[----:B------:R-:W-:Y:S01]  /*54a0*/  UMOV UR23, 0x40000040 ;  /* 0x4000004000177882 */ /* 0x000fe20000000000 */
[----:B------:R-:W-:Y:S01]  /*54b0*/  UIADD3 UR19, UR11, 0x800, URZ ;  /* 0x000008000b137890 */ /* 0x000fe2000fffe03f */
[----:B------:R-:W-:Y:S02]  /*54c0*/  WARPGROUP.DEPBAR.LE gsb0, 0x0 ;  /* 0x00008000000079c5 */ /* 0x000fe40000010000 */
[----:B------:R-:W-:-:S06]  /*54d0*/  WARPGROUP.ARRIVE ;  /* 0x00000000000079c5 */ /* 0x000fcc0000000000 */
[----:B------:R-:W-:Y:S01]  /*54e0*/  HGMMA.64x64x16.F32.BF16 R152, gdesc[UR20], R152, gsb0 ;  /* 0x00e00000149879f0 */ /* 0x000fe20008001898 */
[----:B------:R-:W-:Y:S01]  /*54f0*/  UIADD3 UR22, UR11, 0x6, URZ ;  /* 0x000000060b167890 */ /* 0x000fe2000fffe03f */
[----:B------:R-:W-:Y:S01]  /*5500*/  UMOV UR20, UR18 ;  /* 0x0000001200147c82 */ /* 0x000fe20008000000 */
[----:B------:R-:W-:Y:S01]  /*5510*/  UMOV UR21, 0x40000040 ;  /* 0x4000004000157882 */ /* 0x000fe20000000000 */
[----:B------:R-:W-:Y:S01]  /*5520*/  UMOV UR23, 0x40000040 ;  /* 0x4000004000177882 */ /* 0x000fe20000000000 */
        /* <DEDUP_REMOVED lines=112> */
[----:B------:R-:W-:Y:S02]  /*5c30*/  UIADD3 UR24, UR6, 0xa00, URZ ;  /* 0x00000a0006187890 */ /* 0x000fe4000fffe03f */
[----:B------:R-:W-:-:S04]  /*5c40*/  USEL UR19, UR19, 0x26, UP0 ;  /* 0x0000002613137887 */ /* 0x000fc80008000000 */
[----:B------:R-:W-:Y:S01]  /*5c50*/  ULOP3.LUT UR19, UR19, 0x6, URZ, 0xc0, !UPT ;  /* 0x0000000613137892 */ /* 0x000fe2000f8ec03f */
[----:B------:R-:W-:Y:S02]  /*5c60*/  WARPGROUP.DEPBAR.LE gsb0, 0x0 ;  /* 0x00008000000079c5 */ /* 0x000fe40000010000 */
[----:B------:R-:W-:-:S06]  /*5c70*/  WARPGROUP.ARRIVE ;  /* 0x00000000000079c5 */ /* 0x000fcc0000000000 */
[----:B------:R-:W-:Y:S01]  /*5c80*/  HGMMA.64x64x16.F32.BF16 R152, gdesc[UR20], R152, gsb0 ;  /* 0x00e00000149879f0 */ /* 0x000fe20008001898 */
[----:B------:R-:W-:Y:S01]  /*5c90*/  UMOV UR20, 0xa00 ;  /* 0x00000a0000147882 */ /* 0x000fe20000000000 */
[----:B------:R-:W-:Y:S01]  /*5ca0*/  UMOV UR21, 0x40000040 ;  /* 0x4000004000157882 */ /* 0x000fe20000000000 */
[----:B------:R-:W-:Y:S01]  /*5cb0*/  USEL UR20, UR20, 0x980, UP0 ;  /* 0x0000098014147887 */ /* 0x000fe20008000000 */
[----:B------:R-:W-:-:S03]  /*5cc0*/  UMOV UR23, 0x40000040 ;  /* 0x4000004000177882 */ /* 0x000fc60000000000 */
[----:B------:R-:W-:-:S04]  /*5cd0*/  ULOP3.LUT UR20, UR20, 0xa00, URZ, 0xc0, !UPT ;  /* 0x00000a0014147892 */ /* 0x000fc8000f8ec03f */
[----:B------:R-:W-:Y:S02]  /*5ce0*/  UIADD3 UR22, UR19, UR20, UR6 ;  /* 0x0000001413167290 */ /* 0x000fe4000fffe006 */
[----:B------:R-:W-:-:S05]  /*5cf0*/  UIADD3 UR19, UR19, UR20, UR11 ;  /* 0x0000001413137290 */ /* 0x000fca000fffe00b */
[----:B------:R-:W-:Y:S02]  /*5d00*/  UMOV UR20, UR22 ;  /* 0x0000001600147c82 */ /* 0x000fe40008000000 */
[----:B------:R-:W-:Y:S01]  /*5d10*/  UMOV UR22, UR19 ;  /* 0x0000001300167c82 */ /* 0x000fe20008000000 */
        /* <DEDUP_REMOVED lines=117> */
.L_x_203:
[----:B------:R-:W-:Y:S01]  /*6470*/  FMNMX.FTZ R4, R152, R9, !PT ;  /* 0x0000000998047209 */ /* 0x000fe20007810000 */
[----:B------:R-:W-:Y:S01]  /*6480*/  UIADD3 UR11, UR7, 0x38840, URZ ;  /* 0x00038840070b7890 */ /* 0x000fe2000fffe03f */
[----:B------:R-:W-:Y:S01]  /*6490*/  FMNMX.FTZ R10, R154, R193, !PT ;  /* 0x000000c19a0a7209 */ /* 0x000fe20007810000 */
[----:B------:R-:W-:Y:S01]  /*64a0*/  UMOV UR15, 0x40000040 ;  /* 0x40000040000f7882 */ /* 0x000fe20000000000 */
[----:B------:R-:W-:Y:S01]  /*64b0*/  FMNMX.FTZ R3, R153, R4, !PT ;  /* 0x0000000499037209 */ /* 0x000fe20007810000 */
[----:B------:R-:W-:-:S03]  /*64c0*/  UPRMT UR11, UR37, 0x654, UR11 ;  /* 0x00000654250b7896 */ /* 0x000fc6000800000b */
[----:B------:R-:W-:-:S04]  /*64d0*/  FMNMX.FTZ R4, R156, R3, !PT ;  /* 0x000000039c047209 */ /* 0x000fc80007810000 */
[----:B------:R-:W-:Y:S02]  /*64e0*/  FMNMX.FTZ R3, R157, R4, !PT ;  /* 0x000000049d037209 */ /* 0x000fe40007810000 */
[----:B------:R-:W-:Y:S01]  /*64f0*/  SYNCS.ARRIVE.TRANS64.RED.A1T0 RZ, [UR11], RZ ;  /* 0x000000ffffff79a7 */ /* 0x000fe2000810040b */
[----:B------:R-:W-:Y:S01]  /*6500*/  UMOV UR11, 0x40000040 ;  /* 0x40000040000b7882 */ /* 0x000fe20000000000 */
        /* <DEDUP_REMOVED lines=10> */
[----:B------:R-:W-:Y:S02]  /*65b0*/  FMNMX.FTZ R4, R180, R3, !PT ;  /* 0x00000003b4047209 */ /* 0x000fe40007810000 */
[----:B------:R-:W-:Y:S02]  /*65c0*/  FMNMX.FTZ R3, R155, R10, !PT ;  /* 0x0000000a9b037209 */ /* 0x000fe40007810000 */
[----:B------:R-:W-:Y:S02]  /*65d0*/  FMNMX.FTZ R11, R181, R4, !PT ;  /* 0x00000004b50b7209 */ /* 0x000fe40007810000 */
[----:B------:R-:W-:-:S03]  /*65e0*/  FMNMX.FTZ R10, R158, R3, !PT ;  /* 0x000000039e0a7209 */ /* 0x000fc60007810000 */
[----:B------:R-:W0:Y:S01]  /*65f0*/  SHFL.BFLY PT, R4, R11, 0x2, 0x1f ;  /* 0x0c401f000b047f89 */ /* 0x000e2200000e0000 */
[----:B------:R-:W-:-:S04]  /*6600*/  FMNMX.FTZ R3, R159, R10, !PT ;  /* 0x0000000a9f037209 */ /* 0x000fc80007810000 */
[----:B------:R-:W-:Y:S02]  /*6610*/  FMNMX.FTZ R10, R162, R3, !PT ;  /* 0x00000003a20a7209 */ /* 0x000fe40007810000 */
[----:B0-----:R-:W-:Y:S02]  /*6620*/  FMNMX.FTZ R12, R11, R4, !PT ;  /* 0x000000040b0c7209 */ /* 0x001fe40007810000 */
[----:B------:R-:W0:Y:S03]  /*6630*/  LDC R4, c[0x0][0xa80] ;  /* 0x0002a000ff047b82 */ /* 0x000e260000000800 */
[----:B------:R-:W1:Y:S02]  /*6640*/  SHFL.BFLY PT, R5, R12, 0x1, 0x1f ;  /* 0x0c201f000c057f89 */ /* 0x000e6400000e0000 */
[----:B-1----:R-:W-:Y:S02]  /*6650*/  FMNMX.FTZ R3, R12, R5, !PT ;  /* 0x000000050c037209 */ /* 0x002fe40007810000 */
[----:B------:R-:W-:-:S03]  /*6660*/  FMNMX.FTZ R5, R163, R10, !PT ;  /* 0x0000000aa3057209 */ /* 0x000fc60007810000 */
[CC--:B0-----:R-:W-:Y:S01]  /*6670*/  FMUL.FTZ R195, R3.reuse, R4.reuse ;  /* 0x0000000403c37220 */ /* 0x0c1fe20000410000 */
[----:B------:R-:W-:Y:S01]  /*6680*/  FMNMX.FTZ R10, R166, R5, !PT ;  /* 0x00000005a60a7209 */ /* 0x000fe20007810000 */
[----:B------:R-:W-:Y:S02]  /*6690*/  FADD.FTZ R9, -R3, R9 ;  /* 0x0000000903097221 */ /* 0x000fe40000010100 */
[--C-:B------:R-:W-:Y:S01]  /*66a0*/  FFMA.FTZ R152, R152, R4, -R195.reuse ;  /* 0x0000000498987223 */ /* 0x100fe200000108c3 */
[----:B------:R-:W-:Y:S01]  /*66b0*/  FMNMX.FTZ R5, R167, R10, !PT ;  /* 0x0000000aa7057209 */ /* 0x000fe20007810000 */
[-CC-:B------:R-:W-:Y:S01]  /*66c0*/  FFMA.FTZ R11, R153, R4.reuse, -R195.reuse ;  /* 0x00000004990b7223 */ /* 0x180fe200000108c3 */
[-C--:B------:R-:W-:Y:S01]  /*66d0*/  FMUL.FTZ R9, R9, R4.reuse ;  /* 0x0000000409097220 */ /* 0x080fe20000410000 */
[-CC-:B------:R-:W-:Y:S01]  /*66e0*/  FFMA.FTZ R156, R156, R4.reuse, -R195.reuse ;  /* 0x000000049c9c7223 */ /* 0x180fe200000108c3 */
[----:B------:R-:W-:Y:S01]  /*66f0*/  FMNMX.FTZ R10, R170, R5, !PT ;  /* 0x00000005aa0a7209 */ /* 0x000fe20007810000 */
[-CC-:B------:R-:W-:Y:S01]  /*6700*/  FFMA.FTZ R13, R157, R4.reuse, -R195.reuse ;  /* 0x000000049d0d7223 */ /* 0x180fe200000108c3 */
[-CC-:B------:R-:W-:Y:S01]  /*6710*/  FFMA.FTZ R15, R161, R4.reuse, -R195.reuse ;  /* 0x00000004a10f7223 */ /* 0x180fe200000108c3 */
[--C-:B------:R-:W-:Y:S01]  /*6720*/  FFMA.FTZ R20, R164, R4, -R195.reuse ;  /* 0x00000004a4147223 */ /* 0x100fe200000108c3 */
[----:B------:R-:W-:Y:S01]  /*6730*/  FMNMX.FTZ R5, R171, R10, !PT ;  /* 0x0000000aab057209 */ /* 0x000fe20007810000 */
[----:B------:R-:W0:Y:S01]  /*6740*/  MUFU.EX2 R9, R9 ;  /* 0x0000000900097308 */ /* 0x000e220000000800 */
[-CC-:B------:R-:W-:Y:S01]  /*6750*/  FFMA.FTZ R21, R165, R4.reuse, -R195.reuse ;  /* 0x00000004a5157223 */ /* 0x180fe200000108c3 */
[-CC-:B------:R-:W-:Y:S01]  /*6760*/  FFMA.FTZ R168, R168, R4.reuse, -R195.reuse ;  /* 0x00000004a8a87223 */ /* 0x180fe200000108c3 */
[----:B------:R-:W-:Y:S01]  /*6770*/  FMNMX.FTZ R12, R174, R5, !PT ;  /* 0x00000005ae0c7209 */ /* 0x000fe20007810000 */
[-CC-:B------:R-:W-:Y:S01]  /*6780*/  FFMA.FTZ R169, R169, R4.reuse, -R195.reuse ;  /* 0x00000004a9a97223 */ /* 0x180fe200000108c3 */
[-CC-:B------:R-:W-:Y:S01]  /*6790*/  FFMA.FTZ R172, R172, R4.reuse, -R195.reuse ;  /* 0x00000004acac7223 */ /* 0x180fe200000108c3 */
[--C-:B------:R-:W-:Y:S01]  /*67a0*/  FFMA.FTZ R173, R173, R4, -R195.reuse ;  /* 0x00000004adad7223 */ /* 0x100fe200000108c3 */
[----:B------:R-:W-:Y:S01]  /*67b0*/  FMNMX.FTZ R5, R175, R12, !PT ;  /* 0x0000000caf057209 */ /* 0x000fe20007810000 */
[----:B------:R1:W-:Y:S01]  /*67c0*/  MUFU.EX2 R10, R152 ;  /* 0x00000098000a7308 */ /* 0x0003e20000000800 */
[-CC-:B------:R-:W-:Y:S01]  /*67d0*/  FFMA.FTZ R176, R176, R4.reuse, -R195.reuse ;  /* 0x00000004b0b07223 */ /* 0x180fe200000108c3 */
[-CC-:B------:R-:W-:Y:S01]  /*67e0*/  FFMA.FTZ R177, R177, R4.reuse, -R195.reuse ;  /* 0x00000004b1b17223 */ /* 0x180fe200000108c3 */
[----:B------:R-:W-:Y:S01]  /*67f0*/  FMNMX.FTZ R12, R178, R5, !PT ;  /* 0x00000005b20c7209 */ /* 0x000fe20007810000 */
[-CC-:B------:R-:W-:Y:S01]  /*6800*/  FFMA.FTZ R180, R180, R4.reuse, -R195.reuse ;  /* 0x00000004b4b47223 */ /* 0x180fe200000108c3 */
[----:B------:R-:W-:-:S02]  /*6810*/  FFMA.FTZ R181, R181, R4, -R195 ;  /* 0x00000004b5b57223 */ /* 0x000fc400000108c3 */
[----:B------:R-:W-:Y:S01]  /*6820*/  FMNMX.FTZ R5, R179, R12, !PT ;  /* 0x0000000cb3057209 */ /* 0x000fe20007810000 */
[----:B------:R-:W-:Y:S01]  /*6830*/  MUFU.EX2 R11, R11 ;  /* 0x0000000b000b7308 */ /* 0x000fe20000000800 */
[-C--:B0-----:R-:W-:Y:S01]  /*6840*/  FMUL.FTZ R24, R24, R9.reuse ;  /* 0x0000000918187220 */ /* 0x081fe20000410000 */
[----:B------:R-:W-:Y:S01]  /*6850*/  FMUL.FTZ R25, R25, R9 ;  /* 0x0000000919197220 */ /* 0x000fe20000410000 */
[----:B------:R-:W-:Y:S01]  /*6860*/  FMNMX.FTZ R14, R182, R5, !PT ;  /* 0x00000005b60e7209 */ /* 0x000fe20007810000 */
[-C--:B------:R-:W-:Y:S01]  /*6870*/  FMUL.FTZ R28, R28, R9.reuse ;  /* 0x000000091c1c7220 */ /* 0x080fe20000410000 */
[-C--:B------:R-:W-:Y:S01]  /*6880*/  FMUL.FTZ R29, R29, R9.reuse ;  /* 0x000000091d1d7220 */ /* 0x080fe20000410000 */
[-C--:B------:R-:W-:Y:S01]  /*6890*/  FMUL.FTZ R32, R32, R9.reuse ;  /* 0x0000000920207220 */ /* 0x080fe20000410000 */
[----:B------:R-:W-:Y:S01]  /*68a0*/  FMNMX.FTZ R5, R183, R14, !PT ;  /* 0x0000000eb7057209 */ /* 0x000fe20007810000 */
[----:B------:R-:W-:Y:S01]  /*68b0*/  FFMA.FTZ R14, R160, R4, -R195 ;  /* 0x00000004a00e7223 */ /* 0x000fe200000108c3 */
[----:B------:R-:W-:Y:S01]  /*68c0*/  MUFU.EX2 R12, R156 ;  /* 0x0000009c000c7308 */ /* 0x000fe20000000800 */
[-C--:B------:R-:W-:Y:S01]  /*68d0*/  FMUL.FTZ R33, R33, R9.reuse ;  /* 0x0000000921217220 */ /* 0x080fe20000410000 */
[-C--:B------:R-:W-:Y:S01]  /*68e0*/  FMUL.FTZ R36, R36, R9.reuse ;  /* 0x0000000924247220 */ /* 0x080fe20000410000 */
[----:B-1----:R-:W0:Y:S01]  /*68f0*/  SHFL.BFLY PT, R152, R5, 0x2, 0x1f ;  /* 0x0c401f0005987f89 */ /* 0x002e2200000e0000 */
        /* <DEDUP_REMOVED lines=20> */
[----:B------:R-:W1:Y:S01]  /*6a40*/  MUFU.EX2 R15, R15 ;  /* 0x0000000f000f7308 */ /* 0x000e620000000800 */
[-C--:B------:R-:W-:Y:S01]  /*6a50*/  FMUL.FTZ R73, R73, R9.reuse ;  /* 0x0000000949497220 */ /* 0x080fe20000410000 */
[-C--:B------:R-:W-:Y:S01]  /*6a60*/  FMUL.FTZ R76, R76, R9.reuse ;  /* 0x000000094c4c7220 */ /* 0x080fe20000410000 */
[----:B0-----:R-:W-:Y:S01]  /*6a70*/  FMNMX.FTZ R152, R5, R152, !PT ;  /* 0x0000009805987209 */ /* 0x001fe20007810000 */
[-C--:B------:R-:W-:Y:S01]  /*6a80*/  FMUL.FTZ R77, R77, R9.reuse ;  /* 0x000000094d4d7220 */ /* 0x080fe20000410000 */
[-C--:B------:R-:W-:Y:S01]  /*6a90*/  FMUL.FTZ R80, R80, R9.reuse ;  /* 0x0000000950507220 */ /* 0x080fe20000410000 */
[-C--:B------:R-:W-:Y:S01]  /*6aa0*/  FMUL.FTZ R81, R81, R9.reuse ;  /* 0x0000000951517220 */ /* 0x080fe20000410000 */
[-C--:B------:R-:W-:Y:S01]  /*6ab0*/  FMUL.FTZ R84, R84, R9.reuse ;  /* 0x0000000954547220 */ /* 0x080fe20000410000 */
[----:B------:R-:W0:Y:S01]  /*6ac0*/  SHFL.BFLY PT, R5, R152, 0x1, 0x1f ;  /* 0x0c201f0098057f89 */ /* 0x000e2200000e0000 */
        /* <DEDUP_REMOVED lines=9> */
[----:B-1----:R-:W-:Y:S01]  /*6b60*/  F2FP.BF16.F32.PACK_AB R156, R15, R14 ;  /* 0x0000000e0f9c723e */ /* 0x002fe200000010ff */
        /* <DEDUP_REMOVED lines=12> */
[----:B------:R-:W-:Y:S01]  /*6c30*/  FMUL.FTZ R121, R121, R9 ;  /* 0x0000000979797220 */ /* 0x000fe20000410000 */
[----:B0-----:R-:W-:Y:S01]  /*6c40*/  FMNMX.FTZ R5, R152, R5, !PT ;  /* 0x0000000598057209 */ /* 0x001fe20007810000 */
[----:B------:R-:W-:Y:S01]  /*6c50*/  IMAD.MOV R152, RZ, RZ, -R22 ;  /* 0x000000ffff987224 */ /* 0x000fe200078e0a16 */
[----:B------:R-:W-:Y:S01]  /*6c60*/  MUFU.EX2 R169, R169 ;  /* 0x000000a900a97308 */ /* 0x000fe20000000800 */
[-C--:B------:R-:W-:Y:S01]  /*6c70*/  FMUL.FTZ R124, R124, R9.reuse ;  /* 0x000000097c7c7220 */ /* 0x080fe20000410000 */
[-C--:B------:R-:W-:Y:S01]  /*6c80*/  FMUL.FTZ R125, R125, R9.reuse ;  /* 0x000000097d7d7220 */ /* 0x080fe20000410000 */
[----:B------:R-:W-:Y:S01]  /*6c90*/  FADD.FTZ R153, -R5, R193 ;  /* 0x000000c105997221 */ /* 0x000fe20000010100 */
[----:B------:R-:W-:Y:S01]  /*6ca0*/  ISETP.NE.AND P2, PT, R19, R152, PT ;  /* 0x000000981300720c */ /* 0x000fe20003f45270 */
[-C--:B------:R-:W-:Y:S01]  /*6cb0*/  FMUL.FTZ R128, R128, R9.reuse ;  /* 0x0000000980807220 */ /* 0x080fe20000410000 */
[-C--:B------:R-:W-:Y:S01]  /*6cc0*/  FMUL.FTZ R129, R129, R9.reuse ;  /* 0x0000000981817220 */ /* 0x080fe20000410000 */
[-C--:B------:R-:W-:Y:S01]  /*6cd0*/  FMUL.FTZ R194, R153, R4.reuse ;  /* 0x0000000499c27220 */ /* 0x080fe20000410000 */
[-C--:B------:R-:W-:Y:S01]  /*6ce0*/  FMUL.FTZ R153, R5, R4.reuse ;  /* 0x0000000405997220 */ /* 0x080fe20000410000 */
[----:B------:R-:W-:Y:S01]  /*6cf0*/  MUFU.EX2 R172, R172 ;  /* 0x000000ac00ac7308 */ /* 0x000fe20000000800 */
[-C--:B------:R-:W-:Y:S01]  /*6d00*/  FMUL.FTZ R132, R132, R9.reuse ;  /* 0x0000000984847220 */ /* 0x080fe20000410000 */
[----:B------:R-:W-:Y:S01]  /*6d10*/  FMUL.FTZ R133, R133, R9 ;  /* 0x0000000985857220 */ /* 0x000fe20000410000 */
[----:B------:R-:W-:Y:S01]  /*6d20*/  FFMA.FTZ R196, R155, R4, -R153 ;  /* 0x000000049bc47223 */ /* 0x000fe20000010899 */
[----:B------:R-:W-:-:S02]  /*6d30*/  IMAD.U32 R155, RZ, RZ, UR10 ;  /* 0x0000000aff9b7e24 */ /* 0x000fc4000f8e00ff */
[-CC-:B------:R-:W-:Y:S01]  /*6d40*/  FFMA.FTZ R193, R154, R4.reuse, -R153.reuse ;  /* 0x000000049ac17223 */ /* 0x180fe20000010899 */
[-CC-:B------:R-:W-:Y:S01]  /*6d50*/  FFMA.FTZ R195, R158, R4.reuse, -R153.reuse ;  /* 0x000000049ec37223 */ /* 0x180fe20000010899 */
[-CC-:B------:R-:W-:Y:S01]  /*6d60*/  FFMA.FTZ R198, R159, R4.reuse, -R153.reuse ;  /* 0x000000049fc67223 */ /* 0x180fe20000010899 */
[----:B------:R-:W0:Y:S01]  /*6d70*/  MUFU.EX2 R194, R194 ;  /* 0x000000c200c27308 */ /* 0x000e220000000800 */
[----:B------:R-:W-:Y:S02]  /*6d80*/  @!P2 IMAD R152, R155, 0x40, R16 ;  /* 0x000000409b98a824 */ /* 0x000fe400078e0210 */
[-CC-:B------:R-:W-:Y:S01]  /*6d90*/  FFMA.FTZ R197, R162, R4.reuse, -R153.reuse ;  /* 0x00000004a2c57223 */ /* 0x180fe20000010899 */
[-CC-:B------:R-:W-:Y:S01]  /*6da0*/  FFMA.FTZ R200, R163, R4.reuse, -R153.reuse ;  /* 0x00000004a3c87223 */ /* 0x180fe20000010899 */
[-CC-:B------:R-:W-:Y:S01]  /*6db0*/  FFMA.FTZ R199, R166, R4.reuse, -R153.reuse ;  /* 0x00000004a6c77223 */ /* 0x180fe20000010899 */
[-CC-:B------:R-:W-:Y:S01]  /*6dc0*/  FFMA.FTZ R202, R167, R4.reuse, -R153.reuse ;  /* 0x00000004a7ca7223 */ /* 0x180fe20000010899 */
[----:B------:R-:W-:Y:S01]  /*6dd0*/  @!P2 LEA R152, R152, UR38, 0x2 ;  /* 0x000000269898ac11 */ /* 0x000fe2000f8e10ff */
        /* <DEDUP_REMOVED lines=8> */
[----:B------:R-:W-:Y:S01]  /*6e60*/  @!P2 STS [R152+0x38400], R9 ;  /* 0x038400099800a388 */ /* 0x000fe20000000800 */
[----:B------:R-:W-:Y:S01]  /*6e70*/  MUFU.EX2 R193, R193 ;  /* 0x000000c100c17308 */ /* 0x000fe20000000800 */
[----:B------:R-:W-:Y:S01]  /*6e80*/  F2FP.BF16.F32.PACK_AB R154, R13, R12 ;  /* 0x0000000c0d9a723e */ /* 0x000fe200000010ff */
[----:B0-----:R-:W-:Y:S01]  /*6e90*/  FMUL.FTZ R26, R26, R194 ;  /* 0x000000c21a1a7220 */ /* 0x001fe20000410000 */
[----:B------:R0:W-:Y:S01]  /*6ea0*/  @!P2 STS [R152+0x38420], R194 ;  /* 0x038420c29800a388 */ /* 0x0001e20000000800 */
[----:B------:R-:W-:Y:S01]  /*6eb0*/  F2FP.BF16.F32.PACK_AB R158, R21, R20 ;  /* 0x00000014159e723e */ /* 0x000fe200000010ff */
[----:B------:R-:W-:Y:S01]  /*6ec0*/  FMUL.FTZ R27, R27, R194 ;  /* 0x000000c21b1b7220 */ /* 0x000fe20000410000 */
[----:B------:R-:W-:Y:S01]  /*6ed0*/  F2FP.BF16.F32.PACK_AB R160, R169, R168 ;  /* 0x000000a8a9a0723e */ /* 0x000fe200000010ff */
[-C--:B------:R-:W-:Y:S01]  /*6ee0*/  FMUL.FTZ R30, R30, R194.reuse ;  /* 0x000000c21e1e7220 */ /* 0x080fe20000410000 */
[----:B------:R-:W1:Y:S01]  /*6ef0*/  MUFU.EX2 R196, R196 ;  /* 0x000000c400c47308 */ /* 0x000e620000000800 */
[-C--:B------:R-:W-:Y:S01]  /*6f00*/  FMUL.FTZ R31, R31, R194.reuse ;  /* 0x000000c21f1f7220 */ /* 0x080fe20000410000 */
[-C--:B------:R-:W-:Y:S01]  /*6f10*/  FMUL.FTZ R34, R34, R194.reuse ;  /* 0x000000c222227220 */ /* 0x080fe20000410000 */
[-C--:B------:R-:W-:Y:S01]  /*6f20*/  FMUL.FTZ R35, R35, R194.reuse ;  /* 0x000000c223237220 */ /* 0x080fe20000410000 */
[----:B------:R-:W-:Y:S01]  /*6f30*/  FMUL.FTZ R38, R38, R194 ;  /* 0x000000c226267220 */ /* 0x000fe20000410000 */
[----:B0-----:R-:W-:Y:S01]  /*6f40*/  F2FP.BF16.F32.PACK_AB R152, R11, R10 ;  /* 0x0000000a0b98723e */ /* 0x001fe200000010ff */
        /* <DEDUP_REMOVED lines=10> */
[----:B------:R-:W0:Y:S01]  /*6ff0*/  MUFU.EX2 R198, R198 ;  /* 0x000000c600c67308 */ /* 0x000e220000000800 */
        /* <DEDUP_REMOVED lines=16> */
[----:B0-----:R-:W-:Y:S01]  /*7100*/  F2FP.BF16.F32.PACK_AB R155, R198, R195 ;  /* 0x000000c3c69b723e */ /* 0x001fe200000010ff */
[----:B------:R-:W-:Y:S01]  /*7110*/  BAR.SYNC.DEFER_BLOCKING 0xf, 0x100 ;  /* 0x03c4000000007b1d */ /* 0x000fe20000010000 */
        /* <DEDUP_REMOVED lines=30> */
[----:B0-----:R-:W-:Y:S01]  /*7300*/  F2FP.BF16.F32.PACK_AB R159, R202, R199 ;  /* 0x000000c7ca9f723e */ /* 0x001fe200000010ff */
[-C--:B------:R-:W-:Y:S01]  /*7310*/  FMUL.FTZ R134, R134, R194.reuse ;  /* 0x000000c286867220 */ /* 0x080fe20000410000 */
[-C--:B------:R-:W-:Y:S01]  /*7320*/  FMUL.FTZ R135, R135, R194.reuse ;  /* 0x000000c287877220 */ /* 0x080fe20000410000 */
[-C--:B------:R-:W-:Y:S01]  /*7330*/  FMUL.FTZ R136, R136, R9.reuse ;  /* 0x0000000988887220 */ /* 0x080fe20000410000 */
[-C--:B------:R-:W-:Y:S01]  /*7340*/  FMUL.FTZ R137, R137, R9.reuse ;  /* 0x0000000989897220 */ /* 0x080fe20000410000 */
[-C--:B------:R-:W-:Y:S01]  /*7350*/  FMUL.FTZ R138, R138, R194.reuse ;  /* 0x000000c28a8a7220 */ /* 0x080fe20000410000 */
[----:B------:R-:W-:Y:S01]  /*7360*/  FMUL.FTZ R139, R139, R194 ;  /* 0x000000c28b8b7220 */ /* 0x000fe20000410000 */
        /* <DEDUP_REMOVED lines=12> */
[----:B------:R-:W-:Y:S01]  /*7430*/  FMUL.FTZ R149, R149, R9 ;  /* 0x0000000995957220 */ /* 0x000fe20000410000 */
[-C--:B------:R-:W-:Y:S01]  /*7440*/  FMUL.FTZ R150, R150, R194.reuse ;  /* 0x000000c296967220 */ /* 0x080fe20000410000 */
[----:B------:R-:W-:Y:S01]  /*7450*/  FMUL.FTZ R151, R151, R194 ;  /* 0x000000c297977220 */ /* 0x000fe20000410000 */
[----:B------:R1:W-:Y:S01]  /*7460*/  STSM.16.M88.4 [R184+0x36400], R152 ;  /* 0x03640098b8007844 */ /* 0x0003e20000000200 */
[----:B------:R-:W2:Y:S01]  /*7470*/  MUFU.EX2 R175, R175 ;  /* 0x000000af00af7308 */ /* 0x000ea20000000800 */
[----:B0-----:R-:W-:Y:S01]  /*7480*/  F2FP.BF16.F32.PACK_AB R161, R171, R170 ;  /* 0x000000aaaba1723e */ /* 0x001fe200000010ff */
[----:B------:R-:W-:Y:S01]  /*7490*/  ULEA UR10, UR36, UR5, 0xc ;  /* 0x00000005240a7291 */ /* 0x000fe2000f8e603f */
[----:B------:R1:W-:Y:S01]  /*74a0*/  STSM.16.M88.4 [R23], R156 ;  /* 0x0000009c17007844 */ /* 0x0003e20000000200 */
[----:B------:R-:W-:Y:S01]  /*74b0*/  FFMA.FTZ R6, R9, R6, R10 ;  /* 0x0000000609067223 */ /* 0x000fe2000001000a */
[----:B------:R-:W-:Y:S01]  /*74c0*/  FFMA.FTZ R7, R194, R7, R193 ;  /* 0x00000007c2077223 */ /* 0x000fe200000100c1 */
[----:B------:R-:W-:-:S02]  /*74d0*/  UIADD3 UR14, UR10, 0x80, URZ ;  /* 0x000000800a0e7890 */ /* 0x000fc4000fffe03f */
[----:B------:R-:W-:Y:S01]  /*74e0*/  MUFU.EX2 R176, R176 ;  /* 0x000000b000b07308 */ /* 0x000fe20000000800 */
[----:B------:R-:W-:Y:S01]  /*74f0*/  FADD.FTZ R11, R11, R6 ;  /* 0x000000060b0b7221 */ /* 0x000fe20000010000 */
[----:B------:R-:W-:-:S03]  /*7500*/  FADD.FTZ R196, R196, R7 ;  /* 0x00000007c4c47221 */ /* 0x000fc60000010000 */
[----:B------:R-:W-:Y:S01]  /*7510*/  FADD.FTZ R12, R12, R11 ;  /* 0x0000000b0c0c7221 */ /* 0x000fe20000010000 */
[----:B------:R-:W-:Y:S02]  /*7520*/  FADD.FTZ R195, R195, R196 ;  /* 0x000000c4c3c37221 */ /* 0x000fe40000010000 */
[----:B------:R-:W0:Y:S01]  /*7530*/  MUFU.EX2 R177, R177 ;  /* 0x000000b100b17308 */ /* 0x000e220000000800 */
[----:B--2---:R-:W-:Y:S01]  /*7540*/  F2FP.BF16.F32.PACK_AB R163, R175, R174 ;  /* 0x000000aeafa3723e */ /* 0x004fe200000010ff */
[----:B------:R-:W-:Y:S01]  /*7550*/  FADD.FTZ R13, R13, R12 ;  /* 0x0000000c0d0d7221 */ /* 0x000fe20000010000 */
[----:B------:R-:W-:-:S03]  /*7560*/  FADD.FTZ R198, R198, R195 ;  /* 0x000000c3c6c67221 */ /* 0x000fc60000010000 */
[----:B------:R1:W-:Y:S01]  /*7570*/  STSM.16.M88.4 [R186], R160 ;  /* 0x000000a0ba007844 */ /* 0x0003e20000000200 */
[----:B------:R-:W-:Y:S01]  /*7580*/  FADD.FTZ R14, R14, R13 ;  /* 0x0000000d0e0e7221 */ /* 0x000fe20000010000 */
[----:B------:R-:W-:Y:S01]  /*7590*/  MUFU.EX2 R180, R180 ;  /* 0x000000b400b47308 */ /* 0x000fe20000000800 */
[----:B------:R-:W-:Y:S02]  /*75a0*/  FADD.FTZ R197, R197, R198 ;  /* 0x000000c6c5c57221 */ /* 0x000fe40000010000 */
[----:B------:R-:W-:Y:S02]  /*75b0*/  FADD.FTZ R15, R15, R14 ;  /* 0x0000000e0f0f7221 */ /* 0x000fe40000010000 */
[----:B------:R-:W-:Y:S02]  /*75c0*/  FADD.FTZ R200, R200, R197 ;  /* 0x000000c5c8c87221 */ /* 0x000fe40000010000 */
[----:B------:R-:W-:Y:S01]  /*75d0*/  FADD.FTZ R20, R20, R15 ;  /* 0x0000000f14147221 */ /* 0x000fe20000010000 */
[----:B------:R-:W2:Y:S01]  /*75e0*/  MUFU.EX2 R181, R181 ;  /* 0x000000b500b57308 */ /* 0x000ea20000000800 */
[----:B0-----:R-:W-:Y:S01]  /*75f0*/  F2FP.BF16.F32.PACK_AB R164, R177, R176 ;  /* 0x000000b0b1a4723e */ /* 0x001fe200000010ff */
[----:B------:R-:W-:Y:S01]  /*7600*/  FADD.FTZ R199, R199, R200 ;  /* 0x000000c8c7c77221 */ /* 0x000fe20000010000 */
[----:B------:R-:W-:-:S03]  /*7610*/  FADD.FTZ R21, R21, R20 ;  /* 0x0000001415157221 */ /* 0x000fc60000010000 */
[----:B------:R-:W-:Y:S01]  /*7620*/  FADD.FTZ R199, R202, R199 ;  /* 0x000000c7cac77221 */ /* 0x000fe20000010000 */
[----:B------:R-:W-:Y:S01]  /*7630*/  FADD.FTZ R168, R168, R21 ;  /* 0x00000015a8a87221 */ /* 0x000fe20000010000 */
[----:B------:R-:W-:Y:S02]  /*7640*/  MUFU.EX2 R178, R178 ;  /* 0x000000b200b27308 */ /* 0x000fe40000000800 */
[----:B------:R-:W-:Y:S01]  /*7650*/  FADD.FTZ R170, R170, R199 ;  /* 0x000000c7aaaa7221 */ /* 0x000fe20000010000 */
[----:B------:R-:W-:-:S03]  /*7660*/  FADD.FTZ R169, R169, R168 ;  /* 0x000000a8a9a97221 */ /* 0x000fc60000010000 */
[----:B------:R-:W-:Y:S01]  /*7670*/  FADD.FTZ R171, R171, R170 ;  /* 0x000000aaabab7221 */ /* 0x000fe20000010000 */
[----:B------:R-:W-:Y:S01]  /*7680*/  FADD.FTZ R172, R172, R169 ;  /* 0x000000a9acac7221 */ /* 0x000fe20000010000 */
[----:B------:R-:W0:Y:S01]  /*7690*/  MUFU.EX2 R179, R179 ;  /* 0x000000b300b37308 */ /* 0x000e220000000800 */
[----:B--2---:R-:W-:Y:S01]  /*76a0*/  F2FP.BF16.F32.PACK_AB R166, R181, R180 ;  /* 0x000000b4b5a6723e */ /* 0x004fe200000010ff */
[----:B------:R-:W-:Y:S01]  /*76b0*/  FADD.FTZ R174, R174, R171 ;  /* 0x000000abaeae7221 */ /* 0x000fe20000010000 */
[----:B------:R-:W-:-:S03]  /*76c0*/  FADD.FTZ R173, R173, R172 ;  /* 0x000000acadad7221 */ /* 0x000fc60000010000 */
[----:B------:R-:W-:Y:S01]  /*76d0*/  FADD.FTZ R175, R175, R174 ;  /* 0x000000aeafaf7221 */ /* 0x000fe20000010000 */
[----:B------:R-:W-:Y:S01]  /*76e0*/  FADD.FTZ R176, R176, R173 ;  /* 0x000000adb0b07221 */ /* 0x000fe20000010000 */
[----:B------:R-:W-:Y:S03]  /*76f0*/  MUFU.EX2 R182, R182 ;  /* 0x000000b600b67308 */ /* 0x000fe60000000800 */
[----:B------:R-:W-:-:S04]  /*7700*/  FADD.FTZ R177, R177, R176 ;  /* 0x000000b0b1b17221 */ /* 0x000fc80000010000 */
[----:B------:R-:W-:Y:S01]  /*7710*/  FADD.FTZ R6, R180, R177 ;  /* 0x000000b1b4067221 */ /* 0x000fe20000010000 */
[----:B------:R-:W2:Y:S01]  /*7720*/  MUFU.EX2 R183, R183 ;  /* 0x000000b700b77308 */ /* 0x000ea20000000800 */
[----:B0-----:R-:W-:Y:S01]  /*7730*/  F2FP.BF16.F32.PACK_AB R165, R179, R178 ;  /* 0x000000b2b3a5723e */ /* 0x001fe200000010ff */
[----:B------:R-:W-:Y:S01]  /*7740*/  FADD.FTZ R178, R178, R175 ;  /* 0x000000afb2b27221 */ /* 0x000fe20000010000 */
[----:B------:R-:W-:-:S03]  /*7750*/  FADD.FTZ R6, R181, R6 ;  /* 0x00000006b5067221 */ /* 0x000fc60000010000 */
[----:B------:R-:W-:Y:S01]  /*7760*/  FADD.FTZ R179, R179, R178 ;  /* 0x000000b2b3b37221 */ /* 0x000fe20000010000 */
[----:B--2---:R-:W-:-:S03]  /*7770*/  F2FP.BF16.F32.PACK_AB R167, R183, R182 ;  /* 0x000000b6b7a7723e */ /* 0x004fc600000010ff */
[----:B------:R-:W-:Y:S02]  /*7780*/  FADD.FTZ R182, R182, R179 ;  /* 0x000000b3b6b67221 */ /* 0x000fe40000010000 */
[----:B------:R1:W-:Y:S01]  /*7790*/  STSM.16.M88.4 [R185], R164 ;  /* 0x000000a4b9007844 */ /* 0x0003e20000000200 */
[----:B------:R-:W-:Y:S01]  /*77a0*/  WARPGROUP.ARRIVE ;  /* 0x00000000000079c5 */ /* 0x000fe20000000000 */
[----:B------:R-:W-:-:S05]  /*77b0*/  FADD.FTZ R7, R183, R182 ;  /* 0x000000b6b7077221 */ /* 0x000fca0000010000 */
[----:B------:R-:W-:Y:S01]  /*77c0*/  HGMMA.64x256x16.F32.BF16 R24, R152, gdesc[UR8].tnspB, R24, gsb0 ;  /* 0x43e0000898187df0 */ /* 0x000fe20008001818 */
        /* <DEDUP_REMOVED lines=22> */
[----:B0-----:R-:W0:Y:S02]  /*7930*/  FENCE.VIEW.ASYNC.S ;  /* 0x00000000000073c6 */ /* 0x001e240000000000 */
[----:B0-----:R-:W-:Y:S01]  /*7940*/  NOP ;  /* 0x0000000000007918 */ /* 0x001fe20000000000 */
[----:B------:R-:W-:Y:S06]  /*7950*/  BAR.ARV 0xe, 0x100 ;  /* 0x0384000000007b1d */ /* 0x000fec0000002000 */
[----:B-1----:R-:W-:Y:S05]  /*7960*/  @!P0 BRA `(.L_x_204) ;  /* 0x0000000000048947 */ /* 0x002fea0003800000 */
[----:B------:R-:W-:Y:S01]  /*7970*/  BPT.TRAP 0x1 ;  /* 0x000000040000795c */ /* 0x000fe20000300000 */
.L_x_204:
[----:B------:R-:W-:Y:S01]  /*7980*/  UIADD3 UR7, UR7, 0x38860, URZ ;  /* 0x0003886007077890 */ /* 0x000fe2000fffe03f */
[----:B------:R-:W-:Y:S01]  /*7990*/  IMAD.MOV.U32 R193, RZ, RZ, R5 ;  /* 0x000000ffffc17224 */ /* 0x000fe200078e0005 */
[----:B------:R-:W-:Y:S01]  /*79a0*/  UMOV UR10, UR36 ;  /* 0x00000024000a7c82 */ /* 0x000fe20008000000 */
[----:B------:R-:W-:Y:S01]  /*79b0*/  IMAD.MOV.U32 R9, RZ, RZ, R3 ;  /* 0x000000ffff097224 */ /* 0x000fe200078e0003 */
[----:B------:R-:W-:-:S09]  /*79c0*/  UPRMT UR7, UR37, 0x654, UR7 ;  /* 0x0000065425077896 */ /* 0x000fd20008000007 */
[----:B------:R-:W-:Y:S01]  /*79d0*/  SYNCS.ARRIVE.TRANS64.RED.A1T0 RZ, [UR7], RZ ;  /* 0x000000ffffff79a7 */ /* 0x000fe20008100407 */
[----:B------:R-:W-:Y:S05]  /*79e0*/  @P1 BRA `(.L_x_205) ;  /* 0xffffffd400601947 */ /* 0x000fea000383ffff */
.L_x_194:
[----:B------:R-:W0:Y:S01]  /*79f0*/  SHFL.BFLY PT, R9, R6, 0x2, 0x1f ;  /* 0x0c401f0006097f89 */ /* 0x000e2200000e0000 */
[----:B------:R-:W-:Y:S02]  /*7a00*/  IMAD.MOV R14, RZ, RZ, -R22 ;  /* 0x000000ffff0e7224 */ /* 0x000fe400078e0a16 */
[----:B------:R-:W-:Y:S01]  /*7a10*/  VIADD R206, R206, 0x1 ;  /* 0x00000001cece7836 */ /* 0x000fe20000000000 */
[----:B------:R-:W1:Y:S01]  /*7a20*/  SHFL.BFLY PT, R8, R7, 0x2, 0x1f ;  /* 0x0c401f0007087f89 */ /* 0x000e6200000e0000 */
[----:B------:R-:W-:Y:S08]  /*7a30*/  BAR.ARV 0x8, 0x100 ;  /* 0x0204000000007b1d */ /* 0x000ff00000002000 */
[----:B------:R-:W-:Y:S01]  /*7a40*/  BAR.SYNC.DEFER_BLOCKING 0xf, 0x100 ;  /* 0x03c4000000007b1d */ /* 0x000fe20000010000 */
[----:B------:R-:W-:Y:S01]  /*7a50*/  ISETP.NE.AND P2, PT, R19, R14, PT ;  /* 0x0000000e1300720c */ /* 0x000fe20003f45270 */
[----:B0-----:R-:W-:Y:S01]  /*7a60*/  FADD.FTZ R0, R9, R6 ;  /* 0x0000000609007221 */ /* 0x001fe20000010000 */
[----:B------:R-:W-:-:S02]  /*7a70*/  IMAD.MOV.U32 R6, RZ, RZ, RZ ;  /* 0x000000ffff067224 */ /* 0x000fc400078e00ff */
[----:B-1----:R-:W-:Y:S02]  /*7a80*/  FADD.FTZ R11, R8, R7 ;  /* 0x00000007080b7221 */ /* 0x002fe40000010000 */
[----:B------:R-:W0:Y:S01]  /*7a90*/  SHFL.BFLY PT, R9, R0, 0x1, 0x1f ;  /* 0x0c201f0000097f89 */ /* 0x000e2200000e0000 */
[----:B------:R-:W-:Y:S02]  /*7aa0*/  IMAD.MOV.U32 R8, RZ, RZ, RZ ;  /* 0x000000ffff087224 */ /* 0x000fe400078e00ff */
[----:B------:R-:W-:Y:S01]  /*7ab0*/  IMAD.U32 R7, RZ, RZ, UR36 ;  /* 0x00000024ff077e24 */ /* 0x000fe2000f8e00ff */
[----:B------:R-:W1:Y:S01]  /*7ac0*/  SHFL.BFLY PT, R12, R11, 0x1, 0x1f ;  /* 0x0c201f000b0c7f89 */ /* 0x000e6200000e0000 */
[----:B------:R-:W-:-:S04]  /*7ad0*/  UIADD3 UR36, UR36, 0x1, URZ ;  /* 0x0000000124247890 */ /* 0x000fc8000fffe03f */
[----:B------:R-:W-:-:S04]  /*7ae0*/  UISETP.NE.AND UP0, UPT, UR36, 0x2, UPT ;  /* 0x000000022400788c */ /* 0x000fc8000bf05270 */
[----:B------:R-:W-:Y:S02]  /*7af0*/  USEL UR4, URZ, 0x1, UP0 ;  /* 0x000000013f047887 */ /* 0x000fe40008000000 */
[----:B------:R-:W-:-:S04]  /*7b00*/  USEL UR36, UR36, URZ, UP0 ;  /* 0x0000003f24247287 */ /* 0x000fc80008000000 */
[----:B------:R-:W-:Y:S01]  /*7b10*/  LOP3.LUT R2, R2, UR4, RZ, 0x3c, !PT ;  /* 0x0000000402027c12 */ /* 0x000fe2000f8e3cff */
[----:B0-----:R-:W-:Y:S01]  /*7b20*/  FADD.FTZ R10, R0, R9 ;  /* 0x00000009000a7221 */ /* 0x001fe20000010000 */
[----:B------:R-:W-:Y:S02]  /*7b30*/  @!P2 IMAD R0, R7, 0x40, R16 ;  /* 0x000000400700a824 */ /* 0x000fe400078e0210 */
[----:B-1----:R-:W-:Y:S02]  /*7b40*/  FADD.FTZ R9, R11, R12 ;  /* 0x0000000c0b097221 */ /* 0x002fe40000010000 */
[----:B------:R-:W-:Y:S01]  /*7b50*/  FSETP.NE.FTZ.AND P0, PT, R10, RZ, PT ;  /* 0x000000ff0a00720b */ /* 0x000fe20003f15000 */
[----:B------:R-:W-:Y:S01]  /*7b60*/  IMAD.MOV.U32 R12, RZ, RZ, -0x800000 ;  /* 0xff800000ff0c7424 */ /* 0x000fe200078e00ff */
[----:B------:R-:W-:Y:S02]  /*7b70*/  @!P2 LEA R0, R0, UR38, 0x2 ;  /* 0x000000260000ac11 */ /* 0x000fe4000f8e10ff */
[----:B------:R-:W-:-:S09]  /*7b80*/  FSETP.NE.FTZ.AND P1, PT, R9, RZ, PT ;  /* 0x000000ff0900720b */ /* 0x000fd20003f35000 */
[----:B------:R-:W0:Y:S08]  /*7b90*/  @P0 MUFU.RCP R8, R10 ;  /* 0x0000000a00080308 */ /* 0x000e300000001000 */
        /* <DEDUP_REMOVED lines=69> */
[C---:B0-----:R-:W-:Y:S01]  /*7ff0*/  @P0 FMUL.FTZ R8, R4.reuse, 0.69314718246459960938 ;  /* 0x3f31721804080820 */ /* 0x041fe20000410000 */
[----:B------:R-:W-:Y:S01]  /*8000*/  @P1 FMUL.FTZ R4, R4, 0.69314718246459960938 ;  /* 0x3f31721804041820 */ /* 0x000fe20000410000 */
[----:B--2---:R-:W-:Y:S01]  /*8010*/  @P0 FMUL.FTZ R11, R10, 0.69314718246459960938 ;  /* 0x3f3172180a0b0820 */ /* 0x004fe20000410000 */
[----:B---3--:R-:W-:Y:S01]  /*8020*/  @P1 FMUL.FTZ R9, R9, 0.69314718246459960938 ;  /* 0x3f31721809091820 */ /* 0x008fe20000410000 */
[----:B-1----:R-:W-:-:S02]  /*8030*/  IMAD.MOV.U32 R0, RZ, RZ, -0x800000 ;  /* 0xff800000ff007424 */ /* 0x002fc400078e00ff */
        /* <DEDUP_REMOVED lines=66> */
[----:B------:R-:W-:Y:S06]  /*8460*/  BAR.ARV 0xe, 0x100 ;  /* 0x0384000000007b1d */ /* 0x000fec0000002000 */
.L_x_180:
[----:B------:R-:W0:Y:S01]  /*8470*/  S2UR UR6, SR_SWINHI ;  /* 0x00000000000679c3 */ /* 0x000e220000002f00 */
[----:B------:R-:W-:-:S07]  /*8480*/  IMAD R3, R214, 0x40, R18 ;  /* 0x00000040d6037824 */ /* 0x000fce00078e0212 */
[----:B------:R-:W-:Y:S01]  /*8490*/  BAR.SYNC.DEFER_BLOCKING 0x1, 0x100 ;  /* 0x0044000000007b1d */ /* 0x000fe20000010000 */
[----:B------:R-:W-:Y:S02]  /*84a0*/  F2FP.BF16.F32.PACK_AB R112, R113, R112 ;  /* 0x000000707170723e */ /* 0x000fe400000010ff */
[----:B------:R-:W-:Y:S02]  /*84b0*/  F2FP.BF16.F32.PACK_AB R113, R115, R114 ;  /* 0x000000727371723e */ /* 0x000fe400000010ff */
[----:B------:R-:W-:Y:S02]  /*84c0*/  F2FP.BF16.F32.PACK_AB R114, R117, R116 ;  /* 0x000000747572723e */ /* 0x000fe400000010ff */
[----:B------:R-:W-:Y:S02]  /*84d0*/  F2FP.BF16.F32.PACK_AB R115, R152, R13 ;  /* 0x0000000d9873723e */ /* 0x000fe400000010ff */
        /* <DEDUP_REMOVED lines=11> */
[----:B------:R-:W-:Y:S01]  /*8590*/  F2FP.BF16.F32.PACK_AB R146, R149, R148 ;  /* 0x000000949592723e */ /* 0x000fe200000010ff */
[----:B------:R-:W-:Y:S01]  /*85a0*/  IMAD.U32 R73, RZ, RZ, UR5 ;  /* 0x00000005ff497e24 */ /* 0x000fe2000f8e00ff */
[----:B------:R-:W-:Y:S01]  /*85b0*/  F2FP.BF16.F32.PACK_AB R147, R151, R150 ;  /* 0x000000969793723e */ /* 0x000fe200000010ff */
[----:B------:R-:W-:Y:S01]  /*85c0*/  ULDC UR4, c[0x0][0xc] ;  /* 0x0000030000047ab9 */ /* 0x000fe20000000800 */
[----:B------:R-:W-:Y:S01]  /*85d0*/  IMAD.WIDE R4, R218, 0x2, R72 ;  /* 0x00000002da047825 */ /* 0x000fe200078e0248 */
[----:B------:R-:W-:-:S03]  /*85e0*/  UIADD3 UR39, UR4, UR39, URZ ;  /* 0x0000002704277290 */ /* 0x000fc6000fffe03f */
[----:B------:R-:W-:Y:S01]  /*85f0*/  IMAD.WIDE R72, R3, 0x2, R72 ;  /* 0x0000000203487825 */ /* 0x000fe200078e0248 */
[C---:B------:R-:W-:Y:S02]  /*8600*/  IADD3 R40, P1, R4.reuse, 0x20, RZ ;  /* 0x0000002004287810 */ /* 0x040fe40007f3e0ff */
[----:B------:R-:W-:Y:S02]  /*8610*/  IADD3 R48, P3, R4, 0x2000, RZ ;  /* 0x0000200004307810 */ /* 0x000fe40007f7e0ff */
[----:B------:R-:W-:Y:S01]  /*8620*/  LOP3.LUT R37, R40, 0x380, RZ, 0xc0, !PT ;  /* 0x0000038028257812 */ /* 0x000fe200078ec0ff */
[--C-:B------:R-:W-:Y:S01]  /*8630*/  IMAD.X R123, RZ, RZ, R5.reuse, P1 ;  /* 0x000000ffff7b7224 */ /* 0x100fe200008e0605 */
[----:B------:R-:W-:Y:S01]  /*8640*/  IADD3 R44, P0, R4, 0x40, RZ ;  /* 0x00000040042c7810 */ /* 0x000fe20007f1e0ff */
[--C-:B------:R-:W-:Y:S01]  /*8650*/  IMAD.X R135, RZ, RZ, R5.reuse, P3 ;  /* 0x000000ffff877224 */ /* 0x100fe200018e0605 */
[----:B------:R-:W-:Y:S02]  /*8660*/  SHF.R.U64 R37, R37, 0x3, RZ ;  /* 0x0000000325257819 */ /* 0x000fe400000012ff */
[----:B------:R-:W-:Y:S01]  /*8670*/  LOP3.LUT R45, R48, 0x380, RZ, 0xc0, !PT ;  /* 0x00000380302d7812 */ /* 0x000fe200078ec0ff */
[----:B------:R-:W-:Y:S01]  /*8680*/  IMAD.X R127, RZ, RZ, R5, P0 ;  /* 0x000000ffff7f7224 */ /* 0x000fe200000e0605 */
[----:B------:R-:W-:-:S02]  /*8690*/  LOP3.LUT R122, R37, R40, RZ, 0x3c, !PT ;  /* 0x00000028257a7212 */ /* 0x000fc400078e3cff */
[----:B------:R-:W-:Y:S02]  /*86a0*/  LOP3.LUT R37, R44, 0x380, RZ, 0xc0, !PT ;  /* 0x000003802c257812 */ /* 0x000fe400078ec0ff */
[----:B------:R-:W-:Y:S02]  /*86b0*/  SHF.R.U64 R45, R45, 0x3, RZ ;  /* 0x000000032d2d7819 */ /* 0x000fe400000012ff */
[C---:B------:R-:W-:Y:S02]  /*86c0*/  IADD3 R10, P1, R4.reuse, 0x4000, RZ ;  /* 0x00004000040a7810 */ /* 0x040fe40007f3e0ff */
[----:B------:R-:W-:Y:S02]  /*86d0*/  SHF.R.U64 R37, R37, 0x3, RZ ;  /* 0x0000000325257819 */ /* 0x000fe400000012ff */
[C---:B------:R-:W-:Y:S01]  /*86e0*/  IADD3 R52, P6, R4.reuse, 0x2020, RZ ;  /* 0x0000202004347810 */ /* 0x040fe20007fde0ff */
[----:B------:R-:W-:Y:S01]  /*86f0*/  IMAD.X R11, RZ, RZ, R5, P1 ;  /* 0x000000ffff0b7224 */ /* 0x000fe200008e0605 */
[----:B------:R-:W-:-:S02]  /*8700*/  IADD3 R8, P5, R4, 0x2040, RZ ;  /* 0x0000204004087810 */ /* 0x000fc40007fbe0ff */
[----:B------:R-:W-:Y:S01]  /*8710*/  LOP3.LUT R134, R45, R48, RZ, 0x3c, !PT ;  /* 0x000000302d867212 */ /* 0x000fe200078e3cff */
[--C-:B------:R-:W-:Y:S01]  /*8720*/  IMAD.X R139, RZ, RZ, R5.reuse, P6 ;  /* 0x000000ffff8b7224 */ /* 0x100fe200030e0605 */
[----:B------:R-:W-:Y:S01]  /*8730*/  LOP3.LUT R45, R10, 0x380, RZ, 0xc0, !PT ;  /* 0x000003800a2d7812 */ /* 0x000fe200078ec0ff */
[--C-:B------:R-:W-:Y:S01]  /*8740*/  IMAD.X R143, RZ, RZ, R5.reuse, P5 ;  /* 0x000000ffff8f7224 */ /* 0x100fe200028e0605 */
[----:B------:R-:W-:Y:S02]  /*8750*/  IADD3 R41, P4, R4, 0x60, RZ ;  /* 0x0000006004297810 */ /* 0x000fe40007f9e0ff */
[----:B------:R-:W-:Y:S02]  /*8760*/  LOP3.LUT R126, R37, R44, RZ, 0x3c, !PT ;  /* 0x0000002c257e7212 */ /* 0x000fe400078e3cff */
[----:B------:R-:W-:Y:S01]  /*8770*/  LOP3.LUT R37, R8, 0x380, RZ, 0xc0, !PT ;  /* 0x0000038008257812 */ /* 0x000fe200078ec0ff */
[----:B------:R-:W-:Y:S01]  /*8780*/  IMAD.X R131, RZ, RZ, R5, P4 ;  /* 0x000000ffff837224 */ /* 0x000fe200020e0605 */
[----:B------:R-:W-:-:S02]  /*8790*/  SHF.R.U64 R45, R45, 0x3, RZ ;  /* 0x000000032d2d7819 */ /* 0x000fc400000012ff */
[C---:B------:R-:W-:Y:S02]  /*87a0*/  IADD3 R28, P6, R4.reuse, 0x6000, RZ ;  /* 0x00006000041c7810 */ /* 0x040fe40007fde0ff */
[----:B------:R-:W-:Y:S02]  /*87b0*/  SHF.R.U64 R37, R37, 0x3, RZ ;  /* 0x0000000325257819 */ /* 0x000fe400000012ff */
[----:B------:R-:W-:Y:S01]  /*87c0*/  IADD3 R14, P4, R4, 0x4040, RZ ;  /* 0x00004040040e7810 */ /* 0x000fe20007f9e0ff */
[--C-:B------:R-:W-:Y:S01]  /*87d0*/  IMAD.X R101, RZ, RZ, R5.reuse, P6 ;  /* 0x000000ffff657224 */ /* 0x100fe200030e0605 */
[----:B------:R-:W-:Y:S02]  /*87e0*/  LOP3.LUT R10, R45, R10, RZ, 0x3c, !PT ;  /* 0x0000000a2d0a7212 */ /* 0x000fe400078e3cff */
[----:B------:R-:W-:Y:S01]  /*87f0*/  LOP3.LUT R45, R28, 0x380, RZ, 0xc0, !PT ;  /* 0x000003801c2d7812 */ /* 0x000fe200078ec0ff */
[----:B------:R-:W-:Y:S01]  /*8800*/  IMAD.X R53, RZ, RZ, R5, P4 ;  /* 0x000000ffff357224 */ /* 0x000fe200020e0605 */
[----:B------:R-:W-:-:S02]  /*8810*/  LOP3.LUT R49, R52, 0x380, RZ, 0xc0, !PT ;  /* 0x0000038034317812 */ /* 0x000fc400078ec0ff */
[----:B------:R-:W-:Y:S02]  /*8820*/  LOP3.LUT R142, R37, R8, RZ, 0x3c, !PT ;  /* 0x00000008258e7212 */ /* 0x000fe400078e3cff */
[----:B------:R-:W-:Y:S02]  /*8830*/  LOP3.LUT R25, R4, 0x380, RZ, 0xc0, !PT ;  /* 0x0000038004197812 */ /* 0x000fe400078ec0ff */
[----:B------:R-:W-:Y:S02]  /*8840*/  LOP3.LUT R37, R14, 0x380, RZ, 0xc0, !PT ;  /* 0x000003800e257812 */ /* 0x000fe400078ec0ff */
[C---:B------:R-:W-:Y:S02]  /*8850*/  IADD3 R36, P2, R4.reuse, 0x2060, RZ ;  /* 0x0000206004247810 */ /* 0x040fe40007f5e0ff */
[----:B------:R-:W-:Y:S02]  /*8860*/  SHF.R.U64 R45, R45, 0x3, RZ ;  /* 0x000000032d2d7819 */ /* 0x000fe400000012ff */
[C---:B------:R-:W-:Y:S01]  /*8870*/  IADD3 R3, P1, R4.reuse, 0x6060, RZ ;  /* 0x0000606004037810 */ /* 0x040fe20007f3e0ff */
[----:B------:R-:W-:Y:S01]  /*8880*/  IMAD.X R9, RZ, RZ, R5, P2 ;  /* 0x000000ffff097224 */ /* 0x000fe200010e0605 */
[----:B------:R-:W-:-:S02]  /*8890*/  IADD3 R24, P3, R4, 0x4060, RZ ;  /* 0x0000406004187810 */ /* 0x000fc40007f7e0ff */
[----:B------:R-:W-:Y:S01]  /*88a0*/  SHF.R.U64 R49, R49, 0x3, RZ ;  /* 0x0000000331317819 */ /* 0x000fe200000012ff */
[--C-:B------:R-:W-:Y:S01]  /*88b0*/  IMAD.X R29, RZ, RZ, R5.reuse, P1 ;  /* 0x000000ffff1d7224 */ /* 0x100fe200008e0605 */
[----:B------:R-:W-:Y:S01]  /*88c0*/  SHF.R.U64 R25, R25, 0x3, RZ ;  /* 0x0000000319197819 */ /* 0x000fe200000012ff */
[----:B------:R-:W-:Y:S01]  /*88d0*/  IMAD.X R69, RZ, RZ, R5, P3 ;  /* 0x000000ffff457224 */ /* 0x000fe200018e0605 */
[----:B------:R-:W-:Y:S02]  /*88e0*/  SHF.R.U64 R37, R37, 0x3, RZ ;  /* 0x0000000325257819 */ /* 0x000fe400000012ff */
[----:B------:R-:W-:Y:S02]  /*88f0*/  LOP3.LUT R100, R45, R28, RZ, 0x3c, !PT ;  /* 0x0000001c2d647212 */ /* 0x000fe400078e3cff */
[----:B------:R-:W-:Y:S02]  /*8900*/  LOP3.LUT R40, R41, 0x380, RZ, 0xc0, !PT ;  /* 0x0000038029287812 */ /* 0x000fe400078ec0ff */
[----:B------:R-:W-:-:S02]  /*8910*/  LOP3.LUT R28, R3, 0x380, RZ, 0xc0, !PT ;  /* 0x00000380031c7812 */ /* 0x000fc400078ec0ff */
[C---:B------:R-:W-:Y:S02]  /*8920*/  IADD3 R32, P0, R4.reuse, 0x4020, RZ ;  /* 0x0000402004207810 */ /* 0x040fe40007f1e0ff */
[C---:B------:R-:W-:Y:S02]  /*8930*/  IADD3 R20, P5, R4.reuse, 0x6020, RZ ;  /* 0x0000602004147810 */ /* 0x040fe40007fbe0ff */
[----:B------:R-:W-:Y:S01]  /*8940*/  IADD3 R6, P2, R4, 0x6040, RZ ;  /* 0x0000604004067810 */ /* 0x000fe20007f5e0ff */
[--C-:B------:R-:W-:Y:S01]  /*8950*/  IMAD.X R33, RZ, RZ, R5.reuse, P0 ;  /* 0x000000ffff217224 */ /* 0x100fe200000e0605 */
[----:B------:R-:W-:Y:S01]  /*8960*/  LOP3.LUT R138, R49, R52, RZ, 0x3c, !PT ;  /* 0x00000034318a7212 */ /* 0x000fe200078e3cff */
[--C-:B------:R-:W-:Y:S01]  /*8970*/  IMAD.X R119, RZ, RZ, R5.reuse, P5 ;  /* 0x000000ffff777224 */ /* 0x100fe200028e0605 */
[----:B------:R-:W-:Y:S01]  /*8980*/  LOP3.LUT R4, R25, R4, RZ, 0x3c, !PT ;  /* 0x0000000419047212 */ /* 0x000fe200078e3cff */
[----:B------:R-:W-:Y:S01]  /*8990*/  IMAD.X R25, RZ, RZ, R5, P2 ;  /* 0x000000ffff197224 */ /* 0x000fe200010e0605 */
[----:B------:R-:W-:-:S02]  /*89a0*/  LOP3.LUT R52, R37, R14, RZ, 0x3c, !PT ;  /* 0x0000000e25347212 */ /* 0x000fc400078e3cff */
[----:B------:R-:W-:Y:S02]  /*89b0*/  IADD3 R37, P3, R72, 0x2000, RZ ;  /* 0x0000200048257810 */ /* 0x000fe40007f7e0ff */
[----:B------:R-:W-:Y:S02]  /*89c0*/  SHF.R.U64 R40, R40, 0x3, RZ ;  /* 0x0000000328287819 */ /* 0x000fe400000012ff */
[----:B------:R-:W-:Y:S02]  /*89d0*/  SHF.R.U64 R28, R28, 0x3, RZ ;  /* 0x000000031c1c7819 */ /* 0x000fe400000012ff */
[----:B------:R-:W-:Y:S02]  /*89e0*/  MOV R57, R4 ;  /* 0x0000000400397202 */ /* 0x000fe40000000f00 */
[----:B------:R-:W-:Y:S01]  /*89f0*/  F2FP.BF16.F32.PACK_AB R4, R15, R21 ;  /* 0x000000150f04723e */ /* 0x000fe200000010ff */
[----:B------:R-:W-:Y:S01]  /*8a00*/  IMAD.X R21, RZ, RZ, R73, P3 ;  /* 0x000000ffff157224 */ /* 0x000fe200018e0649 */
[----:B------:R-:W-:-:S02]  /*8a10*/  LOP3.LUT R130, R40, R41, RZ, 0x3c, !PT ;  /* 0x0000002928827212 */ /* 0x000fc400078e3cff */
[----:B------:R-:W-:Y:S02]  /*8a20*/  LOP3.LUT R28, R28, R3, RZ, 0x3c, !PT ;  /* 0x000000031c1c7212 */ /* 0x000fe400078e3cff */
[----:B------:R-:W-:Y:S02]  /*8a30*/  LOP3.LUT R41, R36, 0x380, RZ, 0xc0, !PT ;  /* 0x0000038024297812 */ /* 0x000fe400078ec0ff */
[----:B------:R-:W-:Y:S02]  /*8a40*/  IADD3 R3, P3, R72, 0x9000, RZ ;  /* 0x0000900048037810 */ /* 0x000fe40007f7e0ff */
[----:B------:R-:W-:Y:S02]  /*8a50*/  LOP3.LUT R49, R32, 0x380, RZ, 0xc0, !PT ;  /* 0x0000038020317812 */ /* 0x000fe400078ec0ff */
[----:B------:R-:W-:Y:S02]  /*8a60*/  SHF.R.U64 R41, R41, 0x3, RZ ;  /* 0x0000000329297819 */ /* 0x000fe400000012ff */
[----:B------:R-:W-:-:S02]  /*8a70*/  LOP3.LUT R56, R3, 0x380, RZ, 0xc0, !PT ;  /* 0x0000038003387812 */ /* 0x000fc400078ec0ff */
[----:B------:R-:W-:Y:S02]  /*8a80*/  SHF.R.U64 R49, R49, 0x3, RZ ;  /* 0x0000000331317819 */ /* 0x000fe400000012ff */
[----:B------:R-:W-:Y:S02]  /*8a90*/  LOP3.LUT R8, R41, R36, RZ, 0x3c, !PT ;  /* 0x0000002429087212 */ /* 0x000fe400078e3cff */
[----:B------:R-:W-:Y:S02]  /*8aa0*/  SHF.R.U64 R56, R56, 0x3, RZ ;  /* 0x0000000338387819 */ /* 0x000fe400000012ff */
[----:B------:R-:W-:Y:S02]  /*8ab0*/  LOP3.LUT R41, R24, 0x380, RZ, 0xc0, !PT ;  /* 0x0000038018297812 */ /* 0x000fe400078ec0ff */
[----:B------:R-:W-:Y:S02]  /*8ac0*/  LOP3.LUT R32, R49, R32, RZ, 0x3c, !PT ;  /* 0x0000002031207212 */ /* 0x000fe400078e3cff */
[----:B------:R-:W-:-:S02]  /*8ad0*/  LOP3.LUT R56, R56, R3, RZ, 0x3c, !PT ;  /* 0x0000000338387212 */ /* 0x000fc400078e3cff */
[----:B------:R-:W-:Y:S01]  /*8ae0*/  LOP3.LUT R49, R20, 0x380, RZ, 0xc0, !PT ;  /* 0x0000038014317812 */ /* 0x000fe200078ec0ff */
[----:B------:R-:W0:Y:S01]  /*8af0*/  SHFL.IDX PT, R3, R213, RZ, 0x1f ;  /* 0x00001fffd5037589 */ /* 0x000e2200000e0000 */
[----:B------:R-:W-:Y:S02]  /*8b00*/  SHF.R.U64 R41, R41, 0x3, RZ ;  /* 0x0000000329297819 */ /* 0x000fe400000012ff */
[----:B------:R-:W-:Y:S02]  /*8b10*/  SHF.R.U64 R49, R49, 0x3, RZ ;  /* 0x0000000331317819 */ /* 0x000fe400000012ff */
[----:B------:R-:W-:Y:S02]  /*8b20*/  LOP3.LUT R68, R41, R24, RZ, 0x3c, !PT ;  /* 0x0000001829447212 */ /* 0x000fe400078e3cff */
[----:B------:R-:W-:Y:S02]  /*8b30*/  IADD3 R41, P2, R72, 0x1000, RZ ;  /* 0x0000100048297810 */ /* 0x000fe40007f5e0ff */
[----:B------:R-:W-:-:S02]  /*8b40*/  LOP3.LUT R45, R6, 0x380, RZ, 0xc0, !PT ;  /* 0x00000380062d7812 */ /* 0x000fc400078ec0ff */
[----:B------:R-:W-:Y:S01]  /*8b50*/  LOP3.LUT R118, R49, R20, RZ, 0x3c, !PT ;  /* 0x0000001431767212 */ /* 0x000fe200078e3cff */
[----:B------:R-:W-:Y:S01]  /*8b60*/  IMAD.X R15, RZ, RZ, R73, P2 ;  /* 0x000000ffff0f7224 */ /* 0x000fe200010e0649 */
[----:B------:R-:W-:Y:S02]  /*8b70*/  LOP3.LUT R14, R41, 0x380, RZ, 0xc0, !PT ;  /* 0x00000380290e7812 */ /* 0x000fe400078ec0ff */
[----:B------:R-:W-:Y:S02]  /*8b80*/  LOP3.LUT R20, R37, 0x380, RZ, 0xc0, !PT ;  /* 0x0000038025147812 */ /* 0x000fe400078ec0ff */
[----:B------:R-:W-:Y:S02]  /*8b90*/  SHF.R.U64 R45, R45, 0x3, RZ ;  /* 0x000000032d2d7819 */ /* 0x000fe400000012ff */
[----:B------:R-:W-:Y:S02]  /*8ba0*/  SHF.R.U64 R14, R14, 0x3, RZ ;  /* 0x000000030e0e7819 */ /* 0x000fe400000012ff */
[----:B------:R-:W-:-:S02]  /*8bb0*/  SHF.R.U64 R20, R20, 0x3, RZ ;  /* 0x0000000314147819 */ /* 0x000fc400000012ff */
[----:B------:R-:W-:Y:S02]  /*8bc0*/  LOP3.LUT R24, R45, R6, RZ, 0x3c, !PT ;  /* 0x000000062d187212 */ /* 0x000fe400078e3cff */
[----:B------:R-:W-:Y:S02]  /*8bd0*/  F2FP.BF16.F32.PACK_AB R6, R7, R193 ;  /* 0x000000c10706723e */ /* 0x000fe400000010ff */
[----:B------:R-:W-:Y:S02]  /*8be0*/  LOP3.LUT R14, R14, R41, RZ, 0x3c, !PT ;  /* 0x000000290e0e7212 */ /* 0x000fe400078e3cff */
[----:B------:R-:W-:Y:S02]  /*8bf0*/  LOP3.LUT R20, R20, R37, RZ, 0x3c, !PT ;  /* 0x0000002514147212 */ /* 0x000fe400078e3cff */
[----:B------:R-:W-:Y:S02]  /*8c00*/  F2FP.BF16.F32.PACK_AB R5, R27, R26 ;  /* 0x0000001a1b05723e */ /* 0x000fe400000010ff */
[----:B------:R-:W-:-:S02]  /*8c10*/  F2FP.BF16.F32.PACK_AB R7, R31, R30 ;  /* 0x0000001e1f07723e */ /* 0x000fc400000010ff */
[C---:B------:R-:W-:Y:S02]  /*8c20*/  IADD3 R37, P4, R72.reuse, 0x3000, RZ ;  /* 0x0000300048257810 */ /* 0x040fe40007f9e0ff */
[C---:B------:R-:W-:Y:S01]  /*8c30*/  IADD3 R41, P5, R72.reuse, 0x4000, RZ ;  /* 0x0000400048297810 */ /* 0x040fe20007fbe0ff */
[----:B------:R1:W-:Y:S01]  /*8c40*/  STSM.16.M88.4 [R57], R4 ;  /* 0x0000000439007844 */ /* 0x0003e20000000200 */
[C---:B------:R-:W-:Y:S02]  /*8c50*/  IADD3 R45, P6, R72.reuse, 0x5000, RZ ;  /* 0x00005000482d7810 */ /* 0x040fe40007fde0ff */
[C---:B------:R-:W-:Y:S02]  /*8c60*/  IADD3 R49, P0, R72.reuse, 0x6000, RZ ;  /* 0x0000600048317810 */ /* 0x040fe40007f1e0ff */
[C---:B------:R-:W-:Y:S02]  /*8c70*/  IADD3 R65, P1, R72.reuse, 0x7000, RZ ;  /* 0x0000700048417810 */ /* 0x040fe40007f3e0ff */
[----:B------:R-:W-:-:S02]  /*8c80*/  IADD3 R61, P2, R72, 0x8000, RZ ;  /* 0x00008000483d7810 */ /* 0x000fc40007f5e0ff */
[----:B------:R-:W-:Y:S02]  /*8c90*/  LOP3.LUT R36, R37, 0x380, RZ, 0xc0, !PT ;  /* 0x0000038025247812 */ /* 0x000fe400078ec0ff */
[----:B------:R-:W-:Y:S02]  /*8ca0*/  LOP3.LUT R40, R41, 0x380, RZ, 0xc0, !PT ;  /* 0x0000038029287812 */ /* 0x000fe400078ec0ff */
[----:B------:R-:W-:Y:S02]  /*8cb0*/  LOP3.LUT R44, R45, 0x380, RZ, 0xc0, !PT ;  /* 0x000003802d2c7812 */ /* 0x000fe400078ec0ff */
[----:B------:R-:W-:Y:S01]  /*8cc0*/  LOP3.LUT R48, R49, 0x380, RZ, 0xc0, !PT ;  /* 0x0000038031307812 */ /* 0x000fe200078ec0ff */
[----:B-1----:R-:W-:Y:S01]  /*8cd0*/  IMAD.X R57, RZ, RZ, R73, P3 ;  /* 0x000000ffff397224 */ /* 0x002fe200018e0649 */
[----:B------:R-:W-:Y:S02]  /*8ce0*/  LOP3.LUT R64, R65, 0x380, RZ, 0xc0, !PT ;  /* 0x0000038041407812 */ /* 0x000fe400078ec0ff */
[----:B------:R-:W-:-:S02]  /*8cf0*/  LOP3.LUT R60, R61, 0x380, RZ, 0xc0, !PT ;  /* 0x000003803d3c7812 */ /* 0x000fc400078ec0ff */
[----:B0-----:R-:W-:Y:S02]  /*8d00*/  ISETP.NE.AND P3, PT, R3, RZ, PT ;  /* 0x000000ff0300720c */ /* 0x001fe40003f65270 */
[----:B------:R-:W-:Y:S02]  /*8d10*/  LOP3.LUT R3, R72, 0x380, RZ, 0xc0, !PT ;  /* 0x0000038048037812 */ /* 0x000fe400078ec0ff */
        /* <DEDUP_REMOVED lines=24> */
[----:B------:R-:W-:Y:S02]  /*8ea0*/  IADD3 R77, P2, R72, 0xf000, RZ ;  /* 0x0000f000484d7810 */ /* 0x000fe40007f5e0ff */
[----:B------:R-:W-:-:S02]  /*8eb0*/  MOV R27, R126 ;  /* 0x0000007e001b7202 */ /* 0x000fc40000000f00 */
[----:B------:R-:W-:Y:S02]  /*8ec0*/  LOP3.LUT R72, R3, R72, RZ, 0x3c, !PT ;  /* 0x0000004803487212 */ /* 0x000fe400078e3cff */
[----:B------:R-:W-:Y:S02]  /*8ed0*/  MOV R26, R122 ;  /* 0x0000007a001a7202 */ /* 0x000fe40000000f00 */
[----:B------:R-:W-:Y:S02]  /*8ee0*/  MOV R127, R8 ;  /* 0x00000008007f7202 */ /* 0x000fe40000000f00 */
[----:B------:R-:W-:Y:S02]  /*8ef0*/  MOV R3, R10 ;  /* 0x0000000a00037202 */ /* 0x000fe40000000f00 */
[----:B------:R-:W-:Y:S02]  /*8f00*/  F2FP.BF16.F32.PACK_AB R4, R210, R211 ;  /* 0x000000d3d204723e */ /* 0x000fe400000010ff */
        /* <DEDUP_REMOVED lines=8> */
[----:B------:R-:W-:Y:S02]  /*8f90*/  MOV R38, R24 ;  /* 0x0000001800267202 */ /* 0x000fe40000000f00 */
[----:B------:R-:W-:Y:S01]  /*8fa0*/  MOV R130, R130 ;  /* 0x0000008200827202 */ /* 0x000fe20000000f00 */
[----:B------:R1:W-:Y:S01]  /*8fb0*/  STSM.16.M88.4 [R27], R8 ;  /* 0x000000081b007844 */ /* 0x0003e20000000200 */
[----:B------:R-:W-:Y:S02]  /*8fc0*/  MOV R39, R28 ;  /* 0x0000001c00277202 */ /* 0x000fe40000000f00 */
[----:B------:R-:W-:Y:S02]  /*8fd0*/  F2FP.BF16.F32.PACK_AB R24, R201, R202 ;  /* 0x000000cac918723e */ /* 0x000fe400000010ff */
[----:B------:R-:W-:Y:S02]  /*8fe0*/  F2FP.BF16.F32.PACK_AB R25, R51, R50 ;  /* 0x000000323319723e */ /* 0x000fe400000010ff */
[----:B------:R-:W-:-:S02]  /*8ff0*/  MOV R134, R134 ;  /* 0x0000008600867202 */ /* 0x000fc40000000f00 */
[----:B0-----:R-:W-:Y:S02]  /*9000*/  F2FP.BF16.F32.PACK_AB R26, R199, R200 ;  /* 0x000000c8c71a723e */ /* 0x001fe400000010ff */
[----:B------:R-:W-:Y:S02]  /*9010*/  F2FP.BF16.F32.PACK_AB R28, R197, R198 ;  /* 0x000000c6c51c723e */ /* 0x000fe400000010ff */
[----:B------:R-:W-:Y:S02]  /*9020*/  F2FP.BF16.F32.PACK_AB R29, R59, R58 ;  /* 0x0000003a3b1d723e */ /* 0x000fe400000010ff */
[----:B------:R-:W-:Y:S02]  /*9030*/  F2FP.BF16.F32.PACK_AB R30, R195, R196 ;  /* 0x000000c4c31e723e */ /* 0x000fe400000010ff */
[----:B-1----:R-:W-:Y:S02]  /*9040*/  F2FP.BF16.F32.PACK_AB R27, R55, R54 ;  /* 0x00000036371b723e */ /* 0x002fe400000010ff */
[----:B------:R-:W-:-:S02]  /*9050*/  F2FP.BF16.F32.PACK_AB R31, R63, R62 ;  /* 0x0000003e3f1f723e */ /* 0x000fc400000010ff */
[----:B------:R-:W-:Y:S01]  /*9060*/  MOV R138, R138 ;  /* 0x0000008a008a7202 */ /* 0x000fe20000000f00 */
[----:B------:R-:W-:Y:S01]  /*9070*/  STSM.16.M88.4 [R130], R24 ;  /* 0x0000001882007844 */ /* 0x000fe20000000200 */
[----:B------:R-:W-:Y:S02]  /*9080*/  F2FP.BF16.F32.PACK_AB R4, R183, R194 ;  /* 0x000000c2b704723e */ /* 0x000fe400000010ff */
[----:B------:R-:W-:Y:S01]  /*9090*/  F2FP.BF16.F32.PACK_AB R5, R67, R66 ;  /* 0x000000424305723e */ /* 0x000fe200000010ff */
[----:B------:R-:W-:Y:S01]  /*90a0*/  STSM.16.M88.4 [R134], R28 ;  /* 0x0000001c86007844 */ /* 0x000fe20000000200 */
[----:B------:R-:W-:Y:S02]  /*90b0*/  F2FP.BF16.F32.PACK_AB R6, R181, R182 ;  /* 0x000000b6b506723e */ /* 0x000fe400000010ff */
[----:B------:R-:W-:Y:S02]  /*90c0*/  F2FP.BF16.F32.PACK_AB R7, R71, R70 ;  /* 0x000000464707723e */ /* 0x000fe400000010ff */
[----:B------:R-:W-:-:S02]  /*90d0*/  MOV R142, R142 ;  /* 0x0000008e008e7202 */ /* 0x000fc40000000f00 */
[----:B------:R-:W-:Y:S01]  /*90e0*/  F2FP.BF16.F32.PACK_AB R8, R179, R180 ;  /* 0x000000b4b308723e */ /* 0x000fe200000010ff */
[----:B------:R-:W-:Y:S01]  /*90f0*/  STSM.16.M88.4 [R138], R4 ;  /* 0x000000048a007844 */ /* 0x000fe20000000200 */
[----:B------:R-:W-:Y:S02]  /*9100*/  F2FP.BF16.F32.PACK_AB R9, R75, R74 ;  /* 0x0000004a4b09723e */ /* 0x000fe400000010ff */
[----:B------:R-:W-:Y:S02]  /*9110*/  F2FP.BF16.F32.PACK_AB R10, R177, R178 ;  /* 0x000000b2b10a723e */ /* 0x000fe400000010ff */
[----:B------:R-:W-:Y:S02]  /*9120*/  F2FP.BF16.F32.PACK_AB R11, R79, R78 ;  /* 0x0000004e4f0b723e */ /* 0x000fe400000010ff */
[----:B------:R-:W-:Y:S02]  /*9130*/  MOV R122, R32 ;  /* 0x00000020007a7202 */ /* 0x000fe40000000f00 */
[----:B------:R-:W-:Y:S01]  /*9140*/  MOV R123, R52 ;  /* 0x00000034007b7202 */ /* 0x000fe20000000f00 */
[----:B------:R0:W-:Y:S01]  /*9150*/  STSM.16.M88.4 [R142], R8 ;  /* 0x000000088e007844 */ /* 0x0001e20000000200 */
[----:B------:R-:W-:-:S02]  /*9160*/  F2FP.BF16.F32.PACK_AB R32, R175, R176 ;  /* 0x000000b0af20723e */ /* 0x000fc400000010ff */
[----:B------:R-:W-:Y:S02]  /*9170*/  F2FP.BF16.F32.PACK_AB R33, R83, R82 ;  /* 0x000000525321723e */ /* 0x000fe400000010ff */
[----:B------:R-:W-:Y:S02]  /*9180*/  F2FP.BF16.F32.PACK_AB R34, R173, R174 ;  /* 0x000000aead22723e */ /* 0x000fe400000010ff */
[----:B------:R-:W-:Y:S02]  /*9190*/  F2FP.BF16.F32.PACK_AB R35, R87, R86 ;  /* 0x000000565723723e */ /* 0x000fe400000010ff */
[----:B------:R-:W-:Y:S02]  /*91a0*/  MOV R126, R68 ;  /* 0x00000044007e7202 */ /* 0x000fe40000000f00 */
[----:B------:R-:W-:Y:S01]  /*91b0*/  F2FP.BF16.F32.PACK_AB R52, R171, R172 ;  /* 0x000000acab34723e */ /* 0x000fe200000010ff */
[----:B------:R-:W-:Y:S01]  /*91c0*/  STSM.16.M88.4 [R127], R32 ;  /* 0x000000207f007844 */ /* 0x000fe20000000200 */
[----:B------:R-:W-:-:S02]  /*91d0*/  F2FP.BF16.F32.PACK_AB R53, R91, R90 ;  /* 0x0000005a5b35723e */ /* 0x000fc400000010ff */
[----:B------:R-:W-:Y:S01]  /*91e0*/  F2FP.BF16.F32.PACK_AB R54, R169, R170 ;  /* 0x000000aaa936723e */ /* 0x000fe200000010ff */
[----:B0-----:R-:W0:Y:S01]  /*91f0*/  LDC R10, c[0x0][0xd44] ;  /* 0x00035100ff0a7b82 */ /* 0x001e220000000800 */
[----:B------:R-:W-:Y:S02]  /*9200*/  F2FP.BF16.F32.PACK_AB R55, R95, R94 ;  /* 0x0000005e5f37723e */ /* 0x000fe400000010ff */
[----:B------:R-:W-:Y:S02]  /*9210*/  F2FP.BF16.F32.PACK_AB R68, R167, R168 ;  /* 0x000000a8a744723e */ /* 0x000fe400000010ff */
[----:B------:R-:W-:Y:S01]  /*9220*/  F2FP.BF16.F32.PACK_AB R69, R99, R98 ;  /* 0x000000626345723e */ /* 0x000fe200000010ff */
[----:B------:R1:W-:Y:S01]  /*9230*/  STSM.16.M88.4 [R3], R52 ;  /* 0x0000003403007844 */ /* 0x0003e20000000200 */
[----:B------:R-:W-:Y:S02]  /*9240*/  F2FP.BF16.F32.PACK_AB R70, R155, R159 ;  /* 0x0000009f9b46723e */ /* 0x000fe400000010ff */
[----:B------:R-:W-:-:S02]  /*9250*/  F2FP.BF16.F32.PACK_AB R71, R103, R102 ;  /* 0x000000666747723e */ /* 0x000fc400000010ff */
[----:B------:R-:W-:Y:S02]  /*9260*/  F2FP.BF16.F32.PACK_AB R4, R105, R104 ;  /* 0x000000686904723e */ /* 0x000fe400000010ff */
[----:B------:R-:W-:Y:S01]  /*9270*/  F2FP.BF16.F32.PACK_AB R5, R107, R106 ;  /* 0x0000006a6b05723e */ /* 0x000fe200000010ff */
[----:B------:R2:W-:Y:S01]  /*9280*/  STSM.16.M88.4 [R122], R68 ;  /* 0x000000447a007844 */ /* 0x0005e20000000200 */
[----:B------:R-:W-:Y:S02]  /*9290*/  F2FP.BF16.F32.PACK_AB R6, R109, R108 ;  /* 0x0000006c6d06723e */ /* 0x000fe400000010ff */
[----:B------:R-:W-:Y:S02]  /*92a0*/  F2FP.BF16.F32.PACK_AB R7, R111, R110 ;  /* 0x0000006e6f07723e */ /* 0x000fe400000010ff */
[----:B------:R-:W-:Y:S02]  /*92b0*/  MOV R100, R100 ;  /* 0x0000006400647202 */ /* 0x000fe40000000f00 */
[----:B------:R-:W-:Y:S01]  /*92c0*/  MOV R118, R118 ;  /* 0x0000007600767202 */ /* 0x000fe20000000f00 */
[----:B------:R3:W-:Y:S01]  /*92d0*/  STSM.16.M88.4 [R123], R4 ;  /* 0x000000047b007844 */ /* 0x0007e20000000200 */
[----:B------:R-:W-:Y:S01]  /*92e0*/  F2FP.BF16.F32.PACK_AB R130, R133, R132 ;  /* 0x000000848582723e */ /* 0x000fe200000010ff */
[----:B-1----:R-:W-:Y:S01]  /*92f0*/  IMAD.MOV R3, RZ, RZ, -R187 ;  /* 0x000000ffff037224 */ /* 0x002fe200078e0abb */
[----:B------:R-:W-:Y:S01]  /*9300*/  F2FP.BF16.F32.PACK_AB R131, R162, R161 ;  /* 0x000000a1a283723e */ /* 0x000fe200000010ff */
[----:B------:R1:W-:Y:S01]  /*9310*/  STSM.16.M88.4 [R126], R112 ;  /* 0x000000707e007844 */ /* 0x0003e20000000200 */
[----:B------:R-:W-:Y:S01]  /*9320*/  F2FP.BF16.F32.PACK_AB R138, R141, R140 ;  /* 0x0000008c8d8a723e */ /* 0x000fe200000010ff */
[----:B0-----:R-:W-:Y:S01]  /*9330*/  IMAD R10, R10, R3, UR40 ;  /* 0x000000280a0a7e24 */ /* 0x001fe2000f8e0203 */
[----:B------:R-:W-:-:S02]  /*9340*/  F2FP.BF16.F32.PACK_AB R139, R166, R165 ;  /* 0x000000a5a68b723e */ /* 0x000fc400000010ff */
[----:B--2---:R-:W-:Y:S02]  /*9350*/  F2FP.BF16.F32.PACK_AB R122, R125, R124 ;  /* 0x0000007c7d7a723e */ /* 0x004fe400000010ff */
[----:B------:R-:W-:Y:S02]  /*9360*/  LOP3.LUT R96, R97, 0x380, RZ, 0xc0, !PT ;  /* 0x0000038061607812 */ /* 0x000fe400078ec0ff */
[----:B------:R-:W-:Y:S02]  /*9370*/  LOP3.LUT R92, R93, 0x380, RZ, 0xc0, !PT ;  /* 0x000003805d5c7812 */ /* 0x000fe400078ec0ff */
[----:B------:R-:W-:Y:S02]  /*9380*/  LOP3.LUT R88, R89, 0x380, RZ, 0xc0, !PT ;  /* 0x0000038059587812 */ /* 0x000fe400078ec0ff */
[----:B---3--:R-:W-:Y:S02]  /*9390*/  F2FP.BF16.F32.PACK_AB R123, R157, R156 ;  /* 0x0000009c9d7b723e */ /* 0x008fe400000010ff */
[----:B------:R-:W-:-:S02]  /*93a0*/  LOP3.LUT R84, R85, 0x380, RZ, 0xc0, !PT ;  /* 0x0000038055547812 */ /* 0x000fc400078ec0ff */
[----:B------:R-:W-:Y:S01]  /*93b0*/  LOP3.LUT R80, R81, 0x380, RZ, 0xc0, !PT ;  /* 0x0000038051507812 */ /* 0x000fe200078ec0ff */
[----:B------:R1:W-:Y:S01]  /*93c0*/  STSM.16.M88.4 [R100], R120 ;  /* 0x0000007864007844 */ /* 0x0003e20000000200 */
[----:B------:R-:W-:Y:S02]  /*93d0*/  LOP3.LUT R76, R77, 0x380, RZ, 0xc0, !PT ;  /* 0x000003804d4c7812 */ /* 0x000fe400078ec0ff */
[----:B------:R-:W-:Y:S01]  /*93e0*/  SHF.R.U64 R96, R96, 0x3, RZ ;  /* 0x0000000360607819 */ /* 0x000fe200000012ff */
[----:B------:R1:W-:Y:S01]  /*93f0*/  STSM.16.M88.4 [R118], R128 ;  /* 0x0000008076007844 */ /* 0x0003e20000000200 */
[----:B------:R-:W-:Y:S02]  /*9400*/  SHF.R.U64 R92, R92, 0x3, RZ ;  /* 0x000000035c5c7819 */ /* 0x000fe400000012ff */
[----:B------:R-:W-:Y:S01]  /*9410*/  SHF.R.U64 R88, R88, 0x3, RZ ;  /* 0x0000000358587819 */ /* 0x000fe200000012ff */
[----:B------:R1:W-:Y:S01]  /*9420*/  STSM.16.M88.4 [R38], R136 ;  /* 0x0000008826007844 */ /* 0x0003e20000000200 */
[----:B------:R-:W-:-:S02]  /*9430*/  SHF.R.U64 R84, R84, 0x3, RZ ;  /* 0x0000000354547819 */ /* 0x000fc400000012ff */
[----:B------:R-:W-:Y:S01]  /*9440*/  SHF.R.U64 R80, R80, 0x3, RZ ;  /* 0x0000000350507819 */ /* 0x000fe200000012ff */
[----:B------:R1:W-:Y:S01]  /*9450*/  STSM.16.M88.4 [R39], R144 ;  /* 0x0000009027007844 */ /* 0x0003e20000000200 */
        /* <DEDUP_REMOVED lines=12> */
[----:B------:R-:W-:Y:S02]  /*9520*/  IADD3.X R85, RZ, R73, RZ, P0, !PT ;  /* 0x00000049ff557210 */ /* 0x000fe400007fe4ff */
[----:B------:R-:W-:Y:S02]  /*9530*/  SHF.R.S32.HI R24, RZ, 0x1f, R187 ;  /* 0x0000001fff187819 */ /* 0x000fe400000114bb */
[----:B------:R-:W-:Y:S01]  /*9540*/  SHF.R.S32.HI R11, RZ, 0x1f, R10 ;  /* 0x0000001fff0b7819 */ /* 0x000fe2000001140a */
[----:B------:R-:W-:Y:S06]  /*9550*/  BAR.SYNC.DEFER_BLOCKING 0x1, 0x100 ;  /* 0x0044000000007b1d */ /* 0x000fec0000010000 */
[----:B-1----:R-:W-:Y:S05]  /*9560*/  @P3 BRA `(.L_x_206) ;  /* 0x0000000000c03947 */ /* 0x002fea0003800000 */
[----:B------:R-:W0:Y:S01]  /*9570*/  LDC R8, c[0x0][0xce8] ;  /* 0x00033a00ff087b82 */ /* 0x000e220000000800 */
[----:B------:R-:W-:Y:S01]  /*9580*/  IMAD R3, RZ, RZ, -UR40 ;  /* 0x80000028ff037e24 */ /* 0x000fe2000f8e02ff */
[----:B------:R-:W-:Y:S01]  /*9590*/  ULDC.64 UR4, c[0x0][0xc90] ;  /* 0x0003240000047ab9 */ /* 0x000fe20000000a00 */
[----:B------:R-:W-:-:S05]  /*95a0*/  IMAD.MOV R28, RZ, RZ, -R22 ;  /* 0x000000ffff1c7224 */ /* 0x000fca00078e0a16 */
[----:B------:R-:W1:Y:S01]  /*95b0*/  LDC R4, c[0x0][0xd38] ;  /* 0x00034e00ff047b82 */ /* 0x000e620000000800 */
[----:B0-----:R-:W-:Y:S01]  /*95c0*/  ISETP.NE.AND P0, PT, R8, 0x1, PT ;  /* 0x000000010800780c */ /* 0x001fe20003f05270 */
[----:B-1----:R-:W-:Y:S02]  /*95d0*/  IMAD R13, R4, R3, UR41 ;  /* 0x00000029040d7e24 */ /* 0x002fe4000f8e0203 */
[----:B------:R-:W-:Y:S02]  /*95e0*/  IMAD R3, R11, UR4, RZ ;  /* 0x000000040b037c24 */ /* 0x000fe4000f8e02ff */
[----:B------:R-:W-:-:S08]  /*95f0*/  IMAD R25, R13, 0x40, R217 ;  /* 0x000000400d197824 */ /* 0x000fd000078e02d9 */
[----:B------:R-:W0:Y:S01]  /*9600*/  @P0 LDC R6, c[0x0][0xcec] ;  /* 0x00033b00ff060b82 */ /* 0x000e220000000800 */
[C---:B------:R-:W-:Y:S02]  /*9610*/  IMAD R7, R10.reuse, UR5, R3 ;  /* 0x000000050a077c24 */ /* 0x040fe4000f8e0203 */
[----:B------:R-:W-:Y:S02]  /*9620*/  IMAD.MOV.U32 R3, RZ, RZ, R25 ;  /* 0x000000ffff037224 */ /* 0x000fe400078e0019 */
[----:B------:R-:W-:Y:S01]  /*9630*/  IMAD.WIDE.U32 R4, R10, UR4, RZ ;  /* 0x000000040a047c25 */ /* 0x000fe2000f8e00ff */
[----:B------:R-:W-:Y:S02]  /*9640*/  ULDC.64 UR4, c[0x0][0xc98] ;  /* 0x0003260000047ab9 */ /* 0x000fe40000000a00 */
[----:B------:R-:W1:Y:S01]  /*9650*/  @P0 LDC R9, c[0x0][0xcf0] ;  /* 0x00033c00ff090b82 */ /* 0x000e620000000800 */
[----:B------:R-:W-:Y:S02]  /*9660*/  IMAD.IADD R5, R5, 0x1, R7 ;  /* 0x0000000105057824 */ /* 0x000fe400078e0207 */
[----:B------:R-:W-:-:S02]  /*9670*/  IMAD R26, R13, 0x40, R16 ;  /* 0x000000400d1a7824 */ /* 0x000fc400078e0210 */
[----:B------:R-:W-:-:S04]  /*9680*/  IMAD.WIDE.U32 R4, R187, UR4, R4 ;  /* 0x00000004bb047c25 */ /* 0x000fc8000f8e0004 */
[----:B0-----:R-:W-:-:S05]  /*9690*/  @P0 IMAD.HI.U32 R6, R25, R6, RZ ;  /* 0x0000000619060227 */ /* 0x001fca00078e00ff */
[----:B-1----:R-:W-:Y:S01]  /*96a0*/  @P0 SHF.R.U32.HI R3, RZ, R9, R6 ;  /* 0x00000009ff030219 */ /* 0x002fe20000011606 */
[----:B------:R-:W-:-:S03]  /*96b0*/  IMAD R6, R24, UR4, RZ ;  /* 0x0000000418067c24 */ /* 0x000fc6000f8e02ff */
[--C-:B------:R-:W-:Y:S01]  /*96c0*/  SHF.R.S32.HI R9, RZ, 0x1f, R3.reuse ;  /* 0x0000001fff097819 */ /* 0x100fe20000011403 */
[----:B------:R-:W-:Y:S01]  /*96d0*/  IMAD.MOV R7, RZ, RZ, -R3 ;  /* 0x000000ffff077224 */ /* 0x000fe200078e0a03 */
[----:B------:R-:W-:Y:S01]  /*96e0*/  IADD3 R4, P0, R3, R4, RZ ;  /* 0x0000000403047210 */ /* 0x000fe20007f1e0ff */
[----:B------:R-:W-:Y:S01]  /*96f0*/  IMAD R6, R187, UR5, R6 ;  /* 0x00000005bb067c24 */ /* 0x000fe2000f8e0206 */
[----:B------:R-:W-:Y:S01]  /*9700*/  ULDC.64 UR4, c[0x0][0xc88] ;  /* 0x0003220000047ab9 */ /* 0x000fe20000000a00 */
[----:B------:R-:W-:-:S03]  /*9710*/  IMAD R7, R8, R7, R25 ;  /* 0x0000000708077224 */ /* 0x000fc600078e0219 */
[----:B------:R-:W-:Y:S02]  /*9720*/  IADD3.X R5, R9, R5, R6, P0, !PT ;  /* 0x0000000509057210 */ /* 0x000fe400007fe406 */
[----:B------:R-:W-:Y:S01]  /*9730*/  SHF.R.S32.HI R3, RZ, 0x1f, R7 ;  /* 0x0000001fff037819 */ /* 0x000fe20000011407 */
[----:B------:R-:W-:-:S04]  /*9740*/  IMAD.WIDE.U32 R4, R7, UR4, R4 ;  /* 0x0000000407047c25 */ /* 0x000fc8000f8e0004 */
[----:B------:R-:W-:-:S04]  /*9750*/  IMAD R6, R3, UR4, RZ ;  /* 0x0000000403067c24 */ /* 0x000fc8000f8e02ff */
[----:B------:R-:W-:Y:S01]  /*9760*/  IMAD R3, R7, UR5, R6 ;  /* 0x0000000507037c24 */ /* 0x000fe2000f8e0206 */
[----:B------:R-:W-:Y:S02]  /*9770*/  ULDC.64 UR4, c[0x0][0xc50] ;  /* 0x0003140000047ab9 */ /* 0x000fe40000000a00 */
[----:B------:R-:W-:Y:S01]  /*9780*/  LEA R9, P0, R4, UR4, 0x2 ;  /* 0x0000000404097c11 */ /* 0x000fe2000f8010ff */
[----:B------:R-:W-:Y:S01]  /*9790*/  IMAD.IADD R3, R5, 0x1, R3 ;  /* 0x0000000105037824 */ /* 0x000fe200078e0203 */
[----:B------:R-:W-:-:S03]  /*97a0*/  ULDC UR4, c[0x0][0xb88] ;  /* 0x0002e20000047ab9 */ /* 0x000fc60000000800 */
[----:B------:R-:W-:Y:S01]  /*97b0*/  SHFL.IDX PT, R6, R9, 0x1, 0x1c1f ;  /* 0x003c1f0009067f89 */ /* 0x000fe200000e0000 */
[----:B------:R-:W-:Y:S01]  /*97c0*/  LEA.HI.X R25, R4, UR5, R3, 0x2, P0 ;  /* 0x0000000504197c11 */ /* 0x000fe200080f1403 */
[----:B------:R-:W-:Y:S01]  /*97d0*/  IMAD R3, R8, UR4, RZ ;  /* 0x0000000408037c24 */ /* 0x000fe2000f8e02ff */
[----:B------:R-:W-:Y:S01]  /*97e0*/  ISETP.NE.AND P0, PT, R19, R28, PT ;  /* 0x0000001c1300720c */ /* 0x000fe20003f05270 */
[----:B------:R-:W-:Y:S01]  /*97f0*/  SHFL.IDX PT, R4, R9, RZ, 0x1c1f ;  /* 0x001c1fff09047589 */ /* 0x000fe200000e0000 */
[C---:B------:R-:W-:Y:S02]  /*9800*/  VIADD R8, R26.reuse, 0x8 ;  /* 0x000000081a087836 */ /* 0x040fe40000000000 */
[-C--:B------:R-:W-:Y:S01]  /*9810*/  ISETP.GE.OR P1, PT, R26, R3.reuse, P0 ;  /* 0x000000031a00720c */ /* 0x080fe20000726670 */
[----:B------:R-:W0:Y:S02]  /*9820*/  SHFL.IDX PT, R5, R25, RZ, 0x1c1f ;  /* 0x001c1fff19057589 */ /* 0x000e2400000e0000 */
[----:B------:R-:W-:-:S02]  /*9830*/  ISETP.GE.OR P0, PT, R8, R3, P0 ;  /* 0x000000030800720c */ /* 0x000fc40000706670 */
[----:B------:R-:W1:Y:S08]  /*9840*/  SHFL.IDX PT, R7, R25, 0x1, 0x1c1f ;  /* 0x003c1f0019077f89 */ /* 0x000e7000000e0000 */
[----:B0-----:R0:W-:Y:S04]  /*9850*/  @!P1 ST.E desc[UR42][R4.64], R12 ;  /* 0x0000000c04009985 */ /* 0x0011e8000c10192a */
[----:B-1----:R0:W-:Y:S02]  /*9860*/  @!P0 ST.E desc[UR42][R6.64], R0 ;  /* 0x0000000006008985 */ /* 0x0021e4000c10192a */
.L_x_206:
[----:B------:R-:W1:Y:S01]  /*9870*/  LDC R27, c[0x0][0xce8] ;  /* 0x00033a00ff1b7b82 */ /* 0x000e620000000800 */
[----:B------:R-:W-:Y:S01]  /*9880*/  ULDC UR8, c[0x0][0xbc8] ;  /* 0x0002f20000087ab9 */ /* 0x000fe20000000800 */
[----:B0-----:R0:W5:Y:S01]  /*9890*/  LD.E.128 R4, desc[UR42][R20.64] ;  /* 0x0000002a14047980 */ /* 0x001162000c101d00 */
[----:B------:R-:W-:Y:S01]  /*98a0*/  ISETP.GE.AND P0, PT, R192, UR8, PT ;  /* 0x00000008c0007c0c */ /* 0x000fe2000bf06270 */
[----:B------:R-:W-:Y:S01]  /*98b0*/  ULDC.64 UR4, c[0x0][0xbe8] ;  /* 0x0002fa0000047ab9 */ /* 0x000fe20000000a00 */
[----:B------:R-:W-:Y:S01]  /*98c0*/  ULDC.64 UR6, c[0x0][0xb80] ;  /* 0x0002e00000067ab9 */ /* 0x000fe20000000a00 */
[----:B------:R-:W5:Y:S01]  /*98d0*/  LD.E.128 R72, desc[UR42][R72.64] ;  /* 0x0000002a48487980 */ /* 0x000f62000c101d00 */
[----:B------:R-:W-:Y:S02]  /*98e0*/  SEL R3, RZ, 0xffffffff, P0 ;  /* 0xffffffffff037807 */ /* 0x000fe40000000000 */
[----:B------:R-:W-:Y:S01]  /*98f0*/  ISETP.GE.AND P0, PT, R191, UR8, PT ;  /* 0x00000008bf007c0c */ /* 0x000fe2000bf06270 */
[----:B------:R-:W5:Y:S01]  /*9900*/  LD.E.128 R12, desc[UR42][R14.64] ;  /* 0x0000002a0e0c7980 */ /* 0x000f62000c101d00 */
[----:B0-----:R-:W0:Y:S01]  /*9910*/  LDC R21, c[0x0][0xd38] ;  /* 0x00034e00ff157b82 */ /* 0x001e220000000800 */
[----:B------:R-:W-:-:S02]  /*9920*/  ISETP.GE.AND P1, PT, R18, UR8, PT ;  /* 0x0000000812007c0c */ /* 0x000fc4000bf26270 */
[----:B------:R-:W5:Y:S04]  /*9930*/  LD.E.128 R36, desc[UR42][R36.64] ;  /* 0x0000002a24247980 */ /* 0x000f68000c101d00 */
[----:B------:R-:W5:Y:S04]  /*9940*/  LD.E.128 R40, desc[UR42][R40.64] ;  /* 0x0000002a28287980 */ /* 0x000f68000c101d00 */
[----:B------:R-:W5:Y:S01]  /*9950*/  LD.E.128 R44, desc[UR42][R44.64] ;  /* 0x0000002a2c2c7980 */ /* 0x000f62000c101d00 */
[----:B-1----:R-:W-:Y:S01]  /*9960*/  ISETP.NE.AND P2, PT, R27, 0x1, PT ;  /* 0x000000011b00780c */ /* 0x002fe20003f45270 */
[----:B------:R-:W-:Y:S01]  /*9970*/  IMAD.SHL.U32 R9, R3, 0x2, RZ ;  /* 0x0000000203097824 */ /* 0x000fe200078e00ff */
[----:B------:R-:W-:Y:S01]  /*9980*/  SEL R3, RZ, 0xffffffff, P0 ;  /* 0xffffffffff037807 */ /* 0x000fe20000000000 */
[----:B------:R-:W5:Y:S01]  /*9990*/  LD.E.128 R48, desc[UR42][R48.64] ;  /* 0x0000002a30307980 */ /* 0x000f62000c101d00 */
[----:B------:R-:W-:-:S03]  /*99a0*/  SEL R0, RZ, 0x1, P1 ;  /* 0x00000001ff007807 */ /* 0x000fc60000800000 */
[----:B------:R-:W-:Y:S01]  /*99b0*/  IMAD.SHL.U32 R3, R3, 0x4, RZ ;  /* 0x0000000403037824 */ /* 0x000fe200078e00ff */
[----:B------:R-:W-:Y:S01]  /*99c0*/  LOP3.LUT R0, R9, 0x2, R0, 0xe2, !PT ;  /* 0x0000000209007812 */ /* 0x000fe200078ee200 */
[----:B------:R-:W5:Y:S04]  /*99d0*/  LD.E.128 R64, desc[UR42][R64.64] ;  /* 0x0000002a40407980 */ /* 0x000f68000c101d00 */
[----:B------:R-:W1:Y:S01]  /*99e0*/  @P2 LDC R29, c[0x0][0xcec] ;  /* 0x00033b00ff1d2b82 */ /* 0x000e620000000800 */
[----:B------:R-:W-:Y:S01]  /*99f0*/  ISETP.GE.AND P0, PT, R190, UR8, PT ;  /* 0x00000008be007c0c */ /* 0x000fe2000bf06270 */
[----:B------:R-:W-:Y:S01]  /*9a00*/  IMAD R8, R11, UR4, RZ ;  /* 0x000000040b087c24 */ /* 0x000fe2000f8e02ff */
[----:B------:R-:W-:Y:S01]  /*9a10*/  LOP3.LUT R3, R3, 0x4, R0, 0xe2, !PT ;  /* 0x0000000403037812 */ /* 0x000fe200078ee200 */
[----:B------:R-:W5:Y:S04]  /*9a20*/  LD.E.128 R60, desc[UR42][R60.64] ;  /* 0x0000002a3c3c7980 */ /* 0x000f68000c101d00 */
[----:B------:R-:W2:Y:S01]  /*9a30*/  @P2 LDC R31, c[0x0][0xcf0] ;  /* 0x00033c00ff1f2b82 */ /* 0x000ea20000000800 */
[----:B------:R-:W-:Y:S01]  /*9a40*/  SEL R0, RZ, 0xffffffff, P0 ;  /* 0xffffffffff007807 */ /* 0x000fe20000000000 */
[----:B------:R-:W-:Y:S01]  /*9a50*/  IMAD R20, RZ, RZ, -UR40 ;  /* 0x80000028ff147e24 */ /* 0x000fe2000f8e02ff */
[----:B------:R-:W5:Y:S01]  /*9a60*/  LD.E.128 R56, desc[UR42][R56.64] ;  /* 0x0000002a38387980 */ /* 0x000f62000c101d00 */
[----:B------:R-:W-:-:S02]  /*9a70*/  IMAD R11, R10, UR5, R8 ;  /* 0x000000050a0b7c24 */ /* 0x000fc4000f8e0208 */
[----:B------:R-:W-:Y:S01]  /*9a80*/  IMAD.WIDE.U32 R8, R10, UR4, RZ ;  /* 0x000000040a087c25 */ /* 0x000fe2000f8e00ff */
[----:B------:R-:W-:Y:S01]  /*9a90*/  ISETP.GE.AND P0, PT, R189, UR8, PT ;  /* 0x00000008bd007c0c */ /* 0x000fe2000bf06270 */
[----:B------:R-:W-:Y:S01]  /*9aa0*/  ULDC.64 UR4, c[0x0][0xbf0] ;  /* 0x0002fc0000047ab9 */ /* 0x000fe20000000a00 */
[----:B------:R-:W5:Y:S01]  /*9ab0*/  LD.E.128 R96, desc[UR42][R96.64] ;  /* 0x0000002a60607980 */ /* 0x000f62000c101d00 */
[----:B------:R-:W-:Y:S02]  /*9ac0*/  IMAD.SHL.U32 R10, R0, 0x8, RZ ;  /* 0x00000008000a7824 */ /* 0x000fe400078e00ff */
[----:B0-----:R-:W-:Y:S01]  /*9ad0*/  IMAD R25, R21, R20, UR41 ;  /* 0x0000002915197e24 */ /* 0x001fe2000f8e0214 */
[----:B------:R-:W5:Y:S01]  /*9ae0*/  LD.E.128 R92, desc[UR42][R92.64] ;  /* 0x0000002a5c5c7980 */ /* 0x000f62000c101d00 */
[----:B------:R-:W-:Y:S01]  /*9af0*/  IMAD R0, R212, 0x20, R214 ;  /* 0x00000020d4007824 */ /* 0x000fe200078e02d6 */
[----:B------:R-:W-:Y:S02]  /*9b00*/  LOP3.LUT R10, R10, 0x8, R3, 0xe2, !PT ;  /* 0x000000080a0a7812 */ /* 0x000fe400078ee203 */
[----:B------:R-:W5:Y:S01]  /*9b10*/  LD.E.128 R88, desc[UR42][R88.64] ;  /* 0x0000002a58587980 */ /* 0x000f62000c101d00 */
[----:B------:R-:W-:Y:S01]  /*9b20*/  IMAD R26, R25, 0x40, R0 ;  /* 0x00000040191a7824 */ /* 0x000fe200078e0200 */
[----:B------:R-:W-:Y:S01]  /*9b30*/  SEL R3, RZ, 0xffffffff, P0 ;  /* 0xffffffffff037807 */ /* 0x000fe20000000000 */
[----:B------:R-:W-:Y:S01]  /*9b40*/  IMAD.IADD R9, R9, 0x1, R11 ;  /* 0x0000000109097824 */ /* 0x000fe200078e020b */
[----:B------:R-:W5:Y:S01]  /*9b50*/  LD.E.128 R84, desc[UR42][R84.64] ;  /* 0x0000002a54547980 */ /* 0x000f62000c101d00 */
[----:B------:R-:W-:-:S02]  /*9b60*/  IMAD R20, R24, UR4, RZ ;  /* 0x0000000418147c24 */ /* 0x000fc4000f8e02ff */
[----:B-1----:R-:W-:Y:S01]  /*9b70*/  @P2 IMAD.HI.U32 R0, R26, R29, RZ ;  /* 0x0000001d1a002227 */ /* 0x002fe200078e00ff */
[----:B------:R-:W5:Y:S03]  /*9b80*/  LD.E.128 R80, desc[UR42][R80.64] ;  /* 0x0000002a50507980 */ /* 0x000f66000c101d00 */
[----:B------:R-:W-:Y:S01]  /*9b90*/  IMAD.SHL.U32 R21, R3, 0x10, RZ ;  /* 0x0000001003157824 */ /* 0x000fe200078e00ff */
[----:B------:R-:W5:Y:S01]  /*9ba0*/  LD.E.128 R76, desc[UR42][R76.64] ;  /* 0x0000002a4c4c7980 */ /* 0x000f62000c101d00 */
[----:B------:R-:W-:Y:S01]  /*9bb0*/  IMAD.MOV.U32 R3, RZ, RZ, R26 ;  /* 0x000000ffff037224 */ /* 0x000fe200078e001a */
[----:B--2---:R-:W-:Y:S01]  /*9bc0*/  @P2 SHF.R.U32.HI R3, RZ, R31, R0 ;  /* 0x0000001fff032219 */ /* 0x004fe20000011600 */
[C---:B------:R-:W-:Y:S02]  /*9bd0*/  IMAD R11, R187.reuse, UR5, R20 ;  /* 0x00000005bb0b7c24 */ /* 0x040fe4000f8e0214 */
[----:B------:R-:W-:Y:S01]  /*9be0*/  IMAD.WIDE.U32 R8, R187, UR4, R8 ;  /* 0x00000004bb087c25 */ /* 0x000fe2000f8e0008 */
[----:B------:R-:W-:Y:S01]  /*9bf0*/  LOP3.LUT R10, R21, 0x10, R10, 0xe2, !PT ;  /* 0x00000010150a7812 */ /* 0x000fe200078ee20a */
[----:B------:R-:W-:Y:S01]  /*9c00*/  ULDC.64 UR4, c[0x0][0xbe0] ;  /* 0x0002f80000047ab9 */ /* 0x000fe20000000a00 */
[----:B------:R-:W-:Y:S01]  /*9c10*/  ISETP.GE.AND P0, PT, R188, UR8, PT ;  /* 0x00000008bc007c0c */ /* 0x000fe2000bf06270 */
[----:B------:R-:W-:Y:S01]  /*9c20*/  IMAD.IADD R9, R9, 0x1, R11 ;  /* 0x0000000109097824 */ /* 0x000fe200078e020b */
[--C-:B------:R-:W-:Y:S01]  /*9c30*/  SHF.R.S32.HI R11, RZ, 0x1f, R3.reuse ;  /* 0x0000001fff0b7819 */ /* 0x100fe20000011403 */
[----:B------:R-:W-:Y:S01]  /*9c40*/  IMAD.MOV R21, RZ, RZ, -R3 ;  /* 0x000000ffff157224 */ /* 0x000fe200078e0a03 */
[----:B------:R-:W-:Y:S01]  /*9c50*/  SEL R0, RZ, 0xffffffff, P0 ;  /* 0xffffffffff007807 */ /* 0x000fe20000000000 */
[----:B------:R-:W-:Y:S01]  /*9c60*/  @!PT LDS RZ, [RZ] ;  /* 0x00000000fffff984 */ /* 0x000fe20000000800 */
[----:B------:R-:W-:Y:S01]  /*9c70*/  @!PT LDS RZ, [RZ] ;  /* 0x00000000fffff984 */ /* 0x000fe20000000800 */
[----:B------:R-:W-:Y:S01]  /*9c80*/  @!PT LDS RZ, [RZ] ;  /* 0x00000000fffff984 */ /* 0x000fe20000000800 */
[----:B------:R-:W-:Y:S01]  /*9c90*/  @!PT LDS RZ, [RZ] ;  /* 0x00000000fffff984 */ /* 0x000fe20000000800 */
[----:B------:R0:W-:Y:S06]  /*9ca0*/  MEMBAR.ALL.CTA ;  /* 0x0000000000007992 */ /* 0x0001ec0000008000 */
[----:B0-----:R-:W0:Y:S01]  /*9cb0*/  FENCE.VIEW.ASYNC.S ;  /* 0x00000000000073c6 */ /* 0x001e220000000000 */
[----:B------:R-:W-:-:S02]  /*9cc0*/  IMAD R20, R11, UR4, RZ ;  /* 0x000000040b147c24 */ /* 0x000fc4000f8e02ff */
[----:B------:R-:W-:Y:S02]  /*9cd0*/  IMAD R11, R27, R21, R26 ;  /* 0x000000151b0b7224 */ /* 0x000fe400078e021a */
[----:B------:R-:W-:-:S03]  /*9ce0*/  IMAD.SHL.U32 R29, R0, 0x20, RZ ;  /* 0x00000020001d7824 */ /* 0x000fc600078e00ff */
[----:B------:R-:W-:Y:S01]  /*9cf0*/  SHF.R.S32.HI R0, RZ, 0x1f, R11 ;  /* 0x0000001fff007819 */ /* 0x000fe2000001140b */
[C---:B------:R-:W-:Y:S02]  /*9d00*/  IMAD R21, R3.reuse, UR5, R20 ;  /* 0x0000000503157c24 */ /* 0x040fe4000f8e0214 */
[----:B------:R-:W-:Y:S01]  /*9d10*/  IMAD.WIDE.U32 R8, R3, UR4, R8 ;  /* 0x0000000403087c25 */ /* 0x000fe2000f8e0008 */
[----:B------:R-:W-:Y:S01]  /*9d20*/  ULDC.64 UR4, c[0x0][0xbd8] ;  /* 0x0002f60000047ab9 */ /* 0x000fe20000000a00 */
[----:B------:R-:W-:Y:S02]  /*9d30*/  ISETP.GE.AND P0, PT, R216, UR8, PT ;  /* 0x00000008d8007c0c */ /* 0x000fe4000bf06270 */
[----:B------:R-:W-:Y:S02]  /*9d40*/  IMAD R0, R0, UR4, RZ ;  /* 0x0000000400007c24 */ /* 0x000fe4000f8e02ff */
[----:B------:R-:W-:Y:S02]  /*9d50*/  IMAD.IADD R9, R9, 0x1, R21 ;  /* 0x0000000109097824 */ /* 0x000fe400078e0215 */
[----:B------:R-:W-:Y:S01]  /*9d60*/  IMAD R21, R11, UR5, R0 ;  /* 0x000000050b157c24 */ /* 0x000fe2000f8e0200 */
[----:B------:R-:W-:Y:S01]  /*9d70*/  ULDC UR5, c[0x0][0xb88] ;  /* 0x0002e20000057ab9 */ /* 0x000fe20000000800 */
[----:B------:R-:W-:Y:S01]  /*9d80*/  SEL R3, RZ, 0x40, P0 ;  /* 0x00000040ff037807 */ /* 0x000fe20000000000 */
[----:B------:R-:W-:Y:S01]  /*9d90*/  IMAD R31, R27, UR5, RZ ;  /* 0x000000051b1f7c24 */ /* 0x000fe2000f8e02ff */
[----:B------:R-:W-:Y:S01]  /*9da0*/  ISETP.GE.AND P0, PT, R215, UR8, PT ;  /* 0x00000008d7007c0c */ /* 0x000fe2000bf06270 */
[----:B------:R-:W-:-:S02]  /*9db0*/  IMAD R30, R25, 0x40, R214 ;  /* 0x00000040191e7824 */ /* 0x000fc400078e02d6 */
[----:B------:R-:W-:Y:S01]  /*9dc0*/  IMAD.WIDE.U32 R8, R11, UR4, R8 ;  /* 0x000000040b087c25 */ /* 0x000fe2000f8e0008 */
[----:B------:R-:W-:Y:S01]  /*9dd0*/  SEL R0, RZ, 0x80, P0 ;  /* 0x00000080ff007807 */ /* 0x000fe20000000000 */
[----:B------:R-:W-:Y:S01]  /*9de0*/  UIADD3 UR4, UR38, 0x38820, URZ ;  /* 0x0003882026047890 */ /* 0x000fe2000fffe03f */
[----:B------:R-:W-:Y:S01]  /*9df0*/  ISETP.GE.AND P0, PT, R30, R31, PT ;  /* 0x0000001f1e00720c */ /* 0x000fe20003f06270 */
[----:B------:R-:W-:Y:S01]  /*9e00*/  IMAD.IADD R9, R9, 0x1, R21 ;  /* 0x0000000109097824 */ /* 0x000fe200078e0215 */
[C---:B------:R-:W-:Y:S01]  /*9e10*/  LEA R28, P1, R8.reuse, UR6, 0x1 ;  /* 0x00000006081c7c11 */ /* 0x040fe2000f8208ff */
[----:B------:R-:W-:Y:S01]  /*9e20*/  UPRMT UR4, URZ, 0x654, UR4 ;  /* 0x000006543f047896 */ /* 0x000fe20008000004 */
[----:B------:R-:W-:Y:S02]  /*9e30*/  LOP3.LUT R10, R29, 0x20, R10, 0xe2, !PT ;  /* 0x000000201d0a7812 */ /* 0x000fe400078ee20a */
[----:B------:R-:W-:Y:S01]  /*9e40*/  LEA.HI.X R29, R8, UR7, R9, 0x1, P1 ;  /* 0x00000007081d7c11 */ /* 0x000fe200088f0c09 */
[----:B------:R-:W-:Y:S01]  /*9e50*/  BSSY B0, `(.L_x_207) ;  /* 0x0000026000007945 */ /* 0x000fe20003800000 */
[----:B------:R-:W-:-:S02]  /*9e60*/  LOP3.LUT R3, R10, R3, RZ, 0xfc, !PT ;  /* 0x000000030a037212 */ /* 0x000fc400078efcff */
[----:B0-----:R0:W1:Y:S02]  /*9e70*/  SHFL.IDX PT, R10, R28, RZ, 0x181f ;  /* 0x00181fff1c0a7589 */ /* 0x00106400000e0000 */
[----:B------:R-:W-:Y:S02]  /*9e80*/  SYNCS.ARRIVE.TRANS64.RED.A1T0 RZ, [UR4], RZ ;  /* 0x000000ffffff79a7 */ /* 0x000fe40008100404 */
[----:B------:R0:W2:Y:S01]  /*9e90*/  SHFL.IDX PT, R11, R29, RZ, 0x181f ;  /* 0x00181fff1d0b7589 */ /* 0x0000a200000e0000 */
[----:B------:R-:W-:Y:S01]  /*9ea0*/  LOP3.LUT R0, R3, R0, RZ, 0xfc, !PT ;  /* 0x0000000003007212 */ /* 0x000fe200078efcff */
[----:B------:R-:W-:Y:S06]  /*9eb0*/  @P0 BRA `(.L_x_208) ;  /* 0x00000000007c0947 */ /* 0x000fec0003800000 */
[----:B------:R-:W-:Y:S02]  /*9ec0*/  ISETP.GE.AND P1, PT, R192, UR8, PT ;  /* 0x00000008c0007c0c */ /* 0x000fe4000bf26270 */
[----:B------:R-:W-:Y:S02]  /*9ed0*/  ISETP.GE.AND P0, PT, R18, UR8, PT ;  /* 0x0000000812007c0c */ /* 0x000fe4000bf06270 */
[----:B------:R-:W-:Y:S02]  /*9ee0*/  ISETP.GE.AND P5, PT, R191, UR8, PT ;  /* 0x00000008bf007c0c */ /* 0x000fe4000bfa6270 */
[----:B------:R-:W-:-:S07]  /*9ef0*/  ISETP.GE.AND P3, PT, R190, UR8, PT ;  /* 0x00000008be007c0c */ /* 0x000fce000bf66270 */
[-C--:B-1----:R-:W-:Y:S02]  /*9f00*/  @!P1 LEA R20, P2, R192, R10.reuse, 0x1 ;  /* 0x0000000ac0149211 */ /* 0x082fe400078408ff */
        /* <DEDUP_REMOVED lines=26> */
.L_x_208:
[----:B------:R-:W-:Y:S05]  /*a0b0*/  BSYNC B0 ;  /* 0x0000000000007941 */ /* 0x000fea0003800000 */
.L_x_207:
[----:B---3-5:R-:W-:Y:S01]  /*a0c0*/  VIADD R4, R30, 0x20 ;  /* 0x000000201e047836 */ /* 0x028fe20000000000 */
[----:B------:R3:W4:Y:S01]  /*a0d0*/  SHFL.IDX PT, R7, R29, 0x1, 0x181f ;  /* 0x00381f001d077f89 */ /* 0x00072200000e0000 */
[----:B------:R-:W-:Y:S03]  /*a0e0*/  BSSY B0, `(.L_x_209) ;  /* 0x0000023000007945 */ /* 0x000fe60003800000 */
        /* <DEDUP_REMOVED lines=8> */
[-C--:B0-----:R-:W-:Y:S02]  /*a170*/  @!P2 LEA R8, P0, R192, R6.reuse, 0x1 ;  /* 0x00000006c008a211 */ /* 0x081fe400078008ff */
        /* <DEDUP_REMOVED lines=25> */
.L_x_210:
[----:B------:R-:W-:Y:S05]  /*a310*/  BSYNC B0 ;  /* 0x0000000000007941 */ /* 0x000fea0003800000 */
.L_x_209:
[----:B------:R-:W5:Y:S02]  /*a320*/  LDC R0, c[0x0][0xd34] ;  /* 0x00034d00ff007b82 */ /* 0x000f640000000800 */
[----:B-----5:R-:W-:-:S13]  /*a330*/  ISETP.LE.AND P0, PT, R0, UR39, PT ;  /* 0x0000002700007c0c */ /* 0x020fda000bf03270 */
[----:B------:R-:W-:Y:S05]  /*a340*/  @!P0 BRA `(.L_x_211) ;  /* 0xffffff6800f88947 */ /* 0x000fea000383ffff */
[----:B------:R-:W-:Y:S05]  /*a350*/  EXIT ;  /* 0x000000000000794d */ /* 0x000fea0003800000 */
.L_x_173:
        /* <DEDUP_REMOVED lines=11> */
[----:B------:R-:W-:Y:S01]  /*a410*/  ULDC UR7, c[0x0][0x3b8] ;  /* 0x0000ee0000077ab9 */ /* 0x000fe20000000800 */
[----:B------:R-:W-:Y:S01]  /*a420*/  LOP3.LUT R16, R16, 0xffffffdf, RZ, 0xc0, !PT ;  /* 0xffffffdf10107812 */ /* 0x000fe200078ec0ff */
[----:B------:R-:W-:Y:S01]  /*a430*/  ULDC.64 UR4, c[0x0][0x418] ;  /* 0x0001060000047ab9 */ /* 0x000fe20000000a00 */
[----:B------:R-:W-:Y:S01]  /*a440*/  LOP3.LUT R19, R29, 0x38, RZ, 0xc0, !PT ;  /* 0x000000381d137812 */ /* 0x000fe200078ec0ff */
[----:B------:R-:W-:Y:S01]  /*a450*/  UISETP.NE.U32.AND UP0, UPT, UR4, URZ, UPT ;  /* 0x0000003f0400728c */ /* 0x000fe2000bf05070 */
[----:B------:R-:W-:Y:S01]  /*a460*/  IMAD.SHL.U32 R24, R4, 0x10, RZ ;  /* 0x0000001004187824 */ /* 0x000fe200078e00ff */
[----:B------:R-:W-:Y:S01]  /*a470*/  LOP3.LUT R17, R17, 0xfffdffff, RZ, 0xc0, !PT ;  /* 0xfffdffff11117812 */ /* 0x000fe200078ec0ff */
[----:B------:R-:W-:Y:S01]  /*a480*/  ULDC UR4, c[0x0][0x424] ;  /* 0x0001090000047ab9 */ /* 0x000fe20000000800 */
[C---:B------:R-:W-:Y:S01]  /*a490*/  LOP3.LUT R0, R19.reuse, 0x40, RZ, 0xfc, !PT ;  /* 0x0000004013007812 */ /* 0x040fe200078efcff */
[----:B------:R-:W-:Y:S01]  /*a4a0*/  UISETP.NE.AND.EX UP0, UPT, UR5, URZ, UPT, UP0 ;  /* 0x0000003f0500728c */ /* 0x000fe2000bf05300 */
[C---:B------:R-:W-:Y:S01]  /*a4b0*/  LOP3.LUT R2, R19.reuse, 0x80, RZ, 0xfc, !PT ;  /* 0x0000008013027812 */ /* 0x040fe200078efcff */
[----:B------:R-:W0:Y:S01]  /*a4c0*/  S2UR UR5, SR_CgaCtaId ;  /* 0x00000000000579c3 */ /* 0x000e220000008800 */
[C---:B------:R-:W-:Y:S01]  /*a4d0*/  ISETP.GE.AND P0, PT, R0.reuse, UR6, PT ;  /* 0x0000000600007c0c */ /* 0x040fe2000bf06270 */
[----:B------:R-:W-:Y:S01]  /*a4e0*/  USEL UR4, UR4, 0x1, UP0 ;  /* 0x0000000104047887 */ /* 0x000fe20008000000 */
[----:B------:R-:W-:Y:S01]  /*a4f0*/  ISETP.GE.AND P5, PT, R0, UR7, PT ;  /* 0x0000000700007c0c */ /* 0x000fe2000bfa6270 */
[----:B------:R-:W-:Y:S01]  /*a500*/  UMOV UR37, 0x400 ;  /* 0x0000040000257882 */ /* 0x000fe20000000000 */
[C---:B------:R-:W-:Y:S01]  /*a510*/  ISETP.GE.AND P4, PT, R2.reuse, UR6, PT ;  /* 0x0000000602007c0c */ /* 0x040fe2000bf86270 */
[----:B------:R-:W-:Y:S01]  /*a520*/  IMAD.MOV.U32 R23, RZ, RZ, 0x1 ;  /* 0x00000001ff177424 */ /* 0x000fe200078e00ff */
[----:B------:R-:W-:Y:S01]  /*a530*/  ISETP.GE.AND P3, PT, R2, UR7, PT ;  /* 0x0000000702007c0c */ /* 0x000fe2000bf66270 */
[----:B------:R-:W-:Y:S01]  /*a540*/  ULDC UR36, c[0x0][0x448] ;  /* 0x0001120000247ab9 */ /* 0x000fe20000000800 */
[C---:B------:R-:W-:Y:S01]  /*a550*/  LOP3.LUT R3, R19.reuse, 0x180, RZ, 0xfc, !PT ;  /* 0x0000018013037812 */ /* 0x040fe200078efcff */
[----:B------:R-:W-:Y:S01]  /*a560*/  ULDC UR38, c[0x0][0xc] ;  /* 0x0000030000267ab9 */ /* 0x000fe20000000800 */
[----:B------:R-:W-:-:S02]  /*a570*/  ISETP.GE.AND P6, PT, R19, UR6, PT ;  /* 0x0000000613007c0c */ /* 0x000fc4000bfc6270 */
[C---:B------:R-:W-:Y:S02]  /*a580*/  ISETP.GE.AND P2, PT, R3.reuse, UR7, PT ;  /* 0x0000000703007c0c */ /* 0x040fe4000bf46270 */
[----:B------:R-:W-:Y:S02]  /*a590*/  @P0 LOP3.LUT R16, R16, 0x20, RZ, 0xfc, !PT ;  /* 0x0000002010100812 */ /* 0x000fe400078efcff */
[----:B------:R-:W-:Y:S02]  /*a5a0*/  SEL R6, RZ, 0x40, P2 ;  /* 0x00000040ff067807 */ /* 0x000fe40001000000 */
[----:B------:R-:W-:Y:S02]  /*a5b0*/  LOP3.LUT R16, R16, 0xffbfffff, RZ, 0xc0, !PT ;  /* 0xffbfffff10107812 */ /* 0x000fe400078ec0ff */
[----:B------:R-:W-:Y:S02]  /*a5c0*/  ISETP.GE.AND P2, PT, R0, UR6, PT ;  /* 0x0000000600007c0c */ /* 0x000fe4000bf46270 */
[----:B------:R-:W-:Y:S01]  /*a5d0*/  @P5 LOP3.LUT R16, R16, 0x400000, RZ, 0xfc, !PT ;  /* 0x0040000010105812 */ /* 0x000fe200078efcff */
[----:B0-----:R-:W-:Y:S01]  /*a5e0*/  ULEA UR37, UR5, UR37, 0x18 ;  /* 0x0000002505257291 */ /* 0x001fe2000f8ec03f */
[----:B------:R-:W-:-:S02]  /*a5f0*/  ISETP.GE.AND P0, PT, R3, UR6, PT ;  /* 0x0000000603007c0c */ /* 0x000fc4000bf06270 */
[----:B------:R-:W-:Y:S02]  /*a600*/  LOP3.LUT R16, R16, 0xffffffef, RZ, 0xc0, !PT ;  /* 0xffffffef10107812 */ /* 0x000fe400078ec0ff */
[C---:B------:R-:W-:Y:S02]  /*a610*/  LOP3.LUT R5, R19.reuse, 0x1c0, RZ, 0xfc, !PT ;  /* 0x000001c013057812 */ /* 0x040fe400078efcff */
[----:B------:R-:W-:Y:S02]  /*a620*/  @P4 LOP3.LUT R16, R16, 0x10, RZ, 0xfc, !PT ;  /* 0x0000001010104812 */ /* 0x000fe400078efcff */
[----:B------:R-:W-:Y:S02]  /*a630*/  SEL R3, RZ, 0xffffffff, P2 ;  /* 0xffffffffff037807 */ /* 0x000fe40001000000 */
[----:B------:R-:W-:Y:S02]  /*a640*/  LOP3.LUT R16, R16, 0xffdfffff, RZ, 0xc0, !PT ;  /* 0xffdfffff10107812 */ /* 0x000fe400078ec0ff */
[----:B------:R-:W-:Y:S01]  /*a650*/  ISETP.GE.AND P2, PT, R19, UR7, PT ;  /* 0x0000000713007c0c */ /* 0x000fe2000bf46270 */
[----:B------:R-:W-:Y:S01]  /*a660*/  IMAD.SHL.U32 R9, R3, 0x2, RZ ;  /* 0x0000000203097824 */ /* 0x000fe200078e00ff */
[----:B------:R-:W-:-:S02]  /*a670*/  @P3 LOP3.LUT R16, R16, 0x200000, RZ, 0xfc, !PT ;  /* 0x0020000010103812 */ /* 0x000fc400078efcff */
[----:B------:R-:W-:Y:S02]  /*a680*/  ISETP.GE.AND P1, PT, R5, UR6, PT ;  /* 0x0000000605007c0c */ /* 0x000fe4000bf26270 */
[----:B------:R-:W-:Y:S02]  /*a690*/  LOP3.LUT R16, R16, 0xfffffdff, RZ, 0xc0, !PT ;  /* 0xfffffdff10107812 */ /* 0x000fe400078ec0ff */
[----:B------:R-:W-:Y:S02]  /*a6a0*/  LOP3.LUT R11, R19, 0xc0, RZ, 0xfc, !PT ;  /* 0x000000c0130b7812 */ /* 0x000fe400078efcff */
[----:B------:R-:W-:Y:S02]  /*a6b0*/  @P6 LOP3.LUT R16, R16, 0x200, RZ, 0xfc, !PT ;  /* 0x0000020010106812 */ /* 0x000fe400078efcff */
[----:B------:R-:W-:Y:S02]  /*a6c0*/  SEL R7, RZ, 0x40, P0 ;  /* 0x00000040ff077807 */ /* 0x000fe40000000000 */
[----:B------:R-:W-:-:S02]  /*a6d0*/  SEL R0, RZ, 0x80, P1 ;  /* 0x00000080ff007807 */ /* 0x000fc40000800000 */
[----:B------:R-:W-:Y:S02]  /*a6e0*/  ISETP.GE.AND P0, PT, R5, UR7, PT ;  /* 0x0000000705007c0c */ /* 0x000fe4000bf06270 */
[----:B------:R-:W-:Y:S02]  /*a6f0*/  ISETP.GE.AND P1, PT, R11, UR6, PT ;  /* 0x000000060b007c0c */ /* 0x000fe4000bf26270 */
[----:B------:R-:W-:Y:S02]  /*a700*/  SEL R5, RZ, 0xffffffff, P5 ;  /* 0xffffffffff057807 */ /* 0x000fe40002800000 */
[----:B------:R-:W-:Y:S02]  /*a710*/  LOP3.LUT R16, R16, 0xff7fffff, RZ, 0xc0, !PT ;  /* 0xff7fffff10107812 */ /* 0x000fe400078ec0ff */
[----:B------:R-:W-:Y:S01]  /*a720*/  SEL R2, RZ, 0x1, P6 ;  /* 0x00000001ff027807 */ /* 0x000fe20003000000 */
[----:B------:R-:W-:Y:S01]  /*a730*/  IMAD.SHL.U32 R8, R5, 0x2, RZ ;  /* 0x0000000205087824 */ /* 0x000fe200078e00ff */
[----:B------:R-:W-:-:S02]  /*a740*/  @P2 LOP3.LUT R16, R16, 0x800000, RZ, 0xfc, !PT ;  /* 0x0080000010102812 */ /* 0x000fc400078efcff */
[----:B------:R-:W-:Y:S02]  /*a750*/  SEL R5, RZ, 0xffffff80, P0 ;  /* 0xffffff80ff057807 */ /* 0x000fe40000000000 */
[----:B------:R-:W-:Y:S02]  /*a760*/  ISETP.GE.AND P0, PT, R11, UR7, PT ;  /* 0x000000070b007c0c */ /* 0x000fe4000bf06270 */
[----:B------:R-:W-:Y:S02]  /*a770*/  LOP3.LUT R16, R16, 0xfffffff7, RZ, 0xc0, !PT ;  /* 0xfffffff710107812 */ /* 0x000fe400078ec0ff */
[----:B------:R-:W-:Y:S02]  /*a780*/  SEL R3, RZ, 0x1, P2 ;  /* 0x00000001ff037807 */ /* 0x000fe40001000000 */
[----:B------:R-:W-:Y:S02]  /*a790*/  @P1 LOP3.LUT R16, R16, 0x8, RZ, 0xfc, !PT ;  /* 0x0000000810101812 */ /* 0x000fe400078efcff */
[----:B------:R-:W-:-:S02]  /*a7a0*/  LOP3.LUT R13, R19, 0x100, RZ, 0xfc, !PT ;  /* 0x00000100130d7812 */ /* 0x000fc400078efcff */
[----:B------:R-:W-:Y:S02]  /*a7b0*/  LOP3.LUT R16, R16, 0xffefffff, RZ, 0xc0, !PT ;  /* 0xffefffff10107812 */ /* 0x000fe400078ec0ff */
[----:B------:R-:W-:Y:S02]  /*a7c0*/  LOP3.LUT R2, R9, 0x2, R2, 0xe2, !PT ;  /* 0x0000000209027812 */ /* 0x000fe400078ee202 */
[----:B------:R-:W-:Y:S02]  /*a7d0*/  LOP3.LUT R9, R8, 0x2, R3, 0xe2, !PT ;  /* 0x0000000208097812 */ /* 0x000fe400078ee203 */
[----:B------:R-:W-:Y:S02]  /*a7e0*/  SEL R3, RZ, 0x4, P4 ;  /* 0x00000004ff037807 */ /* 0x000fe40002000000 */
[----:B------:R-:W-:Y:S02]  /*a7f0*/  @P0 LOP3.LUT R16, R16, 0x100000, RZ, 0xfc, !PT ;  /* 0x0010000010100812 */ /* 0x000fe400078efcff */
[----:B------:R-:W-:-:S02]  /*a800*/  SEL R11, RZ, 0x8, P0 ;  /* 0x00000008ff0b7807 */ /* 0x000fc40000000000 */
[----:B------:R-:W-:Y:S02]  /*a810*/  SEL R8, RZ, 0x8, P1 ;  /* 0x00000008ff087807 */ /* 0x000fe40000800000 */
[----:B------:R-:W-:Y:S02]  /*a820*/  ISETP.GE.AND P0, PT, R13, UR6, PT ;  /* 0x000000060d007c0c */ /* 0x000fe4000bf06270 */
[----:B------:R-:W-:Y:S02]  /*a830*/  LOP3.LUT R8, R8, R2, R3, 0xfe, !PT ;  /* 0x0000000208087212 */ /* 0x000fe400078efe03 */
[----:B------:R-:W0:Y:S01]  /*a840*/  LDC.64 R2, c[0x0][0x2f0] ;  /* 0x0000bc00ff027b82 */ /* 0x000e220000000a00 */
[----:B------:R-:W-:Y:S02]  /*a850*/  SEL R10, RZ, 0x4, P3 ;  /* 0x00000004ff0a7807 */ /* 0x000fe40001800000 */
[----:B------:R-:W-:Y:S02]  /*a860*/  LOP3.LUT R16, R16, 0xfffffffb, RZ, 0xc0, !PT ;  /* 0xfffffffb10107812 */ /* 0x000fe400078ec0ff */
[----:B------:R-:W-:-:S02]  /*a870*/  LOP3.LUT R14, R19, 0x140, RZ, 0xfc, !PT ;  /* 0x00000140130e7812 */ /* 0x000fc400078efcff */
[----:B------:R-:W-:Y:S02]  /*a880*/  LOP3.LUT R12, R11, R9, R10, 0xfe, !PT ;  /* 0x000000090b0c7212 */ /* 0x000fe400078efe0a */
[----:B------:R-:W-:Y:S02]  /*a890*/  @P0 LOP3.LUT R16, R16, 0x4, RZ, 0xfc, !PT ;  /* 0x0000000410100812 */ /* 0x000fe400078efcff */
[----:B------:R-:W-:Y:S02]  /*a8a0*/  SEL R11, RZ, 0x10, P0 ;  /* 0x00000010ff0b7807 */ /* 0x000fe40000000000 */
[----:B------:R-:W-:Y:S02]  /*a8b0*/  ISETP.GE.AND P0, PT, R14, UR6, PT ;  /* 0x000000060e007c0c */ /* 0x000fe4000bf06270 */
[----:B------:R-:W-:Y:S02]  /*a8c0*/  LOP3.LUT R16, R16, 0xfffffffd, RZ, 0xc0, !PT ;  /* 0xfffffffd10107812 */ /* 0x000fe400078ec0ff */
[----:B------:R-:W-:-:S02]  /*a8d0*/  SEL R10, RZ, 0x20, P0 ;  /* 0x00000020ff0a7807 */ /* 0x000fc40000000000 */
[----:B------:R-:W-:Y:S02]  /*a8e0*/  LOP3.LUT R9, R29, 0x1f8, RZ, 0xc0, !PT ;  /* 0x000001f81d097812 */ /* 0x000fe400078ec0ff */
[----:B------:R-:W-:Y:S01]  /*a8f0*/  LOP3.LUT R8, R10, R8, R11, 0xfe, !PT ;  /* 0x000000080a087212 */ /* 0x000fe200078efe0b */
[----:B0-----:R-:W-:Y:S01]  /*a900*/  IMAD R18, R2, UR4, RZ ;  /* 0x0000000402127c24 */ /* 0x001fe2000f8e02ff */
[----:B------:R-:W-:Y:S01]  /*a910*/  LOP3.LUT R2, R9, 0x38, R4, 0x78, !PT ;  /* 0x0000003809027812 */ /* 0x000fe200078e7804 */
[----:B------:R-:W-:Y:S02]  /*a920*/  ULDC UR4, c[0x0][0x288] ;  /* 0x0000a20000047ab9 */ /* 0x000fe40000000800 */
[----:B------:R-:W-:Y:S01]  /*a930*/  @P0 LOP3.LUT R16, R16, 0x2, RZ, 0xfc, !PT ;  /* 0x0000000210100812 */ /* 0x000fe200078efcff */
[----:B------:R-:W-:Y:S01]  /*a940*/  VIADD R15, R18, 0x3f ;  /* 0x0000003f120f7836 */ /* 0x000fe20000000000 */
[----:B------:R-:W-:Y:S01]  /*a950*/  ISETP.GE.AND P0, PT, R13, UR7, PT ;  /* 0x000000070d007c0c */ /* 0x000fe2000bf06270 */
[----:B------:R-:W-:Y:S01]  /*a960*/  STL [R1+0x20], R18 ;  /* 0x0000201201007387 */ /* 0x000fe20000100800 */
[----:B------:R-:W-:Y:S01]  /*a970*/  LOP3.LUT R16, R16, 0xfff7ffff, RZ, 0xc0, !PT ;  /* 0xfff7ffff10107812 */ /* 0x000fe200078ec0ff */
[----:B------:R-:W-:Y:S01]  /*a980*/  UIMAD UR36, UR36, UR4, URZ ;  /* 0x00000004242472a4 */ /* 0x000fe2000f8e023f */
[----:B------:R-:W-:-:S02]  /*a990*/  SHF.R.S32.HI R10, RZ, 0x1f, R15 ;  /* 0x0000001fff0a7819 */ /* 0x000fc4000001140f */
[----:B------:R-:W-:Y:S02]  /*a9a0*/  LOP3.LUT R29, R2, 0x200, R29, 0xf8, !PT ;  /* 0x00000200021d7812 */ /* 0x000fe400078ef81d */
[----:B------:R-:W-:Y:S02]  /*a9b0*/  SHF.R.U32.HI R2, RZ, 0x3, R4 ;  /* 0x00000003ff027819 */ /* 0x000fe40000011604 */
[----:B------:R-:W-:Y:S02]  /*a9c0*/  SEL R13, RZ, 0x10, P0 ;  /* 0x00000010ff0d7807 */ /* 0x000fe40000000000 */
[----:B------:R-:W-:Y:S02]  /*a9d0*/  LEA.HI R10, R10, R15, RZ, 0x6 ;  /* 0x0000000f0a0a7211 */ /* 0x000fe400078f30ff */
[----:B------:R-:W-:Y:S02]  /*a9e0*/  @P0 LOP3.LUT R16, R16, 0x80000, RZ, 0xfc, !PT ;  /* 0x0008000010100812 */ /* 0x000fe400078efcff */
[----:B------:R-:W-:Y:S01]  /*a9f0*/  ISETP.GE.AND P0, PT, R14, UR7, PT ;  /* 0x000000070e007c0c */ /* 0x000fe2000bf06270 */
[----:B------:R-:W-:Y:S01]  /*aa00*/  ULDC UR7, c[0x0][0x2b8] ;  /* 0x0000ae0000077ab9 */ /* 0x000fe20000000800 */
[----:B------:R-:W-:Y:S01]  /*aa10*/  LOP3.LUT R7, R8, R7, RZ, 0xfc, !PT ;  /* 0x0000000708077212 */ /* 0x000fe200078efcff */
[----:B------:R-:W-:Y:S01]  /*aa20*/  IMAD.U32 R8, RZ, RZ, UR8 ;  /* 0x00000008ff087e24 */ /* 0x000fe2000f8e00ff */
[----:B------:R-:W-:-:S02]  /*aa30*/  LOP3.LUT R2, R2, 0xf, RZ, 0xc0, !PT ;  /* 0x0000000f02027812 */ /* 0x000fc400078ec0ff */
[----:B------:R-:W-:Y:S02]  /*aa40*/  LOP3.LUT R4, R37, 0x2, RZ, 0xfc, !PT ;  /* 0x0000000225047812 */ /* 0x000fe400078efcff */
[C---:B------:R-:W-:Y:S01]  /*aa50*/  LEA.HI.SX32 R4, R10.reuse, 0xfffffffe, 0x1a ;  /* 0xfffffffe0a047811 */ /* 0x040fe200078fd2ff */
[----:B------:R-:W-:Y:S01]  /*aa60*/  STL [R1+0xc], R8 ;  /* 0x00000c0801007387 */ /* 0x000fe20000100800 */
[----:B------:R-:W-:Y:S02]  /*aa70*/  LOP3.LUT R9, R10, 0xffffffc0, RZ, 0xc0, !PT ;  /* 0xffffffc00a097812 */ /* 0x000fe400078ec0ff */
[----:B------:R-:W-:Y:S01]  /*aa80*/  LOP3.LUT R24, R2, 0x70, R24, 0xf8, !PT ;  /* 0x0000007002187812 */ /* 0x000fe200078ef818 */
[----:B------:R0:W-:Y:S01]  /*aa90*/  STL [R1+0x28], R4 ;  /* 0x0000280401007387 */ /* 0x0001e20000100800 */
[----:B------:R-:W-:Y:S02]  /*aaa0*/  LOP3.LUT R16, R16, 0xfffbffff, RZ, 0xc0, !PT ;  /* 0xfffbffff10107812 */ /* 0x000fe400078ec0ff */
[----:B------:R-:W-:-:S02]  /*aab0*/  SEL R14, RZ, 0x20, P0 ;  /* 0x00000020ff0e7807 */ /* 0x000fc40000000000 */
[----:B------:R-:W-:Y:S02]  /*aac0*/  @P0 LOP3.LUT R16, R16, 0x40000, RZ, 0xfc, !PT ;  /* 0x0004000010100812 */ /* 0x000fe400078efcff */
[--C-:B------:R-:W-:Y:S02]  /*aad0*/  IADD3 R36, R18, 0x40, -R9.reuse ;  /* 0x0000004012247810 */ /* 0x100fe40007ffe809 */
[----:B------:R-:W-:Y:S02]  /*aae0*/  LOP3.LUT R16, R16, 0xffffbfff, RZ, 0xc0, !PT ;  /* 0xffffbfff10107812 */ /* 0x000fe400078ec0ff */
[----:B0-----:R-:W-:Y:S01]  /*aaf0*/  IADD3 R4, R24, -0x40, R9 ;  /* 0xffffffc018047810 */ /* 0x001fe20007ffe009 */
[----:B------:R-:W-:Y:S01]  /*ab00*/  IMAD.IADD R36, R36, 0x1, -R2 ;  /* 0x0000000124247824 */ /* 0x000fe200078e0a02 */
[----:B------:R-:W-:Y:S02]  /*ab10*/  LOP3.LUT R0, R7, R0, RZ, 0xfc, !PT ;  /* 0x0000000007007212 */ /* 0x000fe400078efcff */
[----:B------:R-:W-:Y:S01]  /*ab20*/  ISETP.GE.AND P0, PT, R4, R18, PT ;  /* 0x000000120400720c */ /* 0x000fe20003f06270 */
[----:B------:R-:W-:Y:S01]  /*ab30*/  STL [R1+0x24], R4 ;  /* 0x0000240401007387 */ /* 0x000fe20000100800 */
[----:B------:R-:W-:Y:S01]  /*ab40*/  LOP3.LUT R13, R14, R12, R13, 0xfe, !PT ;  /* 0x0000000c0e0d7212 */ /* 0x000fe200078efe0d */
[----:B------:R-:W-:Y:S01]  /*ab50*/  IMAD.MOV.U32 R18, RZ, RZ, RZ ;  /* 0x000000ffff127224 */ /* 0x000fe200078e00ff */
[----:B------:R-:W-:-:S02]  /*ab60*/  ISETP.LT.U32.AND P1, PT, R24, 0x40, !P0 ;  /* 0x000000401800780c */ /* 0x000fc40004721070 */
[----:B------:R-:W-:Y:S02]  /*ab70*/  ISETP.GE.AND P0, PT, R19, UR6, PT ;  /* 0x0000000613007c0c */ /* 0x000fe4000bf06270 */
[----:B------:R-:W-:Y:S02]  /*ab80*/  LOP3.LUT R6, R13, R6, RZ, 0xfc, !PT ;  /* 0x000000060d067212 */ /* 0x000fe400078efcff */
[C---:B------:R-:W-:Y:S02]  /*ab90*/  ISETP.LT.OR P3, PT, R36.reuse, 0x1, P0 ;  /* 0x000000012400780c */ /* 0x040fe40000761670 */
[----:B------:R-:W-:Y:S02]  /*aba0*/  ISETP.LT.OR P2, PT, R36, 0x11, P0 ;  /* 0x000000112400780c */ /* 0x000fe40000741670 */
[C---:B------:R-:W-:Y:S02]  /*abb0*/  LOP3.LUT R5, R6.reuse, 0x80, R5, 0xc8, !PT ;  /* 0x0000008006057812 */ /* 0x040fe400078ec805 */
[----:B------:R-:W-:-:S02]  /*abc0*/  LOP3.LUT R6, R6, 0x40, RZ, 0xc0, !PT ;  /* 0x0000004006067812 */ /* 0x000fc400078ec0ff */
[----:B------:R-:W-:Y:S02]  /*abd0*/  @P1 LOP3.LUT R16, R16, 0x4000, RZ, 0xfc, !PT ;  /* 0x0000400010101812 */ /* 0x000fe400078efcff */
[C---:B------:R-:W-:Y:S02]  /*abe0*/  ISETP.LT.OR P1, PT, R36.reuse, 0x21, P0 ;  /* 0x000000212400780c */ /* 0x040fe40000721670 */
[----:B------:R-:W-:Y:S02]  /*abf0*/  ISETP.LT.OR P0, PT, R36, 0x31, P0 ;  /* 0x000000312400780c */ /* 0x000fe40000701670 */
[----:B------:R-:W-:Y:S02]  /*ac00*/  @P3 LOP3.LUT R17, R17, 0x20000, RZ, 0xfc, !PT ;  /* 0x0002000011113812 */ /* 0x000fe400078efcff */
[----:B------:R-:W-:Y:S02]  /*ac10*/  LOP3.LUT R16, R16, 0xdfffffff, RZ, 0xc0, !PT ;  /* 0xdfffffff10107812 */ /* 0x000fe400078ec0ff */
[----:B------:R-:W-:-:S02]  /*ac20*/  LOP3.LUT R17, R17, 0xfffeffff, RZ, 0xc0, !PT ;  /* 0xfffeffff11117812 */ /* 0x000fc400078ec0ff */
[----:B------:R-:W-:Y:S02]  /*ac30*/  SHF.R.U32.HI R2, RZ, 0x2, R6 ;  /* 0x00000002ff027819 */ /* 0x000fe40000011606 */
[----:B------:R-:W-:Y:S02]  /*ac40*/  @P2 LOP3.LUT R17, R17, 0x10000, RZ, 0xfc, !PT ;  /* 0x0001000011112812 */ /* 0x000fe400078efcff */
[----:B------:R-:W-:Y:S01]  /*ac50*/  SHF.R.U32.HI R5, RZ, 0x3, R5 ;  /* 0x00000003ff057819 */ /* 0x000fe20000011605 */
[----:B------:R0:W-:Y:S01]  /*ac60*/  STL [R1+0x8], R2 ;  /* 0x0000080201007387 */ /* 0x0001e20000100800 */
[----:B------:R-:W-:Y:S02]  /*ac70*/  LOP3.LUT R17, R17, 0xffff7fff, RZ, 0xc0, !PT ;  /* 0xffff7fff11117812 */ /* 0x000fe400078ec0ff */
[----:B------:R-:W-:Y:S01]  /*ac80*/  LOP3.LUT R31, R7, 0x40, RZ, 0xc0, !PT ;  /* 0x00000040071f7812 */ /* 0x000fe200078ec0ff */
[----:B------:R1:W-:Y:S01]  /*ac90*/  STL [R1+0x4], R5 ;  /* 0x0000040501007387 */ /* 0x0003e20000100800 */
[----:B------:R-:W-:-:S02]  /*aca0*/  @P1 LOP3.LUT R17, R17, 0x8000, RZ, 0xfc, !PT ;  /* 0x0000800011111812 */ /* 0x000fc400078efcff */
[C---:B------:R-:W-:Y:S01]  /*acb0*/  LOP3.LUT R30, R0.reuse, 0x80, RZ, 0xc0, !PT ;  /* 0x00000080001e7812 */ /* 0x040fe200078ec0ff */
[----:B------:R1:W-:Y:S01]  /*acc0*/  STL [R1+0x1c], RZ ;  /* 0x00001cff01007387 */ /* 0x0003e20000100800 */
[----:B------:R-:W-:Y:S02]  /*acd0*/  LOP3.LUT R17, R17, 0xfdffffff, RZ, 0xc0, !PT ;  /* 0xfdffffff11117812 */ /* 0x000fe400078ec0ff */
[C---:B0-----:R-:W-:Y:S02]  /*ace0*/  PRMT R2, R0.reuse, 0x8880, RZ ;  /* 0x0000888000027816 */ /* 0x041fe400000000ff */
[----:B------:R-:W-:Y:S02]  /*acf0*/  @P0 LOP3.LUT R17, R17, 0x2000000, RZ, 0xfc, !PT ;  /* 0x0200000011110812 */ /* 0x000fe400078efcff */
[----:B------:R-:W-:Y:S02]  /*ad00*/  LOP3.LUT P0, RZ, R0, 0x2, RZ, 0xc0, !PT ;  /* 0x0000000200ff7812 */ /* 0x000fe4000780c0ff */
[----:B------:R-:W-:-:S02]  /*ad10*/  LOP3.LUT R17, R17, 0xffffbfff, RZ, 0xc0, !PT ;  /* 0xffffbfff11117812 */ /* 0x000fc400078ec0ff */
[C---:B------:R-:W-:Y:S02]  /*ad20*/  ISETP.LT.OR P1, PT, R36.reuse, 0x1, !P0 ;  /* 0x000000012400780c */ /* 0x040fe40004721670 */
[C---:B------:R-:W-:Y:S02]  /*ad30*/  ISETP.LT.OR P3, PT, R36.reuse, 0x11, !P0 ;  /* 0x000000112400780c */ /* 0x040fe40004761670 */
[----:B------:R-:W-:Y:S02]  /*ad40*/  ISETP.LT.OR P2, PT, R36, 0x21, !P0 ;  /* 0x000000212400780c */ /* 0x000fe40004741670 */
[----:B------:R-:W-:Y:S02]  /*ad50*/  SHF.R.U32.HI R31, RZ, 0x2, R31 ;  /* 0x00000002ff1f7819 */ /* 0x000fe4000001161f */
[----:B------:R-:W-:-:S05]  /*ad60*/  SHF.R.U32.HI R30, RZ, 0x3, R30 ;  /* 0x00000003ff1e7819 */ /* 0x000fca000001161e */
        /* <DEDUP_REMOVED lines=9> */
[----:B------:R-:W-:-:S04]  /*ae00*/  LOP3.LUT R17, R17, 0xfeffffff, RZ, 0xc0, !PT ;  /* 0xfeffffff11117812 */ /* 0x000fc800078ec0ff */
[----:B------:R-:W-:Y:S02]  /*ae10*/  @P1 LOP3.LUT R17, R17, 0x1000000, RZ, 0xfc, !PT ;  /* 0x0100000011111812 */ /* 0x000fe400078efcff */
[----:B------:R-:W-:Y:S02]  /*ae20*/  ISETP.LT.OR P1, PT, R36, 0x21, !P0 ;  /* 0x000000212400780c */ /* 0x000fe40004721670 */
[----:B------:R-:W-:-:S04]  /*ae30*/  LOP3.LUT R17, R17, 0xfffff7ff, RZ, 0xc0, !PT ;  /* 0xfffff7ff11117812 */ /* 0x000fc800078ec0ff */
        /* <DEDUP_REMOVED lines=31> */
[----:B------:R-:W-:-:S02]  /*b030*/  @P1 LOP3.LUT R16, R16, 0x20000000, RZ, 0xfc, !PT ;  /* 0x2000000010101812 */ /* 0x000fc400078efcff */
[C---:B------:R-:W-:Y:S02]  /*b040*/  ISETP.LT.OR P1, PT, R36.reuse, 0x1, !P0 ;  /* 0x000000012400780c */ /* 0x040fe40004721670 */
[----:B------:R-:W-:Y:S02]  /*b050*/  LOP3.LUT R17, R17, 0xffdfffff, RZ, 0xc0, !PT ;  /* 0xffdfffff11117812 */ /* 0x000fe400078ec0ff */
[C---:B------:R-:W-:Y:S02]  /*b060*/  ISETP.LT.OR P3, PT, R36.reuse, 0x11, !P0 ;  /* 0x000000112400780c */ /* 0x040fe40004761670 */
[----:B------:R-:W-:Y:S02]  /*b070*/  @P2 LOP3.LUT R17, R17, 0x200000, RZ, 0xfc, !PT ;  /* 0x0020000011112812 */ /* 0x000fe400078efcff */
[----:B------:R-:W-:Y:S02]  /*b080*/  ISETP.LT.OR P2, PT, R36, 0x21, !P0 ;  /* 0x000000212400780c */ /* 0x000fe40004741670 */
[----:B------:R-:W-:-:S02]  /*b090*/  LOP3.LUT R17, R17, 0xffffffef, RZ, 0xc0, !PT ;  /* 0xffffffef11117812 */ /* 0x000fc400078ec0ff */
[----:B------:R-:W-:Y:S02]  /*b0a0*/  LOP3.LUT R16, R16, 0xefffffff, RZ, 0xc0, !PT ;  /* 0xefffffff10107812 */ /* 0x000fe400078ec0ff */
[----:B------:R-:W-:Y:S02]  /*b0b0*/  @P1 LOP3.LUT R17, R17, 0x10, RZ, 0xfc, !PT ;  /* 0x0000001011111812 */ /* 0x000fe400078efcff */
[----:B------:R-:W-:Y:S02]  /*b0c0*/  ISETP.LT.OR P1, PT, R36, 0x31, !P0 ;  /* 0x000000312400780c */ /* 0x000fe40004721670 */
[----:B------:R-:W-:Y:S02]  /*b0d0*/  LOP3.LUT R17, R17, 0xfffffffe, RZ, 0xc0, !PT ;  /* 0xfffffffe11117812 */ /* 0x000fe400078ec0ff */
[----:B------:R-:W-:Y:S02]  /*b0e0*/  LOP3.LUT P0, RZ, R0, 0x40, RZ, 0xc0, !PT ;  /* 0x0000004000ff7812 */ /* 0x000fe4000780c0ff */
[----:B------:R-:W-:-:S02]  /*b0f0*/  @P3 LOP3.LUT R17, R17, 0x1, RZ, 0xfc, !PT ;  /* 0x0000000111113812 */ /* 0x000fc400078efcff */
[----:B------:R-:W-:Y:S02]  /*b100*/  ISETP.LT.OR P3, PT, R36, 0x11, !P0 ;  /* 0x000000112400780c */ /* 0x000fe40004761670 */
[----:B------:R-:W-:Y:S02]  /*b110*/  LOP3.LUT R17, R17, 0xffefffff, RZ, 0xc0, !PT ;  /* 0xffefffff11117812 */ /* 0x000fe400078ec0ff */
[----:B------:R-:W-:Y:S02]  /*b120*/  @P2 LOP3.LUT R16, R16, 0x10000000, RZ, 0xfc, !PT ;  /* 0x1000000010102812 */ /* 0x000fe400078efcff */
[----:B------:R-:W-:Y:S02]  /*b130*/  @P1 LOP3.LUT R17, R17, 0x100000, RZ, 0xfc, !PT ;  /* 0x0010000011111812 */ /* 0x000fe400078efcff */
[C---:B------:R-:W-:Y:S02]  /*b140*/  ISETP.LT.OR P1, PT, R36.reuse, 0x1, !P0 ;  /* 0x000000012400780c */ /* 0x040fe40004721670 */
[----:B------:R-:W-:-:S02]  /*b150*/  ISETP.LT.OR P2, PT, R36, 0x21, !P0 ;  /* 0x000000212400780c */ /* 0x000fc40004741670 */
[----:B------:R-:W-:Y:S02]  /*b160*/  LOP3.LUT R16, R16, 0x7fffffff, RZ, 0xc0, !PT ;  /* 0x7fffffff10107812 */ /* 0x000fe400078ec0ff */
[----:B------:R-:W-:Y:S02]  /*b170*/  LOP3.LUT R17, R17, 0xfffffff7, RZ, 0xc0, !PT ;  /* 0xfffffff711117812 */ /* 0x000fe400078ec0ff */
[----:B------:R-:W-:Y:S02]  /*b180*/  @P3 LOP3.LUT R16, R16, 0x80000000, RZ, 0xfc, !PT ;  /* 0x8000000010103812 */ /* 0x000fe400078efcff */
[----:B------:R-:W-:Y:S02]  /*b190*/  LEA R0, R29, UR37, 0x1 ;  /* 0x000000251d007c11 */ /* 0x000fe4000f8e08ff */
[----:B------:R-:W-:Y:S02]  /*b1a0*/  LOP3.LUT R16, R16, 0xf7ffffff, RZ, 0xc0, !PT ;  /* 0xf7ffffff10107812 */ /* 0x000fe400078ec0ff */
[----:B------:R-:W-:-:S02]  /*b1b0*/  @P1 LOP3.LUT R17, R17, 0x8, RZ, 0xfc, !PT ;  /* 0x0000000811111812 */ /* 0x000fc400078efcff */
[----:B------:R-:W-:Y:S02]  /*b1c0*/  ISETP.LT.OR P1, PT, R36, 0x31, !P0 ;  /* 0x000000312400780c */ /* 0x000fe40004721670 */
[----:B------:R-:W-:Y:S02]  /*b1d0*/  ISETP.GT.AND P0, PT, R2, -0x1, PT ;  /* 0xffffffff0200780c */ /* 0x000fe40003f04270 */
[----:B------:R-:W-:Y:S02]  /*b1e0*/  @P2 LOP3.LUT R16, R16, 0x8000000, RZ, 0xfc, !PT ;  /* 0x0800000010102812 */ /* 0x000fe400078efcff */
[----:B------:R-:W-:Y:S02]  /*b1f0*/  ISETP.LT.OR P2, PT, R36, 0x11, P0 ;  /* 0x000000112400780c */ /* 0x000fe40000741670 */
[----:B------:R-:W-:Y:S02]  /*b200*/  LOP3.LUT R17, R17, 0xfff7ffff, RZ, 0xc0, !PT ;  /* 0xfff7ffff11117812 */ /* 0x000fe400078ec0ff */
[----:B------:R-:W-:-:S02]  /*b210*/  LOP3.LUT R16, R16, 0xbfffffff, RZ, 0xc0, !PT ;  /* 0xbfffffff10107812 */ /* 0x000fc400078ec0ff */
[C---:B------:R-:W-:Y:S02]  /*b220*/  ISETP.LT.OR P3, PT, R36.reuse, 0x1, P0 ;  /* 0x000000012400780c */ /* 0x040fe40000761670 */
[----:B------:R-:W-:Y:S02]  /*b230*/  @P1 LOP3.LUT R17, R17, 0x80000, RZ, 0xfc, !PT ;  /* 0x0008000011111812 */ /* 0x000fe400078efcff */
[C---:B------:R-:W-:Y:S02]  /*b240*/  ISETP.LT.OR P1, PT, R36.reuse, 0x21, P0 ;  /* 0x000000212400780c */ /* 0x040fe40000721670 */
[----:B------:R-:W-:Y:S02]  /*b250*/  ISETP.LT.OR P0, PT, R36, 0x31, P0 ;  /* 0x000000312400780c */ /* 0x000fe40000701670 */
[----:B------:R-:W-:Y:S02]  /*b260*/  @P2 LOP3.LUT R16, R16, 0x40000000, RZ, 0xfc, !PT ;  /* 0x4000000010102812 */ /* 0x000fe400078efcff */
[----:B------:R-:W-:-:S02]  /*b270*/  ISETP.GE.AND P2, PT, R19, R3, PT ;  /* 0x000000031300720c */ /* 0x000fc40003f46270 */
[----:B------:R-:W-:Y:S02]  /*b280*/  LOP3.LUT R16, R16, 0xfbffffff, RZ, 0xc0, !PT ;  /* 0xfbffffff10107812 */ /* 0x000fe400078ec0ff */
[----:B------:R-:W-:-:S03]  /*b290*/  LOP3.LUT R17, R17, 0xfffffffb, RZ, 0xc0, !PT ;  /* 0xfffffffb11117812 */ /* 0x000fc600078ec0ff */
[----:B------:R-:W-:Y:S02]  /*b2a0*/  @P1 LOP3.LUT R16, R16, 0x4000000, RZ, 0xfc, !PT ;  /* 0x0400000010101812 */ /* 0x000fe400078efcff */
[----:B------:R-:W-:Y:S02]  /*b2b0*/  @P3 LOP3.LUT R17, R17, 0x4, RZ, 0xfc, !PT ;  /* 0x0000000411113812 */ /* 0x000fe400078efcff */
[----:B------:R-:W-:Y:S02]  /*b2c0*/  ISETP.GE.AND P1, PT, R36, 0x1, PT ;  /* 0x000000012400780c */ /* 0x000fe40003f26270 */
[----:B------:R-:W-:Y:S02]  /*b2d0*/  LOP3.LUT R16, R16, 0xfffffffe, RZ, 0xc0, !PT ;  /* 0xfffffffe10107812 */ /* 0x000fe400078ec0ff */
[----:B------:R-:W-:Y:S02]  /*b2e0*/  LOP3.LUT R17, R17, 0xfffbffff, RZ, 0xc0, !PT ;  /* 0xfffbffff11117812 */ /* 0x000fe400078ec0ff */
[----:B------:R-:W-:-:S02]  /*b2f0*/  @P2 LOP3.LUT R16, R16, 0x1, RZ, 0xfc, !PT ;  /* 0x0000000110102812 */ /* 0x000fc400078efcff */
[----:B------:R-:W-:Y:S02]  /*b300*/  @P0 LOP3.LUT R17, R17, 0x40000, RZ, 0xfc, !PT ;  /* 0x0004000011110812 */ /* 0x000fe400078efcff */
[----:B------:R-:W-:Y:S02]  /*b310*/  ISETP.GE.AND P0, PT, R36, 0x11, PT ;  /* 0x000000112400780c */ /* 0x000fe40003f06270 */
[----:B------:R-:W-:Y:S02]  /*b320*/  LOP3.LUT R16, R16, 0xfffdffff, RZ, 0xc0, !PT ;  /* 0xfffdffff10107812 */ /* 0x000fe400078ec0ff */
[----:B------:R-:W-:Y:S02]  /*b330*/  ISETP.GE.AND P2, PT, R36, 0x21, PT ;  /* 0x000000212400780c */ /* 0x000fe40003f46270 */
[----:B------:R-:W-:Y:S02]  /*b340*/  @P1 LOP3.LUT R16, R16, 0x20000, RZ, 0xfc, !PT ;  /* 0x0002000010101812 */ /* 0x000fe400078efcff */
[----:B------:R-:W-:-:S02]  /*b350*/  ISETP.GE.AND P1, PT, R36, 0x31, PT ;  /* 0x000000312400780c */ /* 0x000fc40003f26270 */
        /* <DEDUP_REMOVED lines=9> */
.L_x_249:
[----:B------:R-:W2:Y:S01]  /*b3f0*/  LDL R2, [R1+0xc] ;  /* 0x00000c0001027983 */ /* 0x000ea20000100800 */
[----:B0-----:R-:W0:Y:S01]  /*b400*/  LDC R0, c[0x0][0xd38] ;  /* 0x00034e00ff007b82 */ /* 0x001e220000000800 */
        /* <DEDUP_REMOVED lines=23> */
[----:B0--3--:R-:W-:Y:S05]  /*b580*/  @!P0 BRA `(.L_x_213) ;  /* 0x0000000000408947 */ /* 0x009fea0003800000 */
[----:B------:R-:W-:Y:S01]  /*b590*/  MOV R2, 0x0 ;  /* 0x0000000000027802 */ /* 0x000fe20000000f00 */
[----:B------:R-:W-:Y:S01]  /*b5a0*/  ULDC.64 UR6, c[0x4][0x90] ;  /* 0x0100240000067ab9 */ /* 0x000fe20000000a00 */
[----:B------:R-:W-:Y:S01]  /*b5b0*/  ULDC.64 UR8, c[0x4][0x98] ;  /* 0x0100260000087ab9 */ /* 0x000fe20000000a00 */
[----:B------:R-:W-:Y:S01]  /*b5c0*/  ULDC.64 UR4, c[0x4][0x8] ;  /* 0x0100020000047ab9 */ /* 0x000fe20000000a00 */
[----:B------:R-:W-:Y:S02]  /*b5d0*/  IMAD.U32 R4, RZ, RZ, UR6 ;  /* 0x00000006ff047e24 */ /* 0x000fe4000f8e00ff */
[----:B------:R-:W0:Y:S01]  /*b5e0*/  LDC.64 R2, c[0x4][R2] ;  /* 0x0100000002027b82 */ /* 0x000e220000000a00 */
[----:B------:R-:W-:Y:S02]  /*b5f0*/  IMAD.U32 R5, RZ, RZ, UR7 ;  /* 0x00000007ff057e24 */ /* 0x000fe4000f8e00ff */
[----:B------:R-:W-:Y:S02]  /*b600*/  IMAD.U32 R6, RZ, RZ, UR8 ;  /* 0x00000008ff067e24 */ /* 0x000fe4000f8e00ff */
[----:B------:R-:W-:-:S02]  /*b610*/  IMAD.U32 R7, RZ, RZ, UR9 ;  /* 0x00000009ff077e24 */ /* 0x000fc4000f8e00ff */
[----:B------:R-:W-:Y:S02]  /*b620*/  IMAD.U32 R10, RZ, RZ, UR4 ;  /* 0x00000004ff0a7e24 */ /* 0x000fe4000f8e00ff */
[----:B------:R-:W-:Y:S02]  /*b630*/  IMAD.U32 R11, RZ, RZ, UR5 ;  /* 0x00000005ff0b7e24 */ /* 0x000fe4000f8e00ff */
[----:B------:R-:W-:Y:S02]  /*b640*/  IMAD.MOV.U32 R8, RZ, RZ, 0x70 ;  /* 0x00000070ff087424 */ /* 0x000fe400078e00ff */
[----:B------:R-:W-:Y:S02]  /*b650*/  IMAD.MOV.U32 R12, RZ, RZ, 0x1 ;  /* 0x00000001ff0c7424 */ /* 0x000fe400078e00ff */
[----:B------:R-:W-:-:S07]  /*b660*/  IMAD.MOV.U32 R13, RZ, RZ, RZ ;  /* 0x000000ffff0d7224 */ /* 0x000fce00078e00ff */
[----:B------:R-:W-:-:S07]  /*b670*/  LEPC R20, `(.L_x_213) ;  /* 0x000000001014794e */ /* 0x000fce0000000000 */
[----:B0----5:R-:W-:Y:S05]  /*b680*/  CALL.ABS.NOINC R2 ;  /* 0x0000000002007343 */ /* 0x021fea0003c00000 */
.L_x_213:
        /* <DEDUP_REMOVED lines=9> */
[----:B------:R-:W-:Y:S01]  /*b720*/  MOV R4, UR6 ;  /* 0x0000000600047c02 */ /* 0x000fe20008000f00 */
[----:B------:R-:W-:Y:S02]  /*b730*/  IMAD.U32 R5, RZ, RZ, UR7 ;  /* 0x00000007ff057e24 */ /* 0x000fe4000f8e00ff */
[----:B------:R-:W-:Y:S02]  /*b740*/  IMAD.U32 R6, RZ, RZ, UR8 ;  /* 0x00000008ff067e24 */ /* 0x000fe4000f8e00ff */
[----:B------:R-:W-:-:S02]  /*b750*/  IMAD.U32 R7, RZ, RZ, UR9 ;  /* 0x00000009ff077e24 */ /* 0x000fc4000f8e00ff */
[----:B------:R-:W-:Y:S02]  /*b760*/  IMAD.U32 R10, RZ, RZ, UR4 ;  /* 0x00000004ff0a7e24 */ /* 0x000fe4000f8e00ff */
[----:B------:R-:W-:Y:S02]  /*b770*/  IMAD.U32 R11, RZ, RZ, UR5 ;  /* 0x00000005ff0b7e24 */ /* 0x000fe4000f8e00ff */
[----:B------:R-:W-:Y:S02]  /*b780*/  IMAD.MOV.U32 R8, RZ, RZ, 0x70 ;  /* 0x00000070ff087424 */ /* 0x000fe400078e00ff */
[----:B------:R-:W-:Y:S02]  /*b790*/  IMAD.MOV.U32 R12, RZ, RZ, 0x1 ;  /* 0x00000001ff0c7424 */ /* 0x000fe400078e00ff */
[----:B0-----:R-:W-:-:S07]  /*b7a0*/  IMAD.MOV.U32 R13, RZ, RZ, RZ ;  /* 0x000000ffff0d7224 */ /* 0x001fce00078e00ff */
[----:B------:R-:W-:-:S07]  /*b7b0*/  LEPC R20, `(.L_x_215) ;  /* 0x000000001014794e */ /* 0x000fce0000000000 */
[----:B-1---5:R-:W-:Y:S05]  /*b7c0*/  CALL.ABS.NOINC R2 ;  /* 0x0000000002007343 */ /* 0x022fea0003c00000 */
.L_x_215:
[----:B------:R0:W1:Y:S01]  /*b7d0*/  LDC.64 R2, c[0x4][R19] ;  /* 0x0100000013027b82 */ /* 0x0000620000000a00 */
[----:B------:R-:W-:Y:S01]  /*b7e0*/  ULDC.64 UR6, c[0x4][0x90] ;  /* 0x0100240000067ab9 */ /* 0x000fe20000000a00 */
[----:B------:R-:W-:Y:S01]  /*b7f0*/  ULDC.64 UR8, c[0x4][0x98] ;  /* 0x0100260000087ab9 */ /* 0x000fe20000000a00 */
[----:B------:R-:W-:Y:S01]  /*b800*/  ULDC.64 UR4, c[0x4][0x18] ;  /* 0x0100060000047ab9 */ /* 0x000fe20000000a00 */
[----:B------:R-:W-:Y:S02]  /*b810*/  IMAD.U32 R4, RZ, RZ, UR6 ;  /* 0x00000006ff047e24 */ /* 0x000fe4000f8e00ff */
        /* <DEDUP_REMOVED lines=9> */
[----:B-1----:R-:W-:Y:S05]  /*b8b0*/  CALL.ABS.NOINC R2 ;  /* 0x0000000002007343 */ /* 0x002fea0003c00000 */
.L_x_214:
[----:B------:R-:W-:Y:S01]  /*b8c0*/  ULDC.64 UR4, c[0x0][0xaf0] ;  /* 0x0002bc0000047ab9 */ /* 0x000fe20000000a00 */
[--C-:B------:R-:W-:Y:S01]  /*b8d0*/  IMAD.MOV.U32 R28, RZ, RZ, R27.reuse ;  /* 0x000000ffff1c7224 */ /* 0x100fe200078e001b */
[----:B------:R-:W-:Y:S01]  /*b8e0*/  ISETP.NE.U32.AND P0, PT, RZ, UR4, PT ;  /* 0x00000004ff007c0c */ /* 0x000fe2000bf05070 */
[----:B------:R-:W0:Y:S01]  /*b8f0*/  LDC R10, c[0x0][0x430] ;  /* 0x00010c00ff0a7b82 */ /* 0x000e220000000800 */
[----:B------:R-:W-:Y:S01]  /*b900*/  IMAD.MOV R19, RZ, RZ, -R27 ;  /* 0x000000ffff137224 */ /* 0x000fe200078e0a1b */
        /* <DEDUP_REMOVED lines=8> */
.L_x_267:
[----:B------:R-:W2:Y:S01]  /*b990*/  LDL R0, [R1+0x24] ;  /* 0x0000240001007983 */ /* 0x000ea20000100800 */
[----:B------:R-:W-:Y:S01]  /*b9a0*/  ISETP.NE.AND P0, PT, R10, 0x1, PT ;  /* 0x000000010a00780c */ /* 0x000fe20003f05270 */
[----:B------:R-:W-:Y:S01]  /*b9b0*/  IMAD.MOV.U32 R35, RZ, RZ, RZ ;  /* 0x000000ffff237224 */ /* 0x000fe200078e00ff */
[C---:B------:R-:W-:Y:S02]  /*b9c0*/  LOP3.LUT P1, RZ, R16.reuse, 0x4000, RZ, 0xc0, !PT ;  /* 0x0000400010ff7812 */ /* 0x040fe4000782c0ff */
[----:B-----5:R-:W-:Y:S02]  /*b9d0*/  SHF.R.S32.HI R33, RZ, 0x1f, R28 ;  /* 0x0000001fff217819 */ /* 0x020fe4000001141c */
[----:B------:R-:W-:-:S07]  /*b9e0*/  LOP3.LUT R16, R16, 0xffffefff, RZ, 0xc0, !PT ;  /* 0xffffefff10107812 */ /* 0x000fce00078ec0ff */
[----:B------:R-:W0:Y:S01]  /*b9f0*/  @P0 LDC R5, c[0x0][0x434] ;  /* 0x00010d00ff050b82 */ /* 0x000e220000000800 */
[----:B------:R-:W-:-:S07]  /*ba00*/  @P0 LOP3.LUT R16, R16, 0x1000, RZ, 0xfc, !PT ;  /* 0x0000100010100812 */ /* 0x000fce00078efcff */
[----:B------:R-:W3:Y:S08]  /*ba10*/  @P0 LDC R7, c[0x0][0x438] ;  /* 0x00010e00ff070b82 */ /* 0x000ef00000000800 */
[----:B-1----:R-:W1:Y:S02]  /*ba20*/  @P1 LDC.64 R2, c[0x0][0x428] ;  /* 0x00010a00ff021b82 */ /* 0x002e640000000a00 */
[----:B-1----:R-:W-:-:S04]  /*ba30*/  @P1 IMAD R8, R33, R2, RZ ;  /* 0x0000000221081224 */ /* 0x002fc800078e02ff */
[----:B------:R-:W-:Y:S02]  /*ba40*/  @P1 IMAD R8, R28, R3, R8 ;  /* 0x000000031c081224 */ /* 0x000fe400078e0208 */
[----:B--2---:R-:W-:-:S04]  /*ba50*/  IMAD.IADD R0, R0, 0x1, R32 ;  /* 0x0000000100007824 */ /* 0x004fc800078e0220 */
[----:B0-----:R-:W-:-:S04]  /*ba60*/  @P0 IMAD.HI.U32 R4, R0, R5, RZ ;  /* 0x0000000500040227 */ /* 0x001fc800078e00ff */
[----:B------:R-:W-:Y:S01]  /*ba70*/  IMAD.MOV.U32 R6, RZ, RZ, R0 ;  /* 0x000000ffff067224 */ /* 0x000fe200078e0000 */
[----:B---3--:R-:W-:Y:S02]  /*ba80*/  @P0 SHF.R.U32.HI R6, RZ, R7, R4 ;  /* 0x00000007ff060219 */ /* 0x008fe40000011604 */
[----:B------:R-:W0:Y:S02]  /*ba90*/  @P1 LDC.64 R4, c[0x0][0x418] ;  /* 0x00010600ff041b82 */ /* 0x000e240000000a00 */
[----:B------:R-:W-:-:S03]  /*baa0*/  @P1 SHF.R.S32.HI R7, RZ, 0x1f, R6 ;  /* 0x0000001fff071819 */ /* 0x000fc60000011406 */
[----:B------:R-:W-:-:S04]  /*bab0*/  @P1 IMAD.WIDE.U32 R2, R28, R2, R6 ;  /* 0x000000021c021225 */ /* 0x000fc800078e0006 */
[----:B------:R-:W-:Y:S01]  /*bac0*/  @P1 IMAD.IADD R8, R3, 0x1, R8 ;  /* 0x0000000103081824 */ /* 0x000fe200078e0208 */
[----:B0-----:R-:W-:-:S04]  /*bad0*/  @P1 LEA R4, P0, R2, R4, 0x2 ;  /* 0x0000000402041211 */ /* 0x001fc800078010ff */
[----:B------:R-:W-:-:S05]  /*bae0*/  @P1 LEA.HI.X R5, R2, R5, R8, 0x2, P0 ;  /* 0x0000000502051211 */ /* 0x000fca00000f1408 */
[----:B------:R0:W5:Y:S01]  /*baf0*/  @P1 LDG.E R35, desc[UR42][R4.64] ;  /* 0x0000002a04231981 */ /* 0x000162000c1e1900 */
[----:B------:R-:W-:Y:S01]  /*bb00*/  IMAD.MOV R3, RZ, RZ, -R6 ;  /* 0x000000ffff037224 */ /* 0x000fe200078e0a06 */
[----:B------:R-:W-:Y:S02]  /*bb10*/  LOP3.LUT R9, R37, 0x2, RZ, 0xfc, !PT ;  /* 0x0000000225097812 */ /* 0x000fe400078efcff */
[----:B------:R-:W-:Y:S01]  /*bb20*/  LOP3.LUT R16, R16, 0xfffffbff, RZ, 0xc0, !PT ;  /* 0xfffffbff10107812 */ /* 0x000fe200078ec0ff */
[----:B------:R-:W-:Y:S01]  /*bb30*/  IMAD R0, R10, R3, R0 ;  /* 0x000000030a007224 */ /* 0x000fe200078e0200 */
[----:B------:R-:W-:Y:S02]  /*bb40*/  ISETP.NE.AND P0, PT, R9, 0x3, PT ;  /* 0x000000030900780c */ /* 0x000fe40003f05270 */
[----:B------:R-:W-:Y:S02]  /*bb50*/  SHF.R.S32.HI R26, RZ, 0x1f, R19 ;  /* 0x0000001fff1a7819 */ /* 0x000fe40000011413 */
[----:B------:R0:W-:Y:S09]  /*bb60*/  STL [R1], R0 ;  /* 0x0000000001007387 */ /* 0x0001f20000100800 */
[----:B------:R-:W-:Y:S01]  /*bb70*/  @P0 LOP3.LUT R16, R16, 0x400, RZ, 0xfc, !PT ;  /* 0x0000040010100812 */ /* 0x000fe200078efcff */
[----:B0-----:R-:W-:Y:S06]  /*bb80*/  @!P0 BRA `(.L_x_217) ;  /* 0x0000000000048947 */ /* 0x001fec0003800000 */
[----:B------:R-:W-:Y:S01]  /*bb90*/  BPT.TRAP 0x1 ;  /* 0x000000040000795c */ /* 0x000fe20000300000 */
.L_x_217:
[----:B------:R-:W-:Y:S01]  /*bba0*/  LEA R25, R18, UR37, 0x3 ;  /* 0x0000002512197c11 */ /* 0x000fe2000f8e18ff */
[----:B------:R-:W-:Y:S01]  /*bbb0*/  BSSY B0, `(.L_x_218) ;  /* 0x0000004000007945 */ /* 0x000fe20003800000 */
[----:B------:R-:W-:-:S04]  /*bbc0*/  SHF.L.U32 R0, R23, 0x1f, RZ ;  /* 0x0000001f17007819 */ /* 0x000fc800000006ff */
[----:B------:R-:W0:Y:S02]  /*bbd0*/  SYNCS.PHASECHK.TRANS64.TRYWAIT P0, [R25+URZ+0x38840], R0 ;  /* 0x03884000190075a7 */ /* 0x000e24000800017f */
[----:B0-----:R-:W-:Y:S05]  /*bbe0*/  @!P0 BRA `(.L_x_219) ;  /* 0x0000003800148947 */ /* 0x001fea0003800000 */
.L_x_268:
[----:B------:R-:W-:Y:S05]  /*bbf0*/  BSYNC B0 ;  /* 0x0000000000007941 */ /* 0x000fea0003800000 */
.L_x_218:
[----:B------:R-:W0:Y:S01]  /*bc00*/  LDL R2, [R1] ;  /* 0x0000000001027983 */ /* 0x000e220000100800 */
[----:B------:R-:W-:Y:S01]  /*bc10*/  ULDC.64 UR4, c[0x0][0x300] ;  /* 0x0000c00000047ab9 */ /* 0x000fe20000000a00 */
[----:B-----5:R-:W-:Y:S01]  /*bc20*/  SHF.R.S32.HI R4, RZ, 0x1f, R35 ;  /* 0x0000001fff047819 */ /* 0x020fe20000011423 */
[----:B------:R-:W-:Y:S01]  /*bc30*/  IMAD R5, R18, 0x1000, R29 ;  /* 0x0000100012057824 */ /* 0x000fe200078e021d */
[----:B------:R-:W1:Y:S01]  /*bc40*/  S2R R7, SR_TID.X ;  /* 0x0000000000077919 */ /* 0x000e620000002100 */
[----:B------:R-:W-:Y:S01]  /*bc50*/  LOP3.LUT P1, RZ, R16, 0x1, RZ, 0xc0, !PT ;  /* 0x0000000110ff7812 */ /* 0x000fe2000782c0ff */
[----:B-1----:R-:W-:-:S05]  /*bc60*/  IMAD.SHL.U32 R7, R7, 0x8, RZ ;  /* 0x0000000807077824 */ /* 0x002fca00078e00ff */
[----:B------:R-:W-:Y:S02]  /*bc70*/  LOP3.LUT R7, R7, 0x38, RZ, 0xc0, !PT ;  /* 0x0000003807077812 */ /* 0x000fe400078ec0ff */
[----:B0-----:R-:W-:-:S05]  /*bc80*/  SHF.R.S32.HI R0, RZ, 0x1f, R2 ;  /* 0x0000001fff007819 */ /* 0x001fca0000011402 */
[----:B------:R0:W-:Y:S04]  /*bc90*/  STL [R1+0x14], R0 ;  /* 0x0000140001007387 */ /* 0x0001e80000100800 */
[----:B------:R1:W-:Y:S01]  /*bca0*/  STL [R1+0x18], R4 ;  /* 0x0000180401007387 */ /* 0x0003e20000100800 */
[----:B0-----:R-:W-:-:S04]  /*bcb0*/  IMAD R0, R0, UR4, RZ ;  /* 0x0000000400007c24 */ /* 0x001fc8000f8e02ff */
        /* <DEDUP_REMOVED lines=12> */
[----:B------:R-:W-:-:S03]  /*bd80*/  ULDC.64 UR4, c[0x0][0x2e8] ;  /* 0x0000ba0000047ab9 */ /* 0x000fc60000000a00 */
[----:B-1----:R-:W-:Y:S01]  /*bd90*/  IMAD.IADD R4, R3, 0x1, R0 ;  /* 0x0000000103047824 */ /* 0x002fe200078e0200 */
[----:B------:R-:W-:Y:S01]  /*bda0*/  LEA R0, P0, R2, UR4, 0x1 ;  /* 0x0000000402007c11 */ /* 0x000fe2000f8008ff */
[----:B------:R-:W-:-:S03]  /*bdb0*/  UMOV UR4, 0xffffffff ;  /* 0xffffffff00047882 */ /* 0x000fc60000000000 */
[----:B------:R-:W-:Y:S01]  /*bdc0*/  LEA.HI.X R4, R2, UR5, R4, 0x1, P0 ;  /* 0x0000000502047c11 */ /* 0x000fe200080f0c04 */
[----:B------:R-:W-:Y:S08]  /*bdd0*/  BRA.DIV UR4, `(.L_x_220) ;  /* 0x0000003604ac7947 */ /* 0x000ff0000b800000 */
[----:B------:R-:W0:Y:S01]  /*bde0*/  SHFL.IDX PT, R3, R0, RZ, 0x181f ;  /* 0x00181fff00037589 */ /* 0x000e2200000e0000 */
[C---:B------:R-:W-:Y:S02]  /*bdf0*/  ISETP.GE.AND P2, PT, R36.reuse, 0x1, PT ;  /* 0x000000012400780c */ /* 0x040fe40003f46270 */
[----:B------:R-:W-:Y:S01]  /*be00*/  ISETP.GE.AND P3, PT, R36, 0x11, PT ;  /* 0x000000112400780c */ /* 0x000fe20003f66270 */
[----:B------:R-:W1:Y:S10]  /*be10*/  SHFL.IDX PT, R2, R4, RZ, 0x181f ;  /* 0x00181fff04027589 */ /* 0x000e7400000e0000 */
[----:B------:R-:W-:-:S02]  /*be20*/  @P2 LEA R6, R5, UR37, 0x1 ;  /* 0x0000002505062c11 */ /* 0x000fc4000f8e08ff */
[----:B0-----:R-:W-:-:S05]  /*be30*/  @P2 LEA R3, P0, R7, R3, 0x1 ;  /* 0x0000000307032211 */ /* 0x001fca00078008ff */
[----:B-1----:R-:W-:-:S05]  /*be40*/  @P2 IMAD.X R2, RZ, RZ, R2, P0 ;  /* 0x000000ffff022224 */ /* 0x002fca00000e0602 */
[----:B------:R-:W-:-:S04]  /*be50*/  @P2 LOP3.LUT R3, R3, R2, RZ, 0x3c, !PT ;  /* 0x0000000203032212 */ /* 0x000fc800078e3cff */
[----:B------:R-:W-:-:S04]  /*be60*/  @P2 LOP3.LUT R2, R3, R2, RZ, 0x3c, !PT ;  /* 0x0000000203022212 */ /* 0x000fc800078e3cff */
[----:B------:R-:W-:-:S05]  /*be70*/  @P2 LOP3.LUT R3, R3, R2, RZ, 0x3c, !PT ;  /* 0x0000000203032212 */ /* 0x000fca00078e3cff */
[----:B------:R-:W-:Y:S01]  /*be80*/  @!PT LDS RZ, [RZ] ;  /* 0x00000000fffff984 */ /* 0x000fe20000000800 */
[----:B------:R0:W-:Y:S01]  /*be90*/  @P2 LDGSTS.E.BYPASS.LTC128B.128 [R6+0x22400], desc[UR42][R2.64], !P1 ;  /* 0x2240000002062fae */ /* 0x0001e2000c901d6a */
[----:B------:R-:W-:-:S03]  /*bea0*/  ISETP.GE.AND P2, PT, R36, 0x21, PT ;  /* 0x000000212400780c */ /* 0x000fc60003f46270 */
[----:B0-----:R-:W0:Y:S01]  /*beb0*/  SHFL.IDX PT, R3, R0, 0x1, 0x181f ;  /* 0x00381f0000037f89 */ /* 0x001e2200000e0000 */
[----:B------:R-:W-:-:S03]  /*bec0*/  @P3 LEA R6, R5, UR37, 0x1 ;  /* 0x0000002505063c11 */ /* 0x000fc6000f8e08ff */
[----:B------:R-:W1:Y:S01]  /*bed0*/  SHFL.IDX PT, R2, R4, 0x1, 0x181f ;  /* 0x00381f0004027f89 */ /* 0x000e6200000e0000 */
[----:B0-----:R-:W-:-:S05]  /*bee0*/  @P3 LEA R3, P0, R7, R3, 0x1 ;  /* 0x0000000307033211 */ /* 0x001fca00078008ff */
[----:B-1----:R-:W-:-:S05]  /*bef0*/  @P3 IMAD.X R2, RZ, RZ, R2, P0 ;  /* 0x000000ffff023224 */ /* 0x002fca00000e0602 */
[----:B------:R-:W-:-:S04]  /*bf00*/  @P3 LOP3.LUT R3, R3, R2, RZ, 0x3c, !PT ;  /* 0x0000000203033212 */ /* 0x000fc800078e3cff */
[----:B------:R-:W-:-:S04]  /*bf10*/  @P3 LOP3.LUT R2, R3, R2, RZ, 0x3c, !PT ;  /* 0x0000000203023212 */ /* 0x000fc800078e3cff */
[----:B------:R-:W-:-:S05]  /*bf20*/  @P3 LOP3.LUT R3, R3, R2, RZ, 0x3c, !PT ;  /* 0x0000000203033212 */ /* 0x000fca00078e3cff */
[----:B------:R0:W-:Y:S04]  /*bf30*/  @P3 LDGSTS.E.BYPASS.LTC128B.128 [R6+0x22c00], desc[UR42][R2.64], !P1 ;  /* 0x22c0000002063fae */ /* 0x0001e8000c901d6a */
[----:B0-----:R-:W0:Y:S01]  /*bf40*/  SHFL.IDX PT, R3, R0, 0x2, 0x181f ;  /* 0x00581f0000037f89 */ /* 0x001e2200000e0000 */
[----:B------:R-:W-:-:S03]  /*bf50*/  @P2 LEA R6, R5, UR37, 0x1 ;  /* 0x0000002505062c11 */ /* 0x000fc6000f8e08ff */
[----:B------:R-:W1:Y:S04]  /*bf60*/  SHFL.IDX PT, R2, R4, 0x2, 0x181f ;  /* 0x00581f0004027f89 */ /* 0x000e6800000e0000 */
[----:B------:R-:W2:Y:S04]  /*bf70*/  SHFL.IDX PT, R4, R4, 0x3, 0x181f ;  /* 0x00781f0004047f89 */ /* 0x000ea800000e0000 */
[----:B------:R-:W3:Y:S01]  /*bf80*/  SHFL.IDX PT, R0, R0, 0x3, 0x181f ;  /* 0x00781f0000007f89 */ /* 0x000ee200000e0000 */
[----:B0-----:R-:W-:-:S05]  /*bf90*/  @P2 LEA R3, P0, R7, R3, 0x1 ;  /* 0x0000000307032211 */ /* 0x001fca00078008ff */
[----:B-1----:R-:W-:-:S05]  /*bfa0*/  @P2 IMAD.X R2, RZ, RZ, R2, P0 ;  /* 0x000000ffff022224 */ /* 0x002fca00000e0602 */
[----:B------:R-:W-:-:S04]  /*bfb0*/  @P2 LOP3.LUT R3, R3, R2, RZ, 0x3c, !PT ;  /* 0x0000000203032212 */ /* 0x000fc800078e3cff */
[----:B------:R-:W-:-:S04]  /*bfc0*/  @P2 LOP3.LUT R2, R3, R2, RZ, 0x3c, !PT ;  /* 0x0000000203022212 */ /* 0x000fc800078e3cff */
[----:B------:R-:W-:-:S05]  /*bfd0*/  @P2 LOP3.LUT R3, R3, R2, RZ, 0x3c, !PT ;  /* 0x0000000203032212 */ /* 0x000fca00078e3cff */
[----:B--23--:R1:W-:Y:S02]  /*bfe0*/  @P2 LDGSTS.E.BYPASS.LTC128B.128 [R6+0x23400], desc[UR42][R2.64], !P1 ;  /* 0x2340000002062fae */ /* 0x00c3e4000c901d6a */
.L_x_278:
[----:B------:R-:W-:-:S13]  /*bff0*/  ISETP.GE.AND P2, PT, R36, 0x31, PT ;  /* 0x000000312400780c */ /* 0x000fda0003f46270 */
[----:B01----:R-:W-:Y:S02]  /*c000*/  @P2 LEA R2, P0, R7, R0, 0x1 ;  /* 0x0000000007022211 */ /* 0x003fe400078008ff */
[----:B------:R-:W-:-:S03]  /*c010*/  @P2 LEA R5, R5, UR37, 0x1 ;  /* 0x0000002505052c11 */ /* 0x000fc6000f8e08ff */
[----:B------:R-:W-:Y:S01]  /*c020*/  @P2 IMAD.X R3, RZ, RZ, R4, P0 ;  /* 0x000000ffff032224 */ /* 0x000fe200000e0604 */
[----:B------:R-:W-:-:S04]  /*c030*/  PLOP3.LUT P0, PT, PT, PT, PT, 0x80, 0x0 ;  /* 0x000000000000781c */ /* 0x000fc80003f0f070 */
[----:B------:R-:W-:Y:S01]  /*c040*/  @!PT LDS RZ, [RZ] ;  /* 0x00000000fffff984 */ /* 0x000fe20000000800 */
[----:B------:R-:W-:Y:S01]  /*c050*/  @!PT LDS RZ, [RZ] ;  /* 0x00000000fffff984 */ /* 0x000fe20000000800 */
[----:B------:R-:W-:Y:S01]  /*c060*/  @!PT LDS RZ, [RZ] ;  /* 0x00000000fffff984 */ /* 0x000fe20000000800 */
[----:B------:R0:W-:Y:S01]  /*c070*/  @P2 LDGSTS.E.BYPASS.LTC128B.128 [R5+0x23c00], desc[UR42][R2.64], !P1 ;  /* 0x23c0000002052fae */ /* 0x0001e2000c901d6a */
[----:B------:R-:W-:-:S08]  /*c080*/  NOP ;  /* 0x0000000000007918 */ /* 0x000fd00000000000 */
.L_x_221:
[----:B------:R-:W-:Y:S02]  /*c090*/  PLOP3.LUT P1, PT, P1, P0, PT, 0xa2, 0x0 ;  /* 0x000000000000781c */ /* 0x000fe40000f21472 */
[----:B------:R-:W-:-:S08]  /*c0a0*/  @P0 R2UR P1, UR4, R25 ;  /* 0x00000000190402ca */ /* 0x000fd00000020000 */
[----:B------:R-:W-:-:S05]  /*c0b0*/  @P0 PLOP3.LUT P0, PT, P1, PT, PT, 0x80, 0x0 ;  /* 0x000000000000081c */ /* 0x000fca0000f0f070 */
[----:B------:R-:W-:Y:S01]  /*c0c0*/  @!P1 SYNCS.ARRIVE.TRANS64.RED.A0T1 RZ, [UR4+0x38830], RZ ;  /* 0x038830ffffff99a7 */ /* 0x000fe20008200404 */
[----:B------:R-:W-:Y:S07]  /*c0d0*/  @!P1 ARRIVES.LDGSTSBAR.64.TRANSCNT [UR4+0x38830] ;  /* 0x03883000ff0099b0 */ /* 0x000fee0008000a84 */
[----:B------:R-:W-:Y:S05]  /*c0e0*/  @P0 BRA.U.ANY `(.L_x_221) ;  /* 0xfffffffd00e80947 */ /* 0x000fea000393ffff */
[----:B------:R-:W-:Y:S01]  /*c0f0*/  NOP ;  /* 0x0000000000007918 */ /* 0x000fe20000000000 */
[----:B------:R-:W-:-:S04]  /*c100*/  LOP3.LUT R0, R37, 0x2, RZ, 0xfc, !PT ;  /* 0x0000000225007812 */ /* 0x000fc800078efcff */
[----:B------:R-:W-:-:S13]  /*c110*/  ISETP.NE.AND P2, PT, R0, 0x3, PT ;  /* 0x000000030000780c */ /* 0x000fda0003f45270 */
[----:B------:R-:W-:Y:S05]  /*c120*/  @!P2 BRA `(.L_x_222) ;  /* 0x000000000004a947 */ /* 0x000fea0003800000 */
[----:B------:R-:W-:Y:S01]  /*c130*/  BPT.TRAP 0x1 ;  /* 0x000000040000795c */ /* 0x000fe20000300000 */
.L_x_222:
[----:B------:R1:W-:Y:S02]  /*c140*/  SYNCS.ARRIVE.TRANS64.A1T0 RZ, [R25+URZ+0x38830], RZ ;  /* 0x038830ff19ff79a7 */ /* 0x0003e4000810003f */
[----:B------:R-:W-:Y:S05]  /*c150*/  WARPSYNC.ALL ;  /* 0x0000000000007948 */ /* 0x000fea0003800000 */
[----:B------:R-:W-:Y:S01]  /*c160*/  UIADD3 UR4, UR37, 0x20400, URZ ;  /* 0x0002040025047890 */ /* 0x000fe2000fffe03f */
[----:B------:R-:W-:-:S03]  /*c170*/  SHF.R.S32.HI R0, RZ, 0x1f, R27 ;  /* 0x0000001fff007819 */ /* 0x000fc6000001141b */
[----:B------:R-:W-:Y:S02]  /*c180*/  ULOP3.LUT UP0, URZ, UR4, 0x3ff, URZ, 0xc0, !UPT ;  /* 0x000003ff043f7892 */ /* 0x000fe4000f80c03f */
[----:B------:R2:W-:Y:S01]  /*c190*/  STL [R1+0x10], R0 ;  /* 0x0000100001007387 */ /* 0x0005e20000100800 */
[----:B------:R-:W-:Y:S03]  /*c1a0*/  BAR.SYNC.DEFER_BLOCKING 0x8, 0x100 ;  /* 0x0204000000007b1d */ /* 0x000fe60000010000 */
[----:B------:R-:W-:-:S13]  /*c1b0*/  PLOP3.LUT P0, PT, PT, PT, UP0, 0x80, 0x0 ;  /* 0x000000000000781c */ /* 0x000fda0003f0f008 */
[----:B--2---:R-:W-:Y:S05]  /*c1c0*/  @!P0 BRA `(.L_x_223) ;  /* 0x0000000000408947 */ /* 0x004fea0003800000 */
[----:B0-----:R-:W-:Y:S01]  /*c1d0*/  MOV R2, 0x0 ;  /* 0x0000000000027802 */ /* 0x001fe20000000f00 */
        /* <DEDUP_REMOVED lines=14> */
[----:B01----:R-:W-:Y:S05]  /*c2c0*/  CALL.ABS.NOINC R2 ;  /* 0x0000000002007343 */ /* 0x003fea0003c00000 */
.L_x_223:
[----:B0-----:R-:W2:Y:S01]  /*c2d0*/  LDL R2, [R1+0x10] ;  /* 0x0000100001027983 */ /* 0x001ea20000100800 */
[----:B------:R-:W0:Y:S03]  /*c2e0*/  LDC R3, c[0x0][0x448] ;  /* 0x00011200ff037b82 */ /* 0x000e260000000800 */
[----:B------:R-:W3:Y:S01]  /*c2f0*/  LDL R21, [R1+0xc] ;  /* 0x00000c0001157983 */ /* 0x000ee20000100800 */
[----:B------:R-:W-:Y:S01]  /*c300*/  IMAD.MOV R5, RZ, RZ, -R34 ;  /* 0x000000ffff057224 */ /* 0x000fe200078e0a22 */
[----:B------:R-:W-:Y:S01]  /*c310*/  ULDC UR4, c[0x0][0xd38] ;  /* 0x00034e0000047ab9 */ /* 0x000fe20000000800 */
[----:B------:R-:W-:Y:S01]  /*c320*/  LOP3.LUT R16, R16, 0xffffdfff, RZ, 0xc0, !PT ;  /* 0xffffdfff10107812 */ /* 0x000fe200078ec0ff */
[----:B------:R-:W4:Y:S01]  /*c330*/  S2R R9, SR_TID.X ;  /* 0x0000000000097919 */ /* 0x000f220000002100 */
[----:B------:R-:W-:Y:S01]  /*c340*/  LEA R8, R29, UR37, 0x1 ;  /* 0x000000251d087c11 */ /* 0x000fe2000f8e08ff */
[----:B------:R-:W5:Y:S01]  /*c350*/  S2R R10, SR_TID.X ;  /* 0x00000000000a7919 */ /* 0x000f620000002100 */
[----:B0-----:R-:W-:-:S13]  /*c360*/  ISETP.NE.AND P0, PT, R3, 0x1, PT ;  /* 0x000000010300780c */ /* 0x001fda0003f05270 */
[----:B------:R-:W0:Y:S01]  /*c370*/  @P0 LDC R0, c[0x0][0x450] ;  /* 0x00011400ff000b82 */ /* 0x000e220000000800 */
[----:B------:R-:W-:Y:S01]  /*c380*/  @P0 LOP3.LUT R16, R16, 0x2000, RZ, 0xfc, !PT ;  /* 0x0000200010100812 */ /* 0x000fe200078efcff */
[----:B----4-:R-:W-:-:S03]  /*c390*/  IMAD.SHL.U32 R9, R9, 0x8, RZ ;  /* 0x0000000809097824 */ /* 0x010fc600078e00ff */
[----:B------:R-:W-:Y:S02]  /*c3a0*/  LOP3.LUT P1, RZ, R16, 0x1000000, RZ, 0xc0, !PT ;  /* 0x0100000010ff7812 */ /* 0x000fe4000782c0ff */
[----:B-----5:R-:W-:Y:S02]  /*c3b0*/  SHF.R.U32.HI R10, RZ, 0x3, R10 ;  /* 0x00000003ff0a7819 */ /* 0x020fe4000001160a */
[----:B------:R-:W-:Y:S02]  /*c3c0*/  LOP3.LUT R9, R9, 0x38, RZ, 0xc0, !PT ;  /* 0x0000003809097812 */ /* 0x000fe400078ec0ff */
[----:B------:R-:W-:Y:S01]  /*c3d0*/  LOP3.LUT R10, R10, 0xf, RZ, 0xc0, !PT ;  /* 0x0000000f0a0a7812 */ /* 0x000fe200078ec0ff */
[----:B--2---:R-:W-:Y:S02]  /*c3e0*/  IMAD.MOV.U32 R20, RZ, RZ, R2 ;  /* 0x000000ffff147224 */ /* 0x004fe400078e0002 */
[----:B------:R-:W2:Y:S01]  /*c3f0*/  @P0 LDC R2, c[0x0][0x44c] ;  /* 0x00011300ff020b82 */ /* 0x000ea20000000800 */
[----:B---3--:R-:W-:Y:S01]  /*c400*/  IMAD R5, R5, UR4, R21 ;  /* 0x0000000405057c24 */ /* 0x008fe2000f8e0215 */
[----:B------:R-:W-:-:S02]  /*c410*/  ULDC.64 UR4, c[0x0][0x2d8] ;  /* 0x0000b60000047ab9 */ /* 0x000fc40000000a00 */
[----:B------:R-:W-:Y:S02]  /*c420*/  IMAD R6, R26, UR4, RZ ;  /* 0x000000041a067c24 */ /* 0x000fe4000f8e02ff */
[----:B------:R-:W-:Y:S02]  /*c430*/  IMAD R34, R5, 0x40, R24 ;  /* 0x0000004005227824 */ /* 0x000fe400078e0218 */
[----:B------:R-:W-:Y:S02]  /*c440*/  IMAD R6, R19, UR5, R6 ;  /* 0x0000000513067c24 */ /* 0x000fe4000f8e0206 */
[----:B------:R-:W-:Y:S02]  /*c450*/  IMAD.MOV.U32 R4, RZ, RZ, R34 ;  /* 0x000000ffff047224 */ /* 0x000fe400078e0022 */
[----:B--2---:R-:W-:-:S05]  /*c460*/  @P0 IMAD.HI.U32 R2, R34, R2, RZ ;  /* 0x0000000222020227 */ /* 0x004fca00078e00ff */
[----:B0-----:R-:W-:-:S05]  /*c470*/  @P0 SHF.R.U32.HI R4, RZ, R0, R2 ;  /* 0x00000000ff040219 */ /* 0x001fca0000011602 */
[----:B------:R-:W-:-:S04]  /*c480*/  IMAD.MOV R0, RZ, RZ, -R4 ;  /* 0x000000ffff007224 */ /* 0x000fc800078e0a04 */
[----:B------:R-:W-:Y:S02]  /*c490*/  IMAD R0, R3, R0, R34 ;  /* 0x0000000003007224 */ /* 0x000fe400078e0222 */
[----:B------:R-:W-:Y:S01]  /*c4a0*/  IMAD.WIDE.U32 R2, R19, UR4, RZ ;  /* 0x0000000413027c25 */ /* 0x000fe2000f8e00ff */
[----:B------:R-:W-:-:S03]  /*c4b0*/  ULDC.64 UR4, c[0x0][0x2e0] ;  /* 0x0000b80000047ab9 */ /* 0x000fc60000000a00 */
[----:B------:R-:W-:Y:S02]  /*c4c0*/  IMAD.IADD R3, R3, 0x1, R6 ;  /* 0x0000000103037824 */ /* 0x000fe400078e0206 */
[----:B------:R-:W-:Y:S02]  /*c4d0*/  IMAD R6, R20, UR4, RZ ;  /* 0x0000000414067c24 */ /* 0x000fe4000f8e02ff */
[----:B------:R-:W-:-:S04]  /*c4e0*/  IMAD.WIDE.U32 R2, R27, UR4, R2 ;  /* 0x000000041b027c25 */ /* 0x000fc8000f8e0002 */
[----:B------:R-:W-:Y:S01]  /*c4f0*/  IMAD R6, R27, UR5, R6 ;  /* 0x000000051b067c24 */ /* 0x000fe2000f8e0206 */
[----:B------:R-:W-:-:S03]  /*c500*/  ULDC.64 UR4, c[0x0][0x2d0] ;  /* 0x0000b40000047ab9 */ /* 0x000fc60000000a00 */
[----:B------:R-:W-:Y:S01]  /*c510*/  IMAD.IADD R3, R3, 0x1, R6 ;  /* 0x0000000103037824 */ /* 0x000fe200078e0206 */
[----:B------:R-:W-:Y:S01]  /*c520*/  SHF.R.S32.HI R6, RZ, 0x1f, R4 ;  /* 0x0000001fff067819 */ /* 0x000fe20000011404 */
[----:B------:R-:W-:-:S04]  /*c530*/  IMAD.WIDE.U32 R2, R4, UR4, R2 ;  /* 0x0000000404027c25 */ /* 0x000fc8000f8e0002 */
[----:B------:R-:W-:-:S04]  /*c540*/  IMAD R6, R6, UR4, RZ ;  /* 0x0000000406067c24 */ /* 0x000fc8000f8e02ff */
        /* <DEDUP_REMOVED lines=14> */
[----:B------:R-:W-:Y:S02]  /*c630*/  LEA R5, R5, R10, 0x6 ;  /* 0x0000000a05057211 */ /* 0x000fe400078e30ff */
[----:B------:R-:W-:Y:S01]  /*c640*/  LOP3.LUT R16, R16, 0xfffffeff, RZ, 0xc0, !PT ;  /* 0xfffffeff10107812 */ /* 0x000fe200078ec0ff */
[----:B------:R-:W2:Y:S01]  /*c650*/  SHFL.IDX PT, R3, R2, RZ, 0x181f ;  /* 0x00181fff02037589 */ /* 0x000ea200000e0000 */
[----:B------:R-:W-:-:S13]  /*c660*/  ISETP.GE.AND P2, PT, R5, UR36, PT ;  /* 0x0000002405007c0c */ /* 0x000fda000bf46270 */
[----:B------:R-:W-:-:S04]  /*c670*/  @P2 LOP3.LUT R16, R16, 0x100, RZ, 0xfc, !PT ;  /* 0x0000010010102812 */ /* 0x000fc800078efcff */
[----:B------:R-:W-:Y:S02]  /*c680*/  LOP3.LUT R16, R16, 0xffffff7f, RZ, 0xc0, !PT ;  /* 0xffffff7f10107812 */ /* 0x000fe400078ec0ff */
[----:B0-----:R-:W-:-:S05]  /*c690*/  @!P2 LEA R4, P0, R9, R4, 0x1 ;  /* 0x000000040904a211 */ /* 0x001fca00078008ff */
[----:B--2---:R-:W-:Y:S02]  /*c6a0*/  @!P2 IMAD.X R3, RZ, RZ, R3, P0 ;  /* 0x000000ffff03a224 */ /* 0x004fe400000e0603 */
[----:B------:R-:W-:Y:S02]  /*c6b0*/  @!P2 IMAD.MOV.U32 R6, RZ, RZ, R4 ;  /* 0x000000ffff06a224 */ /* 0x000fe400078e0004 */
[----:B------:R-:W-:Y:S02]  /*c6c0*/  @!P2 IMAD.MOV.U32 R7, RZ, RZ, R3 ;  /* 0x000000ffff07a224 */ /* 0x000fe400078e0003 */
[----:B------:R-:W-:-:S03]  /*c6d0*/  VIADD R3, R5, 0x10 ;  /* 0x0000001005037836 */ /* 0x000fc60000000000 */
[----:B------:R-:W-:Y:S01]  /*c6e0*/  @!PT LDS RZ, [RZ] ;  /* 0x00000000fffff984 */ /* 0x000fe20000000800 */
[----:B------:R0:W-:Y:S02]  /*c6f0*/  @!P2 LDGSTS.E.BYPASS.LTC128B.128 [R8+0x20400], desc[UR42][R6.64], !P1 ;  /* 0x204000000608afae */ /* 0x0001e4000c901d6a */
[----:B------:R-:W-:Y:S02]  /*c700*/  ISETP.GE.AND P2, PT, R3, UR36, PT ;  /* 0x0000002403007c0c */ /* 0x000fe4000bf46270 */
[----:B------:R-:W-:Y:S04]  /*c710*/  SHFL.IDX PT, R3, R2, 0x1, 0x181f ;  /* 0x00381f0002037f89 */ /* 0x000fe800000e0000 */
[----:B0-----:R-:W0:Y:S07]  /*c720*/  SHFL.IDX PT, R6, R0, 0x1, 0x181f ;  /* 0x00381f0000067f89 */ /* 0x001e2e00000e0000 */
[----:B------:R-:W-:-:S04]  /*c730*/  @P2 LOP3.LUT R16, R16, 0x80, RZ, 0xfc, !PT ;  /* 0x0000008010102812 */ /* 0x000fc800078efcff */
[----:B------:R-:W-:Y:S02]  /*c740*/  LOP3.LUT R16, R16, 0xffffffbf, RZ, 0xc0, !PT ;  /* 0xffffffbf10107812 */ /* 0x000fe400078ec0ff */
[----:B0-----:R-:W-:-:S05]  /*c750*/  @!P2 LEA R6, P0, R9, R6, 0x1 ;  /* 0x000000060906a211 */ /* 0x001fca00078008ff */
[----:B------:R-:W-:-:S04]  /*c760*/  @!P2 IMAD.X R3, RZ, RZ, R3, P0 ;  /* 0x000000ffff03a224 */ /* 0x000fc800000e0603 */
[----:B------:R-:W-:Y:S02]  /*c770*/  @!P2 IMAD.MOV.U32 R7, RZ, RZ, R3 ;  /* 0x000000ffff07a224 */ /* 0x000fe400078e0003 */
[----:B------:R-:W-:-:S03]  /*c780*/  VIADD R3, R5, 0x20 ;  /* 0x0000002005037836 */ /* 0x000fc60000000000 */
[----:B------:R0:W-:Y:S02]  /*c790*/  @!P2 LDGSTS.E.BYPASS.LTC128B.128 [R8+0x20c00], desc[UR42][R6.64], !P1 ;  /* 0x20c000000608afae */ /* 0x0001e4000c901d6a */
[----:B------:R-:W-:Y:S02]  /*c7a0*/  ISETP.GE.AND P2, PT, R3, UR36, PT ;  /* 0x0000002403007c0c */ /* 0x000fe4000bf46270 */
[----:B------:R-:W-:Y:S04]  /*c7b0*/  SHFL.IDX PT, R3, R2, 0x2, 0x181f ;  /* 0x00581f0002037f89 */ /* 0x000fe800000e0000 */
[----:B0-----:R-:W0:Y:S07]  /*c7c0*/  SHFL.IDX PT, R6, R0, 0x2, 0x181f ;  /* 0x00581f0000067f89 */ /* 0x001e2e00000e0000 */
[----:B------:R-:W-:Y:S01]  /*c7d0*/  @P2 LOP3.LUT R16, R16, 0x40, RZ, 0xfc, !PT ;  /* 0x0000004010102812 */ /* 0x000fe200078efcff */
[----:B------:R-:W2:Y:S01]  /*c7e0*/  SHFL.IDX PT, R0, R0, 0x3, 0x181f ;  /* 0x00781f0000007f89 */ /* 0x000ea200000e0000 */
[----:B0-----:R-:W-:-:S05]  /*c7f0*/  @!P2 LEA R6, P0, R9, R6, 0x1 ;  /* 0x000000060906a211 */ /* 0x001fca00078008ff */
[----:B------:R-:W-:-:S04]  /*c800*/  @!P2 IMAD.X R3, RZ, RZ, R3, P0 ;  /* 0x000000ffff03a224 */ /* 0x000fc800000e0603 */
[----:B------:R-:W-:Y:S02]  /*c810*/  @!P2 IMAD.MOV.U32 R7, RZ, RZ, R3 ;  /* 0x000000ffff07a224 */ /* 0x000fe400078e0003 */
[----:B------:R0:W3:Y:S04]  /*c820*/  SHFL.IDX PT, R3, R2, 0x3, 0x181f ;  /* 0x00781f0002037f89 */ /* 0x0000e800000e0000 */
[----:B--2---:R0:W-:Y:S02]  /*c830*/  @!P2 LDGSTS.E.BYPASS.LTC128B.128 [R8+0x21400], desc[UR42][R6.64], !P1 ;  /* 0x214000000608afae */ /* 0x0041e4000c901d6a */
.L_x_287:
[----:B------:R-:W-:Y:S01]  /*c840*/  VIADD R5, R5, 0x30 ;  /* 0x0000003005057836 */ /* 0x000fe20000000000 */
[----:B------:R-:W-:-:S04]  /*c850*/  LOP3.LUT R16, R16, 0xfffff7ff, RZ, 0xc0, !PT ;  /* 0xfffff7ff10107812 */ /* 0x000fc800078ec0ff */
[----:B------:R-:W-:-:S13]  /*c860*/  ISETP.GE.AND P2, PT, R5, UR36, PT ;  /* 0x0000002405007c0c */ /* 0x000fda000bf46270 */
[----:B0-----:R-:W-:Y:S02]  /*c870*/  @!P2 LEA R2, P0, R9, R0, 0x1 ;  /* 0x000000000902a211 */ /* 0x001fe400078008ff */
[----:B------:R-:W-:-:S03]  /*c880*/  @P2 LOP3.LUT R16, R16, 0x800, RZ, 0xfc, !PT ;  /* 0x0000080010102812 */ /* 0x000fc600078efcff */
        /* <DEDUP_REMOVED lines=8> */
[----:B------:R-:W-:Y:S01]  /*c910*/  NOP ;  /* 0x0000000000007918 */ /* 0x000fe20000000000 */
[----:B------:R-:W-:Y:S02]  /*c920*/  UIADD3 UR4, UR37, 0x26400, URZ ;  /* 0x0002640025047890 */ /* 0x000fe4000fffe03f */
[----:B------:R-:W-:Y:S02]  /*c930*/  SYNCS.ARRIVE.TRANS64.A1T0 RZ, [UR37+0x38800], RZ ;  /* 0x038800ffffff79a7 */ /* 0x000fe40008100025 */
[----:B------:R-:W-:-:S06]  /*c940*/  ULOP3.LUT UP0, URZ, UR4, 0x3ff, URZ, 0xc0, !UPT ;  /* 0x000003ff043f7892 */ /* 0x000fcc000f80c03f */
[----:B------:R-:W-:-:S13]  /*c950*/  PLOP3.LUT P0, PT, PT, PT, UP0, 0x80, 0x0 ;  /* 0x000000000000781c */ /* 0x000fda0003f0f008 */
[----:B0-----:R-:W-:Y:S05]  /*c960*/  @!P0 BRA `(.L_x_225) ;  /* 0x0000000000408947 */ /* 0x001fea0003800000 */
        /* <DEDUP_REMOVED lines=16> */
.L_x_225:
[----:B------:R-:W2:Y:S01]  /*ca70*/  LDL.LU R20, [R1+0x10] ;  /* 0x0000100001147983 */ /* 0x000ea20000300800 */
[----:B------:R-:W0:Y:S01]  /*ca80*/  LDC R2, c[0x0][0x448] ;  /* 0x00011200ff027b82 */ /* 0x000e220000000800 */
[----:B------:R-:W-:Y:S01]  /*ca90*/  ULDC.64 UR4, c[0x0][0x3d8] ;  /* 0x0000f60000047ab9 */ /* 0x000fe20000000a00 */
[----:B------:R-:W-:Y:S01]  /*caa0*/  IMAD.MOV.U32 R0, RZ, RZ, R34 ;  /* 0x000000ffff007224 */ /* 0x000fe200078e0022 */
[----:B------:R3:W5:Y:S01]  /*cab0*/  LDL R9, [R1+0x8] ;  /* 0x0000080001097983 */ /* 0x0007620000100800 */
[----:B------:R-:W-:Y:S01]  /*cac0*/  IMAD R4, R26, UR4, RZ ;  /* 0x000000041a047c24 */ /* 0x000fe2000f8e02ff */
[C---:B------:R-:W-:Y:S02]  /*cad0*/  LOP3.LUT P5, RZ, R16.reuse, 0x200000, RZ, 0xc0, !PT ;  /* 0x0020000010ff7812 */ /* 0x040fe400078ac0ff */
[----:B------:R3:W5:Y:S01]  /*cae0*/  LDL R8, [R1+0x4] ;  /* 0x0000040001087983 */ /* 0x0007620000100800 */
[----:B------:R-:W-:Y:S01]  /*caf0*/  IMAD R4, R19, UR5, R4 ;  /* 0x0000000513047c24 */ /* 0x000fe2000f8e0204 */
[----:B------:R-:W-:-:S02]  /*cb00*/  LOP3.LUT P4, RZ, R16, 0x100000, RZ, 0xc0, !PT ;  /* 0x0010000010ff7812 */ /* 0x000fc4000788c0ff */
[C---:B------:R-:W-:Y:S02]  /*cb10*/  LOP3.LUT P3, RZ, R16.reuse, 0x80000, RZ, 0xc0, !PT ;  /* 0x0008000010ff7812 */ /* 0x040fe4000786c0ff */
[----:B------:R-:W-:Y:S02]  /*cb20*/  LOP3.LUT P2, RZ, R16, 0x40000, RZ, 0xc0, !PT ;  /* 0x0004000010ff7812 */ /* 0x000fe4000784c0ff */
[----:B0-----:R-:W-:-:S13]  /*cb30*/  ISETP.NE.AND P6, PT, R2, 0x1, PT ;  /* 0x000000010200780c */ /* 0x001fda0003fc5270 */
[----:B------:R-:W0:Y:S08]  /*cb40*/  @P6 LDC R3, c[0x0][0x44c] ;  /* 0x00011300ff036b82 */ /* 0x000e300000000800 */
[----:B------:R-:W4:Y:S01]  /*cb50*/  @P6 LDC R2, c[0x0][0x450] ;  /* 0x00011400ff026b82 */ /* 0x000f220000000800 */
[----:B0-----:R-:W-:-:S05]  /*cb60*/  @P6 IMAD.HI.U32 R3, R34, R3, RZ ;  /* 0x0000000322036227 */ /* 0x001fca00078e00ff */
[----:B----4-:R-:W-:Y:S01]  /*cb70*/  @P6 SHF.R.U32.HI R0, RZ, R2, R3 ;  /* 0x00000002ff006219 */ /* 0x010fe20000011603 */
[----:B------:R-:W-:Y:S01]  /*cb80*/  IMAD.WIDE.U32 R2, R19, UR4, RZ ;  /* 0x0000000413027c25 */ /* 0x000fe2000f8e00ff */
[----:B------:R-:W-:-:S03]  /*cb90*/  ULDC.64 UR4, c[0x0][0x3e0] ;  /* 0x0000f80000047ab9 */ /* 0x000fc60000000a00 */
[----:B------:R-:W-:Y:S01]  /*cba0*/  IMAD.IADD R3, R3, 0x1, R4 ;  /* 0x0000000103037824 */ /* 0x000fe200078e0204 */
[----:B------:R-:W0:Y:S01]  /*cbb0*/  S2R R21, SR_TID.X ;  /* 0x0000000000157919 */ /* 0x000e220000002100 */
[----:B------:R-:W-:Y:S01]  /*cbc0*/  IMAD.WIDE.U32 R2, R27, UR4, R2 ;  /* 0x000000041b027c25 */ /* 0x000fe2000f8e0002 */
[----:B------:R-:W-:-:S03]  /*cbd0*/  SHF.R.S32.HI R5, RZ, 0x1f, R0 ;  /* 0x0000001fff057819 */ /* 0x000fc60000011400 */
[----:B0-----:R-:W-:-:S05]  /*cbe0*/  IMAD.SHL.U32 R21, R21, 0x8, RZ ;  /* 0x0000000815157824 */ /* 0x001fca00078e00ff */
[----:B------:R-:W-:Y:S01]  /*cbf0*/  LOP3.LUT R21, R21, 0x38, RZ, 0xc0, !PT ;  /* 0x0000003815157812 */ /* 0x000fe200078ec0ff */
[----:B--2---:R-:W-:Y:S01]  /*cc00*/  IMAD R4, R20, UR4, RZ ;  /* 0x0000000414047c24 */ /* 0x004fe2000f8e02ff */
[----:B------:R-:W-:-:S03]  /*cc10*/  ULDC UR4, c[0x0][0x448] ;  /* 0x0001120000047ab9 */ /* 0x000fc60000000800 */
[----:B------:R-:W-:-:S04]  /*cc20*/  IMAD R4, R27, UR5, R4 ;  /* 0x000000051b047c24 */ /* 0x000fc8000f8e0204 */
[----:B------:R-:W-:Y:S02]  /*cc30*/  IMAD.IADD R3, R3, 0x1, R4 ;  /* 0x0000000103037824 */ /* 0x000fe400078e0204 */
[----:B------:R-:W-:-:S04]  /*cc40*/  IMAD.MOV R4, RZ, RZ, -R0 ;  /* 0x000000ffff047224 */ /* 0x000fc800078e0a00 */
[----:B------:R-:W-:Y:S01]  /*cc50*/  IMAD R4, R4, UR4, R34 ;  /* 0x0000000404047c24 */ /* 0x000fe2000f8e0222 */
[----:B------:R-:W-:Y:S02]  /*cc60*/  ULDC.64 UR4, c[0x0][0x3d0] ;  /* 0x0000f40000047ab9 */ /* 0x000fe40000000a00 */
        /* <DEDUP_REMOVED lines=9> */
[----:B------:R-:W-:-:S03]  /*cd00*/  ULDC.64 UR4, c[0x0][0x390] ;  /* 0x0000e40000047ab9 */ /* 0x000fc60000000a00 */
[----:B------:R-:W-:Y:S01]  /*cd10*/  IMAD.IADD R4, R3, 0x1, R0 ;  /* 0x0000000103047824 */ /* 0x000fe200078e0200 */
[----:B------:R-:W-:Y:S01]  /*cd20*/  LEA R0, P0, R2, UR4, 0x1 ;  /* 0x0000000402007c11 */ /* 0x000fe2000f8008ff */
[----:B------:R-:W-:-:S03]  /*cd30*/  UMOV UR4, 0xffffffff ;  /* 0xffffffff00047882 */ /* 0x000fc60000000000 */
[----:B------:R-:W-:Y:S02]  /*cd40*/  LEA.HI.X R4, R2, UR5, R4, 0x1, P0 ;  /* 0x0000000502047c11 */ /* 0x000fe400080f0c04 */
[----:B------:R-:W-:Y:S01]  /*cd50*/  LEA R20, R29, UR37, 0x1 ;  /* 0x000000251d147c11 */ /* 0x000fe2000f8e08ff */
[----:B---3--:R-:W-:Y:S06]  /*cd60*/  BRA.DIV UR4, `(.L_x_226) ;  /* 0x0000003204607947 */ /* 0x008fec000b800000 */
[----:B------:R-:W-:Y:S01]  /*cd70*/  LOP3.LUT P1, RZ, R16, 0x40, RZ, 0xc0, !PT ;  /* 0x0000004010ff7812 */ /* 0x000fe2000782c0ff */
[----:B------:R-:W0:Y:S01]  /*cd80*/  SHFL.IDX PT, R3, R0, RZ, 0x181f ;  /* 0x00181fff00037589 */ /* 0x000e2200000e0000 */
[----:B------:R-:W-:Y:S02]  /*cd90*/  LOP3.LUT R22, R22, 0xfbffffff, RZ, 0xc0, !PT ;  /* 0xfbffffff16167812 */ /* 0x000fe400078ec0ff */
[----:B------:R-:W-:Y:S01]  /*cda0*/  LOP3.LUT P6, RZ, R16, 0x400000, RZ, 0xc0, !PT ;  /* 0x0040000010ff7812 */ /* 0x000fe200078cc0ff */
[----:B------:R-:W2:Y:S04]  /*cdb0*/  SHFL.IDX PT, R2, R4, RZ, 0x181f ;  /* 0x00181fff04027589 */ /* 0x000ea800000e0000 */
[----:B------:R-:W3:Y:S04]  /*cdc0*/  SHFL.IDX PT, R14, R0, 0x1, 0x181f ;  /* 0x00381f00000e7f89 */ /* 0x000ee800000e0000 */
[----:B------:R-:W-:Y:S01]  /*cdd0*/  @P1 LOP3.LUT R22, R22, 0x4000000, RZ, 0xfc, !PT ;  /* 0x0400000016161812 */ /* 0x000fe200078efcff */
[----:B------:R-:W4:Y:S01]  /*cde0*/  SHFL.IDX PT, R5, R4, 0x1, 0x181f ;  /* 0x00381f0004057f89 */ /* 0x000f2200000e0000 */
[----:B------:R-:W-:-:S02]  /*cdf0*/  LOP3.LUT P1, RZ, R16, 0x80, RZ, 0xc0, !PT ;  /* 0x0000008010ff7812 */ /* 0x000fc4000782c0ff */
[----:B------:R-:W-:-:S11]  /*ce00*/  LOP3.LUT R22, R22, 0xf7ffffff, RZ, 0xc0, !PT ;  /* 0xf7ffffff16167812 */ /* 0x000fd600078ec0ff */
[----:B------:R-:W-:Y:S02]  /*ce10*/  @P1 LOP3.LUT R22, R22, 0x8000000, RZ, 0xfc, !PT ;  /* 0x0800000016161812 */ /* 0x000fe400078efcff */
[----:B------:R-:W-:-:S13]  /*ce20*/  LOP3.LUT P1, RZ, R16, 0x100, RZ, 0xc0, !PT ;  /* 0x0000010010ff7812 */ /* 0x000fda000782c0ff */
[----:B0-----:R-:W-:-:S05]  /*ce30*/  @!P1 LEA R3, P0, R21, R3, 0x1 ;  /* 0x0000000315039211 */ /* 0x001fca00078008ff */
[----:B--2---:R-:W-:Y:S01]  /*ce40*/  @!P1 IMAD.X R2, RZ, RZ, R2, P0 ;  /* 0x000000ffff029224 */ /* 0x004fe200000e0602 */
[----:B------:R-:W-:-:S04]  /*ce50*/  LOP3.LUT P0, RZ, R16, 0x800000, RZ, 0xc0, !PT ;  /* 0x0080000010ff7812 */ /* 0x000fc8000780c0ff */
[----:B------:R-:W-:-:S04]  /*ce60*/  @!P1 LOP3.LUT R3, R3, R2, RZ, 0x3c, !PT ;  /* 0x0000000203039212 */ /* 0x000fc800078e3cff */
[----:B------:R-:W-:-:S04]  /*ce70*/  @!P1 LOP3.LUT R2, R3, R2, RZ, 0x3c, !PT ;  /* 0x0000000203029212 */ /* 0x000fc800078e3cff */
[----:B------:R-:W-:-:S05]  /*ce80*/  @!P1 LOP3.LUT R3, R3, R2, RZ, 0x3c, !PT ;  /* 0x0000000203039212 */ /* 0x000fca00078e3cff */
[----:B------:R-:W-:Y:S01]  /*ce90*/  @!P1 LDGSTS.E.BYPASS.LTC128B.128 [R20+0x26400], desc[UR42][R2.64], !P0 ;  /* 0x2640000002149fae */ /* 0x000fe2000c101d6a */
[----:B-----5:R-:W-:-:S03]  /*cea0*/  @!P1 ISETP.NE.U32.AND P0, PT, R9, RZ, PT ;  /* 0x000000ff0900920c */ /* 0x020fc60003f05070 */
[----:B------:R-:W-:Y:S04]  /*ceb0*/  @!P1 LDGSTS.E.BYPASS.LTC128B.128 [R20+0x28400], desc[UR42][R2.64+0x80], !P6 ;  /* 0x2840008002149fae */ /* 0x000fe8000f101d6a */
[----:B------:R-:W-:Y:S04]  /*cec0*/  @!P1 LDGSTS.E.BYPASS.LTC128B.128 [R20+0x2a400], desc[UR42][R2.64+0x100], !P5 ;  /* 0x2a40010002149fae */ /* 0x000fe8000e901d6a */
[----:B------:R-:W-:Y:S04]  /*ced0*/  @!P1 LDGSTS.E.BYPASS.LTC128B.128 [R20+0x2c400], desc[UR42][R2.64+0x180], !P4 ;  /* 0x2c40018002149fae */ /* 0x000fe8000e101d6a */
[----:B------:R-:W-:Y:S04]  /*cee0*/  @!P1 LDGSTS.E.BYPASS.LTC128B.128 [R20+0x2e400], desc[UR42][R2.64+0x200], !P3 ;  /* 0x2e40020002149fae */ /* 0x000fe8000d901d6a */
[----:B------:R-:W-:Y:S04]  /*cef0*/  @!P1 LDGSTS.E.BYPASS.LTC128B.128 [R20+0x30400], desc[UR42][R2.64+0x280], !P2 ;  /* 0x3040028002149fae */ /* 0x000fe8000d101d6a */
[----:B------:R-:W-:Y:S01]  /*cf00*/  @!P1 LDGSTS.E.BYPASS.LTC128B.128 [R20+0x32400], desc[UR42][R2.64+0x300], P0 ;  /* 0x3240030002149fae */ /* 0x000fe20008101d6a */
[----:B------:R-:W-:-:S13]  /*cf10*/  @!P1 ISETP.NE.U32.AND P0, PT, R8, RZ, PT ;  /* 0x000000ff0800920c */ /* 0x000fda0003f05070 */
[----:B------:R0:W-:Y:S01]  /*cf20*/  @!P1 LDGSTS.E.BYPASS.LTC128B.128 [R20+0x34400], desc[UR42][R2.64+0x380], P0 ;  /* 0x3440038002149fae */ /* 0x0001e20008101d6a */
[----:B------:R-:W-:-:S13]  /*cf30*/  LOP3.LUT P1, RZ, R22, 0x8000000, RZ, 0xc0, !PT ;  /* 0x0800000016ff7812 */ /* 0x000fda000782c0ff */
[----:B---3--:R-:W-:Y:S02]  /*cf40*/  @!P1 LEA R6, P0, R21, R14, 0x1 ;  /* 0x0000000e15069211 */ /* 0x008fe400078008ff */
[----:B------:R-:W2:Y:S03]  /*cf50*/  SHFL.IDX PT, R14, R0, 0x2, 0x181f ;  /* 0x00581f00000e7f89 */ /* 0x000ea600000e0000 */
[----:B----4-:R-:W-:Y:S01]  /*cf60*/  @!P1 IMAD.X R7, RZ, RZ, R5, P0 ;  /* 0x000000ffff079224 */ /* 0x010fe200000e0605 */
[----:B------:R-:W-:Y:S01]  /*cf70*/  LOP3.LUT P0, RZ, R16, 0x800000, RZ, 0xc0, !PT ;  /* 0x0080000010ff7812 */ /* 0x000fe2000780c0ff */
[----:B0-----:R-:W-:Y:S01]  /*cf80*/  @!P1 IMAD.MOV.U32 R2, RZ, RZ, R6 ;  /* 0x000000ffff029224 */ /* 0x001fe200078e0006 */
[----:B------:R-:W0:Y:S01]  /*cf90*/  SHFL.IDX PT, R5, R4, 0x2, 0x181f ;  /* 0x00581f0004057f89 */ /* 0x000e2200000e0000 */
[----:B------:R-:W-:-:S03]  /*cfa0*/  @!P1 IMAD.MOV.U32 R3, RZ, RZ, R7 ;  /* 0x000000ffff039224 */ /* 0x000fc600078e0007 */
[----:B------:R-:W3:Y:S07]  /*cfb0*/  SHFL.IDX PT, R4, R4, 0x3, 0x181f ;  /* 0x00781f0004047f89 */ /* 0x000eee00000e0000 */
[----:B------:R-:W-:Y:S01]  /*cfc0*/  @!P1 LDGSTS.E.BYPASS.LTC128B.128 [R20+0x26c00], desc[UR42][R2.64], !P0 ;  /* 0x26c0000002149fae */ /* 0x000fe2000c101d6a */
[----:B------:R-:W-:-:S03]  /*cfd0*/  @!P1 ISETP.NE.U32.AND P0, PT, R9, RZ, PT ;  /* 0x000000ff0900920c */ /* 0x000fc60003f05070 */
        /* <DEDUP_REMOVED lines=9> */
[----:B--2---:R-:W-:Y:S02]  /*d070*/  @!P1 LEA R6, P0, R21, R14, 0x1 ;  /* 0x0000000e15069211 */ /* 0x004fe400078008ff */
[----:B------:R2:W1:Y:S03]  /*d080*/  SHFL.IDX PT, R14, R0, 0x3, 0x181f ;  /* 0x00781f00000e7f89 */ /* 0x00046600000e0000 */
[----:B0-----:R-:W-:Y:S01]  /*d090*/  @!P1 IMAD.X R7, RZ, RZ, R5, P0 ;  /* 0x000000ffff079224 */ /* 0x001fe200000e0605 */
[----:B------:R-:W-:Y:S01]  /*d0a0*/  LOP3.LUT P0, RZ, R16, 0x800000, RZ, 0xc0, !PT ;  /* 0x0080000010ff7812 */ /* 0x000fe2000780c0ff */
[----:B----4-:R-:W-:Y:S02]  /*d0b0*/  @!P1 IMAD.MOV.U32 R2, RZ, RZ, R6 ;  /* 0x000000ffff029224 */ /* 0x010fe400078e0006 */
[----:B------:R-:W-:-:S10]  /*d0c0*/  @!P1 IMAD.MOV.U32 R3, RZ, RZ, R7 ;  /* 0x000000ffff039224 */ /* 0x000fd400078e0007 */
[----:B------:R2:W-:Y:S01]  /*d0d0*/  @!P1 LDGSTS.E.BYPASS.LTC128B.128 [R20+0x27400], desc[UR42][R2.64], !P0 ;  /* 0x2740000002149fae */ /* 0x0005e2000c101d6a */
[----:B------:R-:W-:-:S03]  /*d0e0*/  @!P1 ISETP.NE.U32.AND P0, PT, R9, RZ, PT ;  /* 0x000000ff0900920c */ /* 0x000fc60003f05070 */
[----:B------:R2:W-:Y:S04]  /*d0f0*/  @!P1 LDGSTS.E.BYPASS.LTC128B.128 [R20+0x29400], desc[UR42][R2.64+0x80], !P6 ;  /* 0x2940008002149fae */ /* 0x0005e8000f101d6a */
[----:B------:R2:W-:Y:S04]  /*d100*/  @!P1 LDGSTS.E.BYPASS.LTC128B.128 [R20+0x2b400], desc[UR42][R2.64+0x100], !P5 ;  /* 0x2b40010002149fae */ /* 0x0005e8000e901d6a */
[----:B------:R2:W-:Y:S04]  /*d110*/  @!P1 LDGSTS.E.BYPASS.LTC128B.128 [R20+0x2d400], desc[UR42][R2.64+0x180], !P4 ;  /* 0x2d40018002149fae */ /* 0x0005e8000e101d6a */
[----:B------:R2:W-:Y:S04]  /*d120*/  @!P1 LDGSTS.E.BYPASS.LTC128B.128 [R20+0x2f400], desc[UR42][R2.64+0x200], !P3 ;  /* 0x2f40020002149fae */ /* 0x0005e8000d901d6a */
[----:B------:R2:W-:Y:S04]  /*d130*/  @!P1 LDGSTS.E.BYPASS.LTC128B.128 [R20+0x31400], desc[UR42][R2.64+0x280], !P2 ;  /* 0x3140028002149fae */ /* 0x0005e8000d101d6a */
[----:B------:R2:W-:Y:S01]  /*d140*/  @!P1 LDGSTS.E.BYPASS.LTC128B.128 [R20+0x33400], desc[UR42][R2.64+0x300], P0 ;  /* 0x3340030002149fae */ /* 0x0005e20008101d6a */
[----:B------:R-:W-:-:S13]  /*d150*/  @!P1 ISETP.NE.U32.AND P0, PT, R8, RZ, PT ;  /* 0x000000ff0800920c */ /* 0x000fda0003f05070 */
[----:B-1-3--:R2:W-:Y:S02]  /*d160*/  @!P1 LDGSTS.E.BYPASS.LTC128B.128 [R20+0x35400], desc[UR42][R2.64+0x380], P0 ;  /* 0x3540038002149fae */ /* 0x00a5e40008101d6a */
.L_x_297:
[----:B--2---:R-:W2:Y:S01]  /*d170*/  LDL R0, [R1+0x1c] ;  /* 0x00001c0001007983 */ /* 0x004ea20000100800 */
[C---:B------:R-:W-:Y:S02]  /*d180*/  LOP3.LUT P1, RZ, R16.reuse, 0x800, RZ, 0xc0, !PT ;  /* 0x0000080010ff7812 */ /* 0x040fe4000782c0ff */
[----:B------:R-:W-:-:S11]  /*d190*/  LOP3.LUT P6, RZ, R16, 0x400000, RZ, 0xc0, !PT ;  /* 0x0040000010ff7812 */ /* 0x000fd600078cc0ff */
[----:B0-----:R-:W-:-:S05]  /*d1a0*/  @!P1 LEA R2, P0, R21, R14, 0x1 ;  /* 0x0000000e15029211 */ /* 0x001fca00078008ff */
[----:B------:R-:W-:Y:S01]  /*d1b0*/  @!P1 IMAD.X R3, RZ, RZ, R4, P0 ;  /* 0x000000ffff039224 */ /* 0x000fe200000e0604 */
[----:B------:R-:W-:-:S13]  /*d1c0*/  LOP3.LUT P0, RZ, R16, 0x800000, RZ, 0xc0, !PT ;  /* 0x0080000010ff7812 */ /* 0x000fda000780c0ff */
[----:B------:R-:W-:Y:S01]  /*d1d0*/  @!PT LDS RZ, [RZ] ;  /* 0x00000000fffff984 */ /* 0x000fe20000000800 */
[----:B------:R-:W-:Y:S01]  /*d1e0*/  @!PT LDS RZ, [RZ] ;  /* 0x00000000fffff984 */ /* 0x000fe20000000800 */
[----:B------:R-:W-:Y:S01]  /*d1f0*/  @!PT LDS RZ, [RZ] ;  /* 0x00000000fffff984 */ /* 0x000fe20000000800 */
        /* <DEDUP_REMOVED lines=9> */
[----:B------:R0:W-:Y:S01]  /*d290*/  @!P1 LDGSTS.E.BYPASS.LTC128B.128 [R20+0x35c00], desc[UR42][R2.64+0x380], P0 ;  /* 0x35c0038002149fae */ /* 0x0001e20008101d6a */
        /* <DEDUP_REMOVED lines=8> */
[----:B------:R-:W1:Y:S03]  /*d320*/  SYNCS.PHASECHK.TRANS64.TRYWAIT P0, [UR37+0x38820], R0 ;  /* 0x03882000ff0075a7 */ /* 0x000e660008000165 */
[----:B01----:R-:W-:Y:S05]  /*d330*/  @!P0 BRA `(.L_x_228) ;  /* 0x0000003000d48947 */ /* 0x003fea0003800000 */
.L_x_298:
[----:B------:R-:W-:Y:S05]  /*d340*/  BSYNC B0 ;  /* 0x0000000000007941 */ /* 0x000fea0003800000 */
.L_x_227:
[----:B------:R-:W-:-:S04]  /*d350*/  LOP3.LUT R2, R37, 0x2, RZ, 0xfc, !PT ;  /* 0x0000000225027812 */ /* 0x000fc800078efcff */
[----:B------:R-:W-:-:S13]  /*d360*/  ISETP.NE.AND P0, PT, R2, 0x3, PT ;  /* 0x000000030200780c */ /* 0x000fda0003f05270 */
[----:B------:R-:W-:Y:S05]  /*d370*/  @!P0 BRA `(.L_x_229) ;  /* 0x0000000000048947 */ /* 0x000fea0003800000 */
[----:B------:R-:W-:Y:S01]  /*d380*/  BPT.TRAP 0x1 ;  /* 0x000000040000795c */ /* 0x000fe20000300000 */
.L_x_229:
[----:B0-----:R-:W-:Y:S01]  /*d390*/  SHF.L.U32 R0, R23, 0x1f, RZ ;  /* 0x0000001f17007819 */ /* 0x001fe200000006ff */
[----:B------:R-:W-:Y:S03]  /*d3a0*/  BSSY B0, `(.L_x_230) ;  /* 0x0000003000007945 */ /* 0x000fe60003800000 */
[----:B------:R-:W0:Y:S02]  /*d3b0*/  SYNCS.PHASECHK.TRANS64.TRYWAIT P0, [R25+URZ+0x38860], R0 ;  /* 0x03886000190075a7 */ /* 0x000e24000800017f */
[----:B0-----:R-:W-:Y:S05]  /*d3c0*/  @!P0 BRA `(.L_x_231) ;  /* 0x0000003000c88947 */ /* 0x001fea0003800000 */
.L_x_299:
[----:B------:R-:W-:Y:S05]  /*d3d0*/  BSYNC B0 ;  /* 0x0000000000007941 */ /* 0x000fea0003800000 */
.L_x_230:
[----:B------:R-:W0:Y:S01]  /*d3e0*/  LDL.LU R3, [R1+0x14] ;  /* 0x0000140001037983 */ /* 0x000e220000300800 */
[----:B------:R-:W-:-:S03]  /*d3f0*/  ULDC.64 UR4, c[0x0][0x328] ;  /* 0x0000ca0000047ab9 */ /* 0x000fc60000000a00 */
[----:B------:R-:W2:Y:S04]  /*d400*/  LDL.LU R2, [R1] ;  /* 0x0000000001027983 */ /* 0x000ea80000300800 */
[----:B------:R-:W3:Y:S01]  /*d410*/  LDL.LU R4, [R1+0x18] ;  /* 0x0000180001047983 */ /* 0x000ee20000300800 */
[----:B------:R-:W-:Y:S02]  /*d420*/  IMAD R9, R18, 0x8000, R29 ;  /* 0x0000800012097824 */ /* 0x000fe400078e021d */
[----:B0-----:R-:W-:-:S04]  /*d430*/  IMAD R0, R3, UR4, RZ ;  /* 0x0000000403007c24 */ /* 0x001fc8000f8e02ff */
[C---:B--2---:R-:W-:Y:S02]  /*d440*/  IMAD R5, R2.reuse, UR5, R0 ;  /* 0x0000000502057c24 */ /* 0x044fe4000f8e0200 */
[----:B------:R-:W-:Y:S01]  /*d450*/  IMAD.WIDE.U32 R2, R2, UR4, RZ ;  /* 0x0000000402027c25 */ /* 0x000fe2000f8e00ff */
[----:B------:R-:W-:-:S03]  /*d460*/  ULDC.64 UR4, c[0x0][0x338] ;  /* 0x0000ce0000047ab9 */ /* 0x000fc60000000a00 */
[----:B------:R-:W-:Y:S02]  /*d470*/  IMAD.IADD R3, R3, 0x1, R5 ;  /* 0x0000000103037824 */ /* 0x000fe400078e0205 */
[----:B---3--:R-:W-:Y:S02]  /*d480*/  IMAD R0, R4, UR4, RZ ;  /* 0x0000000404007c24 */ /* 0x008fe4000f8e02ff */
        /* <DEDUP_REMOVED lines=9> */
[----:B------:R-:W-:Y:S01]  /*d520*/  LEA R8, P0, R2, UR4, 0x1 ;  /* 0x0000000402087c11 */ /* 0x000fe2000f8008ff */
[----:B------:R-:W-:-:S03]  /*d530*/  UMOV UR4, 0xffffffff ;  /* 0xffffffff00047882 */ /* 0x000fc60000000000 */
[----:B------:R-:W-:Y:S01]  /*d540*/  LEA.HI.X R10, R2, UR5, R3, 0x1, P0 ;  /* 0x00000005020a7c11 */ /* 0x000fe200080f0c03 */
[----:B------:R-:W-:Y:S08]  /*d550*/  BRA.DIV UR4, `(.L_x_232) ;  /* 0x0000003204787947 */ /* 0x000ff0000b800000 */
[C---:B------:R-:W-:Y:S01]  /*d560*/  LOP3.LUT P6, RZ, R17.reuse, 0x200, RZ, 0xc0, !PT ;  /* 0x0000020011ff7812 */ /* 0x040fe200078cc0ff */
[----:B------:R-:W0:Y:S01]  /*d570*/  S2R R2, SR_TID.X ;  /* 0x0000000000027919 */ /* 0x000e220000002100 */
[----:B------:R-:W-:Y:S02]  /*d580*/  LOP3.LUT R17, R17, 0xfbffffff, RZ, 0xc0, !PT ;  /* 0xfbffffff11117812 */ /* 0x000fe400078ec0ff */
[----:B------:R-:W-:Y:S01]  /*d590*/  LOP3.LUT R22, R22, 0xfffffffe, RZ, 0xc0, !PT ;  /* 0xfffffffe16167812 */ /* 0x000fe200078ec0ff */
[----:B------:R-:W1:Y:S01]  /*d5a0*/  SHFL.IDX PT, R14, R8, RZ, 0x181f ;  /* 0x00181fff080e7589 */ /* 0x000e6200000e0000 */
[----:B------:R-:W-:Y:S02]  /*d5b0*/  LEA R9, R9, UR37, 0x1 ;  /* 0x0000002509097c11 */ /* 0x000fe4000f8e08ff */
[C---:B------:R-:W-:Y:S01]  /*d5c0*/  LOP3.LUT P4, RZ, R16.reuse, 0x20000000, RZ, 0xc0, !PT ;  /* 0x2000000010ff7812 */ /* 0x040fe2000788c0ff */
[----:B------:R-:W2:Y:S01]  /*d5d0*/  SHFL.IDX PT, R3, R10, RZ, 0x181f ;  /* 0x00181fff0a037589 */ /* 0x000ea200000e0000 */
[----:B------:R-:W-:-:S02]  /*d5e0*/  LOP3.LUT P3, RZ, R16, 0x10000000, RZ, 0xc0, !PT ;  /* 0x1000000010ff7812 */ /* 0x000fc4000786c0ff */
[C---:B------:R-:W-:Y:S01]  /*d5f0*/  LOP3.LUT P2, RZ, R16.reuse, 0x8000000, RZ, 0xc0, !PT ;  /* 0x0800000010ff7812 */ /* 0x040fe2000784c0ff */
[----:B------:R-:W-:Y:S01]  /*d600*/  SHFL.IDX PT, R20, R10, 0x2, 0x181f ;  /* 0x00581f000a147f89 */ /* 0x000fe200000e0000 */
[----:B------:R-:W-:Y:S02]  /*d610*/  @P6 LOP3.LUT R17, R17, 0x4000000, RZ, 0xfc, !PT ;  /* 0x0400000011116812 */ /* 0x000fe400078efcff */
[----:B------:R-:W-:Y:S02]  /*d620*/  LOP3.LUT P1, RZ, R16, 0x4000000, RZ, 0xc0, !PT ;  /* 0x0400000010ff7812 */ /* 0x000fe4000782c0ff */
[C---:B------:R-:W-:Y:S02]  /*d630*/  LOP3.LUT P6, RZ, R17.reuse, 0x8000, RZ, 0xc0, !PT ;  /* 0x0000800011ff7812 */ /* 0x040fe400078cc0ff */
[----:B------:R-:W-:-:S11]  /*d640*/  LOP3.LUT R17, R17, 0xf7ffffff, RZ, 0xc0, !PT ;  /* 0xf7ffffff11117812 */ /* 0x000fd600078ec0ff */
[----:B------:R-:W-:Y:S02]  /*d650*/  @P6 LOP3.LUT R17, R17, 0x8000000, RZ, 0xfc, !PT ;  /* 0x0800000011116812 */ /* 0x000fe400078efcff */
[----:B------:R-:W-:Y:S01]  /*d660*/  LOP3.LUT P6, RZ, R16, 0x40000000, RZ, 0xc0, !PT ;  /* 0x4000000010ff7812 */ /* 0x000fe200078cc0ff */
[----:B0-----:R-:W-:Y:S01]  /*d670*/  IMAD.SHL.U32 R2, R2, 0x8, RZ ;  /* 0x0000000802027824 */ /* 0x001fe200078e00ff */
[----:B------:R-:W-:-:S04]  /*d680*/  LOP3.LUT R17, R17, 0xefffffff, RZ, 0xc0, !PT ;  /* 0xefffffff11117812 */ /* 0x000fc800078ec0ff */
[----:B------:R-:W-:-:S05]  /*d690*/  LOP3.LUT R2, R2, 0x38, RZ, 0xc0, !PT ;  /* 0x0000003802027812 */ /* 0x000fca00078ec0ff */
[----:B------:R-:W-:Y:S02]  /*d6a0*/  IMAD.SHL.U32 R0, R2, 0x2, RZ ;  /* 0x0000000202007824 */ /* 0x000fe400078e00ff */
[----:B------:R-:W-:Y:S01]  /*d6b0*/  @P6 LOP3.LUT R17, R17, 0x10000000, RZ, 0xfc, !PT ;  /* 0x1000000011116812 */ /* 0x000fe200078efcff */
[----:B------:R-:W0:Y:S01]  /*d6c0*/  SHFL.IDX PT, R2, R8, 0x1, 0x181f ;  /* 0x00381f0008027f89 */ /* 0x000e2200000e0000 */
[----:B------:R-:W-:Y:S02]  /*d6d0*/  LOP3.LUT P6, RZ, R16, 0x80000000, RZ, 0xc0, !PT ;  /* 0x8000000010ff7812 */ /* 0x000fe400078cc0ff */
[----:B------:R-:W-:Y:S02]  /*d6e0*/  LOP3.LUT R17, R17, 0xdfffffff, RZ, 0xc0, !PT ;  /* 0xdfffffff11117812 */ /* 0x000fe400078ec0ff */
[----:B-1----:R-:W-:Y:S02]  /*d6f0*/  IADD3 R4, P0, R14, R0, RZ ;  /* 0x000000000e047210 */ /* 0x002fe40007f1e0ff */
[----:B------:R-:W-:Y:S03]  /*d700*/  SHFL.IDX PT, R14, R8, 0x2, 0x181f ;  /* 0x00581f00080e7f89 */ /* 0x000fe600000e0000 */
[----:B--2---:R-:W-:-:S02]  /*d710*/  IMAD.X R5, RZ, RZ, R3, P0 ;  /* 0x000000ffff057224 */ /* 0x004fc400000e0603 */
[----:B------:R-:W1:Y:S02]  /*d720*/  SHFL.IDX PT, R3, R10, 0x1, 0x181f ;  /* 0x00381f000a037f89 */ /* 0x000e6400000e0000 */
[----:B------:R-:W-:Y:S02]  /*d730*/  @P6 LOP3.LUT R17, R17, 0x20000000, RZ, 0xfc, !PT ;  /* 0x2000000011116812 */ /* 0x000fe400078efcff */
[----:B------:R-:W2:Y:S02]  /*d740*/  SHFL.IDX PT, R10, R10, 0x3, 0x181f ;  /* 0x00781f000a0a7f89 */ /* 0x000ea400000e0000 */
[C---:B------:R-:W-:Y:S02]  /*d750*/  LOP3.LUT P6, RZ, R17.reuse, 0x1, RZ, 0xc0, !PT ;  /* 0x0000000111ff7812 */ /* 0x040fe400078cc0ff */
[----:B------:R-:W-:Y:S02]  /*d760*/  LOP3.LUT R17, R17, 0xbfffffff, RZ, 0xc0, !PT ;  /* 0xbfffffff11117812 */ /* 0x000fe400078ec0ff */
[----:B0-----:R-:W-:-:S09]  /*d770*/  IADD3 R6, P0, R2, R0, RZ ;  /* 0x0000000002067210 */ /* 0x001fd20007f1e0ff */
[----:B------:R-:W-:-:S04]  /*d780*/  @P6 LOP3.LUT R17, R17, 0x40000000, RZ, 0xfc, !PT ;  /* 0x4000000011116812 */ /* 0x000fc800078efcff */
[C---:B------:R-:W-:Y:S01]  /*d790*/  LOP3.LUT P6, RZ, R17.reuse, 0x2, RZ, 0xc0, !PT ;  /* 0x0000000211ff7812 */ /* 0x040fe200078cc0ff */
[----:B-1----:R-:W-:Y:S01]  /*d7a0*/  IMAD.X R7, RZ, RZ, R3, P0 ;  /* 0x000000ffff077224 */ /* 0x002fe200000e0603 */
[----:B------:R-:W-:-:S11]  /*d7b0*/  LOP3.LUT R17, R17, 0x7fffffff, RZ, 0xc0, !PT ;  /* 0x7fffffff11117812 */ /* 0x000fd600078ec0ff */
[----:B------:R-:W-:-:S04]  /*d7c0*/  @P6 LOP3.LUT R17, R17, 0x80000000, RZ, 0xfc, !PT ;  /* 0x8000000011116812 */ /* 0x000fc800078efcff */
[C---:B------:R-:W-:Y:S02]  /*d7d0*/  LOP3.LUT P6, RZ, R17.reuse, 0x80, RZ, 0xc0, !PT ;  /* 0x0000008011ff7812 */ /* 0x040fe400078cc0ff */
[C---:B------:R-:W-:Y:S02]  /*d7e0*/  LOP3.LUT P0, RZ, R17.reuse, 0x4, RZ, 0xc0, !PT ;  /* 0x0000000411ff7812 */ /* 0x040fe4000780c0ff */
[----:B------:R-:W-:-:S09]  /*d7f0*/  LOP3.LUT P5, RZ, R17, 0x40, RZ, 0xc0, !PT ;  /* 0x0000004011ff7812 */ /* 0x000fd200078ac0ff */
[----:B------:R-:W-:Y:S02]  /*d800*/  @P6 LOP3.LUT R22, R22, 0x1, RZ, 0xfc, !PT ;  /* 0x0000000116166812 */ /* 0x000fe400078efcff */
[----:B------:R-:W-:Y:S02]  /*d810*/  LOP3.LUT P6, RZ, R17, 0x400, RZ, 0xc0, !PT ;  /* 0x0000040011ff7812 */ /* 0x000fe400078cc0ff */
[----:B------:R-:W-:-:S11]  /*d820*/  LOP3.LUT R22, R22, 0xfffffffd, RZ, 0xc0, !PT ;  /* 0xfffffffd16167812 */ /* 0x000fd600078ec0ff */
        /* <DEDUP_REMOVED lines=25> */
[----:B------:R-:W-:-:S13]  /*d9c0*/  LOP3.LUT P6, RZ, R17, 0x20000, RZ, 0xc0, !PT ;  /* 0x0002000011ff7812 */ /* 0x000fda00078cc0ff */
[----:B------:R0:W-:Y:S01]  /*d9d0*/  LDGSTS.E.BYPASS.LTC128B.128 [R9+0x400], desc[UR42][R4.64], !P6 ;  /* 0x0040000004097fae */ /* 0x0001e2000f101d6a */
        /* <DEDUP_REMOVED lines=12> */
[----:B------:R-:W-:-:S03]  /*daa0*/  LOP3.LUT P6, RZ, R22, 0x8, RZ, 0xc0, !PT ;  /* 0x0000000816ff7812 */ /* 0x000fc600078cc0ff */
[----:B------:R0:W-:Y:S01]  /*dab0*/  LDGSTS.E.BYPASS.LTC128B.128 [R9+0xe400], desc[UR42][R4.64+0x380], !P0 ;  /* 0x0e40038004097fae */ /* 0x0001e2000c101d6a */
[----:B------:R-:W-:-:S03]  /*dac0*/  IADD3 R2, P0, R14, R0, RZ ;  /* 0x000000000e027210 */ /* 0x000fc60007f1e0ff */
[----:B------:R0:W1:Y:S02]  /*dad0*/  SHFL.IDX PT, R14, R8, 0x3, 0x181f ;  /* 0x00781f00080e7f89 */ /* 0x00006400000e0000 */
[----:B------:R-:W-:Y:S01]  /*dae0*/  IMAD.X R3, RZ, RZ, R20, P0 ;  /* 0x000000ffff037224 */ /* 0x000fe200000e0614 */
[----:B------:R-:W-:-:S03]  /*daf0*/  LOP3.LUT P0, RZ, R17, 0x1000, RZ, 0xc0, !PT ;  /* 0x0000100011ff7812 */ /* 0x000fc6000780c0ff */
        /* <DEDUP_REMOVED lines=18> */
[----:B------:R0:W-:Y:S10]  /*dc20*/  LDGSTS.E.BYPASS.LTC128B.128 [R9+0x3400], desc[UR42][R2.64+0x80], !P0 ;  /* 0x0340008002097fae */ /* 0x0001f4000c101d6a */
[----:B------:R0:W-:Y:S04]  /*dc30*/  LDGSTS.E.BYPASS.LTC128B.128 [R9+0x5400], desc[UR42][R2.64+0x100], !P6 ;  /* 0x0540010002097fae */ /* 0x0001e8000f101d6a */
[----:B------:R0:W-:Y:S04]  /*dc40*/  LDGSTS.E.BYPASS.LTC128B.128 [R9+0x7400], desc[UR42][R2.64+0x180], !P5 ;  /* 0x0740018002097fae */ /* 0x0001e8000e901d6a */
[----:B------:R0:W-:Y:S04]  /*dc50*/  LDGSTS.E.BYPASS.LTC128B.128 [R9+0x9400], desc[UR42][R2.64+0x200], !P4 ;  /* 0x0940020002097fae */ /* 0x0001e8000e101d6a */
[----:B------:R0:W-:Y:S04]  /*dc60*/  LDGSTS.E.BYPASS.LTC128B.128 [R9+0xb400], desc[UR42][R2.64+0x280], !P3 ;  /* 0x0b40028002097fae */ /* 0x0001e8000d901d6a */
[----:B------:R0:W-:Y:S04]  /*dc70*/  LDGSTS.E.BYPASS.LTC128B.128 [R9+0xd400], desc[UR42][R2.64+0x300], !P2 ;  /* 0x0d40030002097fae */ /* 0x0001e8000d101d6a */
[----:B-12---:R0:W-:Y:S02]  /*dc80*/  LDGSTS.E.BYPASS.LTC128B.128 [R9+0xf400], desc[UR42][R2.64+0x380], !P1 ;  /* 0x0f40038002097fae */ /* 0x0061e4000c901d6a */
.L_x_309:
[C---:B------:R-:W-:Y:S02]  /*dc90*/  LOP3.LUT P6, RZ, R17.reuse, 0x800000, RZ, 0xc0, !PT ;  /* 0x0080000011ff7812 */ /* 0x040fe400078cc0ff */
[----:B0-----:R-:W-:Y:S02]  /*dca0*/  IADD3 R2, P0, R14, R0, RZ ;  /* 0x000000000e027210 */ /* 0x001fe40007f1e0ff */
[----:B------:R-:W-:Y:S02]  /*dcb0*/  P2R R4, PR, RZ, 0x40 ;  /* 0x00000040ff047803 */ /* 0x000fe40000000000 */
[C---:B------:R-:W-:Y:S01]  /*dcc0*/  LOP3.LUT P6, RZ, R17.reuse, 0x2000000, RZ, 0xc0, !PT ;  /* 0x0200000011ff7812 */ /* 0x040fe200078cc0ff */
[----:B------:R-:W-:Y:S01]  /*dcd0*/  IMAD.X R3, RZ, RZ, R10, P0 ;  /* 0x000000ffff037224 */ /* 0x000fe200000e060a */
        /* <DEDUP_REMOVED lines=20> */
.L_x_233:
[----:B------:R-:W-:Y:S02]  /*de20*/  PLOP3.LUT P1, PT, P1, P0, PT, 0xa2, 0x0 ;  /* 0x000000000000781c */ /* 0x000fe40000f21472 */
[----:B------:R-:W-:-:S08]  /*de30*/  @P0 R2UR P1, UR4, R25 ;  /* 0x00000000190402ca */ /* 0x000fd00000020000 */
[----:B------:R-:W-:-:S05]  /*de40*/  @P0 PLOP3.LUT P0, PT, P1, PT, PT, 0x80, 0x0 ;  /* 0x000000000000081c */ /* 0x000fca0000f0f070 */
[----:B------:R-:W-:Y:S01]  /*de50*/  @!P1 SYNCS.ARRIVE.TRANS64.RED.A0T1 RZ, [UR4+0x38850], RZ ;  /* 0x038850ffffff99a7 */ /* 0x000fe20008200404 */
[----:B------:R-:W-:Y:S07]  /*de60*/  @!P1 ARRIVES.LDGSTSBAR.64.TRANSCNT [UR4+0x38850] ;  /* 0x03885000ff0099b0 */ /* 0x000fee0008000a84 */
[----:B------:R-:W-:Y:S05]  /*de70*/  @P0 BRA.U.ANY `(.L_x_233) ;  /* 0xfffffffd00e80947 */ /* 0x000fea000393ffff */
[----:B------:R-:W-:Y:S01]  /*de80*/  NOP ;  /* 0x0000000000007918 */ /* 0x000fe20000000000 */
[----:B0-----:R-:W-:-:S04]  /*de90*/  LOP3.LUT R2, R37, 0x2, RZ, 0xfc, !PT ;  /* 0x0000000225027812 */ /* 0x001fc800078efcff */
[----:B------:R-:W-:-:S13]  /*dea0*/  ISETP.NE.AND P2, PT, R2, 0x3, PT ;  /* 0x000000030200780c */ /* 0x000fda0003f45270 */
[----:B------:R-:W-:Y:S05]  /*deb0*/  @!P2 BRA `(.L_x_234) ;  /* 0x000000000004a947 */ /* 0x000fea0003800000 */
[----:B------:R-:W-:Y:S01]  /*dec0*/  BPT.TRAP 0x1 ;  /* 0x000000040000795c */ /* 0x000fe20000300000 */
.L_x_234:
[----:B------:R-:W2:Y:S01]  /*ded0*/  LDL R3, [R1+0x20] ;  /* 0x0000200001037983 */ /* 0x000ea20000100800 */
[----:B------:R-:W-:Y:S01]  /*dee0*/  VIADD R18, R18, 0x1 ;  /* 0x0000000112127836 */ /* 0x000fe20000000000 */
[----:B------:R0:W-:Y:S04]  /*def0*/  SYNCS.ARRIVE.TRANS64.A1T0 RZ, [R25+URZ+0x38850], RZ ;  /* 0x038850ff19ff79a7 */ /* 0x0001e8000810003f */
[----:B------:R-:W-:-:S04]  /*df00*/  ISETP.NE.AND P0, PT, R18, 0x2, PT ;  /* 0x000000021200780c */ /* 0x000fc80003f05270 */
[----:B------:R-:W-:Y:S02]  /*df10*/  SEL R18, R18, RZ, P0 ;  /* 0x000000ff12127207 */ /* 0x000fe40000000000 */
[----:B------:R-:W-:-:S04]  /*df20*/  SEL R2, RZ, 0x1, P0 ;  /* 0x00000001ff027807 */ /* 0x000fc80000000000 */
[----:B------:R-:W-:Y:S02]  /*df30*/  LOP3.LUT R23, R23, R2, RZ, 0x3c, !PT ;  /* 0x0000000217177212 */ /* 0x000fe400078e3cff */
[----:B--2---:R-:W-:-:S13]  /*df40*/  ISETP.GE.AND P0, PT, R3, 0x41, PT ;  /* 0x000000410300780c */ /* 0x004fda0003f06270 */
[----:B0-----:R-:W-:Y:S05]  /*df50*/  @!P0 BRA `(.L_x_235) ;  /* 0x0000000c00848947 */ /* 0x001fea0003800000 */
[----:B------:R0:W5:Y:S01]  /*df60*/  LDL R9, [R1+0x28] ;  /* 0x0000280001097983 */ /* 0x0001620000100800 */
[----:B------:R-:W-:Y:S01]  /*df70*/  BSSY B0, `(.L_x_235) ;  /* 0x00000df000007945 */ /* 0x000fe20003800000 */
.L_x_248:
[----:B------:R-:W1:Y:S01]  /*df80*/  LDC R2, c[0x0][0x430] ;  /* 0x00010c00ff027b82 */ /* 0x000e620000000800 */
[C---:B------:R-:W-:Y:S01]  /*df90*/  ISETP.GT.U32.AND P0, PT, R24.reuse, 0x3f, PT ;  /* 0x0000003f1800780c */ /* 0x040fe20003f04070 */
[----:B-----5:R-:W-:Y:S01]  /*dfa0*/  IMAD R3, R9, 0x40, R32 ;  /* 0x0000004009037824 */ /* 0x020fe200078e0220 */
[----:B------:R-:W-:Y:S01]  /*dfb0*/  LOP3.LUT R11, R37, 0x2, RZ, 0xfc, !PT ;  /* 0x00000002250b7812 */ /* 0x000fe200078efcff */
[----:B------:R-:W-:Y:S02]  /*dfc0*/  ULDC UR4, c[0x0][0x430] ;  /* 0x00010c0000047ab9 */ /* 0x000fe40000000800 */
[----:B---3--:R-:W-:-:S04]  /*dfd0*/  IMAD.IADD R8, R24, 0x1, R3 ;  /* 0x0000000118087824 */ /* 0x008fc800078e0203 */
[----:B------:R-:W-:-:S04]  /*dfe0*/  IMAD.MOV.U32 R10, RZ, RZ, R8 ;  /* 0x000000ffff0a7224 */ /* 0x000fc800078e0008 */
[----:B------:R-:W2:Y:S01]  /*dff0*/  @!P0 LDC.64 R4, c[0x0][0x428] ;  /* 0x00010a00ff048b82 */ /* 0x000ea20000000a00 */
[----:B-1----:R-:W-:-:S13]  /*e000*/  ISETP.NE.AND P1, PT, R2, 0x1, PT ;  /* 0x000000010200780c */ /* 0x002fda0003f25270 */
[----:B------:R-:W1:Y:S08]  /*e010*/  @P1 LDC R7, c[0x0][0x434] ;  /* 0x00010d00ff071b82 */ /* 0x000e700000000800 */
[----:B------:R-:W3:Y:S01]  /*e020*/  @P1 LDC R2, c[0x0][0x438] ;  /* 0x00010e00ff021b82 */ /* 0x000ee20000000800 */
[----:B-1----:R-:W-:-:S07]  /*e030*/  @P1 IMAD.HI.U32 R3, R8, R7, RZ ;  /* 0x0000000708031227 */ /* 0x002fce00078e00ff */
[----:B------:R-:W1:Y:S01]  /*e040*/  @!P0 LDC.64 R6, c[0x0][0x418] ;  /* 0x00010600ff068b82 */ /* 0x000e620000000a00 */
[----:B---3--:R-:W-:Y:S01]  /*e050*/  @P1 SHF.R.U32.HI R10, RZ, R2, R3 ;  /* 0x00000002ff0a1219 */ /* 0x008fe20000011603 */
[----:B--2---:R-:W-:-:S03]  /*e060*/  @!P0 IMAD R2, R33, R4, RZ ;  /* 0x0000000421028224 */ /* 0x004fc600078e02ff */
[----:B------:R-:W-:Y:S01]  /*e070*/  @!P0 SHF.R.S32.HI R3, RZ, 0x1f, R10 ;  /* 0x0000001fff038819 */ /* 0x000fe2000001140a */
[----:B------:R-:W-:Y:S02]  /*e080*/  @!P0 IMAD R5, R28, R5, R2 ;  /* 0x000000051c058224 */ /* 0x000fe400078e0202 */
[----:B------:R-:W-:-:S04]  /*e090*/  @!P0 IMAD.MOV.U32 R2, RZ, RZ, R10 ;  /* 0x000000ffff028224 */ /* 0x000fc800078e000a */
[----:B------:R-:W-:-:S04]  /*e0a0*/  @!P0 IMAD.WIDE.U32 R2, R28, R4, R2 ;  /* 0x000000041c028225 */ /* 0x000fc800078e0002 */
[----:B------:R-:W-:Y:S02]  /*e0b0*/  @!P0 IMAD.IADD R5, R5, 0x1, R3 ;  /* 0x0000000105058824 */ /* 0x000fe400078e0203 */
[----:B------:R-:W-:Y:S01]  /*e0c0*/  IMAD.MOV.U32 R4, RZ, RZ, RZ ;  /* 0x000000ffff047224 */ /* 0x000fe200078e00ff */
[----:B-1----:R-:W-:-:S04]  /*e0d0*/  @!P0 LEA R6, P1, R2, R6, 0x2 ;  /* 0x0000000602068211 */ /* 0x002fc800078210ff */
[----:B------:R-:W-:-:S05]  /*e0e0*/  @!P0 LEA.HI.X R7, R2, R7, R5, 0x2, P1 ;  /* 0x0000000702078211 */ /* 0x000fca00008f1405 */
[----:B------:R1:W5:Y:S01]  /*e0f0*/  @!P0 LDG.E R4, desc[UR42][R6.64] ;  /* 0x0000002a06048981 */ /* 0x000362000c1e1900 */
[----:B------:R-:W-:Y:S02]  /*e100*/  ISETP.NE.AND P2, PT, R11, 0x3, PT ;  /* 0x000000030b00780c */ /* 0x000fe40003f45270 */
[----:B------:R-:W-:-:S05]  /*e110*/  IADD3 R5, -R10, RZ, RZ ;  /* 0x000000ff0a057210 */ /* 0x000fca0007ffe1ff */
[----:B------:R-:W-:-:S06]  /*e120*/  IMAD R5, R5, UR4, R8 ;  /* 0x0000000405057c24 */ /* 0x000fcc000f8e0208 */
[----:B-1----:R-:W-:Y:S05]  /*e130*/  @!P2 BRA `(.L_x_236) ;  /* 0x000000000004a947 */ /* 0x002fea0003800000 */
[----:B------:R-:W-:Y:S01]  /*e140*/  BPT.TRAP 0x1 ;  /* 0x000000040000795c */ /* 0x000fe20000300000 */
.L_x_236:
[----:B------:R-:W-:Y:S01]  /*e150*/  LEA R8, R18, UR37, 0x3 ;  /* 0x0000002512087c11 */ /* 0x000fe2000f8e18ff */
[----:B------:R-:W-:Y:S01]  /*e160*/  BSSY B1, `(.L_x_237) ;  /* 0x0000005000017945 */ /* 0x000fe20003800000 */
[----:B------:R-:W-:Y:S02]  /*e170*/  SHF.L.U32 R20, R23, 0x1f, RZ ;  /* 0x0000001f17147819 */ /* 0x000fe400000006ff */
[----:B------:R-:W-:Y:S02]  /*e180*/  SHF.R.S32.HI R7, RZ, 0x1f, R5 ;  /* 0x0000001fff077819 */ /* 0x000fe40000011405 */
[----:B------:R-:W1:Y:S02]  /*e190*/  SYNCS.PHASECHK.TRANS64.TRYWAIT P0, [R8+URZ+0x38840], R20 ;  /* 0x03884014080075a7 */ /* 0x000e64000800017f */
[----:B-1----:R-:W-:Y:S05]  /*e1a0*/  @!P0 BRA `(.L_x_238) ;  /* 0x0000002c00748947 */ /* 0x002fea0003800000 */
.L_x_310:
[----:B------:R-:W-:Y:S05]  /*e1b0*/  BSYNC B1 ;  /* 0x0000000000017941 */ /* 0x000fea0003800000 */
.L_x_237:
[----:B------:R-:W-:Y:S01]  /*e1c0*/  ULDC.64 UR4, c[0x0][0x300] ;  /* 0x0000c00000047ab9 */ /* 0x000fe20000000a00 */
[----:B-----5:R-:W-:Y:S01]  /*e1d0*/  SHF.R.S32.HI R10, RZ, 0x1f, R4 ;  /* 0x0000001fff0a7819 */ /* 0x020fe20000011404 */
[----:B------:R-:W-:Y:S01]  /*e1e0*/  IMAD R6, R7, UR4, RZ ;  /* 0x0000000407067c24 */ /* 0x000fe2000f8e02ff */
[----:B------:R-:W-:Y:S01]  /*e1f0*/  LOP3.LUT P1, RZ, R16, 0x1, RZ, 0xc0, !PT ;  /* 0x0000000110ff7812 */ /* 0x000fe2000782c0ff */
[----:B------:R-:W-:-:S04]  /*e200*/  IMAD.WIDE.U32 R2, R5, UR4, RZ ;  /* 0x0000000405027c25 */ /* 0x000fc8000f8e00ff */
[----:B------:R-:W-:Y:S01]  /*e210*/  IMAD R6, R5, UR5, R6 ;  /* 0x0000000505067c24 */ /* 0x000fe2000f8e0206 */
        /* <DEDUP_REMOVED lines=15> */
[----:B------:R-:W-:Y:S01]  /*e310*/  IMAD R6, R18, 0x1000, R29 ;  /* 0x0000100012067824 */ /* 0x000fe200078e021d */
[----:B------:R-:W-:Y:S06]  /*e320*/  BRA.DIV UR4, `(.L_x_239) ;  /* 0x0000002e04287947 */ /* 0x000fec000b800000 */
[----:B------:R-:W2:Y:S01]  /*e330*/  SHFL.IDX PT, R2, R21, RZ, 0x181f ;  /* 0x00181fff15027589 */ /* 0x000ea200000e0000 */
[----:B------:R-:W-:-:S03]  /*e340*/  LEA R25, R6, UR37, 0x1 ;  /* 0x0000002506197c11 */ /* 0x000fc6000f8e08ff */
[----:B------:R-:W3:Y:S01]  /*e350*/  SHFL.IDX PT, R3, R27, RZ, 0x181f ;  /* 0x00181fff1b037589 */ /* 0x000ee200000e0000 */
[----:B--2---:R-:W-:-:S05]  /*e360*/  IADD3 R2, P0, R2, R0, RZ ;  /* 0x0000000002027210 */ /* 0x004fca0007f1e0ff */
[----:B---3--:R-:W-:-:S05]  /*e370*/  IMAD.X R3, RZ, RZ, R3, P0 ;  /* 0x000000ffff037224 */ /* 0x008fca00000e0603 */
[----:B------:R-:W-:Y:S01]  /*e380*/  @!PT LDS RZ, [RZ] ;  /* 0x00000000fffff984 */ /* 0x000fe20000000800 */
[----:B------:R2:W-:Y:S04]  /*e390*/  LDGSTS.E.BYPASS.LTC128B.128 [R25+0x22400], desc[UR42][R2.64], !P1 ;  /* 0x2240000002197fae */ /* 0x0005e8000c901d6a */
[----:B--2---:R-:W2:Y:S04]  /*e3a0*/  SHFL.IDX PT, R2, R21, 0x1, 0x181f ;  /* 0x00381f0015027f89 */ /* 0x004ea800000e0000 */
[----:B------:R-:W3:Y:S01]  /*e3b0*/  SHFL.IDX PT, R3, R27, 0x1, 0x181f ;  /* 0x00381f001b037f89 */ /* 0x000ee200000e0000 */
[----:B--2---:R-:W-:-:S05]  /*e3c0*/  IADD3 R2, P0, R2, R0, RZ ;  /* 0x0000000002027210 */ /* 0x004fca0007f1e0ff */
[----:B---3--:R-:W-:-:S05]  /*e3d0*/  IMAD.X R3, RZ, RZ, R3, P0 ;  /* 0x000000ffff037224 */ /* 0x008fca00000e0603 */
[----:B------:R2:W-:Y:S04]  /*e3e0*/  LDGSTS.E.BYPASS.LTC128B.128 [R25+0x22c00], desc[UR42][R2.64], !P1 ;  /* 0x22c0000002197fae */ /* 0x0005e8000c901d6a */
[----:B--2---:R-:W2:Y:S04]  /*e3f0*/  SHFL.IDX PT, R2, R21, 0x2, 0x181f ;  /* 0x00581f0015027f89 */ /* 0x004ea800000e0000 */
[----:B------:R-:W3:Y:S04]  /*e400*/  SHFL.IDX PT, R3, R27, 0x2, 0x181f ;  /* 0x00581f001b037f89 */ /* 0x000ee800000e0000 */
[----:B------:R-:W4:Y:S01]  /*e410*/  SHFL.IDX PT, R27, R27, 0x3, 0x181f ;  /* 0x00781f001b1b7f89 */ /* 0x000f2200000e0000 */
[----:B--2---:R-:W-:-:S05]  /*e420*/  IADD3 R2, P0, R2, R0, RZ ;  /* 0x0000000002027210 */ /* 0x004fca0007f1e0ff */
[----:B---3--:R-:W-:-:S05]  /*e430*/  IMAD.X R3, RZ, RZ, R3, P0 ;  /* 0x000000ffff037224 */ /* 0x008fca00000e0603 */
[----:B------:R2:W-:Y:S04]  /*e440*/  LDGSTS.E.BYPASS.LTC128B.128 [R25+0x23400], desc[UR42][R2.64], !P1 ;  /* 0x2340000002197fae */ /* 0x0005e8000c901d6a */
[----:B--2-4-:R2:W3:Y:S02]  /*e450*/  SHFL.IDX PT, R2, R21, 0x3, 0x181f ;  /* 0x00781f0015027f89 */ /* 0x0144e400000e0000 */
.L_x_320:
[----:B---3--:R-:W-:-:S05]  /*e460*/  IADD3 R2, P0, R2, R0, RZ ;  /* 0x0000000002027210 */ /* 0x008fca0007f1e0ff */
[----:B------:R-:W-:Y:S01]  /*e470*/  IMAD.X R3, RZ, RZ, R27, P0 ;  /* 0x000000ffff037224 */ /* 0x000fe200000e061b */
[----:B------:R-:W-:-:S04]  /*e480*/  PLOP3.LUT P0, PT, PT, PT, PT, 0x80, 0x0 ;  /* 0x000000000000781c */ /* 0x000fc80003f0f070 */
[----:B------:R-:W-:Y:S01]  /*e490*/  @!PT LDS RZ, [RZ] ;  /* 0x00000000fffff984 */ /* 0x000fe20000000800 */
[----:B------:R-:W-:Y:S01]  /*e4a0*/  @!PT LDS RZ, [RZ] ;  /* 0x00000000fffff984 */ /* 0x000fe20000000800 */
[----:B------:R-:W-:Y:S01]  /*e4b0*/  @!PT LDS RZ, [RZ] ;  /* 0x00000000fffff984 */ /* 0x000fe20000000800 */
[----:B------:R3:W-:Y:S01]  /*e4c0*/  LDGSTS.E.BYPASS.LTC128B.128 [R25+0x23c00], desc[UR42][R2.64], !P1 ;  /* 0x23c0000002197fae */ /* 0x0007e2000c901d6a */
[----:B------:R-:W-:-:S08]  /*e4d0*/  NOP ;  /* 0x0000000000007918 */ /* 0x000fd00000000000 */
.L_x_240:
[----:B------:R-:W-:Y:S02]  /*e4e0*/  PLOP3.LUT P1, PT, P1, P0, PT, 0xa2, 0x0 ;  /* 0x000000000000781c */ /* 0x000fe40000f21472 */
[----:B------:R-:W-:-:S08]  /*e4f0*/  @P0 R2UR P1, UR4, R8 ;  /* 0x00000000080402ca */ /* 0x000fd00000020000 */
[----:B------:R-:W-:-:S05]  /*e500*/  @P0 PLOP3.LUT P0, PT, P1, PT, PT, 0x80, 0x0 ;  /* 0x000000000000081c */ /* 0x000fca0000f0f070 */
[----:B------:R-:W-:Y:S01]  /*e510*/  @!P1 SYNCS.ARRIVE.TRANS64.RED.A0T1 RZ, [UR4+0x38830], RZ ;  /* 0x038830ffffff99a7 */ /* 0x000fe20008200404 */
[----:B------:R-:W-:Y:S07]  /*e520*/  @!P1 ARRIVES.LDGSTSBAR.64.TRANSCNT [UR4+0x38830] ;  /* 0x03883000ff0099b0 */ /* 0x000fee0008000a84 */
[----:B------:R-:W-:Y:S05]  /*e530*/  @P0 BRA.U.ANY `(.L_x_240) ;  /* 0xfffffffd00e80947 */ /* 0x000fea000393ffff */
[----:B------:R-:W-:Y:S01]  /*e540*/  NOP ;  /* 0x0000000000007918 */ /* 0x000fe20000000000 */
[----:B---3--:R-:W-:-:S04]  /*e550*/  LOP3.LUT R2, R37, 0x2, RZ, 0xfc, !PT ;  /* 0x0000000225027812 */ /* 0x008fc800078efcff */
[----:B------:R-:W-:-:S13]  /*e560*/  ISETP.NE.AND P2, PT, R2, 0x3, PT ;  /* 0x000000030200780c */ /* 0x000fda0003f45270 */
[----:B------:R-:W-:Y:S05]  /*e570*/  @!P2 BRA `(.L_x_241) ;  /* 0x000000000004a947 */ /* 0x000fea0003800000 */
[----:B------:R-:W-:Y:S01]  /*e580*/  BPT.TRAP 0x1 ;  /* 0x000000040000795c */ /* 0x000fe20000300000 */
.L_x_241:
[----:B------:R3:W-:Y:S01]  /*e590*/  SYNCS.ARRIVE.TRANS64.A1T0 RZ, [R8+URZ+0x38830], RZ ;  /* 0x038830ff08ff79a7 */ /* 0x0007e2000810003f */
[----:B------:R-:W-:Y:S05]  /*e5a0*/  @!P2 BRA `(.L_x_242) ;  /* 0x000000000004a947 */ /* 0x000fea0003800000 */
[----:B------:R-:W-:Y:S01]  /*e5b0*/  BPT.TRAP 0x1 ;  /* 0x000000040000795c */ /* 0x000fe20000300000 */
.L_x_242:
[----:B------:R-:W4:Y:S01]  /*e5c0*/  SYNCS.PHASECHK.TRANS64.TRYWAIT P0, [R8+URZ+0x38860], R20 ;  /* 0x03886014080075a7 */ /* 0x000f22000800017f */
[----:B------:R-:W-:Y:S04]  /*e5d0*/  BSSY B1, `(.L_x_243) ;  /* 0x0000002000017945 */ /* 0x000fe80003800000 */
[----:B----4-:R-:W-:Y:S05]  /*e5e0*/  @!P0 BRA `(.L_x_244) ;  /* 0x0000002c00948947 */ /* 0x010fea0003800000 */
.L_x_321:
[----:B------:R-:W-:Y:S05]  /*e5f0*/  BSYNC B1 ;  /* 0x0000000000017941 */ /* 0x000fea0003800000 */
.L_x_243:
[----:B------:R-:W-:Y:S01]  /*e600*/  ULDC.64 UR4, c[0x0][0x328] ;  /* 0x0000ca0000047ab9 */ /* 0x000fe20000000a00 */
[C---:B------:R-:W-:Y:S01]  /*e610*/  LOP3.LUT P5, RZ, R16.reuse, 0x8, RZ, 0xc0, !PT ;  /* 0x0000000810ff7812 */ /* 0x040fe200078ac0ff */
[----:B------:R-:W-:Y:S01]  /*e620*/  IMAD R2, R7, UR4, RZ ;  /* 0x0000000407027c24 */ /* 0x000fe2000f8e02ff */
[----:B------:R-:W-:Y:S01]  /*e630*/  LOP3.LUT P4, RZ, R16, 0x4, RZ, 0xc0, !PT ;  /* 0x0000000410ff7812 */ /* 0x000fe2000788c0ff */
[----:B--2---:R-:W-:Y:S01]  /*e640*/  IMAD R21, R18, 0x7000, R6 ;  /* 0x0000700012157824 */ /* 0x004fe200078e0206 */
        /* <DEDUP_REMOVED lines=17> */
[----:B-1--4-:R-:W-:Y:S01]  /*e760*/  LEA.HI.X R20, R2, UR5, R3, 0x1, P0 ;  /* 0x0000000502147c11 */ /* 0x012fe200080f0c03 */
[----:B------:R-:W-:Y:S08]  /*e770*/  BRA.DIV UR4, `(.L_x_245) ;  /* 0x0000002e04447947 */ /* 0x000ff0000b800000 */
[----:B------:R-:W1:Y:S01]  /*e780*/  SHFL.IDX PT, R14, R10, RZ, 0x181f ;  /* 0x00181fff0a0e7589 */ /* 0x000e6200000e0000 */
[C---:B------:R-:W-:Y:S02]  /*e790*/  LOP3.LUT P1, RZ, R16.reuse, 0x200, RZ, 0xc0, !PT ;  /* 0x0000020010ff7812 */ /* 0x040fe4000782c0ff */
[C---:B------:R-:W-:Y:S01]  /*e7a0*/  LOP3.LUT P2, RZ, R16.reuse, 0x20, RZ, 0xc0, !PT ;  /* 0x0000002010ff7812 */ /* 0x040fe2000784c0ff */
[----:B------:R-:W2:Y:S01]  /*e7b0*/  SHFL.IDX PT, R3, R20, RZ, 0x181f ;  /* 0x00181fff14037589 */ /* 0x000ea200000e0000 */
[----:B------:R-:W-:Y:S02]  /*e7c0*/  LOP3.LUT P6, RZ, R16, 0x10, RZ, 0xc0, !PT ;  /* 0x0000001010ff7812 */ /* 0x000fe400078cc0ff */
[----:B------:R-:W-:Y:S01]  /*e7d0*/  LEA R21, R21, UR37, 0x1 ;  /* 0x0000002515157c11 */ /* 0x000fe2000f8e08ff */
[----:B------:R-:W4:Y:S01]  /*e7e0*/  SHFL.IDX PT, R2, R10, 0x1, 0x181f ;  /* 0x00381f000a027f89 */ /* 0x000f2200000e0000 */
[----:B------:R-:W-:-:S09]  /*e7f0*/  LOP3.LUT R17, R17, 0xf7ffffff, RZ, 0xc0, !PT ;  /* 0xf7ffffff11117812 */ /* 0x000fd200078ec0ff */
[----:B------:R-:W-:Y:S02]  /*e800*/  @P6 LOP3.LUT R17, R17, 0x8000000, RZ, 0xfc, !PT ;  /* 0x0800000011116812 */ /* 0x000fe400078efcff */
[-C--:B-1----:R-:W-:Y:S02]  /*e810*/  IADD3 R4, P0, R14, R0.reuse, RZ ;  /* 0x000000000e047210 */ /* 0x082fe40007f1e0ff */
[----:B------:R-:W1:Y:S03]  /*e820*/  SHFL.IDX PT, R14, R10, 0x2, 0x181f ;  /* 0x00581f000a0e7f89 */ /* 0x000e6600000e0000 */
[----:B--2---:R-:W-:Y:S02]  /*e830*/  IMAD.X R5, RZ, RZ, R3, P0 ;  /* 0x000000ffff057224 */ /* 0x004fe400000e0603 */
[----:B------:R-:W2:Y:S01]  /*e840*/  SHFL.IDX PT, R3, R20, 0x1, 0x181f ;  /* 0x00381f0014037f89 */ /* 0x000ea200000e0000 */
[----:B----4-:R-:W-:-:S03]  /*e850*/  IADD3 R6, P0, R2, R0, RZ ;  /* 0x0000000002067210 */ /* 0x010fc60007f1e0ff */
[----:B------:R4:W-:Y:S01]  /*e860*/  LDGSTS.E.BYPASS.LTC128B.128 [R21+0x400], desc[UR42][R4.64], !P1 ;  /* 0x0040000004157fae */ /* 0x0009e2000c901d6a */
[----:B------:R-:W-:-:S03]  /*e870*/  ISETP.NE.U32.AND P1, PT, R30, RZ, PT ;  /* 0x000000ff1e00720c */ /* 0x000fc60003f25070 */
[----:B------:R4:W-:Y:S04]  /*e880*/  LDGSTS.E.BYPASS.LTC128B.128 [R21+0x2400], desc[UR42][R4.64+0x80], !P2 ;  /* 0x0240008004157fae */ /* 0x0009e8000d101d6a */
[----:B------:R4:W-:Y:S01]  /*e890*/  LDGSTS.E.BYPASS.LTC128B.128 [R21+0x4400], desc[UR42][R4.64+0x100], !P6 ;  /* 0x0440010004157fae */ /* 0x0009e2000f101d6a */
[----:B------:R-:W-:-:S03]  /*e8a0*/  LOP3.LUT P6, RZ, R16, 0x200, RZ, 0xc0, !PT ;  /* 0x0000020010ff7812 */ /* 0x000fc600078cc0ff */
[----:B------:R4:W-:Y:S01]  /*e8b0*/  LDGSTS.E.BYPASS.LTC128B.128 [R21+0x6400], desc[UR42][R4.64+0x180], !P5 ;  /* 0x0640018004157fae */ /* 0x0009e2000e901d6a */
[----:B-1----:R-:W-:-:S03]  /*e8c0*/  IADD3 R2, P2, R14, R0, RZ ;  /* 0x000000000e027210 */ /* 0x002fc60007f5e0ff */
[----:B------:R4:W-:Y:S01]  /*e8d0*/  LDGSTS.E.BYPASS.LTC128B.128 [R21+0x8400], desc[UR42][R4.64+0x200], !P4 ;  /* 0x0840020004157fae */ /* 0x0009e2000e101d6a */
[----:B--2---:R-:W-:Y:S01]  /*e8e0*/  IMAD.X R7, RZ, RZ, R3, P0 ;  /* 0x000000ffff077224 */ /* 0x004fe200000e0603 */
[----:B------:R-:W-:Y:S02]  /*e8f0*/  ISETP.NE.U32.AND P0, PT, R31, RZ, PT ;  /* 0x000000ff1f00720c */ /* 0x000fe40003f05070 */
[----:B------:R-:W1:Y:S04]  /*e900*/  SHFL.IDX PT, R3, R20, 0x2, 0x181f ;  /* 0x00581f0014037f89 */ /* 0x000e6800000e0000 */
[----:B------:R4:W-:Y:S04]  /*e910*/  LDGSTS.E.BYPASS.LTC128B.128 [R21+0xa400], desc[UR42][R4.64+0x280], !P3 ;  /* 0x0a40028004157fae */ /* 0x0009e8000d901d6a */
[----:B------:R4:W2:Y:S04]  /*e920*/  SHFL.IDX PT, R14, R10, 0x3, 0x181f ;  /* 0x00781f000a0e7f89 */ /* 0x0008a800000e0000 */
[----:B------:R4:W-:Y:S04]  /*e930*/  LDGSTS.E.BYPASS.LTC128B.128 [R21+0xc400], desc[UR42][R4.64+0x300], P0 ;  /* 0x0c40030004157fae */ /* 0x0009e80008101d6a */
[----:B------:R4:W-:Y:S04]  /*e940*/  LDGSTS.E.BYPASS.LTC128B.128 [R21+0xe400], desc[UR42][R4.64+0x380], P1 ;  /* 0x0e40038004157fae */ /* 0x0009e80008901d6a */
[----:B------:R4:W-:Y:S01]  /*e950*/  LDGSTS.E.BYPASS.LTC128B.128 [R21+0xc00], desc[UR42][R6.64], !P6 ;  /* 0x00c0000006157fae */ /* 0x0009e2000f101d6a */
[----:B------:R-:W-:-:S02]  /*e960*/  LOP3.LUT P6, RZ, R17, 0x8000000, RZ, 0xc0, !PT ;  /* 0x0800000011ff7812 */ /* 0x000fc400078cc0ff */
[----:B------:R-:W-:Y:S01]  /*e970*/  LOP3.LUT R17, R17, 0xfbffffff, RZ, 0xc0, !PT ;  /* 0xfbffffff11117812 */ /* 0x000fe200078ec0ff */
[----:B-1----:R-:W-:Y:S01]  /*e980*/  IMAD.X R3, RZ, RZ, R3, P2 ;  /* 0x000000ffff037224 */ /* 0x002fe200010e0603 */
[----:B------:R-:W-:Y:S01]  /*e990*/  LOP3.LUT P2, RZ, R16, 0x20, RZ, 0xc0, !PT ;  /* 0x0000002010ff7812 */ /* 0x000fe2000784c0ff */
[----:B------:R-:W1:-:S12]  /*e9a0*/  SHFL.IDX PT, R20, R20, 0x3, 0x181f ;  /* 0x00781f0014147f89 */ /* 0x000e5800000e0000 */
[----:B------:R4:W-:Y:S01]  /*e9b0*/  LDGSTS.E.BYPASS.LTC128B.128 [R21+0x2c00], desc[UR42][R6.64+0x80], !P2 ;  /* 0x02c0008006157fae */ /* 0x0009e2000d101d6a */
[----:B------:R-:W-:Y:S02]  /*e9c0*/  @P2 LOP3.LUT R17, R17, 0x4000000, RZ, 0xfc, !PT ;  /* 0x0400000011112812 */ /* 0x000fe400078efcff */
[----:B------:R-:W-:Y:S01]  /*e9d0*/  LOP3.LUT P2, RZ, R16, 0x200, RZ, 0xc0, !PT ;  /* 0x0000020010ff7812 */ /* 0x000fe2000784c0ff */
[----:B------:R4:W-:Y:S04]  /*e9e0*/  LDGSTS.E.BYPASS.LTC128B.128 [R21+0x4c00], desc[UR42][R6.64+0x100], !P6 ;  /* 0x04c0010006157fae */ /* 0x0009e8000f101d6a */
[----:B------:R4:W-:Y:S04]  /*e9f0*/  LDGSTS.E.BYPASS.LTC128B.128 [R21+0x6c00], desc[UR42][R6.64+0x180], !P5 ;  /* 0x06c0018006157fae */ /* 0x0009e8000e901d6a */
[----:B------:R4:W-:Y:S04]  /*ea00*/  LDGSTS.E.BYPASS.LTC128B.128 [R21+0x8c00], desc[UR42][R6.64+0x200], !P4 ;  /* 0x08c0020006157fae */ /* 0x0009e8000e101d6a */
[----:B------:R4:W-:Y:S04]  /*ea10*/  LDGSTS.E.BYPASS.LTC128B.128 [R21+0xac00], desc[UR42][R6.64+0x280], !P3 ;  /* 0x0ac0028006157fae */ /* 0x0009e8000d901d6a */
[----:B------:R4:W-:Y:S04]  /*ea20*/  LDGSTS.E.BYPASS.LTC128B.128 [R21+0xcc00], desc[UR42][R6.64+0x300], P0 ;  /* 0x0cc0030006157fae */ /* 0x0009e80008101d6a */
[----:B------:R4:W-:Y:S04]  /*ea30*/  LDGSTS.E.BYPASS.LTC128B.128 [R21+0xec00], desc[UR42][R6.64+0x380], P1 ;  /* 0x0ec0038006157fae */ /* 0x0009e80008901d6a */
[----:B------:R4:W-:Y:S01]  /*ea40*/  LDGSTS.E.BYPASS.LTC128B.128 [R21+0x1400], desc[UR42][R2.64], !P2 ;  /* 0x0140000002157fae */ /* 0x0009e2000d101d6a */
[----:B------:R-:W-:-:S13]  /*ea50*/  LOP3.LUT P2, RZ, R17, 0x4000000, RZ, 0xc0, !PT ;  /* 0x0400000011ff7812 */ /* 0x000fda000784c0ff */
[----:B------:R4:W-:Y:S04]  /*ea60*/  LDGSTS.E.BYPASS.LTC128B.128 [R21+0x3400], desc[UR42][R2.64+0x80], !P2 ;  /* 0x0340008002157fae */ /* 0x0009e8000d101d6a */
[----:B------:R4:W-:Y:S04]  /*ea70*/  LDGSTS.E.BYPASS.LTC128B.128 [R21+0x5400], desc[UR42][R2.64+0x100], !P6 ;  /* 0x0540010002157fae */ /* 0x0009e8000f101d6a */
[----:B------:R4:W-:Y:S04]  /*ea80*/  LDGSTS.E.BYPASS.LTC128B.128 [R21+0x7400], desc[UR42][R2.64+0x180], !P5 ;  /* 0x0740018002157fae */ /* 0x0009e8000e901d6a */
[----:B------:R4:W-:Y:S04]  /*ea90*/  LDGSTS.E.BYPASS.LTC128B.128 [R21+0x9400], desc[UR42][R2.64+0x200], !P4 ;  /* 0x0940020002157fae */ /* 0x0009e8000e101d6a */
[----:B------:R4:W-:Y:S04]  /*eaa0*/  LDGSTS.E.BYPASS.LTC128B.128 [R21+0xb400], desc[UR42][R2.64+0x280], !P3 ;  /* 0x0b40028002157fae */ /* 0x0009e8000d901d6a */
[----:B------:R4:W-:Y:S04]  /*eab0*/  LDGSTS.E.BYPASS.LTC128B.128 [R21+0xd400], desc[UR42][R2.64+0x300], P0 ;  /* 0x0d40030002157fae */ /* 0x0009e80008101d6a */
[----:B-12---:R4:W-:Y:S02]  /*eac0*/  LDGSTS.E.BYPASS.LTC128B.128 [R21+0xf400], desc[UR42][R2.64+0x380], P1 ;  /* 0x0f40038002157fae */ /* 0x0069e40008901d6a */
.L_x_331:
[----:B----4-:R-:W-:Y:S02]  /*ead0*/  P2R R4, PR, RZ, 0x2 ;  /* 0x00000002ff047803 */ /* 0x010fe40000000000 */
        /* <DEDUP_REMOVED lines=19> */
.L_x_246:
[----:B------:R-:W-:Y:S02]  /*ec10*/  PLOP3.LUT P1, PT, P1, P0, PT, 0xa2, 0x0 ;  /* 0x000000000000781c */ /* 0x000fe40000f21472 */
[----:B------:R-:W-:-:S08]  /*ec20*/  @P0 R2UR P1, UR4, R8 ;  /* 0x00000000080402ca */ /* 0x000fd00000020000 */
[----:B------:R-:W-:-:S05]  /*ec30*/  @P0 PLOP3.LUT P0, PT, P1, PT, PT, 0x80, 0x0 ;  /* 0x000000000000081c */ /* 0x000fca0000f0f070 */
[----:B------:R-:W-:Y:S01]  /*ec40*/  @!P1 SYNCS.ARRIVE.TRANS64.RED.A0T1 RZ, [UR4+0x38850], RZ ;  /* 0x038850ffffff99a7 */ /* 0x000fe20008200404 */
[----:B------:R-:W-:Y:S07]  /*ec50*/  @!P1 ARRIVES.LDGSTSBAR.64.TRANSCNT [UR4+0x38850] ;  /* 0x03885000ff0099b0 */ /* 0x000fee0008000a84 */
[----:B------:R-:W-:Y:S05]  /*ec60*/  @P0 BRA.U.ANY `(.L_x_246) ;  /* 0xfffffffd00e80947 */ /* 0x000fea000393ffff */
[----:B------:R-:W-:Y:S01]  /*ec70*/  NOP ;  /* 0x0000000000007918 */ /* 0x000fe20000000000 */
[----:B-1----:R-:W-:-:S04]  /*ec80*/  LOP3.LUT R2, R37, 0x2, RZ, 0xfc, !PT ;  /* 0x0000000225027812 */ /* 0x002fc800078efcff */
[----:B------:R-:W-:-:S13]  /*ec90*/  ISETP.NE.AND P2, PT, R2, 0x3, PT ;  /* 0x000000030200780c */ /* 0x000fda0003f45270 */
[----:B------:R-:W-:Y:S05]  /*eca0*/  @!P2 BRA `(.L_x_247) ;  /* 0x000000000004a947 */ /* 0x000fea0003800000 */
[----:B------:R-:W-:Y:S01]  /*ecb0*/  BPT.TRAP 0x1 ;  /* 0x000000040000795c */ /* 0x000fe20000300000 */
.L_x_247:
[----:B------:R-:W-:Y:S01]  /*ecc0*/  VIADD R18, R18, 0x1 ;  /* 0x0000000112127836 */ /* 0x000fe20000000000 */
[----:B------:R1:W-:Y:S04]  /*ecd0*/  SYNCS.ARRIVE.TRANS64.A1T0 RZ, [R8+URZ+0x38850], RZ ;  /* 0x038850ff08ff79a7 */ /* 0x0003e8000810003f */
[----:B------:R-:W-:-:S04]  /*ece0*/  ISETP.NE.AND P0, PT, R18, 0x2, PT ;  /* 0x000000021200780c */ /* 0x000fc80003f05270 */
[----:B------:R-:W-:Y:S02]  /*ecf0*/  SEL R18, R18, RZ, P0 ;  /* 0x000000ff12127207 */ /* 0x000fe40000000000 */
[----:B------:R-:W-:Y:S02]  /*ed00*/  SEL R2, RZ, 0x1, P0 ;  /* 0x00000001ff027807 */ /* 0x000fe40000000000 */
[----:B------:R-:W-:Y:S02]  /*ed10*/  ISETP.GT.AND P0, PT, R9, RZ, PT ;  /* 0x000000ff0900720c */ /* 0x000fe40003f04270 */
[----:B------:R-:W-:Y:S01]  /*ed20*/  LOP3.LUT R23, R23, R2, RZ, 0x3c, !PT ;  /* 0x0000000217177212 */ /* 0x000fe200078e3cff */
[----:B------:R-:W-:-:S04]  /*ed30*/  VIADD R2, R9, 0xffffffff ;  /* 0xffffffff09027836 */ /* 0x000fc80000000000 */
[----:B------:R-:W-:-:S06]  /*ed40*/  IMAD.MOV.U32 R9, RZ, RZ, R2 ;  /* 0x000000ffff097224 */ /* 0x000fcc00078e0002 */
[----:B-1----:R-:W-:Y:S05]  /*ed50*/  @P0 BRA `(.L_x_248) ;  /* 0xfffffff000880947 */ /* 0x002fea000383ffff */
[----:B------:R-:W-:Y:S05]  /*ed60*/  BSYNC B0 ;  /* 0x0000000000007941 */ /* 0x000fea0003800000 */
.L_x_235:
[----:B------:R-:W2:Y:S01]  /*ed70*/  LDL.LU R2, [R1+0xc] ;  /* 0x00000c0001027983 */ /* 0x000ea20000300800 */
[----:B------:R-:W-:-:S03]  /*ed80*/  ULDC UR4, c[0x0][0xd34] ;  /* 0x00034d0000047ab9 */ /* 0x000fc60000000800 */
[----:B------:R-:W4:Y:S01]  /*ed90*/  LDL.LU R0, [R1+0x1c] ;  /* 0x00001c0001007983 */ /* 0x000f220000300800 */
[----:B--2---:R-:W-:Y:S02]  /*eda0*/  VIADD R2, R2, UR38 ;  /* 0x0000002602027c36 */ /* 0x004fe40008000000 */
[----:B----4-:R-:W-:-:S03]  /*edb0*/  VIADD R0, R0, 0x1 ;  /* 0x0000000100007836 */ /* 0x010fc60000000000 */
[----:B------:R1:W-:Y:S01]  /*edc0*/  STL [R1+0xc], R2 ;  /* 0x00000c0201007387 */ /* 0x0003e20000100800 */
[----:B------:R-:W-:-:S03]  /*edd0*/  ISETP.GE.AND P0, PT, R2, UR4, PT ;  /* 0x0000000402007c0c */ /* 0x000fc6000bf06270 */
[----:B------:R1:W-:Y:S10]  /*ede0*/  STL [R1+0x1c], R0 ;  /* 0x00001c0001007387 */ /* 0x0003f40000100800 */
[----:B-1----:R-:W-:Y:S05]  /*edf0*/  @!P0 BRA `(.L_x_249) ;  /* 0xffffffc4007c8947 */ /* 0x002fea000383ffff */
[----:B------:R-:W-:-:S07]  /*ee00*/  LOP3.LUT R0, R0, 0x1, RZ, 0xc, !PT ;  /* 0x0000000100007812 */ /* 0x000fce00078e0cff */
.L_x_212:
[----:B------:R-:W1:Y:S01]  /*ee10*/  S2R R3, SR_CgaCtaId ;  /* 0x0000000000037919 */ /* 0x000e620000008800 */
[----:B------:R-:W-:Y:S01]  /*ee20*/  MOV R2, 0x400 ;  /* 0x0000040000027802 */ /* 0x000fe20000000f00 */
[----:B------:R-:W-:Y:S01]  /*ee30*/  BSSY B0, `(.L_x_250) ;  /* 0x0000005000007945 */ /* 0x000fe20003800000 */
[----:B------:R-:W-:Y:S02]  /*ee40*/  SHF.L.U32 R0, R0, 0x1f, RZ ;  /* 0x0000001f00007819 */ /* 0x000fe400000006ff */
[----:B-1----:R-:W-:-:S04]  /*ee50*/  LEA R5, R3, R2, 0x18 ;  /* 0x0000000203057211 */ /* 0x002fc800078ec0ff */
[----:B------:R-:W1:Y:S02]  /*ee60*/  SYNCS.PHASECHK.TRANS64.TRYWAIT P0, [R5+URZ+0x38820], R0 ;  /* 0x03882000050075a7 */ /* 0x000e64000800017f */
[----:B-1----:R-:W-:Y:S05]  /*ee70*/  @!P0 BRA `(.L_x_251) ;  /* 0x0000002c00488947 */ /* 0x002fea0003800000 */
.L_x_332:
[----:B------:R-:W-:Y:S05]  /*ee80*/  BSYNC B0 ;  /* 0x0000000000007941 */ /* 0x000fea0003800000 */
.L_x_250:
[----:B------:R-:W-:-:S03]  /*ee90*/  UMOV UR4, 0xffffffff ;  /* 0xffffffff00047882 */ /* 0x000fc60000000000 */
[----:B------:R-:W-:Y:S05]  /*eea0*/  BRA.DIV UR4, `(.L_x_252) ;  /* 0x0000002e04507947 */ /* 0x000fea000b800000 */
[----:B-1----:R-:W1:Y:S02]  /*eeb0*/  S2R R0, SR_TID.X ;  /* 0x0000000000007919 */ /* 0x002e640000002100 */
[----:B-1----:R-:W-:-:S04]  /*eec0*/  SHF.R.U32.HI R0, RZ, 0x5, R0 ;  /* 0x00000005ff007819 */ /* 0x002fc80000011600 */
[----:B------:R-:W-:-:S05]  /*eed0*/  LOP3.LUT R0, R0, 0x3, RZ, 0xc0, !PT ;  /* 0x0000000300007812 */ /* 0x000fca00078ec0ff */
[----:B------:R1:W2:Y:S02]  /*eee0*/  SHFL.IDX PT, R14, R0, RZ, 0x1f ;  /* 0x00001fff000e7589 */ /* 0x0002a400000e0000 */
.L_x_335:
[----:B--2---:R-:W-:Y:S01]  /*eef0*/  ISETP.NE.AND P0, PT, R14, RZ, PT ;  /* 0x000000ff0e00720c */ /* 0x004fe20003f05270 */
[----:B------:R-:W-:-:S12]  /*ef00*/  BSSY B0, `(.L_x_253) ;  /* 0x0000023000007945 */ /* 0x000fd80003800000 */
[----:B------:R-:W-:Y:S05]  /*ef10*/  @P0 BRA `(.L_x_254) ;  /* 0x0000000000840947 */ /* 0x000fea0003800000 */
[----:B------:R-:W-:-:S03]  /*ef20*/  UMOV UR4, 0xffffffff ;  /* 0xffffffff00047882 */ /* 0x000fc60000000000 */
[----:B------:R-:W-:Y:S05]  /*ef30*/  BRA.DIV UR4, `(.L_x_255) ;  /* 0x0000002e04607947 */ /* 0x000fea000b800000 */
[----:B------:R-:W-:-:S13]  /*ef40*/  ELECT P6, URZ, PT ;  /* 0x00000000003f782f */ /* 0x000fda00038c0000 */
.L_x_338:
[----:B------:R-:W-:Y:S05]  /*ef50*/  @!P6 BRA `(.L_x_254) ;  /* 0x000000000074e947 */ /* 0x000fea0003800000 */
[----:B------:R-:W-:-:S04]  /*ef60*/  LOP3.LUT R37, R37, 0x2, RZ, 0xfc, !PT ;  /* 0x0000000225257812 */ /* 0x000fc800078efcff */
[----:B------:R-:W-:-:S13]  /*ef70*/  ISETP.NE.AND P0, PT, R37, 0x3, PT ;  /* 0x000000032500780c */ /* 0x000fda0003f05270 */
[----:B------:R-:W-:Y:S05]  /*ef80*/  @!P0 BRA `(.L_x_256) ;  /* 0x0000000000048947 */ /* 0x000fea0003800000 */
[----:B------:R-:W-:Y:S01]  /*ef90*/  BPT.TRAP 0x1 ;  /* 0x000000040000795c */ /* 0x000fe20000300000 */
.L_x_256:
[C---:B------:R-:W-:Y:S01]  /*efa0*/  IMAD R3, R18.reuse, 0x8, R5 ;  /* 0x0000000812037824 */ /* 0x040fe200078e0205 */
[----:B------:R-:W-:Y:S01]  /*efb0*/  SHF.L.U32 R2, R23, 0x1f, RZ ;  /* 0x0000001f17027819 */ /* 0x000fe200000006ff */
[----:B------:R-:W-:-:S03]  /*efc0*/  VIADD R18, R18, 0x1 ;  /* 0x0000000112127836 */ /* 0x000fc60000000000 */
[----:B------:R-:W2:Y:S02]  /*efd0*/  SYNCS.PHASECHK.TRANS64.TRYWAIT P1, [R3+URZ+0x38840], R2 ;  /* 0x03884002030075a7 */ /* 0x000ea4000802017f */
[----:B------:R-:W-:-:S04]  /*efe0*/  ISETP.NE.AND P2, PT, R18, 0x2, PT ;  /* 0x000000021200780c */ /* 0x000fc80003f45270 */
[----:B-1----:R-:W-:Y:S01]  /*eff0*/  SEL R0, RZ, 0x1, P2 ;  /* 0x00000001ff007807 */ /* 0x002fe20001000000 */
[----:B--2---:R-:W-:Y:S08]  /*f000*/  @!P1 BRA `(.L_x_257) ;  /* 0x0000002c004c9947 */ /* 0x004ff00003800000 */
.L_x_339:
[----:B------:R-:W-:Y:S02]  /*f010*/  SEL R18, R18, RZ, P2 ;  /* 0x000000ff12127207 */ /* 0x000fe40001000000 */
[----:B------:R-:W-:Y:S01]  /*f020*/  LOP3.LUT R0, R23, R0, RZ, 0x3c, !PT ;  /* 0x0000000017007212 */ /* 0x000fe200078e3cff */
[----:B------:R-:W-:Y:S06]  /*f030*/  @!P0 BRA `(.L_x_258) ;  /* 0x0000000000048947 */ /* 0x000fec0003800000 */
[----:B------:R-:W-:Y:S01]  /*f040*/  BPT.TRAP 0x1 ;  /* 0x000000040000795c */ /* 0x000fe20000300000 */
.L_x_258:
[----:B------:R-:W-:Y:S01]  /*f050*/  IMAD R5, R18, 0x8, R5 ;  /* 0x0000000812057824 */ /* 0x000fe200078e0205 */
[----:B------:R-:W-:-:S04]  /*f060*/  SHF.L.U32 R0, R0, 0x1f, RZ ;  /* 0x0000001f00007819 */ /* 0x000fc800000006ff */
[----:B------:R-:W2:Y:S02]  /*f070*/  SYNCS.PHASECHK.TRANS64.TRYWAIT P1, [R5+URZ+0x38840], R0 ;  /* 0x03884000050075a7 */ /* 0x000ea4000802017f */
[----:B--2---:R-:W-:Y:S05]  /*f080*/  @!P1 BRA `(.L_x_259) ;  /* 0x0000002c00409947 */ /* 0x004fea0003800000 */
.L_x_340:
[----:B------:R-:W-:Y:S05]  /*f090*/  @!P0 BRA `(.L_x_260) ;  /* 0x0000000000048947 */ /* 0x000fea0003800000 */
[----:B------:R-:W-:Y:S01]  /*f0a0*/  BPT.TRAP 0x1 ;  /* 0x000000040000795c */ /* 0x000fe20000300000 */
.L_x_260:
[----:B------:R-:W4:Y:S02]  /*f0b0*/  SYNCS.PHASECHK.TRANS64.TRYWAIT P1, [R3+URZ+0x38860], R2 ;  /* 0x03886002030075a7 */ /* 0x000f24000802017f */
[----:B----4-:R-:W-:Y:S05]  /*f0c0*/  @!P1 BRA `(.L_x_261) ;  /* 0x0000002c00449947 */ /* 0x010fea0003800000 */
.L_x_341:
[----:B------:R-:W-:Y:S05]  /*f0d0*/  @!P0 BRA `(.L_x_262) ;  /* 0x0000000000048947 */ /* 0x000fea0003800000 */
[----:B------:R-:W-:Y:S01]  /*f0e0*/  BPT.TRAP 0x1 ;  /* 0x000000040000795c */ /* 0x000fe20000300000 */
.L_x_262:
[----:B------:R0:W0:Y:S02]  /*f0f0*/  SYNCS.PHASECHK.TRANS64.TRYWAIT P0, [R5+URZ+0x38860], R0 ;  /* 0x03886000050075a7 */ /* 0x000024000800017f */
[----:B0-----:R-:W-:Y:S05]  /*f100*/  @!P0 NANOSLEEP.SYNCS 0x989680 ;  /* 0x009896800000895d */ /* 0x001fea0003900000 */
[----:B------:R-:W0:Y:S02]  /*f110*/  @!P0 SYNCS.PHASECHK.TRANS64 P0, [R5+URZ+0x38860], R0 ;  /* 0x03886000050085a7 */ /* 0x000e24000800007f */
[----:B0-----:R-:W-:Y:S05]  /*f120*/  @!P0 BRA `(.L_x_262) ;  /* 0xfffffffc00f08947 */ /* 0x001fea000383ffff */
.L_x_254:
[----:B------:R-:W-:Y:S05]  /*f130*/  BSYNC B0 ;  /* 0x0000000000007941 */ /* 0x000fea0003800000 */
.L_x_253:
[----:B------:R-:W-:Y:S05]  /*f140*/  EXIT ;  /* 0x000000000000794d */ /* 0x000fea0003800000 */
.L_x_182:
[----:B0-----:R-:W-:-:S04]  /*f150*/  IMAD.U32 R0, RZ, RZ, UR38 ;  /* 0x00000026ff007e24 */ /* 0x001fc8000f8e00ff */
[----:B------:R0:W1:Y:S03]  /*f160*/  SYNCS.PHASECHK.TRANS64.TRYWAIT P1, [R0+URZ+0x38800], R3 ;  /* 0x03880003000075a7 */ /* 0x000066000802017f */
[----:B-1----:R-:W-:Y:S05]  /*f170*/  @!P1 NANOSLEEP.SYNCS 0x989680 ;  /* 0x009896800000995d */ /* 0x002fea0003900000 */
[----:B------:R-:W1:Y:S02]  /*f180*/  @!P1 SYNCS.PHASECHK.TRANS64 P1, [R0+URZ+0x38800], R3 ;  /* 0x03880003000095a7 */ /* 0x000e64000802007f */
[----:B-1----:R-:W-:Y:S05]  /*f190*/  @!P1 BRA `(.L_x_182) ;  /* 0xfffffffc00ec9947 */ /* 0x002fea000383ffff */
[----:B------:R-:W-:Y:S05]  /*f1a0*/  BRA `(.L_x_263) ;  /* 0xffffff3800387947 */ /* 0x000fea000383ffff */
.L_x_186:
[----:B--2---:R2:W3:Y:S02]  /*f1b0*/  SYNCS.PHASECHK.TRANS64.TRYWAIT P1, [R8+URZ+0x38830], R5 ;  /* 0x03883005080075a7 */ /* 0x0044e4000802017f */
[----:B---3--:R-:W-:Y:S05]  /*f1c0*/  @!P1 NANOSLEEP.SYNCS 0x989680 ;  /* 0x009896800000995d */ /* 0x008fea0003900000 */
[----:B------:R-:W3:Y:S02]  /*f1d0*/  @!P1 SYNCS.PHASECHK.TRANS64 P1, [R8+URZ+0x38830], R5 ;  /* 0x03883005080095a7 */ /* 0x000ee4000802007f */
[----:B---3--:R-:W-:Y:S05]  /*f1e0*/  @!P1 BRA `(.L_x_186) ;  /* 0xfffffffc00f09947 */ /* 0x008fea000383ffff */
[----:B------:R-:W-:Y:S05]  /*f1f0*/  BRA `(.L_x_185) ;  /* 0xffffff3800507947 */ /* 0x000fea000383ffff */
.L_x_187:
[----:B0-----:R-:W-:-:S04]  /*f200*/  IMAD.U32 R4, RZ, RZ, UR38 ;  /* 0x00000026ff047e24 */ /* 0x001fc8000f8e00ff */
[----:B------:R0:W3:Y:S03]  /*f210*/  SYNCS.PHASECHK.TRANS64.TRYWAIT P1, [R4+URZ+0x38810], R3 ;  /* 0x03881003040075a7 */ /* 0x0000e6000802017f */
[----:B---3--:R-:W-:Y:S05]  /*f220*/  @!P1 NANOSLEEP.SYNCS 0x989680 ;  /* 0x009896800000995d */ /* 0x008fea0003900000 */
[----:B------:R-:W3:Y:S02]  /*f230*/  @!P1 SYNCS.PHASECHK.TRANS64 P1, [R4+URZ+0x38810], R3 ;  /* 0x03881003040095a7 */ /* 0x000ee4000802007f */
[----:B---3--:R-:W-:Y:S05]  /*f240*/  @!P1 BRA `(.L_x_187) ;  /* 0xfffffffc00ec9947 */ /* 0x008fea000383ffff */
[----:B------:R-:W-:Y:S05]  /*f250*/  BRA `(.L_x_264) ;  /* 0xffffff3800d87947 */ /* 0x000fea000383ffff */
.L_x_191:
[----:B----4-:R4:W0:Y:S02]  /*f260*/  SYNCS.PHASECHK.TRANS64.TRYWAIT P1, [R8+URZ+0x38850], R5 ;  /* 0x03885005080075a7 */ /* 0x010824000802017f */
[----:B0-----:R-:W-:Y:S05]  /*f270*/  @!P1 NANOSLEEP.SYNCS 0x989680 ;  /* 0x009896800000995d */ /* 0x001fea0003900000 */
[----:B------:R-:W0:Y:S02]  /*f280*/  @!P1 SYNCS.PHASECHK.TRANS64 P1, [R8+URZ+0x38850], R5 ;  /* 0x03885005080095a7 */ /* 0x000e24000802007f */
[----:B0-----:R-:W-:Y:S05]  /*f290*/  @!P1 BRA `(.L_x_191) ;  /* 0xfffffffc00f09947 */ /* 0x001fea000383ffff */
[----:B------:R-:W-:Y:S05]  /*f2a0*/  BRA `(.L_x_190) ;  /* 0xffffff3800e47947 */ /* 0x000fea000383ffff */
.L_x_198:
[----:B-1----:R-:W-:-:S04]  /*f2b0*/  IMAD.U32 R4, RZ, RZ, UR7 ;  /* 0x00000007ff047e24 */ /* 0x002fc8000f8e00ff */
[----:B------:R1:W2:Y:S03]  /*f2c0*/  SYNCS.PHASECHK.TRANS64.TRYWAIT P2, [R4+URZ+0x38830], R3 ;  /* 0x03883003040075a7 */ /* 0x0002a6000804017f */
[----:B--2---:R-:W-:Y:S05]  /*f2d0*/  @!P2 NANOSLEEP.SYNCS 0x989680 ;  /* 0x009896800000a95d */ /* 0x004fea0003900000 */
[----:B------:R-:W2:Y:S02]  /*f2e0*/  @!P2 SYNCS.PHASECHK.TRANS64 P2, [R4+URZ+0x38830], R3 ;  /* 0x038830030400a5a7 */ /* 0x000ea4000804007f */
[----:B--2---:R-:W-:Y:S05]  /*f2f0*/  @!P2 BRA `(.L_x_198) ;  /* 0xfffffffc00eca947 */ /* 0x004fea000383ffff */
[----:B------:R-:W-:Y:S05]  /*f300*/  BRA `(.L_x_197) ;  /* 0xffffff5c005c7947 */ /* 0x000fea000383ffff */
.L_x_202:
[----:B-1----:R-:W-:-:S04]  /*f310*/  IMAD.U32 R4, RZ, RZ, UR7 ;  /* 0x00000007ff047e24 */ /* 0x002fc8000f8e00ff */
[----:B------:R1:W3:Y:S03]  /*f320*/  SYNCS.PHASECHK.TRANS64.TRYWAIT P2, [R4+URZ+0x38850], R3 ;  /* 0x03885003040075a7 */ /* 0x0002e6000804017f */
[----:B---3--:R-:W-:Y:S05]  /*f330*/  @!P2 NANOSLEEP.SYNCS 0x989680 ;  /* 0x009896800000a95d */ /* 0x008fea0003900000 */
[----:B------:R-:W3:Y:S02]  /*f340*/  @!P2 SYNCS.PHASECHK.TRANS64 P2, [R4+URZ+0x38850], R3 ;  /* 0x038850030400a5a7 */ /* 0x000ee4000804007f */
[----:B---3--:R-:W-:Y:S05]  /*f350*/  @!P2 BRA `(.L_x_202) ;  /* 0xfffffffc00eca947 */ /* 0x008fea000383ffff */
[----:B------:R-:W-:Y:S05]  /*f360*/  BRA `(.L_x_201) ;  /* 0xffffff5c00d87947 */ /* 0x000fea000383ffff */
.L_x_216:
[----:B------:R-:W0:Y:S01]  /*f370*/  S2R R20, SR_TID.X ;  /* 0x0000000000147919 */ /* 0x000e220000002100 */
[----:B------:R-:W-:Y:S01]  /*f380*/  BSSY B0, `(.L_x_265) ;  /* 0x000000a000007945 */ /* 0x000fe20003800000 */
[----:B------:R-:W-:Y:S02]  /*f390*/  IMAD.MOV.U32 R12, RZ, RZ, RZ ;  /* 0x000000ffff0c7224 */ /* 0x000fe400078e00ff */
[----:B------:R-:W-:Y:S02]  /*f3a0*/  IMAD.MOV.U32 R11, RZ, RZ, 0x1f ;  /* 0x0000001fff0b7424 */ /* 0x000fe400078e00ff */
[----:B------:R-:W-:Y:S01]  /*f3b0*/  IMAD.MOV.U32 R15, RZ, RZ, -0x1 ;  /* 0xffffffffff0f7424 */ /* 0x000fe200078e00ff */
[----:B0-----:R-:W-:-:S04]  /*f3c0*/  SHF.R.U32.HI R20, RZ, 0x5, R20 ;  /* 0x00000005ff147819 */ /* 0x001fc80000011614 */
[----:B------:R-:W-:-:S05]  /*f3d0*/  LOP3.LUT R20, R20, 0x3, RZ, 0xc0, !PT ;  /* 0x0000000314147812 */ /* 0x000fca00078ec0ff */
[----:B------:R-:W-:-:S07]  /*f3e0*/  IMAD.MOV.U32 R13, RZ, RZ, R20 ;  /* 0x000000ffff0d7224 */ /* 0x000fce00078e0014 */
[----:B-1---5:R-:W-:Y:S05]  /*f3f0*/  WARPSYNC.COLLECTIVE R15, `(.L_x_266) ;  /* 0x000000000f087348 */ /* 0x022fea0003c00000 */
[----:B------:R0:W2:Y:S02]  /*f400*/  SHFL.IDX P6, R14, R13, R12, R11 ;  /* 0x0000000c0d0e7389 */ /* 0x0000a400000c000b */
[----:B012--5:R-:W-:Y:S01]  /*f410*/  ENDCOLLECTIVE ;  /* 0x000000000000791b */ /* 0x027fe20003800000 */
.L_x_266:
[----:B------:R-:W-:Y:S05]  /*f420*/  BSYNC B0 ;  /* 0x0000000000007941 */ /* 0x000fea0003800000 */
.L_x_265:
[----:B------:R-:W-:Y:S05]  /*f430*/  BRA `(.L_x_267) ;  /* 0xffffffc400547947 */ /* 0x000fea000383ffff */
.L_x_219:
[----:B0-----:R0:W1:Y:S02]  /*f440*/  SYNCS.PHASECHK.TRANS64.TRYWAIT P0, [R25+URZ+0x38840], R0 ;  /* 0x03884000190075a7 */ /* 0x001064000800017f */
[----:B-1----:R-:W-:Y:S05]  /*f450*/  @!P0 NANOSLEEP.SYNCS 0x989680 ;  /* 0x009896800000895d */ /* 0x002fea0003900000 */
[----:B------:R-:W1:Y:S02]  /*f460*/  @!P0 SYNCS.PHASECHK.TRANS64 P0, [R25+URZ+0x38840], R0 ;  /* 0x03884000190085a7 */ /* 0x000e64000800007f */
[----:B-1----:R-:W-:Y:S05]  /*f470*/  @!P0 BRA `(.L_x_219) ;  /* 0xfffffffc00f08947 */ /* 0x002fea000383ffff */
[----:B------:R-:W-:Y:S05]  /*f480*/  BRA `(.L_x_268) ;  /* 0xffffffc400d87947 */ /* 0x000fea000383ffff */
.L_x_220:
        /* <DEDUP_REMOVED lines=8> */
.L_x_270:
[----:B------:R-:W-:Y:S05]  /*f510*/  BSYNC B0 ;  /* 0x0000000000007941 */ /* 0x000fea0003800000 */
.L_x_269:
[----:B------:R-:W-:Y:S01]  /*f520*/  IMAD.MOV.U32 R13, RZ, RZ, R0 ;  /* 0x000000ffff0d7224 */ /* 0x000fe200078e0000 */
[----:B------:R-:W-:Y:S01]  /*f530*/  ISETP.GE.AND P2, PT, R36, 0x1, PT ;  /* 0x000000012400780c */ /* 0x000fe20003f46270 */
[----:B------:R-:W-:Y:S02]  /*f540*/  IMAD.MOV.U32 R12, RZ, RZ, RZ ;  /* 0x000000ffff0c7224 */ /* 0x000fe400078e00ff */
[----:B------:R-:W-:Y:S02]  /*f550*/  IMAD.MOV.U32 R11, RZ, RZ, 0x181f ;  /* 0x0000181fff0b7424 */ /* 0x000fe400078e00ff */
[----:B------:R-:W-:Y:S02]  /*f560*/  IMAD.MOV.U32 R15, RZ, RZ, -0x1 ;  /* 0xffffffffff0f7424 */ /* 0x000fe400078e00ff */
[----:B------:R-:W-:-:S07]  /*f570*/  IMAD.MOV.U32 R2, RZ, RZ, R14 ;  /* 0x000000ffff027224 */ /* 0x000fce00078e000e */
[----:B------:R-:W-:Y:S05]  /*f580*/  WARPSYNC.COLLECTIVE R15, `(.L_x_271) ;  /* 0x000000000f087348 */ /* 0x000fea0003c00000 */
[----:B------:R0:W1:Y:S02]  /*f590*/  SHFL.IDX P6, R14, R13, R12, R11 ;  /* 0x0000000c0d0e7389 */ /* 0x00006400000c000b */
[----:B01----:R-:W-:Y:S01]  /*f5a0*/  ENDCOLLECTIVE ;  /* 0x000000000000791b */ /* 0x003fe20003800000 */
.L_x_271:
[----:B------:R-:W-:Y:S01]  /*f5b0*/  @P2 LEA R6, R5, UR37, 0x1 ;  /* 0x0000002505062c11 */ /* 0x000fe2000f8e08ff */
[----:B------:R-:W-:Y:S02]  /*f5c0*/  IMAD.MOV.U32 R13, RZ, RZ, R4 ;  /* 0x000000ffff0d7224 */ /* 0x000fe400078e0004 */
[----:B------:R-:W-:Y:S02]  /*f5d0*/  IMAD.MOV.U32 R12, RZ, RZ, 0x1 ;  /* 0x00000001ff0c7424 */ /* 0x000fe400078e00ff */
[----:B------:R-:W-:-:S07]  /*f5e0*/  IMAD.MOV.U32 R3, RZ, RZ, R14 ;  /* 0x000000ffff037224 */ /* 0x000fce00078e000e */
[----:B------:R-:W-:Y:S05]  /*f5f0*/  WARPSYNC.COLLECTIVE R15, `(.L_x_272) ;  /* 0x000000000f087348 */ /* 0x000fea0003c00000 */
[----:B------:R0:W1:Y:S02]  /*f600*/  SHFL.IDX P6, R14, R13, R12, R11 ;  /* 0x0000000c0d0e7389 */ /* 0x00006400000c000b */
[----:B01----:R-:W-:Y:S01]  /*f610*/  ENDCOLLECTIVE ;  /* 0x000000000000791b */ /* 0x003fe20003800000 */
.L_x_272:
[----:B------:R-:W-:-:S05]  /*f620*/  @P2 LEA R3, P0, R7, R3, 0x1 ;  /* 0x0000000307032211 */ /* 0x000fca00078008ff */
[----:B------:R-:W-:-:S05]  /*f630*/  @P2 IMAD.X R2, RZ, RZ, R2, P0 ;  /* 0x000000ffff022224 */ /* 0x000fca00000e0602 */
[----:B------:R-:W-:Y:S01]  /*f640*/  @P2 LOP3.LUT R3, R3, R2, RZ, 0x3c, !PT ;  /* 0x0000000203032212 */ /* 0x000fe200078e3cff */
[----:B------:R-:W-:-:S03]  /*f650*/  IMAD.MOV.U32 R13, RZ, RZ, R0 ;  /* 0x000000ffff0d7224 */ /* 0x000fc600078e0000 */
[----:B------:R-:W-:-:S04]  /*f660*/  @P2 LOP3.LUT R2, R3, R2, RZ, 0x3c, !PT ;  /* 0x0000000203022212 */ /* 0x000fc800078e3cff */
[----:B------:R-:W-:-:S05]  /*f670*/  @P2 LOP3.LUT R3, R3, R2, RZ, 0x3c, !PT ;  /* 0x0000000203032212 */ /* 0x000fca00078e3cff */
[----:B------:R-:W-:Y:S01]  /*f680*/  @!PT LDS RZ, [RZ] ;  /* 0x00000000fffff984 */ /* 0x000fe20000000800 */
[----:B------:R-:W-:Y:S01]  /*f690*/  @!PT LDS RZ, [RZ] ;  /* 0x00000000fffff984 */ /* 0x000fe20000000800 */
[----:B------:R-:W-:Y:S01]  /*f6a0*/  @!PT LDS RZ, [RZ] ;  /* 0x00000000fffff984 */ /* 0x000fe20000000800 */
[----:B------:R0:W-:Y:S01]  /*f6b0*/  @P2 LDGSTS.E.BYPASS.LTC128B.128 [R6+0x22400], desc[UR42][R2.64], !P1 ;  /* 0x2240000002062fae */ /* 0x0001e2000c901d6a */
[----:B------:R-:W-:Y:S01]  /*f6c0*/  ISETP.GE.AND P2, PT, R36, 0x11, PT ;  /* 0x000000112400780c */ /* 0x000fe20003f46270 */
[----:B0-----:R-:W-:-:S12]  /*f6d0*/  IMAD.MOV.U32 R2, RZ, RZ, R14 ;  /* 0x000000ffff027224 */ /* 0x001fd800078e000e */
[----:B------:R-:W-:Y:S05]  /*f6e0*/  WARPSYNC.COLLECTIVE R15, `(.L_x_273) ;  /* 0x000000000f087348 */ /* 0x000fea0003c00000 */
[----:B------:R0:W1:Y:S02]  /*f6f0*/  SHFL.IDX P6, R14, R13, R12, R11 ;  /* 0x0000000c0d0e7389 */ /* 0x00006400000c000b */
[----:B01----:R-:W-:Y:S01]  /*f700*/  ENDCOLLECTIVE ;  /* 0x000000000000791b */ /* 0x003fe20003800000 */
.L_x_273:
[----:B------:R-:W-:Y:S01]  /*f710*/  @P2 LEA R6, R5, UR37, 0x1 ;  /* 0x0000002505062c11 */ /* 0x000fe2000f8e08ff */
[----:B------:R-:W-:Y:S02]  /*f720*/  IMAD.MOV.U32 R13, RZ, RZ, R4 ;  /* 0x000000ffff0d7224 */ /* 0x000fe400078e0004 */
[----:B------:R-:W-:Y:S02]  /*f730*/  IMAD.MOV.U32 R12, RZ, RZ, 0x2 ;  /* 0x00000002ff0c7424 */ /* 0x000fe400078e00ff */
[----:B------:R-:W-:-:S07]  /*f740*/  IMAD.MOV.U32 R3, RZ, RZ, R14 ;  /* 0x000000ffff037224 */ /* 0x000fce00078e000e */
[----:B------:R-:W-:Y:S05]  /*f750*/  WARPSYNC.COLLECTIVE R15, `(.L_x_274) ;  /* 0x000000000f087348 */ /* 0x000fea0003c00000 */
[----:B------:R0:W1:Y:S02]  /*f760*/  SHFL.IDX P6, R14, R13, R12, R11 ;  /* 0x0000000c0d0e7389 */ /* 0x00006400000c000b */
[----:B01----:R-:W-:Y:S01]  /*f770*/  ENDCOLLECTIVE ;  /* 0x000000000000791b */ /* 0x003fe20003800000 */
.L_x_274:
[----:B------:R-:W-:-:S05]  /*f780*/  @P2 LEA R3, P0, R7, R3, 0x1 ;  /* 0x0000000307032211 */ /* 0x000fca00078008ff */
[----:B------:R-:W-:-:S05]  /*f790*/  @P2 IMAD.X R2, RZ, RZ, R2, P0 ;  /* 0x000000ffff022224 */ /* 0x000fca00000e0602 */
[----:B------:R-:W-:Y:S02]  /*f7a0*/  @P2 LOP3.LUT R3, R3, R2, RZ, 0x3c, !PT ;  /* 0x0000000203032212 */ /* 0x000fe400078e3cff */
[----:B------:R-:W-:Y:S02]  /*f7b0*/  MOV R13, R0 ;  /* 0x00000000000d7202 */ /* 0x000fe40000000f00 */
        /* <DEDUP_REMOVED lines=11> */
.L_x_275:
[----:B------:R-:W-:Y:S01]  /*f870*/  @P2 LEA R6, R5, UR37, 0x1 ;  /* 0x0000002505062c11 */ /* 0x000fe2000f8e08ff */
[----:B------:R-:W-:Y:S02]  /*f880*/  IMAD.MOV.U32 R13, RZ, RZ, R4 ;  /* 0x000000ffff0d7224 */ /* 0x000fe400078e0004 */
[----:B------:R-:W-:Y:S02]  /*f890*/  IMAD.MOV.U32 R12, RZ, RZ, 0x3 ;  /* 0x00000003ff0c7424 */ /* 0x000fe400078e00ff */
[----:B------:R-:W-:-:S07]  /*f8a0*/  IMAD.MOV.U32 R3, RZ, RZ, R14 ;  /* 0x000000ffff037224 */ /* 0x000fce00078e000e */
[----:B------:R-:W-:Y:S05]  /*f8b0*/  WARPSYNC.COLLECTIVE R15, `(.L_x_276) ;  /* 0x000000000f087348 */ /* 0x000fea0003c00000 */
[----:B------:R0:W1:Y:S02]  /*f8c0*/  SHFL.IDX P6, R14, R13, R12, R11 ;  /* 0x0000000c0d0e7389 */ /* 0x00006400000c000b */
[----:B01----:R-:W-:Y:S01]  /*f8d0*/  ENDCOLLECTIVE ;  /* 0x000000000000791b */ /* 0x003fe20003800000 */
.L_x_276:
[----:B------:R-:W-:-:S05]  /*f8e0*/  @P2 LEA R3, P0, R7, R3, 0x1 ;  /* 0x0000000307032211 */ /* 0x000fca00078008ff */
[----:B------:R-:W-:-:S05]  /*f8f0*/  @P2 IMAD.X R2, RZ, RZ, R2, P0 ;  /* 0x000000ffff022224 */ /* 0x000fca00000e0602 */
[----:B------:R-:W-:Y:S01]  /*f900*/  @P2 LOP3.LUT R3, R3, R2, RZ, 0x3c, !PT ;  /* 0x0000000203032212 */ /* 0x000fe200078e3cff */
[----:B------:R-:W-:-:S03]  /*f910*/  IMAD.MOV.U32 R13, RZ, RZ, R0 ;  /* 0x000000ffff0d7224 */ /* 0x000fc600078e0000 */
[----:B------:R-:W-:-:S04]  /*f920*/  @P2 LOP3.LUT R2, R3, R2, RZ, 0x3c, !PT ;  /* 0x0000000203022212 */ /* 0x000fc800078e3cff */
[----:B------:R-:W-:Y:S01]  /*f930*/  @P2 LOP3.LUT R3, R3, R2, RZ, 0x3c, !PT ;  /* 0x0000000203032212 */ /* 0x000fe200078e3cff */
[----:B------:R-:W-:-:S07]  /*f940*/  IMAD.MOV.U32 R4, RZ, RZ, R14 ;  /* 0x000000ffff047224 */ /* 0x000fce00078e000e */
[----:B------:R-:W-:Y:S05]  /*f950*/  WARPSYNC.COLLECTIVE R15, `(.L_x_277) ;  /* 0x000000000f087348 */ /* 0x000fea0003c00000 */
[----:B------:R0:W1:Y:S02]  /*f960*/  SHFL.IDX P6, R14, R13, R12, R11 ;  /* 0x0000000c0d0e7389 */ /* 0x00006400000c000b */
[----:B01----:R-:W-:Y:S01]  /*f970*/  ENDCOLLECTIVE ;  /* 0x000000000000791b */ /* 0x003fe20003800000 */
.L_x_277:
[----:B------:R-:W-:Y:S01]  /*f980*/  @!PT LDS RZ, [RZ] ;  /* 0x00000000fffff984 */ /* 0x000fe20000000800 */
[----:B------:R-:W-:Y:S01]  /*f990*/  @!PT LDS RZ, [RZ] ;  /* 0x00000000fffff984 */ /* 0x000fe20000000800 */
[----:B------:R-:W-:Y:S01]  /*f9a0*/  @!PT LDS RZ, [RZ] ;  /* 0x00000000fffff984 */ /* 0x000fe20000000800 */
[----:B------:R0:W-:Y:S01]  /*f9b0*/  @P2 LDGSTS.E.BYPASS.LTC128B.128 [R6+0x23400], desc[UR42][R2.64], !P1 ;  /* 0x2340000002062fae */ /* 0x0001e2000c901d6a */
[----:B------:R-:W-:Y:S01]  /*f9c0*/  IMAD.MOV.U32 R0, RZ, RZ, R14 ;  /* 0x000000ffff007224 */ /* 0x000fe200078e000e */
[----:B------:R-:W-:Y:S06]  /*f9d0*/  BRA `(.L_x_278) ;  /* 0xffffffc400847947 */ /* 0x000fec000383ffff */
.L_x_224:
[----:B------:R-:W-:Y:S01]  /*f9e0*/  IMAD.MOV.U32 R13, RZ, RZ, R2 ;  /* 0x000000ffff0d7224 */ /* 0x000fe200078e0002 */
[----:B------:R-:W-:Y:S01]  /*f9f0*/  LOP3.LUT R16, R16, 0xfffffeff, RZ, 0xc0, !PT ;  /* 0xfffffeff10107812 */ /* 0x000fe200078ec0ff */
[----:B------:R-:W-:Y:S02]  /*fa00*/  IMAD.MOV.U32 R12, RZ, RZ, RZ ;  /* 0x000000ffff0c7224 */ /* 0x000fe400078e00ff */
[----:B------:R-:W-:Y:S02]  /*fa10*/  IMAD.MOV.U32 R11, RZ, RZ, 0x181f ;  /* 0x0000181fff0b7424 */ /* 0x000fe400078e00ff */
[----:B------:R-:W-:Y:S02]  /*fa20*/  IMAD.MOV.U32 R15, RZ, RZ, -0x1 ;  /* 0xffffffffff0f7424 */ /* 0x000fe400078e00ff */
[----:B------:R-:W-:-:S07]  /*fa30*/  IMAD R5, R5, 0x40, R10 ;  /* 0x0000004005057824 */ /* 0x000fce00078e020a */
[----:B-1----:R-:W-:Y:S05]  /*fa40*/  WARPSYNC.COLLECTIVE R15, `(.L_x_279) ;  /* 0x000000000f087348 */ /* 0x002fea0003c00000 */
[----:B------:R0:W2:Y:S02]  /*fa50*/  SHFL.IDX P6, R14, R13, R12, R11 ;  /* 0x0000000c0d0e7389 */ /* 0x0000a400000c000b */
[----:B012---:R-:W-:Y:S01]  /*fa60*/  ENDCOLLECTIVE ;  /* 0x000000000000791b */ /* 0x007fe20003800000 */
.L_x_279:
[----:B------:R-:W-:Y:S01]  /*fa70*/  ISETP.GE.AND P2, PT, R5, UR36, PT ;  /* 0x0000002405007c0c */ /* 0x000fe2000bf46270 */
[----:B------:R-:W-:-:S12]  /*fa80*/  IMAD.MOV.U32 R13, RZ, RZ, R0 ;  /* 0x000000ffff0d7224 */ /* 0x000fd800078e0000 */
[----:B------:R-:W-:-:S04]  /*fa90*/  @P2 LOP3.LUT R16, R16, 0x100, RZ, 0xfc, !PT ;  /* 0x0000010010102812 */ /* 0x000fc800078efcff */
[----:B------:R-:W-:Y:S01]  /*faa0*/  LOP3.LUT R16, R16, 0xffffff7f, RZ, 0xc0, !PT ;  /* 0xffffff7f10107812 */ /* 0x000fe200078ec0ff */
[----:B------:R-:W-:-:S07]  /*fab0*/  IMAD.MOV.U32 R3, RZ, RZ, R14 ;  /* 0x000000ffff037224 */ /* 0x000fce00078e000e */
[----:B------:R-:W-:Y:S05]  /*fac0*/  WARPSYNC.COLLECTIVE R15, `(.L_x_280) ;  /* 0x000000000f087348 */ /* 0x000fea0003c00000 */
[----:B------:R0:W1:Y:S02]  /*fad0*/  SHFL.IDX P6, R14, R13, R12, R11 ;  /* 0x0000000c0d0e7389 */ /* 0x00006400000c000b */
[----:B01----:R-:W-:Y:S01]  /*fae0*/  ENDCOLLECTIVE ;  /* 0x000000000000791b */ /* 0x003fe20003800000 */
.L_x_280:
[----:B------:R-:W-:Y:S02]  /*faf0*/  IMAD.MOV.U32 R13, RZ, RZ, R2 ;  /* 0x000000ffff0d7224 */ /* 0x000fe400078e0002 */
[----:B------:R-:W-:Y:S02]  /*fb00*/  IMAD.MOV.U32 R12, RZ, RZ, 0x1 ;  /* 0x00000001ff0c7424 */ /* 0x000fe400078e00ff */
[----:B------:R-:W-:-:S07]  /*fb10*/  IMAD.MOV.U32 R4, RZ, RZ, R14 ;  /* 0x000000ffff047224 */ /* 0x000fce00078e000e */
[----:B------:R-:W-:Y:S05]  /*fb20*/  WARPSYNC.COLLECTIVE R15, `(.L_x_281) ;  /* 0x000000000f087348 */ /* 0x000fea0003c00000 */
[----:B------:R0:W1:Y:S02]  /*fb30*/  SHFL.IDX P6, R14, R13, R12, R11 ;  /* 0x0000000c0d0e7389 */ /* 0x00006400000c000b */
[----:B01----:R-:W-:Y:S01]  /*fb40*/  ENDCOLLECTIVE ;  /* 0x000000000000791b */ /* 0x003fe20003800000 */
.L_x_281:
[----:B------:R-:W-:-:S05]  /*fb50*/  @!P2 LEA R4, P0, R9, R4, 0x1 ;  /* 0x000000040904a211 */ /* 0x000fca00078008ff */
[----:B------:R-:W-:Y:S02]  /*fb60*/  @!P2 IMAD.X R3, RZ, RZ, R3, P0 ;  /* 0x000000ffff03a224 */ /* 0x000fe400000e0603 */
[----:B------:R-:W-:Y:S02]  /*fb70*/  @!P2 IMAD.MOV.U32 R6, RZ, RZ, R4 ;  /* 0x000000ffff06a224 */ /* 0x000fe400078e0004 */
[----:B------:R-:W-:Y:S02]  /*fb80*/  @!P2 IMAD.MOV.U32 R7, RZ, RZ, R3 ;  /* 0x000000ffff07a224 */ /* 0x000fe400078e0003 */
[----:B------:R-:W-:Y:S02]  /*fb90*/  VIADD R3, R5, 0x10 ;  /* 0x0000001005037836 */ /* 0x000fe40000000000 */
[----:B------:R-:W-:Y:S01]  /*fba0*/  IMAD.MOV.U32 R13, RZ, RZ, R0 ;  /* 0x000000ffff0d7224 */ /* 0x000fe200078e0000 */
[----:B------:R-:W-:Y:S01]  /*fbb0*/  @!PT LDS RZ, [RZ] ;  /* 0x00000000fffff984 */ /* 0x000fe20000000800 */
[----:B------:R-:W-:Y:S01]  /*fbc0*/  @!PT LDS RZ, [RZ] ;  /* 0x00000000fffff984 */ /* 0x000fe20000000800 */
[----:B------:R-:W-:Y:S01]  /*fbd0*/  @!PT LDS RZ, [RZ] ;  /* 0x00000000fffff984 */ /* 0x000fe20000000800 */
[----:B------:R0:W-:Y:S02]  /*fbe0*/  @!P2 LDGSTS.E.BYPASS.LTC128B.128 [R8+0x20400], desc[UR42][R6.64], !P1 ;  /* 0x204000000608afae */ /* 0x0001e4000c901d6a */
[----:B------:R-:W-:Y:S01]  /*fbf0*/  ISETP.GE.AND P2, PT, R3, UR36, PT ;  /* 0x0000002403007c0c */ /* 0x000fe2000bf46270 */
[----:B------:R-:W-:-:S12]  /*fc00*/  IMAD.MOV.U32 R3, RZ, RZ, R14 ;  /* 0x000000ffff037224 */ /* 0x000fd800078e000e */
[----:B0-----:R-:W-:Y:S05]  /*fc10*/  WARPSYNC.COLLECTIVE R15, `(.L_x_282) ;  /* 0x000000000f087348 */ /* 0x001fea0003c00000 */
[----:B------:R1:W2:Y:S02]  /*fc20*/  SHFL.IDX P6, R14, R13, R12, R11 ;  /* 0x0000000c0d0e7389 */ /* 0x0002a400000c000b */
[----:B012---:R-:W-:Y:S01]  /*fc30*/  ENDCOLLECTIVE ;  /* 0x000000000000791b */ /* 0x007fe20003800000 */
.L_x_282:
[----:B------:R-:W-:-:S04]  /*fc40*/  @P2 LOP3.LUT R16, R16, 0x80, RZ, 0xfc, !PT ;  /* 0x0000008010102812 */ /* 0x000fc800078efcff */
[----:B------:R-:W-:Y:S01]  /*fc50*/  LOP3.LUT R16, R16, 0xffffffbf, RZ, 0xc0, !PT ;  /* 0xffffffbf10107812 */ /* 0x000fe200078ec0ff */
[----:B------:R-:W-:Y:S02]  /*fc60*/  IMAD.MOV.U32 R13, RZ, RZ, R2 ;  /* 0x000000ffff0d7224 */ /* 0x000fe400078e0002 */
[----:B------:R-:W-:Y:S02]  /*fc70*/  IMAD.MOV.U32 R12, RZ, RZ, 0x2 ;  /* 0x00000002ff0c7424 */ /* 0x000fe400078e00ff */
[----:B------:R-:W-:-:S07]  /*fc80*/  IMAD.MOV.U32 R6, RZ, RZ, R14 ;  /* 0x000000ffff067224 */ /* 0x000fce00078e000e */
[----:B------:R-:W-:Y:S05]  /*fc90*/  WARPSYNC.COLLECTIVE R15, `(.L_x_283) ;  /* 0x000000000f087348 */ /* 0x000fea0003c00000 */
[----:B------:R0:W1:Y:S02]  /*fca0*/  SHFL.IDX P6, R14, R13, R12, R11 ;  /* 0x0000000c0d0e7389 */ /* 0x00006400000c000b */
[----:B01----:R-:W-:Y:S01]  /*fcb0*/  ENDCOLLECTIVE ;  /* 0x000000000000791b */ /* 0x003fe20003800000 */
.L_x_283:
[----:B------:R-:W-:-:S05]  /*fcc0*/  @!P2 LEA R6, P0, R9, R6, 0x1 ;  /* 0x000000060906a211 */ /* 0x000fca00078008ff */
[----:B------:R-:W-:-:S04]  /*fcd0*/  @!P2 IMAD.X R3, RZ, RZ, R3, P0 ;  /* 0x000000ffff03a224 */ /* 0x000fc800000e0603 */
        /* <DEDUP_REMOVED lines=12> */
.L_x_284:
[----:B------:R-:W-:Y:S01]  /*fda0*/  @P2 LOP3.LUT R16, R16, 0x40, RZ, 0xfc, !PT ;  /* 0x0000004010102812 */ /* 0x000fe200078efcff */
[----:B------:R-:W-:Y:S02]  /*fdb0*/  IMAD.MOV.U32 R13, RZ, RZ, R2 ;  /* 0x000000ffff0d7224 */ /* 0x000fe400078e0002 */
[----:B------:R-:W-:Y:S02]  /*fdc0*/  IMAD.MOV.U32 R12, RZ, RZ, 0x3 ;  /* 0x00000003ff0c7424 */ /* 0x000fe400078e00ff */
[----:B------:R-:W-:-:S07]  /*fdd0*/  IMAD.MOV.U32 R6, RZ, RZ, R14 ;  /* 0x000000ffff067224 */ /* 0x000fce00078e000e */
[----:B------:R-:W-:Y:S05]  /*fde0*/  WARPSYNC.COLLECTIVE R15, `(.L_x_285) ;  /* 0x000000000f087348 */ /* 0x000fea0003c00000 */
[----:B------:R0:W1:Y:S02]  /*fdf0*/  SHFL.IDX P6, R14, R13, R12, R11 ;  /* 0x0000000c0d0e7389 */ /* 0x00006400000c000b */
[----:B01----:R-:W-:Y:S01]  /*fe00*/  ENDCOLLECTIVE ;  /* 0x000000000000791b */ /* 0x003fe20003800000 */
.L_x_285:
[----:B------:R-:W-:-:S05]  /*fe10*/  @!P2 LEA R6, P0, R9, R6, 0x1 ;  /* 0x000000060906a211 */ /* 0x000fca00078008ff */
[----:B------:R-:W-:-:S04]  /*fe20*/  @!P2 IMAD.X R3, RZ, RZ, R3, P0 ;  /* 0x000000ffff03a224 */ /* 0x000fc800000e0603 */
[----:B------:R-:W-:Y:S02]  /*fe30*/  @!P2 IMAD.MOV.U32 R7, RZ, RZ, R3 ;  /* 0x000000ffff07a224 */ /* 0x000fe400078e0003 */
[----:B------:R-:W-:-:S03]  /*fe40*/  IMAD.MOV.U32 R13, RZ, RZ, R0 ;  /* 0x000000ffff0d7224 */ /* 0x000fc600078e0000 */
[----:B------:R-:W-:Y:S01]  /*fe50*/  @!PT LDS RZ, [RZ] ;  /* 0x00000000fffff984 */ /* 0x000fe20000000800 */
[----:B------:R-:W-:Y:S01]  /*fe60*/  @!PT LDS RZ, [RZ] ;  /* 0x00000000fffff984 */ /* 0x000fe20000000800 */
[----:B------:R-:W-:Y:S01]  /*fe70*/  @!PT LDS RZ, [RZ] ;  /* 0x00000000fffff984 */ /* 0x000fe20000000800 */
[----:B------:R0:W-:Y:S01]  /*fe80*/  @!P2 LDGSTS.E.BYPASS.LTC128B.128 [R8+0x21400], desc[UR42][R6.64], !P1 ;  /* 0x214000000608afae */ /* 0x0001e2000c901d6a */
[----:B------:R-:W-:-:S07]  /*fe90*/  IMAD.MOV.U32 R3, RZ, RZ, R14 ;  /* 0x000000ffff037224 */ /* 0x000fce00078e000e */
[----:B0-----:R-:W-:Y:S05]  /*fea0*/  WARPSYNC.COLLECTIVE R15, `(.L_x_286) ;  /* 0x000000000f087348 */ /* 0x001fea0003c00000 */
[----:B------:R1:W2:Y:S02]  /*feb0*/  SHFL.IDX P6, R14, R13, R12, R11 ;  /* 0x0000000c0d0e7389 */ /* 0x0002a400000c000b */
[----:B012---:R-:W-:Y:S01]  /*fec0*/  ENDCOLLECTIVE ;  /* 0x000000000000791b */ /* 0x007fe20003800000 */
.L_x_286:
[----:B------:R-:W-:Y:S01]  /*fed0*/  IMAD.MOV.U32 R0, RZ, RZ, R14 ;  /* 0x000000ffff007224 */ /* 0x000fe200078e000e */
[----:B------:R-:W-:Y:S06]  /*fee0*/  BRA `(.L_x_287) ;  /* 0xffffffc800547947 */ /* 0x000fec000383ffff */
.L_x_226:
[----:B------:R-:W-:Y:S01]  /*fef0*/  BSSY B0, `(.L_x_288) ;  /* 0x0000008000007945 */ /* 0x000fe20003800000 */
[----:B------:R-:W-:Y:S02]  /*ff00*/  IMAD.MOV.U32 R13, RZ, RZ, R4 ;  /* 0x000000ffff0d7224 */ /* 0x000fe400078e0004 */
[----:B------:R-:W-:Y:S02]  /*ff10*/  IMAD.MOV.U32 R12, RZ, RZ, RZ ;  /* 0x000000ffff0c7224 */ /* 0x000fe400078e00ff */
[----:B------:R-:W-:Y:S02]  /*ff20*/  IMAD.MOV.U32 R11, RZ, RZ, 0x181f ;  /* 0x0000181fff0b7424 */ /* 0x000fe400078e00ff */
[----:B------:R-:W-:-:S07]  /*ff30*/  IMAD.MOV.U32 R15, RZ, RZ, -0x1 ;  /* 0xffffffffff0f7424 */ /* 0x000fce00078e00ff */
[----:B-1---5:R-:W-:Y:S05]  /*ff40*/  WARPSYNC.COLLECTIVE R15, `(.L_x_289) ;  /* 0x000000000f087348 */ /* 0x022fea0003c00000 */
[----:B------:R0:W2:Y:S02]  /*ff50*/  SHFL.IDX P6, R14, R13, R12, R11 ;  /* 0x0000000c0d0e7389 */ /* 0x0000a400000c000b */
[----:B012--5:R-:W-:Y:S01]  /*ff60*/  ENDCOLLECTIVE ;  /* 0x000000000000791b */ /* 0x027fe20003800000 */
.L_x_289:
[----:B------:R-:W-:Y:S05]  /*ff70*/  BSYNC B0 ;  /* 0x0000000000007941 */ /* 0x000fea0003800000 */
.L_x_288:
[----:B------:R-:W-:Y:S01]  /*ff80*/  IMAD.MOV.U32 R13, RZ, RZ, R0 ;  /* 0x000000ffff0d7224 */ /* 0x000fe200078e0000 */
[----:B------:R-:W-:Y:S01]  /*ff90*/  LOP3.LUT P1, RZ, R16, 0x100, RZ, 0xc0, !PT ;  /* 0x0000010010ff7812 */ /* 0x000fe2000782c0ff */
[----:B------:R-:W-:Y:S01]  /*ffa0*/  IMAD.MOV.U32 R12, RZ, RZ, RZ ;  /* 0x000000ffff0c7224 */ /* 0x000fe200078e00ff */
[----:B------:R-:W-:Y:S01]  /*ffb0*/  LOP3.LUT R22, R22, 0xfbffffff, RZ, 0xc0, !PT ;  /* 0xfbffffff16167812 */ /* 0x000fe200078ec0ff */
[----:B------:R-:W-:Y:S02]  /*ffc0*/  IMAD.MOV.U32 R11, RZ, RZ, 0x181f ;  /* 0x0000181fff0b7424 */ /* 0x000fe400078e00ff */
[----:B------:R-:W-:Y:S01]  /*ffd0*/  IMAD.MOV.U32 R15, RZ, RZ, -0x1 ;  /* 0xffffffffff0f7424 */ /* 0x000fe200078e00ff */
[----:B------:R-:W-:Y:S01]  /*ffe0*/  @P5 LOP3.LUT R22, R22, 0x4000000, RZ, 0xfc, !PT ;  /* 0x0400000016165812 */ /* 0x000fe200078efcff */
[----:B------:R-:W-:-:S07]  /*fff0*/  IMAD.MOV.U32 R2, RZ, RZ, R14 ;  /* 0x000000ffff027224 */ /* 0x000fce00078e000e */
[----:B------:R-:W-:Y:S05]  /*10000*/  WARPSYNC.COLLECTIVE R15, `(.L_x_290) ;  /* 0x000000000f087348 */ /* 0x000fea0003c00000 */
[----:B------:R0:W1:Y:S02]  /*10010*/  SHFL.IDX P6, R14, R13, R12, R11 ;  /* 0x0000000c0d0e7389 */ /* 0x00006400000c000b */
[----:B01----:R-:W-:Y:S01]  /*10020*/  ENDCOLLECTIVE ;  /* 0x000000000000791b */ /* 0x003fe20003800000 */
.L_x_290:
[----:B------:R-:W-:Y:S01]  /*10030*/  IMAD.MOV.U32 R13, RZ, RZ, R4 ;  /* 0x000000ffff0d7224 */ /* 0x000fe200078e0004 */
[----:B------:R-:W-:Y:S01]  /*10040*/  MOV R12, 0x1 ;  /* 0x00000001000c7802 */ /* 0x000fe20000000f00 */
[----:B------:R-:W-:Y:S01]  /*10050*/  IMAD.MOV.U32 R3, RZ, RZ, R14 ;  /* 0x000000ffff037224 */ /* 0x000fe200078e000e */
[----:B------:R-:W-:-:S04]  /*10060*/  LOP3.LUT P6, RZ, R16, 0x400000, RZ, 0xc0, !PT ;  /* 0x0040000010ff7812 */ /* 0x000fc800078cc0ff */
[----:B------:R-:W-:-:S05]  /*10070*/  @!P1 LEA R3, P0, R21, R3, 0x1 ;  /* 0x0000000315039211 */ /* 0x000fca00078008ff */
[----:B------:R-:W-:Y:S01]  /*10080*/  @!P1 IMAD.X R2, RZ, RZ, R2, P0 ;  /* 0x000000ffff029224 */ /* 0x000fe200000e0602 */
[----:B------:R-:W-:-:S04]  /*10090*/  LOP3.LUT P0, RZ, R16, 0x800000, RZ, 0xc0, !PT ;  /* 0x0080000010ff7812 */ /* 0x000fc8000780c0ff */
[----:B------:R-:W-:-:S04]  /*100a0*/  @!P1 LOP3.LUT R3, R3, R2, RZ, 0x3c, !PT ;  /* 0x0000000203039212 */ /* 0x000fc800078e3cff */
[----:B------:R-:W-:-:S04]  /*100b0*/  @!P1 LOP3.LUT R2, R3, R2, RZ, 0x3c, !PT ;  /* 0x0000000203029212 */ /* 0x000fc800078e3cff */
[----:B------:R-:W-:-:S05]  /*100c0*/  @!P1 LOP3.LUT R3, R3, R2, RZ, 0x3c, !PT ;  /* 0x0000000203039212 */ /* 0x000fca00078e3cff */
[----:B------:R-:W-:Y:S01]  /*100d0*/  @!PT LDS RZ, [RZ] ;  /* 0x00000000fffff984 */ /* 0x000fe20000000800 */
[----:B------:R-:W-:Y:S01]  /*100e0*/  @!PT LDS RZ, [RZ] ;  /* 0x00000000fffff984 */ /* 0x000fe20000000800 */
[----:B------:R-:W-:Y:S01]  /*100f0*/  @!PT LDS RZ, [RZ] ;  /* 0x00000000fffff984 */ /* 0x000fe20000000800 */
[----:B------:R0:W-:Y:S01]  /*10100*/  @!P1 LDGSTS.E.BYPASS.LTC128B.128 [R20+0x26400], desc[UR42][R2.64], !P0 ;  /* 0x2640000002149fae */ /* 0x0001e2000c101d6a */
[----:B------:R-:W-:-:S03]  /*10110*/  @!P1 ISETP.NE.U32.AND P0, PT, R9, RZ, PT ;  /* 0x000000ff0900920c */ /* 0x000fc60003f05070 */
[----:B------:R0:W-:Y:S10]  /*10120*/  @!P1 LDGSTS.E.BYPASS.LTC128B.128 [R20+0x28400], desc[UR42][R2.64+0x80], !P6 ;  /* 0x2840008002149fae */ /* 0x0001f4000f101d6a */
[----:B0-----:R-:W-:Y:S05]  /*10130*/  WARPSYNC.COLLECTIVE R15, `(.L_x_291) ;  /* 0x000000000f087348 */ /* 0x001fea0003c00000 */
[----:B------:R1:W2:Y:S02]  /*10140*/  SHFL.IDX P6, R14, R13, R12, R11 ;  /* 0x0000000c0d0e7389 */ /* 0x0002a400000c000b */
[----:B012---:R-:W-:Y:S01]  /*10150*/  ENDCOLLECTIVE ;  /* 0x000000000000791b */ /* 0x007fe20003800000 */
.L_x_291:
[----:B------:R-:W-:Y:S01]  /*10160*/  @!PT LDS RZ, [RZ] ;  /* 0x00000000fffff984 */ /* 0x000fe20000000800 */
[----:B------:R-:W-:Y:S01]  /*10170*/  @!PT LDS RZ, [RZ] ;  /* 0x00000000fffff984 */ /* 0x000fe20000000800 */
[----:B------:R-:W-:Y:S01]  /*10180*/  @!PT LDS RZ, [RZ] ;  /* 0x00000000fffff984 */ /* 0x000fe20000000800 */
[----:B------:R0:W-:Y:S01]  /*10190*/  @!P1 LDGSTS.E.BYPASS.LTC128B.128 [R20+0x2a400], desc[UR42][R2.64+0x100], !P5 ;  /* 0x2a40010002149fae */ /* 0x0001e2000e901d6a */
[----:B------:R-:W-:-:S03]  /*101a0*/  LOP3.LUT P5, RZ, R16, 0x800000, RZ, 0xc0, !PT ;  /* 0x0080000010ff7812 */ /* 0x000fc600078ac0ff */
[----:B------:R0:W-:Y:S04]  /*101b0*/  @!P1 LDGSTS.E.BYPASS.LTC128B.128 [R20+0x2c400], desc[UR42][R2.64+0x180], !P4 ;  /* 0x2c40018002149fae */ /* 0x0001e8000e101d6a */
[----:B------:R0:W-:Y:S01]  /*101c0*/  @!P1 LDGSTS.E.BYPASS.LTC128B.128 [R20+0x2e400], desc[UR42][R2.64+0x200], !P3 ;  /* 0x2e40020002149fae */ /* 0x0001e2000d901d6a */
[----:B------:R-:W-:-:S03]  /*101d0*/  IMAD.MOV.U32 R13, RZ, RZ, R0 ;  /* 0x000000ffff0d7224 */ /* 0x000fc600078e0000 */
[----:B------:R0:W-:Y:S04]  /*101e0*/  @!P1 LDGSTS.E.BYPASS.LTC128B.128 [R20+0x30400], desc[UR42][R2.64+0x280], !P2 ;  /* 0x3040028002149fae */ /* 0x0001e8000d101d6a */
[----:B------:R0:W-:Y:S01]  /*101f0*/  @!P1 LDGSTS.E.BYPASS.LTC128B.128 [R20+0x32400], desc[UR42][R2.64+0x300], P0 ;  /* 0x3240030002149fae */ /* 0x0001e20008101d6a */
[----:B------:R-:W-:Y:S01]  /*10200*/  @!P1 ISETP.NE.U32.AND P0, PT, R8, RZ, PT ;  /* 0x000000ff0800920c */ /* 0x000fe20003f05070 */
[----:B------:R-:W-:-:S12]  /*10210*/  IMAD.MOV.U32 R5, RZ, RZ, R14 ;  /* 0x000000ffff057224 */ /* 0x000fd800078e000e */
[----:B0-----:R-:W-:Y:S05]  /*10220*/  WARPSYNC.COLLECTIVE R15, `(.L_x_292) ;  /* 0x000000000f087348 */ /* 0x001fea0003c00000 */
[----:B------:R1:W2:Y:S02]  /*10230*/  SHFL.IDX P6, R14, R13, R12, R11 ;  /* 0x0000000c0d0e7389 */ /* 0x0002a400000c000b */
[----:B012---:R-:W-:Y:S01]  /*10240*/  ENDCOLLECTIVE ;  /* 0x000000000000791b */ /* 0x007fe20003800000 */
.L_x_292:
[----:B------:R-:W-:Y:S01]  /*10250*/  @!PT LDS RZ, [RZ] ;  /* 0x00000000fffff984 */ /* 0x000fe20000000800 */
[----:B------:R-:W-:Y:S01]  /*10260*/  @!PT LDS RZ, [RZ] ;  /* 0x00000000fffff984 */ /* 0x000fe20000000800 */
[----:B------:R-:W-:Y:S01]  /*10270*/  @!PT LDS RZ, [RZ] ;  /* 0x00000000fffff984 */ /* 0x000fe20000000800 */
[----:B------:R0:W-:Y:S01]  /*10280*/  @!P1 LDGSTS.E.BYPASS.LTC128B.128 [R20+0x34400], desc[UR42][R2.64+0x380], P0 ;  /* 0x3440038002149fae */ /* 0x0001e20008101d6a */
[C---:B------:R-:W-:Y:S01]  /*10290*/  LOP3.LUT P1, RZ, R16.reuse, 0x40, RZ, 0xc0, !PT ;  /* 0x0000004010ff7812 */ /* 0x040fe2000782c0ff */
[----:B------:R-:W-:Y:S02]  /*102a0*/  IMAD.MOV.U32 R13, RZ, RZ, R4 ;  /* 0x000000ffff0d7224 */ /* 0x000fe400078e0004 */
[----:B------:R-:W-:Y:S01]  /*102b0*/  IMAD.MOV.U32 R12, RZ, RZ, 0x2 ;  /* 0x00000002ff0c7424 */ /* 0x000fe200078e00ff */
[----:B------:R-:W-:-:S13]  /*102c0*/  LOP3.LUT P6, RZ, R16, 0x80, RZ, 0xc0, !PT ;  /* 0x0000008010ff7812 */ /* 0x000fda00078cc0ff */
[----:B------:R-:W-:-:S05]  /*102d0*/  @!P6 LEA R6, P0, R21, R14, 0x1 ;  /* 0x0000000e1506e211 */ /* 0x000fca00078008ff */
[----:B------:R-:W-:Y:S01]  /*102e0*/  @!P6 IMAD.X R7, RZ, RZ, R5, P0 ;  /* 0x000000ffff07e224 */ /* 0x000fe200000e0605 */
[----:B------:R-:W-:Y:S01]  /*102f0*/  LOP3.LUT P0, RZ, R16, 0x400000, RZ, 0xc0, !PT ;  /* 0x0040000010ff7812 */ /* 0x000fe2000780c0ff */
[----:B0-----:R-:W-:Y:S02]  /*10300*/  @!P6 IMAD.MOV.U32 R2, RZ, RZ, R6 ;  /* 0x000000ffff02e224 */ /* 0x001fe400078e0006 */
[----:B------:R-:W-:-:S05]  /*10310*/  @!P6 IMAD.MOV.U32 R3, RZ, RZ, R7 ;  /* 0x000000ffff03e224 */ /* 0x000fca00078e0007 */
[----:B------:R0:W-:Y:S01]  /*10320*/  @!P6 LDGSTS.E.BYPASS.LTC128B.128 [R20+0x26c00], desc[UR42][R2.64], !P5 ;  /* 0x26c000000214efae */ /* 0x0001e2000e901d6a */
[----:B------:R-:W-:-:S04]  /*10330*/  LOP3.LUT P5, RZ, R22, 0x4000000, RZ, 0xc0, !PT ;  /* 0x0400000016ff7812 */ /* 0x000fc800078ac0ff */
[----:B------:R0:W-:Y:S01]  /*10340*/  @!P6 LDGSTS.E.BYPASS.LTC128B.128 [R20+0x28c00], desc[UR42][R2.64+0x80], !P0 ;  /* 0x28c000800214efae */ /* 0x0001e2000c101d6a */
[----:B------:R-:W-:-:S08]  /*10350*/  @!P6 ISETP.NE.U32.AND P0, PT, R9, RZ, PT ;  /* 0x000000ff0900e20c */ /* 0x000fd00003f05070 */
[----:B------:R0:W-:Y:S04]  /*10360*/  @!P6 LDGSTS.E.BYPASS.LTC128B.128 [R20+0x2ac00], desc[UR42][R2.64+0x100], !P5 ;  /* 0x2ac001000214efae */ /* 0x0001e8000e901d6a */
[----:B------:R0:W-:Y:S04]  /*10370*/  @!P6 LDGSTS.E.BYPASS.LTC128B.128 [R20+0x2cc00], desc[UR42][R2.64+0x180], !P4 ;  /* 0x2cc001800214efae */ /* 0x0001e8000e101d6a */
[----:B------:R0:W-:Y:S04]  /*10380*/  @!P6 LDGSTS.E.BYPASS.LTC128B.128 [R20+0x2ec00], desc[UR42][R2.64+0x200], !P3 ;  /* 0x2ec002000214efae */ /* 0x0001e8000d901d6a */
[----:B------:R0:W-:Y:S04]  /*10390*/  @!P6 LDGSTS.E.BYPASS.LTC128B.128 [R20+0x30c00], desc[UR42][R2.64+0x280], !P2 ;  /* 0x30c002800214efae */ /* 0x0001e8000d101d6a */
[----:B------:R0:W-:Y:S01]  /*103a0*/  @!P6 LDGSTS.E.BYPASS.LTC128B.128 [R20+0x32c00], desc[UR42][R2.64+0x300], P0 ;  /* 0x32c003000214efae */ /* 0x0001e20008101d6a */
[----:B------:R-:W-:-:S13]  /*103b0*/  @!P6 ISETP.NE.U32.AND P0, PT, R8, RZ, PT ;  /* 0x000000ff0800e20c */ /* 0x000fda0003f05070 */
[----:B------:R0:W-:Y:S02]  /*103c0*/  @!P6 LDGSTS.E.BYPASS.LTC128B.128 [R20+0x34c00], desc[UR42][R2.64+0x380], P0 ;  /* 0x34c003800214efae */ /* 0x0001e40008101d6a */
[----:B0-----:R-:W-:Y:S05]  /*103d0*/  WARPSYNC.COLLECTIVE R15, `(.L_x_293) ;  /* 0x000000000f087348 */ /* 0x001fea0003c00000 */
[----:B------:R1:W2:Y:S02]  /*103e0*/  SHFL.IDX P6, R14, R13, R12, R11 ;  /* 0x0000000c0d0e7389 */ /* 0x0002a400000c000b */
[----:B012---:R-:W-:Y:S01]  /*103f0*/  ENDCOLLECTIVE ;  /* 0x000000000000791b */ /* 0x007fe20003800000 */
.L_x_293:
[----:B------:R-:W-:Y:S02]  /*10400*/  IMAD.MOV.U32 R13, RZ, RZ, R0 ;  /* 0x000000ffff0d7224 */ /* 0x000fe400078e0000 */
[----:B------:R-:W-:-:S07]  /*10410*/  IMAD.MOV.U32 R5, RZ, RZ, R14 ;  /* 0x000000ffff057224 */ /* 0x000fce00078e000e */
[----:B------:R-:W-:Y:S05]  /*10420*/  WARPSYNC.COLLECTIVE R15, `(.L_x_294) ;  /* 0x000000000f087348 */ /* 0x000fea0003c00000 */
[----:B------:R0:W1:Y:S02]  /*10430*/  SHFL.IDX P6, R14, R13, R12, R11 ;  /* 0x0000000c0d0e7389 */ /* 0x00006400000c000b */
[----:B01----:R-:W-:Y:S01]  /*10440*/  ENDCOLLECTIVE ;  /* 0x000000000000791b */ /* 0x003fe20003800000 */
.L_x_294:
[----:B------:R-:W-:Y:S02]  /*10450*/  IMAD.MOV.U32 R13, RZ, RZ, R4 ;  /* 0x000000ffff0d7224 */ /* 0x000fe400078e0004 */
[----:B------:R-:W-:Y:S01]  /*10460*/  IMAD.MOV.U32 R12, RZ, RZ, 0x3 ;  /* 0x00000003ff0c7424 */ /* 0x000fe200078e00ff */
[----:B------:R-:W-:Y:S02]  /*10470*/  @!P1 LEA R6, P0, R21, R14, 0x1 ;  /* 0x0000000e15069211 */ /* 0x000fe400078008ff */
[----:B------:R-:W-:-:S03]  /*10480*/  LOP3.LUT P6, RZ, R16, 0x400000, RZ, 0xc0, !PT ;  /* 0x0040000010ff7812 */ /* 0x000fc600078cc0ff */
[----:B------:R-:W-:Y:S01]  /*10490*/  @!P1 IMAD.X R7, RZ, RZ, R5, P0 ;  /* 0x000000ffff079224 */ /* 0x000fe200000e0605 */
[----:B------:R-:W-:Y:S01]  /*104a0*/  LOP3.LUT P0, RZ, R16, 0x800000, RZ, 0xc0, !PT ;  /* 0x0080000010ff7812 */ /* 0x000fe2000780c0ff */
[----:B------:R-:W-:Y:S02]  /*104b0*/  @!P1 IMAD.MOV.U32 R2, RZ, RZ, R6 ;  /* 0x000000ffff029224 */ /* 0x000fe400078e0006 */
[----:B------:R-:W-:-:S10]  /*104c0*/  @!P1 IMAD.MOV.U32 R3, RZ, RZ, R7 ;  /* 0x000000ffff039224 */ /* 0x000fd400078e0007 */
        /* <DEDUP_REMOVED lines=9> */
.L_x_295:
[----:B------:R-:W-:Y:S01]  /*10560*/  @!PT LDS RZ, [RZ] ;  /* 0x00000000fffff984 */ /* 0x000fe20000000800 */
[----:B------:R-:W-:Y:S01]  /*10570*/  @!PT LDS RZ, [RZ] ;  /* 0x00000000fffff984 */ /* 0x000fe20000000800 */
[----:B------:R-:W-:Y:S01]  /*10580*/  @!PT LDS RZ, [RZ] ;  /* 0x00000000fffff984 */ /* 0x000fe20000000800 */
[----:B------:R0:W-:Y:S04]  /*10590*/  @!P1 LDGSTS.E.BYPASS.LTC128B.128 [R20+0x2b400], desc[UR42][R2.64+0x100], !P5 ;  /* 0x2b40010002149fae */ /* 0x0001e8000e901d6a */
        /* <DEDUP_REMOVED lines=10> */
.L_x_296:
[----:B------:R-:W-:Y:S01]  /*10640*/  @!PT LDS RZ, [RZ] ;  /* 0x00000000fffff984 */ /* 0x000fe20000000800 */
[----:B------:R-:W-:Y:S01]  /*10650*/  @!PT LDS RZ, [RZ] ;  /* 0x00000000fffff984 */ /* 0x000fe20000000800 */
[----:B------:R-:W-:Y:S01]  /*10660*/  @!PT LDS RZ, [RZ] ;  /* 0x00000000fffff984 */ /* 0x000fe20000000800 */
[----:B------:R0:W-:Y:S01]  /*10670*/  @!P1 LDGSTS.E.BYPASS.LTC128B.128 [R20+0x35400], desc[UR42][R2.64+0x380], P0 ;  /* 0x3540038002149fae */ /* 0x0001e20008101d6a */
[----:B------:R-:W-:Y:S05]  /*10680*/  BRA `(.L_x_297) ;  /* 0xffffffc800b87947 */ /* 0x000fea000383ffff */
.L_x_228:
[----:B0-----:R-:W-:-:S04]  /*10690*/  IMAD.U32 R3, RZ, RZ, UR37 ;  /* 0x00000025ff037e24 */ /* 0x001fc8000f8e00ff */
[----:B------:R0:W1:Y:S03]  /*106a0*/  SYNCS.PHASECHK.TRANS64.TRYWAIT P0, [R3+URZ+0x38820], R0 ;  /* 0x03882000030075a7 */ /* 0x000066000800017f */
[----:B-1----:R-:W-:Y:S05]  /*106b0*/  @!P0 NANOSLEEP.SYNCS 0x989680 ;  /* 0x009896800000895d */ /* 0x002fea0003900000 */
[----:B------:R-:W1:Y:S02]  /*106c0*/  @!P0 SYNCS.PHASECHK.TRANS64 P0, [R3+URZ+0x38820], R0 ;  /* 0x03882000030085a7 */ /* 0x000e64000800007f */
[----:B-1----:R-:W-:Y:S05]  /*106d0*/  @!P0 BRA `(.L_x_228) ;  /* 0xfffffffc00ec8947 */ /* 0x002fea000383ffff */
[----:B------:R-:W-:Y:S05]  /*106e0*/  BRA `(.L_x_298) ;  /* 0xffffffcc00147947 */ /* 0x000fea000383ffff */
.L_x_231:
[----:B0-----:R0:W1:Y:S02]  /*106f0*/  SYNCS.PHASECHK.TRANS64.TRYWAIT P0, [R25+URZ+0x38860], R0 ;  /* 0x03886000190075a7 */ /* 0x001064000800017f */
[----:B-1----:R-:W-:Y:S05]  /*10700*/  @!P0 NANOSLEEP.SYNCS 0x989680 ;  /* 0x009896800000895d */ /* 0x002fea0003900000 */
[----:B------:R-:W1:Y:S02]  /*10710*/  @!P0 SYNCS.PHASECHK.TRANS64 P0, [R25+URZ+0x38860], R0 ;  /* 0x03886000190085a7 */ /* 0x000e64000800007f */
[----:B-1----:R-:W-:Y:S05]  /*10720*/  @!P0 BRA `(.L_x_231) ;  /* 0xfffffffc00f08947 */ /* 0x002fea000383ffff */
[----:B------:R-:W-:Y:S05]  /*10730*/  BRA `(.L_x_299) ;  /* 0xffffffcc00247947 */ /* 0x000fea000383ffff */
.L_x_232:
        /* <DEDUP_REMOVED lines=8> */
.L_x_301:
[----:B------:R-:W-:Y:S05]  /*107c0*/  BSYNC B0 ;  /* 0x0000000000007941 */ /* 0x000fea0003800000 */
.L_x_300:
[----:B------:R-:W0:Y:S01]  /*107d0*/  S2R R6, SR_TID.X ;  /* 0x0000000000067919 */ /* 0x000e220000002100 */
[----:B------:R-:W-:Y:S01]  /*107e0*/  IMAD.MOV.U32 R13, RZ, RZ, R8 ;  /* 0x000000ffff0d7224 */ /* 0x000fe200078e0008 */
[----:B------:R-:W-:Y:S01]  /*107f0*/  LOP3.LUT P5, RZ, R17, 0x100, RZ, 0xc0, !PT ;  /* 0x0000010011ff7812 */ /* 0x000fe200078ac0ff */
[----:B------:R-:W-:Y:S01]  /*10800*/  IMAD.MOV.U32 R12, RZ, RZ, RZ ;  /* 0x000000ffff0c7224 */ /* 0x000fe200078e00ff */
[----:B------:R-:W-:Y:S01]  /*10810*/  LEA R9, R9, UR37, 0x1 ;  /* 0x0000002509097c11 */ /* 0x000fe2000f8e08ff */
[----:B------:R-:W-:Y:S01]  /*10820*/  IMAD.MOV.U32 R11, RZ, RZ, 0x181f ;  /* 0x0000181fff0b7424 */ /* 0x000fe200078e00ff */
[----:B------:R-:W-:Y:S01]  /*10830*/  P2R R4, PR, RZ, 0x20 ;  /* 0x00000020ff047803 */ /* 0x000fe20000000000 */
[----:B------:R-:W-:Y:S01]  /*10840*/  IMAD.MOV.U32 R15, RZ, RZ, -0x1 ;  /* 0xffffffffff0f7424 */ /* 0x000fe200078e00ff */
[C---:B------:R-:W-:Y:S01]  /*10850*/  LOP3.LUT P5, RZ, R17.reuse, 0x20000, RZ, 0xc0, !PT ;  /* 0x0002000011ff7812 */ /* 0x040fe200078ac0ff */
[----:B------:R-:W-:Y:S01]  /*10860*/  IMAD.MOV.U32 R3, RZ, RZ, R14 ;  /* 0x000000ffff037224 */ /* 0x000fe200078e000e */
[----:B------:R-:W-:-:S13]  /*10870*/  LOP3.LUT P4, RZ, R17, 0x20, RZ, 0xc0, !PT ;  /* 0x0000002011ff7812 */ /* 0x000fda000788c0ff */
[----:B0-----:R-:W-:Y:S05]  /*10880*/  WARPSYNC.COLLECTIVE R15, `(.L_x_302) ;  /* 0x000000000f087348 */ /* 0x001fea0003c00000 */
[----:B------:R1:W2:Y:S02]  /*10890*/  SHFL.IDX P6, R14, R13, R12, R11 ;  /* 0x0000000c0d0e7389 */ /* 0x0002a400000c000b */
[----:B012---:R-:W-:Y:S01]  /*108a0*/  ENDCOLLECTIVE ;  /* 0x000000000000791b */ /* 0x007fe20003800000 */
.L_x_302:
[C---:B------:R-:W-:Y:S02]  /*108b0*/  LOP3.LUT P3, RZ, R17.reuse, 0x10, RZ, 0xc0, !PT ;  /* 0x0000001011ff7812 */ /* 0x040fe4000786c0ff */
[C---:B------:R-:W-:Y:S02]  /*108c0*/  LOP3.LUT P2, RZ, R17.reuse, 0x8, RZ, 0xc0, !PT ;  /* 0x0000000811ff7812 */ /* 0x040fe4000784c0ff */
[C---:B------:R-:W-:Y:S01]  /*108d0*/  LOP3.LUT P1, RZ, R17.reuse, 0x4, RZ, 0xc0, !PT ;  /* 0x0000000411ff7812 */ /* 0x040fe2000782c0ff */
[----:B------:R-:W-:Y:S02]  /*108e0*/  IMAD.MOV.U32 R13, RZ, RZ, R10 ;  /* 0x000000ffff0d7224 */ /* 0x000fe400078e000a */
[----:B------:R-:W-:Y:S02]  /*108f0*/  IMAD.MOV.U32 R12, RZ, RZ, 0x1 ;  /* 0x00000001ff0c7424 */ /* 0x000fe400078e00ff */
[----:B------:R-:W-:Y:S01]  /*10900*/  IMAD.SHL.U32 R6, R6, 0x8, RZ ;  /* 0x0000000806067824 */ /* 0x000fe200078e00ff */
[----:B------:R-:W-:-:S04]  /*10910*/  LOP3.LUT P6, RZ, R17, 0x800, RZ, 0xc0, !PT ;  /* 0x0000080011ff7812 */ /* 0x000fc800078cc0ff */
        /* <DEDUP_REMOVED lines=15> */
.L_x_303:
[----:B------:R-:W-:Y:S01]  /*10a10*/  @!PT LDS RZ, [RZ] ;  /* 0x00000000fffff984 */ /* 0x000fe20000000800 */
[----:B------:R-:W-:Y:S01]  /*10a20*/  @!PT LDS RZ, [RZ] ;  /* 0x00000000fffff984 */ /* 0x000fe20000000800 */
[----:B------:R-:W-:Y:S01]  /*10a30*/  @!PT LDS RZ, [RZ] ;  /* 0x00000000fffff984 */ /* 0x000fe20000000800 */
[----:B------:R-:W-:Y:S01]  /*10a40*/  LDGSTS.E.BYPASS.LTC128B.128 [R9+0x6400], desc[UR42][R2.64+0x180], !P5 ;  /* 0x0640018002097fae */ /* 0x000fe2000e901d6a */
[----:B------:R-:W-:-:S03]  /*10a50*/  LOP3.LUT P5, RZ, R17, 0x80, RZ, 0xc0, !PT ;  /* 0x0000008011ff7812 */ /* 0x000fc600078ac0ff */
[----:B------:R-:W-:Y:S01]  /*10a60*/  LDGSTS.E.BYPASS.LTC128B.128 [R9+0x8400], desc[UR42][R2.64+0x200], !P4 ;  /* 0x0840020002097fae */ /* 0x000fe2000e101d6a */
[----:B------:R-:W-:Y:S02]  /*10a70*/  P2R R4, PR, RZ, 0x20 ;  /* 0x00000020ff047803 */ /* 0x000fe40000000000 */
[C---:B------:R-:W-:Y:S01]  /*10a80*/  LOP3.LUT P5, RZ, R17.reuse, 0x10000, RZ, 0xc0, !PT ;  /* 0x0001000011ff7812 */ /* 0x040fe200078ac0ff */
[----:B------:R-:W-:Y:S01]  /*10a90*/  LDGSTS.E.BYPASS.LTC128B.128 [R9+0xa400], desc[UR42][R2.64+0x280], !P3 ;  /* 0x0a40028002097fae */ /* 0x000fe2000d901d6a */
[C---:B------:R-:W-:Y:S01]  /*10aa0*/  LOP3.LUT P4, RZ, R17.reuse, 0x2, RZ, 0xc0, !PT ;  /* 0x0000000211ff7812 */ /* 0x040fe2000788c0ff */
[----:B------:R-:W-:Y:S01]  /*10ab0*/  IMAD.MOV.U32 R13, RZ, RZ, R8 ;  /* 0x000000ffff0d7224 */ /* 0x000fe200078e0008 */
[----:B------:R-:W-:Y:S01]  /*10ac0*/  LOP3.LUT P3, RZ, R17, 0x1, RZ, 0xc0, !PT ;  /* 0x0000000111ff7812 */ /* 0x000fe2000786c0ff */
[----:B------:R-:W-:Y:S01]  /*10ad0*/  LDGSTS.E.BYPASS.LTC128B.128 [R9+0xc400], desc[UR42][R2.64+0x300], !P2 ;  /* 0x0c40030002097fae */ /* 0x000fe2000d101d6a */
[----:B------:R-:W-:-:S03]  /*10ae0*/  LOP3.LUT P2, RZ, R16, 0x80000000, RZ, 0xc0, !PT ;  /* 0x8000000010ff7812 */ /* 0x000fc6000784c0ff */
[----:B------:R0:W-:Y:S01]  /*10af0*/  LDGSTS.E.BYPASS.LTC128B.128 [R9+0xe400], desc[UR42][R2.64+0x380], !P1 ;  /* 0x0e40038002097fae */ /* 0x0001e2000c901d6a */
[----:B------:R-:W-:Y:S01]  /*10b00*/  LOP3.LUT P1, RZ, R16, 0x40000000, RZ, 0xc0, !PT ;  /* 0x4000000010ff7812 */ /* 0x000fe2000782c0ff */
[----:B0-----:R-:W-:-:S12]  /*10b10*/  IMAD.MOV.U32 R3, RZ, RZ, R14 ;  /* 0x000000ffff037224 */ /* 0x001fd800078e000e */
[----:B------:R-:W-:Y:S05]  /*10b20*/  WARPSYNC.COLLECTIVE R15, `(.L_x_304) ;  /* 0x000000000f087348 */ /* 0x000fea0003c00000 */
[----:B------:R0:W1:Y:S02]  /*10b30*/  SHFL.IDX P6, R14, R13, R12, R11 ;  /* 0x0000000c0d0e7389 */ /* 0x00006400000c000b */
[----:B01----:R-:W-:Y:S01]  /*10b40*/  ENDCOLLECTIVE ;  /* 0x000000000000791b */ /* 0x003fe20003800000 */
.L_x_304:
        /* <DEDUP_REMOVED lines=17> */
.L_x_305:
[----:B------:R-:W-:Y:S01]  /*10c60*/  @!PT LDS RZ, [RZ] ;  /* 0x00000000fffff984 */ /* 0x000fe20000000800 */
[----:B------:R-:W-:Y:S01]  /*10c70*/  @!PT LDS RZ, [RZ] ;  /* 0x00000000fffff984 */ /* 0x000fe20000000800 */
[----:B------:R-:W-:Y:S01]  /*10c80*/  @!PT LDS RZ, [RZ] ;  /* 0x00000000fffff984 */ /* 0x000fe20000000800 */
[----:B------:R0:W-:Y:S01]  /*10c90*/  LDGSTS.E.BYPASS.LTC128B.128 [R9+0x6c00], desc[UR42][R2.64+0x180], !P5 ;  /* 0x06c0018002097fae */ /* 0x0001e2000e901d6a */
[----:B------:R-:W-:-:S03]  /*10ca0*/  LOP3.LUT P5, RZ, R17, 0x40, RZ, 0xc0, !PT ;  /* 0x0000004011ff7812 */ /* 0x000fc600078ac0ff */
[----:B------:R0:W-:Y:S01]  /*10cb0*/  LDGSTS.E.BYPASS.LTC128B.128 [R9+0x8c00], desc[UR42][R2.64+0x200], !P4 ;  /* 0x08c0020002097fae */ /* 0x0001e2000e101d6a */
[----:B------:R-:W-:Y:S02]  /*10cc0*/  P2R R4, PR, RZ, 0x20 ;  /* 0x00000020ff047803 */ /* 0x000fe40000000000 */
[----:B------:R-:W-:Y:S01]  /*10cd0*/  LOP3.LUT P5, RZ, R17, 0x8000, RZ, 0xc0, !PT ;  /* 0x0000800011ff7812 */ /* 0x000fe200078ac0ff */
[----:B------:R0:W-:Y:S01]  /*10ce0*/  LDGSTS.E.BYPASS.LTC128B.128 [R9+0xac00], desc[UR42][R2.64+0x280], !P3 ;  /* 0x0ac0028002097fae */ /* 0x0001e2000d901d6a */
[C---:B------:R-:W-:Y:S01]  /*10cf0*/  LOP3.LUT P4, RZ, R16.reuse, 0x20000000, RZ, 0xc0, !PT ;  /* 0x2000000010ff7812 */ /* 0x040fe2000788c0ff */
[----:B------:R-:W-:Y:S01]  /*10d00*/  IMAD.MOV.U32 R13, RZ, RZ, R8 ;  /* 0x000000ffff0d7224 */ /* 0x000fe200078e0008 */
[C---:B------:R-:W-:Y:S01]  /*10d10*/  LOP3.LUT P3, RZ, R16.reuse, 0x10000000, RZ, 0xc0, !PT ;  /* 0x1000000010ff7812 */ /* 0x040fe2000786c0ff */
[----:B------:R0:W-:Y:S01]  /*10d20*/  LDGSTS.E.BYPASS.LTC128B.128 [R9+0xcc00], desc[UR42][R2.64+0x300], !P2 ;  /* 0x0cc0030002097fae */ /* 0x0001e2000d101d6a */
[----:B------:R-:W-:-:S03]  /*10d30*/  LOP3.LUT P2, RZ, R16, 0x8000000, RZ, 0xc0, !PT ;  /* 0x0800000010ff7812 */ /* 0x000fc6000784c0ff */
[----:B------:R0:W-:Y:S01]  /*10d40*/  LDGSTS.E.BYPASS.LTC128B.128 [R9+0xec00], desc[UR42][R2.64+0x380], !P1 ;  /* 0x0ec0038002097fae */ /* 0x0001e2000c901d6a */
[----:B------:R-:W-:Y:S01]  /*10d50*/  LOP3.LUT P1, RZ, R16, 0x4000000, RZ, 0xc0, !PT ;  /* 0x0400000010ff7812 */ /* 0x000fe2000782c0ff */
[----:B------:R-:W-:-:S12]  /*10d60*/  IMAD.MOV.U32 R20, RZ, RZ, R14 ;  /* 0x000000ffff147224 */ /* 0x000fd800078e000e */
[----:B0-----:R-:W-:Y:S05]  /*10d70*/  WARPSYNC.COLLECTIVE R15, `(.L_x_306) ;  /* 0x000000000f087348 */ /* 0x001fea0003c00000 */
[----:B------:R1:W2:Y:S02]  /*10d80*/  SHFL.IDX P6, R14, R13, R12, R11 ;  /* 0x0000000c0d0e7389 */ /* 0x0002a400000c000b */
[----:B012---:R-:W-:Y:S01]  /*10d90*/  ENDCOLLECTIVE ;  /* 0x000000000000791b */ /* 0x007fe20003800000 */
.L_x_306:
        /* <DEDUP_REMOVED lines=16> */
.L_x_307:
        /* <DEDUP_REMOVED lines=13> */
.L_x_308:
[----:B------:R-:W-:Y:S05]  /*10f70*/  BRA `(.L_x_309) ;  /* 0xffffffcc00447947 */ /* 0x000fea000383ffff */
.L_x_238:
[----:B-1----:R1:W2:Y:S02]  /*10f80*/  SYNCS.PHASECHK.TRANS64.TRYWAIT P0, [R8+URZ+0x38840], R20 ;  /* 0x03884014080075a7 */ /* 0x0022a4000800017f */
[----:B--2---:R-:W-:Y:S05]  /*10f90*/  @!P0 NANOSLEEP.SYNCS 0x989680 ;  /* 0x009896800000895d */ /* 0x004fea0003900000 */
[----:B------:R-:W2:Y:S02]  /*10fa0*/  @!P0 SYNCS.PHASECHK.TRANS64 P0, [R8+URZ+0x38840], R20 ;  /* 0x03884014080085a7 */ /* 0x000ea4000800007f */
[----:B--2---:R-:W-:Y:S05]  /*10fb0*/  @!P0 BRA `(.L_x_238) ;  /* 0xfffffffc00f08947 */ /* 0x004fea000383ffff */
[----:B------:R-:W-:Y:S05]  /*10fc0*/  BRA `(.L_x_310) ;  /* 0xffffffd000787947 */ /* 0x000fea000383ffff */
.L_x_239:
[----:B------:R-:W-:Y:S01]  /*10fd0*/  BSSY B1, `(.L_x_311) ;  /* 0x0000008000017945 */ /* 0x000fe20003800000 */
[----:B------:R-:W-:Y:S02]  /*10fe0*/  IMAD.MOV.U32 R13, RZ, RZ, R27 ;  /* 0x000000ffff0d7224 */ /* 0x000fe400078e001b */
[----:B------:R-:W-:Y:S02]  /*10ff0*/  IMAD.MOV.U32 R12, RZ, RZ, RZ ;  /* 0x000000ffff0c7224 */ /* 0x000fe400078e00ff */
[----:B------:R-:W-:Y:S02]  /*11000*/  IMAD.MOV.U32 R11, RZ, RZ, 0x181f ;  /* 0x0000181fff0b7424 */ /* 0x000fe400078e00ff */
[----:B------:R-:W-:-:S07]  /*11010*/  IMAD.MOV.U32 R15, RZ, RZ, -0x1 ;  /* 0xffffffffff0f7424 */ /* 0x000fce00078e00ff */
[----:B01----:R-:W-:Y:S05]  /*11020*/  WARPSYNC.COLLECTIVE R15, `(.L_x_312) ;  /* 0x000000000f087348 */ /* 0x003fea0003c00000 */
[----:B------:R2:W3:Y:S02]  /*11030*/  SHFL.IDX P6, R14, R13, R12, R11 ;  /* 0x0000000c0d0e7389 */ /* 0x0004e400000c000b */
[----:B0123--:R-:W-:Y:S01]  /*11040*/  ENDCOLLECTIVE ;  /* 0x000000000000791b */ /* 0x00ffe20003800000 */
.L_x_312:
[----:B------:R-:W-:Y:S05]  /*11050*/  BSYNC B1 ;  /* 0x0000000000017941 */ /* 0x000fea0003800000 */
.L_x_311:
        /* <DEDUP_REMOVED lines=9> */
.L_x_313:
[----:B------:R-:W-:Y:S02]  /*110f0*/  IMAD.MOV.U32 R13, RZ, RZ, R27 ;  /* 0x000000ffff0d7224 */ /* 0x000fe400078e001b */
[----:B------:R-:W-:Y:S02]  /*11100*/  IMAD.MOV.U32 R12, RZ, RZ, 0x1 ;  /* 0x00000001ff0c7424 */ /* 0x000fe400078e00ff */
[----:B------:R-:W-:-:S07]  /*11110*/  IMAD.MOV.U32 R2, RZ, RZ, R14 ;  /* 0x000000ffff027224 */ /* 0x000fce00078e000e */
[----:B------:R-:W-:Y:S05]  /*11120*/  WARPSYNC.COLLECTIVE R15, `(.L_x_314) ;  /* 0x000000000f087348 */ /* 0x000fea0003c00000 */
[----:B------:R0:W1:Y:S02]  /*11130*/  SHFL.IDX P6, R14, R13, R12, R11 ;  /* 0x0000000c0d0e7389 */ /* 0x00006400000c000b */
[----:B01----:R-:W-:Y:S01]  /*11140*/  ENDCOLLECTIVE ;  /* 0x000000000000791b */ /* 0x003fe20003800000 */
.L_x_314:
        /* <DEDUP_REMOVED lines=11> */
.L_x_315:
[----:B------:R-:W-:Y:S02]  /*11200*/  IMAD.MOV.U32 R13, RZ, RZ, R27 ;  /* 0x000000ffff0d7224 */ /* 0x000fe400078e001b */
[----:B------:R-:W-:Y:S02]  /*11210*/  IMAD.MOV.U32 R12, RZ, RZ, 0x2 ;  /* 0x00000002ff0c7424 */ /* 0x000fe400078e00ff */
[----:B------:R-:W-:-:S07]  /*11220*/  IMAD.MOV.U32 R2, RZ, RZ, R14 ;  /* 0x000000ffff027224 */ /* 0x000fce00078e000e */
[----:B------:R-:W-:Y:S05]  /*11230*/  WARPSYNC.COLLECTIVE R15, `(.L_x_316) ;  /* 0x000000000f087348 */ /* 0x000fea0003c00000 */
[----:B------:R0:W1:Y:S02]  /*11240*/  SHFL.IDX P6, R14, R13, R12, R11 ;  /* 0x0000000c0d0e7389 */ /* 0x00006400000c000b */
[----:B01----:R-:W-:Y:S01]  /*11250*/  ENDCOLLECTIVE ;  /* 0x000000000000791b */ /* 0x003fe20003800000 */
.L_x_316:
        /* <DEDUP_REMOVED lines=11> */
.L_x_317:
[----:B------:R-:W-:Y:S02]  /*11310*/  IMAD.MOV.U32 R13, RZ, RZ, R27 ;  /* 0x000000ffff0d7224 */ /* 0x000fe400078e001b */
[----:B------:R-:W-:Y:S02]  /*11320*/  IMAD.MOV.U32 R12, RZ, RZ, 0x3 ;  /* 0x00000003ff0c7424 */ /* 0x000fe400078e00ff */
[----:B------:R-:W-:-:S07]  /*11330*/  IMAD.MOV.U32 R2, RZ, RZ, R14 ;  /* 0x000000ffff027224 */ /* 0x000fce00078e000e */
[----:B------:R-:W-:Y:S05]  /*11340*/  WARPSYNC.COLLECTIVE R15, `(.L_x_318) ;  /* 0x000000000f087348 */ /* 0x000fea0003c00000 */
[----:B------:R0:W1:Y:S02]  /*11350*/  SHFL.IDX P6, R14, R13, R12, R11 ;  /* 0x0000000c0d0e7389 */ /* 0x00006400000c000b */
[----:B01----:R-:W-:Y:S01]  /*11360*/  ENDCOLLECTIVE ;  /* 0x000000000000791b */ /* 0x003fe20003800000 */
.L_x_318:
[----:B------:R-:W-:-:S05]  /*11370*/  IADD3 R2, P0, R2, R0, RZ ;  /* 0x0000000002027210 */ /* 0x000fca0007f1e0ff */
        /* <DEDUP_REMOVED lines=10> */
.L_x_319:
[----:B------:R-:W-:Y:S01]  /*11420*/  IMAD.MOV.U32 R2, RZ, RZ, R14 ;  /* 0x000000ffff027224 */ /* 0x000fe200078e000e */
[----:B------:R-:W-:Y:S06]  /*11430*/  BRA `(.L_x_320) ;  /* 0xffffffd000087947 */ /* 0x000fec000383ffff */
.L_x_244:
[----:B----4-:R4:W0:Y:S02]  /*11440*/  SYNCS.PHASECHK.TRANS64.TRYWAIT P0, [R8+URZ+0x38860], R20 ;  /* 0x03886014080075a7 */ /* 0x010824000800017f */
[----:B0-----:R-:W-:Y:S05]  /*11450*/  @!P0 NANOSLEEP.SYNCS 0x989680 ;  /* 0x009896800000895d */ /* 0x001fea0003900000 */
[----:B------:R-:W0:Y:S02]  /*11460*/  @!P0 SYNCS.PHASECHK.TRANS64 P0, [R8+URZ+0x38860], R20 ;  /* 0x03886014080085a7 */ /* 0x000e24000800007f */
[----:B0-----:R-:W-:Y:S05]  /*11470*/  @!P0 BRA `(.L_x_244) ;  /* 0xfffffffc00f08947 */ /* 0x001fea000383ffff */
[----:B------:R-:W-:Y:S05]  /*11480*/  BRA `(.L_x_321) ;  /* 0xffffffd000587947 */ /* 0x000fea000383ffff */
.L_x_245:
[----:B------:R-:W-:Y:S01]  /*11490*/  BSSY B1, `(.L_x_322) ;  /* 0x0000008000017945 */ /* 0x000fe20003800000 */
[----:B------:R-:W-:Y:S02]  /*114a0*/  IMAD.MOV.U32 R13, RZ, RZ, R20 ;  /* 0x000000ffff0d7224 */ /* 0x000fe400078e0014 */
[----:B------:R-:W-:Y:S02]  /*114b0*/  IMAD.MOV.U32 R12, RZ, RZ, RZ ;  /* 0x000000ffff0c7224 */ /* 0x000fe400078e00ff */
[----:B------:R-:W-:Y:S02]  /*114c0*/  IMAD.MOV.U32 R11, RZ, RZ, 0x181f ;  /* 0x0000181fff0b7424 */ /* 0x000fe400078e00ff */
[----:B------:R-:W-:-:S07]  /*114d0*/  IMAD.MOV.U32 R15, RZ, RZ, -0x1 ;  /* 0xffffffffff0f7424 */ /* 0x000fce00078e00ff */
[----:B0--3--:R-:W-:Y:S05]  /*114e0*/  WARPSYNC.COLLECTIVE R15, `(.L_x_323) ;  /* 0x000000000f087348 */ /* 0x009fea0003c00000 */
[----:B------:R1:W2:Y:S02]  /*114f0*/  SHFL.IDX P6, R14, R13, R12, R11 ;  /* 0x0000000c0d0e7389 */ /* 0x0002a400000c000b */
[----:B0123--:R-:W-:Y:S01]  /*11500*/  ENDCOLLECTIVE ;  /* 0x000000000000791b */ /* 0x00ffe20003800000 */
.L_x_323:
[----:B------:R-:W-:Y:S05]  /*11510*/  BSYNC B1 ;  /* 0x0000000000017941 */ /* 0x000fea0003800000 */
.L_x_322:
        /* <DEDUP_REMOVED lines=12> */
.L_x_324:
[----:B------:R-:W-:Y:S02]  /*115e0*/  IMAD.MOV.U32 R13, RZ, RZ, R20 ;  /* 0x000000ffff0d7224 */ /* 0x000fe400078e0014 */
[----:B------:R-:W-:Y:S01]  /*115f0*/  IMAD.MOV.U32 R12, RZ, RZ, 0x1 ;  /* 0x00000001ff0c7424 */ /* 0x000fe200078e00ff */
[----:B------:R-:W-:Y:S02]  /*11600*/  LOP3.LUT P6, RZ, R16, 0x200, RZ, 0xc0, !PT ;  /* 0x0000020010ff7812 */ /* 0x000fe400078cc0ff */
[----:B------:R-:W-:-:S05]  /*11610*/  IADD3 R2, P0, R14, R0, RZ ;  /* 0x000000000e027210 */ /* 0x000fca0007f1e0ff */
[----:B------:R-:W-:Y:S01]  /*11620*/  IMAD.X R3, RZ, RZ, R3, P0 ;  /* 0x000000ffff037224 */ /* 0x000fe200000e0603 */
        /* <DEDUP_REMOVED lines=8> */
.L_x_325:
        /* <DEDUP_REMOVED lines=17> */
.L_x_326:
        /* <DEDUP_REMOVED lines=18> */
.L_x_327:
        /* <DEDUP_REMOVED lines=14> */
.L_x_328:
        /* <DEDUP_REMOVED lines=16> */
.L_x_329:
[----:B------:R-:W-:Y:S01]  /*11ac0*/  @!PT LDS RZ, [RZ] ;  /* 0x00000000fffff984 */ /* 0x000fe20000000800 */
[----:B------:R-:W-:Y:S01]  /*11ad0*/  @!PT LDS RZ, [RZ] ;  /* 0x00000000fffff984 */ /* 0x000fe20000000800 */
[----:B------:R-:W-:Y:S01]  /*11ae0*/  @!PT LDS RZ, [RZ] ;  /* 0x00000000fffff984 */ /* 0x000fe20000000800 */
[----:B------:R0:W-:Y:S04]  /*11af0*/  LDGSTS.E.BYPASS.LTC128B.128 [R21+0x7400], desc[UR42][R2.64+0x180], !P5 ;  /* 0x0740018002157fae */ /* 0x0001e8000e901d6a */
[----:B------:R0:W-:Y:S04]  /*11b00*/  LDGSTS.E.BYPASS.LTC128B.128 [R21+0x9400], desc[UR42][R2.64+0x200], !P4 ;  /* 0x0940020002157fae */ /* 0x0001e8000e101d6a */
[----:B------:R0:W-:Y:S01]  /*11b10*/  LDGSTS.E.BYPASS.LTC128B.128 [R21+0xb400], desc[UR42][R2.64+0x280], !P3 ;  /* 0x0b40028002157fae */ /* 0x0001e2000d901d6a */
[----:B------:R-:W-:-:S03]  /*11b20*/  IMAD.MOV.U32 R13, RZ, RZ, R10 ;  /* 0x000000ffff0d7224 */ /* 0x000fc600078e000a */
[----:B------:R0:W-:Y:S04]  /*11b30*/  LDGSTS.E.BYPASS.LTC128B.128 [R21+0xd400], desc[UR42][R2.64+0x300], P0 ;  /* 0x0d40030002157fae */ /* 0x0001e80008101d6a */
[----:B------:R0:W-:Y:S01]  /*11b40*/  LDGSTS.E.BYPASS.LTC128B.128 [R21+0xf400], desc[UR42][R2.64+0x380], P1 ;  /* 0x0f40038002157fae */ /* 0x0001e20008901d6a */
[----:B------:R-:W-:-:S07]  /*11b50*/  IMAD.MOV.U32 R20, RZ, RZ, R14 ;  /* 0x000000ffff147224 */ /* 0x000fce00078e000e */
[----:B0-----:R-:W-:Y:S05]  /*11b60*/  WARPSYNC.COLLECTIVE R15, `(.L_x_330) ;  /* 0x000000000f087348 */ /* 0x001fea0003c00000 */
[----:B------:R1:W2:Y:S02]  /*11b70*/  SHFL.IDX P6, R14, R13, R12, R11 ;  /* 0x0000000c0d0e7389 */ /* 0x0002a400000c000b */
[----:B012---:R-:W-:Y:S01]  /*11b80*/  ENDCOLLECTIVE ;  /* 0x000000000000791b */ /* 0x007fe20003800000 */
.L_x_330:
[----:B------:R-:W-:Y:S05]  /*11b90*/  BRA `(.L_x_331) ;  /* 0xffffffcc00cc7947 */ /* 0x000fea000383ffff */
.L_x_251:
[----:B-1----:R1:W2:Y:S02]  /*11ba0*/  SYNCS.PHASECHK.TRANS64.TRYWAIT P0, [R5+URZ+0x38820], R0 ;  /* 0x03882000050075a7 */ /* 0x0022a4000800017f */
[----:B--2---:R-:W-:Y:S05]  /*11bb0*/  @!P0 NANOSLEEP.SYNCS 0x989680 ;  /* 0x009896800000895d */ /* 0x004fea0003900000 */
[----:B------:R-:W2:Y:S02]  /*11bc0*/  @!P0 SYNCS.PHASECHK.TRANS64 P0, [R5+URZ+0x38820], R0 ;  /* 0x03882000050085a7 */ /* 0x000ea4000800007f */
[----:B--2---:R-:W-:Y:S05]  /*11bd0*/  @!P0 BRA `(.L_x_251) ;  /* 0xfffffffc00f08947 */ /* 0x004fea000383ffff */
[----:B------:R-:W-:Y:S05]  /*11be0*/  BRA `(.L_x_332) ;  /* 0xffffffd000a47947 */ /* 0x000fea000383ffff */
.L_x_252:
        /* <DEDUP_REMOVED lines=8> */
[----:B01-3--:R-:W-:Y:S05]  /*11c70*/  WARPSYNC.COLLECTIVE R15, `(.L_x_334) ;  /* 0x000000000f087348 */ /* 0x00bfea0003c00000 */
[----:B------:R2:W4:Y:S02]  /*11c80*/  SHFL.IDX P6, R14, R13, R12, R11 ;  /* 0x0000000c0d0e7389 */ /* 0x00052400000c000b */
[----:B01234-:R-:W-:Y:S01]  /*11c90*/  ENDCOLLECTIVE ;  /* 0x000000000000791b */ /* 0x01ffe20003800000 */
.L_x_334:
[----:B------:R-:W-:Y:S05]  /*11ca0*/  BSYNC B0 ;  /* 0x0000000000007941 */ /* 0x000fea0003800000 */
.L_x_333:
[----:B------:R-:W-:Y:S05]  /*11cb0*/  BRA `(.L_x_335) ;  /* 0xffffffd0008c7947 */ /* 0x000fea000383ffff */
.L_x_255:
[----:B------:R-:W-:Y:S01]  /*11cc0*/  BSSY B1, `(.L_x_336) ;  /* 0x0000006000017945 */ /* 0x000fe20003800000 */
[----:B------:R-:W-:-:S07]  /*11cd0*/  IMAD.MOV.U32 R15, RZ, RZ, -0x1 ;  /* 0xffffffffff0f7424 */ /* 0x000fce00078e00ff */
[----:B01-3--:R-:W-:Y:S05]  /*11ce0*/  WARPSYNC.COLLECTIVE R15, `(.L_x_337) ;  /* 0x000000000f0c7348 */ /* 0x00bfea0003c00000 */
[----:B------:R-:W-:Y:S02]  /*11cf0*/  ELECT P6, UR62, PT ;  /* 0x00000000003e782f */ /* 0x000fe400038c0000 */
[----:B------:R-:W-:Y:S01]  /*11d00*/  MOV R14, UR62 ;  /* 0x0000003e000e7c02 */ /* 0x000fe20008000f00 */
[----:B01-3--:R-:W-:Y:S10]  /*11d10*/  ENDCOLLECTIVE ;  /* 0x000000000000791b */ /* 0x00bff40003800000 */
.L_x_337:
[----:B------:R-:W-:Y:S05]  /*11d20*/  BSYNC B1 ;  /* 0x0000000000017941 */ /* 0x000fea0003800000 */
.L_x_336:
[----:B------:R-:W-:Y:S05]  /*11d30*/  BRA `(.L_x_338) ;  /* 0xffffffd000847947 */ /* 0x000fea000383ffff */
.L_x_257:
[----:B-1----:R1:W2:Y:S02]  /*11d40*/  SYNCS.PHASECHK.TRANS64.TRYWAIT P1, [R3+URZ+0x38840], R2 ;  /* 0x03884002030075a7 */ /* 0x0022a4000802017f */
[----:B--2---:R-:W-:Y:S05]  /*11d50*/  @!P1 NANOSLEEP.SYNCS 0x989680 ;  /* 0x009896800000995d */ /* 0x004fea0003900000 */
[----:B------:R-:W2:Y:S02]  /*11d60*/  @!P1 SYNCS.PHASECHK.TRANS64 P1, [R3+URZ+0x38840], R2 ;  /* 0x03884002030095a7 */ /* 0x000ea4000802007f */
[----:B--2---:R-:W-:Y:S05]  /*11d70*/  @!P1 BRA `(.L_x_257) ;  /* 0xfffffffc00f09947 */ /* 0x004fea000383ffff */
[----:B------:R-:W-:Y:S05]  /*11d80*/  BRA `(.L_x_339) ;  /* 0xffffffd000a07947 */ /* 0x000fea000383ffff */
.L_x_259:
[----:B--2---:R2:W4:Y:S02]  /*11d90*/  SYNCS.PHASECHK.TRANS64.TRYWAIT P1, [R5+URZ+0x38840], R0 ;  /* 0x03884000050075a7 */ /* 0x004524000802017f */
[----:B----4-:R-:W-:Y:S05]  /*11da0*/  @!P1 NANOSLEEP.SYNCS 0x989680 ;  /* 0x009896800000995d */ /* 0x010fea0003900000 */
[----:B------:R-:W4:Y:S02]  /*11db0*/  @!P1 SYNCS.PHASECHK.TRANS64 P1, [R5+URZ+0x38840], R0 ;  /* 0x03884000050095a7 */ /* 0x000f24000802007f */
[----:B----4-:R-:W-:Y:S05]  /*11dc0*/  @!P1 BRA `(.L_x_259) ;  /* 0xfffffffc00f09947 */ /* 0x010fea000383ffff */
[----:B------:R-:W-:Y:S05]  /*11dd0*/  BRA `(.L_x_340) ;  /* 0xffffffd000ac7947 */ /* 0x000fea000383ffff */
.L_x_261:
[----:B----4-:R4:W0:Y:S02]  /*11de0*/  SYNCS.PHASECHK.TRANS64.TRYWAIT P1, [R3+URZ+0x38860], R2 ;  /* 0x03886002030075a7 */ /* 0x010824000802017f */
[----:B0-----:R-:W-:Y:S05]  /*11df0*/  @!P1 NANOSLEEP.SYNCS 0x989680 ;  /* 0x009896800000995d */ /* 0x001fea0003900000 */
[----:B------:R-:W0:Y:S02]  /*11e00*/  @!P1 SYNCS.PHASECHK.TRANS64 P1, [R3+URZ+0x38860], R2 ;  /* 0x03886002030095a7 */ /* 0x000e24000802007f */
[----:B0-----:R-:W-:Y:S05]  /*11e10*/  @!P1 BRA `(.L_x_261) ;  /* 0xfffffffc00f09947 */ /* 0x001fea000383ffff */
[----:B------:R-:W-:Y:S05]  /*11e20*/  BRA `(.L_x_341) ;  /* 0xffffffd000a87947 */ /* 0x000fea000383ffff */
.L_x_342:
        /* <DEDUP_REMOVED lines=13> */
.L_x_5634:


//--------------------- .text._ZN7cutlass13device_kernelIN5flash11enable_sm90INS1_16FlashAttnFwdSm90INS1_25CollectiveMainloopFwdSm90ILi2EN4cute5tupleIJNS5_1CILi1EEES8_S8_EEENS6_IJNS7_ILi64EEESA_SA_EEELi512ENS_10bfloat16_tEfNS_4arch4Sm90ELb0ELb0ELb0ELb1ELb1ELb0ELb0ELb0ELb0ELb1ELb0ELb0EEENS1_21CollectiveEpilogueFwdINS6_IJSA_NS7_ILi512EEESA_EEES9_SC_SE_Li256ELb1ELb1ELb0ELb0EEENS1_36VarlenDynamicPersistentTileSchedulerILi64ELi64ELi256ELi128ELb0ELb1ELb1ELb0ELb1ELb1EEEEEEEEEvNT_6ParamsE --------------------------
	.section	.text._ZN7cutlass13device_kernelIN5flash11enable_sm90INS1_16FlashAttnFwdSm90INS1_25CollectiveMainloopFwdSm90ILi2EN4cute5tupleIJNS5_1CILi1EEES8_S8_EEENS6_IJNS7_ILi64EEESA_SA_EEELi512ENS_10bfloat16_tEfNS_4arch4Sm90ELb0ELb0ELb0ELb1ELb1ELb0ELb0ELb0ELb0ELb1ELb0ELb0EEENS1_21CollectiveEpilogueFwdINS6_IJSA_NS7_ILi512EEESA_EEES9_SC_SE_Li256ELb1ELb1ELb0ELb0EEENS1_36VarlenDynamicPersistentTileSchedulerILi64ELi64ELi256ELi128ELb0ELb1ELb1ELb0ELb1ELb1EEEEEEEEEvNT_6ParamsE,"ax",@progbits
	.align	128
.text._ZN7cutlass13device_kernelIN5flash11enable_sm90INS1_16FlashAttnFwdSm90INS1_25CollectiveMainloopFwdSm90ILi2EN4cute5tupleIJNS5_1CILi1EEES8_S8_EEENS6_IJNS7_ILi64EEESA_SA_EEELi512ENS_10bfloat16_tEfNS_4arch4Sm90ELb0ELb0ELb0ELb1ELb1ELb0ELb0ELb0ELb0ELb1ELb0ELb0EEENS1_21CollectiveEpilogueFwdINS6_IJSA_NS7_ILi512EEESA_EEES9_SC_SE_Li256ELb1ELb1ELb0ELb0EEENS1_36VarlenDynamicPersistentTileSchedulerILi64ELi64ELi256ELi128ELb0ELb1ELb1ELb0ELb1ELb1EEEEEEEEEvNT_6ParamsE:
        .type           _ZN7cutlass13device_kernelIN5flash11enable_sm90INS1_16FlashAttnFwdSm90INS1_25CollectiveMainloopFwdSm90ILi2EN4cute5tupleIJNS5_1CILi1EEES8_S8_EEENS6_IJNS7_ILi64EEESA_SA_EEELi512ENS_10bfloat16_tEfNS_4arch4Sm90ELb0ELb0ELb0ELb1ELb1ELb0ELb0ELb0ELb0ELb1ELb0ELb0EEENS1_21CollectiveEpilogueFwdINS6_IJSA_NS7_ILi512EEESA_EEES9_SC_SE_Li256ELb1ELb1ELb0ELb0EEENS1_36VarlenDynamicPersistentTileSchedulerILi64ELi64ELi256ELi128ELb0ELb1ELb1ELb0ELb1ELb1EEEEEEEEEvNT_6ParamsE,@function
        .size           _ZN7cutlass13device_kernelIN5flash11enable_sm90INS1_16FlashAttnFwdSm90INS1_25CollectiveMainloopFwdSm90ILi2EN4cute5tupleIJNS5_1CILi1EEES8_S8_EEENS6_IJNS7_ILi64EEESA_SA_EEELi512ENS_10bfloat16_tEfNS_4arch4Sm90ELb0ELb0ELb0ELb1ELb1ELb0ELb0ELb0ELb0ELb1ELb0ELb0EEENS1_21CollectiveEpilogueFwdINS6_IJSA_NS7_ILi512EEESA_EEES9_SC_SE_Li256ELb1ELb1ELb0ELb0EEENS1_36VarlenDynamicPersistentTileSchedulerILi64ELi64ELi256ELi128ELb0ELb1ELb1ELb0ELb1ELb1EEEEEEEEEvNT_6ParamsE,(.L_x_5635 - _ZN7cutlass13device_kernelIN5flash11enable_sm90INS1_16FlashAttnFwdSm90INS1_25CollectiveMainloopFwdSm90ILi2EN4cute5tupleIJNS5_1CILi1EEES8_S8_EEENS6_IJNS7_ILi64EEESA_SA_EEELi512ENS_10bfloat16_tEfNS_4arch4Sm90ELb0ELb0ELb0ELb1ELb1ELb0ELb0ELb0ELb0ELb1ELb0ELb0EEENS1_21CollectiveEpilogueFwdINS6_IJSA_NS7_ILi512EEESA_EEES9_SC_SE_Li256ELb1ELb1ELb0ELb0EEENS1_36VarlenDynamicPersistentTileSchedulerILi64ELi64ELi256ELi128ELb0ELb1ELb1ELb0ELb1ELb1EEEEEEEEEvNT_6ParamsE)
        .other          _ZN7cutlass13device_kernelIN5flash11enable_sm90INS1_16FlashAttnFwdSm90INS1_25CollectiveMainloopFwdSm90ILi2EN4cute5tupleIJNS5_1CILi1EEES8_S8_EEENS6_IJNS7_ILi64EEESA_SA_EEELi512ENS_10bfloat16_tEfNS_4arch4Sm90ELb0ELb0ELb0ELb1ELb1ELb0ELb0ELb0ELb0ELb1ELb0ELb0EEENS1_21CollectiveEpilogueFwdINS6_IJSA_NS7_ILi512EEESA_EEES9_SC_SE_Li256ELb1ELb1ELb0ELb0EEENS1_36VarlenDynamicPersistentTileSchedulerILi64ELi64ELi256ELi128ELb0ELb1ELb1ELb0ELb1ELb1EEEEEEEEEvNT_6ParamsE,@"STO_CUDA_ENTRY STV_DEFAULT"
_ZN7cutlass13device_kernelIN5flash11enable_sm90INS1_16FlashAttnFwdSm90INS1_25CollectiveMainloopFwdSm90ILi2EN4cute5tupleIJNS5_1CILi1EEES8_S8_EEENS6_IJNS7_ILi64EEESA_SA_EEELi512ENS_10bfloat16_tEfNS_4arch4Sm90ELb0ELb0ELb0ELb1ELb1ELb0ELb0ELb0ELb0ELb1ELb0ELb0EEENS1_21CollectiveEpilogueFwdINS6_IJSA_NS7_ILi512EEESA_EEES9_SC_SE_Li256ELb1ELb1ELb0ELb0EEENS1_36VarlenDynamicPersistentTileSchedulerILi64ELi64ELi256ELi128ELb0ELb1ELb1ELb0ELb1ELb1EEEEEEEEEvNT_6ParamsE:
        /* <DEDUP_REMOVED lines=41> */
.L_x_343:
        /* <DEDUP_REMOVED lines=22> */
.L_x_344:
        /* <DEDUP_REMOVED lines=18> */
.L_x_345:
        /* <DEDUP_REMOVED lines=22> */
.L_x_346:
        /* <DEDUP_REMOVED lines=23> */
.L_x_347:
        /* <DEDUP_REMOVED lines=8> */
.L_x_349:
[----:B------:R-:W-:-:S08]  /*0860*/  NOP ;  /* 0x0000000000007918 */ /* 0x000fd00000000000 */
[----:B------:R-:W0:Y:S02]  /*0870*/  USETMAXREG.TRY_ALLOC.CTAPOOL UP0, 0xe8 ;  /* 0x000000e8000079c8 */ /* 0x000e240008000600 */
[----:B0-----:R-:W-:-:S13]  /*0880*/  PLOP3.LUT P0, PT, PT, PT, UP0, 0x80, 0x0 ;  /* 0x000000000000781c */ /* 0x001fda0003f0f008 */
[----:B------:R-:W-:Y:S05]  /*0890*/  @!P0 BRA `(.L_x_349) ;  /* 0xfffffffc00f08947 */ /* 0x000fea000383ffff */
[----:B------:R-:W0:Y:S01]  /*08a0*/  S2R R2, SR_TID.X ;  /* 0x0000000000027919 */ /* 0x000e220000002100 */
[----:B------:R-:W1:Y:S01]  /*08b0*/  S2UR UR40, SR_CgaCtaId ;  /* 0x00000000002879c3 */ /* 0x000e620000008800 */
[----:B------:R-:W-:Y:S01]  /*08c0*/  UMOV UR41, 0x400 ;  /* 0x0000040000297882 */ /* 0x000fe20000000000 */
[----:B------:R-:W-:Y:S01]  /*08d0*/  ULDC UR4, c[0x0][0xc3c] ;  /* 0x00030f0000047ab9 */ /* 0x000fe20000000800 */
[----:B-1----:R-:W-:Y:S01]  /*08e0*/  ULEA UR41, UR40, UR41, 0x18 ;  /* 0x0000002928297291 */ /* 0x002fe2000f8ec03f */
[----:B0-----:R-:W-:-:S04]  /*08f0*/  LOP3.LUT R0, R2, 0xffffff80, RZ, 0xc0, !PT ;  /* 0xffffff8002007812 */ /* 0x001fc800078ec0ff */
[----:B------:R-:W-:-:S13]  /*0900*/  ISETP.NE.AND P0, PT, R0, 0x80, PT ;  /* 0x000000800000780c */ /* 0x000fda0003f05270 */
[----:B------:R-:W-:Y:S06]  /*0910*/  @!P0 BAR.ARV 0x8, 0x100 ;  /* 0x0204000000008b1d */ /* 0x000fec0000002000 */
[----:B------:R-:W-:-:S13]  /*0920*/  ISETP.GE.U32.AND P0, PT, R2, 0x100, PT ;  /* 0x000001000200780c */ /* 0x000fda0003f06070 */
[----:B------:R-:W-:Y:S08]  /*0930*/  @P0 BAR.ARV 0xf, 0x100 ;  /* 0x03c4000000000b1d */ /* 0x000ff00000002000 */
[----:B------:R-:W-:Y:S06]  /*0940*/  BAR.SYNC.DEFER_BLOCKING 0x5, 0x180 ;  /* 0x0146000000007b1d */ /* 0x000fec0000010000 */
[----:B------:R-:W0:Y:S02]  /*0950*/  LDS.128 R4, [UR41+0x28cd0] ;  /* 0x028cd029ff047984 */ /* 0x000e240008000c00 */
[----:B------:R-:W-:Y:S06]  /*0960*/  BAR.ARV 0x4, 0x180 ;  /* 0x0106000000007b1d */ /* 0x000fec0000002000 */
[----:B0-----:R-:W-:-:S13]  /*0970*/  ISETP.GE.AND P0, PT, R7, UR4, PT ;  /* 0x0000000407007c0c */ /* 0x001fda000bf06270 */
[----:B------:R-:W-:Y:S05]  /*0980*/  @P0 EXIT ;  /* 0x000000000000094d */ /* 0x000fea0003800000 */
[----:B------:R-:W-:Y:S01]  /*0990*/  VIADD R197, R2, 0xffffff80 ;  /* 0xffffff8002c57836 */ /* 0x000fe20000000000 */
[----:B------:R-:W-:Y:S01]  /*09a0*/  R2UR UR5, R5 ;  /* 0x00000000050572ca */ /* 0x000fe200000e0000 */
[----:B------:R-:W-:Y:S01]  /*09b0*/  IMAD.MOV.U32 R23, RZ, RZ, 0x40 ;  /* 0x00000040ff177424 */ /* 0x000fe200078e00ff */
[----:B------:R-:W-:Y:S01]  /*09c0*/  R2UR UR7, R7 ;  /* 0x00000000070772ca */ /* 0x000fe200000e0000 */
[----:B------:R-:W-:Y:S01]  /*09d0*/  ULOP3.LUT UR46, UR39, 0x1, URZ, 0xfc, !UPT ;  /* 0x00000001272e7892 */ /* 0x000fe2000f8efc3f */
[----:B------:R-:W-:Y:S01]  /*09e0*/  SHF.R.S32.HI R0, RZ, 0x1f, R197 ;  /* 0x0000001fff007819 */ /* 0x000fe200000114c5 */
[----:B------:R-:W-:Y:S01]  /*09f0*/  UMOV UR36, URZ ;  /* 0x0000003f00247c82 */ /* 0x000fe20008000000 */
[----:B------:R-:W-:Y:S01]  /*0a00*/  R2UR UR6, R6 ;  /* 0x00000000060672ca */ /* 0x000fe200000e0000 */
[----:B------:R-:W-:Y:S01]  /*0a10*/  UMOV UR37, URZ ;  /* 0x0000003f00257c82 */ /* 0x000fe20008000000 */
[CC--:B------:R-:W-:Y:S01]  /*0a20*/  LEA.HI R2, R0.reuse, R197.reuse, RZ, 0x4 ;  /* 0x000000c500027211 */ /* 0x0c0fe200078f20ff */
[----:B------:R-:W-:Y:S01]  /*0a30*/  UMOV UR38, URZ ;  /* 0x0000003f00267c82 */ /* 0x000fe20008000000 */
[----:B------:R-:W-:-:S02]  /*0a40*/  LEA.HI R5, R0, R197, RZ, 0x5 ;  /* 0x000000c500057211 */ /* 0x000fc400078f28ff */
[----:B------:R-:W-:Y:S02]  /*0a50*/  SHF.R.S32.HI R3, RZ, 0x4, R2 ;  /* 0x00000004ff037819 */ /* 0x000fe40000011402 */
[----:B------:R-:W-:Y:S02]  /*0a60*/  LEA.HI R7, R0, R197, RZ, 0x2 ;  /* 0x000000c500077211 */ /* 0x000fe400078f10ff */
[----:B------:R-:W-:Y:S02]  /*0a70*/  LEA.HI R4, R2, R3, RZ, 0x1 ;  /* 0x0000000302047211 */ /* 0x000fe400078f08ff */
[--C-:B------:R-:W-:Y:S02]  /*0a80*/  SHF.R.S32.HI R11, RZ, 0x5, R5.reuse ;  /* 0x00000005ff0b7819 */ /* 0x100fe40000011405 */
[----:B------:R-:W-:Y:S02]  /*0a90*/  LOP3.LUT R4, R4, 0x1ffffffe, RZ, 0xc0, !PT ;  /* 0x1ffffffe04047812 */ /* 0x000fe400078ec0ff */
[----:B------:R-:W-:-:S02]  /*0aa0*/  SHF.R.S32.HI R6, RZ, 0x1f, R5 ;  /* 0x0000001fff067819 */ /* 0x000fc40000011405 */
[----:B------:R-:W-:Y:S01]  /*0ab0*/  LOP3.LUT R8, R7, 0xfffffffc, RZ, 0xc0, !PT ;  /* 0xfffffffc07087812 */ /* 0x000fe200078ec0ff */
[----:B------:R-:W-:Y:S01]  /*0ac0*/  IMAD.IADD R9, R3, 0x1, -R4 ;  /* 0x0000000103097824 */ /* 0x000fe200078e0a04 */
[----:B------:R-:W-:Y:S02]  /*0ad0*/  LOP3.LUT R4, R2, 0xfffffff0, RZ, 0xc0, !PT ;  /* 0xfffffff002047812 */ /* 0x000fe400078ec0ff */
[----:B------:R-:W-:Y:S01]  /*0ae0*/  LEA.HI R3, R0, R197, RZ, 0x7 ;  /* 0x000000c500037211 */ /* 0x000fe200078f38ff */
[C---:B------:R-:W-:Y:S01]  /*0af0*/  IMAD.IADD R10, R197.reuse, 0x1, -R8 ;  /* 0x00000001c50a7824 */ /* 0x040fe200078e0a08 */
[----:B------:R-:W-:Y:S01]  /*0b00*/  LEA.HI R6, R6, R11, RZ, 0x2 ;  /* 0x0000000b06067211 */ /* 0x000fe200078f10ff */
[----:B------:R-:W-:Y:S01]  /*0b10*/  IMAD.IADD R7, R197, 0x1, -R4 ;  /* 0x00000001c5077824 */ /* 0x000fe200078e0a04 */
[----:B------:R-:W-:Y:S01]  /*0b20*/  LOP3.LUT R2, R3, 0xffffff80, RZ, 0xc0, !PT ;  /* 0xffffff8003027812 */ /* 0x000fe200078ec0ff */
[----:B------:R-:W-:Y:S01]  /*0b30*/  IMAD.SHL.U32 R9, R9, 0x8, RZ ;  /* 0x0000000809097824 */ /* 0x000fe200078e00ff */
[----:B------:R-:W-:-:S02]  /*0b40*/  SHF.R.S32.HI R192, RZ, 0x7, R3 ;  /* 0x00000007ffc07819 */ /* 0x000fc40000011403 */
[--C-:B------:R-:W-:Y:S01]  /*0b50*/  SHF.R.S32.HI R4, RZ, 0x1f, R7.reuse ;  /* 0x0000001fff047819 */ /* 0x100fe20000011407 */
[----:B------:R-:W-:Y:S01]  /*0b60*/  IMAD.IADD R2, R197, 0x1, -R2 ;  /* 0x00000001c5027824 */ /* 0x000fe200078e0a02 */
[----:B------:R-:W-:Y:S01]  /*0b70*/  LOP3.LUT R6, R6, 0x3ffffc, RZ, 0xc0, !PT ;  /* 0x003ffffc06067812 */ /* 0x000fe200078ec0ff */
[----:B------:R-:W-:Y:S01]  /*0b80*/  IMAD R15, R192, 0x100, R7 ;  /* 0x00000100c00f7824 */ /* 0x000fe200078e0207 */
[----:B------:R-:W-:Y:S02]  /*0b90*/  LEA.HI R8, R4, R7, RZ, 0x3 ;  /* 0x0000000704087211 */ /* 0x000fe400078f18ff */
[----:B------:R-:W-:Y:S01]  /*0ba0*/  LEA.HI R12, R10, R10, RZ, 0x1 ;  /* 0x0000000a0a0c7211 */ /* 0x000fe200078f08ff */
[----:B------:R-:W-:Y:S01]  /*0bb0*/  IMAD.IADD R4, R11, 0x1, -R6 ;  /* 0x000000010b047824 */ /* 0x000fe200078e0a06 */
[----:B------:R-:W-:Y:S02]  /*0bc0*/  SHF.R.S32.HI R5, RZ, 0x1f, R2 ;  /* 0x0000001fff057819 */ /* 0x000fe40000011402 */
[----:B------:R-:W-:Y:S01]  /*0bd0*/  LOP3.LUT R13, R12, 0x1ffffffe, RZ, 0xc0, !PT ;  /* 0x1ffffffe0c0d7812 */ /* 0x000fe200078ec0ff */
[----:B------:R-:W-:Y:S01]  /*0be0*/  IMAD R196, R4, 0x10, R15 ;  /* 0x0000001004c47824 */ /* 0x000fe200078e020f */
[----:B------:R-:W-:-:S02]  /*0bf0*/  LEA.HI R4, R5, R2, RZ, 0x2 ;  /* 0x0000000205047211 */ /* 0x000fc400078f10ff */
[C---:B------:R-:W-:Y:S01]  /*0c00*/  LOP3.LUT R6, R8.reuse, 0xfffffff8, RZ, 0xc0, !PT ;  /* 0xfffffff808067812 */ /* 0x040fe200078ec0ff */
[----:B------:R-:W-:Y:S01]  /*0c10*/  IMAD.SHL.U32 R8, R8, 0x40, RZ ;  /* 0x0000004008087824 */ /* 0x000fe200078e00ff */
[----:B------:R-:W-:Y:S01]  /*0c20*/  IADD3 R195, R10, -R13, RZ ;  /* 0x8000000d0ac37210 */ /* 0x000fe20007ffe0ff */
[----:B------:R-:W-:Y:S01]  /*0c30*/  IMAD.U32 R196, R196, 0x40, R9 ;  /* 0x00000040c4c47824 */ /* 0x000fe200078e0009 */
[----:B------:R-:W-:Y:S01]  /*0c40*/  LOP3.LUT R13, R4, 0x7ffffffc, RZ, 0xc0, !PT ;  /* 0x7ffffffc040d7812 */ /* 0x000fe200078ec0ff */
[----:B------:R-:W-:Y:S01]  /*0c50*/  IMAD.IADD R7, R7, 0x1, -R6 ;  /* 0x0000000107077824 */ /* 0x000fe200078e0a06 */
[----:B------:R-:W-:Y:S02]  /*0c60*/  LEA.HI R6, R5, R2, RZ, 0x5 ;  /* 0x0000000205067211 */ /* 0x000fe400078f28ff */
[----:B------:R-:W-:Y:S01]  /*0c70*/  LOP3.LUT R8, R8, 0x7ffffe00, RZ, 0xc0, !PT ;  /* 0x7ffffe0008087812 */ /* 0x000fe200078ec0ff */
[----:B------:R-:W-:Y:S01]  /*0c80*/  IMAD.IADD R13, R2, 0x1, -R13 ;  /* 0x00000001020d7824 */ /* 0x000fe200078e0a0d */
[----:B------:R-:W-:Y:S01]  /*0c90*/  SHF.R.S32.HI R5, RZ, 0x2, R4 ;  /* 0x00000002ff057819 */ /* 0x000fe20000011404 */
[----:B------:R-:W-:Y:S01]  /*0ca0*/  IMAD.SHL.U32 R2, R7, 0x40, RZ ;  /* 0x0000004007027824 */ /* 0x000fe200078e00ff */
[----:B------:R-:W-:Y:S01]  /*0cb0*/  LEA.HI R0, R0, R197, RZ, 0x3 ;  /* 0x000000c500007211 */ /* 0x000fe200078f18ff */
[----:B------:R-:W-:Y:S01]  /*0cc0*/  IMAD R8, R11, 0x400, R8 ;  /* 0x000004000b087824 */ /* 0x000fe200078e0208 */
[----:B------:R-:W-:Y:S01]  /*0cd0*/  SHF.R.S32.HI R4, RZ, 0x1f, R4 ;  /* 0x0000001fff047819 */ /* 0x000fe20000011404 */
[----:B------:R-:W-:Y:S01]  /*0ce0*/  IMAD.SHL.U32 R17, R13, 0x2, RZ ;  /* 0x000000020d117824 */ /* 0x000fe200078e00ff */
[----:B------:R-:W-:-:S02]  /*0cf0*/  LOP3.LUT R2, R2, 0x1c0, RZ, 0xc0, !PT ;  /* 0x000001c002027812 */ /* 0x000fc400078ec0ff */
[----:B------:R-:W-:Y:S02]  /*0d00*/  LOP3.LUT R190, R0, 0xfffffff8, RZ, 0xc0, !PT ;  /* 0xfffffff800be7812 */ /* 0x000fe400078ec0ff */
[----:B------:R-:W-:Y:S02]  /*0d10*/  LOP3.LUT R9, R2, 0x8, R9, 0xf8, !PT ;  /* 0x0000000802097812 */ /* 0x000fe400078ef809 */
[----:B------:R-:W-:Y:S01]  /*0d20*/  SHF.R.U32.HI R2, RZ, 0x3, R2 ;  /* 0x00000003ff027819 */ /* 0x000fe20000011602 */
[----:B------:R-:W-:Y:S01]  /*0d30*/  IMAD.IADD R190, R197, 0x1, -R190 ;  /* 0x00000001c5be7824 */ /* 0x000fe200078e0abe */
[----:B------:R-:W-:Y:S02]  /*0d40*/  LEA.HI R4, R4, R5, RZ, 0x3 ;  /* 0x0000000504047211 */ /* 0x000fe400078f18ff */
[----:B------:R-:W-:Y:S01]  /*0d50*/  LOP3.LUT R9, R9, R2, RZ, 0x3c, !PT ;  /* 0x0000000209097212 */ /* 0x000fe200078e3cff */
[----:B------:R-:W-:Y:S01]  /*0d60*/  IMAD.SHL.U32 R2, R190, 0x8, RZ ;  /* 0x00000008be027824 */ /* 0x000fe200078e00ff */
[----:B------:R-:W-:-:S02]  /*0d70*/  R2P PR, R7, 0x6 ;  /* 0x0000000607007804 */ /* 0x000fc40000000000 */
[----:B------:R-:W-:Y:S01]  /*0d80*/  IADD3 R8, R8, R9, RZ ;  /* 0x0000000908087210 */ /* 0x000fe20007ffe0ff */
[----:B------:R-:W-:Y:S01]  /*0d90*/  VIADD R189, R2, 0x40 ;  /* 0x0000004002bd7836 */ /* 0x000fe20000000000 */
[----:B------:R-:W-:Y:S01]  /*0da0*/  LOP3.LUT R4, R4, 0xfffffff8, RZ, 0xc0, !PT ;  /* 0xfffffff804047812 */ /* 0x000fe200078ec0ff */
[C---:B------:R-:W-:Y:S01]  /*0db0*/  VIADD R188, R2.reuse, 0x80 ;  /* 0x0000008002bc7836 */ /* 0x040fe20000000000 */
[----:B------:R-:W-:Y:S01]  /*0dc0*/  LEA.HI R3, R3, R192, RZ, 0x1 ;  /* 0x000000c003037211 */ /* 0x000fe200078f08ff */
[----:B------:R-:W-:Y:S01]  /*0dd0*/  VIADD R187, R2, 0xc0 ;  /* 0x000000c002bb7836 */ /* 0x000fe20000000000 */
[----:B------:R-:W-:Y:S01]  /*0de0*/  LEA R19, R8, UR41, 0x1 ;  /* 0x0000002908137c11 */ /* 0x000fe2000f8e08ff */
[----:B------:R-:W-:Y:S01]  /*0df0*/  IMAD.IADD R5, R5, 0x1, -R4 ;  /* 0x0000000105057824 */ /* 0x000fe200078e0a04 */
[----:B------:R-:W-:Y:S01]  /*0e00*/  SHF.R.S32.HI R6, RZ, 0x5, R6 ;  /* 0x00000005ff067819 */ /* 0x000fe20000011406 */
[C---:B------:R-:W-:Y:S01]  /*0e10*/  VIADD R186, R2.reuse, 0x100 ;  /* 0x0000010002ba7836 */ /* 0x040fe20000000000 */
[----:B------:R-:W-:Y:S01]  /*0e20*/  LOP3.LUT R3, R3, 0xfffffe, RZ, 0xc0, !PT ;  /* 0x00fffffe03037812 */ /* 0x000fe200078ec0ff */
[----:B------:R-:W-:Y:S01]  /*0e30*/  VIADD R184, R19, 0x26800 ;  /* 0x0002680013b87836 */ /* 0x000fe20000000000 */
[----:B------:R-:W-:Y:S01]  /*0e40*/  SEL R23, R23, 0xffffffc0, !P2 ;  /* 0xffffffc017177807 */ /* 0x000fe20005000000 */
[C---:B------:R-:W-:Y:S01]  /*0e50*/  VIADD R185, R2.reuse, 0x140 ;  /* 0x0000014002b97836 */ /* 0x040fe20000000000 */
[C---:B------:R-:W-:Y:S01]  /*0e60*/  IADD3 R194, R2.reuse, 0x180, RZ ;  /* 0x0000018002c27810 */ /* 0x040fe20007ffe0ff */
[----:B------:R-:W-:Y:S01]  /*0e70*/  VIADD R193, R2, 0x1c0 ;  /* 0x000001c002c17836 */ /* 0x000fe20000000000 */
[----:B------:R-:W-:Y:S01]  /*0e80*/  SHF.R.S32.HI R191, RZ, 0x3, R0 ;  /* 0x00000003ffbf7819 */ /* 0x000fe20000011400 */
[----:B------:R-:W-:Y:S01]  /*0e90*/  VIADD R22, R19, 0x26820 ;  /* 0x0002682013167836 */ /* 0x000fe20000000000 */
[----:B------:R-:W-:Y:S01]  /*0ea0*/  SHF.R.S32.HI R204, RZ, 0x1f, R189 ;  /* 0x0000001fffcc7819 */ /* 0x000fe200000114bd */
[----:B------:R-:W-:Y:S01]  /*0eb0*/  IMAD R16, R6, 0x10, R5 ;  /* 0x0000001006107824 */ /* 0x000fe200078e0205 */
[----:B------:R-:W-:Y:S01]  /*0ec0*/  SHF.R.S32.HI R203, RZ, 0x1f, R188 ;  /* 0x0000001fffcb7819 */ /* 0x000fe200000114bc */
[----:B------:R-:W-:Y:S01]  /*0ed0*/  IMAD.IADD R3, R192, 0x1, -R3 ;  /* 0x00000001c0037824 */ /* 0x000fe200078e0a03 */
[----:B------:R-:W-:Y:S01]  /*0ee0*/  SHF.R.S32.HI R202, RZ, 0x1f, R187 ;  /* 0x0000001fffca7819 */ /* 0x000fe200000114bb */
[C---:B------:R-:W-:Y:S01]  /*0ef0*/  @P1 VIADD R22, R184.reuse, 0xffffffe0 ;  /* 0xffffffe0b8161836 */ /* 0x040fe20000000000 */
[----:B------:R-:W-:Y:S01]  /*0f00*/  SHF.R.S32.HI R201, RZ, 0x1f, R186 ;  /* 0x0000001fffc97819 */ /* 0x000fe200000114ba */
[----:B------:R-:W-:Y:S01]  /*0f10*/  IMAD.IADD R184, R184, 0x1, R23 ;  /* 0x00000001b8b87824 */ /* 0x000fe200078e0217 */
[----:B------:R-:W-:Y:S01]  /*0f20*/  SHF.R.S32.HI R200, RZ, 0x1f, R185 ;  /* 0x0000001fffc87819 */ /* 0x000fe200000114b9 */
[----:B------:R-:W-:Y:S01]  /*0f30*/  IMAD.SHL.U32 R18, R3, 0x100, RZ ;  /* 0x0000010003127824 */ /* 0x000fe200078e00ff */
[----:B------:R-:W-:Y:S01]  /*0f40*/  SHF.R.S32.HI R199, RZ, 0x1f, R194 ;  /* 0x0000001fffc77819 */ /* 0x000fe200000114c2 */
[----:B------:R-:W-:Y:S01]  /*0f50*/  IMAD R195, R195, 0x8, R16 ;  /* 0x00000008c3c37824 */ /* 0x000fe200078e0210 */
[----:B------:R-:W-:Y:S01]  /*0f60*/  SHF.R.S32.HI R198, RZ, 0x1f, R193 ;  /* 0x0000001fffc67819 */ /* 0x000fe200000114c1 */
[----:B------:R-:W-:-:S07]  /*0f70*/  IMAD.IADD R23, R23, 0x1, R22 ;  /* 0x0000000117177824 */ /* 0x000fce00078e0216 */
.L_x_399:
[----:B------:R-:W-:Y:S01]  /*0f80*/  ULDC.64 UR8, c[0x0][0xc88] ;  /* 0x0003220000087ab9 */ /* 0x000fe20000000a00 */
[----:B------:R-:W-:Y:S01]  /*0f90*/  ULDC.64 UR10, c[0x0][0xa20] ;  /* 0x00028800000a7ab9 */ /* 0x000fe20000000a00 */
[----:B------:R-:W-:Y:S01]  /*0fa0*/  UIMAD.WIDE UR8, UR7, 0x4, UR8 ;  /* 0x00000004070878a5 */ /* 0x000fe2000f8e0208 */
[----:B------:R-:W-:-:S05]  /*0fb0*/  ULDC UR4, c[0x0][0x424] ;  /* 0x0001090000047ab9 */ /* 0x000fca0000000800 */
[----:B0-2-4-:R-:W-:Y:S01]  /*0fc0*/  MOV R4, UR8 ;  /* 0x0000000800047c02 */ /* 0x015fe20008000f00 */
[----:B------:R-:W-:Y:S01]  /*0fd0*/  IMAD.U32 R5, RZ, RZ, UR9 ;  /* 0x00000009ff057e24 */ /* 0x000fe2000f8e00ff */
[----:B------:R-:W-:-:S04]  /*0fe0*/  ULDC.64 UR8, c[0x0][0xa28] ;  /* 0x00028a0000087ab9 */ /* 0x000fc80000000a00 */
[----:B------:R-:W2:Y:S01]  /*0ff0*/  LDG.E R4, desc[UR50][R4.64] ;  /* 0x0000003204047981 */ /* 0x000ea2000c1e1900 */
[----:B------:R-:W-:Y:S02]  /*1000*/  UISETP.NE.U32.AND UP0, UPT, UR8, URZ, UPT ;  /* 0x0000003f0800728c */ /* 0x000fe4000bf05070 */
[----:B------:R-:W-:Y:S02]  /*1010*/  UISETP.NE.U32.AND UP1, UPT, UR10, URZ, UPT ;  /* 0x0000003f0a00728c */ /* 0x000fe4000bf25070 */
[----:B------:R-:W-:Y:S02]  /*1020*/  UISETP.NE.AND.EX UP0, UPT, UR9, URZ, UPT, UP0 ;  /* 0x0000003f0900728c */ /* 0x000fe4000bf05300 */
[----:B------:R-:W-:-:S04]  /*1030*/  UISETP.NE.AND.EX UP1, UPT, UR11, URZ, UPT, UP1 ;  /* 0x0000003f0b00728c */ /* 0x000fc8000bf25310 */
[----:B------:R-:W-:Y:S02]  /*1040*/  PLOP3.LUT P0, PT, PT, PT, UP0, 0x80, 0x0 ;  /* 0x000000000000781c */ /* 0x000fe40003f0f008 */
[----:B------:R-:W-:Y:S02]  /*1050*/  PLOP3.LUT P1, PT, PT, PT, UP1, 0x80, 0x0 ;  /* 0x000000000000781c */ /* 0x000fe40003f2f018 */
[----:B--2---:R-:W-:-:S13]  /*1060*/  R2UR UR42, R4 ;  /* 0x00000000042a72ca */ /* 0x004fda00000e0000 */
[----:B------:R-:W-:Y:S02]  /*1070*/  USHF.R.S32.HI UR43, URZ, 0x1f, UR42 ;  /* 0x0000001f3f2b7899 */ /* 0x000fe4000801142a */
[----:B------:R-:W-:Y:S02]  /*1080*/  @UP0 ULEA UR8, UP2, UR42, UR8, 0x2 ;  /* 0x000000082a080291 */ /* 0x000fe4000f84103f */
[----:B------:R-:W-:Y:S02]  /*1090*/  @UP1 ULEA UR10, UP3, UR42, UR10, 0x2 ;  /* 0x0000000a2a0a1291 */ /* 0x000fe4000f86103f */
[----:B------:R-:W-:Y:S02]  /*10a0*/  @UP0 ULEA.HI.X UR9, UR42, UR9, UR43, 0x2, UP2 ;  /* 0x000000092a090291 */ /* 0x000fe400090f142b */
[----:B------:R-:W-:Y:S01]  /*10b0*/  @UP1 ULEA.HI.X UR11, UR42, UR11, UR43, 0x2, UP3 ;  /* 0x0000000b2a0b1291 */ /* 0x000fe200098f142b */
[----:B------:R-:W-:Y:S02]  /*10c0*/  IMAD.U32 R4, RZ, RZ, UR8 ;  /* 0x00000008ff047e24 */ /* 0x000fe4000f8e00ff */
[----:B-1----:R-:W-:-:S02]  /*10d0*/  IMAD.U32 R6, RZ, RZ, UR10 ;  /* 0x0000000aff067e24 */ /* 0x002fc4000f8e00ff */
[----:B------:R-:W-:Y:S01]  /*10e0*/  IMAD.U32 R5, RZ, RZ, UR9 ;  /* 0x00000009ff057e24 */ /* 0x000fe2000f8e00ff */
[----:B------:R-:W-:Y:S01]  /*10f0*/  ULDC.64 UR8, c[0x0][0x418] ;  /* 0x0001060000087ab9 */ /* 0x000fe20000000a00 */
[----:B---3--:R-:W-:-:S03]  /*1100*/  IMAD.U32 R7, RZ, RZ, UR11 ;  /* 0x0000000bff077e24 */ /* 0x008fc6000f8e00ff */
[----:B------:R-:W2:Y:S04]  /*1110*/  @P0 LDG.E R4, desc[UR50][R4.64] ;  /* 0x0000003204040981 */ /* 0x000ea8000c1e1900 */
[----:B------:R-:W3:Y:S01]  /*1120*/  @P1 LDG.E R6, desc[UR50][R6.64] ;  /* 0x0000003206061981 */ /* 0x000ee2000c1e1900 */
[----:B------:R-:W-:Y:S01]  /*1130*/  UISETP.NE.U32.AND UP0, UPT, UR8, URZ, UPT ;  /* 0x0000003f0800728c */ /* 0x000fe2000bf05070 */
[----:B------:R-:W-:Y:S01]  /*1140*/  CS2R R20, SRZ ;  /* 0x0000000000147805 */ /* 0x000fe2000001ff00 */
[----:B------:R-:W-:Y:S01]  /*1150*/  UMOV UR44, UR5 ;  /* 0x00000005002c7c82 */ /* 0x000fe20008000000 */
[----:B------:R-:W-:Y:S01]  /*1160*/  ULDC UR5, c[0x0][0x2f0] ;  /* 0x0000bc0000057ab9 */ /* 0x000fe20000000800 */
[----:B------:R-:W-:Y:S01]  /*1170*/  UISETP.NE.AND.EX UP0, UPT, UR9, URZ, UPT, UP0 ;  /* 0x0000003f0900728c */ /* 0x000fe2000bf05300 */
[----:B------:R-:W-:Y:S01]  /*1180*/  IMAD.MOV.U32 R0, RZ, RZ, RZ ;  /* 0x000000ffff007224 */ /* 0x000fe200078e00ff */
[----:B------:R-:W-:Y:S01]  /*1190*/  UMOV UR49, URZ ;  /* 0x0000003f00317c82 */ /* 0x000fe20008000000 */
[----:B------:R-:W-:Y:S01]  /*11a0*/  UMOV UR45, UR6 ;  /* 0x00000006002d7c82 */ /* 0x000fe20008000000 */
[----:B------:R-:W-:Y:S01]  /*11b0*/  USEL UR4, UR4, 0x1, UP0 ;  /* 0x0000000104047887 */ /* 0x000fe20008000000 */
[----:B------:R-:W-:Y:S01]  /*11c0*/  IMAD.MOV.U32 R150, RZ, RZ, RZ ;  /* 0x000000ffff967224 */ /* 0x000fe200078e00ff */
[----:B------:R-:W-:Y:S01]  /*11d0*/  UISETP.NE.AND UP0, UPT, UR47, 0x1, UPT ;  /* 0x000000012f00788c */ /* 0x000fe2000bf05270 */
[----:B------:R-:W-:Y:S01]  /*11e0*/  CS2R R148, SRZ ;  /* 0x0000000000947805 */ /* 0x000fe2000001ff00 */
[----:B------:R-:W-:Y:S01]  /*11f0*/  UIMAD UR4, UR4, UR5, URZ ;  /* 0x00000005040472a4 */ /* 0x000fe2000f8e023f */
[----:B------:R-:W-:-:S02]  /*1200*/  CS2R R146, SRZ ;  /* 0x0000000000927805 */ /* 0x000fc4000001ff00 */
[----:B------:R-:W-:Y:S02]  /*1210*/  CS2R R144, SRZ ;  /* 0x0000000000907805 */ /* 0x000fe4000001ff00 */
[----:B------:R-:W-:Y:S02]  /*1220*/  CS2R R142, SRZ ;  /* 0x00000000008e7805 */ /* 0x000fe4000001ff00 */
[----:B------:R-:W-:Y:S02]  /*1230*/  CS2R R140, SRZ ;  /* 0x00000000008c7805 */ /* 0x000fe4000001ff00 */
[----:B------:R-:W-:Y:S02]  /*1240*/  CS2R R138, SRZ ;  /* 0x00000000008a7805 */ /* 0x000fe4000001ff00 */
[----:B------:R-:W-:Y:S02]  /*1250*/  CS2R R136, SRZ ;  /* 0x0000000000887805 */ /* 0x000fe4000001ff00 */
        /* <DEDUP_REMOVED lines=46> */
[----:B------:R-:W-:Y:S01]  /*1540*/  CS2R R164, SRZ ;  /* 0x0000000000a47805 */ /* 0x000fe2000001ff00 */
[----:B------:R-:W-:Y:S02]  /*1550*/  IMAD.MOV.U32 R9, RZ, RZ, RZ ;  /* 0x000000ffff097224 */ /* 0x000fe400078e00ff */
[----:B------:R-:W-:Y:S01]  /*1560*/  IMAD.MOV.U32 R168, RZ, RZ, RZ ;  /* 0x000000ffffa87224 */ /* 0x000fe200078e00ff */
[----:B--2---:R-:W-:-:S02]  /*1570*/  @P0 R2UR UR49, R4 ;  /* 0x00000000043102ca */ /* 0x004fc400000e0000 */
[----:B---3--:R-:W-:Y:S01]  /*1580*/  @P1 R2UR UR4, R6 ;  /* 0x00000000060412ca */ /* 0x008fe200000e0000 */
[----:B------:R-:W-:-:S14]  /*1590*/  @P1 BRA `(.L_x_350) ;  /* 0x0000000000341947 */ /* 0x000fdc0003800000 */
[----:B------:R-:W-:Y:S02]  /*15a0*/  ULDC.64 UR6, c[0x0][0xa08] ;  /* 0x0002820000067ab9 */ /* 0x000fe40000000a00 */
[----:B------:R-:W-:-:S04]  /*15b0*/  ISETP.NE.U32.AND P0, PT, RZ, UR6, PT ;  /* 0x00000006ff007c0c */ /* 0x000fc8000bf05070 */
[----:B------:R-:W-:-:S13]  /*15c0*/  ISETP.NE.AND.EX P0, PT, RZ, UR7, PT, P0 ;  /* 0x00000007ff007c0c */ /* 0x000fda000bf05300 */
[----:B------:R-:W-:Y:S05]  /*15d0*/  @!P0 BRA `(.L_x_350) ;  /* 0x0000000000248947 */ /* 0x000fea0003800000 */
[----:B------:R-:W-:Y:S02]  /*15e0*/  ULDC.64 UR4, c[0x0][0xa08] ;  /* 0x0002820000047ab9 */ /* 0x000fe40000000a00 */
[----:B------:R-:W-:-:S06]  /*15f0*/  UIMAD.WIDE UR4, UR42, 0x4, UR4 ;  /* 0x000000042a0478a5 */ /* 0x000fcc000f8e0204 */
[----:B------:R-:W-:Y:S01]  /*1600*/  MOV R4, UR4 ;  /* 0x0000000400047c02 */ /* 0x000fe20008000f00 */
[----:B------:R-:W-:-:S05]  /*1610*/  IMAD.U32 R5, RZ, RZ, UR5 ;  /* 0x00000005ff057e24 */ /* 0x000fca000f8e00ff */
[----:B------:R-:W2:Y:S04]  /*1620*/  LDG.E R6, desc[UR50][R4.64] ;  /* 0x0000003204067981 */ /* 0x000ea8000c1e1900 */
[----:B------:R-:W3:Y:S01]  /*1630*/  LDG.E R3, desc[UR50][R4.64+0x4] ;  /* 0x0000043204037981 */ /* 0x000ee2000c1e1900 */
[----:B--2---:R-:W-:Y:S02]  /*1640*/  R2UR UR4, R6 ;  /* 0x00000000060472ca */ /* 0x004fe400000e0000 */
[----:B---3--:R-:W-:-:S13]  /*1650*/  R2UR UR5, R3 ;  /* 0x00000000030572ca */ /* 0x008fda00000e0000 */
[----:B------:R-:W-:-:S12]  /*1660*/  UIADD3 UR4, -UR4, UR5, URZ ;  /* 0x0000000504047290 */ /* 0x000fd8000fffe13f */
.L_x_350:
[----:B------:R-:W-:Y:S01]  /*1670*/  UIADD3 UR49, -UR49, UR4, URZ ;  /* 0x0000000431317290 */ /* 0x000fe2000fffe13f */
[----:B------:R-:W-:Y:S02]  /*1680*/  PLOP3.LUT P0, PT, PT, PT, UP0, 0x80, 0x0 ;  /* 0x000000000000781c */ /* 0x000fe40003f0f008 */
[----:B------:R-:W-:Y:S01]  /*1690*/  CS2R R38, SRZ ;  /* 0x0000000000267805 */ /* 0x000fe2000001ff00 */
[----:B------:R-:W-:Y:S01]  /*16a0*/  IMAD.MOV.U32 R8, RZ, RZ, RZ ;  /* 0x000000ffff087224 */ /* 0x000fe200078e00ff */
[----:B------:R-:W-:Y:S01]  /*16b0*/  UIADD3 UR4, UR49, 0x3f, URZ ;  /* 0x0000003f31047890 */ /* 0x000fe2000fffe03f */
[----:B------:R-:W-:Y:S02]  /*16c0*/  CS2R R166, SRZ ;  /* 0x0000000000a67805 */ /* 0x000fe4000001ff00 */
[----:B------:R-:W-:Y:S01]  /*16d0*/  CS2R R34, SRZ ;  /* 0x0000000000227805 */ /* 0x000fe2000001ff00 */
[----:B------:R-:W-:Y:S01]  /*16e0*/  IMAD.MOV.U32 R169, RZ, RZ, RZ ;  /* 0x000000ffffa97224 */ /* 0x000fe200078e00ff */
[----:B------:R-:W-:Y:S01]  /*16f0*/  USHF.R.S32.HI UR5, URZ, 0x1f, UR4 ;  /* 0x0000001f3f057899 */ /* 0x000fe20008011404 */
[----:B------:R-:W-:Y:S01]  /*1700*/  CS2R R30, SRZ ;  /* 0x00000000001e7805 */ /* 0x000fe2000001ff00 */
[----:B------:R-:W-:Y:S01]  /*1710*/  IMAD.MOV.U32 R28, RZ, RZ, RZ ;  /* 0x000000ffff1c7224 */ /* 0x000fe200078e00ff */
[----:B------:R-:W-:Y:S01]  /*1720*/  CS2R R170, SRZ ;  /* 0x0000000000aa7805 */ /* 0x000fe2000001ff00 */
[----:B------:R-:W-:Y:S01]  /*1730*/  ULEA.HI UR5, UR5, UR4, URZ, 0x6 ;  /* 0x0000000405057291 */ /* 0x000fe2000f8f303f */
[----:B------:R-:W-:Y:S01]  /*1740*/  CS2R R26, SRZ ;  /* 0x00000000001a7805 */ /* 0x000fe2000001ff00 */
[----:B------:R-:W-:-:S02]  /*1750*/  IMAD.MOV.U32 R172, RZ, RZ, RZ ;  /* 0x000000ffffac7224 */ /* 0x000fc400078e00ff */
[----:B------:R-:W-:Y:S01]  /*1760*/  USHF.R.S32.HI UR48, URZ, 0x6, UR5 ;  /* 0x000000063f307899 */ /* 0x000fe20008011405 */
[----:B------:R-:W-:Y:S11]  /*1770*/  @!P0 BRA `(.L_x_351) ;  /* 0x0000001800448947 */ /* 0x000ff60003800000 */
[----:B------:R-:W-:Y:S01]  /*1780*/  UISETP.GE.AND UP0, UPT, UR49, 0x1, UPT ;  /* 0x000000013100788c */ /* 0x000fe2000bf06270 */
[----:B------:R-:W-:-:S05]  /*1790*/  PLOP3.LUT P0, PT, PT, PT, PT, 0x80, 0x0 ;  /* 0x000000000000781c */ /* 0x000fca0003f0f070 */
[----:B------:R-:W-:-:S13]  /*17a0*/  PLOP3.LUT P1, PT, PT, PT, UP0, 0x80, 0x0 ;  /* 0x000000000000781c */ /* 0x000fda0003f2f008 */
[----:B------:R-:W-:Y:S05]  /*17b0*/  @!P1 BRA `(.L_x_352) ;  /* 0x0000005000d49947 */ /* 0x000fea0003800000 */
        /* <DEDUP_REMOVED lines=14> */
.L_x_353:
[----:B------:R-:W-:Y:S01]  /*18a0*/  ULEA UR16, UR38, UR41, 0x3 ;  /* 0x0000002926107291 */ /* 0x000fe2000f8e183f */
[----:B------:R-:W-:-:S05]  /*18b0*/  IMAD.U32 R0, RZ, RZ, UR37 ;  /* 0x00000025ff007e24 */ /* 0x000fca000f8e00ff */
[----:B------:R-:W-:-:S04]  /*18c0*/  SHF.L.U32 R0, R0, 0x1f, RZ ;  /* 0x0000001f00007819 */ /* 0x000fc800000006ff */
[----:B------:R-:W0:Y:S02]  /*18d0*/  SYNCS.PHASECHK.TRANS64.TRYWAIT P1, [UR16+0x28c50], R0 ;  /* 0x028c5000ff0075a7 */ /* 0x000e240008020150 */
[----:B0-----:R-:W-:Y:S05]  /*18e0*/  @!P1 BRA `(.L_x_354) ;  /* 0x000000d400849947 */ /* 0x001fea0003800000 */
.L_x_484:
        /* <DEDUP_REMOVED lines=40> */
.L_x_355:
        /* <DEDUP_REMOVED lines=8> */
.L_x_362:
[----:B------:R-:W-:Y:S01]  /*1bf0*/  BAR.SYNC.DEFER_BLOCKING 0xe, 0x100 ;  /* 0x0384000000007b1d */ /* 0x000fe20000010000 */
[----:B01----:R-:W-:Y:S01]  /*1c00*/  IMAD.U32 R3, RZ, RZ, UR38 ;  /* 0x00000026ff037e24 */ /* 0x003fe2000f8e00ff */
[----:B------:R-:W-:Y:S01]  /*1c10*/  UIADD3 UR38, UR38, 0x1, URZ ;  /* 0x0000000126267890 */ /* 0x000fe2000fffe03f */
[C---:B------:R-:W-:Y:S02]  /*1c20*/  ISETP.GT.AND P2, PT, R0.reuse, RZ, PT ;  /* 0x000000ff0000720c */ /* 0x040fe40003f44270 */
[----:B------:R-:W-:Y:S01]  /*1c30*/  IMAD R3, R3, 0x40, R16 ;  /* 0x0000004003037824 */ /* 0x000fe200078e0210 */
[----:B------:R-:W-:Y:S01]  /*1c40*/  UISETP.NE.AND UP0, UPT, UR38, 0x2, UPT ;  /* 0x000000022600788c */ /* 0x000fe2000bf05270 */
[----:B------:R-:W-:-:S03]  /*1c50*/  IADD3 R0, R0, -0x1, RZ ;  /* 0xffffffff00007810 */ /* 0x000fc60007ffe0ff */
        /* <DEDUP_REMOVED lines=136> */
.L_x_357:
[----:B------:R-:W-:Y:S01]  /*24e0*/  ULEA UR21, UR38, UR41, 0x3 ;  /* 0x0000002926157291 */ /* 0x000fe2000f8e183f */
[----:B------:R-:W-:-:S05]  /*24f0*/  IMAD.U32 R3, RZ, RZ, UR37 ;  /* 0x00000025ff037e24 */ /* 0x000fca000f8e00ff */
[----:B------:R-:W-:-:S04]  /*2500*/  SHF.L.U32 R3, R3, 0x1f, RZ ;  /* 0x0000001f03037819 */ /* 0x000fc800000006ff */
[----:B------:R0:W1:Y:S01]  /*2510*/  SYNCS.PHASECHK.TRANS64.TRYWAIT P1, [UR21+0x28c50], R3 ;  /* 0x028c5003ff0075a7 */ /* 0x0000620008020155 */
[----:B------:R-:W-:Y:S05]  /*2520*/  @!P0 BRA `(.L_x_358) ;  /* 0x0000000000048947 */ /* 0x000fea0003800000 */
[----:B------:R-:W-:Y:S01]  /*2530*/  BPT.TRAP 0x1 ;  /* 0x000000040000795c */ /* 0x000fe20000300000 */
.L_x_358:
[----:B-1----:R-:W-:Y:S05]  /*2540*/  @P1 BRA `(.L_x_359) ;  /* 0x0000000000081947 */ /* 0x002fea0003800000 */
[----:B------:R-:W1:Y:S02]  /*2550*/  SYNCS.PHASECHK.TRANS64.TRYWAIT P1, [UR21+0x28c50], R3 ;  /* 0x028c5003ff0075a7 */ /* 0x000e640008020155 */
[----:B-1----:R-:W-:Y:S05]  /*2560*/  @!P1 BRA `(.L_x_360) ;  /* 0x000000c8007c9947 */ /* 0x002fea0003800000 */
.L_x_359:
        /* <DEDUP_REMOVED lines=31> */
.L_x_361:
[----:B------:R-:W-:-:S04]  /*2760*/  UIADD3 UR6, UR21, 0x28c60, URZ ;  /* 0x00028c6015067890 */ /* 0x000fc8000fffe03f */
[----:B------:R-:W-:-:S09]  /*2770*/  UPRMT UR6, UR40, 0x654, UR6 ;  /* 0x0000065428067896 */ /* 0x000fd20008000006 */
[----:B------:R-:W-:Y:S01]  /*2780*/  SYNCS.ARRIVE.TRANS64.RED.A1T0 RZ, [UR6], RZ ;  /* 0x000000ffffff79a7 */ /* 0x000fe20008100406 */
[----:B------:R-:W-:Y:S05]  /*2790*/  @P2 BRA `(.L_x_362) ;  /* 0xfffffff400142947 */ /* 0x000fea000383ffff */
.L_x_356:
[----:B------:R-:W-:Y:S01]  /*27a0*/  BAR.SYNC.DEFER_BLOCKING 0xe, 0x100 ;  /* 0x0384000000007b1d */ /* 0x000fe20000010000 */
[----:B01----:R-:W-:Y:S01]  /*27b0*/  IMAD.U32 R3, RZ, RZ, UR38 ;  /* 0x00000026ff037e24 */ /* 0x003fe2000f8e00ff */
[----:B------:R-:W-:Y:S01]  /*27c0*/  UIADD3 UR38, UR38, 0x1, URZ ;  /* 0x0000000126267890 */ /* 0x000fe2000fffe03f */
[----:B------:R-:W-:Y:S02]  /*27d0*/  PLOP3.LUT P0, PT, PT, PT, PT, 0x8, 0x0 ;  /* 0x000000000000781c */ /* 0x000fe40003f0e170 */
[----:B------:R-:W-:Y:S01]  /*27e0*/  CS2R R20, SRZ ;  /* 0x0000000000147805 */ /* 0x000fe2000001ff00 */
        /* <DEDUP_REMOVED lines=135> */
[----:B------:R-:W-:Y:S01]  /*3060*/  FMUL.FTZ R0, R151, R0 ;  /* 0x0000000097007220 */ /* 0x000fe20000410000 */
[----:B------:R-:W-:Y:S06]  /*3070*/  BAR.ARV 0xf, 0x100 ;  /* 0x03c4000000007b1d */ /* 0x000fec0000002000 */
[----:B------:R-:W-:Y:S05]  /*3080*/  BRA `(.L_x_352) ;  /* 0x0000003800a07947 */ /* 0x000fea0003800000 */
.L_x_351:
[----:B------:R-:W-:Y:S01]  /*3090*/  UISETP.GE.AND UP0, UPT, UR49, 0x1, UPT ;  /* 0x000000013100788c */ /* 0x000fe2000bf06270 */
[----:B------:R-:W-:-:S05]  /*30a0*/  PLOP3.LUT P0, PT, PT, PT, PT, 0x80, 0x0 ;  /* 0x000000000000781c */ /* 0x000fca0003f0f070 */
[----:B------:R-:W-:-:S13]  /*30b0*/  PLOP3.LUT P1, PT, PT, PT, UP0, 0x80, 0x0 ;  /* 0x000000000000781c */ /* 0x000fda0003f2f008 */
[----:B------:R-:W-:Y:S05]  /*30c0*/  @!P1 BRA `(.L_x_352) ;  /* 0x0000003800909947 */ /* 0x000fea0003800000 */
        /* <DEDUP_REMOVED lines=29> */
.L_x_363:
        /* <DEDUP_REMOVED lines=9> */
.L_x_485:
[----:B------:R-:W-:Y:S05]  /*3330*/  @!P0 BRA `(.L_x_365) ;  /* 0x0000000000048947 */ /* 0x000fea0003800000 */
[----:B------:R-:W-:Y:S01]  /*3340*/  BPT.TRAP 0x1 ;  /* 0x000000040000795c */ /* 0x000fe20000300000 */
.L_x_365:
[----:B------:R-:W-:Y:S02]  /*3350*/  IMAD.U32 R7, RZ, RZ, UR38 ;  /* 0x00000026ff077e24 */ /* 0x000fe4000f8e00ff */
[----:B------:R-:W-:-:S03]  /*3360*/  IMAD.U32 R8, RZ, RZ, UR37 ;  /* 0x00000025ff087e24 */ /* 0x000fc6000f8e00ff */
[----:B------:R-:W-:Y:S02]  /*3370*/  LEA R7, R7, UR41, 0x3 ;  /* 0x0000002907077c11 */ /* 0x000fe4000f8e18ff */
[----:B------:R-:W-:-:S04]  /*3380*/  SHF.L.U32 R8, R8, 0x1f, RZ ;  /* 0x0000001f08087819 */ /* 0x000fc800000006ff */
[----:B------:R1:W2:Y:S01]  /*3390*/  SYNCS.PHASECHK.TRANS64.TRYWAIT P1, [R7+URZ+0x28c30], R8 ;  /* 0x028c3008070075a7 */ /* 0x0002a2000802017f */
[----:B------:R-:W-:Y:S05]  /*33a0*/  @!P0 BRA `(.L_x_366) ;  /* 0x0000000000048947 */ /* 0x000fea0003800000 */
[----:B------:R-:W-:Y:S01]  /*33b0*/  BPT.TRAP 0x1 ;  /* 0x000000040000795c */ /* 0x000fe20000300000 */
.L_x_366:
[----:B--2---:R-:W-:Y:S05]  /*33c0*/  @P1 BRA `(.L_x_367) ;  /* 0x0000000000081947 */ /* 0x004fea0003800000 */
[----:B------:R-:W2:Y:S02]  /*33d0*/  SYNCS.PHASECHK.TRANS64.TRYWAIT P1, [R7+URZ+0x28c30], R8 ;  /* 0x028c3008070075a7 */ /* 0x000ea4000802017f */
[----:B--2---:R-:W-:Y:S05]  /*33e0*/  @!P1 BRA `(.L_x_368) ;  /* 0x000000bc000c9947 */ /* 0x004fea0003800000 */
.L_x_367:
        /* <DEDUP_REMOVED lines=42> */
.L_x_369:
[----:B------:R-:W-:Y:S01]  /*3690*/  UIMAD UR6, UR48, -0x40, UR49 ;  /* 0xffffffc0300678a4 */ /* 0x000fe2000f8e0231 */
[----:B------:R-:W-:-:S05]  /*36a0*/  ULDC UR20, c[0x0][0x988] ;  /* 0x0002620000147ab9 */ /* 0x000fca0000000800 */
[----:B------:R-:W-:Y:S01]  /*36b0*/  IMAD.U32 R4, RZ, RZ, UR6 ;  /* 0x00000006ff047e24 */ /* 0x000fe2000f8e00ff */
        /* <DEDUP_REMOVED lines=55> */
[----:B------:R-:W-:Y:S01]  /*3a30*/  FSEL R43, R43, -INF , P2 ;  /* 0xff8000002b2b7808 */ /* 0x000fe20001000000 */
[----:B------:R-:W-:Y:S01]  /*3a40*/  BAR.SYNC.DEFER_BLOCKING 0xf, 0x100 ;  /* 0x03c4000000007b1d */ /* 0x000fe20000010000 */
[----:B------:R-:W-:Y:S02]  /*3a50*/  ISETP.GT.AND P2, PT, R3, 0x39, PT ;  /* 0x000000390300780c */ /* 0x000fe40003f44270 */
[----:B------:R-:W-:Y:S02]  /*3a60*/  FSEL R52, R52, -INF , P3 ;  /* 0xff80000034347808 */ /* 0x000fe40001800000 */
[----:B------:R-:W-:-:S02]  /*3a70*/  FMNMX.FTZ R3, R49, R4, !PT ;  /* 0x0000000431037209 */ /* 0x000fc40007810000 */
[----:B------:R-:W-:Y:S02]  /*3a80*/  FSEL R53, R53, -INF , P2 ;  /* 0xff80000035357808 */ /* 0x000fe40001000000 */
[----:B------:R-:W-:Y:S02]  /*3a90*/  FMNMX.FTZ R4, R52, R3, !PT ;  /* 0x0000000334047209 */ /* 0x000fe40007810000 */
[----:B------:R-:W-:Y:S02]  /*3aa0*/  FSEL R46, R46, -INF , P1 ;  /* 0xff8000002e2e7808 */ /* 0x000fe40000800000 */
[----:B------:R-:W-:Y:S02]  /*3ab0*/  FMNMX.FTZ R6, R53, R4, !PT ;  /* 0x0000000435067209 */ /* 0x000fe40007810000 */
[----:B------:R-:W-:Y:S02]  /*3ac0*/  FSEL R47, R47, -INF , P6 ;  /* 0xff8000002f2f7808 */ /* 0x000fe40003000000 */
[----:B------:R-:W-:Y:S01]  /*3ad0*/  FSEL R50, R50, -INF , P5 ;  /* 0xff80000032327808 */ /* 0x000fe20002800000 */
[----:B------:R-:W0:Y:S01]  /*3ae0*/  SHFL.BFLY PT, R3, R6, 0x2, 0x1f ;  /* 0x0c401f0006037f89 */ /* 0x000e2200000e0000 */
[----:B------:R-:W-:-:S02]  /*3af0*/  FSEL R51, R51, -INF , P4 ;  /* 0xff80000033337808 */ /* 0x000fc40002000000 */
        /* <DEDUP_REMOVED lines=12> */
[----:B------:R-:W-:Y:S02]  /*3bc0*/  FMNMX.FTZ R4, R42, R5, !PT ;  /* 0x000000052a047209 */ /* 0x000fe40007810000 */
        /* <DEDUP_REMOVED lines=19> */
[----:B------:R-:W-:Y:S01]  /*3d00*/  FMNMX.FTZ R4, R55, R4, !PT ;  /* 0x0000000437047209 */ /* 0x000fe20007810000 */
[----:B------:R-:W0:Y:S01]  /*3d10*/  MUFU.EX2 R25, R25 ;  /* 0x0000001900197308 */ /* 0x000e220000000800 */
[--C-:B------:R-:W-:Y:S01]  /*3d20*/  FFMA.FTZ R41, R41, UR20, -R6.reuse ;  /* 0x0000001429297c23 */ /* 0x100fe20008010806 */
[--C-:B------:R-:W-:Y:S01]  /*3d30*/  FFMA.FTZ R44, R44, UR20, -R6.reuse ;  /* 0x000000142c2c7c23 */ /* 0x100fe20008010806 */
[--C-:B------:R-:W-:Y:S01]  /*3d40*/  FFMA.FTZ R45, R45, UR20, -R6.reuse ;  /* 0x000000142d2d7c23 */ /* 0x100fe20008010806 */
[----:B------:R-:W3:Y:S01]  /*3d50*/  SHFL.BFLY PT, R5, R4, 0x2, 0x1f ;  /* 0x0c401f0004057f89 */ /* 0x000ee200000e0000 */
[--C-:B------:R-:W-:Y:S01]  /*3d60*/  FFMA.FTZ R48, R48, UR20, -R6.reuse ;  /* 0x0000001430307c23 */ /* 0x100fe20008010806 */
[--C-:B------:R-:W-:Y:S01]  /*3d70*/  FFMA.FTZ R49, R49, UR20, -R6.reuse ;  /* 0x0000001431317c23 */ /* 0x100fe20008010806 */
[--C-:B------:R-:W-:Y:S01]  /*3d80*/  FFMA.FTZ R52, R52, UR20, -R6.reuse ;  /* 0x0000001434347c23 */ /* 0x100fe20008010806 */
[----:B------:R-:W-:Y:S01]  /*3d90*/  MUFU.EX2 R28, R28 ;  /* 0x0000001c001c7308 */ /* 0x000fe20000000800 */
[----:B------:R-:W-:-:S07]  /*3da0*/  FFMA.FTZ R6, R53, UR20, -R6 ;  /* 0x0000001435067c23 */ /* 0x000fce0008010806 */
[----:B------:R-:W4:Y:S01]  /*3db0*/  MUFU.EX2 R29, R29 ;  /* 0x0000001d001d7308 */ /* 0x000f220000000800 */
[----:B0-----:R-:W-:Y:S01]  /*3dc0*/  FADD.FTZ R11, R24, R25 ;  /* 0x00000019180b7221 */ /* 0x001fe20000010000 */
[----:B------:R-:W-:-:S06]  /*3dd0*/  F2FP.BF16.F32.PACK_AB R152, R25, R24 ;  /* 0x000000181998723e */ /* 0x000fcc00000010ff */
[----:B------:R-:W-:Y:S01]  /*3de0*/  MUFU.EX2 R32, R32 ;  /* 0x0000002000207308 */ /* 0x000fe20000000800 */
[----:B---3--:R-:W-:-:S07]  /*3df0*/  FMNMX.FTZ R5, R4, R5, !PT ;  /* 0x0000000504057209 */ /* 0x008fce0007810000 */
[----:B------:R-:W0:Y:S01]  /*3e00*/  MUFU.EX2 R33, R33 ;  /* 0x0000002100217308 */ /* 0x000e220000000800 */
[----:B------:R-:W3:Y:S01]  /*3e10*/  SHFL.BFLY PT, R4, R5, 0x1, 0x1f ;  /* 0x0c201f0005047f89 */ /* 0x000ee200000e0000 */
[----:B----4-:R-:W-:-:S06]  /*3e20*/  F2FP.BF16.F32.PACK_AB R154, R29, R28 ;  /* 0x0000001c1d9a723e */ /* 0x010fcc00000010ff */
[----:B------:R-:W-:Y:S08]  /*3e30*/  MUFU.EX2 R36, R36 ;  /* 0x0000002400247308 */ /* 0x000ff00000000800 */
[----:B------:R-:W4:Y:S01]  /*3e40*/  MUFU.EX2 R37, R37 ;  /* 0x0000002500257308 */ /* 0x000f220000000800 */
[----:B0-----:R-:W-:-:S07]  /*3e50*/  F2FP.BF16.F32.PACK_AB R156, R33, R32 ;  /* 0x00000020219c723e */ /* 0x001fce00000010ff */
[----:B------:R-:W-:Y:S01]  /*3e60*/  MUFU.EX2 R40, R40 ;  /* 0x0000002800287308 */ /* 0x000fe20000000800 */
[----:B---3--:R-:W-:-:S04]  /*3e70*/  FMNMX.FTZ R4, R5, R4, !PT ;  /* 0x0000000405047209 */ /* 0x008fc80007810000 */
[C---:B------:R-:W-:Y:S01]  /*3e80*/  FSETP.NEU.FTZ.AND P1, PT, R4.reuse, -INF , PT ;  /* 0xff8000000400780b */ /* 0x040fe20003f3d000 */
[----:B------:R-:W-:Y:S02]  /*3e90*/  FMUL.FTZ R5, R4, UR20 ;  /* 0x0000001404057c20 */ /* 0x000fe40008410000 */
[----:B------:R-:W0:Y:S01]  /*3ea0*/  MUFU.EX2 R41, R41 ;  /* 0x0000002900297308 */ /* 0x000e220000000800 */
[----:B----4-:R-:W-:Y:S02]  /*3eb0*/  F2FP.BF16.F32.PACK_AB R158, R37, R36 ;  /* 0x00000024259e723e */ /* 0x010fe400000010ff */
[----:B------:R-:W-:-:S05]  /*3ec0*/  FSEL R9, R5, RZ, P1 ;  /* 0x000000ff05097208 */ /* 0x000fca0000800000 */
        /* <DEDUP_REMOVED lines=13> */
[--C-:B------:R-:W-:Y:S01]  /*3fa0*/  FFMA.FTZ R50, R50, UR20, -R9.reuse ;  /* 0x0000001432327c23 */ /* 0x100fe20008010809 */
[----:B------:R-:W3:Y:S01]  /*3fb0*/  MUFU.EX2 R27, R27 ;  /* 0x0000001b001b7308 */ /* 0x000ee20000000800 */
[--C-:B------:R-:W-:Y:S01]  /*3fc0*/  FFMA.FTZ R51, R51, UR20, -R9.reuse ;  /* 0x0000001433337c23 */ /* 0x100fe20008010809 */
[--C-:B------:R-:W-:Y:S01]  /*3fd0*/  FFMA.FTZ R54, R54, UR20, -R9.reuse ;  /* 0x0000001436367c23 */ /* 0x100fe20008010809 */
[----:B------:R-:W-:Y:S01]  /*3fe0*/  FFMA.FTZ R9, R55, UR20, -R9 ;  /* 0x0000001437097c23 */ /* 0x000fe20008010809 */
[----:B0-----:R-:W-:-:S04]  /*3ff0*/  F2FP.BF16.F32.PACK_AB R160, R41, R40 ;  /* 0x0000002829a0723e */ /* 0x001fc800000010ff */
[----:B------:R-:W-:Y:S08]  /*4000*/  MUFU.EX2 R30, R30 ;  /* 0x0000001e001e7308 */ /* 0x000ff00000000800 */
[----:B------:R-:W0:Y:S01]  /*4010*/  MUFU.EX2 R31, R31 ;  /* 0x0000001f001f7308 */ /* 0x000e220000000800 */
[----:B---3--:R-:W-:-:S07]  /*4020*/  F2FP.BF16.F32.PACK_AB R153, R27, R26 ;  /* 0x0000001a1b99723e */ /* 0x008fce00000010ff */
[----:B------:R-:W3:Y:S08]  /*4030*/  MUFU.EX2 R34, R34 ;  /* 0x0000002200227308 */ /* 0x000ef00000000800 */
[----:B------:R4:W-:Y:S01]  /*4040*/  MUFU.EX2 R5, R6 ;  /* 0x0000000600057308 */ /* 0x0009e20000000800 */
[----:B0-----:R-:W-:-:S05]  /*4050*/  F2FP.BF16.F32.PACK_AB R155, R31, R30 ;  /* 0x0000001e1f9b723e */ /* 0x001fca00000010ff */
[----:B------:R0:W-:Y:S02]  /*4060*/  STSM.16.M88.4 [R19+0x26800], R152 ;  /* 0x0268009813007844 */ /* 0x0001e40000000200 */
[----:B------:R-:W5:Y:S01]  /*4070*/  MUFU.EX2 R35, R35 ;  /* 0x0000002300237308 */ /* 0x000f620000000800 */
[----:B----4-:R-:W-:Y:S01]  /*4080*/  FADD.FTZ R6, R28, R11 ;  /* 0x0000000b1c067221 */ /* 0x010fe20000010000 */
[----:B------:R-:W-:-:S03]  /*4090*/  FADD.FTZ R11, R26, R27 ;  /* 0x0000001b1a0b7221 */ /* 0x000fc60000010000 */
[----:B------:R-:W-:Y:S01]  /*40a0*/  FADD.FTZ R13, R29, R6 ;  /* 0x000000061d0d7221 */ /* 0x000fe20000010000 */
[----:B------:R-:W-:Y:S02]  /*40b0*/  FADD.FTZ R6, R30, R11 ;  /* 0x0000000b1e067221 */ /* 0x000fe40000010000 */
[----:B------:R-:W4:Y:S01]  /*40c0*/  MUFU.EX2 R38, R38 ;  /* 0x0000002600267308 */ /* 0x000f220000000800 */
[----:B------:R-:W-:Y:S01]  /*40d0*/  FADD.FTZ R10, R32, R13 ;  /* 0x0000000d200a7221 */ /* 0x000fe20000010000 */
[----:B------:R-:W-:-:S03]  /*40e0*/  FADD.FTZ R11, R31, R6 ;  /* 0x000000061f0b7221 */ /* 0x000fc60000010000 */
[----:B------:R-:W-:Y:S01]  /*40f0*/  FADD.FTZ R13, R33, R10 ;  /* 0x0000000a210d7221 */ /* 0x000fe20000010000 */
[----:B---3--:R-:W-:Y:S02]  /*4100*/  FADD.FTZ R6, R34, R11 ;  /* 0x0000000b22067221 */ /* 0x008fe40000010000 */
[----:B------:R-:W3:Y:S01]  /*4110*/  MUFU.EX2 R39, R39 ;  /* 0x0000002700277308 */ /* 0x000ee20000000800 */
[----:B------:R-:W-:Y:S01]  /*4120*/  FADD.FTZ R10, R36, R13 ;  /* 0x0000000d240a7221 */ /* 0x000fe20000010000 */
[C---:B-----5:R-:W-:Y:S01]  /*4130*/  FADD.FTZ R11, R35.reuse, R6 ;  /* 0x00000006230b7221 */ /* 0x060fe20000010000 */
[----:B------:R-:W-:Y:S02]  /*4140*/  F2FP.BF16.F32.PACK_AB R157, R35, R34 ;  /* 0x00000022239d723e */ /* 0x000fe400000010ff */
[----:B------:R-:W-:-:S03]  /*4150*/  FADD.FTZ R13, R37, R10 ;  /* 0x0000000a250d7221 */ /* 0x000fc60000010000 */
[----:B------:R-:W5:Y:S01]  /*4160*/  MUFU.EX2 R42, R42 ;  /* 0x0000002a002a7308 */ /* 0x000f620000000800 */
[----:B----4-:R-:W-:Y:S01]  /*4170*/  FADD.FTZ R6, R38, R11 ;  /* 0x0000000b26067221 */ /* 0x010fe20000010000 */
[----:B------:R-:W-:-:S04]  /*4180*/  FADD.FTZ R10, R40, R13 ;  /* 0x0000000d280a7221 */ /* 0x000fc80000010000 */
[----:B------:R-:W-:Y:S02]  /*4190*/  FADD.FTZ R13, R41, R10 ;  /* 0x0000000a290d7221 */ /* 0x000fe40000010000 */
[----:B------:R-:W4:Y:S01]  /*41a0*/  MUFU.EX2 R43, R43 ;  /* 0x0000002b002b7308 */ /* 0x000f220000000800 */
[C---:B---3--:R-:W-:Y:S01]  /*41b0*/  FADD.FTZ R11, R39.reuse, R6 ;  /* 0x00000006270b7221 */ /* 0x048fe20000010000 */
[----:B------:R-:W-:-:S05]  /*41c0*/  F2FP.BF16.F32.PACK_AB R159, R39, R38 ;  /* 0x00000026279f723e */ /* 0x000fca00000010ff */
[----:B------:R0:W-:Y:S01]  /*41d0*/  STSM.16.M88.4 [R22], R156 ;  /* 0x0000009c16007844 */ /* 0x0001e20000000200 */
[----:B------:R-:W3:Y:S01]  /*41e0*/  MUFU.EX2 R44, R44 ;  /* 0x0000002c002c7308 */ /* 0x000ee20000000800 */
[----:B-----5:R-:W-:-:S07]  /*41f0*/  FADD.FTZ R6, R42, R11 ;  /* 0x0000000b2a067221 */ /* 0x020fce0000010000 */
[----:B------:R-:W5:Y:S01]  /*4200*/  MUFU.EX2 R46, R46 ;  /* 0x0000002e002e7308 */ /* 0x000f620000000800 */
[C---:B----4-:R-:W-:Y:S01]  /*4210*/  FADD.FTZ R11, R43.reuse, R6 ;  /* 0x000000062b0b7221 */ /* 0x050fe20000010000 */
[----:B------:R-:W-:-:S06]  /*4220*/  F2FP.BF16.F32.PACK_AB R161, R43, R42 ;  /* 0x0000002a2ba1723e */ /* 0x000fcc00000010ff */
[----:B------:R-:W4:Y:S01]  /*4230*/  MUFU.EX2 R45, R45 ;  /* 0x0000002d002d7308 */ /* 0x000f220000000800 */
[----:B---3--:R-:W-:-:S07]  /*4240*/  FADD.FTZ R6, R44, R13 ;  /* 0x0000000d2c067221 */ /* 0x008fce0000010000 */
[----:B------:R-:W3:Y:S01]  /*4250*/  MUFU.EX2 R47, R47 ;  /* 0x0000002f002f7308 */ /* 0x000ee20000000800 */
[----:B-----5:R-:W-:-:S07]  /*4260*/  FADD.FTZ R10, R46, R11 ;  /* 0x0000000b2e0a7221 */ /* 0x020fce0000010000 */
[----:B------:R-:W-:Y:S01]  /*4270*/  MUFU.EX2 R48, R48 ;  /* 0x0000003000307308 */ /* 0x000fe20000000800 */
[C---:B----4-:R-:W-:Y:S01]  /*4280*/  F2FP.BF16.F32.PACK_AB R162, R45.reuse, R44 ;  /* 0x0000002c2da2723e */ /* 0x050fe200000010ff */
[----:B------:R-:W-:-:S06]  /*4290*/  FADD.FTZ R45, R45, R6 ;  /* 0x000000062d2d7221 */ /* 0x000fcc0000010000 */
[----:B------:R-:W4:Y:S01]  /*42a0*/  MUFU.EX2 R49, R49 ;  /* 0x0000003100317308 */ /* 0x000f220000000800 */
[C---:B---3--:R-:W-:Y:S01]  /*42b0*/  F2FP.BF16.F32.PACK_AB R163, R47.reuse, R46 ;  /* 0x0000002e2fa3723e */ /* 0x048fe200000010ff */
[----:B------:R-:W-:-:S04]  /*42c0*/  FADD.FTZ R47, R47, R10 ;  /* 0x0000000a2f2f7221 */ /* 0x000fc80000010000 */
[----:B------:R0:W-:Y:S02]  /*42d0*/  STSM.16.M88.4 [R184], R160 ;  /* 0x000000a0b8007844 */ /* 0x0001e40000000200 */
[----:B------:R-:W-:Y:S08]  /*42e0*/  MUFU.EX2 R50, R50 ;  /* 0x0000003200327308 */ /* 0x000ff00000000800 */
[----:B------:R-:W3:Y:S01]  /*42f0*/  MUFU.EX2 R51, R51 ;  /* 0x0000003300337308 */ /* 0x000ee20000000800 */
[----:B----4-:R-:W-:Y:S01]  /*4300*/  F2FP.BF16.F32.PACK_AB R164, R49, R48 ;  /* 0x0000003031a4723e */ /* 0x010fe200000010ff */
[----:B------:R-:W-:-:S04]  /*4310*/  FADD.FTZ R48, R48, R45 ;  /* 0x0000002d30307221 */ /* 0x000fc80000010000 */
[----:B------:R-:W-:Y:S02]  /*4320*/  FADD.FTZ R49, R49, R48 ;  /* 0x0000003031317221 */ /* 0x000fe40000010000 */
[----:B------:R-:W4:Y:S08]  /*4330*/  MUFU.EX2 R52, R52 ;  /* 0x0000003400347308 */ /* 0x000f300000000800 */
[----:B------:R-:W5:Y:S01]  /*4340*/  MUFU.EX2 R54, R54 ;  /* 0x0000003600367308 */ /* 0x000f620000000800 */
[----:B---3--:R-:W-:Y:S01]  /*4350*/  F2FP.BF16.F32.PACK_AB R165, R51, R50 ;  /* 0x0000003233a5723e */ /* 0x008fe200000010ff */
[----:B------:R-:W-:-:S04]  /*4360*/  FADD.FTZ R50, R50, R47 ;  /* 0x0000002f32327221 */ /* 0x000fc80000010000 */
[----:B------:R-:W-:Y:S02]  /*4370*/  FADD.FTZ R51, R51, R50 ;  /* 0x0000003233337221 */ /* 0x000fe40000010000 */
[----:B------:R-:W3:Y:S01]  /*4380*/  MUFU.EX2 R9, R9 ;  /* 0x0000000900097308 */ /* 0x000ee20000000800 */
[----:B----4-:R-:W-:Y:S01]  /*4390*/  F2FP.BF16.F32.PACK_AB R166, R5, R52 ;  /* 0x0000003405a6723e */ /* 0x010fe200000010ff */
[----:B------:R-:W-:-:S04]  /*43a0*/  FADD.FTZ R52, R52, R49 ;  /* 0x0000003134347221 */ /* 0x000fc80000010000 */
[----:B------:R-:W-:Y:S01]  /*43b0*/  FADD.FTZ R5, R5, R52 ;  /* 0x0000003405057221 */ /* 0x000fe20000010000 */
[----:B-----5:R-:W-:Y:S01]  /*43c0*/  FADD.FTZ R6, R54, R51 ;  /* 0x0000003336067221 */ /* 0x020fe20000010000 */
[----:B---3--:R-:W-:-:S03]  /*43d0*/  F2FP.BF16.F32.PACK_AB R167, R9, R54 ;  /* 0x0000003609a7723e */ /* 0x008fc600000010ff */
[----:B------:R-:W-:Y:S02]  /*43e0*/  FADD.FTZ R6, R9, R6 ;  /* 0x0000000609067221 */ /* 0x000fe40000010000 */
[----:B------:R0:W-:Y:S01]  /*43f0*/  STSM.16.M88.4 [R23], R164 ;  /* 0x000000a417007844 */ /* 0x0001e20000000200 */
[----:B------:R-:W-:Y:S05]  /*4400*/  @!P0 BRA `(.L_x_370) ;  /* 0x0000000000048947 */ /* 0x000fea0003800000 */
[----:B------:R-:W-:Y:S01]  /*4410*/  BPT.TRAP 0x1 ;  /* 0x000000040000795c */ /* 0x000fe20000300000 */
.L_x_370:
[----:B------:R3:W4:Y:S01]  /*4420*/  SYNCS.PHASECHK.TRANS64.TRYWAIT P1, [R7+URZ+0x28c50], R8 ;  /* 0x028c5008070075a7 */ /* 0x000722000802017f */
[----:B------:R-:W-:Y:S05]  /*4430*/  @!P0 BRA `(.L_x_371) ;  /* 0x0000000000048947 */ /* 0x000fea0003800000 */
[----:B------:R-:W-:Y:S01]  /*4440*/  BPT.TRAP 0x1 ;  /* 0x000000040000795c */ /* 0x000fe20000300000 */
.L_x_371:
[----:B------:R-:W-:Y:S01]  /*4450*/  ULOP3.LUT UR52, UR52, 0x2000000, URZ, 0xfc, !UPT ;  /* 0x0200000034347892 */ /* 0x000fe2000f8efc3f */
[----:B----4-:R-:W-:Y:S11]  /*4460*/  @P1 BRA `(.L_x_372) ;  /* 0x0000000000081947 */ /* 0x010ff60003800000 */
[----:B------:R-:W4:Y:S02]  /*4470*/  SYNCS.PHASECHK.TRANS64.TRYWAIT P1, [R7+URZ+0x28c50], R8 ;  /* 0x028c5008070075a7 */ /* 0x000f24000802017f */
[----:B----4-:R-:W-:Y:S05]  /*4480*/  @!P1 BRA `(.L_x_373) ;  /* 0x000000a800f89947 */ /* 0x010fea0003800000 */
.L_x_372:
        /* <DEDUP_REMOVED lines=34> */
.L_x_374:
        /* <DEDUP_REMOVED lines=8> */
[----:B-1234-:R-:W-:Y:S01]  /*4730*/  MOV R8, R3 ;  /* 0x0000000300087202 */ /* 0x01efe20000000f00 */
[----:B------:R-:W-:Y:S01]  /*4740*/  UIADD3 UR48, UR48, -0x2, URZ ;  /* 0xfffffffe30307890 */ /* 0x000fe2000fffe03f */
[----:B------:R-:W-:Y:S01]  /*4750*/  UMOV UR22, UR38 ;  /* 0x0000002600167c82 */ /* 0x000fe20008000000 */
[----:B------:R-:W-:-:S10]  /*4760*/  ULDC UR20, c[0x0][0x988] ;  /* 0x0002620000147ab9 */ /* 0x000fd40000000800 */
.L_x_386:
        /* <DEDUP_REMOVED lines=8> */
[----:B01-3--:R-:W-:Y:S11]  /*47f0*/  @!P0 BRA `(.L_x_376) ;  /* 0x0000000000048947 */ /* 0x00bff60003800000 */
[----:B------:R-:W-:Y:S01]  /*4800*/  BPT.TRAP 0x1 ;  /* 0x000000040000795c */ /* 0x000fe20000300000 */
.L_x_376:
[----:B------:R-:W-:Y:S01]  /*4810*/  ULEA UR21, UR38, UR41, 0x3 ;  /* 0x0000002926157291 */ /* 0x000fe2000f8e183f */
[----:B------:R-:W-:-:S05]  /*4820*/  IMAD.U32 R7, RZ, RZ, UR37 ;  /* 0x00000025ff077e24 */ /* 0x000fca000f8e00ff */
[----:B------:R-:W-:-:S04]  /*4830*/  SHF.L.U32 R7, R7, 0x1f, RZ ;  /* 0x0000001f07077819 */ /* 0x000fc800000006ff */
[----:B------:R1:W2:Y:S01]  /*4840*/  SYNCS.PHASECHK.TRANS64.TRYWAIT P2, [UR21+0x28c30], R7 ;  /* 0x028c3007ff0075a7 */ /* 0x0002a20008040155 */
[----:B------:R-:W-:Y:S05]  /*4850*/  @!P0 BRA `(.L_x_377) ;  /* 0x0000000000048947 */ /* 0x000fea0003800000 */
[----:B------:R-:W-:Y:S01]  /*4860*/  BPT.TRAP 0x1 ;  /* 0x000000040000795c */ /* 0x000fe20000300000 */
.L_x_377:
[----:B--2---:R-:W-:Y:S05]  /*4870*/  @P2 BRA `(.L_x_378) ;  /* 0x0000000000082947 */ /* 0x004fea0003800000 */
[----:B------:R-:W2:Y:S02]  /*4880*/  SYNCS.PHASECHK.TRANS64.TRYWAIT P2, [UR21+0x28c30], R7 ;  /* 0x028c3007ff0075a7 */ /* 0x000ea40008040155 */
[----:B--2---:R-:W-:Y:S05]  /*4890*/  @!P2 BRA `(.L_x_379) ;  /* 0x000000a80008a947 */ /* 0x004fea0003800000 */
.L_x_378:
        /* <DEDUP_REMOVED lines=28> */
.L_x_380:
[----:B--2---:R-:W-:Y:S01]  /*4a60*/  FMNMX.FTZ R4, R152, R8, !PT ;  /* 0x0000000898047209 */ /* 0x004fe20007810000 */
[----:B------:R-:W-:-:S03]  /*4a70*/  UIADD3 UR6, UR21, 0x28c40, URZ ;  /* 0x00028c4015067890 */ /* 0x000fc6000fffe03f */
[----:B------:R-:W-:Y:S01]  /*4a80*/  FMNMX.FTZ R3, R153, R4, !PT ;  /* 0x0000000499037209 */ /* 0x000fe20007810000 */
        /* <DEDUP_REMOVED lines=16> */
[----:B------:R-:W-:-:S03]  /*4b90*/  FMNMX.FTZ R4, R154, R9, !PT ;  /* 0x000000099a047209 */ /* 0x000fc60007810000 */
[----:B------:R-:W0:Y:S02]  /*4ba0*/  SHFL.BFLY PT, R3, R10, 0x2, 0x1f ;  /* 0x0c401f000a037f89 */ /* 0x000e2400000e0000 */
[----:B0-----:R-:W-:Y:S02]  /*4bb0*/  FMNMX.FTZ R12, R10, R3, !PT ;  /* 0x000000030a0c7209 */ /* 0x001fe40007810000 */
[----:B------:R-:W-:-:S03]  /*4bc0*/  FMNMX.FTZ R3, R155, R4, !PT ;  /* 0x000000049b037209 */ /* 0x000fc60007810000 */
[----:B------:R-:W0:Y:S01]  /*4bd0*/  SHFL.BFLY PT, R11, R12, 0x1, 0x1f ;  /* 0x0c201f000c0b7f89 */ /* 0x000e2200000e0000 */
[----:B------:R-:W-:-:S04]  /*4be0*/  FMNMX.FTZ R4, R158, R3, !PT ;  /* 0x000000039e047209 */ /* 0x000fc80007810000 */
[----:B------:R-:W-:-:S04]  /*4bf0*/  FMNMX.FTZ R3, R159, R4, !PT ;  /* 0x000000049f037209 */ /* 0x000fc80007810000 */
[----:B------:R-:W-:Y:S02]  /*4c00*/  FMNMX.FTZ R4, R162, R3, !PT ;  /* 0x00000003a2047209 */ /* 0x000fe40007810000 */
[----:B0-----:R-:W-:Y:S02]  /*4c10*/  FMNMX.FTZ R3, R12, R11, !PT ;  /* 0x0000000b0c037209 */ /* 0x001fe40007810000 */
[----:B------:R-:W-:-:S03]  /*4c20*/  FMNMX.FTZ R11, R163, R4, !PT ;  /* 0x00000004a30b7209 */ /* 0x000fc60007810000 */
[C---:B------:R-:W-:Y:S01]  /*4c30*/  FMUL.FTZ R205, R3.reuse, UR20 ;  /* 0x0000001403cd7c20 */ /* 0x040fe20008410000 */
[----:B------:R-:W-:Y:S01]  /*4c40*/  FMNMX.FTZ R4, R166, R11, !PT ;  /* 0x0000000ba6047209 */ /* 0x000fe20007810000 */
[----:B------:R-:W-:Y:S02]  /*4c50*/  FADD.FTZ R8, -R3, R8 ;  /* 0x0000000803087221 */ /* 0x000fe40000010100 */
[--C-:B------:R-:W-:Y:S01]  /*4c60*/  FFMA.FTZ R21, R157, UR20, -R205.reuse ;  /* 0x000000149d157c23 */ /* 0x100fe200080108cd */
[----:B------:R-:W-:Y:S01]  /*4c70*/  FMNMX.FTZ R11, R167, R4, !PT ;  /* 0x00000004a70b7209 */ /* 0x000fe20007810000 */
[--C-:B------:R-:W-:Y:S01]  /*4c80*/  FFMA.FTZ R10, R156, UR20, -R205.reuse ;  /* 0x000000149c0a7c23 */ /* 0x100fe200080108cd */
[--C-:B------:R-:W-:Y:S01]  /*4c90*/  FFMA.FTZ R156, R160, UR20, -R205.reuse ;  /* 0x00000014a09c7c23 */ /* 0x100fe200080108cd */
[----:B------:R-:W-:Y:S01]  /*4ca0*/  FMUL.FTZ R8, R8, UR20 ;  /* 0x0000001408087c20 */ /* 0x000fe20008410000 */
        /* <DEDUP_REMOVED lines=8> */
[----:B------:R-:W-:Y:S01]  /*4d30*/  FMNMX.FTZ R4, R174, R13, !PT ;  /* 0x0000000dae047209 */ /* 0x000fe20007810000 */
[--C-:B------:R-:W-:Y:S01]  /*4d40*/  FFMA.FTZ R12, R164, UR20, -R205.reuse ;  /* 0x00000014a40c7c23 */ /* 0x100fe200080108cd */
[--C-:B------:R-:W-:Y:S01]  /*4d50*/  FFMA.FTZ R164, R176, UR20, -R205.reuse ;  /* 0x00000014b0a47c23 */ /* 0x100fe200080108cd */
[--C-:B------:R-:W-:Y:S01]  /*4d60*/  FFMA.FTZ R161, R169, UR20, -R205.reuse ;  /* 0x00000014a9a17c23 */ /* 0x100fe200080108cd */
[----:B------:R-:W-:Y:S01]  /*4d70*/  FMNMX.FTZ R13, R175, R4, !PT ;  /* 0x00000004af0d7209 */ /* 0x000fe20007810000 */
[----:B------:R-:W2:Y:S01]  /*4d80*/  MUFU.EX2 R11, R11 ;  /* 0x0000000b000b7308 */ /* 0x000ea20000000800 */
[--C-:B------:R-:W-:Y:S01]  /*4d90*/  FFMA.FTZ R169, R177, UR20, -R205.reuse ;  /* 0x00000014b1a97c23 */ /* 0x100fe200080108cd */
[--C-:B------:R-:W-:Y:S01]  /*4da0*/  FFMA.FTZ R20, R180, UR20, -R205.reuse ;  /* 0x00000014b4147c23 */ /* 0x100fe200080108cd */
[----:B------:R-:W-:Y:S01]  /*4db0*/  FMNMX.FTZ R4, R178, R13, !PT ;  /* 0x0000000db2047209 */ /* 0x000fe20007810000 */
[----:B------:R-:W-:-:S03]  /*4dc0*/  FFMA.FTZ R181, R181, UR20, -R205 ;  /* 0x00000014b5b57c23 */ /* 0x000fc600080108cd */
[----:B------:R-:W-:Y:S01]  /*4dd0*/  FMNMX.FTZ R13, R179, R4, !PT ;  /* 0x00000004b30d7209 */ /* 0x000fe20007810000 */
[----:B------:R-:W3:Y:S01]  /*4de0*/  MUFU.EX2 R152, R152 ;  /* 0x0000009800987308 */ /* 0x000ee20000000800 */
[-C--:B0-----:R-:W-:Y:S01]  /*4df0*/  FMUL.FTZ R24, R24, R8.reuse ;  /* 0x0000000818187220 */ /* 0x081fe20000410000 */
[-C--:B------:R-:W-:Y:S01]  /*4e00*/  FMUL.FTZ R25, R25, R8.reuse ;  /* 0x0000000819197220 */ /* 0x080fe20000410000 */
[----:B------:R-:W-:Y:S01]  /*4e10*/  FMNMX.FTZ R4, R182, R13, !PT ;  /* 0x0000000db6047209 */ /* 0x000fe20007810000 */
[--C-:B------:R-:W-:Y:S01]  /*4e20*/  FFMA.FTZ R13, R165, UR20, -R205.reuse ;  /* 0x00000014a50d7c23 */ /* 0x100fe200080108cd */
[----:B------:R-:W-:Y:S01]  /*4e30*/  FFMA.FTZ R165, R173, UR20, -R205 ;  /* 0x00000014ada57c23 */ /* 0x000fe200080108cd */
[----:B------:R-:W-:Y:S01]  /*4e40*/  FMUL.FTZ R28, R28, R8 ;  /* 0x000000081c1c7220 */ /* 0x000fe20000410000 */
[----:B------:R-:W-:Y:S01]  /*4e50*/  FMNMX.FTZ R4, R183, R4, !PT ;  /* 0x00000004b7047209 */ /* 0x000fe20007810000 */
[----:B------:R-:W0:Y:S01]  /*4e60*/  MUFU.EX2 R10, R10 ;  /* 0x0000000a000a7308 */ /* 0x000e220000000800 */
[-C--:B------:R-:W-:Y:S01]  /*4e70*/  FMUL.FTZ R29, R29, R8.reuse ;  /* 0x000000081d1d7220 */ /* 0x080fe20000410000 */
[-C--:B------:R-:W-:Y:S01]  /*4e80*/  FMUL.FTZ R32, R32, R8.reuse ;  /* 0x0000000820207220 */ /* 0x080fe20000410000 */
[-C--:B------:R-:W-:Y:S01]  /*4e90*/  FMUL.FTZ R33, R33, R8.reuse ;  /* 0x0000000821217220 */ /* 0x080fe20000410000 */
[----:B------:R-:W4:Y:S01]  /*4ea0*/  SHFL.BFLY PT, R153, R4, 0x2, 0x1f ;  /* 0x0c401f0004997f89 */ /* 0x000f2200000e0000 */
        /* <DEDUP_REMOVED lines=23> */
[----:B----4-:R-:W-:Y:S01]  /*5020*/  FMNMX.FTZ R153, R4, R153, !PT ;  /* 0x0000009904997209 */ /* 0x010fe20007810000 */
[-C--:B------:R-:W-:Y:S01]  /*5030*/  FMUL.FTZ R76, R76, R8.reuse ;  /* 0x000000084c4c7220 */ /* 0x080fe20000410000 */
[-C--:B------:R-:W-:Y:S01]  /*5040*/  FMUL.FTZ R77, R77, R8.reuse ;  /* 0x000000084d4d7220 */ /* 0x080fe20000410000 */
[-C--:B------:R-:W-:Y:S01]  /*5050*/  FMUL.FTZ R80, R80, R8.reuse ;  /* 0x0000000850507220 */ /* 0x080fe20000410000 */
[----:B------:R-:W-:Y:S01]  /*5060*/  MUFU.EX2 R12, R12 ;  /* 0x0000000c000c7308 */ /* 0x000fe20000000800 */
[----:B------:R-:W4:Y:S01]  /*5070*/  SHFL.BFLY PT, R4, R153, 0x1, 0x1f ;  /* 0x0c201f0099047f89 */ /* 0x000f2200000e0000 */
        /* <DEDUP_REMOVED lines=23> */
[----:B----4-:R-:W-:Y:S01]  /*51f0*/  FMNMX.FTZ R4, R153, R4, !PT ;  /* 0x0000000499047209 */ /* 0x010fe20007810000 */
        /* <DEDUP_REMOVED lines=9> */
[----:B------:R-:W-:Y:S01]  /*5290*/  FFMA.FTZ R168, R154, UR20, -R157 ;  /* 0x000000149aa87c23 */ /* 0x000fe2000801089d */
[----:B------:R-:W-:-:S02]  /*52a0*/  IMAD.MOV R154, RZ, RZ, -R18 ;  /* 0x000000ffff9a7224 */ /* 0x000fc400078e0a12 */
[--C-:B------:R-:W-:Y:S01]  /*52b0*/  FFMA.FTZ R153, R155, UR20, -R157.reuse ;  /* 0x000000149b997c23 */ /* 0x100fe2000801089d */
[--C-:B------:R-:W-:Y:S01]  /*52c0*/  FFMA.FTZ R155, R158, UR20, -R157.reuse ;  /* 0x000000149e9b7c23 */ /* 0x100fe2000801089d */
[--C-:B------:R-:W-:Y:S01]  /*52d0*/  FFMA.FTZ R172, R159, UR20, -R157.reuse ;  /* 0x000000149fac7c23 */ /* 0x100fe2000801089d */
[----:B------:R-:W-:Y:S01]  /*52e0*/  MUFU.EX2 R173, R173 ;  /* 0x000000ad00ad7308 */ /* 0x000fe20000000800 */
[----:B------:R-:W-:Y:S01]  /*52f0*/  ISETP.NE.AND P2, PT, R17, R154, PT ;  /* 0x0000009a1100720c */ /* 0x000fe20003f45270 */
[--C-:B------:R-:W-:Y:S01]  /*5300*/  FFMA.FTZ R158, R162, UR20, -R157.reuse ;  /* 0x00000014a29e7c23 */ /* 0x100fe2000801089d */
[--C-:B------:R-:W-:Y:S01]  /*5310*/  FFMA.FTZ R162, R167, UR20, -R157.reuse ;  /* 0x00000014a7a27c23 */ /* 0x100fe2000801089d */
[--C-:B------:R-:W-:Y:S01]  /*5320*/  FFMA.FTZ R167, R171, UR20, -R157.reuse ;  /* 0x00000014aba77c23 */ /* 0x100fe2000801089d */
[----:B------:R-:W-:Y:S02]  /*5330*/  IMAD.U32 R171, RZ, RZ, UR22 ;  /* 0x00000016ffab7e24 */ /* 0x000fe4000f8e00ff */
[--C-:B------:R-:W-:Y:S01]  /*5340*/  FFMA.FTZ R163, R163, UR20, -R157.reuse ;  /* 0x00000014a3a37c23 */ /* 0x100fe2000801089d */
[--C-:B------:R-:W-:Y:S01]  /*5350*/  FFMA.FTZ R159, R166, UR20, -R157.reuse ;  /* 0x00000014a69f7c23 */ /* 0x100fe2000801089d */
[----:B------:R-:W4:Y:S01]  /*5360*/  MUFU.EX2 R168, R168 ;  /* 0x000000a800a87308 */ /* 0x000f220000000800 */
[--C-:B------:R-:W-:Y:S01]  /*5370*/  FFMA.FTZ R166, R170, UR20, -R157.reuse ;  /* 0x00000014aaa67c23 */ /* 0x100fe2000801089d */
[--C-:B------:R-:W-:Y:S01]  /*5380*/  FFMA.FTZ R179, R179, UR20, -R157.reuse ;  /* 0x00000014b3b37c23 */ /* 0x100fe2000801089d */
[--C-:B------:R-:W-:Y:S01]  /*5390*/  FFMA.FTZ R182, R182, UR20, -R157.reuse ;  /* 0x00000014b6b67c23 */ /* 0x100fe2000801089d */
[----:B------:R-:W-:Y:S01]  /*53a0*/  FFMA.FTZ R183, R183, UR20, -R157 ;  /* 0x00000014b7b77c23 */ /* 0x000fe2000801089d */
[----:B------:R-:W-:Y:S01]  /*53b0*/  FMUL.FTZ R132, R132, R8 ;  /* 0x0000000884847220 */ /* 0x000fe20000410000 */
[----:B------:R-:W-:-:S02]  /*53c0*/  @!P2 IMAD R154, R171, 0x40, R16 ;  /* 0x00000040ab9aa824 */ /* 0x000fc400078e0210 */
[----:B--2---:R-:W-:Y:S01]  /*53d0*/  FFMA.FTZ R171, R8, R5, R11 ;  /* 0x0000000508ab7223 */ /* 0x004fe2000001000b */
[----:B------:R-:W2:Y:S01]  /*53e0*/  MUFU.EX2 R153, R153 ;  /* 0x0000009900997308 */ /* 0x000ea20000000800 */
[----:B------:R-:W-:Y:S01]  /*53f0*/  FFMA.FTZ R5, R174, UR20, -R157 ;  /* 0x00000014ae057c23 */ /* 0x000fe2000801089d */
[-C--:B------:R-:W-:Y:S01]  /*5400*/  FMUL.FTZ R133, R133, R8.reuse ;  /* 0x0000000885857220 */ /* 0x080fe20000410000 */
[C---:B---3--:R-:W-:Y:S01]  /*5410*/  FADD.FTZ R171, R152.reuse, R171 ;  /* 0x000000ab98ab7221 */ /* 0x048fe20000010000 */
[----:B------:R-:W-:Y:S01]  /*5420*/  F2FP.BF16.F32.PACK_AB R152, R152, R11 ;  /* 0x0000000b9898723e */ /* 0x000fe200000010ff */
[-C--:B------:R-:W-:Y:S01]  /*5430*/  FMUL.FTZ R136, R136, R8.reuse ;  /* 0x0000000888887220 */ /* 0x080fe20000410000 */
[----:B------:R-:W-:Y:S01]  /*5440*/  FMUL.FTZ R137, R137, R8 ;  /* 0x0000000889897220 */ /* 0x000fe20000410000 */
[----:B0-----:R-:W-:Y:S01]  /*5450*/  FADD.FTZ R176, R10, R171 ;  /* 0x000000ab0ab07221 */ /* 0x001fe20000010000 */
[----:B------:R-:W0:Y:S01]  /*5460*/  MUFU.EX2 R155, R155 ;  /* 0x0000009b009b7308 */ /* 0x000e220000000800 */
[----:B----4-:R-:W-:Y:S01]  /*5470*/  FFMA.FTZ R170, R173, R6, R168 ;  /* 0x00000006adaa7223 */ /* 0x010fe200000100a8 */
[--C-:B------:R-:W-:Y:S01]  /*5480*/  FFMA.FTZ R6, R175, UR20, -R157.reuse ;  /* 0x00000014af067c23 */ /* 0x100fe2000801089d */
[----:B------:R-:W-:Y:S01]  /*5490*/  FADD.FTZ R175, R21, R176 ;  /* 0x000000b015af7221 */ /* 0x000fe20000010000 */
[-C--:B------:R-:W-:Y:S01]  /*54a0*/  FMUL.FTZ R140, R140, R8.reuse ;  /* 0x000000088c8c7220 */ /* 0x080fe20000410000 */
[-C--:B------:R-:W-:Y:S01]  /*54b0*/  FMUL.FTZ R141, R141, R8.reuse ;  /* 0x000000088d8d7220 */ /* 0x080fe20000410000 */
[-C--:B------:R-:W-:Y:S01]  /*54c0*/  FMUL.FTZ R144, R144, R8.reuse ;  /* 0x0000000890907220 */ /* 0x080fe20000410000 */
[-C--:B------:R-:W-:Y:S01]  /*54d0*/  FMUL.FTZ R145, R145, R8.reuse ;  /* 0x0000000891917220 */ /* 0x080fe20000410000 */
[----:B------:R-:W3:Y:S01]  /*54e0*/  MUFU.EX2 R172, R172 ;  /* 0x000000ac00ac7308 */ /* 0x000ee20000000800 */
[C---:B--2---:R-:W-:Y:S01]  /*54f0*/  FADD.FTZ R174, R153.reuse, R170 ;  /* 0x000000aa99ae7221 */ /* 0x044fe20000010000 */
[----:B------:R-:W-:Y:S01]  /*5500*/  FFMA.FTZ R170, R178, UR20, -R157 ;  /* 0x00000014b2aa7c23 */ /* 0x000fe2000801089d */
[----:B------:R-:W-:Y:S01]  /*5510*/  @!P2 LEA R157, R154, UR41, 0x2 ;  /* 0x000000299a9dac11 */ /* 0x000fe2000f8e10ff */
[----:B------:R-:W-:Y:S01]  /*5520*/  FMUL.FTZ R148, R148, R8 ;  /* 0x0000000894947220 */ /* 0x000fe20000410000 */
[----:B------:R-:W-:Y:S01]  /*5530*/  F2FP.BF16.F32.PACK_AB R153, R153, R168 ;  /* 0x000000a89999723e */ /* 0x000fe200000010ff */
[----:B------:R-:W-:Y:S01]  /*5540*/  FMUL.FTZ R149, R149, R8 ;  /* 0x0000000895957220 */ /* 0x000fe20000410000 */
[-C--:B------:R-:W-:Y:S01]  /*5550*/  FMUL.FTZ R26, R26, R173.reuse ;  /* 0x000000ad1a1a7220 */ /* 0x080fe20000410000 */
[----:B------:R-:W2:Y:S01]  /*5560*/  MUFU.EX2 R158, R158 ;  /* 0x0000009e009e7308 */ /* 0x000ea20000000800 */
[----:B0-----:R-:W-:Y:S01]  /*5570*/  FADD.FTZ R171, R155, R174 ;  /* 0x000000ae9bab7221 */ /* 0x001fe20000010000 */
[----:B------:R-:W-:Y:S01]  /*5580*/  FADD.FTZ R174, R156, R175 ;  /* 0x000000af9cae7221 */ /* 0x000fe20000010000 */
[----:B------:R-:W-:Y:S01]  /*5590*/  @!P2 STS [R157+0x28800], R8 ;  /* 0x028800089d00a388 */ /* 0x000fe20000000800 */
[----:B------:R-:W-:Y:S01]  /*55a0*/  F2FP.BF16.F32.PACK_AB R156, R15, R156 ;  /* 0x0000009c0f9c723e */ /* 0x000fe200000010ff */
[-C--:B------:R-:W-:Y:S01]  /*55b0*/  FMUL.FTZ R27, R27, R173.reuse ;  /* 0x000000ad1b1b7220 */ /* 0x080fe20000410000 */
[----:B------:R-:W-:Y:S01]  /*55c0*/  FMUL.FTZ R30, R30, R173 ;  /* 0x000000ad1e1e7220 */ /* 0x000fe20000410000 */
[----:B------:R0:W-:Y:S01]  /*55d0*/  @!P2 STS [R157+0x28820], R173 ;  /* 0x028820ad9d00a388 */ /* 0x0001e20000000800 */
[----:B------:R-:W4:Y:S01]  /*55e0*/  MUFU.EX2 R163, R163 ;  /* 0x000000a300a37308 */ /* 0x000f220000000800 */
        /* <DEDUP_REMOVED lines=8> */
[----:B--2---:R-:W-:Y:S01]  /*5670*/  FADD.FTZ R154, R158, R171 ;  /* 0x000000ab9e9a7221 */ /* 0x004fe20000010000 */
[----:B------:R-:W-:Y:S01]  /*5680*/  FADD.FTZ R171, R15, R174 ;  /* 0x000000ae0fab7221 */ /* 0x000fe20000010000 */
[-C--:B------:R-:W-:Y:S01]  /*5690*/  FMUL.FTZ R42, R42, R173.reuse ;  /* 0x000000ad2a2a7220 */ /* 0x080fe20000410000 */
[-C--:B------:R-:W-:Y:S01]  /*56a0*/  FMUL.FTZ R43, R43, R173.reuse ;  /* 0x000000ad2b2b7220 */ /* 0x080fe20000410000 */
[-C--:B------:R-:W-:Y:S01]  /*56b0*/  FMUL.FTZ R46, R46, R173.reuse ;  /* 0x000000ad2e2e7220 */ /* 0x080fe20000410000 */
[----:B------:R-:W-:Y:S01]  /*56c0*/  FADD.FTZ R174, R12, R171 ;  /* 0x000000ab0cae7221 */ /* 0x000fe20000010000 */
[-C--:B------:R-:W-:Y:S01]  /*56d0*/  FMUL.FTZ R47, R47, R173.reuse ;  /* 0x000000ad2f2f7220 */ /* 0x080fe20000410000 */
[----:B------:R-:W2:Y:S01]  /*56e0*/  MUFU.EX2 R162, R162 ;  /* 0x000000a200a27308 */ /* 0x000ea20000000800 */
[----:B----4-:R-:W-:Y:S01]  /*56f0*/  FADD.FTZ R154, R163, R154 ;  /* 0x0000009aa39a7221 */ /* 0x010fe20000010000 */
[----:B------:R-:W-:Y:S01]  /*5700*/  FADD.FTZ R11, R13, R174 ;  /* 0x000000ae0d0b7221 */ /* 0x000fe20000010000 */
[----:B0-----:R-:W-:Y:S01]  /*5710*/  F2FP.BF16.F32.PACK_AB R157, R163, R158 ;  /* 0x0000009ea39d723e */ /* 0x001fe200000010ff */
[-C--:B------:R-:W-:Y:S01]  /*5720*/  FMUL.FTZ R50, R50, R173.reuse ;  /* 0x000000ad32327220 */ /* 0x080fe20000410000 */
[----:B------:R-:W-:Y:S01]  /*5730*/  F2FP.BF16.F32.PACK_AB R158, R13, R12 ;  /* 0x0000000c0d9e723e */ /* 0x000fe200000010ff */
[-C--:B------:R-:W-:Y:S01]  /*5740*/  FMUL.FTZ R51, R51, R173.reuse ;  /* 0x000000ad33337220 */ /* 0x080fe20000410000 */
[-C--:B------:R-:W-:Y:S01]  /*5750*/  FMUL.FTZ R54, R54, R173.reuse ;  /* 0x000000ad36367220 */ /* 0x080fe20000410000 */
[----:B------:R-:W0:Y:S01]  /*5760*/  MUFU.EX2 R166, R166 ;  /* 0x000000a600a67308 */ /* 0x000e220000000800 */
[----:B---3--:R-:W-:Y:S01]  /*5770*/  FADD.FTZ R171, R159, R154 ;  /* 0x0000009a9fab7221 */ /* 0x008fe20000010000 */
[----:B------:R-:W-:Y:S01]  /*5780*/  F2FP.BF16.F32.PACK_AB R154, R21, R10 ;  /* 0x0000000a159a723e */ /* 0x000fe200000010ff */
[----:B------:R-:W-:Y:S01]  /*5790*/  BAR.SYNC.DEFER_BLOCKING 0xf, 0x100 ;  /* 0x03c4000000007b1d */ /* 0x000fe20000010000 */
[----:B------:R-:W-:Y:S01]  /*57a0*/  FADD.FTZ R10, R160, R11 ;  /* 0x0000000ba00a7221 */ /* 0x000fe20000010000 */
[----:B------:R-:W-:Y:S01]  /*57b0*/  F2FP.BF16.F32.PACK_AB R160, R161, R160 ;  /* 0x000000a0a1a0723e */ /* 0x000fe200000010ff */
[-C--:B------:R-:W-:Y:S01]  /*57c0*/  FMUL.FTZ R55, R55, R173.reuse ;  /* 0x000000ad37377220 */ /* 0x080fe20000410000 */
[----:B------:R-:W-:Y:S01]  /*57d0*/  FMUL.FTZ R58, R58, R173 ;  /* 0x000000ad3a3a7220 */ /* 0x000fe20000410000 */
[----:B------:R-:W-:Y:S01]  /*57e0*/  FADD.FTZ R11, R161, R10 ;  /* 0x0000000aa10b7221 */ /* 0x000fe20000010000 */
[----:B------:R-:W3:Y:S01]  /*57f0*/  MUFU.EX2 R167, R167 ;  /* 0x000000a700a77308 */ /* 0x000ee20000000800 */
[C---:B--2---:R-:W-:Y:S01]  /*5800*/  FADD.FTZ R171, R162.reuse, R171 ;  /* 0x000000aba2ab7221 */ /* 0x044fe20000010000 */
[----:B------:R-:W-:Y:S01]  /*5810*/  F2FP.BF16.F32.PACK_AB R159, R162, R159 ;  /* 0x0000009fa29f723e */ /* 0x000fe200000010ff */
[----:B------:R-:W-:Y:S01]  /*5820*/  FADD.FTZ R10, R14, R11 ;  /* 0x0000000b0e0a7221 */ /* 0x000fe20000010000 */
        /* <DEDUP_REMOVED lines=13> */
[C---:B---3--:R-:W-:Y:S01]  /*5900*/  FADD.FTZ R168, R167.reuse, R168 ;  /* 0x000000a8a7a87221 */ /* 0x048fe20000010000 */
[----:B------:R-:W-:Y:S01]  /*5910*/  F2FP.BF16.F32.PACK_AB R161, R167, R166 ;  /* 0x000000a6a7a1723e */ /* 0x000fe200000010ff */
[----:B------:R3:W-:Y:S01]  /*5920*/  STSM.16.M88.4 [R19+0x26800], R152 ;  /* 0x0268009813007844 */ /* 0x0007e20000000200 */
[-C--:B------:R-:W-:Y:S01]  /*5930*/  FMUL.FTZ R79, R79, R173.reuse ;  /* 0x000000ad4f4f7220 */ /* 0x080fe20000410000 */
[-C--:B------:R-:W-:Y:S01]  /*5940*/  FMUL.FTZ R82, R82, R173.reuse ;  /* 0x000000ad52527220 */ /* 0x080fe20000410000 */
[-C--:B------:R-:W-:Y:S01]  /*5950*/  FMUL.FTZ R83, R83, R173.reuse ;  /* 0x000000ad53537220 */ /* 0x080fe20000410000 */
[----:B------:R3:W-:Y:S01]  /*5960*/  STSM.16.M88.4 [R22], R156 ;  /* 0x0000009c16007844 */ /* 0x0007e20000000200 */
[----:B------:R-:W4:Y:S01]  /*5970*/  MUFU.EX2 R6, R6 ;  /* 0x0000000600067308 */ /* 0x000f220000000800 */
[----:B--2---:R-:W-:Y:S01]  /*5980*/  FADD.FTZ R11, R5, R168 ;  /* 0x000000a8050b7221 */ /* 0x004fe20000010000 */
[-C--:B------:R-:W-:Y:S01]  /*5990*/  FMUL.FTZ R86, R86, R173.reuse ;  /* 0x000000ad56567220 */ /* 0x080fe20000410000 */
[-C--:B------:R-:W-:Y:S01]  /*59a0*/  FMUL.FTZ R87, R87, R173.reuse ;  /* 0x000000ad57577220 */ /* 0x080fe20000410000 */
[-C--:B------:R-:W-:Y:S01]  /*59b0*/  FMUL.FTZ R90, R90, R173.reuse ;  /* 0x000000ad5a5a7220 */ /* 0x080fe20000410000 */
[-C--:B------:R-:W-:Y:S01]  /*59c0*/  FMUL.FTZ R91, R91, R173.reuse ;  /* 0x000000ad5b5b7220 */ /* 0x080fe20000410000 */
[-C--:B------:R-:W-:Y:S01]  /*59d0*/  FMUL.FTZ R94, R94, R173.reuse ;  /* 0x000000ad5e5e7220 */ /* 0x080fe20000410000 */
[-C--:B------:R-:W-:Y:S01]  /*59e0*/  FMUL.FTZ R95, R95, R173.reuse ;  /* 0x000000ad5f5f7220 */ /* 0x080fe20000410000 */
[----:B------:R-:W2:Y:S01]  /*59f0*/  MUFU.EX2 R164, R164 ;  /* 0x000000a400a47308 */ /* 0x000ea20000000800 */
[C---:B0-----:R-:W-:Y:S01]  /*5a00*/  FADD.FTZ R13, R165.reuse, R10 ;  /* 0x0000000aa50d7221 */ /* 0x041fe20000010000 */
[----:B------:R-:W-:Y:S01]  /*5a10*/  F2FP.BF16.F32.PACK_AB R162, R165, R14 ;  /* 0x0000000ea5a2723e */ /* 0x000fe200000010ff */
        /* <DEDUP_REMOVED lines=40> */
[----:B------:R-:W-:-:S05]  /*5ca0*/  FMUL.FTZ R151, R151, R173 ;  /* 0x000000ad97977220 */ /* 0x000fca0000410000 */
[----:B------:R-:W2:Y:S01]  /*5cb0*/  MUFU.EX2 R182, R182 ;  /* 0x000000b600b67308 */ /* 0x000ea20000000800 */
[C---:B0-----:R-:W-:Y:S01]  /*5cc0*/  F2FP.BF16.F32.PACK_AB R166, R9.reuse, R20 ;  /* 0x0000001409a6723e */ /* 0x041fe200000010ff */
[----:B------:R-:W-:-:S06]  /*5cd0*/  FADD.FTZ R5, R9, R6 ;  /* 0x0000000609057221 */ /* 0x000fcc0000010000 */
[----:B------:R-:W0:Y:S01]  /*5ce0*/  MUFU.EX2 R183, R183 ;  /* 0x000000b700b77308 */ /* 0x000e220000000800 */
[C---:B----4-:R-:W-:Y:S01]  /*5cf0*/  FADD.FTZ R13, R179.reuse, R12 ;  /* 0x0000000cb30d7221 */ /* 0x050fe20000010000 */
[----:B------:R-:W-:-:S03]  /*5d00*/  F2FP.BF16.F32.PACK_AB R165, R179, R170 ;  /* 0x000000aab3a5723e */ /* 0x000fc600000010ff */
[----:B--2---:R-:W-:Y:S01]  /*5d10*/  FADD.FTZ R10, R182, R13 ;  /* 0x0000000db60a7221 */ /* 0x004fe20000010000 */
[----:B0-----:R-:W-:-:S03]  /*5d20*/  F2FP.BF16.F32.PACK_AB R167, R183, R182 ;  /* 0x000000b6b7a7723e */ /* 0x001fc600000010ff */
[----:B------:R-:W-:Y:S02]  /*5d30*/  FADD.FTZ R6, R183, R10 ;  /* 0x0000000ab7067221 */ /* 0x000fe40000010000 */
[----:B------:R3:W-:Y:S01]  /*5d40*/  STSM.16.M88.4 [R23], R164 ;  /* 0x000000a417007844 */ /* 0x0007e20000000200 */
[----:B------:R-:W-:Y:S05]  /*5d50*/  @!P0 BRA `(.L_x_381) ;  /* 0x0000000000048947 */ /* 0x000fea0003800000 */
[----:B------:R-:W-:Y:S01]  /*5d60*/  BPT.TRAP 0x1 ;  /* 0x000000040000795c */ /* 0x000fe20000300000 */
.L_x_381:
[----:B------:R0:W2:Y:S01]  /*5d70*/  SYNCS.PHASECHK.TRANS64.TRYWAIT P2, [UR21+0x28c50], R7 ;  /* 0x028c5007ff0075a7 */ /* 0x0000a20008040155 */
[----:B------:R-:W-:Y:S05]  /*5d80*/  @!P0 BRA `(.L_x_382) ;  /* 0x0000000000048947 */ /* 0x000fea0003800000 */
[----:B------:R-:W-:Y:S01]  /*5d90*/  BPT.TRAP 0x1 ;  /* 0x000000040000795c */ /* 0x000fe20000300000 */
.L_x_382:
[----:B--2---:R-:W-:Y:S05]  /*5da0*/  @P2 BRA `(.L_x_383) ;  /* 0x0000000000082947 */ /* 0x004fea0003800000 */
[----:B------:R-:W2:Y:S02]  /*5db0*/  SYNCS.PHASECHK.TRANS64.TRYWAIT P2, [UR21+0x28c50], R7 ;  /* 0x028c5007ff0075a7 */ /* 0x000ea40008040155 */
[----:B--2---:R-:W-:Y:S05]  /*5dc0*/  @!P2 BRA `(.L_x_384) ;  /* 0x0000009000d4a947 */ /* 0x004fea0003800000 */
.L_x_383:
        /* <DEDUP_REMOVED lines=34> */
.L_x_385:
[----:B------:R-:W-:Y:S01]  /*5ff0*/  UIADD3 UR21, UR21, 0x28c60, URZ ;  /* 0x00028c6015157890 */ /* 0x000fe2000fffe03f */
[----:B------:R-:W-:Y:S01]  /*6000*/  IMAD.MOV.U32 R9, RZ, RZ, R4 ;  /* 0x000000ffff097224 */ /* 0x000fe200078e0004 */
[----:B------:R-:W-:Y:S01]  /*6010*/  UMOV UR22, UR38 ;  /* 0x0000002600167c82 */ /* 0x000fe20008000000 */
[----:B--2---:R-:W-:Y:S01]  /*6020*/  IMAD.MOV.U32 R8, RZ, RZ, R3 ;  /* 0x000000ffff087224 */ /* 0x004fe200078e0003 */
[----:B------:R-:W-:-:S09]  /*6030*/  UPRMT UR21, UR40, 0x654, UR21 ;  /* 0x0000065428157896 */ /* 0x000fd20008000015 */
[----:B------:R-:W-:Y:S01]  /*6040*/  SYNCS.ARRIVE.TRANS64.RED.A1T0 RZ, [UR21], RZ ;  /* 0x000000ffffff79a7 */ /* 0x000fe20008100415 */
[----:B------:R-:W-:Y:S05]  /*6050*/  @P1 BRA `(.L_x_386) ;  /* 0xffffffe400c41947 */ /* 0x000fea000383ffff */
.L_x_375:
[----:B------:R-:W5:Y:S01]  /*6060*/  SHFL.BFLY PT, R0, R5, 0x2, 0x1f ;  /* 0x0c401f0005007f89 */ /* 0x000f6200000e0000 */
[----:B------:R-:W-:Y:S01]  /*6070*/  IMAD.MOV R10, RZ, RZ, -R18 ;  /* 0x000000ffff0a7224 */ /* 0x000fe200078e0a12 */
[----:B------:R-:W-:Y:S01]  /*6080*/  UIADD3 UR36, UR36, 0x1, URZ ;  /* 0x0000000124247890 */ /* 0x000fe2000fffe03f */
[----:B------:R-:W-:Y:S01]  /*6090*/  IMAD.U32 R13, RZ, RZ, UR20 ;  /* 0x00000014ff0d7e24 */ /* 0x000fe2000f8e00ff */
[----:B01234-:R-:W0:Y:S01]  /*60a0*/  SHFL.BFLY PT, R7, R6, 0x2, 0x1f ;  /* 0x0c401f0006077f89 */ /* 0x01fe2200000e0000 */
[----:B------:R-:W-:Y:S01]  /*60b0*/  IMAD.MOV.U32 R21, RZ, RZ, -0x800000 ;  /* 0xff800000ff157424 */ /* 0x000fe200078e00ff */
[----:B------:R-:W-:Y:S08]  /*60c0*/  BAR.ARV 0x8, 0x100 ;  /* 0x0204000000007b1d */ /* 0x000ff00000002000 */
[----:B------:R-:W-:Y:S01]  /*60d0*/  BAR.SYNC.DEFER_BLOCKING 0xf, 0x100 ;  /* 0x03c4000000007b1d */ /* 0x000fe20000010000 */
[----:B------:R-:W-:Y:S01]  /*60e0*/  ISETP.NE.AND P0, PT, R17, R10, PT ;  /* 0x0000000a1100720c */ /* 0x000fe20003f05270 */
[----:B------:R-:W-:-:S02]  /*60f0*/  IMAD.MOV.U32 R20, RZ, RZ, -0x800000 ;  /* 0xff800000ff147424 */ /* 0x000fc400078e00ff */
[----:B-----5:R-:W-:Y:S01]  /*6100*/  FADD.FTZ R0, R0, R5 ;  /* 0x0000000500007221 */ /* 0x020fe20000010000 */
[----:B0-----:R-:W-:-:S04]  /*6110*/  FADD.FTZ R8, R7, R6 ;  /* 0x0000000607087221 */ /* 0x001fc80000010000 */
[----:B------:R-:W0:Y:S01]  /*6120*/  SHFL.BFLY PT, R9, R0, 0x1, 0x1f ;  /* 0x0c201f0000097f89 */ /* 0x000e2200000e0000 */
[----:B------:R-:W-:-:S03]  /*6130*/  IMAD.MOV.U32 R7, RZ, RZ, RZ ;  /* 0x000000ffff077224 */ /* 0x000fc600078e00ff */
[----:B------:R-:W1:Y:S01]  /*6140*/  SHFL.BFLY PT, R11, R8, 0x1, 0x1f ;  /* 0x0c201f00080b7f89 */ /* 0x000e6200000e0000 */
[----:B0-----:R-:W-:Y:S01]  /*6150*/  FADD.FTZ R9, R0, R9 ;  /* 0x0000000900097221 */ /* 0x001fe20000010000 */
[----:B------:R-:W-:Y:S02]  /*6160*/  IMAD.MOV.U32 R0, RZ, RZ, RZ ;  /* 0x000000ffff007224 */ /* 0x000fe400078e00ff */
[----:B-1----:R-:W-:Y:S02]  /*6170*/  FADD.FTZ R5, R8, R11 ;  /* 0x0000000b08057221 */ /* 0x002fe40000010000 */
[----:B------:R-:W-:Y:S02]  /*6180*/  FSETP.NE.FTZ.AND P1, PT, R9, RZ, PT ;  /* 0x000000ff0900720b */ /* 0x000fe40003f35000 */
[----:B------:R-:W-:Y:S01]  /*6190*/  MOV R11, UR38 ;  /* 0x00000026000b7c02 */ /* 0x000fe20008000f00 */
[----:B------:R-:W-:Y:S01]  /*61a0*/  UIADD3 UR38, UR38, 0x1, URZ ;  /* 0x0000000126267890 */ /* 0x000fe2000fffe03f */
[----:B------:R-:W-:-:S03]  /*61b0*/  FSETP.NE.FTZ.AND P2, PT, R5, RZ, PT ;  /* 0x000000ff0500720b */ /* 0x000fc60003f55000 */
[----:B------:R-:W-:Y:S01]  /*61c0*/  @!P0 IMAD R6, R11, 0x40, R16 ;  /* 0x000000400b068824 */ /* 0x000fe200078e0210 */
[----:B------:R-:W-:Y:S01]  /*61d0*/  UISETP.NE.AND UP0, UPT, UR38, 0x2, UPT ;  /* 0x000000022600788c */ /* 0x000fe2000bf05270 */
[----:B------:R-:W-:-:S03]  /*61e0*/  IMAD.U32 R11, RZ, RZ, UR20 ;  /* 0x00000014ff0b7e24 */ /* 0x000fc6000f8e00ff */
[----:B------:R-:W-:Y:S01]  /*61f0*/  @!P0 LEA R6, R6, UR41, 0x2 ;  /* 0x0000002906068c11 */ /* 0x000fe2000f8e10ff */
[----:B------:R-:W0:Y:S01]  /*6200*/  @P1 MUFU.RCP R7, R9 ;  /* 0x0000000900071308 */ /* 0x000e220000001000 */
[----:B------:R-:W-:Y:S02]  /*6210*/  USEL UR4, URZ, 0x1, UP0 ;  /* 0x000000013f047887 */ /* 0x000fe40008000000 */
[----:B------:R-:W-:Y:S02]  /*6220*/  USEL UR38, UR38, URZ, UP0 ;  /* 0x0000003f26267287 */ /* 0x000fe40008000000 */
[----:B------:R-:W-:-:S03]  /*6230*/  ULOP3.LUT UR37, UR37, UR4, URZ, 0x3c, !UPT ;  /* 0x0000000425257292 */ /* 0x000fc6000f8e3c3f */
[----:B------:R-:W1:Y:S08]  /*6240*/  @P2 MUFU.RCP R0, R5 ;  /* 0x0000000500002308 */ /* 0x000e700000001000 */
[----:B------:R-:W-:Y:S01]  /*6250*/  @P2 MUFU.LG2 R5, R5 ;  /* 0x0000000500052308 */ /* 0x000fe20000000c00 */
[-C--:B0-----:R-:W-:Y:S01]  /*6260*/  FMUL.FTZ R171, R28, R7.reuse ;  /* 0x000000071cab7220 */ /* 0x081fe20000410000 */
[-C--:B------:R-:W-:Y:S01]  /*6270*/  FMUL.FTZ R28, R29, R7.reuse ;  /* 0x000000071d1c7220 */ /* 0x080fe20000410000 */
[----:B------:R-:W-:Y:S01]  /*6280*/  @!P0 STS [R6+0x28800], R7 ;  /* 0x0288000706008388 */ /* 0x000fe20000000800 */
[-C--:B------:R-:W-:Y:S01]  /*6290*/  FMUL.FTZ R172, R24, R7.reuse ;  /* 0x0000000718ac7220 */ /* 0x080fe20000410000 */
[-C--:B------:R-:W-:Y:S01]  /*62a0*/  FMUL.FTZ R170, R25, R7.reuse ;  /* 0x0000000719aa7220 */ /* 0x080fe20000410000 */
[-C--:B------:R-:W-:Y:S01]  /*62b0*/  FMUL.FTZ R169, R32, R7.reuse ;  /* 0x0000000720a97220 */ /* 0x080fe20000410000 */
[-C--:B------:R-:W-:Y:S01]  /*62c0*/  FMUL.FTZ R166, R33, R7.reuse ;  /* 0x0000000721a67220 */ /* 0x080fe20000410000 */
[----:B------:R-:W0:Y:S01]  /*62d0*/  @P1 MUFU.LG2 R29, R9 ;  /* 0x00000009001d1308 */ /* 0x000e220000000c00 */
        /* <DEDUP_REMOVED lines=59> */
[----:B-1----:R-:W-:Y:S01]  /*6690*/  @P1 FMUL.FTZ R6, R11, 0.69314718246459960938 ;  /* 0x3f3172180b061820 */ /* 0x002fe20000410000 */
[----:B------:R-:W-:Y:S01]  /*66a0*/  @P2 FMUL.FTZ R7, R13, 0.69314718246459960938 ;  /* 0x3f3172180d072820 */ /* 0x000fe20000410000 */
[----:B0-----:R-:W-:Y:S01]  /*66b0*/  @P1 FMUL.FTZ R29, R29, 0.69314718246459960938 ;  /* 0x3f3172181d1d1820 */ /* 0x001fe20000410000 */
[----:B------:R-:W-:Y:S01]  /*66c0*/  @P2 FMUL.FTZ R32, R5, 0.69314718246459960938 ;  /* 0x3f31721805202820 */ /* 0x000fe20000410000 */
        /* <DEDUP_REMOVED lines=63> */
[----:B------:R-:W-:Y:S06]  /*6ac0*/  BAR.ARV 0xe, 0x100 ;  /* 0x0384000000007b1d */ /* 0x000fec0000002000 */
[----:B------:R-:W-:Y:S01]  /*6ad0*/  PLOP3.LUT P0, PT, PT, PT, PT, 0x8, 0x0 ;  /* 0x000000000000781c */ /* 0x000fe20003f0e170 */
[----:B------:R-:W-:Y:S01]  /*6ae0*/  FMUL.FTZ R0, R151, R0 ;  /* 0x0000000097007220 */ /* 0x000fe20000410000 */
[----:B------:R-:W-:Y:S01]  /*6af0*/  @P1 FFMA.FTZ R21, R6, R3, R29 ;  /* 0x0000000306151223 */ /* 0x000fe2000001001d */
[----:B------:R-:W-:-:S10]  /*6b00*/  @P2 FFMA.FTZ R20, R7, R4, R32 ;  /* 0x0000000407142223 */ /* 0x000fd40000010020 */
.L_x_352:
[----:B------:R-:W0:Y:S08]  /*6b10*/  S2UR UR40, SR_CgaCtaId ;  /* 0x00000000002879c3 */ /* 0x000e300000008800 */
[----:B------:R-:W-:Y:S06]  /*6b20*/  BAR.SYNC.DEFER_BLOCKING 0x5, 0x180 ;  /* 0x0146000000007b1d */ /* 0x000fec0000010000 */
[----:B------:R-:W-:Y:S01]  /*6b30*/  UMOV UR41, 0x400 ;  /* 0x0000040000297882 */ /* 0x000fe20000000000 */
[----:B------:R-:W-:Y:S01]  /*6b40*/  BSSY B0, `(.L_x_387) ;  /* 0x00002f9000007945 */ /* 0x000fe20003800000 */
[----:B0-----:R-:W-:-:S09]  /*6b50*/  ULEA UR41, UR40, UR41, 0x18 ;  /* 0x0000002928297291 */ /* 0x001fd2000f8ec03f */
[----:B------:R-:W0:Y:S02]  /*6b60*/  LDS.128 R4, [UR41+0x28cd0] ;  /* 0x028cd029ff047984 */ /* 0x000e240008000c00 */
[----:B0-----:R-:W-:Y:S02]  /*6b70*/  R2UR UR5, R5 ;  /* 0x00000000050572ca */ /* 0x001fe400000e0000 */
[----:B------:R-:W-:Y:S02]  /*6b80*/  R2UR UR6, R6 ;  /* 0x00000000060672ca */ /* 0x000fe400000e0000 */
[----:B------:R-:W-:Y:S01]  /*6b90*/  R2UR UR7, R7 ;  /* 0x00000000070772ca */ /* 0x000fe200000e0000 */
[----:B------:R-:W-:Y:S06]  /*6ba0*/  BAR.ARV 0x4, 0x180 ;  /* 0x0106000000007b1d */ /* 0x000fec0000002000 */
[----:B------:R-:W-:Y:S08]  /*6bb0*/  @P0 BRA `(.L_x_388) ;  /* 0x0000002000380947 */ /* 0x000ff00003800000 */
[----:B------:R-:W0:Y:S08]  /*6bc0*/  S2UR UR4, SR_SWINHI ;  /* 0x00000000000479c3 */ /* 0x000e300000002f00 */
[----:B------:R-:W-:Y:S01]  /*6bd0*/  BAR.SYNC.DEFER_BLOCKING 0x1, 0x100 ;  /* 0x0044000000007b1d */ /* 0x000fe20000010000 */
[----:B------:R-:W-:Y:S01]  /*6be0*/  F2FP.BF16.F32.PACK_AB R9, R43, R9 ;  /* 0x000000092b09723e */ /* 0x000fe200000010ff */
[----:B------:R-:W-:Y:S01]  /*6bf0*/  USHF.L.U32 UR10, UR42, 0x2, URZ ;  /* 0x000000022a0a7899 */ /* 0x000fe2000800063f */
[----:B------:R-:W-:Y:S01]  /*6c00*/  F2FP.BF16.F32.PACK_AB R10, R10, R165 ;  /* 0x000000a50a0a723e */ /* 0x000fe200000010ff */
[----:B------:R-:W-:Y:S01]  /*6c10*/  USHF.L.U64.HI UR11, UR42, 0x2, UR43 ;  /* 0x000000022a0b7899 */ /* 0x000fe2000801022b */
[----:B------:R-:W-:-:S02]  /*6c20*/  F2FP.BF16.F32.PACK_AB R11, R47, R11 ;  /* 0x0000000b2f0b723e */ /* 0x000fc400000010ff */
[----:B------:R-:W-:Y:S02]  /*6c30*/  F2FP.BF16.F32.PACK_AB R12, R12, R156 ;  /* 0x0000009c0c0c723e */ /* 0x000fe400000010ff */
[----:B------:R-:W-:Y:S02]  /*6c40*/  F2FP.BF16.F32.PACK_AB R13, R51, R13 ;  /* 0x0000000d330d723e */ /* 0x000fe400000010ff */
[----:B------:R-:W-:Y:S02]  /*6c50*/  F2FP.BF16.F32.PACK_AB R14, R14, R153 ;  /* 0x000000990e0e723e */ /* 0x000fe400000010ff */
[----:B------:R-:W-:Y:S02]  /*6c60*/  F2FP.BF16.F32.PACK_AB R15, R55, R15 ;  /* 0x0000000f370f723e */ /* 0x000fe400000010ff */
[----:B------:R-:W-:Y:S02]  /*6c70*/  F2FP.BF16.F32.PACK_AB R64, R65, R64 ;  /* 0x000000404140723e */ /* 0x000fe400000010ff */
[----:B------:R-:W-:-:S02]  /*6c80*/  F2FP.BF16.F32.PACK_AB R24, R57, R24 ;  /* 0x000000183918723e */ /* 0x000fc400000010ff */
        /* <DEDUP_REMOVED lines=9> */
[----:B------:R-:W-:Y:S01]  /*6d20*/  ULDC.64 UR8, c[0x0][0xc00] ;  /* 0x0003000000087ab9 */ /* 0x000fe20000000a00 */
[----:B------:R-:W-:Y:S01]  /*6d30*/  F2FP.BF16.F32.PACK_AB R73, R75, R74 ;  /* 0x0000004a4b49723e */ /* 0x000fe200000010ff */
[----:B------:R-:W-:Y:S01]  /*6d40*/  IMAD.WIDE R4, R196, 0x2, R174 ;  /* 0x00000002c4047825 */ /* 0x000fe200078e02ae */
[----:B------:R-:W-:Y:S01]  /*6d50*/  F2FP.BF16.F32.PACK_AB R80, R81, R80 ;  /* 0x000000505150723e */ /* 0x000fe200000010ff */
[----:B------:R-:W-:Y:S01]  /*6d60*/  UIADD3 UR4, UP1, UR10, UR8, URZ ;  /* 0x000000080a047290 */ /* 0x000fe2000ff3e03f */
[----:B------:R-:W-:Y:S01]  /*6d70*/  F2FP.BF16.F32.PACK_AB R74, R77, R76 ;  /* 0x0000004c4d4a723e */ /* 0x000fe200000010ff */
[----:B------:R-:W-:Y:S01]  /*6d80*/  UISETP.NE.U32.AND UP0, UPT, UR8, URZ, UPT ;  /* 0x0000003f0800728c */ /* 0x000fe2000bf05070 */
[C---:B------:R-:W-:Y:S01]  /*6d90*/  IADD3 R173, P1, R4.reuse, 0x20, RZ ;  /* 0x0000002004ad7810 */ /* 0x040fe20007f3e0ff */
[----:B------:R-:W-:Y:S01]  /*6da0*/  UIADD3.X UR8, UR11, UR9, URZ, UP1, !UPT ;  /* 0x000000090b087290 */ /* 0x000fe20008ffe43f */
[C---:B------:R-:W-:Y:S01]  /*6db0*/  IADD3 R183, P6, R4.reuse, 0x2020, RZ ;  /* 0x0000202004b77810 */ /* 0x040fe20007fde0ff */
[----:B------:R-:W-:Y:S01]  /*6dc0*/  UISETP.NE.AND.EX UP0, UPT, UR9, URZ, UPT, UP0 ;  /* 0x0000003f0900728c */ /* 0x000fe2000bf05300 */
[C---:B------:R-:W-:Y:S01]  /*6dd0*/  IADD3 R177, P0, R4.reuse, 0x40, RZ ;  /* 0x0000004004b17810 */ /* 0x040fe20007f1e0ff */
[--C-:B------:R-:W-:Y:S01]  /*6de0*/  IMAD.X R33, RZ, RZ, R5.reuse, P1 ;  /* 0x000000ffff217224 */ /* 0x100fe200008e0605 */
[----:B------:R-:W-:Y:S01]  /*6df0*/  LOP3.LUT R32, R173, 0x380, RZ, 0xc0, !PT ;  /* 0x00000380ad207812 */ /* 0x000fe200078ec0ff */
[----:B------:R-:W-:Y:S01]  /*6e00*/  IMAD.X R49, RZ, RZ, R5, P6 ;  /* 0x000000ffff317224 */ /* 0x000fe200030e0605 */
[----:B------:R-:W-:-:S02]  /*6e10*/  IADD3 R7, P6, R4, 0x6000, RZ ;  /* 0x0000600004077810 */ /* 0x000fc40007fde0ff */
[----:B------:R-:W-:Y:S02]  /*6e20*/  IADD3.X R37, RZ, R5, RZ, P0, !PT ;  /* 0x00000005ff257210 */ /* 0x000fe400007fe4ff */
[----:B------:R-:W-:Y:S02]  /*6e30*/  SHF.R.U64 R32, R32, 0x3, RZ ;  /* 0x0000000320207819 */ /* 0x000fe400000012ff */
[C---:B------:R-:W-:Y:S02]  /*6e40*/  IADD3 R209, P1, R4.reuse, 0x4000, RZ ;  /* 0x0000400004d17810 */ /* 0x040fe40007f3e0ff */
[C---:B------:R-:W-:Y:S02]  /*6e50*/  IADD3 R6, P0, R4.reuse, 0x4020, RZ ;  /* 0x0000402004067810 */ /* 0x040fe40007f1e0ff */
[C---:B------:R-:W-:Y:S01]  /*6e60*/  LOP3.LUT R29, R4.reuse, 0x380, RZ, 0xc0, !PT ;  /* 0x00000380041d7812 */ /* 0x040fe200078ec0ff */
[--C-:B------:R-:W-:Y:S01]  /*6e70*/  IMAD.X R103, RZ, RZ, R5.reuse, P1 ;  /* 0x000000ffff677224 */ /* 0x100fe200008e0605 */
[----:B------:R-:W-:Y:S01]  /*6e80*/  LOP3.LUT R118, R7, 0x380, RZ, 0xc0, !PT ;  /* 0x0000038007767812 */ /* 0x000fe200078ec0ff */
[----:B------:R-:W-:Y:S01]  /*6e90*/  IMAD.X R107, RZ, RZ, R5, P0 ;  /* 0x000000ffff6b7224 */ /* 0x000fe200000e0605 */
[----:B------:R-:W-:-:S02]  /*6ea0*/  IADD3 R179, P4, R4, 0x60, RZ ;  /* 0x0000006004b37810 */ /* 0x000fc40007f9e0ff */
[C---:B------:R-:W-:Y:S02]  /*6eb0*/  IADD3 R181, P3, R4.reuse, 0x2000, RZ ;  /* 0x0000200004b57810 */ /* 0x040fe40007f7e0ff */
[C---:B------:R-:W-:Y:S01]  /*6ec0*/  IADD3 R205, P5, R4.reuse, 0x2040, RZ ;  /* 0x0000204004cd7810 */ /* 0x040fe20007fbe0ff */
[--C-:B------:R-:W-:Y:S01]  /*6ed0*/  IMAD.X R41, RZ, RZ, R5.reuse, P4 ;  /* 0x000000ffff297224 */ /* 0x100fe200020e0605 */
[----:B------:R-:W-:Y:S01]  /*6ee0*/  IADD3 R207, P2, R4, 0x2060, RZ ;  /* 0x0000206004cf7810 */ /* 0x000fe20007f5e0ff */
[--C-:B------:R-:W-:Y:S01]  /*6ef0*/  IMAD.X R45, RZ, RZ, R5.reuse, P3 ;  /* 0x000000ffff2d7224 */ /* 0x100fe200018e0605 */
[----:B------:R-:W-:Y:S01]  /*6f00*/  LOP3.LUT R32, R32, R173, RZ, 0x3c, !PT ;  /* 0x000000ad20207212 */ /* 0x000fe200078e3cff */
[--C-:B------:R-:W-:Y:S01]  /*6f10*/  IMAD.X R53, RZ, RZ, R5.reuse, P5 ;  /* 0x000000ffff357224 */ /* 0x100fe200028e0605 */
[----:B------:R-:W-:Y:S01]  /*6f20*/  LOP3.LUT R173, R6, 0x380, RZ, 0xc0, !PT ;  /* 0x0000038006ad7812 */ /* 0x000fe200078ec0ff */
[----:B------:R-:W-:Y:S01]  /*6f30*/  IMAD.X R99, RZ, RZ, R5, P2 ;  /* 0x000000ffff637224 */ /* 0x000fe200010e0605 */
[----:B------:R-:W-:-:S02]  /*6f40*/  SHF.R.U64 R29, R29, 0x3, RZ ;  /* 0x000000031d1d7819 */ /* 0x000fc400000012ff */
[----:B------:R-:W-:Y:S02]  /*6f50*/  SHF.R.U64 R118, R118, 0x3, RZ ;  /* 0x0000000376767819 */ /* 0x000fe400000012ff */
[C---:B------:R-:W-:Y:S02]  /*6f60*/  IADD3 R151, P1, R4.reuse, 0x6060, RZ ;  /* 0x0000606004977810 */ /* 0x040fe40007f3e0ff */
[C---:B------:R-:W-:Y:S02]  /*6f70*/  IADD3 R110, P4, R4.reuse, 0x4040, RZ ;  /* 0x00004040046e7810 */ /* 0x040fe40007f9e0ff */
[C---:B------:R-:W-:Y:S02]  /*6f80*/  IADD3 R114, P3, R4.reuse, 0x4060, RZ ;  /* 0x0000406004727810 */ /* 0x040fe40007f7e0ff */
[C---:B------:R-:W-:Y:S01]  /*6f90*/  IADD3 R3, P5, R4.reuse, 0x6020, RZ ;  /* 0x0000602004037810 */ /* 0x040fe20007fbe0ff */
[--C-:B------:R-:W-:Y:S01]  /*6fa0*/  IMAD.X R111, RZ, RZ, R5.reuse, P4 ;  /* 0x000000ffff6f7224 */ /* 0x100fe200020e0605 */
[----:B------:R-:W-:Y:S01]  /*6fb0*/  IADD3 R126, P2, R4, 0x6040, RZ ;  /* 0x00006040047e7810 */ /* 0x000fe20007f5e0ff */
[--C-:B------:R-:W-:Y:S01]  /*6fc0*/  IMAD.X R115, RZ, RZ, R5.reuse, P3 ;  /* 0x000000ffff737224 */ /* 0x100fe200018e0605 */
[----:B------:R-:W-:Y:S01]  /*6fd0*/  SHF.R.U64 R173, R173, 0x3, RZ ;  /* 0x00000003adad7819 */ /* 0x000fe200000012ff */
[--C-:B------:R-:W-:Y:S01]  /*6fe0*/  IMAD.X R123, RZ, RZ, R5.reuse, P5 ;  /* 0x000000ffff7b7224 */ /* 0x100fe200028e0605 */
[----:B------:R-:W-:Y:S01]  /*6ff0*/  LOP3.LUT R4, R29, R4, RZ, 0x3c, !PT ;  /* 0x000000041d047212 */ /* 0x000fe200078e3cff */
[--C-:B------:R-:W-:Y:S01]  /*7000*/  IMAD.X R127, RZ, RZ, R5.reuse, P2 ;  /* 0x000000ffff7f7224 */ /* 0x100fe200010e0605 */
[----:B------:R-:W-:Y:S01]  /*7010*/  LOP3.LUT R36, R177, 0x380, RZ, 0xc0, !PT ;  /* 0x00000380b1247812 */ /* 0x000fe200078ec0ff */
[----:B------:R-:W-:Y:S01]  /*7020*/  IMAD.X R29, RZ, RZ, R5, P1 ;  /* 0x000000ffff1d7224 */ /* 0x000fe200008e0605 */
[----:B------:R-:W-:-:S02]  /*7030*/  LOP3.LUT R40, R179, 0x380, RZ, 0xc0, !PT ;  /* 0x00000380b3287812 */ /* 0x000fc400078ec0ff */
[----:B------:R-:W-:Y:S02]  /*7040*/  LOP3.LUT R118, R118, R7, RZ, 0x3c, !PT ;  /* 0x0000000776767212 */ /* 0x000fe400078e3cff */
[----:B------:R-:W-:Y:S02]  /*7050*/  LOP3.LUT R7, R151, 0x380, RZ, 0xc0, !PT ;  /* 0x0000038097077812 */ /* 0x000fe400078ec0ff */
[----:B------:R-:W-:Y:S02]  /*7060*/  LOP3.LUT R44, R181, 0x380, RZ, 0xc0, !PT ;  /* 0x00000380b52c7812 */ /* 0x000fe400078ec0ff */
[----:B------:R-:W-:Y:S02]  /*7070*/  LOP3.LUT R106, R173, R6, RZ, 0x3c, !PT ;  /* 0x00000006ad6a7212 */ /* 0x000fe400078e3cff */
[----:B------:R-:W-:Y:S02]  /*7080*/  IADD3.X R119, RZ, R5, RZ, P6, !PT ;  /* 0x00000005ff777210 */ /* 0x000fe400037fe4ff */
[----:B------:R-:W-:-:S02]  /*7090*/  SHF.R.U64 R36, R36, 0x3, RZ ;  /* 0x0000000324247819 */ /* 0x000fc400000012ff */
[----:B------:R-:W-:Y:S02]  /*70a0*/  SHF.R.U64 R40, R40, 0x3, RZ ;  /* 0x0000000328287819 */ /* 0x000fe400000012ff */
[----:B------:R-:W-:Y:S02]  /*70b0*/  LOP3.LUT R48, R183, 0x380, RZ, 0xc0, !PT ;  /* 0x00000380b7307812 */ /* 0x000fe400078ec0ff */
[----:B------:R-:W-:Y:S02]  /*70c0*/  MOV R173, R4 ;  /* 0x0000000400ad7202 */ /* 0x000fe40000000f00 */
[----:B------:R-:W-:Y:S02]  /*70d0*/  F2FP.BF16.F32.PACK_AB R6, R28, R171 ;  /* 0x000000ab1c06723e */ /* 0x000fe400000010ff */
[----:B------:R-:W-:Y:S02]  /*70e0*/  LOP3.LUT R52, R205, 0x380, RZ, 0xc0, !PT ;  /* 0x00000380cd347812 */ /* 0x000fe400078ec0ff */
[----:B------:R-:W-:-:S02]  /*70f0*/  F2FP.BF16.F32.PACK_AB R5, R27, R26 ;  /* 0x0000001a1b05723e */ /* 0x000fc400000010ff */
[----:B------:R-:W-:Y:S02]  /*7100*/  SHF.R.U64 R28, R7, 0x3, RZ ;  /* 0x00000003071c7819 */ /* 0x000fe400000012ff */
[----:B------:R-:W-:Y:S02]  /*7110*/  LOP3.LUT R98, R207, 0x380, RZ, 0xc0, !PT ;  /* 0x00000380cf627812 */ /* 0x000fe400078ec0ff */
[----:B------:R-:W-:Y:S02]  /*7120*/  F2FP.BF16.F32.PACK_AB R4, R170, R172 ;  /* 0x000000acaa04723e */ /* 0x000fe400000010ff */
[----:B------:R-:W-:Y:S02]  /*7130*/  LOP3.LUT R26, R3, 0x380, RZ, 0xc0, !PT ;  /* 0x00000380031a7812 */ /* 0x000fe400078ec0ff */
[----:B------:R-:W-:Y:S02]  /*7140*/  LOP3.LUT R27, R126, 0x380, RZ, 0xc0, !PT ;  /* 0x000003807e1b7812 */ /* 0x000fe400078ec0ff */
[----:B------:R-:W-:-:S02]  /*7150*/  F2FP.BF16.F32.PACK_AB R7, R31, R30 ;  /* 0x0000001e1f07723e */ /* 0x000fc400000010ff */
[----:B------:R-:W-:Y:S02]  /*7160*/  SHF.R.U64 R44, R44, 0x3, RZ ;  /* 0x000000032c2c7819 */ /* 0x000fe400000012ff */
[----:B------:R-:W-:Y:S01]  /*7170*/  LOP3.LUT R102, R209, 0x380, RZ, 0xc0, !PT ;  /* 0x00000380d1667812 */ /* 0x000fe200078ec0ff */
[----:B------:R0:W-:Y:S01]  /*7180*/  STSM.16.M88.4 [R173], R4 ;  /* 0x00000004ad007844 */ /* 0x0001e20000000200 */
[----:B------:R-:W-:Y:S02]  /*7190*/  LOP3.LUT R36, R36, R177, RZ, 0x3c, !PT ;  /* 0x000000b124247212 */ /* 0x000fe400078e3cff */
[----:B------:R-:W-:Y:S02]  /*71a0*/  LOP3.LUT R40, R40, R179, RZ, 0x3c, !PT ;  /* 0x000000b328287212 */ /* 0x000fe400078e3cff */
[----:B------:R-:W-:Y:S02]  /*71b0*/  SHF.R.U64 R48, R48, 0x3, RZ ;  /* 0x0000000330307819 */ /* 0x000fe400000012ff */
[----:B------:R-:W-:-:S02]  /*71c0*/  SHF.R.U64 R52, R52, 0x3, RZ ;  /* 0x0000000334347819 */ /* 0x000fc400000012ff */
[----:B------:R-:W-:Y:S02]  /*71d0*/  LOP3.LUT R177, R110, 0x380, RZ, 0xc0, !PT ;  /* 0x000003806eb17812 */ /* 0x000fe400078ec0ff */
[----:B------:R-:W-:Y:S02]  /*71e0*/  LOP3.LUT R179, R114, 0x380, RZ, 0xc0, !PT ;  /* 0x0000038072b37812 */ /* 0x000fe400078ec0ff */
[----:B------:R-:W-:Y:S02]  /*71f0*/  SHF.R.U64 R98, R98, 0x3, RZ ;  /* 0x0000000362627819 */ /* 0x000fe400000012ff */
[----:B------:R-:W-:Y:S02]  /*7200*/  SHF.R.U64 R26, R26, 0x3, RZ ;  /* 0x000000031a1a7819 */ /* 0x000fe400000012ff */
[----:B------:R-:W-:Y:S02]  /*7210*/  SHF.R.U64 R27, R27, 0x3, RZ ;  /* 0x000000031b1b7819 */ /* 0x000fe400000012ff */
[----:B------:R-:W-:-:S02]  /*7220*/  LOP3.LUT R44, R44, R181, RZ, 0x3c, !PT ;  /* 0x000000b52c2c7212 */ /* 0x000fc400078e3cff */
[----:B------:R-:W-:Y:S02]  /*7230*/  SHF.R.U64 R102, R102, 0x3, RZ ;  /* 0x0000000366667819 */ /* 0x000fe400000012ff */
[----:B------:R-:W-:Y:S02]  /*7240*/  LOP3.LUT R48, R48, R183, RZ, 0x3c, !PT ;  /* 0x000000b730307212 */ /* 0x000fe400078e3cff */
[----:B------:R-:W-:Y:S02]  /*7250*/  MOV R33, R32 ;  /* 0x0000002000217202 */ /* 0x000fe40000000f00 */
[----:B0-----:R-:W-:Y:S02]  /*7260*/  F2FP.BF16.F32.PACK_AB R4, R166, R169 ;  /* 0x000000a9a604723e */ /* 0x001fe400000010ff */
[----:B------:R-:W-:Y:S02]  /*7270*/  F2FP.BF16.F32.PACK_AB R5, R35, R34 ;  /* 0x000000222305723e */ /* 0x000fe400000010ff */
[----:B------:R-:W-:-:S02]  /*7280*/  F2FP.BF16.F32.PACK_AB R6, R8, R167 ;  /* 0x000000a70806723e */ /* 0x000fc400000010ff */
[----:B------:R-:W-:Y:S02]  /*7290*/  F2FP.BF16.F32.PACK_AB R7, R39, R38 ;  /* 0x000000262707723e */ /* 0x000fe400000010ff */
[----:B------:R-:W-:Y:S02]  /*72a0*/  LOP3.LUT R52, R52, R205, RZ, 0x3c, !PT ;  /* 0x000000cd34347212 */ /* 0x000fe400078e3cff */
[----:B------:R-:W-:Y:S01]  /*72b0*/  SHF.R.U64 R177, R177, 0x3, RZ ;  /* 0x00000003b1b17819 */ /* 0x000fe200000012ff */
[----:B------:R0:W-:Y:S01]  /*72c0*/  STSM.16.M88.4 [R33], R4 ;  /* 0x0000000421007844 */ /* 0x0001e20000000200 */
[----:B------:R-:W-:Y:S02]  /*72d0*/  SHF.R.U64 R179, R179, 0x3, RZ ;  /* 0x00000003b3b37819 */ /* 0x000fe400000012ff */
[----:B------:R-:W-:Y:S02]  /*72e0*/  MOV R36, R36 ;  /* 0x0000002400247202 */ /* 0x000fe40000000f00 */
[----:B------:R-:W-:-:S02]  /*72f0*/  F2FP.BF16.F32.PACK_AB R8, R164, R168 ;  /* 0x000000a8a408723e */ /* 0x000fc400000010ff */
[----:B------:R-:W-:Y:S02]  /*7300*/  LOP3.LUT R98, R98, R207, RZ, 0x3c, !PT ;  /* 0x000000cf62627212 */ /* 0x000fe400078e3cff */
[----:B------:R-:W-:Y:S01]  /*7310*/  LOP3.LUT R122, R26, R3, RZ, 0x3c, !PT ;  /* 0x000000031a7a7212 */ /* 0x000fe200078e3cff */
[----:B------:R1:W-:Y:S01]  /*7320*/  STSM.16.M88.4 [R36], R8 ;  /* 0x0000000824007844 */ /* 0x0003e20000000200 */
[----:B------:R-:W-:Y:S02]  /*7330*/  LOP3.LUT R126, R27, R126, RZ, 0x3c, !PT ;  /* 0x0000007e1b7e7212 */ /* 0x000fe400078e3cff */
[----:B------:R-:W-:Y:S02]  /*7340*/  MOV R40, R40 ;  /* 0x0000002800287202 */ /* 0x000fe40000000f00 */
[----:B------:R-:W-:Y:S01]  /*7350*/  LOP3.LUT R102, R102, R209, RZ, 0x3c, !PT ;  /* 0x000000d166667212 */ /* 0x000fe200078e3cff */
[----:B0-----:R-:W-:Y:S01]  /*7360*/  IMAD.U32 R5, RZ, RZ, UR8 ;  /* 0x00000008ff057e24 */ /* 0x001fe2000f8e00ff */
[----:B------:R-:W-:Y:S01]  /*7370*/  MOV R44, R44 ;  /* 0x0000002c002c7202 */ /* 0x000fe20000000f00 */
[----:B------:R0:W-:Y:S01]  /*7380*/  STSM.16.M88.4 [R40], R12 ;  /* 0x0000000c28007844 */ /* 0x0001e20000000200 */
[----:B------:R-:W-:Y:S01]  /*7390*/  F2FP.BF16.F32.PACK_AB R26, R61, R60 ;  /* 0x0000003c3d1a723e */ /* 0x000fe200000010ff */
[----:B------:R-:W-:Y:S01]  /*73a0*/  ULDC.64 UR8, c[0x0][0xc08] ;  /* 0x0003020000087ab9 */ /* 0x000fe20000000a00 */
[----:B------:R-:W-:Y:S01]  /*73b0*/  F2FP.BF16.F32.PACK_AB R27, R63, R62 ;  /* 0x0000003e3f1b723e */ /* 0x000fe200000010ff */
[----:B------:R-:W-:Y:S01]  /*73c0*/  IMAD.U32 R4, RZ, RZ, UR4 ;  /* 0x00000004ff047e24 */ /* 0x000fe2000f8e00ff */
[----:B------:R-:W-:-:S02]  /*73d0*/  MOV R48, R48 ;  /* 0x0000003000307202 */ /* 0x000fc40000000f00 */
[----:B------:R-:W-:Y:S01]  /*73e0*/  LOP3.LUT R110, R177, R110, RZ, 0x3c, !PT ;  /* 0x0000006eb16e7212 */ /* 0x000fe200078e3cff */
[----:B------:R2:W-:Y:S01]  /*73f0*/  STSM.16.M88.4 [R44], R24 ;  /* 0x000000182c007844 */ /* 0x0005e20000000200 */
[----:B------:R-:W-:Y:S02]  /*7400*/  LOP3.LUT R114, R179, R114, RZ, 0x3c, !PT ;  /* 0x00000072b3727212 */ /* 0x000fe400078e3cff */
[----:B------:R-:W-:Y:S01]  /*7410*/  MOV R52, R52 ;  /* 0x0000003400347202 */ /* 0x000fe20000000f00 */
[----:B------:R-:W-:Y:S01]  /*7420*/  STSM.16.M88.4 [R48], R64 ;  /* 0x0000004030007844 */ /* 0x000fe20000000200 */
[----:B------:R-:W-:Y:S02]  /*7430*/  F2FP.BF16.F32.PACK_AB R75, R79, R78 ;  /* 0x0000004e4f4b723e */ /* 0x000fe400000010ff */
[----:B------:R-:W-:Y:S02]  /*7440*/  F2FP.BF16.F32.PACK_AB R81, R83, R82 ;  /* 0x000000525351723e */ /* 0x000fe400000010ff */
[----:B------:R-:W-:Y:S01]  /*7450*/  F2FP.BF16.F32.PACK_AB R88, R89, R88 ;  /* 0x000000585958723e */ /* 0x000fe200000010ff */
[----:B------:R-:W-:Y:S01]  /*7460*/  STSM.16.M88.4 [R52], R72 ;  /* 0x0000004834007844 */ /* 0x000fe20000000200 */
[----:B------:R-:W-:-:S02]  /*7470*/  MOV R32, R98 ;  /* 0x0000006200207202 */ /* 0x000fc40000000f00 */
[----:B------:R-:W-:Y:S02]  /*7480*/  F2FP.BF16.F32.PACK_AB R82, R85, R84 ;  /* 0x000000545552723e */ /* 0x000fe400000010ff */
[----:B------:R-:W-:Y:S02]  /*7490*/  F2FP.BF16.F32.PACK_AB R83, R87, R86 ;  /* 0x000000565753723e */ /* 0x000fe400000010ff */
[----:B------:R-:W-:Y:S02]  /*74a0*/  F2FP.BF16.F32.PACK_AB R89, R91, R90 ;  /* 0x0000005a5b59723e */ /* 0x000fe400000010ff */
[----:B------:R-:W-:Y:S01]  /*74b0*/  MOV R102, R102 ;  /* 0x0000006600667202 */ /* 0x000fe20000000f00 */
[----:B------:R-:W-:Y:S01]  /*74c0*/  STSM.16.M88.4 [R32], R80 ;  /* 0x0000005020007844 */ /* 0x000fe20000000200 */
[----:B------:R-:W-:Y:S02]  /*74d0*/  F2FP.BF16.F32.PACK_AB R90, R93, R92 ;  /* 0x0000005c5d5a723e */ /* 0x000fe400000010ff */
[----:B------:R-:W-:-:S02]  /*74e0*/  F2FP.BF16.F32.PACK_AB R91, R95, R94 ;  /* 0x0000005e5f5b723e */ /* 0x000fc400000010ff */
[----:B------:R-:W-:Y:S02]  /*74f0*/  F2FP.BF16.F32.PACK_AB R96, R97, R96 ;  /* 0x000000606160723e */ /* 0x000fe400000010ff */
[----:B------:R-:W-:Y:S01]  /*7500*/  MOV R31, R106 ;  /* 0x0000006a001f7202 */ /* 0x000fe20000000f00 */
[----:B------:R-:W-:Y:S01]  /*7510*/  STSM.16.M88.4 [R102], R88 ;  /* 0x0000005866007844 */ /* 0x000fe20000000200 */
[----:B------:R-:W-:Y:S02]  /*7520*/  F2FP.BF16.F32.PACK_AB R97, R46, R42 ;  /* 0x0000002a2e61723e */ /* 0x000fe400000010ff */
[----:B------:R-:W-:Y:S02]  /*7530*/  F2FP.BF16.F32.PACK_AB R98, R101, R100 ;  /* 0x000000646562723e */ /* 0x000fe400000010ff */
[----:B------:R-:W-:Y:S02]  /*7540*/  F2FP.BF16.F32.PACK_AB R99, R54, R50 ;  /* 0x000000323663723e */ /* 0x000fe400000010ff */
[----:B------:R-:W-:-:S02]  /*7550*/  F2FP.BF16.F32.PACK_AB R104, R105, R104 ;  /* 0x000000686968723e */ /* 0x000fc400000010ff */
[----:B------:R-:W-:Y:S01]  /*7560*/  MOV R110, R110 ;  /* 0x0000006e006e7202 */ /* 0x000fe20000000f00 */
[----:B------:R-:W-:Y:S01]  /*7570*/  STSM.16.M88.4 [R31], R96 ;  /* 0x000000601f007844 */ /* 0x000fe20000000200 */
[----:B------:R-:W-:Y:S02]  /*7580*/  MOV R30, R114 ;  /* 0x00000072001e7202 */ /* 0x000fe40000000f00 */
[----:B------:R-:W-:Y:S02]  /*7590*/  F2FP.BF16.F32.PACK_AB R105, R58, R56 ;  /* 0x000000383a69723e */ /* 0x000fe400000010ff */
[----:B------:R-:W-:Y:S02]  /*75a0*/  F2FP.BF16.F32.PACK_AB R106, R109, R108 ;  /* 0x0000006c6d6a723e */ /* 0x000fe400000010ff */
[----:B------:R-:W-:Y:S02]  /*75b0*/  F2FP.BF16.F32.PACK_AB R107, R154, R152 ;  /* 0x000000989a6b723e */ /* 0x000fe400000010ff */
[----:B------:R-:W-:-:S02]  /*75c0*/  F2FP.BF16.F32.PACK_AB R112, R113, R112 ;  /* 0x000000707170723e */ /* 0x000fc400000010ff */
[----:B------:R-:W-:Y:S01]  /*75d0*/  LOP3.LUT R28, R28, R151, RZ, 0x3c, !PT ;  /* 0x000000971c1c7212 */ /* 0x000fe200078e3cff */
[----:B------:R-:W-:Y:S01]  /*75e0*/  STSM.16.M88.4 [R110], R104 ;  /* 0x000000686e007844 */ /* 0x000fe20000000200 */
[----:B------:R-:W-:Y:S02]  /*75f0*/  MOV R3, R122 ;  /* 0x0000007a00037202 */ /* 0x000fe40000000f00 */
[----:B------:R-:W-:Y:S02]  /*7600*/  F2FP.BF16.F32.PACK_AB R113, R157, R155 ;  /* 0x0000009b9d71723e */ /* 0x000fe400000010ff */
[----:B------:R-:W-:Y:S02]  /*7610*/  F2FP.BF16.F32.PACK_AB R114, R117, R116 ;  /* 0x000000747572723e */ /* 0x000fe400000010ff */
[----:B------:R-:W-:Y:S02]  /*7620*/  F2FP.BF16.F32.PACK_AB R115, R159, R158 ;  /* 0x0000009e9f73723e */ /* 0x000fe400000010ff */
[----:B------:R-:W-:-:S02]  /*7630*/  F2FP.BF16.F32.PACK_AB R120, R121, R120 ;  /* 0x000000787978723e */ /* 0x000fc400000010ff */
[----:B------:R-:W-:Y:S01]  /*7640*/  F2FP.BF16.F32.PACK_AB R128, R129, R128 ;  /* 0x000000808180723e */ /* 0x000fe200000010ff */
        /* <DEDUP_REMOVED lines=8> */
[----:B------:R-:W-:Y:S02]  /*76d0*/  F2FP.BF16.F32.PACK_AB R130, R133, R132 ;  /* 0x000000848582723e */ /* 0x000fe400000010ff */
        /* <DEDUP_REMOVED lines=11> */
[----:B------:R-:W-:Y:S01]  /*7790*/  F2FP.BF16.F32.PACK_AB R147, R0, R150 ;  /* 0x000000960093723e */ /* 0x000fe200000010ff */
[----:B------:R-:W-:Y:S01]  /*77a0*/  UISETP.NE.U32.AND UP1, UPT, UR8, URZ, UPT ;  /* 0x0000003f0800728c */ /* 0x000fe2000bf25070 */
[----:B------:R-:W-:-:S03]  /*77b0*/  PLOP3.LUT P0, PT, PT, PT, UP0, 0x80, 0x0 ;  /* 0x000000000000781c */ /* 0x000fc60003f0f008 */
[----:B------:R3:W-:Y:S01]  /*77c0*/  STSM.16.M88.4 [R28], R144 ;  /* 0x000000901c007844 */ /* 0x0007e20000000200 */
[----:B------:R-:W-:Y:S01]  /*77d0*/  BAR.SYNC.DEFER_BLOCKING 0x1, 0x100 ;  /* 0x0044000000007b1d */ /* 0x000fe20000010000 */
[----:B------:R-:W-:-:S06]  /*77e0*/  UISETP.NE.AND.EX UP1, UPT, UR9, URZ, UPT, UP1 ;  /* 0x0000003f0900728c */ /* 0x000fcc000bf25310 */
[----:B------:R-:W-:-:S05]  /*77f0*/  PLOP3.LUT P6, PT, PT, PT, UP1, 0x80, 0x0 ;  /* 0x000000000000781c */ /* 0x000fca0003fcf018 */
[----:B------:R-:W-:-:S04]  /*7800*/  @UP1 UIADD3 UR8, UP2, UR10, UR8, URZ ;  /* 0x000000080a081290 */ /* 0x000fc8000ff5e03f */
[----:B------:R-:W-:Y:S01]  /*7810*/  @UP1 UIADD3.X UR9, UR11, UR9, URZ, UP2, !UPT ;  /* 0x000000090b091290 */ /* 0x000fe200097fe43f */
[----:B------:R-:W-:Y:S01]  /*7820*/  ULDC UR4, c[0x0][0xa88] ;  /* 0x0002a20000047ab9 */ /* 0x000fe20000000800 */
[----:B-1----:R-:W-:Y:S02]  /*7830*/  IMAD.U32 R10, RZ, RZ, UR8 ;  /* 0x00000008ff0a7e24 */ /* 0x002fe4000f8e00ff */
[----:B------:R-:W-:Y:S01]  /*7840*/  IMAD.U32 R0, RZ, RZ, UR4 ;  /* 0x00000004ff007e24 */ /* 0x000fe2000f8e00ff */
[----:B------:R-:W4:Y:S01]  /*7850*/  @P0 LDG.E R6, desc[UR50][R4.64] ;  /* 0x0000003204060981 */ /* 0x000f22000c1e1900 */
[----:B------:R-:W-:Y:S02]  /*7860*/  IMAD.U32 R11, RZ, RZ, UR9 ;  /* 0x00000009ff0b7e24 */ /* 0x000fe4000f8e00ff */
[----:B------:R-:W-:-:S03]  /*7870*/  IMAD R7, R191, 0x40, R2 ;  /* 0x00000040bf077824 */ /* 0x000fc600078e0202 */
[----:B------:R1:W5:Y:S01]  /*7880*/  @P6 LDG.E R0, desc[UR50][R10.64] ;  /* 0x000000320a006981 */ /* 0x000362000c1e1900 */
[----:B------:R-:W-:-:S03]  /*7890*/  IMAD.WIDE R174, R7, 0x2, R174 ;  /* 0x0000000207ae7825 */ /* 0x000fc600078e02ae */
[C---:B------:R-:W-:Y:S02]  /*78a0*/  IADD3 R9, P2, R174.reuse, 0x1000, RZ ;  /* 0x00001000ae097810 */ /* 0x040fe40007f5e0ff */
[C---:B0-----:R-:W-:Y:S02]  /*78b0*/  IADD3 R13, P1, R174.reuse, 0x2000, RZ ;  /* 0x00002000ae0d7810 */ /* 0x041fe40007f3e0ff */
[----:B------:R-:W-:Y:S02]  /*78c0*/  P2R R7, PR, RZ, 0x4 ;  /* 0x00000004ff077803 */ /* 0x000fe40000000000 */
[C---:B--2---:R-:W-:Y:S02]  /*78d0*/  IADD3 R25, P2, R174.reuse, 0x3000, RZ ;  /* 0x00003000ae197810 */ /* 0x044fe40007f5e0ff */
[C---:B------:R-:W-:Y:S02]  /*78e0*/  IADD3 R29, P3, R174.reuse, 0x4000, RZ ;  /* 0x00004000ae1d7810 */ /* 0x040fe40007f7e0ff */
[----:B------:R-:W-:-:S02]  /*78f0*/  IADD3 R33, P4, R174, 0x5000, RZ ;  /* 0x00005000ae217810 */ /* 0x000fc40007f9e0ff */
[----:B------:R-:W-:Y:S02]  /*7900*/  IADD3 R37, P5, R174, 0x6000, RZ ;  /* 0x00006000ae257810 */ /* 0x000fe40007fbe0ff */
[----:B------:R-:W-:Y:S02]  /*7910*/  LOP3.LUT R8, R9, 0x380, RZ, 0xc0, !PT ;  /* 0x0000038009087812 */ /* 0x000fe400078ec0ff */
[----:B------:R-:W-:Y:S02]  /*7920*/  LOP3.LUT R12, R13, 0x380, RZ, 0xc0, !PT ;  /* 0x000003800d0c7812 */ /* 0x000fe400078ec0ff */
[----:B------:R-:W-:Y:S02]  /*7930*/  LOP3.LUT R24, R25, 0x380, RZ, 0xc0, !PT ;  /* 0x0000038019187812 */ /* 0x000fe400078ec0ff */
[----:B---3--:R-:W-:Y:S02]  /*7940*/  LOP3.LUT R28, R29, 0x380, RZ, 0xc0, !PT ;  /* 0x000003801d1c7812 */ /* 0x008fe400078ec0ff */
[----:B------:R-:W-:-:S02]  /*7950*/  LOP3.LUT R32, R33, 0x380, RZ, 0xc0, !PT ;  /* 0x0000038021207812 */ /* 0x000fc400078ec0ff */
[----:B------:R-:W-:Y:S01]  /*7960*/  LOP3.LUT R36, R37, 0x380, RZ, 0xc0, !PT ;  /* 0x0000038025247812 */ /* 0x000fe200078ec0ff */
[----:B------:R-:W-:Y:S01]  /*7970*/  UMOV UR4, URZ ;  /* 0x0000003f00047c82 */ /* 0x000fe20008000000 */
[----:B------:R-:W-:Y:S02]  /*7980*/  SHF.R.U64 R8, R8, 0x3, RZ ;  /* 0x0000000308087819 */ /* 0x000fe400000012ff */
[----:B------:R-:W-:Y:S02]  /*7990*/  SHF.R.U64 R12, R12, 0x3, RZ ;  /* 0x000000030c0c7819 */ /* 0x000fe400000012ff */
[----:B------:R-:W-:Y:S02]  /*79a0*/  SHF.R.U64 R24, R24, 0x3, RZ ;  /* 0x0000000318187819 */ /* 0x000fe400000012ff */
[----:B------:R-:W-:Y:S02]  /*79b0*/  SHF.R.U64 R28, R28, 0x3, RZ ;  /* 0x000000031c1c7819 */ /* 0x000fe400000012ff */
[----:B------:R-:W-:-:S02]  /*79c0*/  SHF.R.U64 R32, R32, 0x3, RZ ;  /* 0x0000000320207819 */ /* 0x000fc400000012ff */
[----:B------:R-:W-:Y:S02]  /*79d0*/  SHF.R.U64 R36, R36, 0x3, RZ ;  /* 0x0000000324247819 */ /* 0x000fe400000012ff */
[----:B------:R-:W-:Y:S02]  /*79e0*/  LOP3.LUT R8, R8, R9, RZ, 0x3c, !PT ;  /* 0x0000000908087212 */ /* 0x000fe400078e3cff */
[----:B------:R-:W-:Y:S02]  /*79f0*/  LOP3.LUT R12, R12, R13, RZ, 0x3c, !PT ;  /* 0x0000000d0c0c7212 */ /* 0x000fe400078e3cff */
[----:B------:R-:W-:Y:S02]  /*7a00*/  LOP3.LUT R24, R24, R25, RZ, 0x3c, !PT ;  /* 0x0000001918187212 */ /* 0x000fe400078e3cff */
[----:B------:R-:W-:Y:S02]  /*7a10*/  LOP3.LUT R28, R28, R29, RZ, 0x3c, !PT ;  /* 0x0000001d1c1c7212 */ /* 0x000fe400078e3cff */
[----:B------:R-:W-:-:S02]  /*7a20*/  LOP3.LUT R32, R32, R33, RZ, 0x3c, !PT ;  /* 0x0000002120207212 */ /* 0x000fc400078e3cff */
[----:B------:R-:W-:Y:S02]  /*7a30*/  LOP3.LUT R36, R36, R37, RZ, 0x3c, !PT ;  /* 0x0000002524247212 */ /* 0x000fe400078e3cff */
[----:B----4-:R-:W-:Y:S01]  /*7a40*/  @P0 R2UR UR4, R6 ;  /* 0x00000000060402ca */ /* 0x010fe200000e0000 */
[----:B-1----:R-:W-:-:S14]  /*7a50*/  @P6 BRA `(.L_x_389) ;  /* 0x0000000000106947 */ /* 0x002fdc0003800000 */
[----:B------:R-:W-:Y:S05]  /*7a60*/  @!P0 BRA `(.L_x_389) ;  /* 0x00000000000c8947 */ /* 0x000fea0003800000 */
[----:B------:R-:W2:Y:S04]  /*7a70*/  LDG.E R3, desc[UR50][R4.64] ;  /* 0x0000003204037981 */ /* 0x000ea8000c1e1900 */
[----:B-----5:R-:W2:Y:S02]  /*7a80*/  LDG.E R0, desc[UR50][R4.64+0x4] ;  /* 0x0000043204007981 */ /* 0x020ea4000c1e1900 */
[----:B--2---:R-:W-:-:S07]  /*7a90*/  IADD3 R0, -R3, R0, RZ ;  /* 0x0000000003007210 */ /* 0x004fce0007ffe1ff */
.L_x_389:
[----:B------:R-:W0:Y:S01]  /*7aa0*/  SHFL.IDX PT, R3, R192, RZ, 0x1f ;  /* 0x00001fffc0037589 */ /* 0x000e2200000e0000 */
[----:B------:R-:W-:Y:S01]  /*7ab0*/  ISETP.NE.AND P6, PT, R7, RZ, PT ;  /* 0x000000ff0700720c */ /* 0x000fe20003fc5270 */
[--C-:B------:R-:W-:Y:S01]  /*7ac0*/  IMAD.X R13, RZ, RZ, R175.reuse, P1 ;  /* 0x000000ffff0d7224 */ /* 0x100fe200008e06af */
[C---:B------:R-:W-:Y:S01]  /*7ad0*/  IADD3 R41, P0, R174.reuse, 0x7000, RZ ;  /* 0x00007000ae297810 */ /* 0x040fe20007f1e0ff */
[--C-:B------:R-:W-:Y:S01]  /*7ae0*/  IMAD.X R25, RZ, RZ, R175.reuse, P2 ;  /* 0x000000ffff197224 */ /* 0x100fe200010e06af */
[C---:B------:R-:W-:Y:S01]  /*7af0*/  IADD3 R49, P1, R174.reuse, 0x9000, RZ ;  /* 0x00009000ae317810 */ /* 0x040fe20007f3e0ff */
[--C-:B------:R-:W-:Y:S01]  /*7b00*/  IMAD.X R9, RZ, RZ, R175.reuse, P6 ;  /* 0x000000ffff097224 */ /* 0x100fe200030e06af */
[----:B------:R-:W-:Y:S01]  /*7b10*/  IADD3 R45, P6, R174, 0x8000, RZ ;  /* 0x00008000ae2d7810 */ /* 0x000fe20007fde0ff */
[--C-:B------:R-:W-:Y:S01]  /*7b20*/  IMAD.X R29, RZ, RZ, R175.reuse, P3 ;  /* 0x000000ffff1d7224 */ /* 0x100fe200018e06af */
[----:B------:R-:W-:Y:S01]  /*7b30*/  LOP3.LUT R40, R41, 0x380, RZ, 0xc0, !PT ;  /* 0x0000038029287812 */ /* 0x000fe200078ec0ff */
[--C-:B------:R-:W-:Y:S01]  /*7b40*/  IMAD.X R33, RZ, RZ, R175.reuse, P4 ;  /* 0x000000ffff217224 */ /* 0x100fe200020e06af */
[----:B------:R-:W-:Y:S01]  /*7b50*/  LOP3.LUT R44, R45, 0x380, RZ, 0xc0, !PT ;  /* 0x000003802d2c7812 */ /* 0x000fe200078ec0ff */
[--C-:B------:R-:W-:Y:S01]  /*7b60*/  IMAD.X R37, RZ, RZ, R175.reuse, P5 ;  /* 0x000000ffff257224 */ /* 0x100fe200028e06af */
[----:B------:R-:W-:Y:S01]  /*7b70*/  LOP3.LUT R48, R49, 0x380, RZ, 0xc0, !PT ;  /* 0x0000038031307812 */ /* 0x000fe200078ec0ff */
[----:B------:R-:W-:Y:S01]  /*7b80*/  USHF.R.S32.HI UR14, URZ, 0x1f, UR4 ;  /* 0x0000001f3f0e7899 */ /* 0x000fe20008011404 */
[----:B------:R-:W-:Y:S01]  /*7b90*/  SHF.R.U64 R44, R44, 0x3, RZ ;  /* 0x000000032c2c7819 */ /* 0x000fe200000012ff */
[----:B------:R-:W-:Y:S01]  /*7ba0*/  USHF.R.S32.HI UR15, URZ, 0x1f, UR45 ;  /* 0x0000001f3f0f7899 */ /* 0x000fe2000801142d */
[----:B------:R-:W-:Y:S01]  /*7bb0*/  SHF.R.U64 R40, R40, 0x3, RZ ;  /* 0x0000000328287819 */ /* 0x000fe200000012ff */
[----:B------:R-:W-:Y:S01]  /*7bc0*/  USEL UR42, UR42, URZ, !UP0 ;  /* 0x0000003f2a2a7287 */ /* 0x000fe2000c000000 */
[----:B------:R-:W-:Y:S01]  /*7bd0*/  SHF.R.U64 R48, R48, 0x3, RZ ;  /* 0x0000000330307819 */ /* 0x000fe200000012ff */
[----:B------:R-:W-:Y:S01]  /*7be0*/  USEL UR43, UR43, URZ, !UP0 ;  /* 0x0000003f2b2b7287 */ /* 0x000fe2000c000000 */
[----:B------:R-:W-:Y:S01]  /*7bf0*/  LOP3.LUT R44, R44, R45, RZ, 0x3c, !PT ;  /* 0x0000002d2c2c7212 */ /* 0x000fe200078e3cff */
[--C-:B------:R-:W-:Y:S01]  /*7c00*/  IMAD.X R45, RZ, RZ, R175.reuse, P6 ;  /* 0x000000ffff2d7224 */ /* 0x100fe200030e06af */
[----:B------:R-:W-:Y:S01]  /*7c10*/  LOP3.LUT R40, R40, R41, RZ, 0x3c, !PT ;  /* 0x0000002928287212 */ /* 0x000fe200078e3cff */
[----:B------:R-:W-:Y:S01]  /*7c20*/  IMAD.X R41, RZ, RZ, R175, P0 ;  /* 0x000000ffff297224 */ /* 0x000fe200000e06af */
[----:B0-----:R-:W-:-:S02]  /*7c30*/  ISETP.NE.AND P6, PT, R3, RZ, PT ;  /* 0x000000ff0300720c */ /* 0x001fc40003fc5270 */
[----:B------:R-:W-:Y:S01]  /*7c40*/  LOP3.LUT R48, R48, R49, RZ, 0x3c, !PT ;  /* 0x0000003130307212 */ /* 0x000fe200078e3cff */
[----:B------:R-:W-:Y:S01]  /*7c50*/  IMAD.X R49, RZ, RZ, R175, P1 ;  /* 0x000000ffff317224 */ /* 0x000fe200008e06af */
[C---:B------:R-:W-:Y:S02]  /*7c60*/  IADD3 R57, P2, R174.reuse, 0xa000, RZ ;  /* 0x0000a000ae397810 */ /* 0x040fe40007f5e0ff */
[C---:B------:R-:W-:Y:S02]  /*7c70*/  IADD3 R53, P3, R174.reuse, 0xb000, RZ ;  /* 0x0000b000ae357810 */ /* 0x040fe40007f7e0ff */
[C---:B------:R-:W-:Y:S02]  /*7c80*/  IADD3 R65, P4, R174.reuse, 0xc000, RZ ;  /* 0x0000c000ae417810 */ /* 0x040fe40007f9e0ff */
[C---:B------:R-:W-:Y:S02]  /*7c90*/  IADD3 R61, P5, R174.reuse, 0xd000, RZ ;  /* 0x0000d000ae3d7810 */ /* 0x040fe40007fbe0ff */
[----:B------:R-:W-:-:S02]  /*7ca0*/  IADD3 R73, P0, R174, 0xe000, RZ ;  /* 0x0000e000ae497810 */ /* 0x000fc40007f1e0ff */
[----:B------:R-:W-:Y:S02]  /*7cb0*/  IADD3 R4, P1, R174, 0xf000, RZ ;  /* 0x0000f000ae047810 */ /* 0x000fe40007f3e0ff */
[----:B------:R-:W-:Y:S02]  /*7cc0*/  LOP3.LUT R56, R57, 0x380, RZ, 0xc0, !PT ;  /* 0x0000038039387812 */ /* 0x000fe400078ec0ff */
[----:B------:R-:W-:Y:S01]  /*7cd0*/  LOP3.LUT R52, R53, 0x380, RZ, 0xc0, !PT ;  /* 0x0000038035347812 */ /* 0x000fe200078ec0ff */
[----:B------:R-:W-:Y:S01]  /*7ce0*/  IMAD.X R69, RZ, RZ, R175, P1 ;  /* 0x000000ffff457224 */ /* 0x000fe200008e06af */
[----:B------:R-:W-:Y:S02]  /*7cf0*/  LOP3.LUT R64, R65, 0x380, RZ, 0xc0, !PT ;  /* 0x0000038041407812 */ /* 0x000fe400078ec0ff */
[----:B------:R-:W-:Y:S02]  /*7d00*/  LOP3.LUT R60, R61, 0x380, RZ, 0xc0, !PT ;  /* 0x000003803d3c7812 */ /* 0x000fe400078ec0ff */
[----:B------:R-:W-:-:S02]  /*7d10*/  LOP3.LUT R72, R73, 0x380, RZ, 0xc0, !PT ;  /* 0x0000038049487812 */ /* 0x000fc400078ec0ff */
[----:B------:R-:W-:Y:S02]  /*7d20*/  LOP3.LUT R5, R174, 0x380, RZ, 0xc0, !PT ;  /* 0x00000380ae057812 */ /* 0x000fe400078ec0ff */
        /* <DEDUP_REMOVED lines=8> */
[----:B------:R-:W-:Y:S02]  /*7db0*/  LOP3.LUT R56, R56, R57, RZ, 0x3c, !PT ;  /* 0x0000003938387212 */ /* 0x000fe400078e3cff */
        /* <DEDUP_REMOVED lines=8> */
[----:B------:R-:W-:-:S02]  /*7e40*/  IADD3.X R57, RZ, R175, RZ, P2, !PT ;  /* 0x000000afff397210 */ /* 0x000fc400017fe4ff */
[----:B------:R-:W-:Y:S02]  /*7e50*/  LOP3.LUT R174, R5, R174, RZ, 0x3c, !PT ;  /* 0x000000ae05ae7212 */ /* 0x000fe400078e3cff */
[----:B------:R-:W-:Y:S01]  /*7e60*/  LOP3.LUT R68, R3, R4, RZ, 0x3c, !PT ;  /* 0x0000000403447212 */ /* 0x000fe200078e3cff */
[----:B------:R-:W-:Y:S06]  /*7e70*/  @P6 BRA `(.L_x_390) ;  /* 0x0000000000c46947 */ /* 0x000fec0003800000 */
[----:B------:R-:W0:Y:S01]  /*7e80*/  LDC R11, c[0x0][0xbe8] ;  /* 0x0002fa00ff0b7b82 */ /* 0x000e220000000800 */
[----:B------:R-:W-:Y:S01]  /*7e90*/  IMAD.U32 R10, RZ, RZ, UR44 ;  /* 0x0000002cff0a7e24 */ /* 0x000fe2000f8e00ff */
[----:B------:R-:W-:Y:S01]  /*7ea0*/  ULDC.64 UR12, c[0x0][0xb90] ;  /* 0x0002e400000c7ab9 */ /* 0x000fe20000000a00 */
[----:B------:R-:W-:Y:S01]  /*7eb0*/  UMOV UR8, UR4 ;  /* 0x0000000400087c82 */ /* 0x000fe20008000000 */
[----:B------:R-:W-:Y:S01]  /*7ec0*/  UIMAD UR10, UR15, UR12, URZ ;  /* 0x0000000c0f0a72a4 */ /* 0x000fe2000f8e023f */
[----:B------:R-:W-:Y:S01]  /*7ed0*/  IMAD R10, R10, 0x40, R195 ;  /* 0x000000400a0a7824 */ /* 0x000fe200078e02c3 */
[----:B------:R-:W-:Y:S01]  /*7ee0*/  UMOV UR9, UR14 ;  /* 0x0000000e00097c82 */ /* 0x000fe20008000000 */
[----:B------:R-:W-:Y:S01]  /*7ef0*/  IMAD.U32 R15, RZ, RZ, UR44 ;  /* 0x0000002cff0f7e24 */ /* 0x000fe2000f8e00ff */
[----:B------:R-:W-:Y:S01]  /*7f00*/  UIMAD.WIDE.U32 UR8, UR45, UR12, UR8 ;  /* 0x0000000c2d0872a5 */ /* 0x000fe2000f8e0008 */
[----:B------:R-:W-:Y:S01]  /*7f10*/  IMAD.MOV.U32 R4, RZ, RZ, R10 ;  /* 0x000000ffff047224 */ /* 0x000fe200078e000a */
[----:B------:R-:W-:Y:S01]  /*7f20*/  UIMAD UR10, UR45, UR13, UR10 ;  /* 0x0000000d2d0a72a4 */ /* 0x000fe2000f8e020a */
[----:B------:R-:W-:-:S02]  /*7f30*/  IMAD.MOV R30, RZ, RZ, -R18 ;  /* 0x000000ffff1e7224 */ /* 0x000fc400078e0a12 */
[----:B------:R-:W-:Y:S01]  /*7f40*/  ULDC.64 UR12, c[0x0][0xb98] ;  /* 0x0002e600000c7ab9 */ /* 0x000fe20000000a00 */
[----:B------:R-:W-:Y:S01]  /*7f50*/  UIADD3 UR9, UR9, UR10, URZ ;  /* 0x0000000a09097290 */ /* 0x000fe2000fffe03f */
[----:B------:R-:W-:Y:S01]  /*7f60*/  IMAD R15, R15, 0x40, R16 ;  /* 0x000000400f0f7824 */ /* 0x000fe200078e0210 */
[----:B------:R-:W-:Y:S02]  /*7f70*/  UIMAD UR11, UR43, UR12, URZ ;  /* 0x0000000c2b0b72a4 */ /* 0x000fe4000f8e023f */
[----:B------:R-:W-:Y:S02]  /*7f80*/  UIMAD.WIDE.U32 UR8, UR42, UR12, UR8 ;  /* 0x0000000c2a0872a5 */ /* 0x000fe4000f8e0008 */
[----:B------:R-:W-:Y:S01]  /*7f90*/  UIMAD UR11, UR42, UR13, UR11 ;  /* 0x0000000d2a0b72a4 */ /* 0x000fe2000f8e020b */
[----:B0-----:R-:W-:Y:S01]  /*7fa0*/  ISETP.NE.AND P0, PT, R11, 0x1, PT ;  /* 0x000000010b00780c */ /* 0x001fe20003f05270 */
[----:B-----5:R-:W-:-:S12]  /*7fb0*/  IMAD R26, R0, R11, RZ ;  /* 0x0000000b001a7224 */ /* 0x020fd800078e02ff */
[----:B------:R-:W0:Y:S08]  /*7fc0*/  @P0 LDC R3, c[0x0][0xbec] ;  /* 0x0002fb00ff030b82 */ /* 0x000e300000000800 */
[----:B------:R-:W1:Y:S01]  /*7fd0*/  @P0 LDC R6, c[0x0][0xbf0] ;  /* 0x0002fc00ff060b82 */ /* 0x000e620000000800 */
[----:B0-----:R-:W-:-:S05]  /*7fe0*/  @P0 IMAD.HI.U32 R3, R10, R3, RZ ;  /* 0x000000030a030227 */ /* 0x001fca00078e00ff */
[----:B-1----:R-:W-:-:S04]  /*7ff0*/  @P0 SHF.R.U32.HI R4, RZ, R6, R3 ;  /* 0x00000006ff040219 */ /* 0x002fc80000011603 */
[--C-:B------:R-:W-:Y:S01]  /*8000*/  SHF.R.S32.HI R5, RZ, 0x1f, R4.reuse ;  /* 0x0000001fff057819 */ /* 0x100fe20000011404 */
[----:B------:R-:W-:Y:S01]  /*8010*/  IMAD.MOV R6, RZ, RZ, -R4 ;  /* 0x000000ffff067224 */ /* 0x000fe200078e0a04 */
[----:B------:R-:W-:-:S03]  /*8020*/  IADD3 R4, P0, R4, UR8, RZ ;  /* 0x0000000804047c10 */ /* 0x000fc6000ff1e0ff */
[----:B------:R-:W-:Y:S01]  /*8030*/  IMAD R3, R11, R6, R10 ;  /* 0x000000060b037224 */ /* 0x000fe200078e020a */
[----:B------:R-:W-:-:S04]  /*8040*/  MOV R10, UR11 ;  /* 0x0000000b000a7c02 */ /* 0x000fc80008000f00 */
[----:B------:R-:W-:Y:S02]  /*8050*/  SHF.R.S32.HI R6, RZ, 0x1f, R3 ;  /* 0x0000001fff067819 */ /* 0x000fe40000011403 */
[----:B------:R-:W-:Y:S01]  /*8060*/  IADD3.X R5, R5, UR9, R10, P0, !PT ;  /* 0x0000000905057c10 */ /* 0x000fe200087fe40a */
[----:B------:R-:W-:Y:S02]  /*8070*/  ULDC.64 UR8, c[0x0][0xb88] ;  /* 0x0002e20000087ab9 */ /* 0x000fe40000000a00 */
[----:B------:R-:W-:Y:S02]  /*8080*/  IMAD R6, R6, UR8, RZ ;  /* 0x0000000806067c24 */ /* 0x000fe4000f8e02ff */
[----:B------:R-:W-:-:S04]  /*8090*/  IMAD.WIDE.U32 R4, R3, UR8, R4 ;  /* 0x0000000803047c25 */ /* 0x000fc8000f8e0004 */
[----:B------:R-:W-:Y:S01]  /*80a0*/  IMAD R3, R3, UR9, R6 ;  /* 0x0000000903037c24 */ /* 0x000fe2000f8e0206 */
[----:B------:R-:W-:Y:S02]  /*80b0*/  ULDC.64 UR8, c[0x0][0xb50] ;  /* 0x0002d40000087ab9 */ /* 0x000fe40000000a00 */
[----:B------:R-:W-:Y:S01]  /*80c0*/  LEA R10, P0, R4, UR8, 0x2 ;  /* 0x00000008040a7c11 */ /* 0x000fe2000f8010ff */
[----:B------:R-:W-:-:S04]  /*80d0*/  IMAD.IADD R3, R5, 0x1, R3 ;  /* 0x0000000105037824 */ /* 0x000fc800078e0203 */
[----:B------:R-:W-:Y:S01]  /*80e0*/  SHFL.IDX PT, R6, R10, 0x1, 0x1c1f ;  /* 0x003c1f000a067f89 */ /* 0x000fe200000e0000 */
[----:B------:R-:W-:Y:S01]  /*80f0*/  LEA.HI.X R14, R4, UR9, R3, 0x2, P0 ;  /* 0x00000009040e7c11 */ /* 0x000fe200080f1403 */
[----:B------:R-:W-:Y:S01]  /*8100*/  VIADD R3, R15, 0x8 ;  /* 0x000000080f037836 */ /* 0x000fe20000000000 */
[----:B------:R-:W-:Y:S01]  /*8110*/  ISETP.NE.AND P0, PT, R17, R30, PT ;  /* 0x0000001e1100720c */ /* 0x000fe20003f05270 */
[----:B------:R-:W-:Y:S03]  /*8120*/  SHFL.IDX PT, R4, R10, RZ, 0x1c1f ;  /* 0x001c1fff0a047589 */ /* 0x000fe600000e0000 */
[-C--:B------:R-:W-:Y:S01]  /*8130*/  ISETP.GE.OR P1, PT, R15, R26.reuse, P0 ;  /* 0x0000001a0f00720c */ /* 0x080fe20000726670 */
[----:B------:R-:W0:Y:S01]  /*8140*/  SHFL.IDX PT, R5, R14, RZ, 0x1c1f ;  /* 0x001c1fff0e057589 */ /* 0x000e2200000e0000 */
[----:B------:R-:W-:-:S03]  /*8150*/  ISETP.GE.OR P0, PT, R3, R26, P0 ;  /* 0x0000001a0300720c */ /* 0x000fc60000706670 */
[----:B------:R-:W1:Y:S08]  /*8160*/  SHFL.IDX PT, R7, R14, 0x1, 0x1c1f ;  /* 0x003c1f000e077f89 */ /* 0x000e7000000e0000 */
[----:B0-----:R0:W-:Y:S04]  /*8170*/  @!P1 ST.E desc[UR50][R4.64], R21 ;  /* 0x0000001504009985 */ /* 0x0011e8000c101932 */
[----:B-1----:R0:W-:Y:S02]  /*8180*/  @!P0 ST.E desc[UR50][R6.64], R20 ;  /* 0x0000001406008985 */ /* 0x0021e4000c101932 */
.L_x_390:
[----:B------:R-:W1:Y:S01]  /*8190*/  LDC R81, c[0x0][0xbe8] ;  /* 0x0002fa00ff517b82 */ /* 0x000e620000000800 */
[----:B------:R-:W-:Y:S01]  /*81a0*/  ULDC UR16, c[0x0][0xac8] ;  /* 0x0002b20000107ab9 */ /* 0x000fe20000000800 */
[----:B------:R-:W-:Y:S01]  /*81b0*/  ULDC.64 UR12, c[0x0][0xaa0] ;  /* 0x0002a800000c7ab9 */ /* 0x000fe20000000a00 */
[----:B------:R-:W-:Y:S01]  /*81c0*/  ISETP.GE.AND P0, PT, R189, UR16, PT ;  /* 0x00000010bd007c0c */ /* 0x000fe2000bf06270 */
[----:B0-----:R0:W5:Y:S03]  /*81d0*/  LD.E.128 R4, desc[UR50][R174.64] ;  /* 0x00000032ae047980 */ /* 0x001166000c101d00 */
[----:B------:R-:W-:Y:S01]  /*81e0*/  SEL R20, RZ, 0xffffffff, P0 ;  /* 0xffffffffff147807 */ /* 0x000fe20000000000 */
[----:B------:R-:W5:Y:S01]  /*81f0*/  LD.E.128 R8, desc[UR50][R8.64] ;  /* 0x0000003208087980 */ /* 0x000f62000c101d00 */
[----:B------:R-:W-:-:S03]  /*8200*/  ISETP.GE.AND P0, PT, R188, UR16, PT ;  /* 0x00000010bc007c0c */ /* 0x000fc6000bf06270 */
[----:B------:R-:W5:Y:S04]  /*8210*/  LD.E.128 R12, desc[UR50][R12.64] ;  /* 0x000000320c0c7980 */ /* 0x000f68000c101d00 */
[----:B------:R-:W5:Y:S04]  /*8220*/  LD.E.128 R24, desc[UR50][R24.64] ;  /* 0x0000003218187980 */ /* 0x000f68000c101d00 */
[----:B------:R-:W5:Y:S01]  /*8230*/  LD.E.128 R28, desc[UR50][R28.64] ;  /* 0x000000321c1c7980 */ /* 0x000f62000c101d00 */
[----:B-1----:R-:W-:Y:S01]  /*8240*/  ISETP.NE.AND P2, PT, R81, 0x1, PT ;  /* 0x000000015100780c */ /* 0x002fe20003f45270 */
[----:B------:R-:W-:Y:S01]  /*8250*/  IMAD.SHL.U32 R76, R20, 0x2, RZ ;  /* 0x00000002144c7824 */ /* 0x000fe200078e00ff */
[----:B------:R-:W-:Y:S01]  /*8260*/  ISETP.GE.AND P1, PT, R2, UR16, PT ;  /* 0x0000001002007c0c */ /* 0x000fe2000bf26270 */
[----:B------:R-:W5:Y:S01]  /*8270*/  LD.E.128 R32, desc[UR50][R32.64] ;  /* 0x0000003220207980 */ /* 0x000f62000c101d00 */
[----:B------:R-:W-:-:S02]  /*8280*/  SEL R20, RZ, 0xffffffff, P0 ;  /* 0xffffffffff147807 */ /* 0x000fc40000000000 */
[----:B------:R-:W-:Y:S01]  /*8290*/  SEL R3, RZ, 0x1, P1 ;  /* 0x00000001ff037807 */ /* 0x000fe20000800000 */
[----:B------:R-:W5:Y:S04]  /*82a0*/  LD.E.128 R36, desc[UR50][R36.64] ;  /* 0x0000003224247980 */ /* 0x000f68000c101d00 */
[----:B------:R-:W5:Y:S02]  /*82b0*/  LD.E.128 R40, desc[UR50][R40.64] ;  /* 0x0000003228287980 */ /* 0x000f64000c101d00 */
[----:B------:R-:W1:Y:S01]  /*82c0*/  @P2 LDC R77, c[0x0][0xbec] ;  /* 0x0002fb00ff4d2b82 */ /* 0x000e620000000800 */
[----:B------:R-:W-:Y:S01]  /*82d0*/  IMAD.SHL.U32 R20, R20, 0x4, RZ ;  /* 0x0000000414147824 */ /* 0x000fe200078e00ff */
[----:B------:R-:W-:Y:S01]  /*82e0*/  UIMAD UR10, UR14, UR12, URZ ;  /* 0x0000000c0e0a72a4 */ /* 0x000fe2000f8e023f */
[----:B------:R-:W5:Y:S04]  /*82f0*/  LD.E.128 R44, desc[UR50][R44.64] ;  /* 0x000000322c2c7980 */ /* 0x000f68000c101d00 */
[----:B------:R-:W5:Y:S01]  /*8300*/  LD.E.128 R48, desc[UR50][R48.64] ;  /* 0x0000003230307980 */ /* 0x000f62000c101d00 */
[----:B------:R-:W2:Y:S01]  /*8310*/  @P2 LDC R79, c[0x0][0xbf0] ;  /* 0x0002fc00ff4f2b82 */ /* 0x000ea20000000800 */
[----:B------:R-:W-:-:S02]  /*8320*/  LOP3.LUT R3, R76, 0x2, R3, 0xe2, !PT ;  /* 0x000000024c037812 */ /* 0x000fc400078ee203 */
[----:B------:R-:W-:Y:S01]  /*8330*/  ISETP.GE.AND P0, PT, R187, UR16, PT ;  /* 0x00000010bb007c0c */ /* 0x000fe2000bf06270 */
[----:B------:R-:W-:Y:S01]  /*8340*/  UIMAD.WIDE.U32 UR8, UR4, UR12, URZ ;  /* 0x0000000c040872a5 */ /* 0x000fe2000f8e003f */
[----:B------:R-:W-:Y:S01]  /*8350*/  LOP3.LUT R20, R20, 0x4, R3, 0xe2, !PT ;  /* 0x0000000414147812 */ /* 0x000fe200078ee203 */
[----:B------:R-:W-:Y:S01]  /*8360*/  UIMAD UR10, UR4, UR13, UR10 ;  /* 0x0000000d040a72a4 */ /* 0x000fe2000f8e020a */
[----:B------:R-:W-:Y:S01]  /*8370*/  SEL R21, RZ, 0xffffffff, P0 ;  /* 0xffffffffff157807 */ /* 0x000fe20000000000 */
[----:B------:R-:W-:Y:S01]  /*8380*/  IMAD R3, R190, 0x20, R191 ;  /* 0x00000020be037824 */ /* 0x000fe200078e02bf */
[----:B------:R-:W-:Y:S01]  /*8390*/  ULDC.64 UR12, c[0x0][0xae8] ;  /* 0x0002ba00000c7ab9 */ /* 0x000fe20000000a00 */
[----:B------:R-:W-:Y:S01]  /*83a0*/  IMAD.U32 R82, RZ, RZ, UR44 ;  /* 0x0000002cff527e24 */ /* 0x000fe2000f8e00ff */
[----:B------:R-:W-:Y:S01]  /*83b0*/  ISETP.GE.AND P0, PT, R186, UR16, PT ;  /* 0x00000010ba007c0c */ /* 0x000fe2000bf06270 */
[----:B------:R-:W-:Y:S01]  /*83c0*/  UIADD3 UR9, UR9, UR10, URZ ;  /* 0x0000000a09097290 */ /* 0x000fe2000fffe03f */
[----:B------:R-:W-:Y:S01]  /*83d0*/  SHF.L.U32 R21, R21, 0x3, RZ ;  /* 0x0000000315157819 */ /* 0x000fe200000006ff */
[----:B------:R-:W-:Y:S01]  /*83e0*/  UIMAD UR4, UR15, UR12, URZ ;  /* 0x0000000c0f0472a4 */ /* 0x000fe2000f8e023f */
[----:B------:R-:W-:Y:S01]  /*83f0*/  IMAD R82, R82, 0x40, R3 ;  /* 0x0000004052527824 */ /* 0x000fe200078e0203 */
[----:B------:R-:W-:Y:S01]  /*8400*/  SEL R3, RZ, 0xffffffff, P0 ;  /* 0xffffffffff037807 */ /* 0x000fe20000000000 */
[----:B------:R-:W-:Y:S01]  /*8410*/  UIMAD.WIDE.U32 UR8, UR45, UR12, UR8 ;  /* 0x0000000c2d0872a5 */ /* 0x000fe2000f8e0008 */
[----:B------:R-:W-:Y:S01]  /*8420*/  LOP3.LUT R21, R21, 0x8, R20, 0xe2, !PT ;  /* 0x0000000815157812 */ /* 0x000fe200078ee214 */
[----:B------:R-:W-:Y:S01]  /*8430*/  UIMAD UR4, UR45, UR13, UR4 ;  /* 0x0000000d2d0472a4 */ /* 0x000fe2000f8e0204 */
[----:B-1----:R-:W-:Y:S01]  /*8440*/  @P2 IMAD.HI.U32 R20, R82, R77, RZ ;  /* 0x0000004d52142227 */ /* 0x002fe200078e00ff */
[----:B------:R-:W-:Y:S01]  /*8450*/  ULDC.64 UR10, c[0x0][0xaf0] ;  /* 0x0002bc00000a7ab9 */ /* 0x000fe20000000a00 */
[----:B------:R-:W5:Y:S01]  /*8460*/  LD.E.128 R56, desc[UR50][R56.64] ;  /* 0x0000003238387980 */ /* 0x000f62000c101d00 */
[----:B------:R-:W-:Y:S01]  /*8470*/  UIMAD UR43, UR43, UR10, URZ ;  /* 0x0000000a2b2b72a4 */ /* 0x000fe2000f8e023f */
[----:B------:R-:W-:Y:S01]  /*8480*/  IMAD.SHL.U32 R76, R3, 0x10, RZ ;  /* 0x00000010034c7824 */ /* 0x000fe200078e00ff */
[----:B------:R-:W-:Y:S01]  /*8490*/  UIADD3 UR9, UR9, UR4, URZ ;  /* 0x0000000409097290 */ /* 0x000fe2000fffe03f */
[----:B------:R-:W-:Y:S01]  /*84a0*/  IMAD.MOV.U32 R3, RZ, RZ, R82 ;  /* 0x000000ffff037224 */ /* 0x000fe200078e0052 */
[----:B--2---:R-:W-:Y:S01]  /*84b0*/  @P2 SHF.R.U32.HI R3, RZ, R79, R20 ;  /* 0x0000004fff032219 */ /* 0x004fe20000011614 */
[----:B------:R-:W-:Y:S01]  /*84c0*/  UIMAD UR4, UR42, UR11, UR43 ;  /* 0x0000000b2a0472a4 */ /* 0x000fe2000f8e022b */
[----:B------:R-:W5:Y:S01]  /*84d0*/  LD.E.128 R52, desc[UR50][R52.64] ;  /* 0x0000003234347980 */ /* 0x000f62000c101d00 */
[----:B------:R-:W-:Y:S01]  /*84e0*/  UIMAD.WIDE.U32 UR42, UR42, UR10, UR8 ;  /* 0x0000000a2a2a72a5 */ /* 0x000fe2000f8e0008 */
[--C-:B------:R-:W-:Y:S01]  /*84f0*/  SHF.R.S32.HI R77, RZ, 0x1f, R3.reuse ;  /* 0x0000001fff4d7819 */ /* 0x100fe20000011403 */
[----:B------:R-:W-:Y:S01]  /*8500*/  IMAD.MOV R79, RZ, RZ, -R3 ;  /* 0x000000ffff4f7224 */ /* 0x000fe200078e0a03 */
[----:B------:R-:W-:Y:S01]  /*8510*/  ISETP.GE.AND P0, PT, R185, UR16, PT ;  /* 0x00000010b9007c0c */ /* 0x000fe2000bf06270 */
[----:B------:R-:W-:Y:S01]  /*8520*/  UIADD3 UR4, UR43, UR4, URZ ;  /* 0x000000042b047290 */ /* 0x000fe2000fffe03f */
[----:B------:R-:W5:Y:S01]  /*8530*/  LD.E.128 R64, desc[UR50][R64.64] ;  /* 0x0000003240407980 */ /* 0x000f62000c101d00 */
[----:B------:R-:W-:Y:S01]  /*8540*/  ULDC.64 UR8, c[0x0][0xae0] ;  /* 0x0002b80000087ab9 */ /* 0x000fe20000000a00 */
[----:B------:R-:W-:Y:S01]  /*8550*/  SEL R78, RZ, 0xffffffff, P0 ;  /* 0xffffffffff4e7807 */ /* 0x000fe20000000000 */
[----:B------:R-:W-:Y:S01]  /*8560*/  IMAD R80, R77, UR8, RZ ;  /* 0x000000084d507c24 */ /* 0x000fe2000f8e02ff */
[----:B------:R-:W-:Y:S01]  /*8570*/  LOP3.LUT R76, R76, 0x10, R21, 0xe2, !PT ;  /* 0x000000104c4c7812 */ /* 0x000fe200078ee215 */
[----:B------:R-:W-:Y:S01]  /*8580*/  IMAD R77, R81, R79, R82 ;  /* 0x0000004f514d7224 */ /* 0x000fe200078e0252 */
[----:B------:R-:W5:Y:S01]  /*8590*/  LD.E.128 R60, desc[UR50][R60.64] ;  /* 0x000000323c3c7980 */ /* 0x000f62000c101d00 */
[----:B------:R-:W-:-:S02]  /*85a0*/  IMAD.U32 R21, RZ, RZ, UR43 ;  /* 0x0000002bff157e24 */ /* 0x000fc4000f8e00ff */
[----:B------:R-:W-:Y:S01]  /*85b0*/  IMAD.U32 R20, RZ, RZ, UR42 ;  /* 0x0000002aff147e24 */ /* 0x000fe2000f8e00ff */
[----:B------:R-:W5:Y:S01]  /*85c0*/  LD.E.128 R72, desc[UR50][R72.64] ;  /* 0x0000003248487980 */ /* 0x000f62000c101d00 */
[----:B------:R-:W-:Y:S02]  /*85d0*/  IMAD.U32 R21, RZ, RZ, UR4 ;  /* 0x00000004ff157e24 */ /* 0x000fe4000f8e00ff */
[----:B------:R-:W-:Y:S01]  /*85e0*/  IMAD.SHL.U32 R83, R78, 0x20, RZ ;  /* 0x000000204e537824 */ /* 0x000fe200078e00ff */
[----:B------:R-:W5:Y:S01]  /*85f0*/  LD.E.128 R68, desc[UR50][R68.64] ;  /* 0x0000003244447980 */ /* 0x000f62000c101d00 */
[----:B------:R-:W-:Y:S01]  /*8600*/  SHF.R.S32.HI R78, RZ, 0x1f, R77 ;  /* 0x0000001fff4e7819 */ /* 0x000fe2000001144d */
[C---:B------:R-:W-:Y:S01]  /*8610*/  IMAD R79, R3.reuse, UR9, R80 ;  /* 0x00000009034f7c24 */ /* 0x040fe2000f8e0250 */
[----:B------:R-:W-:Y:S01]  /*8620*/  ISETP.GE.AND P0, PT, R194, UR16, PT ;  /* 0x00000010c2007c0c */ /* 0x000fe2000bf06270 */
[----:B------:R-:W-:Y:S01]  /*8630*/  @!PT LDS RZ, [RZ] ;  /* 0x00000000fffff984 */ /* 0x000fe20000000800 */
[----:B------:R-:W-:Y:S01]  /*8640*/  @!PT LDS RZ, [RZ] ;  /* 0x00000000fffff984 */ /* 0x000fe20000000800 */
[----:B------:R-:W-:Y:S01]  /*8650*/  @!PT LDS RZ, [RZ] ;  /* 0x00000000fffff984 */ /* 0x000fe20000000800 */
[----:B------:R-:W-:Y:S01]  /*8660*/  @!PT LDS RZ, [RZ] ;  /* 0x00000000fffff984 */ /* 0x000fe20000000800 */
[----:B------:R1:W-:Y:S06]  /*8670*/  MEMBAR.ALL.CTA ;  /* 0x0000000000007992 */ /* 0x0003ec0000008000 */
[----:B-1----:R-:W1:Y:S01]  /*8680*/  FENCE.VIEW.ASYNC.S ;  /* 0x00000000000073c6 */ /* 0x002e620000000000 */
[----:B------:R-:W-:Y:S01]  /*8690*/  IMAD.WIDE.U32 R20, R3, UR8, R20 ;  /* 0x0000000803147c25 */ /* 0x000fe2000f8e0014 */
[----:B------:R-:W-:Y:S01]  /*86a0*/  MOV R86, UR44 ;  /* 0x0000002c00567c02 */ /* 0x000fe20008000f00 */
[----:B------:R-:W-:Y:S01]  /*86b0*/  ULDC.64 UR8, c[0x0][0xad8] ;  /* 0x0002b60000087ab9 */ /* 0x000fe20000000a00 */
[----:B------:R-:W-:Y:S01]  /*86c0*/  SEL R3, RZ, 0x40, P0 ;  /* 0x00000040ff037807 */ /* 0x000fe20000000000 */
[----:B------:R-:W-:Y:S01]  /*86d0*/  IMAD.IADD R21, R21, 0x1, R79 ;  /* 0x0000000115157824 */ /* 0x000fe200078e024f */
[----:B------:R-:W-:Y:S01]  /*86e0*/  ISETP.GE.AND P0, PT, R193, UR16, PT ;  /* 0x00000010c1007c0c */ /* 0x000fe2000bf06270 */
[----:B------:R-:W-:Y:S01]  /*86f0*/  IMAD R78, R78, UR8, RZ ;  /* 0x000000084e4e7c24 */ /* 0x000fe2000f8e02ff */
[----:B------:R-:W-:Y:S01]  /*8700*/  UIADD3 UR4, UR41, 0x28c20, URZ ;  /* 0x00028c2029047890 */ /* 0x000fe2000fffe03f */
[----:B-----5:R-:W-:Y:S01]  /*8710*/  IMAD R87, R0, R81, RZ ;  /* 0x0000005100577224 */ /* 0x020fe200078e02ff */
[----:B------:R-:W-:Y:S01]  /*8720*/  SEL R0, RZ, 0x80, P0 ;  /* 0x00000080ff007807 */ /* 0x000fe20000000000 */
[----:B------:R-:W-:Y:S01]  /*8730*/  IMAD R86, R86, 0x40, R191 ;  /* 0x0000004056567824 */ /* 0x000fe200078e02bf */
[----:B------:R-:W-:Y:S01]  /*8740*/  UPRMT UR4, URZ, 0x654, UR4 ;  /* 0x000006543f047896 */ /* 0x000fe20008000004 */
[----:B------:R-:W-:Y:S01]  /*8750*/  IMAD R79, R77, UR9, R78 ;  /* 0x000000094d4f7c24 */ /* 0x000fe2000f8e024e */
[----:B------:R-:W-:Y:S01]  /*8760*/  LOP3.LUT R76, R83, 0x20, R76, 0xe2, !PT ;  /* 0x00000020534c7812 */ /* 0x000fe200078ee24c */
[----:B------:R-:W-:Y:S01]  /*8770*/  IMAD.WIDE.U32 R20, R77, UR8, R20 ;  /* 0x000000084d147c25 */ /* 0x000fe2000f8e0014 */
[----:B------:R-:W-:Y:S01]  /*8780*/  ISETP.GE.AND P0, PT, R86, R87, PT ;  /* 0x000000575600720c */ /* 0x000fe20003f06270 */
[----:B------:R-:W-:Y:S01]  /*8790*/  ULDC.64 UR8, c[0x0][0xa80] ;  /* 0x0002a00000087ab9 */ /* 0x000fe20000000a00 */
[----:B------:R-:W-:Y:S01]  /*87a0*/  LOP3.LUT R3, R76, R3, RZ, 0xfc, !PT ;  /* 0x000000034c037212 */ /* 0x000fe200078efcff */
[----:B------:R-:W-:Y:S01]  /*87b0*/  IMAD.IADD R21, R21, 0x1, R79 ;  /* 0x0000000115157824 */ /* 0x000fe200078e024f */
[----:B------:R-:W-:Y:S01]  /*87c0*/  LEA R84, P1, R20, UR8, 0x1 ;  /* 0x0000000814547c11 */ /* 0x000fe2000f8208ff */
[----:B------:R-:W-:Y:S01]  /*87d0*/  BSSY B1, `(.L_x_391) ;  /* 0x0000026000017945 */ /* 0x000fe20003800000 */
[----:B------:R-:W-:-:S02]  /*87e0*/  LOP3.LUT R0, R3, R0, RZ, 0xfc, !PT ;  /* 0x0000000003007212 */ /* 0x000fc400078efcff */
[----:B------:R-:W-:Y:S01]  /*87f0*/  LEA.HI.X R85, R20, UR9, R21, 0x1, P1 ;  /* 0x0000000914557c11 */ /* 0x000fe200088f0c15 */
[----:B-1----:R-:W-:Y:S01]  /*8800*/  SYNCS.ARRIVE.TRANS64.RED.A1T0 RZ, [UR4], RZ ;  /* 0x000000ffffff79a7 */ /* 0x002fe20008100404 */
[----:B------:R0:W1:Y:S04]  /*8810*/  SHFL.IDX PT, R76, R84, RZ, 0x181f ;  /* 0x00181fff544c7589 */ /* 0x00006800000e0000 */
[----:B------:R0:W2:Y:S01]  /*8820*/  SHFL.IDX PT, R77, R85, RZ, 0x181f ;  /* 0x00181fff554d7589 */ /* 0x0000a200000e0000 */
[----:B------:R-:W-:Y:S05]  /*8830*/  @P0 BRA `(.L_x_392) ;  /* 0x00000000007c0947 */ /* 0x000fea0003800000 */
        /* <DEDUP_REMOVED lines=8> */
[----:B------:R1:W-:Y:S01]  /*88c0*/  @!P0 ST.E.128 desc[UR50][R20.64], R4 ;  /* 0x0000000414008985 */ /* 0x0003e2000c101d32 */
        /* <DEDUP_REMOVED lines=11> */
[-C--:B------:R-:W-:Y:S02]  /*8980*/  @!P1 LEA R6, P6, R185, R76.reuse, 0x1 ;  /* 0x0000004cb9069211 */ /* 0x080fe400078c08ff */
[-C--:B--2---:R-:W-:Y:S02]  /*8990*/  @P0 LEA R12, P3, R194, R76.reuse, 0x1 ;  /* 0x0000004cc20c0211 */ /* 0x084fe400078608ff */
        /* <DEDUP_REMOVED lines=9> */
.L_x_392:
[----:B------:R-:W-:Y:S05]  /*8a30*/  BSYNC B1 ;  /* 0x0000000000017941 */ /* 0x000fea0003800000 */
.L_x_391:
[----:B---3--:R-:W-:Y:S01]  /*8a40*/  VIADD R4, R86, 0x20 ;  /* 0x0000002056047836 */ /* 0x008fe20000000000 */
[----:B------:R4:W3:Y:S04]  /*8a50*/  SHFL.IDX PT, R7, R85, 0x1, 0x181f ;  /* 0x00381f0055077f89 */ /* 0x0008e800000e0000 */
[----:B------:R-:W-:Y:S01]  /*8a60*/  ISETP.GE.AND P0, PT, R4, R87, PT ;  /* 0x000000570400720c */ /* 0x000fe20003f06270 */
[----:B------:R4:W0:-:S12]  /*8a70*/  SHFL.IDX PT, R6, R84, 0x1, 0x181f ;  /* 0x00381f0054067f89 */ /* 0x00081800000e0000 */
[----:B----4-:R-:W-:Y:S05]  /*8a80*/  @P0 BRA `(.L_x_393) ;  /* 0x0000001000100947 */ /* 0x010fea0003800000 */
[----:B------:R-:W-:Y:S02]  /*8a90*/  ISETP.GE.AND P0, PT, R2, UR16, PT ;  /* 0x0000001002007c0c */ /* 0x000fe4000bf06270 */
[----:B------:R-:W-:Y:S02]  /*8aa0*/  ISETP.GE.AND P5, PT, R189, UR16, PT ;  /* 0x00000010bd007c0c */ /* 0x000fe4000bfa6270 */
[----:B------:R-:W-:Y:S02]  /*8ab0*/  ISETP.GE.AND P3, PT, R188, UR16, PT ;  /* 0x00000010bc007c0c */ /* 0x000fe4000bf66270 */
[----:B------:R-:W-:Y:S02]  /*8ac0*/  ISETP.GE.AND P2, PT, R187, UR16, PT ;  /* 0x00000010bb007c0c */ /* 0x000fe4000bf46270 */
[----:B------:R-:W-:-:S05]  /*8ad0*/  ISETP.GE.AND P1, PT, R186, UR16, PT ;  /* 0x00000010ba007c0c */ /* 0x000fca000bf26270 */
[----:B0--3--:R-:W-:Y:S02]  /*8ae0*/  @!P0 IMAD.WIDE R4, R2, 0x2, R6 ;  /* 0x0000000202048825 */ /* 0x009fe400078e0206 */
[-C--:B------:R-:W-:Y:S02]  /*8af0*/  @!P5 LEA R12, P4, R189, R6.reuse, 0x1 ;  /* 0x00000006bd0cd211 */ /* 0x080fe400078808ff */
[----:B------:R-:W-:Y:S01]  /*8b00*/  @!P3 LEA R14, P6, R188, R6, 0x1 ;  /* 0x00000006bc0eb211 */ /* 0x000fe200078c08ff */
[----:B------:R0:W-:Y:S01]  /*8b10*/  @!P0 ST.E.128 desc[UR50][R4.64], R8 ;  /* 0x0000000804008985 */ /* 0x0001e2000c101d32 */
[----:B------:R-:W-:Y:S02]  /*8b20*/  ISETP.GE.AND P0, PT, R185, UR16, PT ;  /* 0x00000010b9007c0c */ /* 0x000fe4000bf06270 */
[----:B------:R-:W-:Y:S02]  /*8b30*/  @!P5 LEA.HI.X R13, R189, R7, R204, 0x1, P4 ;  /* 0x00000007bd0dd211 */ /* 0x000fe400020f0ccc */
[----:B------:R-:W-:-:S02]  /*8b40*/  LOP3.LUT P4, RZ, R3, 0x40, RZ, 0xc0, !PT ;  /* 0x0000004003ff7812 */ /* 0x000fc4000788c0ff */
[----:B------:R-:W-:Y:S01]  /*8b50*/  @!P3 LEA.HI.X R15, R188, R7, R203, 0x1, P6 ;  /* 0x00000007bc0fb211 */ /* 0x000fe200030f0ccb */
[----:B------:R4:W-:Y:S01]  /*8b60*/  @!P5 ST.E.128 desc[UR50][R12.64], R24 ;  /* 0x000000180c00d985 */ /* 0x0009e2000c101d32 */
[----:B------:R-:W-:-:S03]  /*8b70*/  @!P2 LEA R20, P5, R187, R6, 0x1 ;  /* 0x00000006bb14a211 */ /* 0x000fc600078a08ff */
[----:B------:R4:W-:Y:S01]  /*8b80*/  @!P3 ST.E.128 desc[UR50][R14.64], R32 ;  /* 0x000000200e00b985 */ /* 0x0009e2000c101d32 */
[----:B------:R-:W-:Y:S02]  /*8b90*/  @!P2 LEA.HI.X R21, R187, R7, R202, 0x1, P5 ;  /* 0x00000007bb15a211 */ /* 0x000fe400028f0cca */
[----:B0-----:R-:W-:-:S03]  /*8ba0*/  @!P1 LEA R4, P6, R186, R6, 0x1 ;  /* 0x00000006ba049211 */ /* 0x001fc600078c08ff */
[----:B------:R4:W-:Y:S01]  /*8bb0*/  @!P2 ST.E.128 desc[UR50][R20.64], R40 ;  /* 0x000000281400a985 */ /* 0x0009e2000c101d32 */
[CC--:B------:R-:W-:Y:S02]  /*8bc0*/  @!P0 LEA R8, P3, R185.reuse, R6.reuse, 0x1 ;  /* 0x00000006b9088211 */ /* 0x0c0fe400078608ff */
[----:B------:R-:W-:Y:S02]  /*8bd0*/  @P4 LEA R10, P5, R194, R6, 0x1 ;  /* 0x00000006c20a4211 */ /* 0x000fe400078a08ff */
[-C--:B------:R-:W-:Y:S02]  /*8be0*/  @!P1 LEA.HI.X R5, R186, R7.reuse, R201, 0x1, P6 ;  /* 0x00000007ba059211 */ /* 0x080fe400030f0cc9 */
[-C--:B------:R-:W-:Y:S02]  /*8bf0*/  @!P0 LEA.HI.X R9, R185, R7.reuse, R200, 0x1, P3 ;  /* 0x00000007b9098211 */ /* 0x080fe400018f0cc8 */
[----:B------:R-:W-:Y:S01]  /*8c00*/  @P4 LEA.HI.X R11, R194, R7, R199, 0x1, P5 ;  /* 0x00000007c20b4211 */ /* 0x000fe200028f0cc7 */
[----:B------:R4:W-:Y:S04]  /*8c10*/  @!P1 ST.E.128 desc[UR50][R4.64], R48 ;  /* 0x0000003004009985 */ /* 0x0009e8000c101d32 */
[----:B------:R4:W-:Y:S01]  /*8c20*/  @!P0 ST.E.128 desc[UR50][R8.64], R52 ;  /* 0x0000003408008985 */ /* 0x0009e2000c101d32 */
[----:B------:R-:W-:-:S03]  /*8c30*/  LOP3.LUT P0, RZ, R0, 0x80, RZ, 0xc0, !PT ;  /* 0x0000008000ff7812 */ /* 0x000fc6000780c0ff */
[----:B------:R4:W-:Y:S10]  /*8c40*/  @P4 ST.E.128 desc[UR50][R10.64], R60 ;  /* 0x0000003c0a004985 */ /* 0x0009f4000c101d32 */
[----:B------:R-:W-:Y:S05]  /*8c50*/  @!P0 BRA `(.L_x_393) ;  /* 0x0000000c009c8947 */ /* 0x000fea0003800000 */
[----:B----4-:R-:W-:-:S04]  /*8c60*/  LEA R4, P0, R193, R6, 0x1 ;  /* 0x00000006c1047211 */ /* 0x010fc800078008ff */
[----:B------:R-:W-:-:S05]  /*8c70*/  LEA.HI.X R5, R193, R7, R198, 0x1, P0 ;  /* 0x00000007c1057211 */ /* 0x000fca00000f0cc6 */
[----:B------:R0:W-:Y:S01]  /*8c80*/  ST.E.128 desc[UR50][R4.64], R68 ;  /* 0x0000004404007985 */ /* 0x0001e2000c101d32 */
[----:B------:R-:W-:Y:S05]  /*8c90*/  BRA `(.L_x_393) ;  /* 0x0000000c008c7947 */ /* 0x000fea0003800000 */
.L_x_388:
[----:B------:R-:W-:Y:S01]  /*8ca0*/  ULDC.64 UR8, c[0x0][0xc00] ;  /* 0x0003000000087ab9 */ /* 0x000fe20000000a00 */
[----:B------:R-:W-:Y:S01]  /*8cb0*/  ULDC UR4, c[0x0][0xa88] ;  /* 0x0002a20000047ab9 */ /* 0x000fe20000000800 */
[----:B------:R-:W-:Y:S01]  /*8cc0*/  UISETP.NE.U32.AND UP0, UPT, UR8, URZ, UPT ;  /* 0x0000003f0800728c */ /* 0x000fe2000bf05070 */
[----:B------:R-:W0:Y:S03]  /*8cd0*/  LDC R11, c[0x0][0xbe8] ;  /* 0x0002fa00ff0b7b82 */ /* 0x000e260000000800 */
[----:B------:R-:W-:-:S03]  /*8ce0*/  UISETP.NE.AND.EX UP0, UPT, UR9, URZ, UPT, UP0 ;  /* 0x0000003f0900728c */ /* 0x000fc6000bf05300 */
[----:B------:R-:W-:Y:S02]  /*8cf0*/  ULDC.64 UR8, c[0x0][0xc00] ;  /* 0x0003000000087ab9 */ /* 0x000fe40000000a00 */
[----:B------:R-:W-:Y:S01]  /*8d00*/  UIMAD.WIDE UR8, UR42, 0x4, UR8 ;  /* 0x000000042a0878a5 */ /* 0x000fe2000f8e0208 */
[----:B------:R-:W-:-:S05]  /*8d10*/  PLOP3.LUT P1, PT, PT, PT, UP0, 0x80, 0x0 ;  /* 0x000000000000781c */ /* 0x000fca0003f2f008 */
[----:B------:R-:W-:Y:S02]  /*8d20*/  IMAD.U32 R4, RZ, RZ, UR8 ;  /* 0x00000008ff047e24 */ /* 0x000fe4000f8e00ff */
[----:B------:R-:W-:Y:S01]  /*8d30*/  IMAD.U32 R5, RZ, RZ, UR9 ;  /* 0x00000009ff057e24 */ /* 0x000fe2000f8e00ff */
[----:B------:R-:W-:Y:S02]  /*8d40*/  ULDC.64 UR8, c[0x0][0xc08] ;  /* 0x0003020000087ab9 */ /* 0x000fe40000000a00 */
[----:B------:R-:W-:-:S03]  /*8d50*/  UISETP.NE.U32.AND UP1, UPT, UR8, URZ, UPT ;  /* 0x0000003f0800728c */ /* 0x000fc6000bf25070 */
[----:B------:R-:W2:Y:S01]  /*8d60*/  @P1 LDG.E R3, desc[UR50][R4.64] ;  /* 0x0000003204031981 */ /* 0x000ea2000c1e1900 */
[----:B------:R-:W-:Y:S01]  /*8d70*/  UISETP.NE.AND.EX UP1, UPT, UR9, URZ, UPT, UP1 ;  /* 0x0000003f0900728c */ /* 0x000fe2000bf25310 */
[----:B------:R-:W-:-:S05]  /*8d80*/  IMAD.U32 R0, RZ, RZ, UR4 ;  /* 0x00000004ff007e24 */ /* 0x000fca000f8e00ff */
[----:B------:R-:W-:-:S05]  /*8d90*/  PLOP3.LUT P2, PT, PT, PT, UP1, 0x80, 0x0 ;  /* 0x000000000000781c */ /* 0x000fca0003f4f018 */
[----:B------:R-:W-:Y:S02]  /*8da0*/  @UP1 ULDC.64 UR8, c[0x0][0xc08] ;  /* 0x0003020000081ab9 */ /* 0x000fe40000000a00 */
[----:B------:R-:W-:-:S06]  /*8db0*/  @UP1 UIMAD.WIDE UR8, UR42, 0x4, UR8 ;  /* 0x000000042a0818a5 */ /* 0x000fcc000f8e0208 */
[----:B------:R-:W-:Y:S02]  /*8dc0*/  IMAD.U32 R6, RZ, RZ, UR8 ;  /* 0x00000008ff067e24 */ /* 0x000fe4000f8e00ff */
[----:B------:R-:W-:-:S05]  /*8dd0*/  IMAD.U32 R7, RZ, RZ, UR9 ;  /* 0x00000009ff077e24 */ /* 0x000fca000f8e00ff */
[----:B------:R1:W5:Y:S01]  /*8de0*/  @P2 LDG.E R0, desc[UR50][R6.64] ;  /* 0x0000003206002981 */ /* 0x000362000c1e1900 */
[----:B------:R-:W-:Y:S01]  /*8df0*/  UMOV UR4, URZ ;  /* 0x0000003f00047c82 */ /* 0x000fe20008000000 */
[----:B------:R-:W-:Y:S01]  /*8e00*/  USHF.R.S32.HI UR12, URZ, 0x1f, UR45 ;  /* 0x0000001f3f0c7899 */ /* 0x000fe2000801142d */
[----:B------:R-:W-:Y:S02]  /*8e10*/  ISETP.GE.AND P0, PT, R197, 0x40, PT ;  /* 0x00000040c500780c */ /* 0x000fe40003f06270 */
[----:B--2---:R-:W-:-:S13]  /*8e20*/  @P1 R2UR UR4, R3 ;  /* 0x00000000030412ca */ /* 0x004fda00000e0000 */
[----:B------:R-:W-:Y:S01]  /*8e30*/  USHF.R.S32.HI UR11, URZ, 0x1f, UR4 ;  /* 0x0000001f3f0b7899 */ /* 0x000fe20008011404 */
[----:B01----:R-:W-:Y:S11]  /*8e40*/  @P2 BRA `(.L_x_394) ;  /* 0x0000000000102947 */ /* 0x003ff60003800000 */
[----:B------:R-:W-:Y:S05]  /*8e50*/  @!P1 BRA `(.L_x_394) ;  /* 0x00000000000c9947 */ /* 0x000fea0003800000 */
[----:B------:R-:W2:Y:S04]  /*8e60*/  LDG.E R3, desc[UR50][R4.64] ;  /* 0x0000003204037981 */ /* 0x000ea8000c1e1900 */
[----:B-----5:R-:W2:Y:S02]  /*8e70*/  LDG.E R0, desc[UR50][R4.64+0x4] ;  /* 0x0000043204007981 */ /* 0x020ea4000c1e1900 */
[----:B--2---:R-:W-:-:S07]  /*8e80*/  IMAD.IADD R0, R0, 0x1, -R3 ;  /* 0x0000000100007824 */ /* 0x004fce00078e0a03 */
.L_x_394:
[----:B------:R-:W-:Y:S01]  /*8e90*/  USEL UR42, UR42, URZ, !UP0 ;  /* 0x0000003f2a2a7287 */ /* 0x000fe2000c000000 */
[----:B------:R-:W-:Y:S01]  /*8ea0*/  BSSY B1, `(.L_x_395) ;  /* 0x000002d000017945 */ /* 0x000fe20003800000 */
[----:B------:R-:W-:-:S03]  /*8eb0*/  USEL UR43, UR43, URZ, !UP0 ;  /* 0x0000003f2b2b7287 */ /* 0x000fc6000c000000 */
[----:B------:R-:W-:Y:S09]  /*8ec0*/  @P0 BRA `(.L_x_396) ;  /* 0x0000000000a80947 */ /* 0x000ff20003800000 */
[----:B------:R-:W0:Y:S01]  /*8ed0*/  S2R R4, SR_TID.X ;  /* 0x0000000000047919 */ /* 0x000e220000002100 */
[----:B------:R-:W1:Y:S01]  /*8ee0*/  LDC R6, c[0x0][0xbe8] ;  /* 0x0002fa00ff067b82 */ /* 0x000e620000000800 */
[----:B------:R-:W-:-:S05]  /*8ef0*/  MOV R3, UR44 ;  /* 0x0000002c00037c02 */ /* 0x000fca0008000f00 */
[----:B0-----:R-:W-:Y:S02]  /*8f00*/  IMAD R3, R3, 0x40, R4 ;  /* 0x0000004003037824 */ /* 0x001fe400078e0204 */
[----:B-1---5:R-:W-:Y:S02]  /*8f10*/  IMAD R4, R0, R6, RZ ;  /* 0x0000000600047224 */ /* 0x022fe400078e02ff */
[----:B------:R-:W-:-:S05]  /*8f20*/  VIADD R5, R3, 0xffffff80 ;  /* 0xffffff8003057836 */ /* 0x000fca0000000000 */
[----:B------:R-:W-:-:S13]  /*8f30*/  ISETP.GE.AND P0, PT, R5, R4, PT ;  /* 0x000000040500720c */ /* 0x000fda0003f06270 */
[----:B------:R-:W-:Y:S05]  /*8f40*/  @P0 BRA `(.L_x_396) ;  /* 0x0000000000880947 */ /* 0x000fea0003800000 */
[----:B------:R-:W-:Y:S01]  /*8f50*/  ISETP.NE.AND P0, PT, R6, 0x1, PT ;  /* 0x000000010600780c */ /* 0x000fe20003f05270 */
[----:B------:R-:W-:Y:S01]  /*8f60*/  ULDC.64 UR14, c[0x0][0xb90] ;  /* 0x0002e400000e7ab9 */ /* 0x000fe20000000a00 */
[----:B------:R-:W-:Y:S01]  /*8f70*/  UMOV UR8, UR4 ;  /* 0x0000000400087c82 */ /* 0x000fe20008000000 */
[----:B------:R-:W-:Y:S01]  /*8f80*/  UIMAD UR10, UR12, UR14, URZ ;  /* 0x0000000e0c0a72a4 */ /* 0x000fe2000f8e023f */
[----:B------:R-:W-:Y:S02]  /*8f90*/  UMOV UR9, UR11 ;  /* 0x0000000b00097c82 */ /* 0x000fe40008000000 */
[----:B------:R-:W-:Y:S02]  /*8fa0*/  UIMAD.WIDE.U32 UR8, UR45, UR14, UR8 ;  /* 0x0000000e2d0872a5 */ /* 0x000fe4000f8e0008 */
[----:B------:R-:W-:-:S03]  /*8fb0*/  UIMAD UR10, UR45, UR15, UR10 ;  /* 0x0000000f2d0a72a4 */ /* 0x000fc6000f8e020a */
[----:B------:R-:W-:Y:S02]  /*8fc0*/  ULDC.64 UR14, c[0x0][0xb98] ;  /* 0x0002e600000e7ab9 */ /* 0x000fe40000000a00 */
[----:B------:R-:W0:Y:S01]  /*8fd0*/  @P0 LDC R4, c[0x0][0xbec] ;  /* 0x0002fb00ff040b82 */ /* 0x000e220000000800 */
[----:B------:R-:W-:Y:S02]  /*8fe0*/  UIADD3 UR9, UR9, UR10, URZ ;  /* 0x0000000a09097290 */ /* 0x000fe4000fffe03f */
[----:B------:R-:W-:Y:S02]  /*8ff0*/  UIMAD UR10, UR43, UR14, URZ ;  /* 0x0000000e2b0a72a4 */ /* 0x000fe4000f8e023f */
[----:B------:R-:W-:Y:S02]  /*9000*/  UIMAD.WIDE.U32 UR8, UR42, UR14, UR8 ;  /* 0x0000000e2a0872a5 */ /* 0x000fe4000f8e0008 */
[----:B------:R-:W-:Y:S01]  /*9010*/  UIMAD UR10, UR42, UR15, UR10 ;  /* 0x0000000f2a0a72a4 */ /* 0x000fe2000f8e020a */
[----:B------:R-:W1:Y:S02]  /*9020*/  @P0 LDC R8, c[0x0][0xbf0] ;  /* 0x0002fc00ff080b82 */ /* 0x000e640000000800 */
[----:B------:R-:W-:Y:S01]  /*9030*/  ULDC.64 UR14, c[0x0][0xb88] ;  /* 0x0002e200000e7ab9 */ /* 0x000fe20000000a00 */
[----:B0-----:R-:W-:-:S04]  /*9040*/  @P0 IMAD.HI.U32 R3, R5, R4, RZ ;  /* 0x0000000405030227 */ /* 0x001fc800078e00ff */
[----:B------:R-:W-:Y:S01]  /*9050*/  IMAD.MOV.U32 R4, RZ, RZ, R5 ;  /* 0x000000ffff047224 */ /* 0x000fe200078e0005 */
[----:B-1----:R-:W-:Y:S01]  /*9060*/  @P0 SHF.R.U32.HI R4, RZ, R8, R3 ;  /* 0x00000008ff040219 */ /* 0x002fe20000011603 */
[----:B------:R-:W-:-:S04]  /*9070*/  IMAD.U32 R8, RZ, RZ, UR10 ;  /* 0x0000000aff087e24 */ /* 0x000fc8000f8e00ff */
[----:B------:R-:W-:-:S04]  /*9080*/  IMAD.MOV R3, RZ, RZ, -R4 ;  /* 0x000000ffff037224 */ /* 0x000fc800078e0a04 */
[----:B------:R-:W-:Y:S01]  /*9090*/  IMAD R3, R6, R3, R5 ;  /* 0x0000000306037224 */ /* 0x000fe200078e0205 */
[----:B------:R-:W-:Y:S02]  /*90a0*/  SHF.R.S32.HI R5, RZ, 0x1f, R4 ;  /* 0x0000001fff057819 */ /* 0x000fe40000011404 */
[----:B------:R-:W-:Y:S02]  /*90b0*/  IADD3 R4, P0, R4, UR8, RZ ;  /* 0x0000000804047c10 */ /* 0x000fe4000ff1e0ff */
[----:B------:R-:W-:Y:S02]  /*90c0*/  SHF.R.S32.HI R6, RZ, 0x1f, R3 ;  /* 0x0000001fff067819 */ /* 0x000fe40000011403 */
[----:B------:R-:W-:Y:S01]  /*90d0*/  IADD3.X R5, R5, UR9, R8, P0, !PT ;  /* 0x0000000905057c10 */ /* 0x000fe200087fe408 */
[----:B------:R-:W-:Y:S02]  /*90e0*/  ULDC.64 UR8, c[0x0][0xb50] ;  /* 0x0002d40000087ab9 */ /* 0x000fe40000000a00 */
[----:B------:R-:W-:-:S02]  /*90f0*/  IMAD R6, R6, UR14, RZ ;  /* 0x0000000e06067c24 */ /* 0x000fc4000f8e02ff */
[----:B------:R-:W-:-:S04]  /*9100*/  IMAD.WIDE.U32 R4, R3, UR14, R4 ;  /* 0x0000000e03047c25 */ /* 0x000fc8000f8e0004 */
[----:B------:R-:W-:Y:S01]  /*9110*/  IMAD R7, R3, UR15, R6 ;  /* 0x0000000f03077c24 */ /* 0x000fe2000f8e0206 */
[----:B------:R-:W-:-:S03]  /*9120*/  LEA R6, P0, R4, UR8, 0x2 ;  /* 0x0000000804067c11 */ /* 0x000fc6000f8010ff */
[----:B------:R-:W-:-:S05]  /*9130*/  IMAD.IADD R3, R5, 0x1, R7 ;  /* 0x0000000105037824 */ /* 0x000fca00078e0207 */
[----:B------:R-:W-:Y:S01]  /*9140*/  LEA.HI.X R7, R4, UR9, R3, 0x2, P0 ;  /* 0x0000000904077c11 */ /* 0x000fe200080f1403 */
[----:B------:R-:W-:-:S05]  /*9150*/  IMAD.MOV.U32 R3, RZ, RZ, -0x800000 ;  /* 0xff800000ff037424 */ /* 0x000fca00078e00ff */
[----:B------:R0:W-:Y:S02]  /*9160*/  STG.E desc[UR50][R6.64], R3 ;  /* 0x0000000306007986 */ /* 0x0001e4000c101932 */
.L_x_396:
[----:B------:R-:W-:Y:S05]  /*9170*/  BSYNC B1 ;  /* 0x0000000000017941 */ /* 0x000fea0003800000 */
.L_x_395:
[----:B------:R-:W-:Y:S01]  /*9180*/  ISETP.NE.AND P0, PT, R11, 0x1, PT ;  /* 0x000000010b00780c */ /* 0x000fe20003f05270 */
[----:B------:R-:W-:Y:S01]  /*9190*/  ULDC UR13, c[0x0][0xac8] ;  /* 0x0002b200000d7ab9 */ /* 0x000fe20000000800 */
[----:B------:R-:W-:Y:S01]  /*91a0*/  ULDC.64 UR14, c[0x0][0xaa0] ;  /* 0x0002a800000e7ab9 */ /* 0x000fe20000000a00 */
[----:B------:R-:W-:Y:S01]  /*91b0*/  ISETP.GE.AND P1, PT, R189, UR13, PT ;  /* 0x0000000dbd007c0c */ /* 0x000fe2000bf26270 */
[----:B------:R-:W-:Y:S01]  /*91c0*/  UIMAD UR10, UR11, UR14, URZ ;  /* 0x0000000e0b0a72a4 */ /* 0x000fe2000f8e023f */
[----:B------:R-:W-:Y:S01]  /*91d0*/  ISETP.GE.AND P2, PT, R2, UR13, PT ;  /* 0x0000000d02007c0c */ /* 0x000fe2000bf46270 */
[----:B------:R-:W-:Y:S01]  /*91e0*/  UIMAD.WIDE.U32 UR8, UR4, UR14, URZ ;  /* 0x0000000e040872a5 */ /* 0x000fe2000f8e003f */
[----:B------:R-:W-:Y:S01]  /*91f0*/  SEL R4, RZ, 0xffffffff, P1 ;  /* 0xffffffffff047807 */ /* 0x000fe20000800000 */
[----:B------:R-:W-:Y:S01]  /*9200*/  UIMAD UR10, UR4, UR15, UR10 ;  /* 0x0000000f040a72a4 */ /* 0x000fe2000f8e020a */
[----:B0-----:R-:W-:Y:S01]  /*9210*/  SEL R3, RZ, 0x1, P2 ;  /* 0x00000001ff037807 */ /* 0x001fe20001000000 */
[----:B------:R-:W-:Y:S01]  /*9220*/  IMAD.U32 R26, RZ, RZ, UR44 ;  /* 0x0000002cff1a7e24 */ /* 0x000fe2000f8e00ff */
[----:B------:R-:W-:Y:S01]  /*9230*/  ULDC.64 UR14, c[0x0][0xae8] ;  /* 0x0002ba00000e7ab9 */ /* 0x000fe20000000a00 */
[----:B------:R-:W-:Y:S01]  /*9240*/  IMAD.SHL.U32 R4, R4, 0x2, RZ ;  /* 0x0000000204047824 */ /* 0x000fe200078e00ff */
[----:B------:R-:W0:Y:S01]  /*9250*/  @P0 LDC R5, c[0x0][0xbec] ;  /* 0x0002fb00ff050b82 */ /* 0x000e220000000800 */
[----:B------:R-:W-:Y:S01]  /*9260*/  ISETP.GE.AND P2, PT, R188, UR13, PT ;  /* 0x0000000dbc007c0c */ /* 0x000fe2000bf46270 */
[----:B------:R-:W-:Y:S01]  /*9270*/  UIADD3 UR9, UR9, UR10, URZ ;  /* 0x0000000a09097290 */ /* 0x000fe2000fffe03f */
[----:B------:R-:W-:Y:S01]  /*9280*/  MOV R8, UR44 ;  /* 0x0000002c00087c02 */ /* 0x000fe20008000f00 */
[----:B------:R-:W-:Y:S01]  /*9290*/  UIMAD UR4, UR12, UR14, URZ ;  /* 0x0000000e0c0472a4 */ /* 0x000fe2000f8e023f */
[----:B------:R-:W-:Y:S01]  /*92a0*/  LOP3.LUT R4, R4, 0x2, R3, 0xe2, !PT ;  /* 0x0000000204047812 */ /* 0x000fe200078ee203 */
[----:B------:R-:W-:Y:S01]  /*92b0*/  IMAD R3, R190, 0x20, R191 ;  /* 0x00000020be037824 */ /* 0x000fe200078e02bf */
[----:B------:R-:W-:Y:S01]  /*92c0*/  SEL R6, RZ, 0xffffffff, P2 ;  /* 0xffffffffff067807 */ /* 0x000fe20001000000 */
[----:B------:R-:W1:Y:S01]  /*92d0*/  @P0 LDC R7, c[0x0][0xbf0] ;  /* 0x0002fc00ff070b82 */ /* 0x000e620000000800 */
[----:B------:R-:W-:Y:S01]  /*92e0*/  UIMAD UR4, UR45, UR15, UR4 ;  /* 0x0000000f2d0472a4 */ /* 0x000fe2000f8e0204 */
[----:B------:R-:W-:Y:S01]  /*92f0*/  IMAD R8, R8, 0x40, R3 ;  /* 0x0000004008087824 */ /* 0x000fe200078e0203 */
[----:B------:R-:W-:Y:S01]  /*9300*/  UIMAD.WIDE.U32 UR8, UR45, UR14, UR8 ;  /* 0x0000000e2d0872a5 */ /* 0x000fe2000f8e0008 */
[----:B------:R-:W-:Y:S01]  /*9310*/  ISETP.GE.AND P1, PT, R187, UR13, PT ;  /* 0x0000000dbb007c0c */ /* 0x000fe2000bf26270 */
[----:B------:R-:W-:Y:S01]  /*9320*/  ULDC.64 UR10, c[0x0][0xaf0] ;  /* 0x0002bc00000a7ab9 */ /* 0x000fe20000000a00 */
[----:B------:R-:W-:Y:S01]  /*9330*/  IMAD.SHL.U32 R9, R6, 0x4, RZ ;  /* 0x0000000406097824 */ /* 0x000fe200078e00ff */
[----:B------:R-:W-:Y:S01]  /*9340*/  UIMAD UR43, UR43, UR10, URZ ;  /* 0x0000000a2b2b72a4 */ /* 0x000fe2000f8e023f */
[----:B------:R-:W-:Y:S01]  /*9350*/  SEL R10, RZ, 0xffffffff, P1 ;  /* 0xffffffffff0a7807 */ /* 0x000fe20000800000 */
[----:B------:R-:W-:Y:S01]  /*9360*/  UIADD3 UR9, UR9, UR4, URZ ;  /* 0x0000000409097290 */ /* 0x000fe2000fffe03f */
[----:B------:R-:W-:Y:S01]  /*9370*/  IMAD.MOV.U32 R3, RZ, RZ, R8 ;  /* 0x000000ffff037224 */ /* 0x000fe200078e0008 */
[----:B------:R-:W-:Y:S01]  /*9380*/  UIMAD UR4, UR42, UR11, UR43 ;  /* 0x0000000b2a0472a4 */ /* 0x000fe2000f8e022b */
[----:B------:R-:W-:Y:S01]  /*9390*/  LOP3.LUT R9, R9, 0x4, R4, 0xe2, !PT ;  /* 0x0000000409097812 */ /* 0x000fe200078ee204 */
[----:B------:R-:W-:Y:S01]  /*93a0*/  UIMAD.WIDE.U32 UR42, UR42, UR10, UR8 ;  /* 0x0000000a2a2a72a5 */ /* 0x000fe2000f8e0008 */
[----:B------:R-:W-:Y:S01]  /*93b0*/  IMAD.SHL.U32 R10, R10, 0x8, RZ ;  /* 0x000000080a0a7824 */ /* 0x000fe200078e00ff */
[----:B------:R-:W-:Y:S01]  /*93c0*/  ISETP.GE.AND P2, PT, R193, UR13, PT ;  /* 0x0000000dc1007c0c */ /* 0x000fe2000bf46270 */
[----:B0-----:R-:W-:Y:S01]  /*93d0*/  @P0 IMAD.HI.U32 R6, R8, R5, RZ ;  /* 0x0000000508060227 */ /* 0x001fe200078e00ff */
[----:B------:R-:W-:Y:S01]  /*93e0*/  UIADD3 UR4, UR43, UR4, URZ ;  /* 0x000000042b047290 */ /* 0x000fe2000fffe03f */
[----:B------:R-:W-:Y:S01]  /*93f0*/  BSSY B1, `(.L_x_397) ;  /* 0x0000049000017945 */ /* 0x000fe20003800000 */
[----:B------:R-:W-:Y:S01]  /*9400*/  LOP3.LUT R10, R10, 0x8, R9, 0xe2, !PT ;  /* 0x000000080a0a7812 */ /* 0x000fe200078ee209 */
[----:B------:R-:W-:Y:S01]  /*9410*/  ULDC.64 UR8, c[0x0][0xae0] ;  /* 0x0002b80000087ab9 */ /* 0x000fe20000000a00 */
[----:B------:R-:W-:-:S02]  /*9420*/  IMAD.U32 R5, RZ, RZ, UR43 ;  /* 0x0000002bff057e24 */ /* 0x000fc4000f8e00ff */
[----:B------:R-:W-:Y:S01]  /*9430*/  IMAD.U32 R4, RZ, RZ, UR42 ;  /* 0x0000002aff047e24 */ /* 0x000fe2000f8e00ff */
[----:B-1----:R-:W-:Y:S01]  /*9440*/  @P0 SHF.R.U32.HI R3, RZ, R7, R6 ;  /* 0x00000007ff030219 */ /* 0x002fe20000011606 */
[----:B------:R-:W-:Y:S01]  /*9450*/  IMAD.U32 R5, RZ, RZ, UR4 ;  /* 0x00000004ff057e24 */ /* 0x000fe2000f8e00ff */
[----:B------:R-:W-:Y:S01]  /*9460*/  ISETP.GE.AND P0, PT, R186, UR13, PT ;  /* 0x0000000dba007c0c */ /* 0x000fe2000bf06270 */
[----:B-----5:R-:W-:Y:S01]  /*9470*/  IMAD R25, R0, R11, RZ ;  /* 0x0000000b00197224 */ /* 0x020fe200078e02ff */
[--C-:B------:R-:W-:Y:S01]  /*9480*/  SHF.R.S32.HI R6, RZ, 0x1f, R3.reuse ;  /* 0x0000001fff067819 */ /* 0x100fe20000011403 */
[----:B------:R-:W-:Y:S01]  /*9490*/  IMAD.MOV R7, RZ, RZ, -R3 ;  /* 0x000000ffff077224 */ /* 0x000fe200078e0a03 */
[----:B------:R-:W-:Y:S01]  /*94a0*/  SEL R9, RZ, 0xffffffff, P0 ;  /* 0xffffffffff097807 */ /* 0x000fe20000000000 */
[----:B------:R-:W-:Y:S01]  /*94b0*/  IMAD.WIDE.U32 R4, R3, UR8, R4 ;  /* 0x0000000803047c25 */ /* 0x000fe2000f8e0004 */
[----:B------:R-:W-:-:S03]  /*94c0*/  ISETP.GE.AND P0, PT, R185, UR13, PT ;  /* 0x0000000db9007c0c */ /* 0x000fc6000bf06270 */
[----:B------:R-:W-:Y:S02]  /*94d0*/  IMAD R6, R6, UR8, RZ ;  /* 0x0000000806067c24 */ /* 0x000fe4000f8e02ff */
[----:B------:R-:W-:Y:S01]  /*94e0*/  IMAD R7, R11, R7, R8 ;  /* 0x000000070b077224 */ /* 0x000fe200078e0208 */
[----:B------:R-:W-:Y:S01]  /*94f0*/  SEL R8, RZ, 0xffffffff, P0 ;  /* 0xffffffffff087807 */ /* 0x000fe20000000000 */
[----:B------:R-:W-:Y:S01]  /*9500*/  IMAD.SHL.U32 R13, R9, 0x10, RZ ;  /* 0x00000010090d7824 */ /* 0x000fe200078e00ff */
[----:B------:R-:W-:Y:S01]  /*9510*/  ISETP.GE.AND P0, PT, R194, UR13, PT ;  /* 0x0000000dc2007c0c */ /* 0x000fe2000bf06270 */
[----:B------:R-:W-:Y:S01]  /*9520*/  IMAD R9, R3, UR9, R6 ;  /* 0x0000000903097c24 */ /* 0x000fe2000f8e0206 */
[----:B------:R-:W-:Y:S01]  /*9530*/  SHF.R.S32.HI R3, RZ, 0x1f, R7 ;  /* 0x0000001fff037819 */ /* 0x000fe20000011407 */
[----:B------:R-:W-:Y:S01]  /*9540*/  ULDC.64 UR8, c[0x0][0xad8] ;  /* 0x0002b60000087ab9 */ /* 0x000fe20000000a00 */
[----:B------:R-:W-:Y:S01]  /*9550*/  IMAD R26, R26, 0x40, R191 ;  /* 0x000000401a1a7824 */ /* 0x000fe200078e02bf */
[----:B------:R-:W-:Y:S01]  /*9560*/  LOP3.LUT R10, R13, 0x10, R10, 0xe2, !PT ;  /* 0x000000100d0a7812 */ /* 0x000fe200078ee20a */
[----:B------:R-:W-:Y:S01]  /*9570*/  IMAD.IADD R5, R5, 0x1, R9 ;  /* 0x0000000105057824 */ /* 0x000fe200078e0209 */
[----:B------:R-:W-:Y:S01]  /*9580*/  SHF.L.U32 R13, R8, 0x5, RZ ;  /* 0x00000005080d7819 */ /* 0x000fe200000006ff */
[----:B------:R-:W-:-:S02]  /*9590*/  IMAD R0, R3, UR8, RZ ;  /* 0x0000000803007c24 */ /* 0x000fc4000f8e02ff */
[----:B------:R-:W-:Y:S01]  /*95a0*/  IMAD.WIDE.U32 R4, R7, UR8, R4 ;  /* 0x0000000807047c25 */ /* 0x000fe2000f8e0004 */
[----:B------:R-:W-:-:S03]  /*95b0*/  LOP3.LUT R10, R13, 0x20, R10, 0xe2, !PT ;  /* 0x000000200d0a7812 */ /* 0x000fc600078ee20a */
[----:B------:R-:W-:Y:S01]  /*95c0*/  IMAD R3, R7, UR9, R0 ;  /* 0x0000000907037c24 */ /* 0x000fe2000f8e0200 */
[----:B------:R-:W-:Y:S01]  /*95d0*/  SEL R7, RZ, 0x40, P0 ;  /* 0x00000040ff077807 */ /* 0x000fe20000000000 */
[----:B------:R-:W-:Y:S01]  /*95e0*/  ULDC.64 UR8, c[0x0][0xa80] ;  /* 0x0002a00000087ab9 */ /* 0x000fe20000000a00 */
[----:B------:R-:W-:Y:S01]  /*95f0*/  ISETP.GE.AND P0, PT, R26, R25, PT ;  /* 0x000000191a00720c */ /* 0x000fe20003f06270 */
[----:B------:R-:W-:Y:S01]  /*9600*/  IMAD.IADD R3, R5, 0x1, R3 ;  /* 0x0000000105037824 */ /* 0x000fe200078e0203 */
[----:B------:R-:W-:Y:S02]  /*9610*/  LEA R20, P1, R4, UR8, 0x1 ;  /* 0x0000000804147c11 */ /* 0x000fe4000f8208ff */
[----:B------:R-:W-:Y:S02]  /*9620*/  LOP3.LUT R21, R10, R7, RZ, 0xfc, !PT ;  /* 0x000000070a157212 */ /* 0x000fe400078efcff */
[----:B------:R-:W-:Y:S01]  /*9630*/  LEA.HI.X R3, R4, UR9, R3, 0x1, P1 ;  /* 0x0000000904037c11 */ /* 0x000fe200088f0c03 */
[----:B------:R0:W1:Y:S01]  /*9640*/  SHFL.IDX PT, R6, R20, RZ, 0x181f ;  /* 0x00181fff14067589 */ /* 0x00006200000e0000 */
[----:B------:R-:W-:-:S03]  /*9650*/  SEL R0, RZ, 0x80, P2 ;  /* 0x00000080ff007807 */ /* 0x000fc60001000000 */
[----:B------:R0:W2:Y:S01]  /*9660*/  SHFL.IDX PT, R7, R3, RZ, 0x181f ;  /* 0x00181fff03077589 */ /* 0x0000a200000e0000 */
        /* <DEDUP_REMOVED lines=9> */
[----:B------:R-:W-:Y:S01]  /*9700*/  @!P5 LEA R10, P4, R188, R6, 0x1 ;  /* 0x00000006bc0ad211 */ /* 0x000fe200078808ff */
[----:B------:R-:W-:Y:S01]  /*9710*/  @!P1 ST.E.128 desc[UR50][R4.64], RZ ;  /* 0x000000ff04009985 */ /* 0x000fe2000c101d32 */
[----:B------:R-:W-:Y:S02]  /*9720*/  ISETP.GE.AND P1, PT, R185, UR13, PT ;  /* 0x0000000db9007c0c */ /* 0x000fe4000bf26270 */
[----:B------:R-:W-:Y:S01]  /*9730*/  LOP3.LUT P0, RZ, R21, 0x40, RZ, 0xc0, !PT ;  /* 0x0000004015ff7812 */ /* 0x000fe2000780c0ff */
[----:B------:R1:W-:Y:S01]  /*9740*/  @!P2 ST.E.128 desc[UR50][R8.64], RZ ;  /* 0x000000ff0800a985 */ /* 0x0003e2000c101d32 */
[----:B------:R-:W-:-:S02]  /*9750*/  ISETP.GE.AND P2, PT, R186, UR13, PT ;  /* 0x0000000dba007c0c */ /* 0x000fc4000bf46270 */
[-C--:B------:R-:W-:Y:S02]  /*9760*/  @!P5 LEA.HI.X R11, R188, R7.reuse, R203, 0x1, P4 ;  /* 0x00000007bc0bd211 */ /* 0x080fe400020f0ccb */
[----:B------:R-:W-:Y:S02]  /*9770*/  LOP3.LUT P4, RZ, R24, 0x80, RZ, 0xc0, !PT ;  /* 0x0000008018ff7812 */ /* 0x000fe4000788c0ff */
[CC--:B------:R-:W-:Y:S01]  /*9780*/  @!P3 LEA R12, P6, R187.reuse, R6.reuse, 0x1 ;  /* 0x00000006bb0cb211 */ /* 0x0c0fe200078c08ff */
[----:B------:R3:W-:Y:S03]  /*9790*/  @!P5 ST.E.128 desc[UR50][R10.64], RZ ;  /* 0x000000ff0a00d985 */ /* 0x0007e6000c101d32 */
[----:B------:R-:W-:Y:S02]  /*97a0*/  @!P3 LEA.HI.X R13, R187, R7, R202, 0x1, P6 ;  /* 0x00000007bb0db211 */ /* 0x000fe400030f0cca */
[----:B-1----:R-:W-:-:S02]  /*97b0*/  @!P1 LEA R8, P6, R185, R6, 0x1 ;  /* 0x00000006b9089211 */ /* 0x002fc400078c08ff */
[-C--:B------:R-:W-:Y:S01]  /*97c0*/  @!P2 LEA R4, P5, R186, R6.reuse, 0x1 ;  /* 0x00000006ba04a211 */ /* 0x080fe200078a08ff */
[----:B------:R3:W-:Y:S01]  /*97d0*/  @!P3 ST.E.128 desc[UR50][R12.64], RZ ;  /* 0x000000ff0c00b985 */ /* 0x0007e2000c101d32 */
[-C--:B------:R-:W-:Y:S02]  /*97e0*/  @P0 LEA R14, P3, R194, R6.reuse, 0x1 ;  /* 0x00000006c20e0211 */ /* 0x080fe400078608ff */
[-C--:B------:R-:W-:Y:S02]  /*97f0*/  @!P2 LEA.HI.X R5, R186, R7.reuse, R201, 0x1, P5 ;  /* 0x00000007ba05a211 */ /* 0x080fe400028f0cc9 */
[----:B------:R-:W-:Y:S02]  /*9800*/  @P4 LEA R6, P5, R193, R6, 0x1 ;  /* 0x00000006c1064211 */ /* 0x000fe400078a08ff */
[-C--:B------:R-:W-:Y:S01]  /*9810*/  @!P1 LEA.HI.X R9, R185, R7.reuse, R200, 0x1, P6 ;  /* 0x00000007b9099211 */ /* 0x080fe200030f0cc8 */
[----:B------:R3:W-:Y:S01]  /*9820*/  @!P2 ST.E.128 desc[UR50][R4.64], RZ ;  /* 0x000000ff0400a985 */ /* 0x0007e2000c101d32 */
[----:B------:R-:W-:-:S02]  /*9830*/  @P0 LEA.HI.X R15, R194, R7, R199, 0x1, P3 ;  /* 0x00000007c20f0211 */ /* 0x000fc400018f0cc7 */
[----:B------:R-:W-:Y:S01]  /*9840*/  @P4 LEA.HI.X R7, R193, R7, R198, 0x1, P5 ;  /* 0x00000007c1074211 */ /* 0x000fe200028f0cc6 */
[----:B------:R3:W-:Y:S04]  /*9850*/  @!P1 ST.E.128 desc[UR50][R8.64], RZ ;  /* 0x000000ff08009985 */ /* 0x0007e8000c101d32 */
[----:B------:R3:W-:Y:S04]  /*9860*/  @P0 ST.E.128 desc[UR50][R14.64], RZ ;  /* 0x000000ff0e000985 */ /* 0x0007e8000c101d32 */
[----:B------:R3:W-:Y:S02]  /*9870*/  @P4 ST.E.128 desc[UR50][R6.64], RZ ;  /* 0x000000ff06004985 */ /* 0x0007e4000c101d32 */
.L_x_398:
[----:B------:R-:W-:Y:S05]  /*9880*/  BSYNC B1 ;  /* 0x0000000000017941 */ /* 0x000fea0003800000 */
.L_x_397:
[----:B------:R-:W-:Y:S01]  /*9890*/  VIADD R0, R26, 0x20 ;  /* 0x000000201a007836 */ /* 0x000fe20000000000 */
[----:B--23--:R2:W3:Y:S04]  /*98a0*/  SHFL.IDX PT, R7, R3, 0x1, 0x181f ;  /* 0x00381f0003077f89 */ /* 0x00c4e800000e0000 */
[----:B------:R-:W-:Y:S01]  /*98b0*/  ISETP.GE.AND P0, PT, R0, R25, PT ;  /* 0x000000190000720c */ /* 0x000fe20003f06270 */
[----:B-1----:R2:W1:-:S12]  /*98c0*/  SHFL.IDX PT, R6, R20, 0x1, 0x181f ;  /* 0x00381f0014067f89 */ /* 0x00245800000e0000 */
[----:B--2---:R-:W-:Y:S05]  /*98d0*/  @P0 BRA `(.L_x_393) ;  /* 0x00000000007c0947 */ /* 0x004fea0003800000 */
[----:B------:R-:W-:Y:S02]  /*98e0*/  ISETP.GE.AND P2, PT, R189, UR13, PT ;  /* 0x0000000dbd007c0c */ /* 0x000fe4000bf46270 */
[----:B------:R-:W-:Y:S02]  /*98f0*/  ISETP.GE.AND P3, PT, R2, UR13, PT ;  /* 0x0000000d02007c0c */ /* 0x000fe4000bf66270 */
[----:B------:R-:W-:Y:S02]  /*9900*/  ISETP.GE.AND P5, PT, R188, UR13, PT ;  /* 0x0000000dbc007c0c */ /* 0x000fe4000bfa6270 */
[----:B------:R-:W-:Y:S02]  /*9910*/  ISETP.GE.AND P4, PT, R187, UR13, PT ;  /* 0x0000000dbb007c0c */ /* 0x000fe4000bf86270 */
[----:B------:R-:W-:-:S05]  /*9920*/  LOP3.LUT P1, RZ, R21, 0x40, RZ, 0xc0, !PT ;  /* 0x0000004015ff7812 */ /* 0x000fca000782c0ff */
[CC--:B-1----:R-:W-:Y:S02]  /*9930*/  @!P2 LEA R8, P0, R189.reuse, R6.reuse, 0x1 ;  /* 0x00000006bd08a211 */ /* 0x0c2fe400078008ff */
[----:B---3--:R-:W-:Y:S02]  /*9940*/  @!P3 IMAD.WIDE R4, R2, 0x2, R6 ;  /* 0x000000020204b825 */ /* 0x008fe400078e0206 */
[-C--:B------:R-:W-:Y:S02]  /*9950*/  @!P2 LEA.HI.X R9, R189, R7.reuse, R204, 0x1, P0 ;  /* 0x00000007bd09a211 */ /* 0x080fe400000f0ccc */
[----:B------:R-:W-:Y:S01]  /*9960*/  @!P5 LEA R10, P0, R188, R6, 0x1 ;  /* 0x00000006bc0ad211 */ /* 0x000fe200078008ff */
[----:B------:R1:W-:Y:S01]  /*9970*/  @!P3 ST.E.128 desc[UR50][R4.64], RZ ;  /* 0x000000ff0400b985 */ /* 0x0003e2000c101d32 */
[----:B------:R-:W-:Y:S02]  /*9980*/  ISETP.GE.AND P3, PT, R186, UR13, PT ;  /* 0x0000000dba007c0c */ /* 0x000fe4000bf66270 */
[----:B------:R-:W-:Y:S01]  /*9990*/  @!P5 LEA.HI.X R11, R188, R7, R203, 0x1, P0 ;  /* 0x00000007bc0bd211 */ /* 0x000fe200000f0ccb */
[----:B------:R2:W-:Y:S01]  /*99a0*/  @!P2 ST.E.128 desc[UR50][R8.64], RZ ;  /* 0x000000ff0800a985 */ /* 0x0005e2000c101d32 */
[----:B------:R-:W-:-:S02]  /*99b0*/  ISETP.GE.AND P2, PT, R185, UR13, PT ;  /* 0x0000000db9007c0c */ /* 0x000fc4000bf46270 */
[----:B------:R-:W-:Y:S01]  /*99c0*/  LOP3.LUT P0, RZ, R24, 0x80, RZ, 0xc0, !PT ;  /* 0x0000008018ff7812 */ /* 0x000fe2000780c0ff */
[----:B------:R2:W-:Y:S01]  /*99d0*/  @!P5 ST.E.128 desc[UR50][R10.64], RZ ;  /* 0x000000ff0a00d985 */ /* 0x0005e2000c101d32 */
[----:B------:R-:W-:-:S04]  /*99e0*/  @!P4 LEA R12, P6, R187, R6, 0x1 ;  /* 0x00000006bb0cc211 */ /* 0x000fc800078c08ff */
[----:B------:R-:W-:Y:S02]  /*99f0*/  @!P4 LEA.HI.X R13, R187, R7, R202, 0x1, P6 ;  /* 0x00000007bb0dc211 */ /* 0x000fe400030f0cca */
[----:B------:R-:W-:-:S03]  /*9a00*/  @!P3 LEA R14, P5, R186, R6, 0x1 ;  /* 0x00000006ba0eb211 */ /* 0x000fc600078a08ff */
[----:B------:R2:W-:Y:S01]  /*9a10*/  @!P4 ST.E.128 desc[UR50][R12.64], RZ ;  /* 0x000000ff0c00c985 */ /* 0x0005e2000c101d32 */
[-C--:B-1----:R-:W-:Y:S02]  /*9a20*/  @!P2 LEA R4, P6, R185, R6.reuse, 0x1 ;  /* 0x00000006b904a211 */ /* 0x082fe400078c08ff */
[-C--:B0-----:R-:W-:Y:S02]  /*9a30*/  @P1 LEA R20, P4, R194, R6.reuse, 0x1 ;  /* 0x00000006c2141211 */ /* 0x081fe400078808ff */
        /* <DEDUP_REMOVED lines=9> */
.L_x_393:
[----:B------:R-:W-:Y:S05]  /*9ad0*/  BSYNC B0 ;  /* 0x0000000000007941 */ /* 0x000fea0003800000 */
.L_x_387:
[----:B------:R-:W-:Y:S02]  /*9ae0*/  ULDC UR4, c[0x0][0xc3c] ;  /* 0x00030f0000047ab9 */ /* 0x000fe40000000800 */
[----:B------:R-:W-:-:S06]  /*9af0*/  UISETP.GE.AND UP0, UPT, UR7, UR4, UPT ;  /* 0x000000040700728c */ /* 0x000fcc000bf06270 */
[----:B------:R-:W-:-:S13]  /*9b00*/  PLOP3.LUT P0, PT, PT, PT, UP0, 0x80, 0x0 ;  /* 0x000000000000781c */ /* 0x000fda0003f0f008 */
[----:B------:R-:W-:Y:S05]  /*9b10*/  @!P0 BRA `(.L_x_399) ;  /* 0xffffff7400188947 */ /* 0x000fea000383ffff */
[----:B------:R-:W-:Y:S05]  /*9b20*/  EXIT ;  /* 0x000000000000794d */ /* 0x000fea0003800000 */
.L_x_348:
[----:B------:R-:W-:-:S08]  /*9b30*/  NOP ;  /* 0x0000000000007918 */ /* 0x000fd00000000000 */
[----:B------:R-:W0:-:S00]  /*9b40*/  USETMAXREG.DEALLOC.CTAPOOL 0x28 ;  /* 0x00000028000079c8 */ /* 0x000e0000080e0500 */
[----:B0-----:R-:W-:Y:S02]  /*9b50*/  LOP3.LUT R0, R0, 0x3, RZ, 0xc0, !PT ;  /* 0x0000000300007812 */ /* 0x001fe400078ec0ff */
[----:B------:R-:W-:-:S04]  /*9b60*/  LOP3.LUT R22, R22, 0xffffdfff, RZ, 0xc0, !PT ;  /* 0xffffdfff16167812 */ /* 0x000fc800078ec0ff */
[----:B------:R-:W0:Y:S02]  /*9b70*/  SHFL.IDX PT, R0, R0, RZ, 0x1f ;  /* 0x00001fff00007589 */ /* 0x000e2400000e0000 */
[----:B0-----:R-:W-:Y:S01]  /*9b80*/  ISETP.NE.AND P0, PT, R0, RZ, PT ;  /* 0x000000ff0000720c */ /* 0x001fe20003f05270 */
[----:B------:R-:W-:-:S12]  /*9b90*/  IMAD.MOV.U32 R0, RZ, RZ, RZ ;  /* 0x000000ffff007224 */ /* 0x000fd800078e00ff */
[----:B------:R-:W-:Y:S01]  /*9ba0*/  @P0 LOP3.LUT R22, R22, 0x2000, RZ, 0xfc, !PT ;  /* 0x0000200016160812 */ /* 0x000fe200078efcff */
[----:B------:R-:W-:Y:S06]  /*9bb0*/  @!P0 BRA `(.L_x_400) ;  /* 0x00000000001c8947 */ /* 0x000fec0003800000 */
[----:B------:R-:W0:Y:S08]  /*9bc0*/  S2UR UR5, SR_CgaCtaId ;  /* 0x00000000000579c3 */ /* 0x000e300000008800 */
[----:B------:R-:W-:Y:S06]  /*9bd0*/  BAR.SYNC.DEFER_BLOCKING 0x5, 0x180 ;  /* 0x0146000000007b1d */ /* 0x000fec0000010000 */
[----:B------:R-:W-:-:S02]  /*9be0*/  UMOV UR4, 0x400 ;  /* 0x0000040000047882 */ /* 0x000fc40000000000 */
[----:B0-----:R-:W-:-:S09]  /*9bf0*/  ULEA UR4, UR5, UR4, 0x18 ;  /* 0x0000000405047291 */ /* 0x001fd2000f8ec03f */
[----:B------:R-:W0:Y:S01]  /*9c00*/  LDS.128 R16, [UR4+0x28cd0] ;  /* 0x028cd004ff107984 */ /* 0x000e220008000c00 */
[----:B------:R-:W-:Y:S06]  /*9c10*/  BAR.ARV 0x4, 0x180 ;  /* 0x0106000000007b1d */ /* 0x000fec0000002000 */
[----:B------:R-:W-:Y:S05]  /*9c20*/  BRA `(.L_x_401) ;  /* 0x0000000800007947 */ /* 0x000fea0003800000 */
.L_x_400:
[----:B------:R-:W0:Y:S01]  /*9c30*/  S2R R2, SR_TID.X ;  /* 0x0000000000027919 */ /* 0x000e220000002100 */
[----:B------:R-:W-:Y:S01]  /*9c40*/  ULDC UR4, c[0x0][0xc3c] ;  /* 0x00030f0000047ab9 */ /* 0x000fe20000000800 */
[----:B------:R-:W1:Y:S01]  /*9c50*/  S2UR UR6, SR_CTAID.X ;  /* 0x00000000000679c3 */ /* 0x000e620000002500 */
[----:B------:R-:W-:Y:S01]  /*9c60*/  ULDC UR5, c[0x0][0xc38] ;  /* 0x00030e0000057ab9 */ /* 0x000fe20000000800 */
[----:B0-----:R-:W-:-:S04]  /*9c70*/  LOP3.LUT R5, R2, 0x1f, RZ, 0xc0, !PT ;  /* 0x0000001f02057812 */ /* 0x001fc800078ec0ff */
[----:B------:R-:W-:-:S04]  /*9c80*/  ISETP.NE.AND P0, PT, R5, 0x1f, PT ;  /* 0x0000001f0500780c */ /* 0x000fc80003f05270 */
[----:B------:R-:W-:-:S13]  /*9c90*/  ISETP.GE.OR P1, PT, R5, UR4, !P0 ;  /* 0x0000000405007c0c */ /* 0x000fda000c726670 */
[----:B------:R-:W0:Y:S02]  /*9ca0*/  @!P1 LDC.64 R2, c[0x0][0xc80] ;  /* 0x00032000ff029b82 */ /* 0x000e240000000a00 */
[----:B0-----:R-:W-:-:S05]  /*9cb0*/  @!P1 IMAD.WIDE.U32 R2, R5, 0x4, R2 ;  /* 0x0000000405029825 */ /* 0x001fca00078e0002 */
[----:B------:R-:W2:Y:S01]  /*9cc0*/  @!P1 LDG.E R0, desc[UR50][R2.64] ;  /* 0x0000003202009981 */ /* 0x000ea2000c1e1900 */
[C---:B------:R-:W-:Y:S01]  /*9cd0*/  ISETP.NE.AND P1, PT, R5.reuse, RZ, PT ;  /* 0x000000ff0500720c */ /* 0x040fe20003f25270 */
[----:B------:R-:W-:Y:S01]  /*9ce0*/  UMOV UR4, URZ ;  /* 0x0000003f00047c82 */ /* 0x000fe20008000000 */
[C---:B------:R-:W-:Y:S01]  /*9cf0*/  ISETP.GE.U32.AND P2, PT, R5.reuse, 0x2, PT ;  /* 0x000000020500780c */ /* 0x040fe20003f46070 */
[----:B------:R-:W-:Y:S01]  /*9d00*/  IMAD.MOV.U32 R16, RZ, RZ, RZ ;  /* 0x000000ffff107224 */ /* 0x000fe200078e00ff */
[C---:B------:R-:W-:Y:S02]  /*9d10*/  ISETP.GE.U32.AND P3, PT, R5.reuse, 0x4, PT ;  /* 0x000000040500780c */ /* 0x040fe40003f66070 */
[C---:B------:R-:W-:Y:S02]  /*9d20*/  ISETP.GE.U32.AND P4, PT, R5.reuse, 0x8, PT ;  /* 0x000000080500780c */ /* 0x040fe40003f86070 */
[----:B------:R-:W-:Y:S01]  /*9d30*/  ISETP.GE.U32.AND P5, PT, R5, 0x10, PT ;  /* 0x000000100500780c */ /* 0x000fe20003fa6070 */
[----:B--2---:R-:W0:Y:S02]  /*9d40*/  SHFL.UP PT, R4, R0, 0x1, RZ ;  /* 0x0420000000047989 */ /* 0x004e2400000e00ff */
[----:B0-----:R-:W-:-:S05]  /*9d50*/  SEL R7, R4, RZ, P1 ;  /* 0x000000ff04077207 */ /* 0x001fca0000800000 */
[----:B------:R-:W-:-:S05]  /*9d60*/  IMAD.IADD R7, R0, 0x1, R7 ;  /* 0x0000000100077824 */ /* 0x000fca00078e0207 */
[----:B------:R-:W0:Y:S02]  /*9d70*/  SHFL.UP PT, R4, R7, 0x2, RZ ;  /* 0x0440000007047989 */ /* 0x000e2400000e00ff */
[----:B0-----:R-:W-:-:S05]  /*9d80*/  SEL R4, R4, RZ, P2 ;  /* 0x000000ff04047207 */ /* 0x001fca0001000000 */
[----:B------:R-:W-:-:S05]  /*9d90*/  IMAD.IADD R4, R7, 0x1, R4 ;  /* 0x0000000107047824 */ /* 0x000fca00078e0204 */
[----:B------:R-:W0:Y:S02]  /*9da0*/  SHFL.UP PT, R6, R4, 0x4, RZ ;  /* 0x0480000004067989 */ /* 0x000e2400000e00ff */
[----:B0-----:R-:W-:-:S05]  /*9db0*/  SEL R3, R6, RZ, P3 ;  /* 0x000000ff06037207 */ /* 0x001fca0001800000 */
[----:B------:R-:W-:-:S05]  /*9dc0*/  IMAD.IADD R3, R4, 0x1, R3 ;  /* 0x0000000104037824 */ /* 0x000fca00078e0203 */
[----:B------:R-:W0:Y:S02]  /*9dd0*/  SHFL.UP PT, R2, R3, 0x8, RZ ;  /* 0x0500000003027989 */ /* 0x000e2400000e00ff */
[----:B0-----:R-:W-:-:S04]  /*9de0*/  SEL R2, R2, RZ, P4 ;  /* 0x000000ff02027207 */ /* 0x001fc80002000000 */
[----:B------:R-:W-:-:S05]  /*9df0*/  IADD3 R2, R3, R2, RZ ;  /* 0x0000000203027210 */ /* 0x000fca0007ffe0ff */
[----:B------:R-:W0:Y:S02]  /*9e00*/  SHFL.UP PT, R6, R2, 0x10, RZ ;  /* 0x0600000002067989 */ /* 0x000e2400000e00ff */
[----:B0-----:R-:W-:-:S05]  /*9e10*/  SEL R7, R6, RZ, P5 ;  /* 0x000000ff06077207 */ /* 0x001fca0002800000 */
[----:B------:R-:W-:-:S05]  /*9e20*/  IMAD.IADD R7, R2, 0x1, R7 ;  /* 0x0000000102077824 */ /* 0x000fca00078e0207 */
[----:B------:R-:W0:Y:S02]  /*9e30*/  SHFL.IDX PT, R4, R7, 0x1f, 0x1f ;  /* 0x03e01f0007047f89 */ /* 0x000e2400000e0000 */
[----:B0-----:R-:W-:-:S04]  /*9e40*/  IMAD R4, R4, UR5, RZ ;  /* 0x0000000504047c24 */ /* 0x001fc8000f8e02ff */
[----:B------:R-:W-:Y:S01]  /*9e50*/  IMAD.MOV.U32 R3, RZ, RZ, R4 ;  /* 0x000000ffff037224 */ /* 0x000fe200078e0004 */
[----:B-1----:R-:W-:-:S13]  /*9e60*/  ISETP.GT.AND P6, PT, R4, UR6, PT ;  /* 0x0000000604007c0c */ /* 0x002fda000bfc4270 */
[----:B------:R-:W-:Y:S05]  /*9e70*/  @P6 BRA `(.L_x_402) ;  /* 0x0000000000946947 */ /* 0x000fea0003800000 */
[----:B------:R-:W-:Y:S01]  /*9e80*/  IMAD.MOV.U32 R4, RZ, RZ, R3 ;  /* 0x000000ffff047224 */ /* 0x000fe200078e0003 */
[----:B------:R-:W-:Y:S01]  /*9e90*/  UMOV UR4, URZ ;  /* 0x0000003f00047c82 */ /* 0x000fe20008000000 */
[----:B------:R-:W-:-:S05]  /*9ea0*/  ULDC UR5, c[0x0][0xc38] ;  /* 0x00030e0000057ab9 */ /* 0x000fca0000000800 */
.L_x_406:
[----:B------:R-:W0:Y:S01]  /*9eb0*/  LDC R2, c[0x0][0xc3c] ;  /* 0x00030f00ff027b82 */ /* 0x000e220000000800 */
[----:B------:R-:W-:-:S06]  /*9ec0*/  UIADD3 UR4, UR4, 0x1f, URZ ;  /* 0x0000001f04047890 */ /* 0x000fcc000fffe03f */
[----:B0-----:R-:W-:-:S13]  /*9ed0*/  ISETP.LE.AND P6, PT, R2, UR4, PT ;  /* 0x0000000402007c0c */ /* 0x001fda000bfc3270 */
[----:B------:R-:W-:Y:S05]  /*9ee0*/  @P6 BRA `(.L_x_403) ;  /* 0x0000000400246947 */ /* 0x000fea0003800000 */
[----:B------:R-:W-:Y:S01]  /*9ef0*/  VIADD R7, R5, UR4 ;  /* 0x0000000405077c36 */ /* 0x000fe20008000000 */
[----:B------:R-:W-:Y:S01]  /*9f00*/  BSSY B0, `(.L_x_404) ;  /* 0x0000007000007945 */ /* 0x000fe20003800000 */
[----:B------:R-:W-:-:S03]  /*9f10*/  IMAD.MOV.U32 R0, RZ, RZ, RZ ;  /* 0x000000ffff007224 */ /* 0x000fc600078e00ff */
[----:B------:R-:W-:-:S13]  /*9f20*/  ISETP.GE.OR P6, PT, R7, R2, !P0 ;  /* 0x000000020700720c */ /* 0x000fda00047c6670 */
[----:B------:R-:W-:Y:S05]  /*9f30*/  @P6 BRA `(.L_x_405) ;  /* 0x00000000000c6947 */ /* 0x000fea0003800000 */
[----:B------:R-:W0:Y:S02]  /*9f40*/  LDC.64 R2, c[0x0][0xc80] ;  /* 0x00032000ff027b82 */ /* 0x000e240000000a00 */
[----:B0-----:R-:W-:-:S05]  /*9f50*/  IMAD.WIDE R2, R7, 0x4, R2 ;  /* 0x0000000407027825 */ /* 0x001fca00078e0202 */
[----:B------:R0:W5:Y:S02]  /*9f60*/  LDG.E R0, desc[UR50][R2.64] ;  /* 0x0000003202007981 */ /* 0x000164000c1e1900 */
.L_x_405:
[----:B------:R-:W-:Y:S05]  /*9f70*/  BSYNC B0 ;  /* 0x0000000000007941 */ /* 0x000fea0003800000 */
.L_x_404:
[----:B0----5:R-:W0:Y:S02]  /*9f80*/  SHFL.UP PT, R2, R0, 0x1, RZ ;  /* 0x0420000000027989 */ /* 0x021e2400000e00ff */
        /* <DEDUP_REMOVED lines=16> */
[----:B------:R-:W-:-:S05]  /*a090*/  IMAD.IADD R4, R3, 0x1, R4 ;  /* 0x0000000103047824 */ /* 0x000fca00078e0204 */
[----:B------:R-:W-:-:S13]  /*a0a0*/  ISETP.GT.AND P6, PT, R4, UR6, PT ;  /* 0x0000000604007c0c */ /* 0x000fda000bfc4270 */
[----:B------:R-:W-:Y:S05]  /*a0b0*/  @!P6 BRA `(.L_x_406) ;  /* 0xfffffffc007ce947 */ /* 0x000fea000383ffff */
[----:B------:R-:W-:-:S07]  /*a0c0*/  IMAD.MOV.U32 R7, RZ, RZ, R9 ;  /* 0x000000ffff077224 */ /* 0x000fce00078e0009 */
.L_x_402:
[----:B------:R-:W-:-:S04]  /*a0d0*/  IMAD.IADD R8, R4, 0x1, -R3 ;  /* 0x0000000104087824 */ /* 0x000fc800078e0a03 */
[----:B------:R-:W-:-:S05]  /*a0e0*/  IMAD R2, R7, UR5, R8 ;  /* 0x0000000507027c24 */ /* 0x000fca000f8e0208 */
[----:B------:R-:W-:-:S13]  /*a0f0*/  ISETP.GT.AND P0, PT, R2, UR6, PT ;  /* 0x0000000602007c0c */ /* 0x000fda000bf04270 */
[----:B------:R-:W-:-:S04]  /*a100*/  VOTE.ANY R4, PT, !P0 ;  /* 0x0000000000047806 */ /* 0x000fc800040e0100 */
[----:B------:R-:W0:Y:S01]  /*a110*/  POPC R19, R4 ;  /* 0x0000000400137309 */ /* 0x000e220000000000 */
[----:B------:R-:W-:Y:S01]  /*a120*/  ISETP.NE.AND P0, PT, R4, RZ, PT ;  /* 0x000000ff0400720c */ /* 0x000fe20003f05270 */
[----:B0-----:R-:W0:Y:S02]  /*a130*/  SHFL.IDX PT, R10, R0, R19, 0x1f ;  /* 0x00001f13000a7589 */ /* 0x001e2400000e0000 */
[----:B0-----:R-:W-:-:S04]  /*a140*/  IABS R9, R10 ;  /* 0x0000000a00097213 */ /* 0x001fc80000000000 */
[----:B------:R-:W0:Y:S08]  /*a150*/  I2F.RP R6, R9 ;  /* 0x0000000900067306 */ /* 0x000e300000209400 */
[----:B0-----:R-:W0:Y:S02]  /*a160*/  MUFU.RCP R6, R6 ;  /* 0x0000000600067308 */ /* 0x001e240000001000 */
[----:B0-----:R-:W-:-:S06]  /*a170*/  VIADD R2, R6, 0xffffffe ;  /* 0x0ffffffe06027836 */ /* 0x001fcc0000000000 */
[----:B------:R0:W1:Y:S01]  /*a180*/  F2I.FTZ.U32.TRUNC.NTZ R3, R2 ;  /* 0x0000000200037305 */ /* 0x000062000021f000 */
[----:B------:R-:W-:Y:S05]  /*a190*/  @!P0 BRA `(.L_x_407) ;  /* 0x0000000000088947 */ /* 0x000fea0003800000 */
[----:B------:R-:W-:-:S06]  /*a1a0*/  VIADD R16, R19, 0xffffffff ;  /* 0xffffffff13107836 */ /* 0x000fcc0000000000 */
[----:B------:R2:W3:Y:S02]  /*a1b0*/  SHFL.IDX PT, R16, R7, R16, 0x1f ;  /* 0x00001f1007107589 */ /* 0x0004e400000e0000 */
.L_x_407:
[----:B---3--:R-:W-:Y:S01]  /*a1c0*/  IMAD R16, R16, UR5, R8 ;  /* 0x0000000510107c24 */ /* 0x008fe2000f8e0208 */
[----:B0-----:R-:W-:Y:S01]  /*a1d0*/  IABS R2, R10 ;  /* 0x0000000a00027213 */ /* 0x001fe20000000000 */
[----:B-1----:R-:W-:Y:S02]  /*a1e0*/  IMAD.MOV R0, RZ, RZ, -R3 ;  /* 0x000000ffff007224 */ /* 0x002fe400078e0a03 */
[----:B------:R-:W-:Y:S01]  /*a1f0*/  VIADD R19, R19, UR4 ;  /* 0x0000000413137c36 */ /* 0x000fe20008000000 */
[----:B------:R-:W-:Y:S01]  /*a200*/  IADD3 R11, -R16, UR6, RZ ;  /* 0x00000006100b7c10 */ /* 0x000fe2000fffe1ff */
[----:B------:R-:W-:Y:S02]  /*a210*/  IMAD.MOV R4, RZ, RZ, -R2 ;  /* 0x000000ffff047224 */ /* 0x000fe400078e0a02 */
[----:B--2---:R-:W-:Y:S01]  /*a220*/  IMAD R7, R0, R9, RZ ;  /* 0x0000000900077224 */ /* 0x004fe200078e02ff */
[----:B------:R-:W-:Y:S01]  /*a230*/  IABS R0, R11 ;  /* 0x0000000b00007213 */ /* 0x000fe20000000000 */
[----:B------:R-:W-:-:S04]  /*a240*/  IMAD.MOV.U32 R2, RZ, RZ, RZ ;  /* 0x000000ffff027224 */ /* 0x000fc800078e00ff */
[----:B------:R-:W-:Y:S01]  /*a250*/  IMAD.HI.U32 R2, R3, R7, R2 ;  /* 0x0000000703027227 */ /* 0x000fe200078e0002 */
[----:B------:R-:W-:-:S03]  /*a260*/  MOV R3, R0 ;  /* 0x0000000000037202 */ /* 0x000fc60000000f00 */
[----:B------:R-:W-:Y:S02]  /*a270*/  IMAD.MOV.U32 R0, RZ, RZ, R4 ;  /* 0x000000ffff007224 */ /* 0x000fe400078e0004 */
[----:B------:R-:W-:-:S04]  /*a280*/  IMAD.HI.U32 R2, R2, R3, RZ ;  /* 0x0000000302027227 */ /* 0x000fc800078e00ff */
[----:B------:R-:W-:-:S05]  /*a290*/  IMAD R0, R2, R0, R3 ;  /* 0x0000000002007224 */ /* 0x000fca00078e0203 */
[----:B------:R-:W-:-:S13]  /*a2a0*/  ISETP.GT.U32.AND P1, PT, R9, R0, PT ;  /* 0x000000000900720c */ /* 0x000fda0003f24070 */
[----:B------:R-:W-:Y:S02]  /*a2b0*/  @!P1 IMAD.IADD R0, R0, 0x1, -R9 ;  /* 0x0000000100009824 */ /* 0x000fe400078e0a09 */
[----:B------:R-:W-:Y:S01]  /*a2c0*/  @!P1 VIADD R2, R2, 0x1 ;  /* 0x0000000102029836 */ /* 0x000fe20000000000 */
[----:B------:R-:W-:Y:S02]  /*a2d0*/  ISETP.NE.AND P1, PT, R10, RZ, PT ;  /* 0x000000ff0a00720c */ /* 0x000fe40003f25270 */
[----:B------:R-:W-:Y:S02]  /*a2e0*/  ISETP.GE.U32.AND P0, PT, R0, R9, PT ;  /* 0x000000090000720c */ /* 0x000fe40003f06070 */
[----:B------:R-:W-:-:S04]  /*a2f0*/  LOP3.LUT R0, R11, R10, RZ, 0x3c, !PT ;  /* 0x0000000a0b007212 */ /* 0x000fc800078e3cff */
[----:B------:R-:W-:-:S07]  /*a300*/  ISETP.GE.AND P2, PT, R0, RZ, PT ;  /* 0x000000ff0000720c */ /* 0x000fce0003f46270 */
[----:B------:R-:W-:-:S06]  /*a310*/  @P0 VIADD R2, R2, 0x1 ;  /* 0x0000000102020836 */ /* 0x000fcc0000000000 */
[----:B------:R-:W-:Y:S01]  /*a320*/  @!P2 IMAD.MOV R2, RZ, RZ, -R2 ;  /* 0x000000ffff02a224 */ /* 0x000fe200078e0a02 */
[----:B------:R-:W-:-:S05]  /*a330*/  @!P1 LOP3.LUT R2, RZ, R10, RZ, 0x33, !PT ;  /* 0x0000000aff029212 */ /* 0x000fca00078e33ff */
[--C-:B------:R-:W-:Y:S02]  /*a340*/  IMAD.MOV R17, RZ, RZ, -R2.reuse ;  /* 0x000000ffff117224 */ /* 0x100fe400078e0a02 */
[----:B------:R-:W-:Y:S02]  /*a350*/  IMAD.MOV.U32 R18, RZ, RZ, R2 ;  /* 0x000000ffff127224 */ /* 0x000fe400078e0002 */
[----:B------:R-:W-:Y:S01]  /*a360*/  IMAD R17, R10, R17, R11 ;  /* 0x000000110a117224 */ /* 0x000fe200078e020b */
[----:B------:R-:W-:Y:S06]  /*a370*/  BRA `(.L_x_408) ;  /* 0x0000000000147947 */ /* 0x000fec0003800000 */
.L_x_403:
[----:B------:R-:W-:Y:S01]  /*a380*/  ULDC UR4, c[0x0][0xc3c] ;  /* 0x00030f0000047ab9 */ /* 0x000fe20000000800 */
[----:B------:R-:W-:Y:S01]  /*a390*/  IMAD.MOV.U32 R17, RZ, RZ, RZ ;  /* 0x000000ffff117224 */ /* 0x000fe200078e00ff */
[----:B------:R-:W-:Y:S01]  /*a3a0*/  MOV R16, UR6 ;  /* 0x0000000600107c02 */ /* 0x000fe20008000f00 */
[----:B------:R-:W-:Y:S02]  /*a3b0*/  IMAD.MOV.U32 R18, RZ, RZ, RZ ;  /* 0x000000ffff127224 */ /* 0x000fe400078e00ff */
[----:B------:R-:W-:-:S07]  /*a3c0*/  IMAD.U32 R19, RZ, RZ, UR4 ;  /* 0x00000004ff137e24 */ /* 0x000fce000f8e00ff */
.L_x_408:
[----:B------:R-:W-:-:S13]  /*a3d0*/  ISETP.NE.AND P0, PT, R5, RZ, PT ;  /* 0x000000ff0500720c */ /* 0x000fda0003f05270 */
[----:B------:R-:W0:Y:S01]  /*a3e0*/  @!P0 S2R R3, SR_CgaCtaId ;  /* 0x0000000000038919 */ /* 0x000e220000008800 */
[----:B------:R-:W-:-:S04]  /*a3f0*/  @!P0 MOV R0, 0x400 ;  /* 0x0000040000008802 */ /* 0x000fc80000000f00 */
[----:B0-----:R-:W-:-:S05]  /*a400*/  @!P0 LEA R0, R3, R0, 0x18 ;  /* 0x0000000003008211 */ /* 0x001fca00078ec0ff */
[----:B------:R1:W-:Y:S01]  /*a410*/  @!P0 STS.128 [R0+0x28cd0], R16 ;  /* 0x028cd01000008388 */ /* 0x0003e20000000c00 */
[----:B------:R-:W-:Y:S06]  /*a420*/  BAR.ARV 0x5, 0x180 ;  /* 0x0146000000007b1d */ /* 0x000fec0000002000 */
.L_x_401:
[----:B------:R2:W-:Y:S01]  /*a430*/  STL [R1+0x24], RZ ;  /* 0x000024ff01007387 */ /* 0x0005e20000100800 */
[----:B------:R-:W-:Y:S01]  /*a440*/  ULDC UR4, c[0x0][0xc3c] ;  /* 0x00030f0000047ab9 */ /* 0x000fe20000000800 */
[----:B------:R-:W-:Y:S01]  /*a450*/  IMAD.MOV.U32 R25, RZ, RZ, 0x1 ;  /* 0x00000001ff197424 */ /* 0x000fe200078e00ff */
[----:B0-----:R-:W-:Y:S01]  /*a460*/  ISETP.GE.AND P0, PT, R19, UR4, PT ;  /* 0x0000000413007c0c */ /* 0x001fe2000bf06270 */
[----:B------:R-:W-:-:S12]  /*a470*/  IMAD.MOV.U32 R24, RZ, RZ, RZ ;  /* 0x000000ffff187224 */ /* 0x000fd800078e00ff */
[----:B--2---:R-:W-:Y:S05]  /*a480*/  @P0 BRA `(.L_x_409) ;  /* 0x0000004400b40947 */ /* 0x004fea0003800000 */
[----:B------:R-:W0:Y:S01]  /*a490*/  S2R R4, SR_TID.X ;  /* 0x0000000000047919 */ /* 0x000e220000002100 */
[----:B------:R-:W2:Y:S01]  /*a4a0*/  S2UR UR5, SR_CgaCtaId ;  /* 0x00000000000579c3 */ /* 0x000ea20000008800 */
[----:B------:R-:W-:Y:S01]  /*a4b0*/  UMOV UR4, 0x400 ;  /* 0x0000040000047882 */ /* 0x000fe20000000000 */
[----:B------:R-:W-:Y:S01]  /*a4c0*/  BSSY B8, `(.L_x_409) ;  /* 0x0000469000087945 */ /* 0x000fe20003800000 */
[----:B------:R3:W-:Y:S01]  /*a4d0*/  STL [R1+0x24], RZ ;  /* 0x000024ff01007387 */ /* 0x0007e20000100800 */
[----:B------:R-:W-:Y:S01]  /*a4e0*/  IMAD.MOV.U32 R25, RZ, RZ, 0x1 ;  /* 0x00000001ff197424 */ /* 0x000fe200078e00ff */
[----:B------:R-:W-:Y:S01]  /*a4f0*/  ULOP3.LUT UR36, UR39, 0x2, URZ, 0xfc, !UPT ;  /* 0x0000000227247892 */ /* 0x000fe2000f8efc3f */
[----:B------:R-:W-:Y:S01]  /*a500*/  IMAD.MOV.U32 R24, RZ, RZ, RZ ;  /* 0x000000ffff187224 */ /* 0x000fe200078e00ff */
[----:B------:R-:W-:Y:S01]  /*a510*/  ULDC UR37, c[0x0][0xc] ;  /* 0x0000030000257ab9 */ /* 0x000fe20000000800 */
[----:B--2---:R-:W-:-:S06]  /*a520*/  ULEA UR4, UR5, UR4, 0x18 ;  /* 0x0000000405047291 */ /* 0x004fcc000f8ec03f */
[----:B------:R-:W-:Y:S01]  /*a530*/  IMAD.U32 R23, RZ, RZ, UR4 ;  /* 0x00000004ff177e24 */ /* 0x000fe2000f8e00ff */
[C---:B0-----:R-:W-:Y:S01]  /*a540*/  LOP3.LUT R3, R4.reuse, 0x7f, RZ, 0xc0, !PT ;  /* 0x0000007f04037812 */ /* 0x041fe200078ec0ff */
[----:B-1----:R-:W-:-:S03]  /*a550*/  IMAD.SHL.U32 R0, R4, 0x8, RZ ;  /* 0x0000000804007824 */ /* 0x002fc600078e00ff */
[----:B------:R-:W-:Y:S02]  /*a560*/  SHF.R.U32.HI R37, RZ, 0x3, R3 ;  /* 0x00000003ff257819 */ /* 0x000fe40000011603 */
[C---:B------:R-:W-:Y:S02]  /*a570*/  LOP3.LUT R2, R0.reuse, 0x1f8, RZ, 0xc0, !PT ;  /* 0x000001f800027812 */ /* 0x040fe400078ec0ff */
[----:B------:R-:W-:Y:S02]  /*a580*/  LOP3.LUT R3, R0, 0x38, RZ, 0xc0, !PT ;  /* 0x0000003800037812 */ /* 0x000fe400078ec0ff */
[----:B------:R-:W-:Y:S01]  /*a590*/  LOP3.LUT R33, R2, 0x38, R4, 0x78, !PT ;  /* 0x0000003802217812 */ /* 0x000fe200078e7804 */
[----:B------:R-:W-:Y:S01]  /*a5a0*/  IMAD.SHL.U32 R2, R4, 0x10, RZ ;  /* 0x0000001004027824 */ /* 0x000fe200078e00ff */
[----:B------:R-:W-:Y:S02]  /*a5b0*/  LOP3.LUT R4, R3, 0x80, RZ, 0xfc, !PT ;  /* 0x0000008003047812 */ /* 0x000fe400078efcff */
[----:B------:R-:W-:-:S02]  /*a5c0*/  LOP3.LUT R33, R33, 0x200, R0, 0xf8, !PT ;  /* 0x0000020021217812 */ /* 0x000fc400078ef800 */
[----:B------:R-:W-:Y:S02]  /*a5d0*/  LOP3.LUT R0, R37, 0x70, R2, 0xf8, !PT ;  /* 0x0000007025007812 */ /* 0x000fe400078ef802 */
[C---:B------:R-:W-:Y:S02]  /*a5e0*/  LOP3.LUT R0, R3.reuse, 0xc0, RZ, 0xfc, !PT ;  /* 0x000000c003007812 */ /* 0x040fe400078efcff */
[----:B------:R-:W-:Y:S02]  /*a5f0*/  LOP3.LUT R0, R3, 0x140, RZ, 0xfc, !PT ;  /* 0x0000014003007812 */ /* 0x000fe400078efcff */
[----:B------:R-:W-:Y:S02]  /*a600*/  LEA R0, R33, R23, 0x1 ;  /* 0x0000001721007211 */ /* 0x000fe400078e08ff */
[C---:B------:R-:W-:Y:S02]  /*a610*/  LOP3.LUT R2, R3.reuse, 0x40, RZ, 0xfc, !PT ;  /* 0x0000004003027812 */ /* 0x040fe400078efcff */
[C---:B------:R-:W-:Y:S01]  /*a620*/  LOP3.LUT R2, R3.reuse, 0x100, RZ, 0xfc, !PT ;  /* 0x0000010003027812 */ /* 0x040fe200078efcff */
[----:B------:R3:W-:Y:S01]  /*a630*/  STL [R1+0x2c], R0 ;  /* 0x00002c0001007387 */ /* 0x0007e20000100800 */
[----:B------:R-:W-:-:S02]  /*a640*/  LOP3.LUT R4, R3, 0x180, RZ, 0xfc, !PT ;  /* 0x0000018003047812 */ /* 0x000fc400078efcff */
[----:B------:R-:W-:-:S07]  /*a650*/  LOP3.LUT R2, R3, 0x1c0, RZ, 0xfc, !PT ;  /* 0x000001c003027812 */ /* 0x000fce00078efcff */
.L_x_470:
[----:B------:R-:W0:Y:S02]  /*a660*/  LDC.64 R30, c[0x0][0xc88] ;  /* 0x00032200ff1e7b82 */ /* 0x000e240000000a00 */
[----:B0-----:R-:W-:-:S06]  /*a670*/  IMAD.WIDE R30, R19, 0x4, R30 ;  /* 0x00000004131e7825 */ /* 0x001fcc00078e021e */
[----:B---3--:R0:W3:Y:S01]  /*a680*/  LDG.E R30, desc[UR50][R30.64] ;  /* 0x000000321e1e7981 */ /* 0x0080e2000c1e1900 */
[----:B------:R-:W-:Y:S05]  /*a690*/  YIELD ;  /* 0x0000000000007946 */ /* 0x000fea0003800000 */
[----:B------:R-:W-:Y:S01]  /*a6a0*/  ULDC.64 UR4, c[0x0][0xa28] ;  /* 0x00028a0000047ab9 */ /* 0x000fe20000000a00 */
[----:B------:R-:W-:Y:S01]  /*a6b0*/  ULDC.64 UR6, c[0x0][0xa18] ;  /* 0x0002860000067ab9 */ /* 0x000fe20000000a00 */
[----:B------:R-:W-:Y:S01]  /*a6c0*/  ISETP.NE.U32.AND P0, PT, RZ, UR4, PT ;  /* 0x00000004ff007c0c */ /* 0x000fe2000bf05070 */
[----:B0-----:R-:W-:-:S03]  /*a6d0*/  IMAD.MOV.U32 R31, RZ, RZ, RZ ;  /* 0x000000ffff1f7224 */ /* 0x001fc600078e00ff */
[----:B------:R-:W-:Y:S02]  /*a6e0*/  ISETP.NE.AND.EX P0, PT, RZ, UR5, PT, P0 ;  /* 0x00000005ff007c0c */ /* 0x000fe4000bf05300 */
[----:B---3--:R-:W-:-:S11]  /*a6f0*/  SHF.R.S32.HI R0, RZ, 0x1f, R30 ;  /* 0x0000001fff007819 */ /* 0x008fd6000001141e */
[C---:B------:R-:W-:Y:S01]  /*a700*/  @P0 LEA R2, P1, R30.reuse, UR4, 0x2 ;  /* 0x000000041e020c11 */ /* 0x040fe2000f8210ff */
[C---:B------:R-:W-:Y:S01]  /*a710*/  IMAD.SHL.U32 R26, R30.reuse, 0x4, RZ ;  /* 0x000000041e1a7824 */ /* 0x040fe200078e00ff */
[C-C-:B------:R-:W-:Y:S01]  /*a720*/  SHF.L.U64.HI R27, R30.reuse, 0x2, R0.reuse ;  /* 0x000000021e1b7819 */ /* 0x140fe20000010200 */
[----:B------:R0:W-:Y:S01]  /*a730*/  STL [R1+0x8], R0 ;  /* 0x0000080001007387 */ /* 0x0001e20000100800 */
[----:B------:R-:W-:Y:S01]  /*a740*/  @P0 LEA.HI.X R3, R30, UR5, R0, 0x2, P1 ;  /* 0x000000051e030c11 */ /* 0x000fe200088f1400 */
[----:B------:R-:W-:-:S04]  /*a750*/  ULDC.64 UR4, c[0x0][0xa00] ;  /* 0x0002800000047ab9 */ /* 0x000fc80000000a00 */
[----:B-1----:R1:W5:Y:S01]  /*a760*/  @P0 LDG.E R31, desc[UR50][R2.64] ;  /* 0x00000032021f0981 */ /* 0x002362000c1e1900 */
[----:B------:R-:W-:Y:S02]  /*a770*/  ISETP.NE.U32.AND P0, PT, RZ, UR4, PT ;  /* 0x00000004ff007c0c */ /* 0x000fe4000bf05070 */
[----:B------:R-:W-:Y:S01]  /*a780*/  LOP3.LUT R22, R22, 0xfffffeff, RZ, 0xc0, !PT ;  /* 0xfffffeff16167812 */ /* 0x000fe200078ec0ff */
[----:B0-----:R-:W-:Y:S01]  /*a790*/  IMAD.MOV.U32 R0, RZ, RZ, RZ ;  /* 0x000000ffff007224 */ /* 0x001fe200078e00ff */
[----:B------:R-:W-:Y:S02]  /*a7a0*/  ISETP.NE.AND.EX P2, PT, RZ, UR5, PT, P0 ;  /* 0x00000005ff007c0c */ /* 0x000fe4000bf45300 */
[----:B------:R-:W-:Y:S02]  /*a7b0*/  ISETP.NE.U32.AND P0, PT, RZ, UR6, PT ;  /* 0x00000006ff007c0c */ /* 0x000fe4000bf05070 */
[----:B-1----:R-:W-:Y:S02]  /*a7c0*/  IADD3 R2, P1, R26, UR4, RZ ;  /* 0x000000041a027c10 */ /* 0x002fe4000ff3e0ff */
[----:B------:R-:W-:-:S02]  /*a7d0*/  ISETP.NE.AND.EX P0, PT, RZ, UR7, PT, P0 ;  /* 0x00000007ff007c0c */ /* 0x000fc4000bf05300 */
[----:B------:R-:W-:Y:S01]  /*a7e0*/  IADD3.X R3, R27, UR5, RZ, P1, !PT ;  /* 0x000000051b037c10 */ /* 0x000fe20008ffe4ff */
[----:B------:R-:W-:-:S04]  /*a7f0*/  ULDC.64 UR4, c[0x0][0x418] ;  /* 0x0001060000047ab9 */ /* 0x000fc80000000a00 */
[----:B------:R-:W-:Y:S01]  /*a800*/  @P2 LOP3.LUT R22, R22, 0x100, RZ, 0xfc, !PT ;  /* 0x0000010016162812 */ /* 0x000fe200078efcff */
[----:B--2---:R-:W2:Y:S05]  /*a810*/  @P2 LDG.E R0, desc[UR50][R2.64] ;  /* 0x0000003202002981 */ /* 0x004eaa000c1e1900 */
[----:B------:R-:W-:-:S04]  /*a820*/  @P0 IADD3 R4, P1, R26, UR6, RZ ;  /* 0x000000061a040c10 */ /* 0x000fc8000ff3e0ff */
[----:B------:R-:W-:Y:S01]  /*a830*/  @P0 IADD3.X R5, R27, UR7, RZ, P1, !PT ;  /* 0x000000071b050c10 */ /* 0x000fe20008ffe4ff */
[----:B--2---:R0:W-:Y:S04]  /*a840*/  STL [R1], R0 ;  /* 0x0000000001007387 */ /* 0x0041e80000100800 */
[----:B0-----:R-:W2:Y:S01]  /*a850*/  @P0 LDG.E R0, desc[UR50][R4.64] ;  /* 0x0000003204000981 */ /* 0x001ea2000c1e1900 */
[----:B------:R-:W-:-:S03]  /*a860*/  UISETP.NE.U32.AND UP0, UPT, UR4, URZ, UPT ;  /* 0x0000003f0400728c */ /* 0x000fc6000bf05070 */
[----:B------:R-:W-:Y:S01]  /*a870*/  ULDC UR4, c[0x0][0x424] ;  /* 0x0001090000047ab9 */ /* 0x000fe20000000800 */
[----:B------:R-:W-:-:S03]  /*a880*/  UISETP.NE.AND.EX UP0, UPT, UR5, URZ, UPT, UP0 ;  /* 0x0000003f0500728c */ /* 0x000fc6000bf05300 */
[----:B------:R-:W-:Y:S01]  /*a890*/  ULDC UR5, c[0x0][0x2f0] ;  /* 0x0000bc0000057ab9 */ /* 0x000fe20000000800 */
[----:B------:R-:W-:-:S04]  /*a8a0*/  USEL UR4, UR4, 0x1, UP0 ;  /* 0x0000000104047887 */ /* 0x000fc80008000000 */
[----:B------:R-:W-:-:S06]  /*a8b0*/  UIMAD UR4, UR4, UR5, URZ ;  /* 0x00000005040472a4 */ /* 0x000fcc000f8e023f */
[----:B------:R-:W-:Y:S01]  /*a8c0*/  IMAD.U32 R36, RZ, RZ, UR4 ;  /* 0x00000004ff247e24 */ /* 0x000fe2000f8e00ff */
[----:B--2---:R0:W-:Y:S01]  /*a8d0*/  @P0 STL [R1+0xc], R0 ;  /* 0x00000c0001000387 */ /* 0x0041e20000100800 */
[----:B----4-:R-:W-:Y:S05]  /*a8e0*/  @P0 BRA `(.L_x_410) ;  /* 0x0000000000200947 */ /* 0x010fea0003800000 */
[----:B------:R-:W-:Y:S02]  /*a8f0*/  ULDC UR4, c[0x0][0x288] ;  /* 0x0000a20000047ab9 */ /* 0x000fe40000000800 */
[----:B0-----:R-:W-:-:S05]  /*a900*/  IMAD.U32 R0, RZ, RZ, UR4 ;  /* 0x00000004ff007e24 */ /* 0x001fca000f8e00ff */
[----:B------:R1:W-:Y:S01]  /*a910*/  STL [R1+0xc], R0 ;  /* 0x00000c0001007387 */ /* 0x0003e20000100800 */
[----:B------:R-:W-:Y:S05]  /*a920*/  @!P2 BRA `(.L_x_410) ;  /* 0x000000000010a947 */ /* 0x000fea0003800000 */
[----:B------:R-:W2:Y:S04]  /*a930*/  LDG.E R5, desc[UR50][R2.64] ;  /* 0x0000003202057981 */ /* 0x000ea8000c1e1900 */
[----:B-1----:R-:W2:Y:S02]  /*a940*/  LDG.E R0, desc[UR50][R2.64+0x4] ;  /* 0x0000043202007981 */ /* 0x002ea4000c1e1900 */
[----:B--2---:R-:W-:-:S05]  /*a950*/  IMAD.IADD R0, R0, 0x1, -R5 ;  /* 0x0000000100007824 */ /* 0x004fca00078e0a05 */
[----:B------:R2:W-:Y:S02]  /*a960*/  STL [R1+0xc], R0 ;  /* 0x00000c0001007387 */ /* 0x0005e40000100800 */
.L_x_410:
[----:B------:R-:W-:Y:S01]  /*a970*/  ULDC.64 UR4, c[0x0][0xa20] ;  /* 0x0002880000047ab9 */ /* 0x000fe20000000a00 */
[----:B------:R-:W-:Y:S01]  /*a980*/  IMAD.MOV.U32 R28, RZ, RZ, R30 ;  /* 0x000000ffff1c7224 */ /* 0x000fe200078e001e */
[----:B------:R-:W-:-:S04]  /*a990*/  ISETP.NE.U32.AND P0, PT, RZ, UR4, PT ;  /* 0x00000004ff007c0c */ /* 0x000fc8000bf05070 */
[----:B------:R-:W-:-:S13]  /*a9a0*/  ISETP.NE.AND.EX P0, PT, RZ, UR5, PT, P0 ;  /* 0x00000005ff007c0c */ /* 0x000fda000bf05300 */
[----:B------:R-:W-:Y:S05]  /*a9b0*/  @!P0 BRA `(.L_x_411) ;  /* 0x0000000000108947 */ /* 0x000fea0003800000 */
[----:B------:R-:W-:-:S04]  /*a9c0*/  IADD3 R2, P0, R26, UR4, RZ ;  /* 0x000000041a027c10 */ /* 0x000fc8000ff1e0ff */
[----:B------:R-:W-:-:S05]  /*a9d0*/  IADD3.X R3, R27, UR5, RZ, P0, !PT ;  /* 0x000000051b037c10 */ /* 0x000fca00087fe4ff */
[----:B------:R3:W5:Y:S01]  /*a9e0*/  LDG.E R36, desc[UR50][R2.64] ;  /* 0x0000003202247981 */ /* 0x000762000c1e1900 */
[----:B------:R-:W-:Y:S05]  /*a9f0*/  BRA `(.L_x_412) ;  /* 0x0000000000247947 */ /* 0x000fea0003800000 */
.L_x_411:
[----:B------:R-:W-:Y:S02]  /*aa00*/  ULDC.64 UR4, c[0x0][0xa08] ;  /* 0x0002820000047ab9 */ /* 0x000fe40000000a00 */
[----:B------:R-:W-:-:S04]  /*aa10*/  ISETP.NE.U32.AND P0, PT, RZ, UR4, PT ;  /* 0x00000004ff007c0c */ /* 0x000fc8000bf05070 */
[----:B------:R-:W-:-:S13]  /*aa20*/  ISETP.NE.AND.EX P0, PT, RZ, UR5, PT, P0 ;  /* 0x00000005ff007c0c */ /* 0x000fda000bf05300 */
[----:B------:R-:W-:Y:S05]  /*aa30*/  @!P0 BRA `(.L_x_412) ;  /* 0x0000000000148947 */ /* 0x000fea0003800000 */
[----:B------:R-:W3:Y:S02]  /*aa40*/  LDC.64 R2, c[0x0][0xa08] ;  /* 0x00028200ff027b82 */ /* 0x000ee40000000a00 */
[----:B---3--:R-:W-:-:S05]  /*aa50*/  IMAD.WIDE R2, R28, 0x4, R2 ;  /* 0x000000041c027825 */ /* 0x008fca00078e0202 */
[----:B------:R-:W3:Y:S04]  /*aa60*/  LDG.E R36, desc[UR50][R2.64] ;  /* 0x0000003202247981 */ /* 0x000ee8000c1e1900 */
[----:B------:R-:W3:Y:S02]  /*aa70*/  LDG.E R5, desc[UR50][R2.64+0x4] ;  /* 0x0000043202057981 */ /* 0x000ee4000c1e1900 */
[----:B---3--:R-:W-:-:S07]  /*aa80*/  IMAD.IADD R36, R5, 0x1, -R36 ;  /* 0x0000000105247824 */ /* 0x008fce00078e0a24 */
.L_x_412:
[----:B-----5:R-:W-:Y:S01]  /*aa90*/  IMAD.IADD R36, R36, 0x1, -R31 ;  /* 0x0000000124247824 */ /* 0x020fe200078e0a1f */
[----:B------:R-:W-:Y:S04]  /*aaa0*/  BSSY B7, `(.L_x_413) ;  /* 0x000036c000077945 */ /* 0x000fe80003800000 */
[C---:B012---:R-:W-:Y:S02]  /*aab0*/  IADD3 R0, R36.reuse, 0x3f, RZ ;  /* 0x0000003f24007810 */ /* 0x047fe40007ffe0ff */
[----:B------:R-:W-:Y:S02]  /*aac0*/  ISETP.GT.AND P0, PT, R36, RZ, PT ;  /* 0x000000ff2400720c */ /* 0x000fe40003f04270 */
[----:B---3--:R-:W-:-:S04]  /*aad0*/  SHF.R.S32.HI R3, RZ, 0x1f, R0 ;  /* 0x0000001fff037819 */ /* 0x008fc80000011400 */
[----:B------:R-:W-:-:S04]  /*aae0*/  LEA.HI R3, R3, R0, RZ, 0x6 ;  /* 0x0000000003037211 */ /* 0x000fc800078f30ff */
[----:B------:R-:W-:-:S05]  /*aaf0*/  SHF.R.S32.HI R34, RZ, 0x6, R3 ;  /* 0x00000006ff227819 */ /* 0x000fca0000011403 */
[----:B------:R0:W-:Y:S01]  /*ab00*/  STL [R1+0x30], R34 ;  /* 0x0000302201007387 */ /* 0x0001e20000100800 */
[----:B------:R-:W-:Y:S05]  /*ab10*/  @P0 BRA `(.L_x_414) ;  /* 0x0000000000440947 */ /* 0x000fea0003800000 */
[----:B------:R-:W1:Y:S02]  /*ab20*/  S2R R2, SR_TID.X ;  /* 0x0000000000027919 */ /* 0x000e640000002100 */
[----:B-1----:R-:W-:-:S04]  /*ab30*/  LOP3.LUT R2, R2, 0x7f, RZ, 0xc0, !PT ;  /* 0x0000007f02027812 */ /* 0x002fc800078ec0ff */
[----:B------:R-:W-:-:S13]  /*ab40*/  ISETP.NE.AND P0, PT, R2, RZ, PT ;  /* 0x000000ff0200720c */ /* 0x000fda0003f05270 */
[----:B------:R-:W-:Y:S05]  /*ab50*/  @P0 BRA `(.L_x_415) ;  /* 0x0000003400800947 */ /* 0x000fea0003800000 */
[----:B------:R-:W1:Y:S01]  /*ab60*/  S2R R5, SR_LANEID ;  /* 0x0000000000057919 */ /* 0x000e620000000000 */
[----:B------:R-:W-:Y:S01]  /*ab70*/  VOTEU.ANY UR4, UPT, PT ;  /* 0x0000000000047886 */ /* 0x000fe200038e0100 */
[----:B------:R-:W2:Y:S01]  /*ab80*/  LDC.64 R2, c[0x0][0xc60] ;  /* 0x00031800ff027b82 */ /* 0x000ea20000000a00 */
[----:B------:R-:W1:Y:S02]  /*ab90*/  FLO.U32 R0, UR4 ;  /* 0x0000000400007d00 */ /* 0x000e6400080e0000 */
[----:B-1----:R-:W-:-:S06]  /*aba0*/  ISETP.EQ.U32.AND P0, PT, R0, R5, PT ;  /* 0x000000050000720c */ /* 0x002fcc0003f02070 */
[----:B------:R-:W2:Y:S07]  /*abb0*/  POPC R5, UR4 ;  /* 0x0000000400057d09 */ /* 0x000eae0008000000 */
[----:B--2---:R-:W2:Y:S01]  /*abc0*/  @P0 ATOMG.E.ADD.STRONG.GPU PT, R3, desc[UR50][R2.64], R5 ;  /* 0x00000005020309a8 */ /* 0x004ea200081ee1f2 */
[----:B------:R-:W1:Y:S02]  /*abd0*/  S2R R4, SR_LTMASK ;  /* 0x0000000000047919 */ /* 0x000e640000003900 */
[----:B-1----:R-:W-:-:S04]  /*abe0*/  LOP3.LUT R4, R4, UR4, RZ, 0xc0, !PT ;  /* 0x0000000404047c12 */ /* 0x002fc8000f8ec0ff */
[----:B------:R-:W1:Y:S01]  /*abf0*/  POPC R7, R4 ;  /* 0x0000000400077309 */ /* 0x000e620000000000 */
[----:B--2---:R-:W1:Y:S02]  /*ac00*/  SHFL.IDX PT, R0, R3, R0, 0x1f ;  /* 0x00001f0003007589 */ /* 0x004e6400000e0000 */
[----:B-1----:R-:W-:Y:S01]  /*ac10*/  IADD3 R16, R0, UR37, R7 ;  /* 0x0000002500107c10 */ /* 0x002fe2000fffe007 */
[----:B------:R-:W-:Y:S06]  /*ac20*/  BRA `(.L_x_415) ;  /* 0x00000034004c7947 */ /* 0x000fec0003800000 */
.L_x_414:
[----:B------:R-:W-:Y:S01]  /*ac30*/  VIADD R0, R23, 0x22400 ;  /* 0x0002240017007836 */ /* 0x000fe20000000000 */
[----:B------:R-:W-:Y:S04]  /*ac40*/  BSSY B6, `(.L_x_416) ;  /* 0x0000013000067945 */ /* 0x000fe80003800000 */
[----:B------:R-:W-:-:S13]  /*ac50*/  LOP3.LUT P0, RZ, R0, 0x3ff, RZ, 0xc0, !PT ;  /* 0x000003ff00ff7812 */ /* 0x000fda000780c0ff */
[----:B------:R-:W-:Y:S05]  /*ac60*/  @!P0 BRA `(.L_x_417) ;  /* 0x0000000000408947 */ /* 0x000fea0003800000 */
[----:B------:R-:W-:Y:S01]  /*ac70*/  MOV R2, 0x0 ;  /* 0x0000000000027802 */ /* 0x000fe20000000f00 */
[----:B------:R-:W-:Y:S01]  /*ac80*/  ULDC.64 UR6, c[0x4][0x90] ;  /* 0x0100240000067ab9 */ /* 0x000fe20000000a00 */
[----:B------:R-:W-:Y:S01]  /*ac90*/  ULDC.64 UR8, c[0x4][0x98] ;  /* 0x0100260000087ab9 */ /* 0x000fe20000000a00 */
[----:B------:R-:W-:Y:S01]  /*aca0*/  ULDC.64 UR4, c[0x4][0x8] ;  /* 0x0100020000047ab9 */ /* 0x000fe20000000a00 */
[----:B------:R-:W-:Y:S01]  /*acb0*/  IMAD.U32 R4, RZ, RZ, UR6 ;  /* 0x00000006ff047e24 */ /* 0x000fe2000f8e00ff */
[----:B------:R-:W-:Y:S01]  /*acc0*/  MOV R13, RZ ;  /* 0x000000ff000d7202 */ /* 0x000fe20000000f00 */
[----:B------:R-:W1:Y:S01]  /*acd0*/  LDC.64 R2, c[0x4][R2] ;  /* 0x0100000002027b82 */ /* 0x000e620000000a00 */
[----:B------:R-:W-:Y:S02]  /*ace0*/  IMAD.U32 R5, RZ, RZ, UR7 ;  /* 0x00000007ff057e24 */ /* 0x000fe4000f8e00ff */
[----:B------:R-:W-:Y:S02]  /*acf0*/  IMAD.U32 R6, RZ, RZ, UR8 ;  /* 0x00000008ff067e24 */ /* 0x000fe4000f8e00ff */
[----:B------:R-:W-:-:S02]  /*ad00*/  IMAD.U32 R7, RZ, RZ, UR9 ;  /* 0x00000009ff077e24 */ /* 0x000fc4000f8e00ff */
[----:B------:R-:W-:Y:S02]  /*ad10*/  IMAD.U32 R10, RZ, RZ, UR4 ;  /* 0x00000004ff0a7e24 */ /* 0x000fe4000f8e00ff */
[----:B------:R-:W-:Y:S02]  /*ad20*/  IMAD.U32 R11, RZ, RZ, UR5 ;  /* 0x00000005ff0b7e24 */ /* 0x000fe4000f8e00ff */
[----:B------:R-:W-:Y:S02]  /*ad30*/  IMAD.MOV.U32 R8, RZ, RZ, 0x70 ;  /* 0x00000070ff087424 */ /* 0x000fe400078e00ff */
[----:B------:R-:W-:-:S07]  /*ad40*/  IMAD.MOV.U32 R12, RZ, RZ, 0x1 ;  /* 0x00000001ff0c7424 */ /* 0x000fce00078e00ff */
[----:B------:R-:W-:-:S07]  /*ad50*/  LEPC R20, `(.L_x_417) ;  /* 0x000000001014794e */ /* 0x000fce0000000000 */
[----:B01----:R-:W-:Y:S05]  /*ad60*/  CALL.ABS.NOINC R2 ;  /* 0x0000000002007343 */ /* 0x003fea0003c00000 */
.L_x_417:
[----:B------:R-:W-:Y:S05]  /*ad70*/  BSYNC B6 ;  /* 0x0000000000067941 */ /* 0x000fea0003800000 */
.L_x_416:
        /* <DEDUP_REMOVED lines=8> */
[----:B------:R1:W2:Y:S01]  /*ae00*/  LDC.64 R2, c[0x4][R29] ;  /* 0x010000001d027b82 */ /* 0x0002a20000000a00 */
[----:B------:R-:W-:Y:S01]  /*ae10*/  IMAD.U32 R4, RZ, RZ, UR6 ;  /* 0x00000006ff047e24 */ /* 0x000fe2000f8e00ff */
[----:B------:R-:W-:Y:S01]  /*ae20*/  MOV R13, RZ ;  /* 0x000000ff000d7202 */ /* 0x000fe20000000f00 */
[----:B------:R-:W-:Y:S02]  /*ae30*/  IMAD.U32 R5, RZ, RZ, UR7 ;  /* 0x00000007ff057e24 */ /* 0x000fe4000f8e00ff */
[----:B------:R-:W-:Y:S02]  /*ae40*/  IMAD.U32 R6, RZ, RZ, UR8 ;  /* 0x00000008ff067e24 */ /* 0x000fe4000f8e00ff */
[----:B------:R-:W-:-:S02]  /*ae50*/  IMAD.U32 R7, RZ, RZ, UR9 ;  /* 0x00000009ff077e24 */ /* 0x000fc4000f8e00ff */
[----:B------:R-:W-:Y:S02]  /*ae60*/  IMAD.U32 R10, RZ, RZ, UR4 ;  /* 0x00000004ff0a7e24 */ /* 0x000fe4000f8e00ff */
[----:B------:R-:W-:Y:S02]  /*ae70*/  IMAD.U32 R11, RZ, RZ, UR5 ;  /* 0x00000005ff0b7e24 */ /* 0x000fe4000f8e00ff */
[----:B------:R-:W-:Y:S02]  /*ae80*/  IMAD.MOV.U32 R8, RZ, RZ, 0x70 ;  /* 0x00000070ff087424 */ /* 0x000fe400078e00ff */
[----:B-1----:R-:W-:-:S07]  /*ae90*/  IMAD.MOV.U32 R12, RZ, RZ, 0x1 ;  /* 0x00000001ff0c7424 */ /* 0x002fce00078e00ff */
[----:B------:R-:W-:-:S07]  /*aea0*/  LEPC R20, `(.L_x_420) ;  /* 0x000000001014794e */ /* 0x000fce0000000000 */
[----:B0-2---:R-:W-:Y:S05]  /*aeb0*/  CALL.ABS.NOINC R2 ;  /* 0x0000000002007343 */ /* 0x005fea0003c00000 */
.L_x_420:
[----:B------:R0:W1:Y:S01]  /*aec0*/  LDC.64 R2, c[0x4][R29] ;  /* 0x010000001d027b82 */ /* 0x0000620000000a00 */
[----:B------:R-:W-:Y:S01]  /*aed0*/  ULDC.64 UR6, c[0x4][0x90] ;  /* 0x0100240000067ab9 */ /* 0x000fe20000000a00 */
[----:B------:R-:W-:Y:S01]  /*aee0*/  ULDC.64 UR8, c[0x4][0x98] ;  /* 0x0100260000087ab9 */ /* 0x000fe20000000a00 */
[----:B------:R-:W-:Y:S01]  /*aef0*/  ULDC.64 UR4, c[0x4][0x18] ;  /* 0x0100060000047ab9 */ /* 0x000fe20000000a00 */
        /* <DEDUP_REMOVED lines=8> */
[----:B0-----:R-:W-:-:S07]  /*af80*/  IMAD.MOV.U32 R12, RZ, RZ, 0x1 ;  /* 0x00000001ff0c7424 */ /* 0x001fce00078e00ff */
[----:B------:R-:W-:-:S07]  /*af90*/  LEPC R20, `(.L_x_419) ;  /* 0x000000001014794e */ /* 0x000fce0000000000 */
[----:B-1----:R-:W-:Y:S05]  /*afa0*/  CALL.ABS.NOINC R2 ;  /* 0x0000000002007343 */ /* 0x002fea0003c00000 */
.L_x_419:
[----:B------:R-:W-:Y:S05]  /*afb0*/  BSYNC B6 ;  /* 0x0000000000067941 */ /* 0x000fea0003800000 */
.L_x_418:
[----:B------:R-:W1:Y:S01]  /*afc0*/  S2R R21, SR_TID.X ;  /* 0x0000000000157919 */ /* 0x000e620000002100 */
[----:B------:R-:W-:Y:S01]  /*afd0*/  ULDC.64 UR4, c[0x0][0x9f8] ;  /* 0x00027e0000047ab9 */ /* 0x000fe20000000a00 */
[----:B------:R-:W2:Y:S01]  /*afe0*/  LDC R20, c[0x0][0x430] ;  /* 0x00010c00ff147b82 */ /* 0x000ea20000000800 */
[----:B------:R-:W-:Y:S01]  /*aff0*/  ISETP.NE.U32.AND P0, PT, RZ, UR4, PT ;  /* 0x00000004ff007c0c */ /* 0x000fe2000bf05070 */
[----:B------:R-:W3:Y:S03]  /*b000*/  S2R R2, SR_TID.X ;  /* 0x0000000000027919 */ /* 0x000ee60000002100 */
[----:B------:R-:W-:-:S13]  /*b010*/  ISETP.NE.AND.EX P0, PT, RZ, UR5, PT, P0 ;  /* 0x00000005ff007c0c */ /* 0x000fda000bf05300 */
[----:B------:R-:W-:Y:S01]  /*b020*/  @P0 IADD3 R26, P1, R26, UR4, RZ ;  /* 0x000000041a1a0c10 */ /* 0x000fe2000ff3e0ff */
[----:B------:R-:W-:-:S03]  /*b030*/  ULDC UR4, c[0x0][0x320] ;  /* 0x0000c80000047ab9 */ /* 0x000fc60000000800 */
[----:B------:R-:W-:-:S05]  /*b040*/  @P0 IADD3.X R27, R27, UR5, RZ, P1, !PT ;  /* 0x000000051b1b0c10 */ /* 0x000fca0008ffe4ff */
[----:B------:R4:W5:Y:S01]  /*b050*/  @P0 LDG.E R28, desc[UR50][R26.64] ;  /* 0x000000321a1c0981 */ /* 0x000962000c1e1900 */
[----:B------:R-:W-:Y:S01]  /*b060*/  LOP3.LUT R22, R22, 0xffffffbf, RZ, 0xc0, !PT ;  /* 0xffffffbf16167812 */ /* 0x000fe200078ec0ff */
[----:B------:R-:W-:Y:S01]  /*b070*/  UMOV UR5, 0xffffffff ;  /* 0xffffffff00057882 */ /* 0x000fe20000000000 */
[----:B-1----:R-:W-:Y:S02]  /*b080*/  IMAD.SHL.U32 R29, R21, 0x8, RZ ;  /* 0x00000008151d7824 */ /* 0x002fe400078e00ff */
[----:B---3--:R-:W-:-:S03]  /*b090*/  IMAD.SHL.U32 R21, R2, 0x8, RZ ;  /* 0x0000000802157824 */ /* 0x008fc600078e00ff */
[----:B------:R-:W-:Y:S01]  /*b0a0*/  LOP3.LUT R29, R29, 0x38, RZ, 0xc0, !PT ;  /* 0x000000381d1d7812 */ /* 0x000fe200078ec0ff */
[----:B------:R-:W-:-:S03]  /*b0b0*/  IMAD.SHL.U32 R9, R2, 0x10, RZ ;  /* 0x0000001002097824 */ /* 0x000fc600078e00ff */
[C---:B------:R-:W-:Y:S02]  /*b0c0*/  LOP3.LUT R35, R29.reuse, 0x40, RZ, 0xfc, !PT ;  /* 0x000000401d237812 */ /* 0x040fe400078efcff */
[----:B------:R-:W-:Y:S02]  /*b0d0*/  LOP3.LUT R32, R29, 0x180, RZ, 0xfc, !PT ;  /* 0x000001801d207812 */ /* 0x000fe400078efcff */
[----:B------:R-:W1:Y:S01]  /*b0e0*/  S2R R29, SR_TID.X ;  /* 0x00000000001d7919 */ /* 0x000e620000002100 */
[----:B------:R-:W-:Y:S02]  /*b0f0*/  ISETP.GE.AND P0, PT, R35, UR4, PT ;  /* 0x0000000423007c0c */ /* 0x000fe4000bf06270 */
[----:B------:R-:W-:Y:S02]  /*b100*/  ISETP.GE.AND P1, PT, R32, UR4, PT ;  /* 0x0000000420007c0c */ /* 0x000fe4000bf26270 */
[----:B------:R-:W-:Y:S02]  /*b110*/  LOP3.LUT R21, R21, 0x38, RZ, 0xc0, !PT ;  /* 0x0000003815157812 */ /* 0x000fe400078ec0ff */
[----:B------:R-:W-:-:S02]  /*b120*/  LOP3.LUT R9, R37, 0x70, R9, 0xf8, !PT ;  /* 0x0000007025097812 */ /* 0x000fc400078ef809 */
[C---:B------:R-:W-:Y:S02]  /*b130*/  ISETP.GE.AND P2, PT, R21.reuse, UR4, PT ;  /* 0x0000000415007c0c */ /* 0x040fe4000bf46270 */
[----:B------:R-:W-:Y:S02]  /*b140*/  LOP3.LUT R21, R21, 0x140, RZ, 0xfc, !PT ;  /* 0x0000014015157812 */ /* 0x000fe400078efcff */
[----:B------:R-:W-:Y:S02]  /*b150*/  SEL R0, RZ, 0x40, P1 ;  /* 0x00000040ff007807 */ /* 0x000fe40000800000 */
[----:B------:R-:W-:-:S04]  /*b160*/  @P0 LOP3.LUT R22, R22, 0x40, RZ, 0xfc, !PT ;  /* 0x0000004016160812 */ /* 0x000fc800078efcff */
[----:B------:R-:W-:-:S04]  /*b170*/  LOP3.LUT R22, R22, 0xffffff7f, RZ, 0xc0, !PT ;  /* 0xffffff7f16167812 */ /* 0x000fc800078ec0ff */
[----:B------:R-:W-:Y:S02]  /*b180*/  @P2 LOP3.LUT R22, R22, 0x80, RZ, 0xfc, !PT ;  /* 0x0000008016162812 */ /* 0x000fe400078efcff */
[----:B------:R-:W-:Y:S02]  /*b190*/  ISETP.GE.AND P2, PT, R21, UR4, PT ;  /* 0x0000000415007c0c */ /* 0x000fe4000bf46270 */
[----:B------:R-:W-:Y:S01]  /*b1a0*/  LOP3.LUT R22, R22, 0xffffffdf, RZ, 0xc0, !PT ;  /* 0xffffffdf16167812 */ /* 0x000fe200078ec0ff */
[C---:B-1----:R-:W-:Y:S02]  /*b1b0*/  IMAD.SHL.U32 R32, R29.reuse, 0x8, RZ ;  /* 0x000000081d207824 */ /* 0x042fe400078e00ff */
[----:B------:R-:W-:-:S03]  /*b1c0*/  IMAD.SHL.U32 R29, R29, 0x8, RZ ;  /* 0x000000081d1d7824 */ /* 0x000fc600078e00ff */
[----:B------:R-:W-:Y:S02]  /*b1d0*/  LOP3.LUT R32, R32, 0x38, RZ, 0xc0, !PT ;  /* 0x0000003820207812 */ /* 0x000fe400078ec0ff */
[----:B------:R-:W-:Y:S02]  /*b1e0*/  LOP3.LUT R29, R29, 0x38, RZ, 0xc0, !PT ;  /* 0x000000381d1d7812 */ /* 0x000fe400078ec0ff */
[C---:B------:R-:W-:Y:S02]  /*b1f0*/  LOP3.LUT R35, R32.reuse, 0x80, RZ, 0xfc, !PT ;  /* 0x0000008020237812 */ /* 0x040fe400078efcff */
[----:B------:R-:W-:Y:S02]  /*b200*/  LOP3.LUT R32, R32, 0x1c0, RZ, 0xfc, !PT ;  /* 0x000001c020207812 */ /* 0x000fe400078efcff */
[----:B------:R-:W-:Y:S02]  /*b210*/  ISETP.GE.AND P5, PT, R35, UR4, PT ;  /* 0x0000000423007c0c */ /* 0x000fe4000bfa6270 */
[----:B------:R-:W-:-:S02]  /*b220*/  LOP3.LUT R29, R29, 0xc0, RZ, 0xfc, !PT ;  /* 0x000000c01d1d7812 */ /* 0x000fc400078efcff */
[----:B------:R-:W-:Y:S01]  /*b230*/  ISETP.GE.AND P0, PT, R32, UR4, PT ;  /* 0x0000000420007c0c */ /* 0x000fe2000bf06270 */
[----:B------:R-:W-:Y:S01]  /*b240*/  IMAD.SHL.U32 R32, R2, 0x8, RZ ;  /* 0x0000000802207824 */ /* 0x000fe200078e00ff */
[----:B------:R-:W-:Y:S02]  /*b250*/  ISETP.GE.AND P4, PT, R29, UR4, PT ;  /* 0x000000041d007c0c */ /* 0x000fe4000bf86270 */
[----:B------:R-:W-:Y:S02]  /*b260*/  LEA R29, R34, 0xffffffc0, 0x6 ;  /* 0xffffffc0221d7811 */ /* 0x000fe400078e30ff */
[----:B------:R-:W-:Y:S02]  /*b270*/  LOP3.LUT R32, R32, 0x38, RZ, 0xc0, !PT ;  /* 0x0000003820207812 */ /* 0x000fe400078ec0ff */
[----:B------:R-:W-:Y:S01]  /*b280*/  SEL R7, RZ, 0x80, P0 ;  /* 0x00000080ff077807 */ /* 0x000fe20000000000 */
[----:B------:R-:W-:Y:S01]  /*b290*/  IMAD.IADD R35, R9, 0x1, R29 ;  /* 0x0000000109237824 */ /* 0x000fe200078e021d */
[----:B------:R-:W-:-:S02]  /*b2a0*/  @P5 LOP3.LUT R22, R22, 0x20, RZ, 0xfc, !PT ;  /* 0x0000002016165812 */ /* 0x000fc400078efcff */
[----:B------:R-:W-:Y:S02]  /*b2b0*/  LOP3.LUT R32, R32, 0x100, RZ, 0xfc, !PT ;  /* 0x0000010020207812 */ /* 0x000fe400078efcff */
[----:B------:R-:W-:Y:S02]  /*b2c0*/  LOP3.LUT R22, R22, 0xffffffef, RZ, 0xc0, !PT ;  /* 0xffffffef16167812 */ /* 0x000fe400078ec0ff */
[----:B------:R-:W-:Y:S02]  /*b2d0*/  ISETP.GE.AND P3, PT, R32, UR4, PT ;  /* 0x0000000420007c0c */ /* 0x000fe4000bf66270 */
[----:B------:R-:W-:-:S04]  /*b2e0*/  @P4 LOP3.LUT R22, R22, 0x10, RZ, 0xfc, !PT ;  /* 0x0000001016164812 */ /* 0x000fc800078efcff */
[----:B------:R-:W-:-:S04]  /*b2f0*/  LOP3.LUT R22, R22, 0xfffffffb, RZ, 0xc0, !PT ;  /* 0xfffffffb16167812 */ /* 0x000fc800078ec0ff */
[----:B------:R-:W-:-:S04]  /*b300*/  LOP3.LUT R22, R22, 0xfffffff7, RZ, 0xc0, !PT ;  /* 0xfffffff716167812 */ /* 0x000fc800078ec0ff */
[----:B------:R-:W-:-:S04]  /*b310*/  @P3 LOP3.LUT R22, R22, 0x8, RZ, 0xfc, !PT ;  /* 0x0000000816163812 */ /* 0x000fc800078efcff */
[----:B------:R-:W-:Y:S01]  /*b320*/  @P2 LOP3.LUT R22, R22, 0x4, RZ, 0xfc, !PT ;  /* 0x0000000416162812 */ /* 0x000fe200078efcff */
[----:B--2-4-:R-:W-:Y:S06]  /*b330*/  BRA.DIV UR5, `(.L_x_421) ;  /* 0x0000003e05907947 */ /* 0x014fec000b800000 */
.L_x_488:
[----:B------:R-:W-:Y:S01]  /*b340*/  ISETP.NE.AND P1, PT, R20, 0x1, PT ;  /* 0x000000011400780c */ /* 0x000fe20003f25270 */
[----:B0-----:R-:W-:Y:S01]  /*b350*/  IMAD.MOV.U32 R34, RZ, RZ, RZ ;  /* 0x000000ffff227224 */ /* 0x001fe200078e00ff */
[C---:B------:R-:W-:Y:S01]  /*b360*/  ISETP.GE.AND P0, PT, R35.reuse, R36, PT ;  /* 0x000000242300720c */ /* 0x040fe20003f06270 */
[----:B------:R-:W-:Y:S01]  /*b370*/  IMAD.IADD R35, R35, 0x1, R31 ;  /* 0x0000000123237824 */ /* 0x000fe200078e021f */
[----:B-----5:R-:W-:Y:S02]  /*b380*/  SHF.R.S32.HI R32, RZ, 0x1f, R28 ;  /* 0x0000001fff207819 */ /* 0x020fe4000001141c */
[----:B------:R-:W-:Y:S02]  /*b390*/  ISETP.GT.U32.OR P0, PT, R9, 0x3f, P0 ;  /* 0x0000003f0900780c */ /* 0x000fe40000704470 */
[----:B------:R-:W-:Y:S02]  /*b3a0*/  MOV R6, R35 ;  /* 0x0000002300067202 */ /* 0x000fe40000000f00 */
[----:B------:R-:W-:-:S02]  /*b3b0*/  LOP3.LUT P6, RZ, R22, 0x80, RZ, 0xc0, !PT ;  /* 0x0000008016ff7812 */ /* 0x000fc400078cc0ff */
[----:B------:R-:W-:Y:S01]  /*b3c0*/  LOP3.LUT R22, R22, 0xfffff7ff, RZ, 0xc0, !PT ;  /* 0xfffff7ff16167812 */ /* 0x000fe200078ec0ff */
[----:B------:R-:W0:Y:S03]  /*b3d0*/  @P1 LDC R3, c[0x0][0x434] ;  /* 0x00010d00ff031b82 */ /* 0x000e260000000800 */
[----:B------:R-:W-:-:S05]  /*b3e0*/  @P1 LOP3.LUT R22, R22, 0x800, RZ, 0xfc, !PT ;  /* 0x0000080016161812 */ /* 0x000fca00078efcff */
[----:B------:R-:W1:Y:S08]  /*b3f0*/  @P1 LDC R2, c[0x0][0x438] ;  /* 0x00010e00ff021b82 */ /* 0x000e700000000800 */
[----:B------:R-:W2:Y:S01]  /*b400*/  @!P0 LDC.64 R4, c[0x0][0x428] ;  /* 0x00010a00ff048b82 */ /* 0x000ea20000000a00 */
[----:B0-----:R-:W-:-:S05]  /*b410*/  @P1 IMAD.HI.U32 R3, R35, R3, RZ ;  /* 0x0000000323031227 */ /* 0x001fca00078e00ff */
[----:B-1----:R-:W-:-:S04]  /*b420*/  @P1 SHF.R.U32.HI R6, RZ, R2, R3 ;  /* 0x00000002ff061219 */ /* 0x002fc80000011603 */
[--C-:B------:R-:W-:Y:S01]  /*b430*/  @!P0 SHF.R.S32.HI R3, RZ, 0x1f, R6.reuse ;  /* 0x0000001fff038819 */ /* 0x100fe20000011406 */
[----:B------:R-:W-:Y:S02]  /*b440*/  @!P0 IMAD.MOV.U32 R2, RZ, RZ, R6 ;  /* 0x000000ffff028224 */ /* 0x000fe400078e0006 */
[-C--:B--2---:R-:W-:Y:S02]  /*b450*/  @!P0 IMAD R8, R32, R4.reuse, RZ ;  /* 0x0000000420088224 */ /* 0x084fe400078e02ff */
[----:B------:R-:W-:-:S04]  /*b460*/  @!P0 IMAD.WIDE.U32 R2, R28, R4, R2 ;  /* 0x000000041c028225 */ /* 0x000fc800078e0002 */
[----:B------:R-:W-:Y:S02]  /*b470*/  @!P0 IMAD R8, R28, R5, R8 ;  /* 0x000000051c088224 */ /* 0x000fe400078e0208 */
[----:B------:R-:W0:Y:S02]  /*b480*/  @!P0 LDC.64 R4, c[0x0][0x418] ;  /* 0x00010600ff048b82 */ /* 0x000e240000000a00 */
[----:B------:R-:W-:Y:S01]  /*b490*/  @!P0 IMAD.IADD R8, R3, 0x1, R8 ;  /* 0x0000000103088824 */ /* 0x000fe200078e0208 */
[----:B------:R-:W-:Y:S02]  /*b4a0*/  SEL R3, RZ, 0x1, P6 ;  /* 0x00000001ff037807 */ /* 0x000fe40003000000 */
[----:B0-----:R-:W-:-:S04]  /*b4b0*/  @!P0 LEA R4, P1, R2, R4, 0x2 ;  /* 0x0000000402048211 */ /* 0x001fc800078210ff */
[----:B------:R-:W-:Y:S02]  /*b4c0*/  @!P0 LEA.HI.X R5, R2, R5, R8, 0x2, P1 ;  /* 0x0000000502058211 */ /* 0x000fe400008f1408 */
[----:B------:R-:W-:-:S03]  /*b4d0*/  LOP3.LUT P1, RZ, R22, 0x40, RZ, 0xc0, !PT ;  /* 0x0000004016ff7812 */ /* 0x000fc6000782c0ff */
[----:B------:R0:W5:Y:S01]  /*b4e0*/  @!P0 LDG.E R34, desc[UR50][R4.64] ;  /* 0x0000003204228981 */ /* 0x000162000c1e1900 */
[----:B------:R-:W-:Y:S02]  /*b4f0*/  SEL R2, RZ, 0xffffffff, P1 ;  /* 0xffffffffff027807 */ /* 0x000fe40000800000 */
[----:B------:R-:W-:Y:S02]  /*b500*/  ISETP.GT.U32.AND P1, PT, R9, 0x3f, PT ;  /* 0x0000003f0900780c */ /* 0x000fe40003f24070 */
[----:B------:R-:W-:Y:S01]  /*b510*/  LOP3.LUT R22, R22, 0xfffffbff, RZ, 0xc0, !PT ;  /* 0xfffffbff16167812 */ /* 0x000fe200078ec0ff */
[----:B------:R-:W-:Y:S01]  /*b520*/  IMAD.SHL.U32 R2, R2, 0x2, RZ ;  /* 0x0000000202027824 */ /* 0x000fe200078e00ff */
[----:B------:R-:W-:Y:S02]  /*b530*/  SHF.R.S32.HI R26, RZ, 0x1f, R18 ;  /* 0x0000001fff1a7819 */ /* 0x000fe40000011412 */
[----:B0-----:R-:W-:Y:S02]  /*b540*/  SEL R4, RZ, 0x8, P4 ;  /* 0x00000008ff047807 */ /* 0x001fe40002000000 */
[----:B------:R-:W-:-:S02]  /*b550*/  LOP3.LUT R2, R2, 0x2, R3, 0xe2, !PT ;  /* 0x0000000202027812 */ /* 0x000fc400078ee203 */
[----:B------:R-:W-:-:S04]  /*b560*/  SEL R3, RZ, 0x4, P5 ;  /* 0x00000004ff037807 */ /* 0x000fc80002800000 */
[----:B------:R-:W-:Y:S02]  /*b570*/  LOP3.LUT R2, R4, R2, R3, 0xfe, !PT ;  /* 0x0000000204027212 */ /* 0x000fe400078efe03 */
[----:B------:R-:W-:Y:S02]  /*b580*/  SEL R3, RZ, 0x10, P3 ;  /* 0x00000010ff037807 */ /* 0x000fe40001800000 */
[----:B------:R-:W-:-:S04]  /*b590*/  SEL R4, RZ, 0x20, P2 ;  /* 0x00000020ff047807 */ /* 0x000fc80001000000 */
[----:B------:R-:W-:-:S04]  /*b5a0*/  LOP3.LUT R2, R4, R2, R3, 0xfe, !PT ;  /* 0x0000000204027212 */ /* 0x000fc800078efe03 */
[----:B------:R-:W-:Y:S01]  /*b5b0*/  LOP3.LUT R10, R2, R0, RZ, 0xfc, !PT ;  /* 0x00000000020a7212 */ /* 0x000fe200078efcff */
[----:B------:R-:W-:Y:S02]  /*b5c0*/  IMAD.MOV R0, RZ, RZ, -R6 ;  /* 0x000000ffff007224 */ /* 0x000fe400078e0a06 */
[----:B------:R-:W-:Y:S02]  /*b5d0*/  IMAD.U32 R2, RZ, RZ, UR36 ;  /* 0x00000024ff027e24 */ /* 0x000fe4000f8e00ff */
[----:B------:R-:W-:Y:S01]  /*b5e0*/  IMAD R35, R20, R0, R35 ;  /* 0x0000000014237224 */ /* 0x000fe200078e0223 */
[----:B------:R-:W-:Y:S01]  /*b5f0*/  LOP3.LUT R0, R10, R7, RZ, 0xfc, !PT ;  /* 0x000000070a007212 */ /* 0x000fe200078efcff */
[----:B------:R0:W-:Y:S01]  /*b600*/  STL [R1+0x28], R10 ;  /* 0x0000280a01007387 */ /* 0x0001e20000100800 */
[----:B------:R-:W-:-:S03]  /*b610*/  ISETP.NE.AND P0, PT, R2, 0x3, PT ;  /* 0x000000030200780c */ /* 0x000fc60003f05270 */
[----:B------:R0:W-:Y:S10]  /*b620*/  STL [R1+0x4], R0 ;  /* 0x0000040001007387 */ /* 0x0001f40000100800 */
[----:B------:R-:W-:-:S04]  /*b630*/  @P0 LOP3.LUT R22, R22, 0x400, RZ, 0xfc, !PT ;  /* 0x0000040016160812 */ /* 0x000fc800078efcff */
[----:B------:R-:W-:-:S04]  /*b640*/  LOP3.LUT R22, R22, 0xfffffffe, RZ, 0xc0, !PT ;  /* 0xfffffffe16167812 */ /* 0x000fc800078ec0ff */
[----:B------:R-:W-:Y:S01]  /*b650*/  @P1 LOP3.LUT R22, R22, 0x1, RZ, 0xfc, !PT ;  /* 0x0000000116161812 */ /* 0x000fe200078efcff */
[----:B0-----:R-:W-:Y:S06]  /*b660*/  @!P0 BRA `(.L_x_422) ;  /* 0x0000000000048947 */ /* 0x001fec0003800000 */
[----:B------:R-:W-:Y:S01]  /*b670*/  BPT.TRAP 0x1 ;  /* 0x000000040000795c */ /* 0x000fe20000300000 */
.L_x_422:
[----:B------:R-:W-:Y:S01]  /*b680*/  IMAD R27, R24, 0x8, R23 ;  /* 0x00000008181b7824 */ /* 0x000fe200078e0217 */
[----:B------:R-:W-:Y:S01]  /*b690*/  SHF.L.U32 R0, R25, 0x1f, RZ ;  /* 0x0000001f19007819 */ /* 0x000fe200000006ff */
[----:B------:R-:W-:Y:S03]  /*b6a0*/  BSSY B0, `(.L_x_423) ;  /* 0x0000003000007945 */ /* 0x000fe60003800000 */
[----:B------:R-:W0:Y:S02]  /*b6b0*/  SYNCS.PHASECHK.TRANS64.TRYWAIT P0, [R27+URZ+0x28c40], R0 ;  /* 0x028c40001b0075a7 */ /* 0x000e24000800017f */
[----:B0-----:R-:W-:Y:S05]  /*b6c0*/  @!P0 BRA `(.L_x_424) ;  /* 0x0000003800dc8947 */ /* 0x001fea0003800000 */
.L_x_489:
[----:B------:R-:W-:Y:S05]  /*b6d0*/  BSYNC B0 ;  /* 0x0000000000007941 */ /* 0x000fea0003800000 */
.L_x_423:
[----:B0-----:R-:W-:Y:S01]  /*b6e0*/  SHF.R.S32.HI R0, RZ, 0x1f, R35 ;  /* 0x0000001fff007819 */ /* 0x001fe20000011423 */
[----:B------:R-:W-:Y:S01]  /*b6f0*/  ULDC.64 UR4, c[0x0][0x300] ;  /* 0x0000c00000047ab9 */ /* 0x000fe20000000a00 */
[----:B-----5:R-:W-:Y:S01]  /*b700*/  SHF.R.S32.HI R4, RZ, 0x1f, R34 ;  /* 0x0000001fff047819 */ /* 0x020fe20000011422 */
[----:B------:R-:W-:Y:S01]  /*b710*/  IMAD.WIDE.U32 R2, R35, UR4, RZ ;  /* 0x0000000423027c25 */ /* 0x000fe2000f8e00ff */
[----:B------:R-:W-:Y:S01]  /*b720*/  IADD3 R29, -R37, R36, -R29 ;  /* 0x00000024251d7210 */ /* 0x000fe20007ffe91d */
[----:B------:R0:W-:Y:S01]  /*b730*/  STL [R1+0x1c], R0 ;  /* 0x00001c0001007387 */ /* 0x0001e20000100800 */
[----:B------:R-:W-:-:S03]  /*b740*/  LOP3.LUT R22, R22, 0xfffffffd, RZ, 0xc0, !PT ;  /* 0xfffffffd16167812 */ /* 0x000fc600078ec0ff */
[----:B------:R1:W-:Y:S01]  /*b750*/  STL [R1+0x20], R4 ;  /* 0x0000200401007387 */ /* 0x0003e20000100800 */
[----:B0-----:R-:W-:-:S04]  /*b760*/  IMAD R0, R0, UR4, RZ ;  /* 0x0000000400007c24 */ /* 0x001fc8000f8e02ff */
[----:B------:R-:W-:Y:S01]  /*b770*/  IMAD R0, R35, UR5, R0 ;  /* 0x0000000523007c24 */ /* 0x000fe2000f8e0200 */
[----:B------:R-:W-:-:S03]  /*b780*/  ULDC.64 UR4, c[0x0][0x310] ;  /* 0x0000c40000047ab9 */ /* 0x000fc60000000a00 */
[----:B------:R-:W-:Y:S02]  /*b790*/  IMAD.IADD R3, R3, 0x1, R0 ;  /* 0x0000000103037824 */ /* 0x000fe400078e0200 */
[----:B------:R-:W-:Y:S02]  /*b7a0*/  IMAD R0, R4, UR4, RZ ;  /* 0x0000000404007c24 */ /* 0x000fe4000f8e02ff */
[----:B-1----:R-:W0:Y:S01]  /*b7b0*/  S2R R4, SR_TID.X ;  /* 0x0000000000047919 */ /* 0x002e220000002100 */
[----:B------:R-:W-:-:S04]  /*b7c0*/  IMAD.WIDE.U32 R2, R34, UR4, R2 ;  /* 0x0000000422027c25 */ /* 0x000fc8000f8e0002 */
[----:B------:R-:W-:Y:S01]  /*b7d0*/  IMAD R0, R34, UR5, R0 ;  /* 0x0000000522007c24 */ /* 0x000fe2000f8e0200 */
[----:B------:R-:W-:-:S04]  /*b7e0*/  ULDC.64 UR4, c[0x0][0x308] ;  /* 0x0000c20000047ab9 */ /* 0x000fc80000000a00 */
[----:B------:R-:W-:Y:S01]  /*b7f0*/  IADD3 R3, R3, R0, RZ ;  /* 0x0000000003037210 */ /* 0x000fe20007ffe0ff */
[----:B------:R-:W-:-:S04]  /*b800*/  IMAD R0, R26, UR4, RZ ;  /* 0x000000041a007c24 */ /* 0x000fc8000f8e02ff */
[C---:B------:R-:W-:Y:S02]  /*b810*/  IMAD R0, R18.reuse, UR5, R0 ;  /* 0x0000000512007c24 */ /* 0x040fe4000f8e0200 */
[----:B------:R-:W-:Y:S01]  /*b820*/  IMAD.WIDE.U32 R2, R18, UR4, R2 ;  /* 0x0000000412027c25 */ /* 0x000fe2000f8e0002 */
[----:B------:R-:W-:-:S03]  /*b830*/  ULDC.64 UR4, c[0x0][0x2e8] ;  /* 0x0000ba0000047ab9 */ /* 0x000fc60000000a00 */
[----:B------:R-:W-:Y:S01]  /*b840*/  IMAD.IADD R5, R3, 0x1, R0 ;  /* 0x0000000103057824 */ /* 0x000fe200078e0200 */
[----:B------:R-:W-:Y:S01]  /*b850*/  LEA R0, P0, R2, UR4, 0x1 ;  /* 0x0000000402007c11 */ /* 0x000fe2000f8008ff */
[----:B------:R-:W-:-:S03]  /*b860*/  ULDC UR4, c[0x0][0x2f4] ;  /* 0x0000bd0000047ab9 */ /* 0x000fc60000000800 */
[----:B------:R-:W-:Y:S01]  /*b870*/  LEA.HI.X R5, R2, UR5, R5, 0x1, P0 ;  /* 0x0000000502057c11 */ /* 0x000fe200080f0c05 */
[----:B------:R-:W-:Y:S01]  /*b880*/  UMOV UR5, 0xffffffff ;  /* 0xffffffff00057882 */ /* 0x000fe20000000000 */
[----:B------:R-:W-:Y:S01]  /*b890*/  ISETP.GE.AND P0, PT, R29, 0x1, PT ;  /* 0x000000011d00780c */ /* 0x000fe20003f06270 */
[----:B0-----:R-:W-:Y:S02]  /*b8a0*/  IMAD.SHL.U32 R7, R4, 0x8, RZ ;  /* 0x0000000804077824 */ /* 0x001fe400078e00ff */
[----:B------:R-:W-:-:S03]  /*b8b0*/  IMAD R4, R24, 0x1000, R33 ;  /* 0x0000100018047824 */ /* 0x000fc600078e0221 */
[----:B------:R-:W-:-:S04]  /*b8c0*/  LOP3.LUT R7, R7, 0x38, RZ, 0xc0, !PT ;  /* 0x0000003807077812 */ /* 0x000fc800078ec0ff */
[----:B------:R-:W-:-:S13]  /*b8d0*/  ISETP.GE.AND P2, PT, R7, UR4, PT ;  /* 0x0000000407007c0c */ /* 0x000fda000bf46270 */
[----:B------:R-:W-:Y:S01]  /*b8e0*/  @P2 LOP3.LUT R22, R22, 0x2, RZ, 0xfc, !PT ;  /* 0x0000000216162812 */ /* 0x000fe200078efcff */
[----:B------:R-:W-:Y:S06]  /*b8f0*/  BRA.DIV UR5, `(.L_x_425) ;  /* 0x0000003a05647947 */ /* 0x000fec000b800000 */
[----:B------:R-:W0:Y:S01]  /*b900*/  SHFL.IDX PT, R3, R0, RZ, 0x181f ;  /* 0x00181fff00037589 */ /* 0x000e2200000e0000 */
[----:B------:R-:W-:-:S03]  /*b910*/  @P0 IMAD R6, R4, 0x2, R23 ;  /* 0x0000000204060824 */ /* 0x000fc600078e0217 */
[----:B------:R-:W1:Y:S01]  /*b920*/  SHFL.IDX PT, R2, R5, RZ, 0x181f ;  /* 0x00181fff05027589 */ /* 0x000e6200000e0000 */
        /* <DEDUP_REMOVED lines=8> */
[----:B0-----:R-:W0:Y:S10]  /*b9b0*/  SHFL.IDX PT, R3, R0, 0x1, 0x181f ;  /* 0x00381f0000037f89 */ /* 0x001e3400000e0000 */
[----:B------:R-:W-:Y:S01]  /*b9c0*/  @P0 IMAD R6, R4, 0x2, R23 ;  /* 0x0000000204060824 */ /* 0x000fe200078e0217 */
[----:B------:R-:W1:Y:S01]  /*b9d0*/  SHFL.IDX PT, R2, R5, 0x1, 0x181f ;  /* 0x00381f0005027f89 */ /* 0x000e6200000e0000 */
[----:B0-----:R-:W-:-:S05]  /*b9e0*/  @P0 LEA R3, P1, R7, R3, 0x1 ;  /* 0x0000000307030211 */ /* 0x001fca00078208ff */
[----:B-1----:R-:W-:-:S05]  /*b9f0*/  @P0 IMAD.X R2, RZ, RZ, R2, P1 ;  /* 0x000000ffff020224 */ /* 0x002fca00008e0602 */
[----:B------:R-:W-:-:S04]  /*ba00*/  @P0 LOP3.LUT R3, R3, R2, RZ, 0x3c, !PT ;  /* 0x0000000203030212 */ /* 0x000fc800078e3cff */
[----:B------:R-:W-:-:S04]  /*ba10*/  @P0 LOP3.LUT R2, R3, R2, RZ, 0x3c, !PT ;  /* 0x0000000203020212 */ /* 0x000fc800078e3cff */
[----:B------:R-:W-:-:S05]  /*ba20*/  @P0 LOP3.LUT R3, R3, R2, RZ, 0x3c, !PT ;  /* 0x0000000203030212 */ /* 0x000fca00078e3cff */
[----:B------:R0:W-:Y:S01]  /*ba30*/  @P0 LDGSTS.E.BYPASS.LTC128B.128 [R6+0x22c00], desc[UR50][R2.64], !P2 ;  /* 0x22c0000002060fae */ /* 0x0001e2000d101d72 */
[----:B------:R-:W-:-:S03]  /*ba40*/  ISETP.GE.AND P0, PT, R29, 0x21, PT ;  /* 0x000000211d00780c */ /* 0x000fc60003f06270 */
[----:B0-----:R-:W0:Y:S10]  /*ba50*/  SHFL.IDX PT, R3, R0, 0x2, 0x181f ;  /* 0x00581f0000037f89 */ /* 0x001e3400000e0000 */
[----:B------:R-:W-:Y:S01]  /*ba60*/  @P0 LEA R6, R4, R23, 0x1 ;  /* 0x0000001704060211 */ /* 0x000fe200078e08ff */
        /* <DEDUP_REMOVED lines=9> */
.L_x_499:
[----:B------:R-:W-:-:S13]  /*bb00*/  ISETP.GE.AND P0, PT, R29, 0x31, PT ;  /* 0x000000311d00780c */ /* 0x000fda0003f06270 */
[----:B0-----:R-:W-:Y:S01]  /*bb10*/  @P0 LEA R2, P1, R7, R0, 0x1 ;  /* 0x0000000007020211 */ /* 0x001fe200078208ff */
[----:B------:R-:W-:-:S04]  /*bb20*/  @P0 IMAD R4, R4, 0x2, R23 ;  /* 0x0000000204040824 */ /* 0x000fc800078e0217 */
[----:B------:R-:W-:-:S05]  /*bb30*/  @P0 IMAD.X R3, RZ, RZ, R5, P1 ;  /* 0x000000ffff030224 */ /* 0x000fca00008e0605 */
[----:B------:R-:W-:Y:S01]  /*bb40*/  @!PT LDS RZ, [RZ] ;  /* 0x00000000fffff984 */ /* 0x000fe20000000800 */
[----:B------:R-:W-:Y:S01]  /*bb50*/  @!PT LDS RZ, [RZ] ;  /* 0x00000000fffff984 */ /* 0x000fe20000000800 */
[----:B------:R-:W-:Y:S01]  /*bb60*/  @!PT LDS RZ, [RZ] ;  /* 0x00000000fffff984 */ /* 0x000fe20000000800 */
[----:B------:R0:W-:Y:S01]  /*bb70*/  @P0 LDGSTS.E.BYPASS.LTC128B.128 [R4+0x23c00], desc[UR50][R2.64], !P2 ;  /* 0x23c0000002040fae */ /* 0x0001e2000d101d72 */
[----:B------:R-:W-:Y:S01]  /*bb80*/  PLOP3.LUT P0, PT, PT, PT, PT, 0x80, 0x0 ;  /* 0x000000000000781c */ /* 0x000fe20003f0f070 */
[----:B------:R-:W-:-:S12]  /*bb90*/  NOP ;  /* 0x0000000000007918 */ /* 0x000fd80000000000 */
.L_x_426:
[----:B------:R-:W-:Y:S02]  /*bba0*/  PLOP3.LUT P1, PT, P1, P0, PT, 0xa2, 0x0 ;  /* 0x000000000000781c */ /* 0x000fe40000f21472 */
[----:B------:R-:W-:-:S08]  /*bbb0*/  @P0 R2UR P1, UR4, R27 ;  /* 0x000000001b0402ca */ /* 0x000fd00000020000 */
[----:B------:R-:W-:-:S05]  /*bbc0*/  @P0 PLOP3.LUT P0, PT, P1, PT, PT, 0x80, 0x0 ;  /* 0x000000000000081c */ /* 0x000fca0000f0f070 */
[----:B------:R-:W-:Y:S01]  /*bbd0*/  @!P1 SYNCS.ARRIVE.TRANS64.RED.A0T1 RZ, [UR4+0x28c30], RZ ;  /* 0x028c30ffffff99a7 */ /* 0x000fe20008200404 */
[----:B------:R-:W-:Y:S07]  /*bbe0*/  @!P1 ARRIVES.LDGSTSBAR.64.TRANSCNT [UR4+0x28c30] ;  /* 0x028c3000ff0099b0 */ /* 0x000fee0008000a84 */
[----:B------:R-:W-:Y:S05]  /*bbf0*/  @P0 BRA.U.ANY `(.L_x_426) ;  /* 0xfffffffd00e80947 */ /* 0x000fea000393ffff */
[----:B------:R-:W-:Y:S01]  /*bc00*/  NOP ;  /* 0x0000000000007918 */ /* 0x000fe20000000000 */
[----:B------:R-:W-:-:S05]  /*bc10*/  IMAD.U32 R0, RZ, RZ, UR36 ;  /* 0x00000024ff007e24 */ /* 0x000fca000f8e00ff */
[----:B------:R-:W-:-:S13]  /*bc20*/  ISETP.NE.AND P2, PT, R0, 0x3, PT ;  /* 0x000000030000780c */ /* 0x000fda0003f45270 */
[----:B------:R-:W-:Y:S05]  /*bc30*/  @!P2 BRA `(.L_x_427) ;  /* 0x000000000004a947 */ /* 0x000fea0003800000 */
[----:B------:R-:W-:Y:S01]  /*bc40*/  BPT.TRAP 0x1 ;  /* 0x000000040000795c */ /* 0x000fe20000300000 */
.L_x_427:
[----:B------:R1:W5:Y:S01]  /*bc50*/  LDL.LU R0, [R1+0x8] ;  /* 0x0000080001007983 */ /* 0x0003620000300800 */
[----:B------:R-:W-:Y:S01]  /*bc60*/  LOP3.LUT P0, RZ, R22, 0x100, RZ, 0xc0, !PT ;  /* 0x0000010016ff7812 */ /* 0x000fe2000780c0ff */
[----:B------:R1:W-:Y:S02]  /*bc70*/  SYNCS.ARRIVE.TRANS64.A1T0 RZ, [R27+URZ+0x28c30], RZ ;  /* 0x028c30ff1bff79a7 */ /* 0x0003e4000810003f */
[----:B0-----:R1:W5:Y:S04]  /*bc80*/  LDL.LU R4, [R1] ;  /* 0x0000000001047983 */ /* 0x0013680000300800 */
[----:B------:R1:W5:Y:S01]  /*bc90*/  LDL R3, [R1+0x4] ;  /* 0x0000040001037983 */ /* 0x0003620000100800 */
[----:B------:R-:W-:-:S07]  /*bca0*/  SEL R2, R30, RZ, !P0 ;  /* 0x000000ff1e027207 */ /* 0x000fce0004000000 */
[----:B------:R-:W-:Y:S05]  /*bcb0*/  WARPSYNC.ALL ;  /* 0x0000000000007948 */ /* 0x000fea0003800000 */
[----:B------:R0:W-:Y:S01]  /*bcc0*/  STL [R1+0x18], R2 ;  /* 0x0000180201007387 */ /* 0x0001e20000100800 */
[----:B------:R-:W-:Y:S01]  /*bcd0*/  ULDC.64 UR4, c[0x0][0x298] ;  /* 0x0000a60000047ab9 */ /* 0x000fe20000000a00 */
[----:B------:R-:W-:Y:S01]  /*bce0*/  BSSY B6, `(.L_x_428) ;  /* 0x0000020000067945 */ /* 0x000fe20003800000 */
[----:B0-----:R-:W-:Y:S01]  /*bcf0*/  VIADD R2, R23, 0x20400 ;  /* 0x0002040017027836 */ /* 0x001fe20000000000 */
[----:B------:R-:W-:Y:S01]  /*bd00*/  BAR.SYNC.DEFER_BLOCKING 0x8, 0x100 ;  /* 0x0204000000007b1d */ /* 0x000fe20000010000 */
[----:B-----5:R-:W-:-:S03]  /*bd10*/  SEL R0, R0, RZ, !P0 ;  /* 0x000000ff00007207 */ /* 0x020fc60004000000 */
[----:B------:R-:W-:Y:S02]  /*bd20*/  LOP3.LUT P0, RZ, R2, 0x3ff, RZ, 0xc0, !PT ;  /* 0x000003ff02ff7812 */ /* 0x000fe4000780c0ff */
[----:B------:R0:W-:Y:S01]  /*bd30*/  STL [R1+0x8], R0 ;  /* 0x0000080001007387 */ /* 0x0001e20000100800 */
[----:B------:R-:W-:-:S04]  /*bd40*/  PRMT R30, R3, 0x8880, RZ ;  /* 0x00008880031e7816 */ /* 0x000fc800000000ff */
[----:B------:R-:W-:Y:S02]  /*bd50*/  PRMT R30, R30, 0x7710, RZ ;  /* 0x000077101e1e7816 */ /* 0x000fe400000000ff */
[----:B0-----:R-:W-:-:S05]  /*bd60*/  SHF.R.S32.HI R0, RZ, 0x1f, R4 ;  /* 0x0000001fff007819 */ /* 0x001fca0000011404 */
[----:B------:R-:W-:-:S04]  /*bd70*/  IMAD R0, R0, UR4, RZ ;  /* 0x0000000400007c24 */ /* 0x000fc8000f8e02ff */
[C---:B------:R-:W-:Y:S02]  /*bd80*/  IMAD R0, R4.reuse, UR5, R0 ;  /* 0x0000000504007c24 */ /* 0x040fe4000f8e0200 */
[----:B------:R-:W-:-:S04]  /*bd90*/  IMAD.WIDE.U32 R4, R4, UR4, RZ ;  /* 0x0000000404047c25 */ /* 0x000fc8000f8e00ff */
[----:B------:R-:W-:Y:S01]  /*bda0*/  IMAD.IADD R0, R5, 0x1, R0 ;  /* 0x0000000105007824 */ /* 0x000fe200078e0200 */
[----:B------:R0:W-:Y:S04]  /*bdb0*/  STL.64 [R1+0x10], R4 ;  /* 0x0000100401007387 */ /* 0x0001e80000100a00 */
[----:B------:R0:W-:Y:S01]  /*bdc0*/  STL [R1], R0 ;  /* 0x0000000001007387 */ /* 0x0001e20000100800 */
[----:B------:R-:W-:Y:S05]  /*bdd0*/  @!P0 BRA `(.L_x_429) ;  /* 0x0000000000408947 */ /* 0x000fea0003800000 */
[----:B------:R-:W-:Y:S01]  /*bde0*/  MOV R2, 0x0 ;  /* 0x0000000000027802 */ /* 0x000fe20000000f00 */
[----:B------:R-:W-:Y:S01]  /*bdf0*/  ULDC.64 UR4, c[0x4][0x90] ;  /* 0x0100240000047ab9 */ /* 0x000fe20000000a00 */
[----:B------:R-:W-:Y:S01]  /*be00*/  ULDC.64 UR6, c[0x4][0x98] ;  /* 0x0100260000067ab9 */ /* 0x000fe20000000a00 */
[----:B------:R-:W-:Y:S01]  /*be10*/  ULDC.64 UR8, c[0x4][0x20] ;  /* 0x0100080000087ab9 */ /* 0x000fe20000000a00 */
[----:B0-----:R-:W-:Y:S01]  /*be20*/  IMAD.U32 R4, RZ, RZ, UR4 ;  /* 0x00000004ff047e24 */ /* 0x001fe2000f8e00ff */
[----:B------:R-:W-:Y:S01]  /*be30*/  MOV R7, UR7 ;  /* 0x0000000700077c02 */ /* 0x000fe20008000f00 */
[----:B------:R-:W0:Y:S01]  /*be40*/  LDC.64 R2, c[0x4][R2] ;  /* 0x0100000002027b82 */ /* 0x000e220000000a00 */
[----:B------:R-:W-:Y:S02]  /*be50*/  IMAD.U32 R5, RZ, RZ, UR5 ;  /* 0x00000005ff057e24 */ /* 0x000fe4000f8e00ff */
[----:B------:R-:W-:Y:S02]  /*be60*/  IMAD.U32 R6, RZ, RZ, UR6 ;  /* 0x00000006ff067e24 */ /* 0x000fe4000f8e00ff */
[----:B------:R-:W-:-:S02]  /*be70*/  IMAD.U32 R10, RZ, RZ, UR8 ;  /* 0x00000008ff0a7e24 */ /* 0x000fc4000f8e00ff */
[----:B------:R-:W-:Y:S02]  /*be80*/  IMAD.U32 R11, RZ, RZ, UR9 ;  /* 0x00000009ff0b7e24 */ /* 0x000fe4000f8e00ff */
[----:B------:R-:W-:Y:S02]  /*be90*/  IMAD.MOV.U32 R8, RZ, RZ, 0x70 ;  /* 0x00000070ff087424 */ /* 0x000fe400078e00ff */
[----:B------:R-:W-:Y:S02]  /*bea0*/  IMAD.MOV.U32 R12, RZ, RZ, 0x1 ;  /* 0x00000001ff0c7424 */ /* 0x000fe400078e00ff */
[----:B------:R-:W-:-:S07]  /*beb0*/  IMAD.MOV.U32 R13, RZ, RZ, RZ ;  /* 0x000000ffff0d7224 */ /* 0x000fce00078e00ff */
[----:B------:R-:W-:-:S07]  /*bec0*/  LEPC R20, `(.L_x_429) ;  /* 0x000000001014794e */ /* 0x000fce0000000000 */
[----:B01----:R-:W-:Y:S05]  /*bed0*/  CALL.ABS.NOINC R2 ;  /* 0x0000000002007343 */ /* 0x003fea0003c00000 */
.L_x_429:
[----:B------:R-:W-:Y:S05]  /*bee0*/  BSYNC B6 ;  /* 0x0000000000067941 */ /* 0x000fea0003800000 */
.L_x_428:
[----:B0-----:R-:W2:Y:S01]  /*bef0*/  LDL.LU R0, [R1] ;  /* 0x0000000001007983 */ /* 0x001ea20000300800 */
[----:B------:R-:W-:Y:S01]  /*bf00*/  ULDC.64 UR4, c[0x0][0x2d8] ;  /* 0x0000b60000047ab9 */ /* 0x000fe20000000a00 */
[----:B------:R-:W0:Y:S02]  /*bf10*/  LDC R7, c[0x0][0x448] ;  /* 0x00011200ff077b82 */ /* 0x000e240000000800 */
[----:B------:R-:W2:Y:S04]  /*bf20*/  LDL.LU.64 R2, [R1+0x10] ;  /* 0x0000100001027983 */ /* 0x000ea80000300a00 */
[----:B------:R-:W3:Y:S04]  /*bf30*/  LDL.LU R21, [R1+0x8] ;  /* 0x0000080001157983 */ /* 0x000ee80000300800 */
[----:B------:R-:W4:Y:S04]  /*bf40*/  LDL.LU R20, [R1+0x18] ;  /* 0x0000180001147983 */ /* 0x000f280000300800 */
[----:B------:R0:W5:Y:S04]  /*bf50*/  LDL R10, [R1+0xc] ;  /* 0x00000c00010a7983 */ /* 0x0001680000100800 */
[----:B------:R0:W5:Y:S02]  /*bf60*/  LDL R8, [R1+0x2c] ;  /* 0x00002c0001087983 */ /* 0x0001640000100800 */
[----:B0-----:R-:W-:-:S13]  /*bf70*/  ISETP.NE.AND P0, PT, R7, 0x1, PT ;  /* 0x000000010700780c */ /* 0x001fda0003f05270 */
[----:B------:R-:W0:Y:S01]  /*bf80*/  @P0 LDC R6, c[0x0][0x44c] ;  /* 0x00011300ff060b82 */ /* 0x000e220000000800 */
[----:B------:R-:W1:Y:S02]  /*bf90*/  S2R R9, SR_TID.X ;  /* 0x0000000000097919 */ /* 0x000e640000002100 */
[----:B-1----:R-:W-:-:S05]  /*bfa0*/  IMAD.SHL.U32 R9, R9, 0x8, RZ ;  /* 0x0000000809097824 */ /* 0x002fca00078e00ff */
[----:B------:R-:W-:Y:S01]  /*bfb0*/  LOP3.LUT R9, R9, 0x38, RZ, 0xc0, !PT ;  /* 0x0000003809097812 */ /* 0x000fe200078ec0ff */
[----:B--2---:R-:W-:Y:S02]  /*bfc0*/  IMAD.MOV.U32 R3, RZ, RZ, R0 ;  /* 0x000000ffff037224 */ /* 0x004fe400078e0000 */
[----:B------:R-:W-:Y:S02]  /*bfd0*/  IMAD R0, R26, UR4, RZ ;  /* 0x000000041a007c24 */ /* 0x000fe4000f8e02ff */
[----:B------:R-:W-:-:S04]  /*bfe0*/  IMAD.WIDE.U32 R2, R18, UR4, R2 ;  /* 0x0000000412027c25 */ /* 0x000fc8000f8e0002 */
[----:B------:R-:W-:Y:S01]  /*bff0*/  IMAD R0, R18, UR5, R0 ;  /* 0x0000000512007c24 */ /* 0x000fe2000f8e0200 */
[----:B------:R-:W-:-:S03]  /*c000*/  ULDC.64 UR4, c[0x0][0x2e0] ;  /* 0x0000b80000047ab9 */ /* 0x000fc60000000a00 */
[----:B------:R-:W-:Y:S02]  /*c010*/  IMAD.IADD R3, R3, 0x1, R0 ;  /* 0x0000000103037824 */ /* 0x000fe400078e0200 */
[----:B---3--:R-:W-:Y:S02]  /*c020*/  IMAD R0, R21, UR4, RZ ;  /* 0x0000000415007c24 */ /* 0x008fe4000f8e02ff */
[----:B----4-:R-:W-:-:S04]  /*c030*/  IMAD.WIDE.U32 R2, R20, UR4, R2 ;  /* 0x0000000414027c25 */ /* 0x010fc8000f8e0002 */
[----:B------:R-:W-:Y:S01]  /*c040*/  IMAD R0, R20, UR5, R0 ;  /* 0x0000000514007c24 */ /* 0x000fe2000f8e0200 */
[----:B------:R-:W-:Y:S01]  /*c050*/  ULDC.64 UR4, c[0x0][0x2d0] ;  /* 0x0000b40000047ab9 */ /* 0x000fe20000000a00 */
[----:B------:R-:W1:Y:S02]  /*c060*/  S2R R20, SR_TID.X ;  /* 0x0000000000147919 */ /* 0x000e640000002100 */
[----:B------:R-:W-:Y:S02]  /*c070*/  IMAD.IADD R3, R3, 0x1, R0 ;  /* 0x0000000103037824 */ /* 0x000fe400078e0200 */
[----:B------:R-:W2:Y:S01]  /*c080*/  @P0 LDC R0, c[0x0][0x450] ;  /* 0x00011400ff000b82 */ /* 0x000ea20000000800 */
[----:B-1----:R-:W-:-:S04]  /*c090*/  SHF.L.U32 R20, R20, 0x4, RZ ;  /* 0x0000000414147819 */ /* 0x002fc800000006ff */
[----:B------:R-:W-:-:S05]  /*c0a0*/  LOP3.LUT R20, R37, 0x70, R20, 0xf8, !PT ;  /* 0x0000007025147812 */ /* 0x000fca00078ef814 */
[----:B------:R-:W-:-:S04]  /*c0b0*/  IMAD R5, R17, 0x40, R20 ;  /* 0x0000004011057824 */ /* 0x000fc800078e0214 */
[----:B0-----:R-:W-:-:S04]  /*c0c0*/  @P0 IMAD.HI.U32 R6, R5, R6, RZ ;  /* 0x0000000605060227 */ /* 0x001fc800078e00ff */
[----:B------:R-:W-:Y:S01]  /*c0d0*/  IMAD.MOV.U32 R4, RZ, RZ, R5 ;  /* 0x000000ffff047224 */ /* 0x000fe200078e0005 */
[----:B--2---:R-:W-:-:S05]  /*c0e0*/  @P0 SHF.R.U32.HI R4, RZ, R0, R6 ;  /* 0x00000000ff040219 */ /* 0x004fca0000011606 */
[----:B------:R-:W-:-:S04]  /*c0f0*/  IMAD.MOV R0, RZ, RZ, -R4 ;  /* 0x000000ffff007224 */ /* 0x000fc800078e0a04 */
[----:B------:R-:W-:Y:S01]  /*c100*/  IMAD R0, R7, R0, R5 ;  /* 0x0000000007007224 */ /* 0x000fe200078e0205 */
        /* <DEDUP_REMOVED lines=13> */
[----:B------:R-:W-:-:S04]  /*c1e0*/  ULDC UR4, c[0x0][0x2b8] ;  /* 0x0000ae0000047ab9 */ /* 0x000fc80000000800 */
[----:B------:R-:W-:Y:S01]  /*c1f0*/  LEA.HI.X R4, R2, UR5, R4, 0x1, P0 ;  /* 0x0000000502047c11 */ /* 0x000fe200080f0c04 */
[----:B------:R-:W-:Y:S01]  /*c200*/  UMOV UR5, 0xffffffff ;  /* 0xffffffff00057882 */ /* 0x000fe20000000000 */
[----:B------:R-:W-:Y:S02]  /*c210*/  ISETP.GE.AND P1, PT, R9, UR4, PT ;  /* 0x0000000409007c0c */ /* 0x000fe4000bf26270 */
[----:B------:R-:W-:Y:S11]  /*c220*/  BRA.DIV UR5, `(.L_x_430) ;  /* 0x0000003605687947 */ /* 0x000ff6000b800000 */
[----:B------:R-:W0:Y:S01]  /*c230*/  SHFL.IDX PT, R3, R0, RZ, 0x181f ;  /* 0x00181fff00037589 */ /* 0x000e2200000e0000 */
[----:B-----5:R-:W-:Y:S02]  /*c240*/  IMAD R5, R10, R7, RZ ;  /* 0x000000070a057224 */ /* 0x020fe400078e02ff */
[----:B------:R-:W-:Y:S01]  /*c250*/  IMAD R17, R17, 0x40, R37 ;  /* 0x0000004011117824 */ /* 0x000fe200078e0225 */
[----:B------:R-:W1:Y:S04]  /*c260*/  SHFL.IDX PT, R2, R4, RZ, 0x181f ;  /* 0x00181fff04027589 */ /* 0x000e6800000e0000 */
[----:B------:R-:W-:-:S13]  /*c270*/  ISETP.GE.AND P0, PT, R17, R5, PT ;  /* 0x000000051100720c */ /* 0x000fda0003f06270 */
[----:B0-----:R-:W-:-:S05]  /*c280*/  @!P0 LEA R3, P2, R9, R3, 0x1 ;  /* 0x0000000309038211 */ /* 0x001fca00078408ff */
[----:B-1----:R-:W-:-:S05]  /*c290*/  @!P0 IMAD.X R2, RZ, RZ, R2, P2 ;  /* 0x000000ffff028224 */ /* 0x002fca00010e0602 */
[----:B------:R-:W-:-:S04]  /*c2a0*/  @!P0 LOP3.LUT R3, R3, R2, RZ, 0x3c, !PT ;  /* 0x0000000203038212 */ /* 0x000fc800078e3cff */
[----:B------:R-:W-:-:S04]  /*c2b0*/  @!P0 LOP3.LUT R2, R3, R2, RZ, 0x3c, !PT ;  /* 0x0000000203028212 */ /* 0x000fc800078e3cff */
[----:B------:R-:W-:-:S05]  /*c2c0*/  @!P0 LOP3.LUT R3, R3, R2, RZ, 0x3c, !PT ;  /* 0x0000000203038212 */ /* 0x000fca00078e3cff */
[----:B------:R-:W-:Y:S01]  /*c2d0*/  @!PT LDS RZ, [RZ] ;  /* 0x00000000fffff984 */ /* 0x000fe20000000800 */
[----:B------:R0:W-:Y:S02]  /*c2e0*/  @!P0 LDGSTS.E.BYPASS.LTC128B.128 [R8+0x20400], desc[UR50][R2.64], !P1 ;  /* 0x2040000002088fae */ /* 0x0001e4000c901d72 */
[----:B0-----:R-:W-:Y:S02]  /*c2f0*/  IADD3 R2, R17, 0x10, RZ ;  /* 0x0000001011027810 */ /* 0x001fe40007ffe0ff */
[----:B------:R-:W0:Y:S02]  /*c300*/  SHFL.IDX PT, R3, R0, 0x1, 0x181f ;  /* 0x00381f0000037f89 */ /* 0x000e2400000e0000 */
[----:B------:R-:W-:Y:S02]  /*c310*/  ISETP.GE.AND P0, PT, R2, R5, PT ;  /* 0x000000050200720c */ /* 0x000fe40003f06270 */
[----:B------:R-:W1:Y:S11]  /*c320*/  SHFL.IDX PT, R2, R4, 0x1, 0x181f ;  /* 0x00381f0004027f89 */ /* 0x000e7600000e0000 */
[----:B0-----:R-:W-:-:S05]  /*c330*/  @!P0 LEA R3, P2, R9, R3, 0x1 ;  /* 0x0000000309038211 */ /* 0x001fca00078408ff */
[----:B-1----:R-:W-:-:S05]  /*c340*/  @!P0 IMAD.X R2, RZ, RZ, R2, P2 ;  /* 0x000000ffff028224 */ /* 0x002fca00010e0602 */
[----:B------:R-:W-:-:S04]  /*c350*/  @!P0 LOP3.LUT R3, R3, R2, RZ, 0x3c, !PT ;  /* 0x0000000203038212 */ /* 0x000fc800078e3cff */
[----:B------:R-:W-:-:S04]  /*c360*/  @!P0 LOP3.LUT R2, R3, R2, RZ, 0x3c, !PT ;  /* 0x0000000203028212 */ /* 0x000fc800078e3cff */
[----:B------:R-:W-:-:S05]  /*c370*/  @!P0 LOP3.LUT R3, R3, R2, RZ, 0x3c, !PT ;  /* 0x0000000203038212 */ /* 0x000fca00078e3cff */
[----:B------:R0:W-:Y:S02]  /*c380*/  @!P0 LDGSTS.E.BYPASS.LTC128B.128 [R8+0x20c00], desc[UR50][R2.64], !P1 ;  /* 0x20c0000002088fae */ /* 0x0001e4000c901d72 */
[----:B0-----:R-:W-:Y:S02]  /*c390*/  VIADD R2, R17, 0x20 ;  /* 0x0000002011027836 */ /* 0x001fe40000000000 */
[----:B------:R-:W0:Y:S03]  /*c3a0*/  SHFL.IDX PT, R3, R0, 0x2, 0x181f ;  /* 0x00581f0000037f89 */ /* 0x000e2600000e0000 */
[----:B------:R-:W-:Y:S01]  /*c3b0*/  ISETP.GE.AND P0, PT, R2, R5, PT ;  /* 0x000000050200720c */ /* 0x000fe20003f06270 */
[----:B------:R-:W-:Y:S04]  /*c3c0*/  SHFL.IDX PT, R0, R0, 0x3, 0x181f ;  /* 0x00781f0000007f89 */ /* 0x000fe800000e0000 */
[----:B------:R-:W1:Y:S04]  /*c3d0*/  SHFL.IDX PT, R2, R4, 0x2, 0x181f ;  /* 0x00581f0004027f89 */ /* 0x000e6800000e0000 */
[----:B------:R-:W2:Y:S04]  /*c3e0*/  SHFL.IDX PT, R4, R4, 0x3, 0x181f ;  /* 0x00781f0004047f89 */ /* 0x000ea800000e0000 */
[----:B0-----:R-:W-:-:S05]  /*c3f0*/  @!P0 LEA R3, P2, R9, R3, 0x1 ;  /* 0x0000000309038211 */ /* 0x001fca00078408ff */
[----:B-1----:R-:W-:-:S05]  /*c400*/  @!P0 IMAD.X R2, RZ, RZ, R2, P2 ;  /* 0x000000ffff028224 */ /* 0x002fca00010e0602 */
[----:B------:R-:W-:-:S04]  /*c410*/  @!P0 LOP3.LUT R3, R3, R2, RZ, 0x3c, !PT ;  /* 0x0000000203038212 */ /* 0x000fc800078e3cff */
[----:B------:R-:W-:-:S04]  /*c420*/  @!P0 LOP3.LUT R2, R3, R2, RZ, 0x3c, !PT ;  /* 0x0000000203028212 */ /* 0x000fc800078e3cff */
[----:B------:R-:W-:-:S05]  /*c430*/  @!P0 LOP3.LUT R3, R3, R2, RZ, 0x3c, !PT ;  /* 0x0000000203038212 */ /* 0x000fca00078e3cff */
[----:B--2---:R0:W-:Y:S02]  /*c440*/  @!P0 LDGSTS.E.BYPASS.LTC128B.128 [R8+0x21400], desc[UR50][R2.64], !P1 ;  /* 0x2140000002088fae */ /* 0x0041e4000c901d72 */
.L_x_508:
[----:B------:R-:W-:-:S05]  /*c450*/  VIADD R17, R17, 0x30 ;  /* 0x0000003011117836 */ /* 0x000fca0000000000 */
[----:B------:R-:W-:-:S13]  /*c460*/  ISETP.GE.AND P0, PT, R17, R5, PT ;  /* 0x000000051100720c */ /* 0x000fda0003f06270 */
[----:B01----:R-:W-:-:S05]  /*c470*/  @!P0 LEA R2, P2, R9, R0, 0x1 ;  /* 0x0000000009028211 */ /* 0x003fca00078408ff */
[----:B------:R-:W-:-:S05]  /*c480*/  @!P0 IMAD.X R3, RZ, RZ, R4, P2 ;  /* 0x000000ffff038224 */ /* 0x000fca00010e0604 */
[----:B------:R-:W-:Y:S01]  /*c490*/  @!PT LDS RZ, [RZ] ;  /* 0x00000000fffff984 */ /* 0x000fe20000000800 */
[----:B------:R-:W-:Y:S01]  /*c4a0*/  @!PT LDS RZ, [RZ] ;  /* 0x00000000fffff984 */ /* 0x000fe20000000800 */
[----:B------:R-:W-:Y:S01]  /*c4b0*/  @!PT LDS RZ, [RZ] ;  /* 0x00000000fffff984 */ /* 0x000fe20000000800 */
[----:B------:R0:W-:Y:S01]  /*c4c0*/  @!P0 LDGSTS.E.BYPASS.LTC128B.128 [R8+0x21c00], desc[UR50][R2.64], !P1 ;  /* 0x21c0000002088fae */ /* 0x0001e2000c901d72 */
[----:B------:R-:W-:Y:S01]  /*c4d0*/  PLOP3.LUT P0, PT, PT, PT, PT, 0x80, 0x0 ;  /* 0x000000000000781c */ /* 0x000fe20003f0f070 */
[----:B------:R-:W-:-:S12]  /*c4e0*/  NOP ;  /* 0x0000000000007918 */ /* 0x000fd80000000000 */
.L_x_431:
[----:B------:R-:W-:Y:S02]  /*c4f0*/  PLOP3.LUT P1, PT, P1, P0, PT, 0xa2, 0x0 ;  /* 0x000000000000781c */ /* 0x000fe40000f21472 */
[----:B------:R-:W-:-:S08]  /*c500*/  @P0 R2UR P1, UR4, R23 ;  /* 0x00000000170402ca */ /* 0x000fd00000020000 */
[----:B------:R-:W-:-:S05]  /*c510*/  @P0 PLOP3.LUT P0, PT, P1, PT, PT, 0x80, 0x0 ;  /* 0x000000000000081c */ /* 0x000fca0000f0f070 */
[----:B------:R-:W-:Y:S01]  /*c520*/  @!P1 SYNCS.ARRIVE.TRANS64.RED.A0T1 RZ, [UR4+0x28c00], RZ ;  /* 0x028c00ffffff99a7 */ /* 0x000fe20008200404 */
[----:B------:R-:W-:Y:S07]  /*c530*/  @!P1 ARRIVES.LDGSTSBAR.64.TRANSCNT [UR4+0x28c00] ;  /* 0x028c0000ff0099b0 */ /* 0x000fee0008000a84 */
[----:B------:R-:W-:Y:S05]  /*c540*/  @P0 BRA.U.ANY `(.L_x_431) ;  /* 0xfffffffd00e80947 */ /* 0x000fea000393ffff */
[----:B0-----:R-:W2:Y:S02]  /*c550*/  LDL.LU R2, [R1+0x24] ;  /* 0x0000240001027983 */ /* 0x001ea40000300800 */
[----:B--2---:R-:W-:-:S05]  /*c560*/  VIADD R2, R2, 0x1 ;  /* 0x0000000102027836 */ /* 0x004fca0000000000 */
[----:B------:R0:W-:Y:S01]  /*c570*/  STL [R1+0x24], R2 ;  /* 0x0000240201007387 */ /* 0x0001e20000100800 */
[----:B------:R-:W-:-:S04]  /*c580*/  LEA.HI R0, R2, R2, RZ, 0x1 ;  /* 0x0000000202007211 */ /* 0x000fc800078f08ff */
[----:B------:R-:W-:-:S05]  /*c590*/  LOP3.LUT R0, R0, 0xfffffffe, RZ, 0xc0, !PT ;  /* 0xfffffffe00007812 */ /* 0x000fca00078ec0ff */
[----:B------:R-:W-:-:S05]  /*c5a0*/  IMAD.IADD R0, R2, 0x1, -R0 ;  /* 0x0000000102007824 */ /* 0x000fca00078e0a00 */
[----:B------:R-:W-:Y:S01]  /*c5b0*/  SHF.L.U32 R0, R0, 0x1f, RZ ;  /* 0x0000001f00007819 */ /* 0x000fe200000006ff */
[----:B------:R-:W-:Y:S01]  /*c5c0*/  NOP ;  /* 0x0000000000007918 */ /* 0x000fe20000000000 */
[----:B------:R0:W-:Y:S01]  /*c5d0*/  SYNCS.ARRIVE.TRANS64.A1T0 RZ, [R23+URZ+0x28c00], RZ ;  /* 0x028c00ff17ff79a7 */ /* 0x0001e2000810003f */
[----:B------:R-:W-:Y:S01]  /*c5e0*/  BSSY B0, `(.L_x_432) ;  /* 0x0000003000007945 */ /* 0x000fe20003800000 */
[----:B------:R-:W1:Y:S03]  /*c5f0*/  SYNCS.PHASECHK.TRANS64.TRYWAIT P0, [R23+URZ+0x28c20], R0 ;  /* 0x028c2000170075a7 */ /* 0x000e66000800017f */
[----:B01----:R-:W-:Y:S05]  /*c600*/  @!P0 BRA `(.L_x_433) ;  /* 0x0000003400b48947 */ /* 0x003fea0003800000 */
.L_x_509:
[----:B------:R-:W-:Y:S05]  /*c610*/  BSYNC B0 ;  /* 0x0000000000007941 */ /* 0x000fea0003800000 */
.L_x_432:
[----:B------:R-:W-:-:S05]  /*c620*/  IMAD.U32 R2, RZ, RZ, UR36 ;  /* 0x00000024ff027e24 */ /* 0x000fca000f8e00ff */
[----:B------:R-:W-:-:S13]  /*c630*/  ISETP.NE.AND P0, PT, R2, 0x3, PT ;  /* 0x000000030200780c */ /* 0x000fda0003f05270 */
[----:B------:R-:W-:Y:S05]  /*c640*/  @!P0 BRA `(.L_x_434) ;  /* 0x0000000000048947 */ /* 0x000fea0003800000 */
[----:B------:R-:W-:Y:S01]  /*c650*/  BPT.TRAP 0x1 ;  /* 0x000000040000795c */ /* 0x000fe20000300000 */
.L_x_434:
[----:B0-----:R-:W-:Y:S01]  /*c660*/  SHF.L.U32 R0, R25, 0x1f, RZ ;  /* 0x0000001f19007819 */ /* 0x001fe200000006ff */
[----:B------:R-:W-:Y:S03]  /*c670*/  BSSY B0, `(.L_x_435) ;  /* 0x0000003000007945 */ /* 0x000fe60003800000 */
[----:B------:R-:W0:Y:S02]  /*c680*/  SYNCS.PHASECHK.TRANS64.TRYWAIT P0, [R27+URZ+0x28c60], R0 ;  /* 0x028c60001b0075a7 */ /* 0x000e24000800017f */
[----:B0-----:R-:W-:Y:S05]  /*c690*/  @!P0 BRA `(.L_x_436) ;  /* 0x0000003400a48947 */ /* 0x001fea0003800000 */
.L_x_510:
[----:B------:R-:W-:Y:S05]  /*c6a0*/  BSYNC B0 ;  /* 0x0000000000007941 */ /* 0x000fea0003800000 */
.L_x_435:
[----:B------:R-:W0:Y:S01]  /*c6b0*/  LDL.LU R2, [R1+0x1c] ;  /* 0x00001c0001027983 */ /* 0x000e220000300800 */
[----:B------:R-:W-:-:S03]  /*c6c0*/  ULDC.64 UR4, c[0x0][0x328] ;  /* 0x0000ca0000047ab9 */ /* 0x000fc60000000a00 */
[----:B------:R-:W2:Y:S01]  /*c6d0*/  LDL.LU R4, [R1+0x20] ;  /* 0x0000200001047983 */ /* 0x000ea20000300800 */
[----:B------:R-:W-:Y:S02]  /*c6e0*/  IMAD R5, R24, 0x8000, R33 ;  /* 0x0000800018057824 */ /* 0x000fe400078e0221 */
[----:B0-----:R-:W-:Y:S02]  /*c6f0*/  IMAD R0, R2, UR4, RZ ;  /* 0x0000000402007c24 */ /* 0x001fe4000f8e02ff */
[----:B------:R-:W-:-:S04]  /*c700*/  IMAD.WIDE.U32 R2, R35, UR4, RZ ;  /* 0x0000000423027c25 */ /* 0x000fc8000f8e00ff */
[----:B------:R-:W-:Y:S01]  /*c710*/  IMAD R0, R35, UR5, R0 ;  /* 0x0000000523007c24 */ /* 0x000fe2000f8e0200 */
[----:B------:R-:W-:-:S04]  /*c720*/  ULDC.64 UR4, c[0x0][0x338] ;  /* 0x0000ce0000047ab9 */ /* 0x000fc80000000a00 */
[----:B------:R-:W-:Y:S01]  /*c730*/  IADD3 R3, R3, R0, RZ ;  /* 0x0000000003037210 */ /* 0x000fe20007ffe0ff */
[----:B--2---:R-:W-:Y:S02]  /*c740*/  IMAD R0, R4, UR4, RZ ;  /* 0x0000000404007c24 */ /* 0x004fe4000f8e02ff */
        /* <DEDUP_REMOVED lines=13> */
[----:B------:R-:W2:Y:S01]  /*c820*/  LDL R3, [R1+0x4] ;  /* 0x0000040001037983 */ /* 0x000ea20000100800 */
[----:B------:R-:W-:Y:S01]  /*c830*/  IMAD R5, R5, 0x2, R23 ;  /* 0x0000000205057824 */ /* 0x000fe200078e0217 */
[C---:B------:R-:W-:Y:S01]  /*c840*/  LOP3.LUT P5, RZ, R30.reuse, 0x2, RZ, 0xc0, !PT ;  /* 0x000000021eff7812 */ /* 0x040fe200078ac0ff */
[----:B------:R-:W0:Y:S01]  /*c850*/  S2R R7, SR_TID.X ;  /* 0x0000000000077919 */ /* 0x000e220000002100 */
[C---:B------:R-:W-:Y:S02]  /*c860*/  LOP3.LUT P4, RZ, R30.reuse, 0x4, RZ, 0xc0, !PT ;  /* 0x000000041eff7812 */ /* 0x040fe4000788c0ff */
[----:B------:R-:W-:Y:S01]  /*c870*/  LOP3.LUT P3, RZ, R30, 0x8, RZ, 0xc0, !PT ;  /* 0x000000081eff7812 */ /* 0x000fe2000786c0ff */
[----:B------:R-:W1:Y:S01]  /*c880*/  SHFL.IDX PT, R2, R4, RZ, 0x181f ;  /* 0x00181fff04027589 */ /* 0x000e6200000e0000 */
[----:B------:R-:W-:Y:S02]  /*c890*/  LOP3.LUT R22, R22, 0xfffffeff, RZ, 0xc0, !PT ;  /* 0xfffffeff16167812 */ /* 0x000fe400078ec0ff */
[----:B------:R-:W-:Y:S01]  /*c8a0*/  LOP3.LUT P2, RZ, R30, 0x10, RZ, 0xc0, !PT ;  /* 0x000000101eff7812 */ /* 0x000fe2000784c0ff */
[----:B0-----:R-:W-:-:S05]  /*c8b0*/  IMAD.SHL.U32 R7, R7, 0x8, RZ ;  /* 0x0000000807077824 */ /* 0x001fca00078e00ff */
[----:B------:R-:W-:-:S05]  /*c8c0*/  LOP3.LUT R7, R7, 0x38, RZ, 0xc0, !PT ;  /* 0x0000003807077812 */ /* 0x000fca00078ec0ff */
[----:B------:R-:W-:Y:S01]  /*c8d0*/  IMAD.SHL.U32 R0, R7, 0x2, RZ ;  /* 0x0000000207007824 */ /* 0x000fe200078e00ff */
[----:B------:R-:W-:-:S04]  /*c8e0*/  LOP3.LUT R7, R30, 0x1, RZ, 0xc0, !PT ;  /* 0x000000011e077812 */ /* 0x000fc800078ec0ff */
[----:B-1----:R-:W-:Y:S02]  /*c8f0*/  IADD3 R2, P0, R2, R0, RZ ;  /* 0x0000000002027210 */ /* 0x002fe40007f1e0ff */
[----:B------:R-:W-:-:S13]  /*c900*/  ISETP.NE.U32.AND P1, PT, R7, 0x1, PT ;  /* 0x000000010700780c */ /* 0x000fda0003f25070 */
[----:B------:R-:W-:-:S04]  /*c910*/  @P1 LOP3.LUT R22, R22, 0x100, RZ, 0xfc, !PT ;  /* 0x0000010016161812 */ /* 0x000fc800078efcff */
[----:B------:R-:W-:Y:S01]  /*c920*/  LOP3.LUT R22, R22, 0xfffffdff, RZ, 0xc0, !PT ;  /* 0xfffffdff16167812 */ /* 0x000fe200078ec0ff */
[----:B--2---:R-:W-:Y:S02]  /*c930*/  IMAD.MOV.U32 R8, RZ, RZ, R3 ;  /* 0x000000ffff087224 */ /* 0x004fe400078e0003 */
[----:B------:R-:W0:Y:S03]  /*c940*/  SHFL.IDX PT, R3, R6, RZ, 0x181f ;  /* 0x00181fff06037589 */ /* 0x000e2600000e0000 */
[----:B------:R-:W-:Y:S01]  /*c950*/  PRMT R7, R8, 0x8880, RZ ;  /* 0x0000888008077816 */ /* 0x000fe200000000ff */
[----:B0-----:R-:W-:Y:S01]  /*c960*/  IMAD.X R3, RZ, RZ, R3, P0 ;  /* 0x000000ffff037224 */ /* 0x001fe200000e0603 */
[----:B------:R-:W-:Y:S02]  /*c970*/  ISETP.LT.OR P0, PT, R29, 0x1, P1 ;  /* 0x000000011d00780c */ /* 0x000fe40000f01670 */
[----:B------:R-:W-:-:S04]  /*c980*/  LOP3.LUT P1, RZ, R30, 0x20, RZ, 0xc0, !PT ;  /* 0x000000201eff7812 */ /* 0x000fc8000782c0ff */
[----:B------:R-:W-:-:S07]  /*c990*/  ISETP.LT.OR P6, PT, R29, 0x1, !P1 ;  /* 0x000000011d00780c */ /* 0x000fce0004fc1670 */
[----:B------:R-:W-:Y:S01]  /*c9a0*/  @!PT LDS RZ, [RZ] ;  /* 0x00000000fffff984 */ /* 0x000fe20000000800 */
[----:B------:R-:W-:Y:S01]  /*c9b0*/  LDGSTS.E.BYPASS.LTC128B.128 [R5+0x400], desc[UR50][R2.64], !P0 ;  /* 0x0040000002057fae */ /* 0x000fe2000c101d72 */
[----:B------:R-:W-:-:S13]  /*c9c0*/  ISETP.LT.OR P0, PT, R29, 0x1, !P5 ;  /* 0x000000011d00780c */ /* 0x000fda0006f01670 */
[----:B------:R-:W-:Y:S01]  /*c9d0*/  LDGSTS.E.BYPASS.LTC128B.128 [R5+0x2400], desc[UR50][R2.64+0x80], !P0 ;  /* 0x0240008002057fae */ /* 0x000fe2000c101d72 */
[----:B------:R-:W-:-:S13]  /*c9e0*/  ISETP.LT.OR P0, PT, R29, 0x1, !P4 ;  /* 0x000000011d00780c */ /* 0x000fda0006701670 */
[----:B------:R-:W-:Y:S01]  /*c9f0*/  LDGSTS.E.BYPASS.LTC128B.128 [R5+0x4400], desc[UR50][R2.64+0x100], !P0 ;  /* 0x0440010002057fae */ /* 0x000fe2000c101d72 */
[----:B------:R-:W-:-:S13]  /*ca00*/  ISETP.LT.OR P0, PT, R29, 0x1, !P3 ;  /* 0x000000011d00780c */ /* 0x000fda0005f01670 */
[----:B------:R-:W-:Y:S01]  /*ca10*/  LDGSTS.E.BYPASS.LTC128B.128 [R5+0x6400], desc[UR50][R2.64+0x180], !P0 ;  /* 0x0640018002057fae */ /* 0x000fe2000c101d72 */
[----:B------:R-:W-:-:S13]  /*ca20*/  ISETP.LT.OR P0, PT, R29, 0x1, !P2 ;  /* 0x000000011d00780c */ /* 0x000fda0005701670 */
[----:B------:R-:W-:Y:S01]  /*ca30*/  LDGSTS.E.BYPASS.LTC128B.128 [R5+0x8400], desc[UR50][R2.64+0x200], !P0 ;  /* 0x0840020002057fae */ /* 0x000fe2000c101d72 */
[----:B------:R-:W-:-:S03]  /*ca40*/  LOP3.LUT P0, RZ, R30, 0x40, RZ, 0xc0, !PT ;  /* 0x000000401eff7812 */ /* 0x000fc6000780c0ff */
[----:B------:R-:W-:Y:S01]  /*ca50*/  LDGSTS.E.BYPASS.LTC128B.128 [R5+0xa400], desc[UR50][R2.64+0x280], !P6 ;  /* 0x0a40028002057fae */ /* 0x000fe2000f101d72 */
[----:B------:R-:W-:-:S13]  /*ca60*/  ISETP.LT.OR P6, PT, R29, 0x1, !P0 ;  /* 0x000000011d00780c */ /* 0x000fda00047c1670 */
[----:B------:R-:W-:Y:S01]  /*ca70*/  LDGSTS.E.BYPASS.LTC128B.128 [R5+0xc400], desc[UR50][R2.64+0x300], !P6 ;  /* 0x0c40030002057fae */ /* 0x000fe2000f101d72 */
[----:B------:R-:W-:-:S03]  /*ca80*/  ISETP.GT.AND P6, PT, R7, -0x1, PT ;  /* 0xffffffff0700780c */ /* 0x000fc60003fc4270 */
[----:B------:R-:W-:Y:S10]  /*ca90*/  SHFL.IDX PT, R7, R6, 0x2, 0x181f ;  /* 0x00581f0006077f89 */ /* 0x000ff400000e0000 */
[----:B------:R-:W-:-:S02]  /*caa0*/  @P6 LOP3.LUT R22, R22, 0x200, RZ, 0xfc, !PT ;  /* 0x0000020016166812 */ /* 0x000fc400078efcff */
[----:B------:R-:W-:-:S13]  /*cab0*/  ISETP.LT.OR P6, PT, R29, 0x1, P6 ;  /* 0x000000011d00780c */ /* 0x000fda00037c1670 */
[----:B------:R0:W-:Y:S04]  /*cac0*/  LDGSTS.E.BYPASS.LTC128B.128 [R5+0xe400], desc[UR50][R2.64+0x380], !P6 ;  /* 0x0e40038002057fae */ /* 0x0001e8000f101d72 */
[----:B0-----:R-:W0:Y:S04]  /*cad0*/  SHFL.IDX PT, R2, R4, 0x1, 0x181f ;  /* 0x00381f0004027f89 */ /* 0x001e2800000e0000 */
[----:B------:R-:W1:Y:S04]  /*cae0*/  SHFL.IDX PT, R3, R6, 0x1, 0x181f ;  /* 0x00381f0006037f89 */ /* 0x000e6800000e0000 */
[----:B------:R-:W-:Y:S01]  /*caf0*/  SHFL.IDX PT, R6, R6, 0x3, 0x181f ;  /* 0x00781f0006067f89 */ /* 0x000fe200000e0000 */
[----:B0-----:R-:W-:-:S04]  /*cb00*/  IADD3 R2, P6, R2, R0, RZ ;  /* 0x0000000002027210 */ /* 0x001fc80007fde0ff */
[----:B-1----:R-:W-:Y:S02]  /*cb10*/  IADD3.X R3, RZ, R3, RZ, P6, !PT ;  /* 0x00000003ff037210 */ /* 0x002fe400037fe4ff */
[----:B------:R-:W-:-:S04]  /*cb20*/  LOP3.LUT P6, RZ, R22, 0x100, RZ, 0xc0, !PT ;  /* 0x0000010016ff7812 */ /* 0x000fc800078cc0ff */
[----:B------:R-:W-:-:S13]  /*cb30*/  ISETP.LT.OR P6, PT, R29, 0x11, P6 ;  /* 0x000000111d00780c */ /* 0x000fda00037c1670 */
        /* <DEDUP_REMOVED lines=13> */
[----:B------:R-:W-:-:S04]  /*cc10*/  LOP3.LUT P6, RZ, R22, 0x200, RZ, 0xc0, !PT ;  /* 0x0000020016ff7812 */ /* 0x000fc800078cc0ff */
[----:B------:R-:W-:-:S13]  /*cc20*/  ISETP.LT.OR P6, PT, R29, 0x11, P6 ;  /* 0x000000111d00780c */ /* 0x000fda00037c1670 */
[----:B------:R0:W-:Y:S04]  /*cc30*/  LDGSTS.E.BYPASS.LTC128B.128 [R5+0xec00], desc[UR50][R2.64+0x380], !P6 ;  /* 0x0ec0038002057fae */ /* 0x0001e8000f101d72 */
[----:B0-----:R-:W0:Y:S02]  /*cc40*/  SHFL.IDX PT, R2, R4, 0x2, 0x181f ;  /* 0x00581f0004027f89 */ /* 0x001e2400000e0000 */
[----:B0-----:R-:W-:-:S05]  /*cc50*/  IADD3 R2, P6, R2, R0, RZ ;  /* 0x0000000002027210 */ /* 0x001fca0007fde0ff */
[----:B------:R-:W-:Y:S01]  /*cc60*/  IMAD.X R3, RZ, RZ, R7, P6 ;  /* 0x000000ffff037224 */ /* 0x000fe200030e0607 */
        /* <DEDUP_REMOVED lines=18> */
[----:B0-----:R0:W1:Y:S02]  /*cd90*/  SHFL.IDX PT, R2, R4, 0x3, 0x181f ;  /* 0x00781f0004027f89 */ /* 0x00106400000e0000 */
.L_x_520:
[C---:B------:R-:W-:Y:S02]  /*cda0*/  LOP3.LUT P6, RZ, R22.reuse, 0x100, RZ, 0xc0, !PT ;  /* 0x0000010016ff7812 */ /* 0x040fe400078cc0ff */
[----:B------:R-:W-:Y:S02]  /*cdb0*/  LOP3.LUT R22, R22, 0xffffefff, RZ, 0xc0, !PT ;  /* 0xffffefff16167812 */ /* 0x000fe400078ec0ff */
[C---:B------:R-:W-:Y:S02]  /*cdc0*/  ISETP.LT.OR P6, PT, R29.reuse, 0x31, P6 ;  /* 0x000000311d00780c */ /* 0x040fe400037c1670 */
[----:B------:R-:W-:-:S11]  /*cdd0*/  ISETP.LT.OR P5, PT, R29, 0x31, !P5 ;  /* 0x000000311d00780c */ /* 0x000fd60006fa1670 */
[----:B------:R-:W-:Y:S02]  /*cde0*/  @P6 LOP3.LUT R22, R22, 0x1000, RZ, 0xfc, !PT ;  /* 0x0000100016166812 */ /* 0x000fe400078efcff */
[C---:B------:R-:W-:Y:S02]  /*cdf0*/  ISETP.LT.OR P6, PT, R29.reuse, 0x31, !P4 ;  /* 0x000000311d00780c */ /* 0x040fe400067c1670 */
[----:B------:R-:W-:Y:S02]  /*ce00*/  LOP3.LUT R22, R22, 0xffffbfff, RZ, 0xc0, !PT ;  /* 0xffffbfff16167812 */ /* 0x000fe400078ec0ff */
[C---:B------:R-:W-:Y:S02]  /*ce10*/  ISETP.LT.OR P4, PT, R29.reuse, 0x31, !P2 ;  /* 0x000000311d00780c */ /* 0x040fe40005781670 */
[----:B------:R-:W-:Y:S02]  /*ce20*/  LOP3.LUT R22, R22, 0xfffffeff, RZ, 0xc0, !PT ;  /* 0xfffffeff16167812 */ /* 0x000fe400078ec0ff */
[----:B------:R-:W-:-:S02]  /*ce30*/  ISETP.LT.OR P2, PT, R29, 0x31, !P0 ;  /* 0x000000311d00780c */ /* 0x000fc40004741670 */
[----:B------:R-:W-:Y:S02]  /*ce40*/  @P5 LOP3.LUT R22, R22, 0x100, RZ, 0xfc, !PT ;  /* 0x0000010016165812 */ /* 0x000fe400078efcff */
[----:B-1----:R-:W-:Y:S02]  /*ce50*/  IADD3 R2, P0, R2, R0, RZ ;  /* 0x0000000002027210 */ /* 0x002fe40007f1e0ff */
[----:B------:R-:W-:Y:S02]  /*ce60*/  @P6 LOP3.LUT R22, R22, 0x4000, RZ, 0xfc, !PT ;  /* 0x0000400016166812 */ /* 0x000fe400078efcff */
[----:B------:R-:W-:Y:S01]  /*ce70*/  ISETP.LT.OR P5, PT, R29, 0x31, !P3 ;  /* 0x000000311d00780c */ /* 0x000fe20005fa1670 */
[----:B------:R-:W-:Y:S01]  /*ce80*/  IMAD.X R3, RZ, RZ, R6, P0 ;  /* 0x000000ffff037224 */ /* 0x000fe200000e0606 */
[C---:B------:R-:W-:Y:S02]  /*ce90*/  LOP3.LUT P6, RZ, R22.reuse, 0x1000, RZ, 0xc0, !PT ;  /* 0x0000100016ff7812 */ /* 0x040fe400078cc0ff */
[----:B------:R-:W-:-:S02]  /*cea0*/  LOP3.LUT P0, RZ, R22, 0x100, RZ, 0xc0, !PT ;  /* 0x0000010016ff7812 */ /* 0x000fc4000780c0ff */
[----:B------:R-:W-:Y:S02]  /*ceb0*/  ISETP.LT.OR P3, PT, R29, 0x31, !P1 ;  /* 0x000000311d00780c */ /* 0x000fe40004f61670 */
[----:B------:R-:W-:-:S04]  /*cec0*/  LOP3.LUT P1, RZ, R22, 0x200, RZ, 0xc0, !PT ;  /* 0x0000020016ff7812 */ /* 0x000fc8000782c0ff */
[----:B------:R-:W-:-:S03]  /*ced0*/  ISETP.LT.OR P1, PT, R29, 0x31, P1 ;  /* 0x000000311d00780c */ /* 0x000fc60000f21670 */
[----:B------:R-:W-:Y:S01]  /*cee0*/  @!PT LDS RZ, [RZ] ;  /* 0x00000000fffff984 */ /* 0x000fe20000000800 */
[----:B------:R-:W-:Y:S01]  /*cef0*/  @!PT LDS RZ, [RZ] ;  /* 0x00000000fffff984 */ /* 0x000fe20000000800 */
[----:B------:R-:W-:Y:S01]  /*cf00*/  @!PT LDS RZ, [RZ] ;  /* 0x00000000fffff984 */ /* 0x000fe20000000800 */
[----:B------:R1:W-:Y:S01]  /*cf10*/  LDGSTS.E.BYPASS.LTC128B.128 [R5+0x1c00], desc[UR50][R2.64], !P6 ;  /* 0x01c0000002057fae */ /* 0x0003e2000f101d72 */
[----:B------:R-:W-:-:S03]  /*cf20*/  LOP3.LUT P6, RZ, R22, 0x4000, RZ, 0xc0, !PT ;  /* 0x0000400016ff7812 */ /* 0x000fc600078cc0ff */
        /* <DEDUP_REMOVED lines=9> */
.L_x_438:
        /* <DEDUP_REMOVED lines=11> */
.L_x_439:
[----:B------:R-:W-:Y:S01]  /*d070*/  ISETP.GE.AND P0, PT, R36, 0x41, PT ;  /* 0x000000412400780c */ /* 0x000fe20003f06270 */
[----:B------:R1:W-:Y:S01]  /*d080*/  SYNCS.ARRIVE.TRANS64.A1T0 RZ, [R27+URZ+0x28c50], RZ ;  /* 0x028c50ff1bff79a7 */ /* 0x0003e2000810003f */
[----:B------:R-:W-:Y:S11]  /*d090*/  BSSY B0, `(.L_x_440) ;  /* 0x00000f5000007945 */ /* 0x000ff60003800000 */
[----:B-1----:R-:W-:Y:S05]  /*d0a0*/  @!P0 BRA `(.L_x_441) ;  /* 0x0000000c00cc8947 */ /* 0x002fea0003800000 */
[----:B0-----:R-:W2:Y:S04]  /*d0b0*/  LDL.LU R4, [R1+0x28] ;  /* 0x0000280001047983 */ /* 0x001ea80000300800 */
[----:B------:R-:W3:Y:S04]  /*d0c0*/  LDL.LU R3, [R1+0x4] ;  /* 0x0000040001037983 */ /* 0x000ee80000300800 */
[----:B------:R-:W4:Y:S01]  /*d0d0*/  LDL.LU R2, [R1+0x30] ;  /* 0x0000300001027983 */ /* 0x000f220000300800 */
[----:B--2---:R-:W-:Y:S02]  /*d0e0*/  LOP3.LUT R30, R4, 0x40, RZ, 0xc0, !PT ;  /* 0x00000040041e7812 */ /* 0x004fe400078ec0ff */
[----:B---3--:R-:W-:-:S02]  /*d0f0*/  LOP3.LUT R29, R3, 0x80, RZ, 0xc0, !PT ;  /* 0x00000080031d7812 */ /* 0x008fc400078ec0ff */
[----:B------:R-:W-:Y:S01]  /*d100*/  SHF.R.U32.HI R30, RZ, 0x2, R30 ;  /* 0x00000002ff1e7819 */ /* 0x000fe2000001161e */
[----:B----4-:R-:W-:Y:S01]  /*d110*/  VIADD R7, R2, 0xfffffffe ;  /* 0xfffffffe02077836 */ /* 0x010fe20000000000 */
[----:B------:R-:W-:-:S07]  /*d120*/  SHF.R.U32.HI R29, RZ, 0x3, R29 ;  /* 0x00000003ff1d7819 */ /* 0x000fce000001161d */
.L_x_454:
[----:B------:R-:W0:Y:S01]  /*d130*/  S2R R2, SR_TID.X ;  /* 0x0000000000027919 */ /* 0x000e220000002100 */
[----:B-1----:R-:W1:Y:S01]  /*d140*/  LDC R3, c[0x0][0x430] ;  /* 0x00010c00ff037b82 */ /* 0x002e620000000800 */
[----:B--23--:R-:W-:Y:S01]  /*d150*/  IMAD R6, R7, 0x40, R31 ;  /* 0x0000004007067824 */ /* 0x00cfe200078e021f */
[----:B------:R-:W-:Y:S05]  /*d160*/  YIELD ;  /* 0x0000000000007946 */ /* 0x000fea0003800000 */
[----:B------:R-:W-:Y:S01]  /*d170*/  IMAD.U32 R11, RZ, RZ, UR36 ;  /* 0x00000024ff0b7e24 */ /* 0x000fe2000f8e00ff */
[----:B------:R-:W-:Y:S01]  /*d180*/  ULDC UR4, c[0x0][0x430] ;  /* 0x00010c0000047ab9 */ /* 0x000fe20000000800 */
[----:B------:R-:W-:Y:S01]  /*d190*/  VIADD R24, R24, 0x1 ;  /* 0x0000000118187836 */ /* 0x000fe20000000000 */
[----:B-1----:R-:W-:Y:S01]  /*d1a0*/  ISETP.NE.AND P0, PT, R3, 0x1, PT ;  /* 0x000000010300780c */ /* 0x002fe20003f05270 */
[----:B0-----:R-:W-:-:S05]  /*d1b0*/  IMAD.SHL.U32 R4, R2, 0x10, RZ ;  /* 0x0000001002047824 */ /* 0x001fca00078e00ff */
[----:B------:R-:W-:-:S07]  /*d1c0*/  LOP3.LUT R4, R37, 0x70, R4, 0xf8, !PT ;  /* 0x0000007025047812 */ /* 0x000fce00078ef804 */
[----:B------:R-:W0:Y:S01]  /*d1d0*/  @P0 LDC R3, c[0x0][0x434] ;  /* 0x00010d00ff030b82 */ /* 0x000e220000000800 */
[C---:B------:R-:W-:Y:S01]  /*d1e0*/  ISETP.GT.U32.AND P1, PT, R4.reuse, 0x3f, PT ;  /* 0x0000003f0400780c */ /* 0x040fe20003f24070 */
[----:B------:R-:W-:-:S06]  /*d1f0*/  IMAD.IADD R6, R4, 0x1, R6 ;  /* 0x0000000104067824 */ /* 0x000fcc00078e0206 */
[----:B------:R-:W1:Y:S01]  /*d200*/  @P0 LDC R2, c[0x0][0x438] ;  /* 0x00010e00ff020b82 */ /* 0x000e620000000800 */
[----:B------:R-:W-:-:S07]  /*d210*/  IMAD.MOV.U32 R10, RZ, RZ, R6 ;  /* 0x000000ffff0a7224 */ /* 0x000fce00078e0006 */
[----:B------:R-:W2:Y:S01]  /*d220*/  @!P1 LDC.64 R4, c[0x0][0x428] ;  /* 0x00010a00ff049b82 */ /* 0x000ea20000000a00 */
[----:B0-----:R-:W-:-:S07]  /*d230*/  @P0 IMAD.HI.U32 R3, R6, R3, RZ ;  /* 0x0000000306030227 */ /* 0x001fce00078e00ff */
[----:B------:R-:W0:Y:S01]  /*d240*/  @!P1 LDC.64 R8, c[0x0][0x418] ;  /* 0x00010600ff089b82 */ /* 0x000e220000000a00 */
[----:B-1----:R-:W-:-:S04]  /*d250*/  @P0 SHF.R.U32.HI R10, RZ, R2, R3 ;  /* 0x00000002ff0a0219 */ /* 0x002fc80000011603 */
[----:B------:R-:W-:Y:S02]  /*d260*/  @!P1 SHF.R.S32.HI R3, RZ, 0x1f, R10 ;  /* 0x0000001fff039819 */ /* 0x000fe4000001140a */
[----:B------:R-:W-:-:S05]  /*d270*/  @!P1 MOV R2, R10 ;  /* 0x0000000a00029202 */ /* 0x000fca0000000f00 */
[----:B--2---:R-:W-:-:S04]  /*d280*/  @!P1 IMAD.WIDE.U32 R2, R28, R4, R2 ;  /* 0x000000041c029225 */ /* 0x004fc800078e0002 */
[----:B------:R-:W-:Y:S01]  /*d290*/  @!P1 IMAD R4, R32, R4, RZ ;  /* 0x0000000420049224 */ /* 0x000fe200078e02ff */
[----:B0-----:R-:W-:-:S03]  /*d2a0*/  @!P1 LEA R8, P0, R2, R8, 0x2 ;  /* 0x0000000802089211 */ /* 0x001fc600078010ff */
[----:B------:R-:W-:Y:S02]  /*d2b0*/  @!P1 IMAD R5, R28, R5, R4 ;  /* 0x000000051c059224 */ /* 0x000fe400078e0204 */
[----:B------:R-:W-:Y:S02]  /*d2c0*/  IMAD.MOV.U32 R4, RZ, RZ, RZ ;  /* 0x000000ffff047224 */ /* 0x000fe400078e00ff */
[----:B------:R-:W-:Y:S02]  /*d2d0*/  @!P1 IMAD.IADD R3, R5, 0x1, R3 ;  /* 0x0000000105039824 */ /* 0x000fe400078e0203 */
[----:B------:R-:W-:-:S03]  /*d2e0*/  IMAD.MOV R5, RZ, RZ, -R10 ;  /* 0x000000ffff057224 */ /* 0x000fc600078e0a0a */
[----:B------:R-:W-:Y:S01]  /*d2f0*/  @!P1 LEA.HI.X R9, R2, R9, R3, 0x2, P0 ;  /* 0x0000000902099211 */ /* 0x000fe200000f1403 */
[----:B------:R-:W-:Y:S01]  /*d300*/  IMAD R5, R5, UR4, R6 ;  /* 0x0000000405057c24 */ /* 0x000fe2000f8e0206 */
[----:B------:R-:W-:-:S03]  /*d310*/  ISETP.NE.AND P0, PT, R24, 0x2, PT ;  /* 0x000000021800780c */ /* 0x000fc60003f05270 */
[----:B------:R0:W5:Y:S01]  /*d320*/  @!P1 LDG.E R4, desc[UR50][R8.64] ;  /* 0x0000003208049981 */ /* 0x000162000c1e1900 */
[----:B------:R-:W-:Y:S02]  /*d330*/  ISETP.NE.AND P1, PT, R11, 0x3, PT ;  /* 0x000000030b00780c */ /* 0x000fe40003f25270 */
[----:B------:R-:W-:Y:S02]  /*d340*/  SEL R2, RZ, 0x1, P0 ;  /* 0x00000001ff027807 */ /* 0x000fe40000000000 */
[----:B------:R-:W-:Y:S02]  /*d350*/  SEL R24, R24, RZ, P0 ;  /* 0x000000ff18187207 */ /* 0x000fe40000000000 */
[----:B------:R-:W-:Y:S01]  /*d360*/  LOP3.LUT R25, R25, R2, RZ, 0x3c, !PT ;  /* 0x0000000219197212 */ /* 0x000fe200078e3cff */
[----:B------:R-:W-:Y:S02]  /*d370*/  IMAD.MOV.U32 R2, RZ, RZ, R7 ;  /* 0x000000ffff027224 */ /* 0x000fe400078e0007 */
[----:B------:R-:W-:-:S03]  /*d380*/  VIADD R7, R7, 0xffffffff ;  /* 0xffffffff07077836 */ /* 0x000fc60000000000 */
[----:B------:R-:W-:Y:S01]  /*d390*/  ISETP.GT.AND P3, PT, R2, RZ, PT ;  /* 0x000000ff0200720c */ /* 0x000fe20003f64270 */
[----:B0-----:R-:W-:-:S12]  /*d3a0*/  @!P1 BRA `(.L_x_442) ;  /* 0x0000000000049947 */ /* 0x001fd80003800000 */
[----:B------:R-:W-:Y:S01]  /*d3b0*/  BPT.TRAP 0x1 ;  /* 0x000000040000795c */ /* 0x000fe20000300000 */
.L_x_442:
[----:B------:R-:W-:Y:S01]  /*d3c0*/  IMAD R6, R24, 0x8, R23 ;  /* 0x0000000818067824 */ /* 0x000fe200078e0217 */
[----:B------:R-:W-:Y:S01]  /*d3d0*/  SHF.L.U32 R17, R25, 0x1f, RZ ;  /* 0x0000001f19117819 */ /* 0x000fe200000006ff */
[----:B------:R-:W-:Y:S01]  /*d3e0*/  BSSY B1, `(.L_x_443) ;  /* 0x0000004000017945 */ /* 0x000fe20003800000 */
[----:B------:R-:W-:Y:S02]  /*d3f0*/  SHF.R.S32.HI R9, RZ, 0x1f, R5 ;  /* 0x0000001fff097819 */ /* 0x000fe40000011405 */
[----:B------:R-:W0:Y:S02]  /*d400*/  SYNCS.PHASECHK.TRANS64.TRYWAIT P0, [R6+URZ+0x28c40], R17 ;  /* 0x028c4011060075a7 */ /* 0x000e24000800017f */
[----:B0-----:R-:W-:Y:S05]  /*d410*/  @!P0 BRA `(.L_x_444) ;  /* 0x0000003000848947 */ /* 0x001fea0003800000 */
.L_x_521:
[----:B------:R-:W-:Y:S05]  /*d420*/  BSYNC B1 ;  /* 0x0000000000017941 */ /* 0x000fea0003800000 */
.L_x_443:
[----:B------:R-:W-:Y:S01]  /*d430*/  ULDC.64 UR4, c[0x0][0x300] ;  /* 0x0000c00000047ab9 */ /* 0x000fe20000000a00 */
[----:B-----5:R-:W-:Y:S01]  /*d440*/  SHF.R.S32.HI R10, RZ, 0x1f, R4 ;  /* 0x0000001fff0a7819 */ /* 0x020fe20000011404 */
[----:B------:R-:W-:Y:S01]  /*d450*/  IMAD R8, R9, UR4, RZ ;  /* 0x0000000409087c24 */ /* 0x000fe2000f8e02ff */
[----:B------:R-:W-:Y:S01]  /*d460*/  LOP3.LUT P1, RZ, R22, 0x2, RZ, 0xc0, !PT ;  /* 0x0000000216ff7812 */ /* 0x000fe2000782c0ff */
[----:B------:R-:W-:-:S04]  /*d470*/  IMAD.WIDE.U32 R2, R5, UR4, RZ ;  /* 0x0000000405027c25 */ /* 0x000fc8000f8e00ff */
[----:B------:R-:W-:Y:S01]  /*d480*/  IMAD R8, R5, UR5, R8 ;  /* 0x0000000505087c24 */ /* 0x000fe2000f8e0208 */
[----:B------:R-:W-:-:S04]  /*d490*/  ULDC.64 UR4, c[0x0][0x310] ;  /* 0x0000c40000047ab9 */ /* 0x000fc80000000a00 */
[----:B------:R-:W-:Y:S01]  /*d4a0*/  IADD3 R3, R3, R8, RZ ;  /* 0x0000000803037210 */ /* 0x000fe20007ffe0ff */
[----:B------:R-:W-:-:S04]  /*d4b0*/  IMAD R8, R10, UR4, RZ ;  /* 0x000000040a087c24 */ /* 0x000fc8000f8e02ff */
[C---:B------:R-:W-:Y:S02]  /*d4c0*/  IMAD R8, R4.reuse, UR5, R8 ;  /* 0x0000000504087c24 */ /* 0x040fe4000f8e0208 */
[----:B------:R-:W-:Y:S01]  /*d4d0*/  IMAD.WIDE.U32 R2, R4, UR4, R2 ;  /* 0x0000000404027c25 */ /* 0x000fe2000f8e0002 */
        /* <DEDUP_REMOVED lines=12> */
[----:B------:R-:W1:Y:S01]  /*d5a0*/  SHFL.IDX PT, R2, R20, RZ, 0x181f ;  /* 0x00181fff14027589 */ /* 0x000e6200000e0000 */
[----:B------:R-:W-:-:S03]  /*d5b0*/  IMAD R21, R8, 0x2, R23 ;  /* 0x0000000208157824 */ /* 0x000fc600078e0217 */
[----:B------:R-:W2:Y:S01]  /*d5c0*/  SHFL.IDX PT, R3, R27, RZ, 0x181f ;  /* 0x00181fff1b037589 */ /* 0x000ea200000e0000 */
[----:B-1----:R-:W-:-:S05]  /*d5d0*/  IADD3 R2, P0, R2, R0, RZ ;  /* 0x0000000002027210 */ /* 0x002fca0007f1e0ff */
[----:B--2---:R-:W-:-:S05]  /*d5e0*/  IMAD.X R3, RZ, RZ, R3, P0 ;  /* 0x000000ffff037224 */ /* 0x004fca00000e0603 */
[----:B------:R-:W-:Y:S01]  /*d5f0*/  @!PT LDS RZ, [RZ] ;  /* 0x00000000fffff984 */ /* 0x000fe20000000800 */
[----:B------:R1:W-:Y:S04]  /*d600*/  LDGSTS.E.BYPASS.LTC128B.128 [R21+0x22400], desc[UR50][R2.64], !P1 ;  /* 0x2240000002157fae */ /* 0x0003e8000c901d72 */
[----:B-1----:R-:W1:Y:S04]  /*d610*/  SHFL.IDX PT, R2, R20, 0x1, 0x181f ;  /* 0x00381f0014027f89 */ /* 0x002e6800000e0000 */
[----:B------:R-:W2:Y:S01]  /*d620*/  SHFL.IDX PT, R3, R27, 0x1, 0x181f ;  /* 0x00381f001b037f89 */ /* 0x000ea200000e0000 */
[----:B-1----:R-:W-:-:S05]  /*d630*/  IADD3 R2, P0, R2, R0, RZ ;  /* 0x0000000002027210 */ /* 0x002fca0007f1e0ff */
[----:B--2---:R-:W-:-:S05]  /*d640*/  IMAD.X R3, RZ, RZ, R3, P0 ;  /* 0x000000ffff037224 */ /* 0x004fca00000e0603 */
[----:B------:R1:W-:Y:S04]  /*d650*/  LDGSTS.E.BYPASS.LTC128B.128 [R21+0x22c00], desc[UR50][R2.64], !P1 ;  /* 0x22c0000002157fae */ /* 0x0003e8000c901d72 */
[----:B-1----:R-:W1:Y:S04]  /*d660*/  SHFL.IDX PT, R2, R20, 0x2, 0x181f ;  /* 0x00581f0014027f89 */ /* 0x002e6800000e0000 */
[----:B------:R-:W2:Y:S04]  /*d670*/  SHFL.IDX PT, R3, R27, 0x2, 0x181f ;  /* 0x00581f001b037f89 */ /* 0x000ea800000e0000 */
[----:B------:R-:W3:Y:S01]  /*d680*/  SHFL.IDX PT, R27, R27, 0x3, 0x181f ;  /* 0x00781f001b1b7f89 */ /* 0x000ee200000e0000 */
[----:B-1----:R-:W-:-:S05]  /*d690*/  IADD3 R2, P0, R2, R0, RZ ;  /* 0x0000000002027210 */ /* 0x002fca0007f1e0ff */
[----:B--2---:R-:W-:-:S05]  /*d6a0*/  IMAD.X R3, RZ, RZ, R3, P0 ;  /* 0x000000ffff037224 */ /* 0x004fca00000e0603 */
[----:B------:R1:W-:Y:S04]  /*d6b0*/  LDGSTS.E.BYPASS.LTC128B.128 [R21+0x23400], desc[UR50][R2.64], !P1 ;  /* 0x2340000002157fae */ /* 0x0003e8000c901d72 */
[----:B-1-3--:R1:W2:Y:S02]  /*d6c0*/  SHFL.IDX PT, R2, R20, 0x3, 0x181f ;  /* 0x00781f0014027f89 */ /* 0x00a2a400000e0000 */
.L_x_531:
        /* <DEDUP_REMOVED lines=8> */
.L_x_446:
[----:B------:R-:W-:Y:S02]  /*d750*/  PLOP3.LUT P1, PT, P1, P0, PT, 0xa2, 0x0 ;  /* 0x000000000000781c */ /* 0x000fe40000f21472 */
[----:B------:R-:W-:-:S08]  /*d760*/  @P0 R2UR P1, UR4, R6 ;  /* 0x00000000060402ca */ /* 0x000fd00000020000 */
[----:B------:R-:W-:-:S05]  /*d770*/  @P0 PLOP3.LUT P0, PT, P1, PT, PT, 0x80, 0x0 ;  /* 0x000000000000081c */ /* 0x000fca0000f0f070 */
[----:B------:R-:W-:Y:S01]  /*d780*/  @!P1 SYNCS.ARRIVE.TRANS64.RED.A0T1 RZ, [UR4+0x28c30], RZ ;  /* 0x028c30ffffff99a7 */ /* 0x000fe20008200404 */
[----:B------:R-:W-:Y:S07]  /*d790*/  @!P1 ARRIVES.LDGSTSBAR.64.TRANSCNT [UR4+0x28c30] ;  /* 0x028c3000ff0099b0 */ /* 0x000fee0008000a84 */
[----:B------:R-:W-:Y:S05]  /*d7a0*/  @P0 BRA.U.ANY `(.L_x_446) ;  /* 0xfffffffd00e80947 */ /* 0x000fea000393ffff */
[----:B------:R-:W-:Y:S01]  /*d7b0*/  NOP ;  /* 0x0000000000007918 */ /* 0x000fe20000000000 */
[----:B--2---:R-:W-:-:S04]  /*d7c0*/  MOV R2, UR36 ;  /* 0x0000002400027c02 */ /* 0x004fc80008000f00 */
[----:B------:R-:W-:-:S13]  /*d7d0*/  ISETP.NE.AND P2, PT, R2, 0x3, PT ;  /* 0x000000030200780c */ /* 0x000fda0003f45270 */
[----:B------:R-:W-:Y:S05]  /*d7e0*/  @!P2 BRA `(.L_x_447) ;  /* 0x000000000004a947 */ /* 0x000fea0003800000 */
[----:B------:R-:W-:Y:S01]  /*d7f0*/  BPT.TRAP 0x1 ;  /* 0x000000040000795c */ /* 0x000fe20000300000 */
.L_x_447:
[----:B------:R2:W-:Y:S01]  /*d800*/  SYNCS.ARRIVE.TRANS64.A1T0 RZ, [R6+URZ+0x28c30], RZ ;  /* 0x028c30ff06ff79a7 */ /* 0x0005e2000810003f */
[----:B------:R-:W-:Y:S05]  /*d810*/  @!P2 BRA `(.L_x_448) ;  /* 0x000000000004a947 */ /* 0x000fea0003800000 */
[----:B------:R-:W-:Y:S01]  /*d820*/  BPT.TRAP 0x1 ;  /* 0x000000040000795c */ /* 0x000fe20000300000 */
.L_x_448:
[----:B------:R-:W3:Y:S01]  /*d830*/  SYNCS.PHASECHK.TRANS64.TRYWAIT P0, [R6+URZ+0x28c60], R17 ;  /* 0x028c6011060075a7 */ /* 0x000ee2000800017f */
[----:B------:R-:W-:Y:S04]  /*d840*/  BSSY B1, `(.L_x_449) ;  /* 0x0000002000017945 */ /* 0x000fe80003800000 */
[----:B---3--:R-:W-:Y:S05]  /*d850*/  @!P0 BRA `(.L_x_450) ;  /* 0x0000003000a48947 */ /* 0x008fea0003800000 */
.L_x_532:
[----:B------:R-:W-:Y:S05]  /*d860*/  BSYNC B1 ;  /* 0x0000000000017941 */ /* 0x000fea0003800000 */
.L_x_449:
[----:B------:R-:W-:Y:S01]  /*d870*/  ULDC.64 UR4, c[0x0][0x328] ;  /* 0x0000ca0000047ab9 */ /* 0x000fe20000000a00 */
[C---:B------:R-:W-:Y:S01]  /*d880*/  LOP3.LUT P5, RZ, R22.reuse, 0x8, RZ, 0xc0, !PT ;  /* 0x0000000816ff7812 */ /* 0x040fe200078ac0ff */
[----:B------:R-:W-:Y:S01]  /*d890*/  IMAD R9, R9, UR4, RZ ;  /* 0x0000000409097c24 */ /* 0x000fe2000f8e02ff */
[----:B------:R-:W-:Y:S01]  /*d8a0*/  LOP3.LUT P4, RZ, R22, 0x4, RZ, 0xc0, !PT ;  /* 0x0000000416ff7812 */ /* 0x000fe2000788c0ff */
[----:B------:R-:W-:-:S04]  /*d8b0*/  IMAD.WIDE.U32 R2, R5, UR4, RZ ;  /* 0x0000000405027c25 */ /* 0x000fc8000f8e00ff */
[----:B------:R-:W-:Y:S01]  /*d8c0*/  IMAD R9, R5, UR5, R9 ;  /* 0x0000000505097c24 */ /* 0x000fe2000f8e0209 */
[----:B------:R-:W-:Y:S01]  /*d8d0*/  ULDC.64 UR4, c[0x0][0x338] ;  /* 0x0000ce0000047ab9 */ /* 0x000fe20000000a00 */
[----:B0--3--:R-:W-:Y:S02]  /*d8e0*/  IMAD R17, R24, 0x7000, R8 ;  /* 0x0000700018117824 */ /* 0x009fe400078e0208 */
        /* <DEDUP_REMOVED lines=15> */
[----:B------:R-:W0:Y:S01]  /*d9e0*/  SHFL.IDX PT, R2, R9, RZ, 0x181f ;  /* 0x00181fff09027589 */ /* 0x000e2200000e0000 */
[C---:B------:R-:W-:Y:S01]  /*d9f0*/  LOP3.LUT P1, RZ, R22.reuse, 0x80, RZ, 0xc0, !PT ;  /* 0x0000008016ff7812 */ /* 0x040fe2000782c0ff */
[----:B------:R-:W-:Y:S01]  /*da00*/  IMAD R17, R17, 0x2, R23 ;  /* 0x0000000211117824 */ /* 0x000fe200078e0217 */
[C---:B------:R-:W-:Y:S01]  /*da10*/  LOP3.LUT P2, RZ, R22.reuse, 0x40, RZ, 0xc0, !PT ;  /* 0x0000004016ff7812 */ /* 0x040fe2000784c0ff */
[----:B------:R-:W3:Y:S01]  /*da20*/  SHFL.IDX PT, R3, R10, RZ, 0x181f ;  /* 0x00181fff0a037589 */ /* 0x000ee200000e0000 */
[----:B------:R-:W-:-:S03]  /*da30*/  LOP3.LUT R22, R22, 0xffffbfff, RZ, 0xc0, !PT ;  /* 0xffffbfff16167812 */ /* 0x000fc600078ec0ff */
[----:B------:R-:W4:Y:S01]  /*da40*/  SHFL.IDX PT, R14, R9, 0x1, 0x181f ;  /* 0x00381f00090e7f89 */ /* 0x000f2200000e0000 */
[----:B------:R-:W-:-:S03]  /*da50*/  @P3 LOP3.LUT R22, R22, 0x4000, RZ, 0xfc, !PT ;  /* 0x0000400016163812 */ /* 0x000fc600078efcff */
[----:B------:R-:W5:Y:S01]  /*da60*/  SHFL.IDX PT, R5, R10, 0x1, 0x181f ;  /* 0x00381f000a057f89 */ /* 0x000f6200000e0000 */
[C---:B------:R-:W-:Y:S02]  /*da70*/  LOP3.LUT P3, RZ, R22.reuse, 0x20, RZ, 0xc0, !PT ;  /* 0x0000002016ff7812 */ /* 0x040fe4000786c0ff */
[C---:B------:R-:W-:Y:S01]  /*da80*/  LOP3.LUT P6, RZ, R22.reuse, 0x10, RZ, 0xc0, !PT ;  /* 0x0000001016ff7812 */ /* 0x040fe200078cc0ff */
[----:B------:R-:W-:Y:S01]  /*da90*/  SHFL.IDX PT, R8, R10, 0x2, 0x181f ;  /* 0x00581f000a087f89 */ /* 0x000fe200000e0000 */
[----:B------:R-:W-:-:S03]  /*daa0*/  LOP3.LUT R22, R22, 0xfffeffff, RZ, 0xc0, !PT ;  /* 0xfffeffff16167812 */ /* 0x000fc600078ec0ff */
[----:B------:R-:W-:Y:S01]  /*dab0*/  SHFL.IDX PT, R10, R10, 0x3, 0x181f ;  /* 0x00781f000a0a7f89 */ /* 0x000fe200000e0000 */
[----:B0-----:R-:W-:-:S05]  /*dac0*/  IADD3 R2, P0, R2, R0, RZ ;  /* 0x0000000002027210 */ /* 0x001fca0007f1e0ff */
[----:B------:R-:W-:Y:S01]  /*dad0*/  @P3 LOP3.LUT R22, R22, 0x10000, RZ, 0xfc, !PT ;  /* 0x0001000016163812 */ /* 0x000fe200078efcff */
[----:B---3--:R-:W-:Y:S01]  /*dae0*/  IMAD.X R3, RZ, RZ, R3, P0 ;  /* 0x000000ffff037224 */ /* 0x008fe200000e0603 */
[----:B------:R-:W-:-:S04]  /*daf0*/  ISETP.NE.U32.AND P0, PT, R30, RZ, PT ;  /* 0x000000ff1e00720c */ /* 0x000fc80003f05070 */
[----:B------:R-:W-:Y:S01]  /*db00*/  LDGSTS.E.BYPASS.LTC128B.128 [R17+0x400], desc[UR50][R2.64], !P1 ;  /* 0x0040000002117fae */ /* 0x000fe2000c901d72 */
[----:B------:R-:W-:-:S03]  /*db10*/  ISETP.NE.U32.AND P1, PT, R29, RZ, PT ;  /* 0x000000ff1d00720c */ /* 0x000fc60003f25070 */
[----:B------:R-:W-:Y:S01]  /*db20*/  LDGSTS.E.BYPASS.LTC128B.128 [R17+0x2400], desc[UR50][R2.64+0x80], !P2 ;  /* 0x0240008002117fae */ /* 0x000fe2000d101d72 */
[----:B----4-:R-:W-:-:S03]  /*db30*/  IADD3 R4, P2, R14, R0, RZ ;  /* 0x000000000e047210 */ /* 0x010fc60007f5e0ff */
[----:B------:R-:W-:Y:S01]  /*db40*/  LDGSTS.E.BYPASS.LTC128B.128 [R17+0x4400], desc[UR50][R2.64+0x100], !P3 ;  /* 0x0440010002117fae */ /* 0x000fe2000d901d72 */
[C---:B------:R-:W-:Y:S01]  /*db50*/  LOP3.LUT P3, RZ, R22.reuse, 0x80, RZ, 0xc0, !PT ;  /* 0x0000008016ff7812 */ /* 0x040fe2000786c0ff */
[----:B-----5:R-:W-:Y:S01]  /*db60*/  IMAD.X R5, RZ, RZ, R5, P2 ;  /* 0x000000ffff057224 */ /* 0x020fe200010e0605 */
[C---:B------:R-:W-:Y:S01]  /*db70*/  LOP3.LUT P2, RZ, R22.reuse, 0x40, RZ, 0xc0, !PT ;  /* 0x0000004016ff7812 */ /* 0x040fe2000784c0ff */
[----:B------:R-:W-:Y:S04]  /*db80*/  LDGSTS.E.BYPASS.LTC128B.128 [R17+0x6400], desc[UR50][R2.64+0x180], !P6 ;  /* 0x0640018002117fae */ /* 0x000fe8000f101d72 */
[----:B------:R-:W-:Y:S04]  /*db90*/  LDGSTS.E.BYPASS.LTC128B.128 [R17+0x8400], desc[UR50][R2.64+0x200], !P5 ;  /* 0x0840020002117fae */ /* 0x000fe8000e901d72 */
[----:B------:R-:W-:Y:S04]  /*dba0*/  LDGSTS.E.BYPASS.LTC128B.128 [R17+0xa400], desc[UR50][R2.64+0x280], !P4 ;  /* 0x0a40028002117fae */ /* 0x000fe8000e101d72 */
[----:B------:R-:W0:Y:S04]  /*dbb0*/  SHFL.IDX PT, R14, R9, 0x2, 0x181f ;  /* 0x00581f00090e7f89 */ /* 0x000e2800000e0000 */
[----:B------:R-:W-:Y:S04]  /*dbc0*/  LDGSTS.E.BYPASS.LTC128B.128 [R17+0xc400], desc[UR50][R2.64+0x300], P0 ;  /* 0x0c40030002117fae */ /* 0x000fe80008101d72 */
[----:B------:R0:W-:Y:S04]  /*dbd0*/  LDGSTS.E.BYPASS.LTC128B.128 [R17+0xe400], desc[UR50][R2.64+0x380], P1 ;  /* 0x0e40038002117fae */ /* 0x0001e80008901d72 */
[----:B------:R3:W-:Y:S01]  /*dbe0*/  LDGSTS.E.BYPASS.LTC128B.128 [R17+0xc00], desc[UR50][R4.64], !P3 ;  /* 0x00c0000004117fae */ /* 0x0007e2000d901d72 */
[----:B------:R-:W-:-:S02]  /*dbf0*/  LOP3.LUT P3, RZ, R22, 0x10000, RZ, 0xc0, !PT ;  /* 0x0001000016ff7812 */ /* 0x000fc4000786c0ff */
[----:B------:R-:W-:Y:S01]  /*dc00*/  LOP3.LUT R22, R22, 0xffff7fff, RZ, 0xc0, !PT ;  /* 0xffff7fff16167812 */ /* 0x000fe200078ec0ff */
[----:B------:R3:W-:Y:S01]  /*dc10*/  LDGSTS.E.BYPASS.LTC128B.128 [R17+0x2c00], desc[UR50][R4.64+0x80], !P2 ;  /* 0x02c0008004117fae */ /* 0x0007e2000d101d72 */
[----:B0-----:R-:W-:-:S09]  /*dc20*/  IADD3 R2, P2, R14, R0, RZ ;  /* 0x000000000e027210 */ /* 0x001fd20007f5e0ff */
[----:B------:R-:W-:Y:S01]  /*dc30*/  @P3 LOP3.LUT R22, R22, 0x8000, RZ, 0xfc, !PT ;  /* 0x0000800016163812 */ /* 0x000fe200078efcff */
[----:B------:R3:W-:Y:S01]  /*dc40*/  LDGSTS.E.BYPASS.LTC128B.128 [R17+0x4c00], desc[UR50][R4.64+0x100], !P3 ;  /* 0x04c0010004117fae */ /* 0x0007e2000d901d72 */
[----:B------:R-:W-:Y:S02]  /*dc50*/  IMAD.X R3, RZ, RZ, R8, P2 ;  /* 0x000000ffff037224 */ /* 0x000fe400010e0608 */
[C---:B------:R-:W-:Y:S01]  /*dc60*/  LOP3.LUT P3, RZ, R22.reuse, 0x80, RZ, 0xc0, !PT ;  /* 0x0000008016ff7812 */ /* 0x040fe2000786c0ff */
[----:B------:R3:W-:Y:S01]  /*dc70*/  LDGSTS.E.BYPASS.LTC128B.128 [R17+0x6c00], desc[UR50][R4.64+0x180], !P6 ;  /* 0x06c0018004117fae */ /* 0x0007e2000f101d72 */
[----:B------:R-:W-:-:S03]  /*dc80*/  LOP3.LUT P2, RZ, R22, 0x40, RZ, 0xc0, !PT ;  /* 0x0000004016ff7812 */ /* 0x000fc6000784c0ff */
[----:B------:R3:W-:Y:S04]  /*dc90*/  LDGSTS.E.BYPASS.LTC128B.128 [R17+0x8c00], desc[UR50][R4.64+0x200], !P5 ;  /* 0x08c0020004117fae */ /* 0x0007e8000e901d72 */
[----:B------:R3:W-:Y:S04]  /*dca0*/  LDGSTS.E.BYPASS.LTC128B.128 [R17+0xac00], desc[UR50][R4.64+0x280], !P4 ;  /* 0x0ac0028004117fae */ /* 0x0007e8000e101d72 */
[----:B------:R3:W-:Y:S04]  /*dcb0*/  LDGSTS.E.BYPASS.LTC128B.128 [R17+0xcc00], desc[UR50][R4.64+0x300], P0 ;  /* 0x0cc0030004117fae */ /* 0x0007e80008101d72 */
[----:B------:R3:W-:Y:S04]  /*dcc0*/  LDGSTS.E.BYPASS.LTC128B.128 [R17+0xec00], desc[UR50][R4.64+0x380], P1 ;  /* 0x0ec0038004117fae */ /* 0x0007e80008901d72 */
[----:B------:R3:W-:Y:S01]  /*dcd0*/  LDGSTS.E.BYPASS.LTC128B.128 [R17+0x1400], desc[UR50][R2.64], !P3 ;  /* 0x0140000002117fae */ /* 0x0007e2000d901d72 */
[----:B------:R-:W-:-:S03]  /*dce0*/  LOP3.LUT P3, RZ, R22, 0x8000, RZ, 0xc0, !PT ;  /* 0x0000800016ff7812 */ /* 0x000fc6000786c0ff */
[----:B------:R3:W-:Y:S04]  /*dcf0*/  LDGSTS.E.BYPASS.LTC128B.128 [R17+0x3400], desc[UR50][R2.64+0x80], !P2 ;  /* 0x0340008002117fae */ /* 0x0007e8000d101d72 */
[----:B------:R3:W0:Y:S06]  /*dd00*/  SHFL.IDX PT, R14, R9, 0x3, 0x181f ;  /* 0x00781f00090e7f89 */ /* 0x00062c00000e0000 */
[----:B------:R3:W-:Y:S01]  /*dd10*/  LDGSTS.E.BYPASS.LTC128B.128 [R17+0x5400], desc[UR50][R2.64+0x100], !P3 ;  /* 0x0540010002117fae */ /* 0x0007e2000d901d72 */
[----:B------:R-:W-:-:S03]  /*dd20*/  LOP3.LUT P3, RZ, R22, 0x4000, RZ, 0xc0, !PT ;  /* 0x0000400016ff7812 */ /* 0x000fc6000786c0ff */
[----:B------:R3:W-:Y:S04]  /*dd30*/  LDGSTS.E.BYPASS.LTC128B.128 [R17+0x7400], desc[UR50][R2.64+0x180], !P6 ;  /* 0x0740018002117fae */ /* 0x0007e8000f101d72 */
[----:B------:R3:W-:Y:S04]  /*dd40*/  LDGSTS.E.BYPASS.LTC128B.128 [R17+0x9400], desc[UR50][R2.64+0x200], !P5 ;  /* 0x0940020002117fae */ /* 0x0007e8000e901d72 */
[----:B------:R3:W-:Y:S04]  /*dd50*/  LDGSTS.E.BYPASS.LTC128B.128 [R17+0xb400], desc[UR50][R2.64+0x280], !P4 ;  /* 0x0b40028002117fae */ /* 0x0007e8000e101d72 */
[----:B------:R3:W-:Y:S04]  /*dd60*/  LDGSTS.E.BYPASS.LTC128B.128 [R17+0xd400], desc[UR50][R2.64+0x300], P0 ;  /* 0x0d40030002117fae */ /* 0x0007e80008101d72 */
[----:B0-----:R3:W-:Y:S02]  /*dd70*/  LDGSTS.E.BYPASS.LTC128B.128 [R17+0xf400], desc[UR50][R2.64+0x380], P1 ;  /* 0x0f40038002117fae */ /* 0x0017e40008901d72 */
.L_x_542:
[----:B------:R-:W-:Y:S02]  /*dd80*/  LOP3.LUT R22, R22, 0xffff7fff, RZ, 0xc0, !PT ;  /* 0xffff7fff16167812 */ /* 0x000fe400078ec0ff */
[----:B---3--:R-:W-:Y:S02]  /*dd90*/  IADD3 R2, P2, R14, R0, RZ ;  /* 0x000000000e027210 */ /* 0x008fe40007f5e0ff */
[----:B------:R-:W-:-:S03]  /*dda0*/  @P1 LOP3.LUT R22, R22, 0x8000, RZ, 0xfc, !PT ;  /* 0x0000800016161812 */ /* 0x000fc600078efcff */
[----:B------:R-:W-:Y:S01]  /*ddb0*/  IMAD.X R3, RZ, RZ, R10, P2 ;  /* 0x000000ffff037224 */ /* 0x000fe200010e060a */
[C---:B------:R-:W-:Y:S02]  /*ddc0*/  LOP3.LUT P1, RZ, R22.reuse, 0x80, RZ, 0xc0, !PT ;  /* 0x0000008016ff7812 */ /* 0x040fe4000782c0ff */
[----:B------:R-:W-:-:S04]  /*ddd0*/  LOP3.LUT R22, R22, 0xffffbfff, RZ, 0xc0, !PT ;  /* 0xffffbfff16167812 */ /* 0x000fc800078ec0ff */
[----:B------:R-:W-:-:S04]  /*dde0*/  @P3 LOP3.LUT R22, R22, 0x4000, RZ, 0xfc, !PT ;  /* 0x0000400016163812 */ /* 0x000fc800078efcff */
[C---:B------:R-:W-:Y:S02]  /*ddf0*/  LOP3.LUT P3, RZ, R22.reuse, 0x40, RZ, 0xc0, !PT ;  /* 0x0000004016ff7812 */ /* 0x040fe4000786c0ff */
[C---:B------:R-:W-:Y:S01]  /*de00*/  LOP3.LUT P2, RZ, R22.reuse, 0x20, RZ, 0xc0, !PT ;  /* 0x0000002016ff7812 */ /* 0x040fe2000784c0ff */
[----:B------:R-:W-:Y:S01]  /*de10*/  @!PT LDS RZ, [RZ] ;  /* 0x00000000fffff984 */ /* 0x000fe20000000800 */
[----:B------:R-:W-:Y:S01]  /*de20*/  @!PT LDS RZ, [RZ] ;  /* 0x00000000fffff984 */ /* 0x000fe20000000800 */
[----:B------:R-:W-:Y:S01]  /*de30*/  @!PT LDS RZ, [RZ] ;  /* 0x00000000fffff984 */ /* 0x000fe20000000800 */
[----:B------:R0:W-:Y:S01]  /*de40*/  LDGSTS.E.BYPASS.LTC128B.128 [R17+0x1c00], desc[UR50][R2.64], !P1 ;  /* 0x01c0000002117fae */ /* 0x0001e2000c901d72 */
[C---:B------:R-:W-:Y:S02]  /*de50*/  LOP3.LUT P6, RZ, R22.reuse, 0x10, RZ, 0xc0, !PT ;  /* 0x0000001016ff7812 */ /* 0x040fe400078cc0ff */
[----:B------:R-:W-:-:S07]  /*de60*/  LOP3.LUT P1, RZ, R22, 0x8000, RZ, 0xc0, !PT ;  /* 0x0000800016ff7812 */ /* 0x000fce000782c0ff */
[----:B------:R0:W-:Y:S01]  /*de70*/  LDGSTS.E.BYPASS.LTC128B.128 [R17+0x3c00], desc[UR50][R2.64+0x80], !P3 ;  /* 0x03c0008002117fae */ /* 0x0001e2000d901d72 */
[----:B------:R-:W-:-:S03]  /*de80*/  LOP3.LUT P3, RZ, R22, 0x4000, RZ, 0xc0, !PT ;  /* 0x0000400016ff7812 */ /* 0x000fc6000786c0ff */
        /* <DEDUP_REMOVED lines=8> */
.L_x_452:
[----:B------:R-:W-:Y:S02]  /*df10*/  PLOP3.LUT P1, PT, P1, P0, PT, 0xa2, 0x0 ;  /* 0x000000000000781c */ /* 0x000fe40000f21472 */
[----:B------:R-:W-:-:S08]  /*df20*/  @P0 R2UR P1, UR4, R6 ;  /* 0x00000000060402ca */ /* 0x000fd00000020000 */
[----:B------:R-:W-:-:S05]  /*df30*/  @P0 PLOP3.LUT P0, PT, P1, PT, PT, 0x80, 0x0 ;  /* 0x000000000000081c */ /* 0x000fca0000f0f070 */
[----:B------:R-:W-:Y:S01]  /*df40*/  @!P1 SYNCS.ARRIVE.TRANS64.RED.A0T1 RZ, [UR4+0x28c50], RZ ;  /* 0x028c50ffffff99a7 */ /* 0x000fe20008200404 */
[----:B------:R-:W-:Y:S07]  /*df50*/  @!P1 ARRIVES.LDGSTSBAR.64.TRANSCNT [UR4+0x28c50] ;  /* 0x028c5000ff0099b0 */ /* 0x000fee0008000a84 */
[----:B------:R-:W-:Y:S05]  /*df60*/  @P0 BRA.U.ANY `(.L_x_452) ;  /* 0xfffffffd00e80947 */ /* 0x000fea000393ffff */
[----:B------:R-:W-:Y:S01]  /*df70*/  NOP ;  /* 0x0000000000007918 */ /* 0x000fe20000000000 */
[----:B0-----:R-:W-:-:S04]  /*df80*/  MOV R2, UR36 ;  /* 0x0000002400027c02 */ /* 0x001fc80008000f00 */
[----:B------:R-:W-:-:S13]  /*df90*/  ISETP.NE.AND P2, PT, R2, 0x3, PT ;  /* 0x000000030200780c */ /* 0x000fda0003f45270 */
[----:B------:R-:W-:Y:S05]  /*dfa0*/  @!P2 BRA `(.L_x_453) ;  /* 0x000000000004a947 */ /* 0x000fea0003800000 */
[----:B------:R-:W-:Y:S01]  /*dfb0*/  BPT.TRAP 0x1 ;  /* 0x000000040000795c */ /* 0x000fe20000300000 */
.L_x_453:
[----:B------:R3:W-:Y:S01]  /*dfc0*/  SYNCS.ARRIVE.TRANS64.A1T0 RZ, [R6+URZ+0x28c50], RZ ;  /* 0x028c50ff06ff79a7 */ /* 0x0007e2000810003f */
[----:B------:R-:W-:Y:S05]  /*dfd0*/  @P3 BRA `(.L_x_454) ;  /* 0xfffffff000543947 */ /* 0x000fea000383ffff */
.L_x_441:
[----:B------:R-:W-:Y:S05]  /*dfe0*/  BSYNC B0 ;  /* 0x0000000000007941 */ /* 0x000fea0003800000 */
.L_x_440:
[----:B------:R-:W4:Y:S01]  /*dff0*/  S2R R2, SR_TID.X ;  /* 0x0000000000027919 */ /* 0x000f220000002100 */
[----:B------:R-:W-:Y:S01]  /*e000*/  VIADD R24, R24, 0x1 ;  /* 0x0000000118187836 */ /* 0x000fe20000000000 */
[----:B------:R-:W-:Y:S04]  /*e010*/  BSSY B0, `(.L_x_455) ;  /* 0x0000013000007945 */ /* 0x000fe80003800000 */
[----:B------:R-:W-:-:S04]  /*e020*/  ISETP.NE.AND P0, PT, R24, 0x2, PT ;  /* 0x000000021800780c */ /* 0x000fc80003f05270 */
[----:B------:R-:W-:-:S04]  /*e030*/  SEL R0, RZ, 0x1, P0 ;  /* 0x00000001ff007807 */ /* 0x000fc80000000000 */
[----:B------:R-:W-:Y:S02]  /*e040*/  LOP3.LUT R25, R25, R0, RZ, 0x3c, !PT ;  /* 0x0000000019197212 */ /* 0x000fe400078e3cff */
[----:B----4-:R-:W-:-:S04]  /*e050*/  LOP3.LUT R2, R2, 0x7f, RZ, 0xc0, !PT ;  /* 0x0000007f02027812 */ /* 0x010fc800078ec0ff */
[----:B------:R-:W-:-:S13]  /*e060*/  ISETP.NE.AND P1, PT, R2, RZ, PT ;  /* 0x000000ff0200720c */ /* 0x000fda0003f25270 */
[----:B------:R-:W-:Y:S05]  /*e070*/  @P1 BRA `(.L_x_456) ;  /* 0x0000000000301947 */ /* 0x000fea0003800000 */
[----:B------:R-:W4:Y:S01]  /*e080*/  S2R R5, SR_LANEID ;  /* 0x0000000000057919 */ /* 0x000f220000000000 */
[----:B------:R-:W-:Y:S01]  /*e090*/  VOTEU.ANY UR4, UPT, PT ;  /* 0x0000000000047886 */ /* 0x000fe200038e0100 */
[----:B------:R-:W5:Y:S01]  /*e0a0*/  LDC.64 R2, c[0x0][0xc60] ;  /* 0x00031800ff027b82 */ /* 0x000f620000000a00 */
[----:B------:R-:W4:Y:S02]  /*e0b0*/  FLO.U32 R0, UR4 ;  /* 0x0000000400007d00 */ /* 0x000f2400080e0000 */
[----:B----4-:R-:W-:-:S06]  /*e0c0*/  ISETP.EQ.U32.AND P1, PT, R0, R5, PT ;  /* 0x000000050000720c */ /* 0x010fcc0003f22070 */
[----:B------:R-:W5:Y:S07]  /*e0d0*/  POPC R5, UR4 ;  /* 0x0000000400057d09 */ /* 0x000f6e0008000000 */
[----:B-----5:R-:W4:Y:S01]  /*e0e0*/  @P1 ATOMG.E.ADD.STRONG.GPU PT, R3, desc[UR50][R2.64], R5 ;  /* 0x00000005020319a8 */ /* 0x020f2200081ee1f2 */
[----:B0-----:R-:W0:Y:S02]  /*e0f0*/  S2R R4, SR_LTMASK ;  /* 0x0000000000047919 */ /* 0x001e240000003900 */
[----:B0-----:R-:W-:-:S04]  /*e100*/  LOP3.LUT R4, R4, UR4, RZ, 0xc0, !PT ;  /* 0x0000000404047c12 */ /* 0x001fc8000f8ec0ff */
[----:B------:R-:W0:Y:S01]  /*e110*/  POPC R7, R4 ;  /* 0x0000000400077309 */ /* 0x000e220000000000 */
[----:B----4-:R-:W0:Y:S02]  /*e120*/  SHFL.IDX PT, R0, R3, R0, 0x1f ;  /* 0x00001f0003007589 */ /* 0x010e2400000e0000 */
[----:B0-----:R-:W-:-:S07]  /*e130*/  IADD3 R16, R0, UR37, R7 ;  /* 0x0000002500107c10 */ /* 0x001fce000fffe007 */
.L_x_456:
[----:B------:R-:W-:Y:S05]  /*e140*/  BSYNC B0 ;  /* 0x0000000000007941 */ /* 0x000fea0003800000 */
.L_x_455:
[----:B------:R-:W-:-:S07]  /*e150*/  SEL R24, R24, RZ, P0 ;  /* 0x000000ff18187207 */ /* 0x000fce0000000000 */
.L_x_415:
[----:B------:R-:W-:Y:S05]  /*e160*/  BSYNC B7 ;  /* 0x0000000000077941 */ /* 0x000fea0003800000 */
.L_x_413:
[----:B------:R-:W-:-:S13]  /*e170*/  LOP3.LUT P0, RZ, R22, 0x2000, RZ, 0xc0, !PT ;  /* 0x0000200016ff7812 */ /* 0x000fda000780c0ff */
[----:B------:R-:W-:Y:S05]  /*e180*/  @!P0 BRA `(.L_x_457) ;  /* 0x0000000000248947 */ /* 0x000fea0003800000 */
[----:B------:R-:W-:Y:S05]  /*e190*/  WARPSYNC.ALL ;  /* 0x0000000000007948 */ /* 0x000fea0003800000 */
[----:B------:R-:W4:Y:S08]  /*e1a0*/  S2UR UR5, SR_CgaCtaId ;  /* 0x00000000000579c3 */ /* 0x000f300000008800 */
[----:B------:R-:W-:Y:S06]  /*e1b0*/  BAR.SYNC.DEFER_BLOCKING 0x5, 0x180 ;  /* 0x0146000000007b1d */ /* 0x000fec0000010000 */
[----:B------:R-:W-:-:S02]  /*e1c0*/  UMOV UR4, 0x400 ;  /* 0x0000040000047882 */ /* 0x000fc40000000000 */
[----:B----4-:R-:W-:-:S06]  /*e1d0*/  ULEA UR4, UR5, UR4, 0x18 ;  /* 0x0000000405047291 */ /* 0x010fcc000f8ec03f */
[----:B------:R-:W-:-:S05]  /*e1e0*/  IMAD.U32 R23, RZ, RZ, UR4 ;  /* 0x00000004ff177e24 */ /* 0x000fca000f8e00ff */
[----:B------:R4:W0:Y:S01]  /*e1f0*/  LDS.128 R16, [R23+0x28cd0] ;  /* 0x028cd00017107984 */ /* 0x0008220000000c00 */
[----:B------:R-:W-:Y:S06]  /*e200*/  BAR.ARV 0x4, 0x180 ;  /* 0x0106000000007b1d */ /* 0x000fec0000002000 */
[----:B------:R-:W-:Y:S05]  /*e210*/  BRA `(.L_x_458) ;  /* 0x0000000800407947 */ /* 0x000fea0003800000 */
.L_x_457:
[----:B------:R-:W4:Y:S01]  /*e220*/  S2R R0, SR_TID.X ;  /* 0x0000000000007919 */ /* 0x000f220000002100 */
[----:B------:R-:W-:Y:S01]  /*e230*/  UMOV UR4, 0xffffffff ;  /* 0xffffffff00047882 */ /* 0x000fe20000000000 */
[----:B----4-:R-:W-:-:S04]  /*e240*/  LOP3.LUT R8, R0, 0x1f, RZ, 0xc0, !PT ;  /* 0x0000001f00087812 */ /* 0x010fc800078ec0ff */
[----:B------:R-:W-:Y:S01]  /*e250*/  ISETP.NE.AND P0, PT, R8, 0x1f, PT ;  /* 0x0000001f0800780c */ /* 0x000fe20003f05270 */
[----:B------:R-:W-:-:S12]  /*e260*/  BRA.DIV UR4, `(.L_x_459) ;  /* 0x0000003204107947 */ /* 0x000fd8000b800000 */
[----:B------:R-:W-:Y:S01]  /*e270*/  IMAD.IADD R5, R19, 0x1, R8 ;  /* 0x0000000113057824 */ /* 0x000fe200078e0208 */
[----:B------:R-:W-:-:S04]  /*e280*/  ULDC UR4, c[0x0][0xc3c] ;  /* 0x00030f0000047ab9 */ /* 0x000fc80000000800 */
[----:B------:R-:W-:-:S13]  /*e290*/  ISETP.GE.OR P1, PT, R5, UR4, !P0 ;  /* 0x0000000405007c0c */ /* 0x000fda000c726670 */
[----:B------:R-:W4:Y:S02]  /*e2a0*/  @!P1 LDC.64 R2, c[0x0][0xc80] ;  /* 0x00032000ff029b82 */ /* 0x000f240000000a00 */
[----:B----4-:R-:W-:-:S06]  /*e2b0*/  @!P1 IMAD.WIDE R2, R5, 0x4, R2 ;  /* 0x0000000405029825 */ /* 0x010fcc00078e0202 */
[----:B------:R-:W4:Y:S01]  /*e2c0*/  @!P1 LDG.E R2, desc[UR50][R2.64] ;  /* 0x0000003202029981 */ /* 0x000f22000c1e1900 */
[----:B------:R-:W-:Y:S01]  /*e2d0*/  IMAD.MOV.U32 R5, RZ, RZ, RZ ;  /* 0x000000ffff057224 */ /* 0x000fe200078e00ff */
[C---:B------:R-:W-:Y:S02]  /*e2e0*/  ISETP.GE.U32.AND P2, PT, R8.reuse, 0x2, PT ;  /* 0x000000020800780c */ /* 0x040fe40003f46070 */
[C---:B------:R-:W-:Y:S01]  /*e2f0*/  ISETP.GE.U32.AND P3, PT, R8.reuse, 0x4, PT ;  /* 0x000000040800780c */ /* 0x040fe20003f66070 */
[----:B------:R-:W-:Y:S01]  /*e300*/  SHFL.IDX PT, R0, R16, RZ, 0x1f ;  /* 0x00001fff10007589 */ /* 0x000fe200000e0000 */
[C---:B------:R-:W-:Y:S02]  /*e310*/  ISETP.GE.U32.AND P4, PT, R8.reuse, 0x8, PT ;  /* 0x000000080800780c */ /* 0x040fe40003f86070 */
[C---:B------:R-:W-:Y:S01]  /*e320*/  ISETP.GE.U32.AND P5, PT, R8.reuse, 0x10, PT ;  /* 0x000000100800780c */ /* 0x040fe20003fa6070 */
[----:B0-----:R-:W-:Y:S01]  /*e330*/  SHFL.IDX PT, R4, R16, 0x1, 0x1f ;  /* 0x00201f0010047f89 */ /* 0x001fe200000e0000 */
[----:B----4-:R-:W-:Y:S01]  /*e340*/  @!P1 IMAD.MOV.U32 R5, RZ, RZ, R2 ;  /* 0x000000ffff059224 */ /* 0x010fe200078e0002 */
[----:B------:R-:W-:-:S04]  /*e350*/  ISETP.NE.AND P1, PT, R8, RZ, PT ;  /* 0x000000ff0800720c */ /* 0x000fc80003f25270 */
[----:B------:R-:W2:Y:S02]  /*e360*/  SHFL.UP PT, R14, R5, 0x1, RZ ;  /* 0x04200000050e7989 */ /* 0x000ea400000e00ff */
[----:B--23--:R-:W-:-:S05]  /*e370*/  SEL R6, R14, RZ, P1 ;  /* 0x000000ff0e067207 */ /* 0x00cfca0000800000 */
        /* <DEDUP_REMOVED lines=13> */
[----:B------:R0:W2:Y:S02]  /*e450*/  SHFL.IDX PT, R14, R2, 0x1f, 0x1f ;  /* 0x03e01f00020e7f89 */ /* 0x0000a400000e0000 */
.L_x_552:
[----:B------:R-:W-:Y:S02]  /*e460*/  ULDC UR4, c[0x0][0xc38] ;  /* 0x00030e0000047ab9 */ /* 0x000fe40000000800 */
[----:B------:R-:W-:-:S04]  /*e470*/  IMAD.U32 R7, RZ, RZ, UR4 ;  /* 0x00000004ff077e24 */ /* 0x000fc8000f8e00ff */
[----:B--2---:R-:W-:-:S04]  /*e480*/  IMAD R14, R14, R7, RZ ;  /* 0x000000070e0e7224 */ /* 0x004fc800078e02ff */
[----:B------:R-:W-:-:S05]  /*e490*/  IMAD.IADD R9, R4, 0x1, R14 ;  /* 0x0000000104097824 */ /* 0x000fca00078e020e */
[----:B------:R-:W-:-:S13]  /*e4a0*/  ISETP.GT.AND P6, PT, R9, R0, PT ;  /* 0x000000000900720c */ /* 0x000fda0003fc4270 */
[----:B------:R-:W-:Y:S05]  /*e4b0*/  @P6 BRA `(.L_x_460) ;  /* 0x00000000009c6947 */ /* 0x000fea0003800000 */
.L_x_465:
[----:B0-----:R-:W0:Y:S01]  /*e4c0*/  LDC R2, c[0x0][0xc3c] ;  /* 0x00030f00ff027b82 */ /* 0x001e220000000800 */
[----:B------:R-:W-:-:S05]  /*e4d0*/  VIADD R19, R19, 0x1f ;  /* 0x0000001f13137836 */ /* 0x000fca0000000000 */
[----:B0-----:R-:W-:-:S13]  /*e4e0*/  ISETP.GE.AND P6, PT, R19, R2, PT ;  /* 0x000000021300720c */ /* 0x001fda0003fc6270 */
[----:B------:R-:W-:Y:S05]  /*e4f0*/  @P6 BRA `(.L_x_461) ;  /* 0x0000000400446947 */ /* 0x000fea0003800000 */
[----:B------:R-:W0:Y:S01]  /*e500*/  S2R R3, SR_TID.X ;  /* 0x0000000000037919 */ /* 0x000e220000002100 */
[----:B------:R-:W-:Y:S01]  /*e510*/  BSSY B0, `(.L_x_462) ;  /* 0x0000009000007945 */ /* 0x000fe20003800000 */
[----:B------:R-:W-:Y:S01]  /*e520*/  IMAD.MOV.U32 R5, RZ, RZ, RZ ;  /* 0x000000ffff057224 */ /* 0x000fe200078e00ff */
[----:B0-----:R-:W-:-:S05]  /*e530*/  LOP3.LUT R3, R3, 0x1f, RZ, 0xc0, !PT ;  /* 0x0000001f03037812 */ /* 0x001fca00078ec0ff */
[----:B------:R-:W-:-:S05]  /*e540*/  IMAD.IADD R7, R19, 0x1, R3 ;  /* 0x0000000113077824 */ /* 0x000fca00078e0203 */
[----:B------:R-:W-:-:S13]  /*e550*/  ISETP.GE.OR P6, PT, R7, R2, !P0 ;  /* 0x000000020700720c */ /* 0x000fda00047c6670 */
[----:B------:R-:W-:Y:S05]  /*e560*/  @P6 BRA `(.L_x_463) ;  /* 0x00000000000c6947 */ /* 0x000fea0003800000 */
[----:B------:R-:W0:Y:S02]  /*e570*/  LDC.64 R2, c[0x0][0xc80] ;  /* 0x00032000ff027b82 */ /* 0x000e240000000a00 */
[----:B0-----:R-:W-:-:S05]  /*e580*/  IMAD.WIDE R2, R7, 0x4, R2 ;  /* 0x0000000407027825 */ /* 0x001fca00078e0202 */
[----:B------:R0:W5:Y:S02]  /*e590*/  LDG.E R5, desc[UR50][R2.64] ;  /* 0x0000003202057981 */ /* 0x000164000c1e1900 */
.L_x_463:
[----:B------:R-:W-:Y:S05]  /*e5a0*/  BSYNC B0 ;  /* 0x0000000000007941 */ /* 0x000fea0003800000 */
.L_x_462:
[----:B------:R-:W-:-:S03]  /*e5b0*/  UMOV UR4, 0xffffffff ;  /* 0xffffffff00047882 */ /* 0x000fc60000000000 */
[----:B------:R-:W-:Y:S05]  /*e5c0*/  BRA.DIV UR4, `(.L_x_464) ;  /* 0x00000032045c7947 */ /* 0x000fea000b800000 */
[----:B-----5:R-:W2:Y:S02]  /*e5d0*/  SHFL.UP PT, R14, R5, 0x1, RZ ;  /* 0x04200000050e7989 */ /* 0x020ea400000e00ff */
[----:B--2---:R-:W-:-:S05]  /*e5e0*/  SEL R14, R14, RZ, P1 ;  /* 0x000000ff0e0e7207 */ /* 0x004fca0000800000 */
        /* <DEDUP_REMOVED lines=10> */
[----:B------:R-:W0:Y:S02]  /*e690*/  SHFL.UP PT, R14, R4, 0x10, RZ ;  /* 0x06000000040e7989 */ /* 0x000e2400000e00ff */
[----:B0-----:R-:W-:-:S05]  /*e6a0*/  SEL R7, R14, RZ, P5 ;  /* 0x000000ff0e077207 */ /* 0x001fca0002800000 */
[----:B------:R-:W-:-:S05]  /*e6b0*/  IMAD.IADD R2, R4, 0x1, R7 ;  /* 0x0000000104027824 */ /* 0x000fca00078e0207 */
[----:B------:R0:W2:Y:S02]  /*e6c0*/  SHFL.IDX PT, R14, R2, 0x1f, 0x1f ;  /* 0x03e01f00020e7f89 */ /* 0x0000a400000e0000 */
.L_x_560:
[----:B------:R-:W-:Y:S02]  /*e6d0*/  ULDC UR4, c[0x0][0xc38] ;  /* 0x00030e0000047ab9 */ /* 0x000fe40000000800 */
[----:B------:R-:W-:-:S04]  /*e6e0*/  IMAD.U32 R7, RZ, RZ, UR4 ;  /* 0x00000004ff077e24 */ /* 0x000fc8000f8e00ff */
[----:B--2---:R-:W-:-:S04]  /*e6f0*/  IMAD R14, R14, R7, RZ ;  /* 0x000000070e0e7224 */ /* 0x004fc800078e02ff */
[----:B------:R-:W-:-:S05]  /*e700*/  IMAD.IADD R9, R14, 0x1, R9 ;  /* 0x000000010e097824 */ /* 0x000fca00078e0209 */
[----:B------:R-:W-:-:S13]  /*e710*/  ISETP.GT.AND P6, PT, R9, R0, PT ;  /* 0x000000000900720c */ /* 0x000fda0003fc4270 */
[----:B------:R-:W-:Y:S05]  /*e720*/  @!P6 BRA `(.L_x_465) ;  /* 0xfffffffc0064e947 */ /* 0x000fea000383ffff */
.L_x_460:
[----:B------:R-:W-:Y:S01]  /*e730*/  IMAD.IADD R16, R9, 0x1, -R14 ;  /* 0x0000000109107824 */ /* 0x000fe200078e0a0e */
[----:B------:R-:W-:-:S03]  /*e740*/  UMOV UR4, 0xffffffff ;  /* 0xffffffff00047882 */ /* 0x000fc60000000000 */
[----:B------:R-:W-:-:S05]  /*e750*/  IMAD R3, R2, R7, R16 ;  /* 0x0000000702037224 */ /* 0x000fca00078e0210 */
[----:B------:R-:W-:Y:S01]  /*e760*/  ISETP.GT.AND P6, PT, R3, R0, PT ;  /* 0x000000000300720c */ /* 0x000fe20003fc4270 */
[----:B------:R-:W-:-:S12]  /*e770*/  BRA.DIV UR4, `(.L_x_466) ;  /* 0x0000003204ac7947 */ /* 0x000fd8000b800000 */
[----:B------:R-:W-:-:S04]  /*e780*/  VOTE.ANY R3, PT, !P6 ;  /* 0x0000000000037806 */ /* 0x000fc800070e0100 */
[----:B------:R-:W2:Y:S02]  /*e790*/  POPC R4, R3 ;  /* 0x0000000300047309 */ /* 0x000ea40000000000 */
[----:B--2---:R2:W3:Y:S02]  /*e7a0*/  SHFL.IDX PT, R5, R5, R4, 0x1f ;  /* 0x00001f0405057589 */ /* 0x0044e400000e0000 */
.L_x_564:
[----:B------:R-:W-:Y:S01]  /*e7b0*/  ISETP.NE.AND P0, PT, R3, RZ, PT ;  /* 0x000000ff0300720c */ /* 0x000fe20003f05270 */
[----:B------:R-:W-:-:S12]  /*e7c0*/  IMAD.MOV.U32 R14, RZ, RZ, RZ ;  /* 0x000000ffff0e7224 */ /* 0x000fd800078e00ff */
[----:B------:R-:W-:Y:S05]  /*e7d0*/  @!P0 BRA `(.L_x_467) ;  /* 0x0000000000108947 */ /* 0x000fea0003800000 */
[----:B------:R-:W-:Y:S01]  /*e7e0*/  UMOV UR4, 0xffffffff ;  /* 0xffffffff00047882 */ /* 0x000fe20000000000 */
[----:B------:R-:W-:Y:S02]  /*e7f0*/  VIADD R12, R4, 0xffffffff ;  /* 0xffffffff040c7836 */ /* 0x000fe40000000000 */
[----:B------:R-:W-:Y:S05]  /*e800*/  BRA.DIV UR4, `(.L_x_468) ;  /* 0x0000003204d07947 */ /* 0x000fea000b800000 */
[----:B------:R4:W0:Y:S02]  /*e810*/  SHFL.IDX PT, R14, R2, R12, 0x1f ;  /* 0x00001f0c020e7589 */ /* 0x00082400000e0000 */
.L_x_467:
[----:B---3--:R-:W-:Y:S01]  /*e820*/  IABS R6, R5 ;  /* 0x0000000500067213 */ /* 0x008fe20000000000 */
[----:B0-----:R-:W-:Y:S01]  /*e830*/  IMAD R16, R14, R7, R16 ;  /* 0x000000070e107224 */ /* 0x001fe200078e0210 */
[----:B------:R-:W-:Y:S02]  /*e840*/  IADD3 R19, R4, R19, RZ ;  /* 0x0000001304137210 */ /* 0x000fe40007ffe0ff */
[----:B------:R-:W0:Y:S01]  /*e850*/  I2F.RP R8, R6 ;  /* 0x0000000600087306 */ /* 0x000e220000209400 */
[----:B------:R-:W-:-:S05]  /*e860*/  IMAD.IADD R10, R0, 0x1, -R16 ;  /* 0x00000001000a7824 */ /* 0x000fca00078e0a10 */
[----:B------:R-:W-:Y:S02]  /*e870*/  IABS R0, R10 ;  /* 0x0000000a00007213 */ /* 0x000fe40000000000 */
[----:B0-----:R-:W4:Y:S02]  /*e880*/  MUFU.RCP R8, R8 ;  /* 0x0000000800087308 */ /* 0x001f240000001000 */
[----:B----4-:R-:W-:-:S06]  /*e890*/  VIADD R2, R8, 0xffffffe ;  /* 0x0ffffffe08027836 */ /* 0x010fcc0000000000 */
[----:B------:R0:W3:Y:S02]  /*e8a0*/  F2I.FTZ.U32.TRUNC.NTZ R3, R2 ;  /* 0x0000000200037305 */ /* 0x0000e4000021f000 */
[----:B0-----:R-:W-:Y:S01]  /*e8b0*/  IMAD.MOV.U32 R2, RZ, RZ, RZ ;  /* 0x000000ffff027224 */ /* 0x001fe200078e00ff */
[----:B---3--:R-:W-:-:S05]  /*e8c0*/  IADD3 R7, RZ, -R3, RZ ;  /* 0x80000003ff077210 */ /* 0x008fca0007ffe0ff */
[----:B------:R-:W-:-:S04]  /*e8d0*/  IMAD R7, R7, R6, RZ ;  /* 0x0000000607077224 */ /* 0x000fc800078e02ff */
[----:B------:R-:W-:Y:S01]  /*e8e0*/  IMAD.HI.U32 R3, R3, R7, R2 ;  /* 0x0000000703037227 */ /* 0x000fe200078e0002 */
[----:B------:R-:W-:-:S05]  /*e8f0*/  IABS R7, R5 ;  /* 0x0000000500077213 */ /* 0x000fca0000000000 */
[----:B------:R-:W-:Y:S02]  /*e900*/  IMAD.MOV R7, RZ, RZ, -R7 ;  /* 0x000000ffff077224 */ /* 0x000fe400078e0a07 */
[----:B------:R-:W-:-:S04]  /*e910*/  IMAD.HI.U32 R3, R3, R0, RZ ;  /* 0x0000000003037227 */ /* 0x000fc800078e00ff */
[----:B------:R-:W-:Y:S01]  /*e920*/  IMAD R7, R3, R7, R0 ;  /* 0x0000000703077224 */ /* 0x000fe200078e0200 */
[----:B------:R-:W-:-:S04]  /*e930*/  LOP3.LUT R0, R10, R5, RZ, 0x3c, !PT ;  /* 0x000000050a007212 */ /* 0x000fc800078e3cff */
[----:B------:R-:W-:Y:S02]  /*e940*/  ISETP.GT.U32.AND P1, PT, R6, R7, PT ;  /* 0x000000070600720c */ /* 0x000fe40003f24070 */
[----:B------:R-:W-:-:S11]  /*e950*/  ISETP.GE.AND P2, PT, R0, RZ, PT ;  /* 0x000000ff0000720c */ /* 0x000fd60003f46270 */
[----:B------:R-:W-:Y:S02]  /*e960*/  @!P1 IMAD.IADD R7, R7, 0x1, -R6 ;  /* 0x0000000107079824 */ /* 0x000fe400078e0a06 */
[----:B------:R-:W-:Y:S01]  /*e970*/  @!P1 VIADD R3, R3, 0x1 ;  /* 0x0000000103039836 */ /* 0x000fe20000000000 */
[----:B------:R-:W-:Y:S02]  /*e980*/  ISETP.NE.AND P1, PT, R5, RZ, PT ;  /* 0x000000ff0500720c */ /* 0x000fe40003f25270 */
[----:B------:R-:W-:-:S13]  /*e990*/  ISETP.GE.U32.AND P0, PT, R7, R6, PT ;  /* 0x000000060700720c */ /* 0x000fda0003f06070 */
[----:B------:R-:W-:-:S04]  /*e9a0*/  @P0 VIADD R3, R3, 0x1 ;  /* 0x0000000103030836 */ /* 0x000fc80000000000 */
[----:B------:R-:W-:Y:S01]  /*e9b0*/  @!P2 IMAD.MOV R3, RZ, RZ, -R3 ;  /* 0x000000ffff03a224 */ /* 0x000fe200078e0a03 */
[----:B------:R-:W-:-:S05]  /*e9c0*/  @!P1 LOP3.LUT R3, RZ, R5, RZ, 0x33, !PT ;  /* 0x00000005ff039212 */ /* 0x000fca00078e33ff */
[--C-:B------:R-:W-:Y:S02]  /*e9d0*/  IMAD.MOV R0, RZ, RZ, -R3.reuse ;  /* 0x000000ffff007224 */ /* 0x100fe400078e0a03 */
[----:B------:R-:W-:Y:S02]  /*e9e0*/  IMAD.MOV.U32 R18, RZ, RZ, R3 ;  /* 0x000000ffff127224 */ /* 0x000fe400078e0003 */
[----:B------:R-:W-:Y:S01]  /*e9f0*/  IMAD R17, R5, R0, R10 ;  /* 0x0000000005117224 */ /* 0x000fe200078e020a */
[----:B------:R-:W-:Y:S06]  /*ea00*/  BRA `(.L_x_469) ;  /* 0x00000000001c7947 */ /* 0x000fec0003800000 */
.L_x_461:
[----:B------:R-:W-:Y:S01]  /*ea10*/  UMOV UR4, URZ ;  /* 0x0000003f00047c82 */ /* 0x000fe20008000000 */
[----:B------:R-:W-:Y:S01]  /*ea20*/  UMOV UR5, URZ ;  /* 0x0000003f00057c82 */ /* 0x000fe20008000000 */
[----:B------:R-:W-:Y:S01]  /*ea30*/  ULDC UR6, c[0x0][0xc3c] ;  /* 0x00030f0000067ab9 */ /* 0x000fe20000000800 */
[----:B------:R-:W-:Y:S02]  /*ea40*/  IMAD.MOV.U32 R16, RZ, RZ, R0 ;  /* 0x000000ffff107224 */ /* 0x000fe400078e0000 */
[----:B------:R-:W-:Y:S02]  /*ea50*/  IMAD.U32 R17, RZ, RZ, UR4 ;  /* 0x00000004ff117e24 */ /* 0x000fe4000f8e00ff */
[----:B------:R-:W-:Y:S02]  /*ea60*/  IMAD.U32 R18, RZ, RZ, UR5 ;  /* 0x00000005ff127e24 */ /* 0x000fe4000f8e00ff */
[----:B------:R-:W-:-:S07]  /*ea70*/  IMAD.U32 R19, RZ, RZ, UR6 ;  /* 0x00000006ff137e24 */ /* 0x000fce000f8e00ff */
.L_x_469:
[----:B------:R-:W0:Y:S01]  /*ea80*/  S2R R0, SR_TID.X ;  /* 0x0000000000007919 */ /* 0x000e220000002100 */
[----:B------:R-:W-:Y:S05]  /*ea90*/  WARPSYNC.ALL ;  /* 0x0000000000007948 */ /* 0x000fea0003800000 */
[----:B------:R-:W-:Y:S01]  /*eaa0*/  BAR.SYNC.DEFER_BLOCKING 0x4, 0x180 ;  /* 0x0106000000007b1d */ /* 0x000fe20000010000 */
[----:B0-----:R-:W-:-:S04]  /*eab0*/  LOP3.LUT R0, R0, 0x1f, RZ, 0xc0, !PT ;  /* 0x0000001f00007812 */ /* 0x001fc800078ec0ff */
[----:B------:R-:W-:-:S13]  /*eac0*/  ISETP.NE.AND P0, PT, R0, RZ, PT ;  /* 0x000000ff0000720c */ /* 0x000fda0003f05270 */
[----:B------:R-:W0:Y:S01]  /*ead0*/  @!P0 S2R R3, SR_CgaCtaId ;  /* 0x0000000000038919 */ /* 0x000e220000008800 */
[----:B------:R-:W-:-:S04]  /*eae0*/  @!P0 MOV R0, 0x400 ;  /* 0x0000040000008802 */ /* 0x000fc80000000f00 */
[----:B0-----:R-:W-:-:S05]  /*eaf0*/  @!P0 LEA R23, R3, R0, 0x18 ;  /* 0x0000000003178211 */ /* 0x001fca00078ec0ff */
[----:B------:R0:W-:Y:S01]  /*eb00*/  @!P0 STS.128 [R23+0x28cd0], R16 ;  /* 0x028cd01017008388 */ /* 0x0001e20000000c00 */
[----:B------:R-:W-:Y:S06]  /*eb10*/  BAR.ARV 0x5, 0x180 ;  /* 0x0146000000007b1d */ /* 0x000fec0000002000 */
.L_x_458:
[----:B------:R-:W-:Y:S02]  /*eb20*/  ULDC UR4, c[0x0][0xc3c] ;  /* 0x00030f0000047ab9 */ /* 0x000fe40000000800 */
[----:B0-----:R-:W-:-:S13]  /*eb30*/  ISETP.GE.AND P0, PT, R19, UR4, PT ;  /* 0x0000000413007c0c */ /* 0x001fda000bf06270 */
[----:B------:R-:W-:Y:S05]  /*eb40*/  @!P0 BRA `(.L_x_470) ;  /* 0xffffffb800c48947 */ /* 0x000fea000383ffff */
[----:B------:R-:W-:Y:S05]  /*eb50*/  BSYNC B8 ;  /* 0x0000000000087941 */ /* 0x000fea0003800000 */
.L_x_409:
[----:B-1----:R-:W5:Y:S01]  /*eb60*/  LDL.LU R0, [R1+0x24] ;  /* 0x0000240001007983 */ /* 0x002f620000300800 */
[----:B------:R-:W-:Y:S01]  /*eb70*/  BSSY B0, `(.L_x_471) ;  /* 0x000000b000007945 */ /* 0x000fe20003800000 */
[----:B------:R-:W0:Y:S01]  /*eb80*/  S2R R5, SR_CgaCtaId ;  /* 0x0000000000057919 */ /* 0x000e220000008800 */
[----:B-----5:R-:W-:-:S05]  /*eb90*/  VIADD R0, R0, 0x1 ;  /* 0x0000000100007836 */ /* 0x020fca0000000000 */
[----:B------:R-:W-:-:S04]  /*eba0*/  LEA.HI R2, R0, R0, RZ, 0x1 ;  /* 0x0000000000027211 */ /* 0x000fc800078f08ff */
[----:B------:R-:W-:Y:S02]  /*ebb0*/  LOP3.LUT R3, R2, 0xfffffffe, RZ, 0xc0, !PT ;  /* 0xfffffffe02037812 */ /* 0x000fe400078ec0ff */
[----:B------:R-:W-:-:S03]  /*ebc0*/  MOV R2, 0x400 ;  /* 0x0000040000027802 */ /* 0x000fc60000000f00 */
[----:B------:R-:W-:Y:S01]  /*ebd0*/  IMAD.IADD R0, R0, 0x1, -R3 ;  /* 0x0000000100007824 */ /* 0x000fe200078e0a03 */
[----:B0-----:R-:W-:-:S04]  /*ebe0*/  LEA R5, R5, R2, 0x18 ;  /* 0x0000000205057211 */ /* 0x001fc800078ec0ff */
[----:B------:R-:W-:-:S04]  /*ebf0*/  SHF.L.U32 R0, R0, 0x1f, RZ ;  /* 0x0000001f00007819 */ /* 0x000fc800000006ff */
[----:B------:R-:W0:Y:S02]  /*ec00*/  SYNCS.PHASECHK.TRANS64.TRYWAIT P0, [R5+URZ+0x28c20], R0 ;  /* 0x028c2000050075a7 */ /* 0x000e24000800017f */
[----:B0-----:R-:W-:Y:S05]  /*ec10*/  @!P0 BRA `(.L_x_472) ;  /* 0x0000002c00f08947 */ /* 0x001fea0003800000 */
.L_x_567:
[----:B------:R-:W-:Y:S05]  /*ec20*/  BSYNC B0 ;  /* 0x0000000000007941 */ /* 0x000fea0003800000 */
.L_x_471:
[----:B------:R-:W-:-:S03]  /*ec30*/  UMOV UR4, 0xffffffff ;  /* 0xffffffff00047882 */ /* 0x000fc60000000000 */
[----:B------:R-:W-:Y:S05]  /*ec40*/  BRA.DIV UR4, `(.L_x_473) ;  /* 0x0000002e04f87947 */ /* 0x000fea000b800000 */
[----:B0-----:R-:W0:Y:S02]  /*ec50*/  S2R R0, SR_TID.X ;  /* 0x0000000000007919 */ /* 0x001e240000002100 */
[----:B0-----:R-:W-:-:S04]  /*ec60*/  SHF.R.U32.HI R0, RZ, 0x5, R0 ;  /* 0x00000005ff007819 */ /* 0x001fc80000011600 */
[----:B------:R-:W-:-:S05]  /*ec70*/  LOP3.LUT R0, R0, 0x3, RZ, 0xc0, !PT ;  /* 0x0000000300007812 */ /* 0x000fca00078ec0ff */
[----:B------:R0:W1:Y:S02]  /*ec80*/  SHFL.IDX PT, R14, R0, RZ, 0x1f ;  /* 0x00001fff000e7589 */ /* 0x00006400000e0000 */
.L_x_570:
[----:B-1----:R-:W-:Y:S01]  /*ec90*/  ISETP.NE.AND P0, PT, R14, RZ, PT ;  /* 0x000000ff0e00720c */ /* 0x002fe20003f05270 */
[----:B------:R-:W-:-:S12]  /*eca0*/  BSSY B0, `(.L_x_474) ;  /* 0x0000024000007945 */ /* 0x000fd80003800000 */
[----:B------:R-:W-:Y:S05]  /*ecb0*/  @P0 BRA `(.L_x_475) ;  /* 0x0000000000880947 */ /* 0x000fea0003800000 */
[----:B------:R-:W-:-:S03]  /*ecc0*/  UMOV UR4, 0xffffffff ;  /* 0xffffffff00047882 */ /* 0x000fc60000000000 */
[----:B------:R-:W-:Y:S05]  /*ecd0*/  BRA.DIV UR4, `(.L_x_476) ;  /* 0x0000003204087947 */ /* 0x000fea000b800000 */
[----:B------:R-:W-:-:S13]  /*ece0*/  ELECT P6, URZ, PT ;  /* 0x00000000003f782f */ /* 0x000fda00038c0000 */
.L_x_573:
[----:B------:R-:W-:Y:S05]  /*ecf0*/  @!P6 BRA `(.L_x_475) ;  /* 0x000000000078e947 */ /* 0x000fea0003800000 */
[----:B------:R-:W-:-:S06]  /*ed00*/  ULOP3.LUT UR4, UR39, 0x2, URZ, 0xfc, !UPT ;  /* 0x0000000227047892 */ /* 0x000fcc000f8efc3f */
[----:B0-----:R-:W-:-:S05]  /*ed10*/  IMAD.U32 R0, RZ, RZ, UR4 ;  /* 0x00000004ff007e24 */ /* 0x001fca000f8e00ff */
[----:B------:R-:W-:-:S13]  /*ed20*/  ISETP.NE.AND P0, PT, R0, 0x3, PT ;  /* 0x000000030000780c */ /* 0x000fda0003f05270 */
[----:B------:R-:W-:Y:S05]  /*ed30*/  @!P0 BRA `(.L_x_477) ;  /* 0x0000000000048947 */ /* 0x000fea0003800000 */
[----:B------:R-:W-:Y:S01]  /*ed40*/  BPT.TRAP 0x1 ;  /* 0x000000040000795c */ /* 0x000fe20000300000 */
.L_x_477:
[C---:B------:R-:W-:Y:S01]  /*ed50*/  LEA R3, R24.reuse, R5, 0x3 ;  /* 0x0000000518037211 */ /* 0x040fe200078e18ff */
[----:B------:R-:W-:Y:S01]  /*ed60*/  VIADD R24, R24, 0x1 ;  /* 0x0000000118187836 */ /* 0x000fe20000000000 */
[----:B------:R-:W-:-:S04]  /*ed70*/  SHF.L.U32 R2, R25, 0x1f, RZ ;  /* 0x0000001f19027819 */ /* 0x000fc800000006ff */
[----:B------:R-:W0:Y:S01]  /*ed80*/  SYNCS.PHASECHK.TRANS64.TRYWAIT P1, [R3+URZ+0x28c40], R2 ;  /* 0x028c4002030075a7 */ /* 0x000e22000802017f */
[----:B------:R-:W-:-:S04]  /*ed90*/  ISETP.NE.AND P2, PT, R24, 0x2, PT ;  /* 0x000000021800780c */ /* 0x000fc80003f45270 */
[----:B------:R-:W-:Y:S01]  /*eda0*/  SEL R0, RZ, 0x1, P2 ;  /* 0x00000001ff007807 */ /* 0x000fe20001000000 */
[----:B0-----:R-:W-:Y:S08]  /*edb0*/  @!P1 BRA `(.L_x_478) ;  /* 0x0000002c00f09947 */ /* 0x001ff00003800000 */
.L_x_574:
[----:B------:R-:W-:Y:S02]  /*edc0*/  SEL R24, R24, RZ, P2 ;  /* 0x000000ff18187207 */ /* 0x000fe40001000000 */
[----:B------:R-:W-:Y:S01]  /*edd0*/  LOP3.LUT R0, R25, R0, RZ, 0x3c, !PT ;  /* 0x0000000019007212 */ /* 0x000fe200078e3cff */
[----:B------:R-:W-:Y:S06]  /*ede0*/  @!P0 BRA `(.L_x_479) ;  /* 0x0000000000048947 */ /* 0x000fec0003800000 */
[----:B------:R-:W-:Y:S01]  /*edf0*/  BPT.TRAP 0x1 ;  /* 0x000000040000795c */ /* 0x000fe20000300000 */
.L_x_479:
[----:B------:R-:W-:Y:S01]  /*ee00*/  IMAD R5, R24, 0x8, R5 ;  /* 0x0000000818057824 */ /* 0x000fe200078e0205 */
[----:B------:R-:W-:-:S04]  /*ee10*/  SHF.L.U32 R0, R0, 0x1f, RZ ;  /* 0x0000001f00007819 */ /* 0x000fc800000006ff */
[----:B------:R-:W1:Y:S02]  /*ee20*/  SYNCS.PHASECHK.TRANS64.TRYWAIT P1, [R5+URZ+0x28c40], R0 ;  /* 0x028c4000050075a7 */ /* 0x000e64000802017f */
[----:B-1----:R-:W-:Y:S05]  /*ee30*/  @!P1 BRA `(.L_x_480) ;  /* 0x0000002c00e49947 */ /* 0x002fea0003800000 */
.L_x_575:
[----:B------:R-:W-:Y:S05]  /*ee40*/  @!P0 BRA `(.L_x_481) ;  /* 0x0000000000048947 */ /* 0x000fea0003800000 */
[----:B------:R-:W-:Y:S01]  /*ee50*/  BPT.TRAP 0x1 ;  /* 0x000000040000795c */ /* 0x000fe20000300000 */
.L_x_481:
[----:B------:R-:W5:Y:S02]  /*ee60*/  SYNCS.PHASECHK.TRANS64.TRYWAIT P1, [R3+URZ+0x28c60], R2 ;  /* 0x028c6002030075a7 */ /* 0x000f64000802017f */
[----:B-----5:R-:W-:Y:S05]  /*ee70*/  @!P1 BRA `(.L_x_482) ;  /* 0x0000002c00e89947 */ /* 0x020fea0003800000 */
.L_x_576:
[----:B------:R-:W-:Y:S05]  /*ee80*/  @!P0 BRA `(.L_x_483) ;  /* 0x0000000000048947 */ /* 0x000fea0003800000 */
[----:B------:R-:W-:Y:S01]  /*ee90*/  BPT.TRAP 0x1 ;  /* 0x000000040000795c */ /* 0x000fe20000300000 */
.L_x_483:
[----:B------:R0:W0:Y:S02]  /*eea0*/  SYNCS.PHASECHK.TRANS64.TRYWAIT P0, [R5+URZ+0x28c60], R0 ;  /* 0x028c6000050075a7 */ /* 0x000024000800017f */
[----:B0-----:R-:W-:Y:S05]  /*eeb0*/  @!P0 NANOSLEEP.SYNCS 0x989680 ;  /* 0x009896800000895d */ /* 0x001fea0003900000 */
[----:B------:R-:W0:Y:S02]  /*eec0*/  @!P0 SYNCS.PHASECHK.TRANS64 P0, [R5+URZ+0x28c60], R0 ;  /* 0x028c6000050085a7 */ /* 0x000e24000800007f */
[----:B0-----:R-:W-:Y:S05]  /*eed0*/  @!P0 BRA `(.L_x_483) ;  /* 0xfffffffc00f08947 */ /* 0x001fea000383ffff */
.L_x_475:
[----:B------:R-:W-:Y:S05]  /*eee0*/  BSYNC B0 ;  /* 0x0000000000007941 */ /* 0x000fea0003800000 */
.L_x_474:
[----:B------:R-:W-:Y:S05]  /*eef0*/  EXIT ;  /* 0x000000000000794d */ /* 0x000fea0003800000 */
.L_x_354:
[----:B0-----:R-:W-:-:S04]  /*ef00*/  IMAD.U32 R3, RZ, RZ, UR16 ;  /* 0x00000010ff037e24 */ /* 0x001fc8000f8e00ff */
[----:B------:R0:W1:Y:S03]  /*ef10*/  SYNCS.PHASECHK.TRANS64.TRYWAIT P1, [R3+URZ+0x28c50], R0 ;  /* 0x028c5000030075a7 */ /* 0x000066000802017f */
[----:B-1----:R-:W-:Y:S05]  /*ef20*/  @!P1 NANOSLEEP.SYNCS 0x989680 ;  /* 0x009896800000995d */ /* 0x002fea0003900000 */
[----:B------:R-:W1:Y:S02]  /*ef30*/  @!P1 SYNCS.PHASECHK.TRANS64 P1, [R3+URZ+0x28c50], R0 ;  /* 0x028c5000030095a7 */ /* 0x000e64000802007f */
[----:B-1----:R-:W-:Y:S05]  /*ef40*/  @!P1 BRA `(.L_x_354) ;  /* 0xfffffffc00ec9947 */ /* 0x002fea000383ffff */
[----:B------:R-:W-:Y:S05]  /*ef50*/  BRA `(.L_x_484) ;  /* 0xffffff2800647947 */ /* 0x000fea000383ffff */
.L_x_360:
[----:B-1----:R-:W-:-:S04]  /*ef60*/  IMAD.U32 R4, RZ, RZ, UR21 ;  /* 0x00000015ff047e24 */ /* 0x002fc8000f8e00ff */
[----:B------:R1:W2:Y:S03]  /*ef70*/  SYNCS.PHASECHK.TRANS64.TRYWAIT P1, [R4+URZ+0x28c50], R3 ;  /* 0x028c5003040075a7 */ /* 0x0002a6000802017f */
[----:B--2---:R-:W-:Y:S05]  /*ef80*/  @!P1 NANOSLEEP.SYNCS 0x989680 ;  /* 0x009896800000995d */ /* 0x004fea0003900000 */
[----:B------:R-:W2:Y:S02]  /*ef90*/  @!P1 SYNCS.PHASECHK.TRANS64 P1, [R4+URZ+0x28c50], R3 ;  /* 0x028c5003040095a7 */ /* 0x000ea4000802007f */
[----:B--2---:R-:W-:Y:S05]  /*efa0*/  @!P1 BRA `(.L_x_360) ;  /* 0xfffffffc00ec9947 */ /* 0x004fea000383ffff */
[----:B------:R-:W-:Y:S05]  /*efb0*/  BRA `(.L_x_359) ;  /* 0xffffff34006c7947 */ /* 0x000fea000383ffff */
.L_x_364:
[----:B0-----:R-:W-:-:S04]  /*efc0*/  IMAD.U32 R3, RZ, RZ, UR41 ;  /* 0x00000029ff037e24 */ /* 0x001fc8000f8e00ff */
[----:B------:R0:W1:Y:S03]  /*efd0*/  SYNCS.PHASECHK.TRANS64.TRYWAIT P1, [R3+URZ+0x28c00], R0 ;  /* 0x028c0000030075a7 */ /* 0x000066000802017f */
[----:B-1----:R-:W-:Y:S05]  /*efe0*/  @!P1 NANOSLEEP.SYNCS 0x989680 ;  /* 0x009896800000995d */ /* 0x002fea0003900000 */
[----:B------:R-:W1:Y:S02]  /*eff0*/  @!P1 SYNCS.PHASECHK.TRANS64 P1, [R3+URZ+0x28c00], R0 ;  /* 0x028c0000030095a7 */ /* 0x000e64000802007f */
[----:B-1----:R-:W-:Y:S05]  /*f000*/  @!P1 BRA `(.L_x_364) ;  /* 0xfffffffc00ec9947 */ /* 0x002fea000383ffff */
[----:B------:R-:W-:Y:S05]  /*f010*/  BRA `(.L_x_485) ;  /* 0xffffff4000c47947 */ /* 0x000fea000383ffff */
.L_x_368:
[----:B--2---:R2:W3:Y:S02]  /*f020*/  SYNCS.PHASECHK.TRANS64.TRYWAIT P1, [R7+URZ+0x28c30], R8 ;  /* 0x028c3008070075a7 */ /* 0x0044e4000802017f */
[----:B---3--:R-:W-:Y:S05]  /*f030*/  @!P1 NANOSLEEP.SYNCS 0x989680 ;  /* 0x009896800000995d */ /* 0x008fea0003900000 */
[----:B------:R-:W3:Y:S02]  /*f040*/  @!P1 SYNCS.PHASECHK.TRANS64 P1, [R7+URZ+0x28c30], R8 ;  /* 0x028c3008070095a7 */ /* 0x000ee4000802007f */
[----:B---3--:R-:W-:Y:S05]  /*f050*/  @!P1 BRA `(.L_x_368) ;  /* 0xfffffffc00f09947 */ /* 0x008fea000383ffff */
[----:B------:R-:W-:Y:S05]  /*f060*/  BRA `(.L_x_367) ;  /* 0xffffff4000e07947 */ /* 0x000fea000383ffff */
.L_x_373:
[----:B----4-:R4:W0:Y:S02]  /*f070*/  SYNCS.PHASECHK.TRANS64.TRYWAIT P1, [R7+URZ+0x28c50], R8 ;  /* 0x028c5008070075a7 */ /* 0x010824000802017f */
[----:B0-----:R-:W-:Y:S05]  /*f080*/  @!P1 NANOSLEEP.SYNCS 0x989680 ;  /* 0x009896800000995d */ /* 0x001fea0003900000 */
[----:B------:R-:W0:Y:S02]  /*f090*/  @!P1 SYNCS.PHASECHK.TRANS64 P1, [R7+URZ+0x28c50], R8 ;  /* 0x028c5008070095a7 */ /* 0x000e24000802007f */
[----:B0-----:R-:W-:Y:S05]  /*f0a0*/  @!P1 BRA `(.L_x_373) ;  /* 0xfffffffc00f09947 */ /* 0x001fea000383ffff */
[----:B------:R-:W-:Y:S05]  /*f0b0*/  BRA `(.L_x_372) ;  /* 0xffffff5000f47947 */ /* 0x000fea000383ffff */
.L_x_379:
[----:B--2---:R-:W-:-:S04]  /*f0c0*/  IMAD.U32 R4, RZ, RZ, UR21 ;  /* 0x00000015ff047e24 */ /* 0x004fc8000f8e00ff */
[----:B------:R2:W3:Y:S03]  /*f0d0*/  SYNCS.PHASECHK.TRANS64.TRYWAIT P2, [R4+URZ+0x28c30], R7 ;  /* 0x028c3007040075a7 */ /* 0x0004e6000804017f */
[----:B---3--:R-:W-:Y:S05]  /*f0e0*/  @!P2 NANOSLEEP.SYNCS 0x989680 ;  /* 0x009896800000a95d */ /* 0x008fea0003900000 */
[----:B------:R-:W3:Y:S02]  /*f0f0*/  @!P2 SYNCS.PHASECHK.TRANS64 P2, [R4+URZ+0x28c30], R7 ;  /* 0x028c30070400a5a7 */ /* 0x000ee4000804007f */
[----:B---3--:R-:W-:Y:S05]  /*f100*/  @!P2 BRA `(.L_x_379) ;  /* 0xfffffffc00eca947 */ /* 0x008fea000383ffff */
[----:B------:R-:W-:Y:S05]  /*f110*/  BRA `(.L_x_378) ;  /* 0xffffff5400e07947 */ /* 0x000fea000383ffff */
.L_x_384:
[----:B--2---:R-:W-:-:S04]  /*f120*/  IMAD.U32 R8, RZ, RZ, UR21 ;  /* 0x00000015ff087e24 */ /* 0x004fc8000f8e00ff */
[----:B------:R2:W4:Y:S03]  /*f130*/  SYNCS.PHASECHK.TRANS64.TRYWAIT P2, [R8+URZ+0x28c50], R7 ;  /* 0x028c5007080075a7 */ /* 0x000526000804017f */
[----:B----4-:R-:W-:Y:S05]  /*f140*/  @!P2 NANOSLEEP.SYNCS 0x989680 ;  /* 0x009896800000a95d */ /* 0x010fea0003900000 */
[----:B------:R-:W4:Y:S02]  /*f150*/  @!P2 SYNCS.PHASECHK.TRANS64 P2, [R8+URZ+0x28c50], R7 ;  /* 0x028c50070800a5a7 */ /* 0x000f24000804007f */
[----:B----4-:R-:W-:Y:S05]  /*f160*/  @!P2 BRA `(.L_x_384) ;  /* 0xfffffffc00eca947 */ /* 0x010fea000383ffff */
[----:B------:R-:W-:Y:S05]  /*f170*/  BRA `(.L_x_383) ;  /* 0xffffff6c00147947 */ /* 0x000fea000383ffff */
.L_x_421:
[----:B------:R-:W-:Y:S01]  /*f180*/  SHF.R.U32.HI R2, RZ, 0x5, R2 ;  /* 0x00000005ff027819 */ /* 0x000fe20000011602 */
[----:B------:R-:W-:Y:S01]  /*f190*/  BSSY B0, `(.L_x_486) ;  /* 0x0000009000007945 */ /* 0x000fe20003800000 */
[----:B------:R-:W-:Y:S01]  /*f1a0*/  MOV R12, RZ ;  /* 0x000000ff000c7202 */ /* 0x000fe20000000f00 */
[----:B------:R-:W-:Y:S01]  /*f1b0*/  IMAD.MOV.U32 R11, RZ, RZ, 0x1f ;  /* 0x0000001fff0b7424 */ /* 0x000fe200078e00ff */
[----:B------:R-:W-:Y:S01]  /*f1c0*/  LOP3.LUT R2, R2, 0x3, RZ, 0xc0, !PT ;  /* 0x0000000302027812 */ /* 0x000fe200078ec0ff */
[----:B------:R-:W-:-:S04]  /*f1d0*/  IMAD.MOV.U32 R15, RZ, RZ, -0x1 ;  /* 0xffffffffff0f7424 */ /* 0x000fc800078e00ff */
[----:B------:R-:W-:-:S07]  /*f1e0*/  IMAD.MOV.U32 R13, RZ, RZ, R2 ;  /* 0x000000ffff0d7224 */ /* 0x000fce00078e0002 */
[----:B0----5:R-:W-:Y:S05]  /*f1f0*/  WARPSYNC.COLLECTIVE R15, `(.L_x_487) ;  /* 0x000000000f087348 */ /* 0x021fea0003c00000 */
[----:B------:R1:W2:Y:S02]  /*f200*/  SHFL.IDX P6, R14, R13, R12, R11 ;  /* 0x0000000c0d0e7389 */ /* 0x0002a400000c000b */
[----:B012--5:R-:W-:Y:S01]  /*f210*/  ENDCOLLECTIVE ;  /* 0x000000000000791b */ /* 0x027fe20003800000 */
.L_x_487:
[----:B------:R-:W-:Y:S05]  /*f220*/  BSYNC B0 ;  /* 0x0000000000007941 */ /* 0x000fea0003800000 */
.L_x_486:
[----:B------:R-:W-:Y:S05]  /*f230*/  BRA `(.L_x_488) ;  /* 0xffffffc000407947 */ /* 0x000fea000383ffff */
.L_x_424:
[----:B0-----:R0:W1:Y:S02]  /*f240*/  SYNCS.PHASECHK.TRANS64.TRYWAIT P0, [R27+URZ+0x28c40], R0 ;  /* 0x028c40001b0075a7 */ /* 0x001064000800017f */
[----:B-1----:R-:W-:Y:S05]  /*f250*/  @!P0 NANOSLEEP.SYNCS 0x989680 ;  /* 0x009896800000895d */ /* 0x002fea0003900000 */
[----:B------:R-:W1:Y:S02]  /*f260*/  @!P0 SYNCS.PHASECHK.TRANS64 P0, [R27+URZ+0x28c40], R0 ;  /* 0x028c40001b0085a7 */ /* 0x000e64000800007f */
[----:B-1----:R-:W-:Y:S05]  /*f270*/  @!P0 BRA `(.L_x_424) ;  /* 0xfffffffc00f08947 */ /* 0x002fea000383ffff */
[----:B------:R-:W-:Y:S05]  /*f280*/  BRA `(.L_x_489) ;  /* 0xffffffc400107947 */ /* 0x000fea000383ffff */
.L_x_425:
        /* <DEDUP_REMOVED lines=8> */
.L_x_491:
[----:B------:R-:W-:Y:S05]  /*f310*/  BSYNC B0 ;  /* 0x0000000000007941 */ /* 0x000fea0003800000 */
.L_x_490:
[----:B------:R-:W-:Y:S01]  /*f320*/  IMAD.MOV.U32 R13, RZ, RZ, R0 ;  /* 0x000000ffff0d7224 */ /* 0x000fe200078e0000 */
[----:B------:R-:W-:Y:S01]  /*f330*/  MOV R12, RZ ;  /* 0x000000ff000c7202 */ /* 0x000fe20000000f00 */
[----:B------:R-:W-:Y:S02]  /*f340*/  IMAD.MOV.U32 R11, RZ, RZ, 0x181f ;  /* 0x0000181fff0b7424 */ /* 0x000fe400078e00ff */
[----:B------:R-:W-:Y:S02]  /*f350*/  IMAD.MOV.U32 R15, RZ, RZ, -0x1 ;  /* 0xffffffffff0f7424 */ /* 0x000fe400078e00ff */
[----:B------:R-:W-:Y:S02]  /*f360*/  IMAD.MOV.U32 R2, RZ, RZ, R14 ;  /* 0x000000ffff027224 */ /* 0x000fe400078e000e */
[----:B------:R-:W-:-:S07]  /*f370*/  @P0 IMAD R6, R4, 0x2, R23 ;  /* 0x0000000204060824 */ /* 0x000fce00078e0217 */
[----:B------:R-:W-:Y:S05]  /*f380*/  WARPSYNC.COLLECTIVE R15, `(.L_x_492) ;  /* 0x000000000f087348 */ /* 0x000fea0003c00000 */
[----:B------:R0:W1:Y:S02]  /*f390*/  SHFL.IDX P6, R14, R13, R12, R11 ;  /* 0x0000000c0d0e7389 */ /* 0x00006400000c000b */
[----:B01----:R-:W-:Y:S01]  /*f3a0*/  ENDCOLLECTIVE ;  /* 0x000000000000791b */ /* 0x003fe20003800000 */
.L_x_492:
[----:B------:R-:W-:Y:S02]  /*f3b0*/  IMAD.MOV.U32 R13, RZ, RZ, R5 ;  /* 0x000000ffff0d7224 */ /* 0x000fe400078e0005 */
[----:B------:R-:W-:Y:S02]  /*f3c0*/  IMAD.MOV.U32 R12, RZ, RZ, 0x1 ;  /* 0x00000001ff0c7424 */ /* 0x000fe400078e00ff */
[----:B------:R-:W-:-:S07]  /*f3d0*/  IMAD.MOV.U32 R3, RZ, RZ, R14 ;  /* 0x000000ffff037224 */ /* 0x000fce00078e000e */
[----:B------:R-:W-:Y:S05]  /*f3e0*/  WARPSYNC.COLLECTIVE R15, `(.L_x_493) ;  /* 0x000000000f087348 */ /* 0x000fea0003c00000 */
[----:B------:R0:W1:Y:S02]  /*f3f0*/  SHFL.IDX P6, R14, R13, R12, R11 ;  /* 0x0000000c0d0e7389 */ /* 0x00006400000c000b */
[----:B01----:R-:W-:Y:S01]  /*f400*/  ENDCOLLECTIVE ;  /* 0x000000000000791b */ /* 0x003fe20003800000 */
.L_x_493:
        /* <DEDUP_REMOVED lines=15> */
.L_x_494:
[----:B------:R-:W-:Y:S02]  /*f500*/  @P0 IMAD R6, R4, 0x2, R23 ;  /* 0x0000000204060824 */ /* 0x000fe400078e0217 */
[----:B------:R-:W-:Y:S02]  /*f510*/  IMAD.MOV.U32 R13, RZ, RZ, R5 ;  /* 0x000000ffff0d7224 */ /* 0x000fe400078e0005 */
[----:B------:R-:W-:Y:S02]  /*f520*/  IMAD.MOV.U32 R12, RZ, RZ, 0x2 ;  /* 0x00000002ff0c7424 */ /* 0x000fe400078e00ff */
[----:B------:R-:W-:-:S07]  /*f530*/  IMAD.MOV.U32 R3, RZ, RZ, R14 ;  /* 0x000000ffff037224 */ /* 0x000fce00078e000e */
[----:B------:R-:W-:Y:S05]  /*f540*/  WARPSYNC.COLLECTIVE R15, `(.L_x_495) ;  /* 0x000000000f087348 */ /* 0x000fea0003c00000 */
[----:B------:R0:W1:Y:S02]  /*f550*/  SHFL.IDX P6, R14, R13, R12, R11 ;  /* 0x0000000c0d0e7389 */ /* 0x00006400000c000b */
[----:B01----:R-:W-:Y:S01]  /*f560*/  ENDCOLLECTIVE ;  /* 0x000000000000791b */ /* 0x003fe20003800000 */
.L_x_495:
        /* <DEDUP_REMOVED lines=15> */
.L_x_496:
[----:B------:R-:W-:Y:S02]  /*f660*/  @P0 IMAD R6, R4, 0x2, R23 ;  /* 0x0000000204060824 */ /* 0x000fe400078e0217 */
[----:B------:R-:W-:Y:S02]  /*f670*/  IMAD.MOV.U32 R13, RZ, RZ, R5 ;  /* 0x000000ffff0d7224 */ /* 0x000fe400078e0005 */
[----:B------:R-:W-:Y:S02]  /*f680*/  IMAD.MOV.U32 R12, RZ, RZ, 0x3 ;  /* 0x00000003ff0c7424 */ /* 0x000fe400078e00ff */
[----:B------:R-:W-:-:S07]  /*f690*/  IMAD.MOV.U32 R3, RZ, RZ, R14 ;  /* 0x000000ffff037224 */ /* 0x000fce00078e000e */
[----:B------:R-:W-:Y:S05]  /*f6a0*/  WARPSYNC.COLLECTIVE R15, `(.L_x_497) ;  /* 0x000000000f087348 */ /* 0x000fea0003c00000 */
[----:B------:R0:W1:Y:S02]  /*f6b0*/  SHFL.IDX P6, R14, R13, R12, R11 ;  /* 0x0000000c0d0e7389 */ /* 0x00006400000c000b */
[----:B01----:R-:W-:Y:S01]  /*f6c0*/  ENDCOLLECTIVE ;  /* 0x000000000000791b */ /* 0x003fe20003800000 */
.L_x_497:
[----:B------:R-:W-:-:S04]  /*f6d0*/  @P0 LEA R3, P1, R7, R3, 0x1 ;  /* 0x0000000307030211 */ /* 0x000fc800078208ff */
[----:B------:R-:W-:-:S04]  /*f6e0*/  @P0 IADD3.X R2, RZ, R2, RZ, P1, !PT ;  /* 0x00000002ff020210 */ /* 0x000fc80000ffe4ff */
[----:B------:R-:W-:Y:S01]  /*f6f0*/  @P0 LOP3.LUT R3, R3, R2, RZ, 0x3c, !PT ;  /* 0x0000000203030212 */ /* 0x000fe200078e3cff */
[----:B------:R-:W-:-:S03]  /*f700*/  IMAD.MOV.U32 R13, RZ, RZ, R0 ;  /* 0x000000ffff0d7224 */ /* 0x000fc600078e0000 */
[----:B------:R-:W-:-:S04]  /*f710*/  @P0 LOP3.LUT R2, R3, R2, RZ, 0x3c, !PT ;  /* 0x0000000203020212 */ /* 0x000fc800078e3cff */
[----:B------:R-:W-:Y:S01]  /*f720*/  @P0 LOP3.LUT R3, R3, R2, RZ, 0x3c, !PT ;  /* 0x0000000203030212 */ /* 0x000fe200078e3cff */
[----:B------:R-:W-:-:S04]  /*f730*/  IMAD.MOV.U32 R5, RZ, RZ, R14 ;  /* 0x000000ffff057224 */ /* 0x000fc800078e000e */
[----:B------:R-:W-:Y:S01]  /*f740*/  @!PT LDS RZ, [RZ] ;  /* 0x00000000fffff984 */ /* 0x000fe20000000800 */
[----:B------:R-:W-:Y:S01]  /*f750*/  @!PT LDS RZ, [RZ] ;  /* 0x00000000fffff984 */ /* 0x000fe20000000800 */
[----:B------:R-:W-:Y:S01]  /*f760*/  @!PT LDS RZ, [RZ] ;  /* 0x00000000fffff984 */ /* 0x000fe20000000800 */
[----:B------:R0:W-:Y:S03]  /*f770*/  @P0 LDGSTS.E.BYPASS.LTC128B.128 [R6+0x23400], desc[UR50][R2.64], !P2 ;  /* 0x2340000002060fae */ /* 0x0001e6000d101d72 */
[----:B0-----:R-:W-:Y:S05]  /*f780*/  WARPSYNC.COLLECTIVE R15, `(.L_x_498) ;  /* 0x000000000f087348 */ /* 0x001fea0003c00000 */
[----:B------:R1:W2:Y:S02]  /*f790*/  SHFL.IDX P6, R14, R13, R12, R11 ;  /* 0x0000000c0d0e7389 */ /* 0x0002a400000c000b */
[----:B012---:R-:W-:Y:S01]  /*f7a0*/  ENDCOLLECTIVE ;  /* 0x000000000000791b */ /* 0x007fe20003800000 */
.L_x_498:
[----:B------:R-:W-:Y:S01]  /*f7b0*/  IMAD.MOV.U32 R0, RZ, RZ, R14 ;  /* 0x000000ffff007224 */ /* 0x000fe200078e000e */
[----:B------:R-:W-:Y:S06]  /*f7c0*/  BRA `(.L_x_499) ;  /* 0xffffffc000cc7947 */ /* 0x000fec000383ffff */
.L_x_430:
[----:B------:R-:W-:Y:S01]  /*f7d0*/  IMAD.MOV.U32 R13, RZ, RZ, R4 ;  /* 0x000000ffff0d7224 */ /* 0x000fe200078e0004 */
[----:B------:R-:W-:Y:S01]  /*f7e0*/  MOV R11, 0x181f ;  /* 0x0000181f000b7802 */ /* 0x000fe20000000f00 */
[----:B------:R-:W-:Y:S02]  /*f7f0*/  IMAD.MOV.U32 R12, RZ, RZ, RZ ;  /* 0x000000ffff0c7224 */ /* 0x000fe400078e00ff */
[----:B------:R-:W-:Y:S02]  /*f800*/  IMAD.MOV.U32 R15, RZ, RZ, -0x1 ;  /* 0xffffffffff0f7424 */ /* 0x000fe400078e00ff */
[----:B-----5:R-:W-:Y:S02]  /*f810*/  IMAD R5, R10, R7, RZ ;  /* 0x000000070a057224 */ /* 0x020fe400078e02ff */
[----:B------:R-:W-:-:S07]  /*f820*/  IMAD R17, R17, 0x40, R37 ;  /* 0x0000004011117824 */ /* 0x000fce00078e0225 */
[----:B------:R-:W-:Y:S05]  /*f830*/  WARPSYNC.COLLECTIVE R15, `(.L_x_500) ;  /* 0x000000000f087348 */ /* 0x000fea0003c00000 */
[----:B------:R0:W1:Y:S02]  /*f840*/  SHFL.IDX P6, R14, R13, R12, R11 ;  /* 0x0000000c0d0e7389 */ /* 0x00006400000c000b */
[----:B01----:R-:W-:Y:S01]  /*f850*/  ENDCOLLECTIVE ;  /* 0x000000000000791b */ /* 0x003fe20003800000 */
.L_x_500:
[C---:B------:R-:W-:Y:S01]  /*f860*/  VIADD R6, R17.reuse, 0x10 ;  /* 0x0000001011067836 */ /* 0x040fe20000000000 */
[----:B------:R-:W-:Y:S01]  /*f870*/  ISETP.GE.AND P0, PT, R17, R5, PT ;  /* 0x000000051100720c */ /* 0x000fe20003f06270 */
[----:B------:R-:W-:Y:S02]  /*f880*/  IMAD.MOV.U32 R13, RZ, RZ, R0 ;  /* 0x000000ffff0d7224 */ /* 0x000fe400078e0000 */
[----:B------:R-:W-:-:S10]  /*f890*/  IMAD.MOV.U32 R2, RZ, RZ, R14 ;  /* 0x000000ffff027224 */ /* 0x000fd400078e000e */
[----:B------:R-:W-:Y:S05]  /*f8a0*/  WARPSYNC.COLLECTIVE R15, `(.L_x_501) ;  /* 0x000000000f087348 */ /* 0x000fea0003c00000 */
[----:B------:R0:W1:Y:S02]  /*f8b0*/  SHFL.IDX P6, R14, R13, R12, R11 ;  /* 0x0000000c0d0e7389 */ /* 0x00006400000c000b */
[----:B01----:R-:W-:Y:S01]  /*f8c0*/  ENDCOLLECTIVE ;  /* 0x000000000000791b */ /* 0x003fe20003800000 */
.L_x_501:
[----:B------:R-:W-:Y:S01]  /*f8d0*/  IMAD.MOV.U32 R13, RZ, RZ, R4 ;  /* 0x000000ffff0d7224 */ /* 0x000fe200078e0004 */
[----:B------:R-:W-:Y:S01]  /*f8e0*/  MOV R12, 0x1 ;  /* 0x00000001000c7802 */ /* 0x000fe20000000f00 */
[----:B------:R-:W-:-:S07]  /*f8f0*/  IMAD.MOV.U32 R3, RZ, RZ, R14 ;  /* 0x000000ffff037224 */ /* 0x000fce00078e000e */
[----:B------:R-:W-:Y:S05]  /*f900*/  WARPSYNC.COLLECTIVE R15, `(.L_x_502) ;  /* 0x000000000f087348 */ /* 0x000fea0003c00000 */
[----:B------:R0:W1:Y:S02]  /*f910*/  SHFL.IDX P6, R14, R13, R12, R11 ;  /* 0x0000000c0d0e7389 */ /* 0x00006400000c000b */
[----:B01----:R-:W-:Y:S01]  /*f920*/  ENDCOLLECTIVE ;  /* 0x000000000000791b */ /* 0x003fe20003800000 */
.L_x_502:
[----:B------:R-:W-:-:S05]  /*f930*/  @!P0 LEA R3, P2, R9, R3, 0x1 ;  /* 0x0000000309038211 */ /* 0x000fca00078408ff */
[----:B------:R-:W-:-:S05]  /*f940*/  @!P0 IMAD.X R2, RZ, RZ, R2, P2 ;  /* 0x000000ffff028224 */ /* 0x000fca00010e0602 */
[----:B------:R-:W-:Y:S01]  /*f950*/  @!P0 LOP3.LUT R3, R3, R2, RZ, 0x3c, !PT ;  /* 0x0000000203038212 */ /* 0x000fe200078e3cff */
[----:B------:R-:W-:-:S03]  /*f960*/  IMAD.MOV.U32 R13, RZ, RZ, R0 ;  /* 0x000000ffff0d7224 */ /* 0x000fc600078e0000 */
[----:B------:R-:W-:-:S04]  /*f970*/  @!P0 LOP3.LUT R2, R3, R2, RZ, 0x3c, !PT ;  /* 0x0000000203028212 */ /* 0x000fc800078e3cff */
[----:B------:R-:W-:-:S05]  /*f980*/  @!P0 LOP3.LUT R3, R3, R2, RZ, 0x3c, !PT ;  /* 0x0000000203038212 */ /* 0x000fca00078e3cff */
[----:B------:R-:W-:Y:S01]  /*f990*/  @!PT LDS RZ, [RZ] ;  /* 0x00000000fffff984 */ /* 0x000fe20000000800 */
[----:B------:R-:W-:Y:S01]  /*f9a0*/  @!PT LDS RZ, [RZ] ;  /* 0x00000000fffff984 */ /* 0x000fe20000000800 */
[----:B------:R-:W-:Y:S01]  /*f9b0*/  @!PT LDS RZ, [RZ] ;  /* 0x00000000fffff984 */ /* 0x000fe20000000800 */
[----:B------:R0:W-:Y:S01]  /*f9c0*/  @!P0 LDGSTS.E.BYPASS.LTC128B.128 [R8+0x20400], desc[UR50][R2.64], !P1 ;  /* 0x2040000002088fae */ /* 0x0001e2000c901d72 */
[----:B------:R-:W-:Y:S01]  /*f9d0*/  ISETP.GE.AND P0, PT, R6, R5, PT ;  /* 0x000000050600720c */ /* 0x000fe20003f06270 */
[----:B0-----:R-:W-:-:S12]  /*f9e0*/  IMAD.MOV.U32 R2, RZ, RZ, R14 ;  /* 0x000000ffff027224 */ /* 0x001fd800078e000e */
[----:B------:R-:W-:Y:S05]  /*f9f0*/  WARPSYNC.COLLECTIVE R15, `(.L_x_503) ;  /* 0x000000000f087348 */ /* 0x000fea0003c00000 */
[----:B------:R0:W1:Y:S02]  /*fa00*/  SHFL.IDX P6, R14, R13, R12, R11 ;  /* 0x0000000c0d0e7389 */ /* 0x00006400000c000b */
[----:B01----:R-:W-:Y:S01]  /*fa10*/  ENDCOLLECTIVE ;  /* 0x000000000000791b */ /* 0x003fe20003800000 */
.L_x_503:
[----:B------:R-:W-:Y:S02]  /*fa20*/  IMAD.MOV.U32 R13, RZ, RZ, R4 ;  /* 0x000000ffff0d7224 */ /* 0x000fe400078e0004 */
[----:B------:R-:W-:Y:S02]  /*fa30*/  IMAD.MOV.U32 R12, RZ, RZ, 0x2 ;  /* 0x00000002ff0c7424 */ /* 0x000fe400078e00ff */
[----:B------:R-:W-:-:S07]  /*fa40*/  IMAD.MOV.U32 R3, RZ, RZ, R14 ;  /* 0x000000ffff037224 */ /* 0x000fce00078e000e */
[----:B------:R-:W-:Y:S05]  /*fa50*/  WARPSYNC.COLLECTIVE R15, `(.L_x_504) ;  /* 0x000000000f087348 */ /* 0x000fea0003c00000 */
[----:B------:R0:W1:Y:S02]  /*fa60*/  SHFL.IDX P6, R14, R13, R12, R11 ;  /* 0x0000000c0d0e7389 */ /* 0x00006400000c000b */
[----:B01----:R-:W-:Y:S01]  /*fa70*/  ENDCOLLECTIVE ;  /* 0x000000000000791b */ /* 0x003fe20003800000 */
.L_x_504:
[----:B------:R-:W-:-:S05]  /*fa80*/  @!P0 LEA R3, P2, R9, R3, 0x1 ;  /* 0x0000000309038211 */ /* 0x000fca00078408ff */
[----:B------:R-:W-:-:S05]  /*fa90*/  @!P0 IMAD.X R2, RZ, RZ, R2, P2 ;  /* 0x000000ffff028224 */ /* 0x000fca00010e0602 */
[----:B------:R-:W-:Y:S02]  /*faa0*/  @!P0 LOP3.LUT R3, R3, R2, RZ, 0x3c, !PT ;  /* 0x0000000203038212 */ /* 0x000fe400078e3cff */
[----:B------:R-:W-:Y:S02]  /*fab0*/  MOV R13, R0 ;  /* 0x00000000000d7202 */ /* 0x000fe40000000f00 */
[----:B------:R-:W-:-:S04]  /*fac0*/  @!P0 LOP3.LUT R2, R3, R2, RZ, 0x3c, !PT ;  /* 0x0000000203028212 */ /* 0x000fc800078e3cff */
[----:B------:R-:W-:-:S05]  /*fad0*/  @!P0 LOP3.LUT R3, R3, R2, RZ, 0x3c, !PT ;  /* 0x0000000203038212 */ /* 0x000fca00078e3cff */
[----:B------:R-:W-:Y:S01]  /*fae0*/  @!PT LDS RZ, [RZ] ;  /* 0x00000000fffff984 */ /* 0x000fe20000000800 */
[----:B------:R-:W-:Y:S01]  /*faf0*/  @!PT LDS RZ, [RZ] ;  /* 0x00000000fffff984 */ /* 0x000fe20000000800 */
[----:B------:R-:W-:Y:S01]  /*fb00*/  @!PT LDS RZ, [RZ] ;  /* 0x00000000fffff984 */ /* 0x000fe20000000800 */
[----:B------:R0:W-:Y:S02]  /*fb10*/  @!P0 LDGSTS.E.BYPASS.LTC128B.128 [R8+0x20c00], desc[UR50][R2.64], !P1 ;  /* 0x20c0000002088fae */ /* 0x0001e4000c901d72 */
[----:B0-----:R-:W-:-:S05]  /*fb20*/  VIADD R2, R17, 0x20 ;  /* 0x0000002011027836 */ /* 0x001fca0000000000 */
[----:B------:R-:W-:Y:S01]  /*fb30*/  ISETP.GE.AND P0, PT, R2, R5, PT ;  /* 0x000000050200720c */ /* 0x000fe20003f06270 */
[----:B------:R-:W-:-:S12]  /*fb40*/  IMAD.MOV.U32 R2, RZ, RZ, R14 ;  /* 0x000000ffff027224 */ /* 0x000fd800078e000e */
[----:B------:R-:W-:Y:S05]  /*fb50*/  WARPSYNC.COLLECTIVE R15, `(.L_x_505) ;  /* 0x000000000f087348 */ /* 0x000fea0003c00000 */
[----:B------:R0:W1:Y:S02]  /*fb60*/  SHFL.IDX P6, R14, R13, R12, R11 ;  /* 0x0000000c0d0e7389 */ /* 0x00006400000c000b */
[----:B01----:R-:W-:Y:S01]  /*fb70*/  ENDCOLLECTIVE ;  /* 0x000000000000791b */ /* 0x003fe20003800000 */
.L_x_505:
[----:B------:R-:W-:Y:S02]  /*fb80*/  IMAD.MOV.U32 R13, RZ, RZ, R4 ;  /* 0x000000ffff0d7224 */ /* 0x000fe400078e0004 */
[----:B------:R-:W-:Y:S02]  /*fb90*/  IMAD.MOV.U32 R12, RZ, RZ, 0x3 ;  /* 0x00000003ff0c7424 */ /* 0x000fe400078e00ff */
[----:B------:R-:W-:-:S07]  /*fba0*/  IMAD.MOV.U32 R3, RZ, RZ, R14 ;  /* 0x000000ffff037224 */ /* 0x000fce00078e000e */
[----:B------:R-:W-:Y:S05]  /*fbb0*/  WARPSYNC.COLLECTIVE R15, `(.L_x_506) ;  /* 0x000000000f087348 */ /* 0x000fea0003c00000 */
[----:B------:R0:W1:Y:S02]  /*fbc0*/  SHFL.IDX P6, R14, R13, R12, R11 ;  /* 0x0000000c0d0e7389 */ /* 0x00006400000c000b */
[----:B01----:R-:W-:Y:S01]  /*fbd0*/  ENDCOLLECTIVE ;  /* 0x000000000000791b */ /* 0x003fe20003800000 */
.L_x_506:
[----:B------:R-:W-:-:S05]  /*fbe0*/  @!P0 LEA R3, P2, R9, R3, 0x1 ;  /* 0x0000000309038211 */ /* 0x000fca00078408ff */
[----:B------:R-:W-:-:S05]  /*fbf0*/  @!P0 IMAD.X R2, RZ, RZ, R2, P2 ;  /* 0x000000ffff028224 */ /* 0x000fca00010e0602 */
[----:B------:R-:W-:Y:S01]  /*fc00*/  @!P0 LOP3.LUT R3, R3, R2, RZ, 0x3c, !PT ;  /* 0x0000000203038212 */ /* 0x000fe200078e3cff */
[----:B------:R-:W-:-:S03]  /*fc10*/  IMAD.MOV.U32 R13, RZ, RZ, R0 ;  /* 0x000000ffff0d7224 */ /* 0x000fc600078e0000 */
[----:B------:R-:W-:-:S04]  /*fc20*/  @!P0 LOP3.LUT R2, R3, R2, RZ, 0x3c, !PT ;  /* 0x0000000203028212 */ /* 0x000fc800078e3cff */
[----:B------:R-:W-:Y:S01]  /*fc30*/  @!P0 LOP3.LUT R3, R3, R2, RZ, 0x3c, !PT ;  /* 0x0000000203038212 */ /* 0x000fe200078e3cff */
[----:B------:R-:W-:-:S07]  /*fc40*/  IMAD.MOV.U32 R4, RZ, RZ, R14 ;  /* 0x000000ffff047224 */ /* 0x000fce00078e000e */
[----:B------:R-:W-:Y:S05]  /*fc50*/  WARPSYNC.COLLECTIVE R15, `(.L_x_507) ;  /* 0x000000000f087348 */ /* 0x000fea0003c00000 */
[----:B------:R0:W1:Y:S02]  /*fc60*/  SHFL.IDX P6, R14, R13, R12, R11 ;  /* 0x0000000c0d0e7389 */ /* 0x00006400000c000b */
[----:B01----:R-:W-:Y:S01]  /*fc70*/  ENDCOLLECTIVE ;  /* 0x000000000000791b */ /* 0x003fe20003800000 */
.L_x_507:
[----:B------:R-:W-:Y:S01]  /*fc80*/  @!PT LDS RZ, [RZ] ;  /* 0x00000000fffff984 */ /* 0x000fe20000000800 */
[----:B------:R-:W-:Y:S01]  /*fc90*/  @!PT LDS RZ, [RZ] ;  /* 0x00000000fffff984 */ /* 0x000fe20000000800 */
[----:B------:R-:W-:Y:S01]  /*fca0*/  @!PT LDS RZ, [RZ] ;  /* 0x00000000fffff984 */ /* 0x000fe20000000800 */
[----:B------:R1:W-:Y:S01]  /*fcb0*/  @!P0 LDGSTS.E.BYPASS.LTC128B.128 [R8+0x21400], desc[UR50][R2.64], !P1 ;  /* 0x2140000002088fae */ /* 0x0003e2000c901d72 */
[----:B------:R-:W-:Y:S01]  /*fcc0*/  IMAD.MOV.U32 R0, RZ, RZ, R14 ;  /* 0x000000ffff007224 */ /* 0x000fe200078e000e */
[----:B------:R-:W-:Y:S06]  /*fcd0*/  BRA `(.L_x_508) ;  /* 0xffffffc400dc7947 */ /* 0x000fec000383ffff */
.L_x_433:
[----:B0-----:R0:W1:Y:S02]  /*fce0*/  SYNCS.PHASECHK.TRANS64.TRYWAIT P0, [R23+URZ+0x28c20], R0 ;  /* 0x028c2000170075a7 */ /* 0x001064000800017f */
[----:B-1----:R-:W-:Y:S05]  /*fcf0*/  @!P0 NANOSLEEP.SYNCS 0x989680 ;  /* 0x009896800000895d */ /* 0x002fea0003900000 */
[----:B------:R-:W1:Y:S02]  /*fd00*/  @!P0 SYNCS.PHASECHK.TRANS64 P0, [R23+URZ+0x28c20], R0 ;  /* 0x028c2000170085a7 */ /* 0x000e64000800007f */
[----:B-1----:R-:W-:Y:S05]  /*fd10*/  @!P0 BRA `(.L_x_433) ;  /* 0xfffffffc00f08947 */ /* 0x002fea000383ffff */
[----:B------:R-:W-:Y:S05]  /*fd20*/  BRA `(.L_x_509) ;  /* 0xffffffc800387947 */ /* 0x000fea000383ffff */
.L_x_436:
[----:B0-----:R0:W1:Y:S02]  /*fd30*/  SYNCS.PHASECHK.TRANS64.TRYWAIT P0, [R27+URZ+0x28c60], R0 ;  /* 0x028c60001b0075a7 */ /* 0x001064000800017f */
[----:B-1----:R-:W-:Y:S05]  /*fd40*/  @!P0 NANOSLEEP.SYNCS 0x989680 ;  /* 0x009896800000895d */ /* 0x002fea0003900000 */
[----:B------:R-:W1:Y:S02]  /*fd50*/  @!P0 SYNCS.PHASECHK.TRANS64 P0, [R27+URZ+0x28c60], R0 ;  /* 0x028c60001b0085a7 */ /* 0x000e64000800007f */
[----:B-1----:R-:W-:Y:S05]  /*fd60*/  @!P0 BRA `(.L_x_436) ;  /* 0xfffffffc00f08947 */ /* 0x002fea000383ffff */
[----:B------:R-:W-:Y:S05]  /*fd70*/  BRA `(.L_x_510) ;  /* 0xffffffc800487947 */ /* 0x000fea000383ffff */
.L_x_437:
[----:B------:R-:W-:Y:S01]  /*fd80*/  BSSY B0, `(.L_x_511) ;  /* 0x0000008000007945 */ /* 0x000fe20003800000 */
[----:B------:R-:W-:Y:S01]  /*fd90*/  IMAD.MOV.U32 R13, RZ, RZ, R6 ;  /* 0x000000ffff0d7224 */ /* 0x000fe200078e0006 */
[----:B------:R-:W-:Y:S01]  /*fda0*/  MOV R12, RZ ;  /* 0x000000ff000c7202 */ /* 0x000fe20000000f00 */
[----:B------:R-:W-:Y:S02]  /*fdb0*/  IMAD.MOV.U32 R11, RZ, RZ, 0x181f ;  /* 0x0000181fff0b7424 */ /* 0x000fe400078e00ff */
[----:B------:R-:W-:-:S07]  /*fdc0*/  IMAD.MOV.U32 R15, RZ, RZ, -0x1 ;  /* 0xffffffffff0f7424 */ /* 0x000fce00078e00ff */
[----:B------:R-:W-:Y:S05]  /*fdd0*/  WARPSYNC.COLLECTIVE R15, `(.L_x_512) ;  /* 0x000000000f087348 */ /* 0x000fea0003c00000 */
[----:B------:R0:W1:Y:S02]  /*fde0*/  SHFL.IDX P6, R14, R13, R12, R11 ;  /* 0x0000000c0d0e7389 */ /* 0x00006400000c000b */
[----:B01----:R-:W-:Y:S01]  /*fdf0*/  ENDCOLLECTIVE ;  /* 0x000000000000791b */ /* 0x003fe20003800000 */
.L_x_512:
[----:B------:R-:W-:Y:S05]  /*fe00*/  BSYNC B0 ;  /* 0x0000000000007941 */ /* 0x000fea0003800000 */
.L_x_511:
[----:B------:R0:W5:Y:S01]  /*fe10*/  LDL R8, [R1+0x4] ;  /* 0x0000040001087983 */ /* 0x0001620000100800 */
[----:B------:R-:W-:Y:S01]  /*fe20*/  IMAD.MOV.U32 R13, RZ, RZ, R4 ;  /* 0x000000ffff0d7224 */ /* 0x000fe200078e0004 */
[C---:B------:R-:W-:Y:S01]  /*fe30*/  LOP3.LUT P5, RZ, R30.reuse, 0x2, RZ, 0xc0, !PT ;  /* 0x000000021eff7812 */ /* 0x040fe200078ac0ff */
[----:B------:R-:W-:Y:S01]  /*fe40*/  IMAD.MOV.U32 R12, RZ, RZ, RZ ;  /* 0x000000ffff0c7224 */ /* 0x000fe200078e00ff */
[----:B------:R-:W1:Y:S01]  /*fe50*/  S2R R7, SR_TID.X ;  /* 0x0000000000077919 */ /* 0x000e620000002100 */
[----:B------:R-:W-:Y:S01]  /*fe60*/  IMAD.MOV.U32 R11, RZ, RZ, 0x181f ;  /* 0x0000181fff0b7424 */ /* 0x000fe200078e00ff */
[C---:B------:R-:W-:Y:S01]  /*fe70*/  LOP3.LUT P4, RZ, R30.reuse, 0x4, RZ, 0xc0, !PT ;  /* 0x000000041eff7812 */ /* 0x040fe2000788c0ff */
[----:B------:R-:W-:Y:S01]  /*fe80*/  IMAD.MOV.U32 R15, RZ, RZ, -0x1 ;  /* 0xffffffffff0f7424 */ /* 0x000fe200078e00ff */
[----:B------:R-:W-:Y:S01]  /*fe90*/  LOP3.LUT P3, RZ, R30, 0x8, RZ, 0xc0, !PT ;  /* 0x000000081eff7812 */ /* 0x000fe2000786c0ff */
[----:B------:R-:W-:Y:S01]  /*fea0*/  IMAD.MOV.U32 R3, RZ, RZ, R14 ;  /* 0x000000ffff037224 */ /* 0x000fe200078e000e */
[----:B------:R-:W-:Y:S01]  /*feb0*/  LOP3.LUT R22, R22, 0xfffffeff, RZ, 0xc0, !PT ;  /* 0xfffffeff16167812 */ /* 0x000fe200078ec0ff */
[----:B0-----:R-:W-:-:S10]  /*fec0*/  IMAD R5, R5, 0x2, R23 ;  /* 0x0000000205057824 */ /* 0x001fd400078e0217 */
[----:B-1---5:R-:W-:Y:S05]  /*fed0*/  WARPSYNC.COLLECTIVE R15, `(.L_x_513) ;  /* 0x000000000f087348 */ /* 0x022fea0003c00000 */
[----:B------:R0:W2:Y:S02]  /*fee0*/  SHFL.IDX P6, R14, R13, R12, R11 ;  /* 0x0000000c0d0e7389 */ /* 0x0000a400000c000b */
[----:B012--5:R-:W-:Y:S01]  /*fef0*/  ENDCOLLECTIVE ;  /* 0x000000000000791b */ /* 0x027fe20003800000 */
.L_x_513:
[----:B------:R-:W-:Y:S01]  /*ff00*/  LOP3.LUT P2, RZ, R30, 0x10, RZ, 0xc0, !PT ;  /* 0x000000101eff7812 */ /* 0x000fe2000784c0ff */
[----:B------:R-:W-:Y:S02]  /*ff10*/  IMAD.MOV.U32 R13, RZ, RZ, R6 ;  /* 0x000000ffff0d7224 */ /* 0x000fe400078e0006 */
[----:B------:R-:W-:Y:S02]  /*ff20*/  IMAD.MOV.U32 R12, RZ, RZ, 0x1 ;  /* 0x00000001ff0c7424 */ /* 0x000fe400078e00ff */
[----:B------:R-:W-:Y:S01]  /*ff30*/  IMAD.SHL.U32 R7, R7, 0x8, RZ ;  /* 0x0000000807077824 */ /* 0x000fe200078e00ff */
[----:B------:R-:W-:-:S04]  /*ff40*/  MOV R2, R14 ;  /* 0x0000000e00027202 */ /* 0x000fc80000000f00 */
[----:B------:R-:W-:-:S05]  /*ff50*/  LOP3.LUT R7, R7, 0x38, RZ, 0xc0, !PT ;  /* 0x0000003807077812 */ /* 0x000fca00078ec0ff */
[----:B------:R-:W-:Y:S01]  /*ff60*/  IMAD.SHL.U32 R0, R7, 0x2, RZ ;  /* 0x0000000207007824 */ /* 0x000fe200078e00ff */
[----:B------:R-:W-:-:S04]  /*ff70*/  LOP3.LUT R7, R30, 0x1, RZ, 0xc0, !PT ;  /* 0x000000011e077812 */ /* 0x000fc800078ec0ff */
[----:B------:R-:W-:Y:S02]  /*ff80*/  IADD3 R2, P0, R2, R0, RZ ;  /* 0x0000000002027210 */ /* 0x000fe40007f1e0ff */
[----:B------:R-:W-:-:S03]  /*ff90*/  ISETP.NE.U32.AND P1, PT, R7, 0x1, PT ;  /* 0x000000010700780c */ /* 0x000fc60003f25070 */
[----:B------:R-:W-:Y:S01]  /*ffa0*/  IMAD.X R3, RZ, RZ, R3, P0 ;  /* 0x000000ffff037224 */ /* 0x000fe200000e0603 */
[----:B------:R-:W-:-:S09]  /*ffb0*/  ISETP.LT.OR P0, PT, R29, 0x1, P1 ;  /* 0x000000011d00780c */ /* 0x000fd20000f01670 */
[----:B------:R-:W-:Y:S02]  /*ffc0*/  @P1 LOP3.LUT R22, R22, 0x100, RZ, 0xfc, !PT ;  /* 0x0000010016161812 */ /* 0x000fe400078efcff */
[----:B------:R-:W-:Y:S02]  /*ffd0*/  LOP3.LUT P1, RZ, R30, 0x20, RZ, 0xc0, !PT ;  /* 0x000000201eff7812 */ /* 0x000fe4000782c0ff */
[----:B------:R-:W-:Y:S01]  /*ffe0*/  @!PT LDS RZ, [RZ] ;  /* 0x00000000fffff984 */ /* 0x000fe20000000800 */
[----:B------:R-:W-:Y:S01]  /*fff0*/  @!PT LDS RZ, [RZ] ;  /* 0x00000000fffff984 */ /* 0x000fe20000000800 */
[----:B------:R-:W-:Y:S01]  /*10000*/  @!PT LDS RZ, [RZ] ;  /* 0x00000000fffff984 */ /* 0x000fe20000000800 */
[----:B------:R0:W-:Y:S01]  /*10010*/  LDGSTS.E.BYPASS.LTC128B.128 [R5+0x400], desc[UR50][R2.64], !P0 ;  /* 0x0040000002057fae */ /* 0x0001e2000c101d72 */
[C---:B------:R-:W-:Y:S02]  /*10020*/  ISETP.LT.OR P0, PT, R29.reuse, 0x1, !P5 ;  /* 0x000000011d00780c */ /* 0x040fe40006f01670 */
[----:B------:R-:W-:Y:S02]  /*10030*/  ISETP.LT.OR P6, PT, R29, 0x1, !P1 ;  /* 0x000000011d00780c */ /* 0x000fe40004fc1670 */
[----:B------:R-:W-:-:S09]  /*10040*/  LOP3.LUT R22, R22, 0xfffffdff, RZ, 0xc0, !PT ;  /* 0xfffffdff16167812 */ /* 0x000fd200078ec0ff */
[----:B------:R0:W-:Y:S01]  /*10050*/  LDGSTS.E.BYPASS.LTC128B.128 [R5+0x2400], desc[UR50][R2.64+0x80], !P0 ;  /* 0x0240008002057fae */ /* 0x0001e2000c101d72 */
[----:B------:R-:W-:-:S13]  /*10060*/  ISETP.LT.OR P0, PT, R29, 0x1, !P4 ;  /* 0x000000011d00780c */ /* 0x000fda0006701670 */
[----:B------:R0:W-:Y:S01]  /*10070*/  LDGSTS.E.BYPASS.LTC128B.128 [R5+0x4400], desc[UR50][R2.64+0x100], !P0 ;  /* 0x0440010002057fae */ /* 0x0001e2000c101d72 */
[----:B------:R-:W-:-:S13]  /*10080*/  ISETP.LT.OR P0, PT, R29, 0x1, !P3 ;  /* 0x000000011d00780c */ /* 0x000fda0005f01670 */
[----:B------:R0:W-:Y:S01]  /*10090*/  LDGSTS.E.BYPASS.LTC128B.128 [R5+0x6400], desc[UR50][R2.64+0x180], !P0 ;  /* 0x0640018002057fae */ /* 0x0001e2000c101d72 */
[----:B------:R-:W-:-:S13]  /*100a0*/  ISETP.LT.OR P0, PT, R29, 0x1, !P2 ;  /* 0x000000011d00780c */ /* 0x000fda0005701670 */
[----:B------:R0:W-:Y:S01]  /*100b0*/  LDGSTS.E.BYPASS.LTC128B.128 [R5+0x8400], desc[UR50][R2.64+0x200], !P0 ;  /* 0x0840020002057fae */ /* 0x0001e2000c101d72 */
[----:B------:R-:W-:-:S03]  /*100c0*/  LOP3.LUT P0, RZ, R30, 0x40, RZ, 0xc0, !PT ;  /* 0x000000401eff7812 */ /* 0x000fc6000780c0ff */
[----:B------:R0:W-:Y:S01]  /*100d0*/  LDGSTS.E.BYPASS.LTC128B.128 [R5+0xa400], desc[UR50][R2.64+0x280], !P6 ;  /* 0x0a40028002057fae */ /* 0x0001e2000f101d72 */
[----:B------:R-:W-:-:S13]  /*100e0*/  ISETP.LT.OR P6, PT, R29, 0x1, !P0 ;  /* 0x000000011d00780c */ /* 0x000fda00047c1670 */
[----:B------:R0:W-:Y:S01]  /*100f0*/  LDGSTS.E.BYPASS.LTC128B.128 [R5+0xc400], desc[UR50][R2.64+0x300], !P6 ;  /* 0x0c40030002057fae */ /* 0x0001e2000f101d72 */
[----:B------:R-:W-:-:S04]  /*10100*/  PRMT R7, R8, 0x8880, RZ ;  /* 0x0000888008077816 */ /* 0x000fc800000000ff */
[----:B------:R-:W-:-:S13]  /*10110*/  ISETP.GT.AND P6, PT, R7, -0x1, PT ;  /* 0xffffffff0700780c */ /* 0x000fda0003fc4270 */
[----:B------:R-:W-:Y:S02]  /*10120*/  @P6 LOP3.LUT R22, R22, 0x200, RZ, 0xfc, !PT ;  /* 0x0000020016166812 */ /* 0x000fe400078efcff */
[----:B------:R-:W-:-:S13]  /*10130*/  ISETP.LT.OR P6, PT, R29, 0x1, P6 ;  /* 0x000000011d00780c */ /* 0x000fda00037c1670 */
[----:B------:R0:W-:Y:S02]  /*10140*/  LDGSTS.E.BYPASS.LTC128B.128 [R5+0xe400], desc[UR50][R2.64+0x380], !P6 ;  /* 0x0e40038002057fae */ /* 0x0001e4000f101d72 */
[----:B0-----:R-:W-:Y:S05]  /*10150*/  WARPSYNC.COLLECTIVE R15, `(.L_x_514) ;  /* 0x000000000f087348 */ /* 0x001fea0003c00000 */
[----:B------:R1:W2:Y:S02]  /*10160*/  SHFL.IDX P6, R14, R13, R12, R11 ;  /* 0x0000000c0d0e7389 */ /* 0x0002a400000c000b */
[----:B012---:R-:W-:Y:S01]  /*10170*/  ENDCOLLECTIVE ;  /* 0x000000000000791b */ /* 0x007fe20003800000 */
.L_x_514:
[----:B------:R-:W-:Y:S02]  /*10180*/  IMAD.MOV.U32 R13, RZ, RZ, R4 ;  /* 0x000000ffff0d7224 */ /* 0x000fe400078e0004 */
[----:B------:R-:W-:-:S07]  /*10190*/  IMAD.MOV.U32 R3, RZ, RZ, R14 ;  /* 0x000000ffff037224 */ /* 0x000fce00078e000e */
[----:B------:R-:W-:Y:S05]  /*101a0*/  WARPSYNC.COLLECTIVE R15, `(.L_x_515) ;  /* 0x000000000f087348 */ /* 0x000fea0003c00000 */
[----:B------:R0:W1:Y:S02]  /*101b0*/  SHFL.IDX P6, R14, R13, R12, R11 ;  /* 0x0000000c0d0e7389 */ /* 0x00006400000c000b */
[----:B01----:R-:W-:Y:S01]  /*101c0*/  ENDCOLLECTIVE ;  /* 0x000000000000791b */ /* 0x003fe20003800000 */
.L_x_515:
[----:B------:R-:W-:Y:S02]  /*101d0*/  IMAD.MOV.U32 R13, RZ, RZ, R6 ;  /* 0x000000ffff0d7224 */ /* 0x000fe400078e0006 */
[----:B------:R-:W-:Y:S02]  /*101e0*/  IMAD.MOV.U32 R12, RZ, RZ, 0x2 ;  /* 0x00000002ff0c7424 */ /* 0x000fe400078e00ff */
[----:B------:R-:W-:-:S05]  /*101f0*/  IMAD.MOV.U32 R2, RZ, RZ, R14 ;  /* 0x000000ffff027224 */ /* 0x000fca00078e000e */
[----:B------:R-:W-:-:S04]  /*10200*/  IADD3 R2, P6, R2, R0, RZ ;  /* 0x0000000002027210 */ /* 0x000fc80007fde0ff */
[----:B------:R-:W-:Y:S02]  /*10210*/  IADD3.X R3, RZ, R3, RZ, P6, !PT ;  /* 0x00000003ff037210 */ /* 0x000fe400037fe4ff */
[----:B------:R-:W-:-:S04]  /*10220*/  LOP3.LUT P6, RZ, R22, 0x100, RZ, 0xc0, !PT ;  /* 0x0000010016ff7812 */ /* 0x000fc800078cc0ff */
[----:B------:R-:W-:-:S13]  /*10230*/  ISETP.LT.OR P6, PT, R29, 0x11, P6 ;  /* 0x000000111d00780c */ /* 0x000fda00037c1670 */
[----:B------:R-:W-:Y:S01]  /*10240*/  @!PT LDS RZ, [RZ] ;  /* 0x00000000fffff984 */ /* 0x000fe20000000800 */
[----:B------:R-:W-:Y:S01]  /*10250*/  @!PT LDS RZ, [RZ] ;  /* 0x00000000fffff984 */ /* 0x000fe20000000800 */
[----:B------:R-:W-:Y:S01]  /*10260*/  @!PT LDS RZ, [RZ] ;  /* 0x00000000fffff984 */ /* 0x000fe20000000800 */
[----:B------:R0:W-:Y:S01]  /*10270*/  LDGSTS.E.BYPASS.LTC128B.128 [R5+0xc00], desc[UR50][R2.64], !P6 ;  /* 0x00c0000002057fae */ /* 0x0001e2000f101d72 */
[----:B------:R-:W-:-:S13]  /*10280*/  ISETP.LT.OR P6, PT, R29, 0x11, !P5 ;  /* 0x000000111d00780c */ /* 0x000fda0006fc1670 */
        /* <DEDUP_REMOVED lines=11> */
[----:B------:R-:W-:-:S04]  /*10340*/  LOP3.LUT P6, RZ, R22, 0x200, RZ, 0xc0, !PT ;  /* 0x0000020016ff7812 */ /* 0x000fc800078cc0ff */
[----:B------:R-:W-:-:S13]  /*10350*/  ISETP.LT.OR P6, PT, R29, 0x11, P6 ;  /* 0x000000111d00780c */ /* 0x000fda00037c1670 */
[----:B------:R0:W-:Y:S02]  /*10360*/  LDGSTS.E.BYPASS.LTC128B.128 [R5+0xec00], desc[UR50][R2.64+0x380], !P6 ;  /* 0x0ec0038002057fae */ /* 0x0001e4000f101d72 */
[----:B0-----:R-:W-:Y:S05]  /*10370*/  WARPSYNC.COLLECTIVE R15, `(.L_x_516) ;  /* 0x000000000f087348 */ /* 0x001fea0003c00000 */
[----:B------:R1:W2:Y:S02]  /*10380*/  SHFL.IDX P6, R14, R13, R12, R11 ;  /* 0x0000000c0d0e7389 */ /* 0x0002a400000c000b */
[----:B012---:R-:W-:Y:S01]  /*10390*/  ENDCOLLECTIVE ;  /* 0x000000000000791b */ /* 0x007fe20003800000 */
.L_x_516:
[----:B------:R-:W-:Y:S02]  /*103a0*/  IMAD.MOV.U32 R13, RZ, RZ, R4 ;  /* 0x000000ffff0d7224 */ /* 0x000fe400078e0004 */
[----:B------:R-:W-:-:S07]  /*103b0*/  IMAD.MOV.U32 R7, RZ, RZ, R14 ;  /* 0x000000ffff077224 */ /* 0x000fce00078e000e */
[----:B------:R-:W-:Y:S05]  /*103c0*/  WARPSYNC.COLLECTIVE R15, `(.L_x_517) ;  /* 0x000000000f087348 */ /* 0x000fea0003c00000 */
[----:B------:R0:W1:Y:S02]  /*103d0*/  SHFL.IDX P6, R14, R13, R12, R11 ;  /* 0x0000000c0d0e7389 */ /* 0x00006400000c000b */
[----:B01----:R-:W-:Y:S01]  /*103e0*/  ENDCOLLECTIVE ;  /* 0x000000000000791b */ /* 0x003fe20003800000 */
.L_x_517:
[----:B------:R-:W-:Y:S02]  /*103f0*/  IMAD.MOV.U32 R13, RZ, RZ, R6 ;  /* 0x000000ffff0d7224 */ /* 0x000fe400078e0006 */
[----:B------:R-:W-:Y:S02]  /*10400*/  IMAD.MOV.U32 R12, RZ, RZ, 0x3 ;  /* 0x00000003ff0c7424 */ /* 0x000fe400078e00ff */
[----:B------:R-:W-:-:S05]  /*10410*/  IMAD.MOV.U32 R2, RZ, RZ, R14 ;  /* 0x000000ffff027224 */ /* 0x000fca00078e000e */
[----:B------:R-:W-:-:S05]  /*10420*/  IADD3 R2, P6, R2, R0, RZ ;  /* 0x0000000002027210 */ /* 0x000fca0007fde0ff */
[----:B------:R-:W-:Y:S01]  /*10430*/  IMAD.X R3, RZ, RZ, R7, P6 ;  /* 0x000000ffff037224 */ /* 0x000fe200030e0607 */
        /* <DEDUP_REMOVED lines=24> */
.L_x_518:
[----:B------:R-:W-:Y:S01]  /*105c0*/  IMAD.MOV.U32 R13, RZ, RZ, R4 ;  /* 0x000000ffff0d7224 */ /* 0x000fe200078e0004 */
[----:B------:R-:W-:-:S07]  /*105d0*/  MOV R6, R14 ;  /* 0x0000000e00067202 */ /* 0x000fce0000000f00 */
[----:B------:R-:W-:Y:S05]  /*105e0*/  WARPSYNC.COLLECTIVE R15, `(.L_x_519) ;  /* 0x000000000f087348 */ /* 0x000fea0003c00000 */
[----:B------:R0:W1:Y:S02]  /*105f0*/  SHFL.IDX P6, R14, R13, R12, R11 ;  /* 0x0000000c0d0e7389 */ /* 0x00006400000c000b */
[----:B01----:R-:W-:Y:S01]  /*10600*/  ENDCOLLECTIVE ;  /* 0x000000000000791b */ /* 0x003fe20003800000 */
.L_x_519:
[----:B------:R-:W-:Y:S01]  /*10610*/  IMAD.MOV.U32 R2, RZ, RZ, R14 ;  /* 0x000000ffff027224 */ /* 0x000fe200078e000e */
[----:B------:R-:W-:Y:S06]  /*10620*/  BRA `(.L_x_520) ;  /* 0xffffffc400dc7947 */ /* 0x000fec000383ffff */
.L_x_444:
[----:B0-----:R0:W1:Y:S02]  /*10630*/  SYNCS.PHASECHK.TRANS64.TRYWAIT P0, [R6+URZ+0x28c40], R17 ;  /* 0x028c4011060075a7 */ /* 0x001064000800017f */
[----:B-1----:R-:W-:Y:S05]  /*10640*/  @!P0 NANOSLEEP.SYNCS 0x989680 ;  /* 0x009896800000895d */ /* 0x002fea0003900000 */
[----:B------:R-:W1:Y:S02]  /*10650*/  @!P0 SYNCS.PHASECHK.TRANS64 P0, [R6+URZ+0x28c40], R17 ;  /* 0x028c4011060085a7 */ /* 0x000e64000800007f */
[----:B-1----:R-:W-:Y:S05]  /*10660*/  @!P0 BRA `(.L_x_444) ;  /* 0xfffffffc00f08947 */ /* 0x002fea000383ffff */
[----:B------:R-:W-:Y:S05]  /*10670*/  BRA `(.L_x_521) ;  /* 0xffffffcc00687947 */ /* 0x000fea000383ffff */
.L_x_445:
[----:B------:R-:W-:Y:S01]  /*10680*/  BSSY B1, `(.L_x_522) ;  /* 0x0000008000017945 */ /* 0x000fe20003800000 */
[----:B------:R-:W-:Y:S02]  /*10690*/  IMAD.MOV.U32 R13, RZ, RZ, R27 ;  /* 0x000000ffff0d7224 */ /* 0x000fe400078e001b */
[----:B------:R-:W-:Y:S02]  /*106a0*/  IMAD.MOV.U32 R12, RZ, RZ, RZ ;  /* 0x000000ffff0c7224 */ /* 0x000fe400078e00ff */
[----:B------:R-:W-:Y:S02]  /*106b0*/  IMAD.MOV.U32 R11, RZ, RZ, 0x181f ;  /* 0x0000181fff0b7424 */ /* 0x000fe400078e00ff */
[----:B------:R-:W-:-:S07]  /*106c0*/  IMAD.MOV.U32 R15, RZ, RZ, -0x1 ;  /* 0xffffffffff0f7424 */ /* 0x000fce00078e00ff */
[----:B0-----:R-:W-:Y:S05]  /*106d0*/  WARPSYNC.COLLECTIVE R15, `(.L_x_523) ;  /* 0x000000000f087348 */ /* 0x001fea0003c00000 */
[----:B------:R1:W2:Y:S02]  /*106e0*/  SHFL.IDX P6, R14, R13, R12, R11 ;  /* 0x0000000c0d0e7389 */ /* 0x0002a400000c000b */
[----:B012---:R-:W-:Y:S01]  /*106f0*/  ENDCOLLECTIVE ;  /* 0x000000000000791b */ /* 0x007fe20003800000 */
.L_x_523:
[----:B------:R-:W-:Y:S05]  /*10700*/  BSYNC B1 ;  /* 0x0000000000017941 */ /* 0x000fea0003800000 */
.L_x_522:
[----:B------:R-:W-:Y:S01]  /*10710*/  IMAD.MOV.U32 R13, RZ, RZ, R20 ;  /* 0x000000ffff0d7224 */ /* 0x000fe200078e0014 */
[----:B------:R-:W-:Y:S01]  /*10720*/  MOV R12, RZ ;  /* 0x000000ff000c7202 */ /* 0x000fe20000000f00 */
[----:B------:R-:W-:Y:S02]  /*10730*/  IMAD.MOV.U32 R11, RZ, RZ, 0x181f ;  /* 0x0000181fff0b7424 */ /* 0x000fe400078e00ff */
[----:B------:R-:W-:Y:S02]  /*10740*/  IMAD.MOV.U32 R15, RZ, RZ, -0x1 ;  /* 0xffffffffff0f7424 */ /* 0x000fe400078e00ff */
[----:B------:R-:W-:Y:S02]  /*10750*/  IMAD.MOV.U32 R3, RZ, RZ, R14 ;  /* 0x000000ffff037224 */ /* 0x000fe400078e000e */
[----:B------:R-:W-:-:S07]  /*10760*/  IMAD R21, R8, 0x2, R23 ;  /* 0x0000000208157824 */ /* 0x000fce00078e0217 */
[----:B------:R-:W-:Y:S05]  /*10770*/  WARPSYNC.COLLECTIVE R15, `(.L_x_524) ;  /* 0x000000000f087348 */ /* 0x000fea0003c00000 */
[----:B------:R0:W1:Y:S02]  /*10780*/  SHFL.IDX P6, R14, R13, R12, R11 ;  /* 0x0000000c0d0e7389 */ /* 0x00006400000c000b */
[----:B01----:R-:W-:Y:S01]  /*10790*/  ENDCOLLECTIVE ;  /* 0x000000000000791b */ /* 0x003fe20003800000 */
.L_x_524:
[----:B------:R-:W-:Y:S02]  /*107a0*/  IMAD.MOV.U32 R13, RZ, RZ, R27 ;  /* 0x000000ffff0d7224 */ /* 0x000fe400078e001b */
[----:B------:R-:W-:Y:S02]  /*107b0*/  IMAD.MOV.U32 R12, RZ, RZ, 0x1 ;  /* 0x00000001ff0c7424 */ /* 0x000fe400078e00ff */
[----:B------:R-:W-:-:S07]  /*107c0*/  IMAD.MOV.U32 R2, RZ, RZ, R14 ;  /* 0x000000ffff027224 */ /* 0x000fce00078e000e */
[----:B------:R-:W-:Y:S05]  /*107d0*/  WARPSYNC.COLLECTIVE R15, `(.L_x_525) ;  /* 0x000000000f087348 */ /* 0x000fea0003c00000 */
[----:B------:R0:W1:Y:S02]  /*107e0*/  SHFL.IDX P6, R14, R13, R12, R11 ;  /* 0x0000000c0d0e7389 */ /* 0x00006400000c000b */
[----:B01----:R-:W-:Y:S01]  /*107f0*/  ENDCOLLECTIVE ;  /* 0x000000000000791b */ /* 0x003fe20003800000 */
.L_x_525:
[----:B------:R-:W-:-:S05]  /*10800*/  IADD3 R2, P0, R2, R0, RZ ;  /* 0x0000000002027210 */ /* 0x000fca0007f1e0ff */
[----:B------:R-:W-:-:S05]  /*10810*/  IMAD.X R3, RZ, RZ, R3, P0 ;  /* 0x000000ffff037224 */ /* 0x000fca00000e0603 */
[----:B------:R-:W-:Y:S01]  /*10820*/  @!PT LDS RZ, [RZ] ;  /* 0x00000000fffff984 */ /* 0x000fe20000000800 */
[----:B------:R-:W-:Y:S01]  /*10830*/  @!PT LDS RZ, [RZ] ;  /* 0x00000000fffff984 */ /* 0x000fe20000000800 */
[----:B------:R-:W-:Y:S01]  /*10840*/  @!PT LDS RZ, [RZ] ;  /* 0x00000000fffff984 */ /* 0x000fe20000000800 */
[----:B------:R0:W-:Y:S01]  /*10850*/  LDGSTS.E.BYPASS.LTC128B.128 [R21+0x22400], desc[UR50][R2.64], !P1 ;  /* 0x2240000002157fae */ /* 0x0001e2000c901d72 */
[----:B------:R-:W-:Y:S01]  /*10860*/  MOV R13, R20 ;  /* 0x00000014000d7202 */ /* 0x000fe20000000f00 */
[----:B0-----:R-:W-:-:S07]  /*10870*/  IMAD.MOV.U32 R3, RZ, RZ, R14 ;  /* 0x000000ffff037224 */ /* 0x001fce00078e000e */
[----:B------:R-:W-:Y:S05]  /*10880*/  WARPSYNC.COLLECTIVE R15, `(.L_x_526) ;  /* 0x000000000f087348 */ /* 0x000fea0003c00000 */
[----:B------:R0:W1:Y:S02]  /*10890*/  SHFL.IDX P6, R14, R13, R12, R11 ;  /* 0x0000000c0d0e7389 */ /* 0x00006400000c000b */
[----:B01----:R-:W-:Y:S01]  /*108a0*/  ENDCOLLECTIVE ;  /* 0x000000000000791b */ /* 0x003fe20003800000 */
.L_x_526:
[----:B------:R-:W-:Y:S02]  /*108b0*/  IMAD.MOV.U32 R13, RZ, RZ, R27 ;  /* 0x000000ffff0d7224 */ /* 0x000fe400078e001b */
[----:B------:R-:W-:Y:S02]  /*108c0*/  IMAD.MOV.U32 R12, RZ, RZ, 0x2 ;  /* 0x00000002ff0c7424 */ /* 0x000fe400078e00ff */
[----:B------:R-:W-:-:S07]  /*108d0*/  IMAD.MOV.U32 R2, RZ, RZ, R14 ;  /* 0x000000ffff027224 */ /* 0x000fce00078e000e */
[----:B------:R-:W-:Y:S05]  /*108e0*/  WARPSYNC.COLLECTIVE R15, `(.L_x_527) ;  /* 0x000000000f087348 */ /* 0x000fea0003c00000 */
[----:B------:R0:W1:Y:S02]  /*108f0*/  SHFL.IDX P6, R14, R13, R12, R11 ;  /* 0x0000000c0d0e7389 */ /* 0x00006400000c000b */
[----:B01----:R-:W-:Y:S01]  /*10900*/  ENDCOLLECTIVE ;  /* 0x000000000000791b */ /* 0x003fe20003800000 */
.L_x_527:
        /* <DEDUP_REMOVED lines=11> */
.L_x_528:
[----:B------:R-:W-:Y:S01]  /*109c0*/  MOV R13, R27 ;  /* 0x0000001b000d7202 */ /* 0x000fe20000000f00 */
[----:B------:R-:W-:Y:S02]  /*109d0*/  IMAD.MOV.U32 R12, RZ, RZ, 0x3 ;  /* 0x00000003ff0c7424 */ /* 0x000fe400078e00ff */
[----:B------:R-:W-:-:S07]  /*109e0*/  IMAD.MOV.U32 R2, RZ, RZ, R14 ;  /* 0x000000ffff027224 */ /* 0x000fce00078e000e */
[----:B------:R-:W-:Y:S05]  /*109f0*/  WARPSYNC.COLLECTIVE R15, `(.L_x_529) ;  /* 0x000000000f087348 */ /* 0x000fea0003c00000 */
[----:B------:R0:W1:Y:S02]  /*10a00*/  SHFL.IDX P6, R14, R13, R12, R11 ;  /* 0x0000000c0d0e7389 */ /* 0x00006400000c000b */
[----:B01----:R-:W-:Y:S01]  /*10a10*/  ENDCOLLECTIVE ;  /* 0x000000000000791b */ /* 0x003fe20003800000 */
.L_x_529:
        /* <DEDUP_REMOVED lines=11> */
.L_x_530:
[----:B------:R-:W-:Y:S01]  /*10ad0*/  IMAD.MOV.U32 R2, RZ, RZ, R14 ;  /* 0x000000ffff027224 */ /* 0x000fe200078e000e */
[----:B------:R-:W-:Y:S06]  /*10ae0*/  BRA `(.L_x_531) ;  /* 0xffffffc800f87947 */ /* 0x000fec000383ffff */
.L_x_450:
[----:B---3--:R3:W4:Y:S02]  /*10af0*/  SYNCS.PHASECHK.TRANS64.TRYWAIT P0, [R6+URZ+0x28c60], R17 ;  /* 0x028c6011060075a7 */ /* 0x008724000800017f */
[----:B----4-:R-:W-:Y:S05]  /*10b00*/  @!P0 NANOSLEEP.SYNCS 0x989680 ;  /* 0x009896800000895d */ /* 0x010fea0003900000 */
[----:B------:R-:W4:Y:S02]  /*10b10*/  @!P0 SYNCS.PHASECHK.TRANS64 P0, [R6+URZ+0x28c60], R17 ;  /* 0x028c6011060085a7 */ /* 0x000f24000800007f */
[----:B----4-:R-:W-:Y:S05]  /*10b20*/  @!P0 BRA `(.L_x_450) ;  /* 0xfffffffc00f08947 */ /* 0x010fea000383ffff */
[----:B------:R-:W-:Y:S05]  /*10b30*/  BRA `(.L_x_532) ;  /* 0xffffffcc00487947 */ /* 0x000fea000383ffff */
.L_x_451:
[----:B------:R-:W-:Y:S01]  /*10b40*/  BSSY B1, `(.L_x_533) ;  /* 0x0000008000017945 */ /* 0x000fe20003800000 */
[----:B------:R-:W-:Y:S02]  /*10b50*/  IMAD.MOV.U32 R13, RZ, RZ, R10 ;  /* 0x000000ffff0d7224 */ /* 0x000fe400078e000a */
[----:B------:R-:W-:Y:S02]  /*10b60*/  IMAD.MOV.U32 R12, RZ, RZ, RZ ;  /* 0x000000ffff0c7224 */ /* 0x000fe400078e00ff */
[----:B------:R-:W-:Y:S02]  /*10b70*/  IMAD.MOV.U32 R11, RZ, RZ, 0x181f ;  /* 0x0000181fff0b7424 */ /* 0x000fe400078e00ff */
[----:B------:R-:W-:-:S07]  /*10b80*/  IMAD.MOV.U32 R15, RZ, RZ, -0x1 ;  /* 0xffffffffff0f7424 */ /* 0x000fce00078e00ff */
[----:B-12---:R-:W-:Y:S05]  /*10b90*/  WARPSYNC.COLLECTIVE R15, `(.L_x_534) ;  /* 0x000000000f087348 */ /* 0x006fea0003c00000 */
[----:B------:R0:W3:Y:S02]  /*10ba0*/  SHFL.IDX P6, R14, R13, R12, R11 ;  /* 0x0000000c0d0e7389 */ /* 0x0000e400000c000b */
[----:B0123--:R-:W-:Y:S01]  /*10bb0*/  ENDCOLLECTIVE ;  /* 0x000000000000791b */ /* 0x00ffe20003800000 */
.L_x_534:
[----:B------:R-:W-:Y:S05]  /*10bc0*/  BSYNC B1 ;  /* 0x0000000000017941 */ /* 0x000fea0003800000 */
.L_x_533:
[----:B------:R-:W-:Y:S01]  /*10bd0*/  IMAD.MOV.U32 R13, RZ, RZ, R9 ;  /* 0x000000ffff0d7224 */ /* 0x000fe200078e0009 */
[----:B------:R-:W-:Y:S01]  /*10be0*/  MOV R3, R14 ;  /* 0x0000000e00037202 */ /* 0x000fe20000000f00 */
[----:B------:R-:W-:Y:S01]  /*10bf0*/  IMAD.MOV.U32 R12, RZ, RZ, RZ ;  /* 0x000000ffff0c7224 */ /* 0x000fe200078e00ff */
[C---:B------:R-:W-:Y:S01]  /*10c00*/  LOP3.LUT P2, RZ, R22.reuse, 0x40, RZ, 0xc0, !PT ;  /* 0x0000004016ff7812 */ /* 0x040fe2000784c0ff */
[----:B------:R-:W-:Y:S01]  /*10c10*/  IMAD.MOV.U32 R11, RZ, RZ, 0x181f ;  /* 0x0000181fff0b7424 */ /* 0x000fe200078e00ff */
[C---:B------:R-:W-:Y:S01]  /*10c20*/  LOP3.LUT P1, RZ, R22.reuse, 0x20, RZ, 0xc0, !PT ;  /* 0x0000002016ff7812 */ /* 0x040fe2000782c0ff */
[----:B------:R-:W-:Y:S01]  /*10c30*/  IMAD.MOV.U32 R15, RZ, RZ, -0x1 ;  /* 0xffffffffff0f7424 */ /* 0x000fe200078e00ff */
[----:B------:R-:W-:Y:S01]  /*10c40*/  LOP3.LUT R22, R22, 0xffffbfff, RZ, 0xc0, !PT ;  /* 0xffffbfff16167812 */ /* 0x000fe200078ec0ff */
[----:B------:R-:W-:-:S10]  /*10c50*/  IMAD R17, R17, 0x2, R23 ;  /* 0x0000000211117824 */ /* 0x000fd400078e0217 */
[----:B------:R-:W-:Y:S05]  /*10c60*/  WARPSYNC.COLLECTIVE R15, `(.L_x_535) ;  /* 0x000000000f087348 */ /* 0x000fea0003c00000 */
[----:B------:R0:W1:Y:S02]  /*10c70*/  SHFL.IDX P6, R14, R13, R12, R11 ;  /* 0x0000000c0d0e7389 */ /* 0x00006400000c000b */
[----:B01----:R-:W-:Y:S01]  /*10c80*/  ENDCOLLECTIVE ;  /* 0x000000000000791b */ /* 0x003fe20003800000 */
.L_x_535:
[----:B------:R-:W-:-:S04]  /*10c90*/  @P3 LOP3.LUT R22, R22, 0x4000, RZ, 0xfc, !PT ;  /* 0x0000400016163812 */ /* 0x000fc800078efcff */
[C---:B------:R-:W-:Y:S01]  /*10ca0*/  LOP3.LUT P3, RZ, R22.reuse, 0x10, RZ, 0xc0, !PT ;  /* 0x0000001016ff7812 */ /* 0x040fe2000786c0ff */
[----:B------:R-:W-:Y:S01]  /*10cb0*/  IMAD.MOV.U32 R13, RZ, RZ, R10 ;  /* 0x000000ffff0d7224 */ /* 0x000fe200078e000a */
[----:B------:R-:W-:Y:S01]  /*10cc0*/  MOV R12, 0x1 ;  /* 0x00000001000c7802 */ /* 0x000fe20000000f00 */
[----:B------:R-:W-:Y:S01]  /*10cd0*/  IMAD.MOV.U32 R2, RZ, RZ, R14 ;  /* 0x000000ffff027224 */ /* 0x000fe200078e000e */
[C---:B------:R-:W-:Y:S02]  /*10ce0*/  LOP3.LUT P6, RZ, R22.reuse, 0x80, RZ, 0xc0, !PT ;  /* 0x0000008016ff7812 */ /* 0x040fe400078cc0ff */
[----:B------:R-:W-:Y:S02]  /*10cf0*/  LOP3.LUT R22, R22, 0xfffeffff, RZ, 0xc0, !PT ;  /* 0xfffeffff16167812 */ /* 0x000fe400078ec0ff */
[----:B------:R-:W-:-:S05]  /*10d00*/  IADD3 R2, P0, R2, R0, RZ ;  /* 0x0000000002027210 */ /* 0x000fca0007f1e0ff */
[----:B------:R-:W-:Y:S01]  /*10d10*/  @P3 LOP3.LUT R22, R22, 0x10000, RZ, 0xfc, !PT ;  /* 0x0001000016163812 */ /* 0x000fe200078efcff */
[----:B------:R-:W-:Y:S01]  /*10d20*/  IMAD.X R3, RZ, RZ, R3, P0 ;  /* 0x000000ffff037224 */ /* 0x000fe200000e0603 */
[----:B------:R-:W-:-:S04]  /*10d30*/  ISETP.NE.U32.AND P0, PT, R30, RZ, PT ;  /* 0x000000ff1e00720c */ /* 0x000fc80003f05070 */
[----:B------:R-:W-:Y:S01]  /*10d40*/  @!PT LDS RZ, [RZ] ;  /* 0x00000000fffff984 */ /* 0x000fe20000000800 */
[----:B------:R-:W-:Y:S01]  /*10d50*/  @!PT LDS RZ, [RZ] ;  /* 0x00000000fffff984 */ /* 0x000fe20000000800 */
[----:B------:R-:W-:Y:S01]  /*10d60*/  @!PT LDS RZ, [RZ] ;  /* 0x00000000fffff984 */ /* 0x000fe20000000800 */
[----:B------:R0:W-:Y:S09]  /*10d70*/  LDGSTS.E.BYPASS.LTC128B.128 [R17+0x400], desc[UR50][R2.64], !P6 ;  /* 0x0040000002117fae */ /* 0x0001f2000f101d72 */
[----:B0-----:R-:W-:Y:S05]  /*10d80*/  WARPSYNC.COLLECTIVE R15, `(.L_x_536) ;  /* 0x000000000f087348 */ /* 0x001fea0003c00000 */
[----:B------:R1:W2:Y:S02]  /*10d90*/  SHFL.IDX P6, R14, R13, R12, R11 ;  /* 0x0000000c0d0e7389 */ /* 0x0002a400000c000b */
[----:B012---:R-:W-:Y:S01]  /*10da0*/  ENDCOLLECTIVE ;  /* 0x000000000000791b */ /* 0x007fe20003800000 */
.L_x_536:
[----:B------:R-:W-:Y:S01]  /*10db0*/  @!PT LDS RZ, [RZ] ;  /* 0x00000000fffff984 */ /* 0x000fe20000000800 */
[----:B------:R-:W-:Y:S01]  /*10dc0*/  @!PT LDS RZ, [RZ] ;  /* 0x00000000fffff984 */ /* 0x000fe20000000800 */
[----:B------:R-:W-:Y:S01]  /*10dd0*/  @!PT LDS RZ, [RZ] ;  /* 0x00000000fffff984 */ /* 0x000fe20000000800 */
[----:B------:R0:W-:Y:S04]  /*10de0*/  LDGSTS.E.BYPASS.LTC128B.128 [R17+0x2400], desc[UR50][R2.64+0x80], !P2 ;  /* 0x0240008002117fae */ /* 0x0001e8000d101d72 */
[----:B------:R0:W-:Y:S01]  /*10df0*/  LDGSTS.E.BYPASS.LTC128B.128 [R17+0x4400], desc[UR50][R2.64+0x100], !P1 ;  /* 0x0440010002117fae */ /* 0x0001e2000c901d72 */
[----:B------:R-:W-:-:S03]  /*10e00*/  ISETP.NE.U32.AND P1, PT, R29, RZ, PT ;  /* 0x000000ff1d00720c */ /* 0x000fc60003f25070 */
[----:B------:R0:W-:Y:S01]  /*10e10*/  LDGSTS.E.BYPASS.LTC128B.128 [R17+0x6400], desc[UR50][R2.64+0x180], !P3 ;  /* 0x0640018002117fae */ /* 0x0001e2000d901d72 */
[----:B------:R-:W-:Y:S01]  /*10e20*/  LOP3.LUT P3, RZ, R22, 0x80, RZ, 0xc0, !PT ;  /* 0x0000008016ff7812 */ /* 0x000fe2000786c0ff */
[----:B------:R-:W-:Y:S02]  /*10e30*/  IMAD.MOV.U32 R13, RZ, RZ, R9 ;  /* 0x000000ffff0d7224 */ /* 0x000fe400078e0009 */
[----:B------:R0:W-:Y:S04]  /*10e40*/  LDGSTS.E.BYPASS.LTC128B.128 [R17+0x8400], desc[UR50][R2.64+0x200], !P5 ;  /* 0x0840020002117fae */ /* 0x0001e8000e901d72 */
[----:B------:R0:W-:Y:S01]  /*10e50*/  LDGSTS.E.BYPASS.LTC128B.128 [R17+0xa400], desc[UR50][R2.64+0x280], !P4 ;  /* 0x0a40028002117fae */ /* 0x0001e2000e101d72 */
[----:B------:R-:W-:-:S03]  /*10e60*/  IMAD.MOV.U32 R5, RZ, RZ, R14 ;  /* 0x000000ffff057224 */ /* 0x000fc600078e000e */
[----:B------:R0:W-:Y:S04]  /*10e70*/  LDGSTS.E.BYPASS.LTC128B.128 [R17+0xc400], desc[UR50][R2.64+0x300], P0 ;  /* 0x0c40030002117fae */ /* 0x0001e80008101d72 */
[----:B0-----:R-:W-:Y:S05]  /*10e80*/  WARPSYNC.COLLECTIVE R15, `(.L_x_537) ;  /* 0x000000000f087348 */ /* 0x001fea0003c00000 */
[----:B------:R1:W2:Y:S02]  /*10e90*/  SHFL.IDX P6, R14, R13, R12, R11 ;  /* 0x0000000c0d0e7389 */ /* 0x0002a400000c000b */
[----:B012---:R-:W-:Y:S01]  /*10ea0*/  ENDCOLLECTIVE ;  /* 0x000000000000791b */ /* 0x007fe20003800000 */
.L_x_537:
[----:B------:R-:W-:Y:S01]  /*10eb0*/  @!PT LDS RZ, [RZ] ;  /* 0x00000000fffff984 */ /* 0x000fe20000000800 */
[----:B------:R-:W-:Y:S01]  /*10ec0*/  @!PT LDS RZ, [RZ] ;  /* 0x00000000fffff984 */ /* 0x000fe20000000800 */
[----:B------:R-:W-:Y:S01]  /*10ed0*/  @!PT LDS RZ, [RZ] ;  /* 0x00000000fffff984 */ /* 0x000fe20000000800 */
[----:B------:R0:W-:Y:S01]  /*10ee0*/  LDGSTS.E.BYPASS.LTC128B.128 [R17+0xe400], desc[UR50][R2.64+0x380], P1 ;  /* 0x0e40038002117fae */ /* 0x0001e20008901d72 */
[----:B------:R-:W-:Y:S02]  /*10ef0*/  IMAD.MOV.U32 R13, RZ, RZ, R10 ;  /* 0x000000ffff0d7224 */ /* 0x000fe400078e000a */
[----:B------:R-:W-:Y:S01]  /*10f00*/  IMAD.MOV.U32 R12, RZ, RZ, 0x2 ;  /* 0x00000002ff0c7424 */ /* 0x000fe200078e00ff */
[----:B0-----:R-:W-:Y:S02]  /*10f10*/  IADD3 R2, P2, R14, R0, RZ ;  /* 0x000000000e027210 */ /* 0x001fe40007f5e0ff */
[----:B------:R-:W-:-:S03]  /*10f20*/  LOP3.LUT P6, RZ, R22, 0x20, RZ, 0xc0, !PT ;  /* 0x0000002016ff7812 */ /* 0x000fc600078cc0ff */
[----:B------:R-:W-:Y:S01]  /*10f30*/  IMAD.X R3, RZ, RZ, R5, P2 ;  /* 0x000000ffff037224 */ /* 0x000fe200010e0605 */
[----:B------:R-:W-:-:S04]  /*10f40*/  LOP3.LUT P2, RZ, R22, 0x40, RZ, 0xc0, !PT ;  /* 0x0000004016ff7812 */ /* 0x000fc8000784c0ff */
[----:B------:R0:W-:Y:S01]  /*10f50*/  LDGSTS.E.BYPASS.LTC128B.128 [R17+0xc00], desc[UR50][R2.64], !P3 ;  /* 0x00c0000002117fae */ /* 0x0001e2000d901d72 */
[C---:B------:R-:W-:Y:S02]  /*10f60*/  LOP3.LUT P3, RZ, R22.reuse, 0x10000, RZ, 0xc0, !PT ;  /* 0x0001000016ff7812 */ /* 0x040fe4000786c0ff */
[----:B------:R-:W-:-:S06]  /*10f70*/  LOP3.LUT R22, R22, 0xffff7fff, RZ, 0xc0, !PT ;  /* 0xffff7fff16167812 */ /* 0x000fcc00078ec0ff */
[----:B------:R0:W-:Y:S04]  /*10f80*/  LDGSTS.E.BYPASS.LTC128B.128 [R17+0x2c00], desc[UR50][R2.64+0x80], !P2 ;  /* 0x02c0008002117fae */ /* 0x0001e8000d101d72 */
[----:B------:R0:W-:Y:S01]  /*10f90*/  LDGSTS.E.BYPASS.LTC128B.128 [R17+0x4c00], desc[UR50][R2.64+0x100], !P6 ;  /* 0x04c0010002117fae */ /* 0x0001e2000f101d72 */
[----:B------:R-:W-:-:S07]  /*10fa0*/  @P3 LOP3.LUT R22, R22, 0x8000, RZ, 0xfc, !PT ;  /* 0x0000800016163812 */ /* 0x000fce00078efcff */
[----:B0-----:R-:W-:Y:S05]  /*10fb0*/  WARPSYNC.COLLECTIVE R15, `(.L_x_538) ;  /* 0x000000000f087348 */ /* 0x001fea0003c00000 */
[----:B------:R1:W2:Y:S02]  /*10fc0*/  SHFL.IDX P6, R14, R13, R12, R11 ;  /* 0x0000000c0d0e7389 */ /* 0x0002a400000c000b */
[----:B012---:R-:W-:Y:S01]  /*10fd0*/  ENDCOLLECTIVE ;  /* 0x000000000000791b */ /* 0x007fe20003800000 */
.L_x_538:
[----:B------:R-:W-:Y:S01]  /*10fe0*/  @!PT LDS RZ, [RZ] ;  /* 0x00000000fffff984 */ /* 0x000fe20000000800 */
[----:B------:R-:W-:Y:S01]  /*10ff0*/  @!PT LDS RZ, [RZ] ;  /* 0x00000000fffff984 */ /* 0x000fe20000000800 */
[----:B------:R-:W-:Y:S01]  /*11000*/  @!PT LDS RZ, [RZ] ;  /* 0x00000000fffff984 */ /* 0x000fe20000000800 */
[----:B------:R0:W-:Y:S01]  /*11010*/  LDGSTS.E.BYPASS.LTC128B.128 [R17+0x6c00], desc[UR50][R2.64+0x180], !P3 ;  /* 0x06c0018002117fae */ /* 0x0001e2000d901d72 */
[----:B------:R-:W-:-:S03]  /*11020*/  LOP3.LUT P3, RZ, R22, 0x80, RZ, 0xc0, !PT ;  /* 0x0000008016ff7812 */ /* 0x000fc6000786c0ff */
        /* <DEDUP_REMOVED lines=9> */
.L_x_539:
[----:B------:R-:W-:Y:S01]  /*110c0*/  MOV R13, R10 ;  /* 0x0000000a000d7202 */ /* 0x000fe20000000f00 */
        /* <DEDUP_REMOVED lines=9> */
[----:B------:R-:W-:-:S08]  /*11160*/  LOP3.LUT P3, RZ, R22, 0x8000, RZ, 0xc0, !PT ;  /* 0x0000800016ff7812 */ /* 0x000fd0000786c0ff */
[----:B------:R0:W-:Y:S04]  /*11170*/  LDGSTS.E.BYPASS.LTC128B.128 [R17+0x3400], desc[UR50][R2.64+0x80], !P2 ;  /* 0x0340008002117fae */ /* 0x0001e8000d101d72 */
[----:B------:R0:W-:Y:S02]  /*11180*/  LDGSTS.E.BYPASS.LTC128B.128 [R17+0x5400], desc[UR50][R2.64+0x100], !P6 ;  /* 0x0540010002117fae */ /* 0x0001e4000f101d72 */
[----:B0-----:R-:W-:Y:S05]  /*11190*/  WARPSYNC.COLLECTIVE R15, `(.L_x_540) ;  /* 0x000000000f087348 */ /* 0x001fea0003c00000 */
[----:B------:R1:W2:Y:S02]  /*111a0*/  SHFL.IDX P6, R14, R13, R12, R11 ;  /* 0x0000000c0d0e7389 */ /* 0x0002a400000c000b */
[----:B012---:R-:W-:Y:S01]  /*111b0*/  ENDCOLLECTIVE ;  /* 0x000000000000791b */ /* 0x007fe20003800000 */
.L_x_540:
        /* <DEDUP_REMOVED lines=14> */
.L_x_541:
[----:B------:R-:W-:Y:S05]  /*112a0*/  BRA `(.L_x_542) ;  /* 0xffffffc800b47947 */ /* 0x000fea000383ffff */
.L_x_459:
[----:B------:R-:W-:Y:S01]  /*112b0*/  BSSY B0, `(.L_x_543) ;  /* 0x0000008000007945 */ /* 0x000fe20003800000 */
[----:B------:R-:W-:Y:S02]  /*112c0*/  IMAD.MOV.U32 R13, RZ, RZ, R16 ;  /* 0x000000ffff0d7224 */ /* 0x000fe400078e0010 */
[----:B------:R-:W-:Y:S02]  /*112d0*/  IMAD.MOV.U32 R12, RZ, RZ, RZ ;  /* 0x000000ffff0c7224 */ /* 0x000fe400078e00ff */
[----:B------:R-:W-:Y:S02]  /*112e0*/  IMAD.MOV.U32 R11, RZ, RZ, 0x1f ;  /* 0x0000001fff0b7424 */ /* 0x000fe400078e00ff */
[----:B------:R-:W-:-:S07]  /*112f0*/  IMAD.MOV.U32 R15, RZ, RZ, -0x1 ;  /* 0xffffffffff0f7424 */ /* 0x000fce00078e00ff */
[----:B0123--:R-:W-:Y:S05]  /*11300*/  WARPSYNC.COLLECTIVE R15, `(.L_x_544) ;  /* 0x000000000f087348 */ /* 0x00ffea0003c00000 */
[----:B------:R4:W0:Y:S02]  /*11310*/  SHFL.IDX P6, R14, R13, R12, R11 ;  /* 0x0000000c0d0e7389 */ /* 0x00082400000c000b */
[----:B01234-:R-:W-:Y:S01]  /*11320*/  ENDCOLLECTIVE ;  /* 0x000000000000791b */ /* 0x01ffe20003800000 */
.L_x_544:
[----:B------:R-:W-:Y:S05]  /*11330*/  BSYNC B0 ;  /* 0x0000000000007941 */ /* 0x000fea0003800000 */
.L_x_543:
[----:B------:R-:W-:Y:S01]  /*11340*/  MOV R13, R16 ;  /* 0x00000010000d7202 */ /* 0x000fe20000000f00 */
[----:B------:R-:W-:Y:S02]  /*11350*/  IMAD.MOV.U32 R12, RZ, RZ, 0x1 ;  /* 0x00000001ff0c7424 */ /* 0x000fe400078e00ff */
[----:B------:R-:W-:Y:S02]  /*11360*/  IMAD.MOV.U32 R11, RZ, RZ, 0x1f ;  /* 0x0000001fff0b7424 */ /* 0x000fe400078e00ff */
[----:B------:R-:W-:Y:S02]  /*11370*/  IMAD.MOV.U32 R15, RZ, RZ, -0x1 ;  /* 0xffffffffff0f7424 */ /* 0x000fe400078e00ff */
[----:B------:R-:W-:Y:S02]  /*11380*/  IMAD.IADD R5, R19, 0x1, R8 ;  /* 0x0000000113057824 */ /* 0x000fe400078e0208 */
[----:B------:R-:W-:-:S07]  /*11390*/  IMAD.MOV.U32 R0, RZ, RZ, R14 ;  /* 0x000000ffff007224 */ /* 0x000fce00078e000e */
[----:B------:R-:W-:Y:S05]  /*113a0*/  WARPSYNC.COLLECTIVE R15, `(.L_x_545) ;  /* 0x000000000f087348 */ /* 0x000fea0003c00000 */
[----:B------:R0:W1:Y:S02]  /*113b0*/  SHFL.IDX P6, R14, R13, R12, R11 ;  /* 0x0000000c0d0e7389 */ /* 0x00006400000c000b */
[----:B01----:R-:W-:Y:S01]  /*113c0*/  ENDCOLLECTIVE ;  /* 0x000000000000791b */ /* 0x003fe20003800000 */
.L_x_545:
[----:B------:R-:W-:Y:S02]  /*113d0*/  ULDC UR4, c[0x0][0xc3c] ;  /* 0x00030f0000047ab9 */ /* 0x000fe40000000800 */
[----:B------:R-:W-:-:S13]  /*113e0*/  ISETP.GE.OR P1, PT, R5, UR4, !P0 ;  /* 0x0000000405007c0c */ /* 0x000fda000c726670 */
[----:B------:R-:W0:Y:S01]  /*113f0*/  @!P1 LDC.64 R2, c[0x0][0xc80] ;  /* 0x00032000ff029b82 */ /* 0x000e220000000a00 */
[----:B------:R-:W-:Y:S01]  /*11400*/  MOV R11, RZ ;  /* 0x000000ff000b7202 */ /* 0x000fe20000000f00 */
[----:B------:R-:W-:Y:S02]  /*11410*/  IMAD.MOV.U32 R4, RZ, RZ, R14 ;  /* 0x000000ffff047224 */ /* 0x000fe400078e000e */
[----:B0-----:R-:W-:-:S06]  /*11420*/  @!P1 IMAD.WIDE R2, R5, 0x4, R2 ;  /* 0x0000000405029825 */ /* 0x001fcc00078e0202 */
[----:B------:R-:W2:Y:S01]  /*11430*/  @!P1 LDG.E R2, desc[UR50][R2.64] ;  /* 0x0000003202029981 */ /* 0x000ea2000c1e1900 */
[----:B------:R-:W-:Y:S01]  /*11440*/  IMAD.MOV.U32 R5, RZ, RZ, RZ ;  /* 0x000000ffff057224 */ /* 0x000fe200078e00ff */
[C---:B------:R-:W-:Y:S02]  /*11450*/  ISETP.GE.U32.AND P2, PT, R8.reuse, 0x2, PT ;  /* 0x000000020800780c */ /* 0x040fe40003f46070 */
[C---:B------:R-:W-:Y:S02]  /*11460*/  ISETP.GE.U32.AND P3, PT, R8.reuse, 0x4, PT ;  /* 0x000000040800780c */ /* 0x040fe40003f66070 */
[C---:B------:R-:W-:Y:S02]  /*11470*/  ISETP.GE.U32.AND P4, PT, R8.reuse, 0x8, PT ;  /* 0x000000080800780c */ /* 0x040fe40003f86070 */
[C---:B------:R-:W-:Y:S01]  /*11480*/  ISETP.GE.U32.AND P5, PT, R8.reuse, 0x10, PT ;  /* 0x000000100800780c */ /* 0x040fe20003fa6070 */
[----:B--2---:R-:W-:Y:S01]  /*11490*/  @!P1 IMAD.MOV.U32 R5, RZ, RZ, R2 ;  /* 0x000000ffff059224 */ /* 0x004fe200078e0002 */
[----:B------:R-:W-:-:S03]  /*114a0*/  ISETP.NE.AND P1, PT, R8, RZ, PT ;  /* 0x000000ff0800720c */ /* 0x000fc60003f25270 */
[----:B------:R-:W-:-:S10]  /*114b0*/  IMAD.MOV.U32 R13, RZ, RZ, R5 ;  /* 0x000000ffff0d7224 */ /* 0x000fd400078e0005 */
[----:B------:R-:W-:Y:S05]  /*114c0*/  WARPSYNC.COLLECTIVE R15, `(.L_x_546) ;  /* 0x000000000f087348 */ /* 0x000fea0003c00000 */
[----:B------:R0:W1:Y:S02]  /*114d0*/  SHFL.UP P6, R14, R13, R12, R11 ;  /* 0x0400000c0d0e7389 */ /* 0x00006400000c000b */
[----:B01----:R-:W-:Y:S01]  /*114e0*/  ENDCOLLECTIVE ;  /* 0x000000000000791b */ /* 0x003fe20003800000 */
.L_x_546:
[----:B------:R-:W-:Y:S01]  /*114f0*/  IMAD.MOV.U32 R12, RZ, RZ, 0x2 ;  /* 0x00000002ff0c7424 */ /* 0x000fe200078e00ff */
[----:B------:R-:W-:-:S05]  /*11500*/  SEL R6, R14, RZ, P1 ;  /* 0x000000ff0e067207 */ /* 0x000fca0000800000 */
[----:B------:R-:W-:-:S04]  /*11510*/  IMAD.IADD R6, R5, 0x1, R6 ;  /* 0x0000000105067824 */ /* 0x000fc800078e0206 */
[----:B------:R-:W-:-:S07]  /*11520*/  IMAD.MOV.U32 R13, RZ, RZ, R6 ;  /* 0x000000ffff0d7224 */ /* 0x000fce00078e0006 */
[----:B------:R-:W-:Y:S05]  /*11530*/  WARPSYNC.COLLECTIVE R15, `(.L_x_547) ;  /* 0x000000000f087348 */ /* 0x000fea0003c00000 */
[----:B------:R0:W1:Y:S02]  /*11540*/  SHFL.UP P6, R14, R13, R12, R11 ;  /* 0x0400000c0d0e7389 */ /* 0x00006400000c000b */
[----:B01----:R-:W-:Y:S01]  /*11550*/  ENDCOLLECTIVE ;  /* 0x000000000000791b */ /* 0x003fe20003800000 */
.L_x_547:
[----:B------:R-:W-:Y:S01]  /*11560*/  IMAD.MOV.U32 R12, RZ, RZ, 0x4 ;  /* 0x00000004ff0c7424 */ /* 0x000fe200078e00ff */
[----:B------:R-:W-:-:S05]  /*11570*/  SEL R7, R14, RZ, P2 ;  /* 0x000000ff0e077207 */ /* 0x000fca0001000000 */
[----:B------:R-:W-:-:S04]  /*11580*/  IMAD.IADD R7, R6, 0x1, R7 ;  /* 0x0000000106077824 */ /* 0x000fc800078e0207 */
[----:B------:R-:W-:-:S07]  /*11590*/  IMAD.MOV.U32 R13, RZ, RZ, R7 ;  /* 0x000000ffff0d7224 */ /* 0x000fce00078e0007 */
[----:B------:R-:W-:Y:S05]  /*115a0*/  WARPSYNC.COLLECTIVE R15, `(.L_x_548) ;  /* 0x000000000f087348 */ /* 0x000fea0003c00000 */
[----:B------:R0:W1:Y:S02]  /*115b0*/  SHFL.UP P6, R14, R13, R12, R11 ;  /* 0x0400000c0d0e7389 */ /* 0x00006400000c000b */
[----:B01----:R-:W-:Y:S01]  /*115c0*/  ENDCOLLECTIVE ;  /* 0x000000000000791b */ /* 0x003fe20003800000 */
.L_x_548:
[----:B------:R-:W-:Y:S02]  /*115d0*/  MOV R12, 0x8 ;  /* 0x00000008000c7802 */ /* 0x000fe40000000f00 */
[----:B------:R-:W-:-:S05]  /*115e0*/  SEL R2, R14, RZ, P3 ;  /* 0x000000ff0e027207 */ /* 0x000fca0001800000 */
[----:B------:R-:W-:-:S04]  /*115f0*/  IMAD.IADD R2, R7, 0x1, R2 ;  /* 0x0000000107027824 */ /* 0x000fc800078e0202 */
[----:B------:R-:W-:-:S07]  /*11600*/  IMAD.MOV.U32 R13, RZ, RZ, R2 ;  /* 0x000000ffff0d7224 */ /* 0x000fce00078e0002 */
[----:B------:R-:W-:Y:S05]  /*11610*/  WARPSYNC.COLLECTIVE R15, `(.L_x_549) ;  /* 0x000000000f087348 */ /* 0x000fea0003c00000 */
[----:B------:R0:W1:Y:S02]  /*11620*/  SHFL.UP P6, R14, R13, R12, R11 ;  /* 0x0400000c0d0e7389 */ /* 0x00006400000c000b */
[----:B01----:R-:W-:Y:S01]  /*11630*/  ENDCOLLECTIVE ;  /* 0x000000000000791b */ /* 0x003fe20003800000 */
.L_x_549:
[----:B------:R-:W-:Y:S01]  /*11640*/  IMAD.MOV.U32 R12, RZ, RZ, 0x10 ;  /* 0x00000010ff0c7424 */ /* 0x000fe200078e00ff */
[----:B------:R-:W-:-:S05]  /*11650*/  SEL R3, R14, RZ, P4 ;  /* 0x000000ff0e037207 */ /* 0x000fca0002000000 */
[----:B------:R-:W-:-:S04]  /*11660*/  IMAD.IADD R3, R2, 0x1, R3 ;  /* 0x0000000102037824 */ /* 0x000fc800078e0203 */
[----:B------:R-:W-:-:S07]  /*11670*/  IMAD.MOV.U32 R13, RZ, RZ, R3 ;  /* 0x000000ffff0d7224 */ /* 0x000fce00078e0003 */
[----:B------:R-:W-:Y:S05]  /*11680*/  WARPSYNC.COLLECTIVE R15, `(.L_x_550) ;  /* 0x000000000f087348 */ /* 0x000fea0003c00000 */
[----:B------:R0:W1:Y:S02]  /*11690*/  SHFL.UP P6, R14, R13, R12, R11 ;  /* 0x0400000c0d0e7389 */ /* 0x00006400000c000b */
[----:B01----:R-:W-:Y:S01]  /*116a0*/  ENDCOLLECTIVE ;  /* 0x000000000000791b */ /* 0x003fe20003800000 */
.L_x_550:
[----:B------:R-:W-:Y:S02]  /*116b0*/  IMAD.MOV.U32 R12, RZ, RZ, 0x1f ;  /* 0x0000001fff0c7424 */ /* 0x000fe400078e00ff */
[----:B------:R-:W-:Y:S01]  /*116c0*/  IMAD.MOV.U32 R11, RZ, RZ, 0x1f ;  /* 0x0000001fff0b7424 */ /* 0x000fe200078e00ff */
[----:B------:R-:W-:-:S05]  /*116d0*/  SEL R2, R14, RZ, P5 ;  /* 0x000000ff0e027207 */ /* 0x000fca0002800000 */
[----:B------:R-:W-:-:S04]  /*116e0*/  IMAD.IADD R2, R3, 0x1, R2 ;  /* 0x0000000103027824 */ /* 0x000fc800078e0202 */
[----:B------:R-:W-:-:S07]  /*116f0*/  IMAD.MOV.U32 R13, RZ, RZ, R2 ;  /* 0x000000ffff0d7224 */ /* 0x000fce00078e0002 */
[----:B------:R-:W-:Y:S05]  /*11700*/  WARPSYNC.COLLECTIVE R15, `(.L_x_551) ;  /* 0x000000000f087348 */ /* 0x000fea0003c00000 */
[----:B------:R0:W1:Y:S02]  /*11710*/  SHFL.IDX P6, R14, R13, R12, R11 ;  /* 0x0000000c0d0e7389 */ /* 0x00006400000c000b */
[----:B01----:R-:W-:Y:S01]  /*11720*/  ENDCOLLECTIVE ;  /* 0x000000000000791b */ /* 0x003fe20003800000 */
.L_x_551:
[----:B------:R-:W-:Y:S05]  /*11730*/  BRA `(.L_x_552) ;  /* 0xffffffcc00487947 */ /* 0x000fea000383ffff */
.L_x_464:
[----:B------:R-:W-:Y:S01]  /*11740*/  BSSY B0, `(.L_x_553) ;  /* 0x0000008000007945 */ /* 0x000fe20003800000 */
[----:B-----5:R-:W-:Y:S01]  /*11750*/  IMAD.MOV.U32 R13, RZ, RZ, R5 ;  /* 0x000000ffff0d7224 */ /* 0x020fe200078e0005 */
[----:B------:R-:W-:Y:S01]  /*11760*/  MOV R12, 0x1 ;  /* 0x00000001000c7802 */ /* 0x000fe20000000f00 */
[----:B------:R-:W-:Y:S02]  /*11770*/  IMAD.MOV.U32 R11, RZ, RZ, RZ ;  /* 0x000000ffff0b7224 */ /* 0x000fe400078e00ff */
[----:B------:R-:W-:-:S07]  /*11780*/  IMAD.MOV.U32 R15, RZ, RZ, -0x1 ;  /* 0xffffffffff0f7424 */ /* 0x000fce00078e00ff */
[----:B01----:R-:W-:Y:S05]  /*11790*/  WARPSYNC.COLLECTIVE R15, `(.L_x_554) ;  /* 0x000000000f087348 */ /* 0x003fea0003c00000 */
[----:B------:R2:W3:Y:S02]  /*117a0*/  SHFL.UP P6, R14, R13, R12, R11 ;  /* 0x0400000c0d0e7389 */ /* 0x0004e400000c000b */
[----:B0123--:R-:W-:Y:S01]  /*117b0*/  ENDCOLLECTIVE ;  /* 0x000000000000791b */ /* 0x00ffe20003800000 */
.L_x_554:
[----:B------:R-:W-:Y:S05]  /*117c0*/  BSYNC B0 ;  /* 0x0000000000007941 */ /* 0x000fea0003800000 */
.L_x_553:
[----:B------:R-:W-:Y:S01]  /*117d0*/  SEL R14, R14, RZ, P1 ;  /* 0x000000ff0e0e7207 */ /* 0x000fe20000800000 */
[----:B------:R-:W-:Y:S02]  /*117e0*/  IMAD.MOV.U32 R12, RZ, RZ, 0x2 ;  /* 0x00000002ff0c7424 */ /* 0x000fe400078e00ff */
[----:B------:R-:W-:Y:S02]  /*117f0*/  IMAD.MOV.U32 R11, RZ, RZ, RZ ;  /* 0x000000ffff0b7224 */ /* 0x000fe400078e00ff */
[----:B------:R-:W-:Y:S02]  /*11800*/  IMAD.IADD R13, R5, 0x1, R14 ;  /* 0x00000001050d7824 */ /* 0x000fe400078e020e */
[----:B------:R-:W-:-:S07]  /*11810*/  IMAD.MOV.U32 R15, RZ, RZ, -0x1 ;  /* 0xffffffffff0f7424 */ /* 0x000fce00078e00ff */
[----:B------:R-:W-:Y:S05]  /*11820*/  WARPSYNC.COLLECTIVE R15, `(.L_x_555) ;  /* 0x000000000f087348 */ /* 0x000fea0003c00000 */
[----:B------:R0:W1:Y:S02]  /*11830*/  SHFL.UP P6, R14, R13, R12, R11 ;  /* 0x0400000c0d0e7389 */ /* 0x00006400000c000b */
[----:B01----:R-:W-:Y:S01]  /*11840*/  ENDCOLLECTIVE ;  /* 0x000000000000791b */ /* 0x003fe20003800000 */
.L_x_555:
[----:B------:R-:W-:Y:S02]  /*11850*/  MOV R12, 0x4 ;  /* 0x00000004000c7802 */ /* 0x000fe40000000f00 */
[----:B------:R-:W-:-:S05]  /*11860*/  SEL R2, R14, RZ, P2 ;  /* 0x000000ff0e027207 */ /* 0x000fca0001000000 */
[----:B------:R-:W-:-:S04]  /*11870*/  IMAD.IADD R2, R13, 0x1, R2 ;  /* 0x000000010d027824 */ /* 0x000fc800078e0202 */
[----:B------:R-:W-:-:S07]  /*11880*/  IMAD.MOV.U32 R13, RZ, RZ, R2 ;  /* 0x000000ffff0d7224 */ /* 0x000fce00078e0002 */
[----:B------:R-:W-:Y:S05]  /*11890*/  WARPSYNC.COLLECTIVE R15, `(.L_x_556) ;  /* 0x000000000f087348 */ /* 0x000fea0003c00000 */
[----:B------:R0:W1:Y:S02]  /*118a0*/  SHFL.UP P6, R14, R13, R12, R11 ;  /* 0x0400000c0d0e7389 */ /* 0x00006400000c000b */
[----:B01----:R-:W-:Y:S01]  /*118b0*/  ENDCOLLECTIVE ;  /* 0x000000000000791b */ /* 0x003fe20003800000 */
.L_x_556:
[----:B------:R-:W-:Y:S01]  /*118c0*/  IMAD.MOV.U32 R12, RZ, RZ, 0x8 ;  /* 0x00000008ff0c7424 */ /* 0x000fe200078e00ff */
[----:B------:R-:W-:-:S05]  /*118d0*/  SEL R3, R14, RZ, P3 ;  /* 0x000000ff0e037207 */ /* 0x000fca0001800000 */
[----:B------:R-:W-:-:S04]  /*118e0*/  IMAD.IADD R3, R2, 0x1, R3 ;  /* 0x0000000102037824 */ /* 0x000fc800078e0203 */
[----:B------:R-:W-:-:S07]  /*118f0*/  IMAD.MOV.U32 R13, RZ, RZ, R3 ;  /* 0x000000ffff0d7224 */ /* 0x000fce00078e0003 */
[----:B------:R-:W-:Y:S05]  /*11900*/  WARPSYNC.COLLECTIVE R15, `(.L_x_557) ;  /* 0x000000000f087348 */ /* 0x000fea0003c00000 */
[----:B------:R0:W1:Y:S02]  /*11910*/  SHFL.UP P6, R14, R13, R12, R11 ;  /* 0x0400000c0d0e7389 */ /* 0x00006400000c000b */
[----:B01----:R-:W-:Y:S01]  /*11920*/  ENDCOLLECTIVE ;  /* 0x000000000000791b */ /* 0x003fe20003800000 */
.L_x_557:
[----:B------:R-:W-:Y:S01]  /*11930*/  IMAD.MOV.U32 R12, RZ, RZ, 0x10 ;  /* 0x00000010ff0c7424 */ /* 0x000fe200078e00ff */
[----:B------:R-:W-:-:S05]  /*11940*/  SEL R4, R14, RZ, P4 ;  /* 0x000000ff0e047207 */ /* 0x000fca0002000000 */
[----:B------:R-:W-:-:S04]  /*11950*/  IMAD.IADD R4, R3, 0x1, R4 ;  /* 0x0000000103047824 */ /* 0x000fc800078e0204 */
[----:B------:R-:W-:-:S07]  /*11960*/  IMAD.MOV.U32 R13, RZ, RZ, R4 ;  /* 0x000000ffff0d7224 */ /* 0x000fce00078e0004 */
[----:B------:R-:W-:Y:S05]  /*11970*/  WARPSYNC.COLLECTIVE R15, `(.L_x_558) ;  /* 0x000000000f087348 */ /* 0x000fea0003c00000 */
[----:B------:R0:W1:Y:S02]  /*11980*/  SHFL.UP P6, R14, R13, R12, R11 ;  /* 0x0400000c0d0e7389 */ /* 0x00006400000c000b */
[----:B01----:R-:W-:Y:S01]  /*11990*/  ENDCOLLECTIVE ;  /* 0x000000000000791b */ /* 0x003fe20003800000 */
.L_x_558:
[----:B------:R-:W-:Y:S01]  /*119a0*/  MOV R12, 0x1f ;  /* 0x0000001f000c7802 */ /* 0x000fe20000000f00 */
[----:B------:R-:W-:Y:S01]  /*119b0*/  IMAD.MOV.U32 R11, RZ, RZ, 0x1f ;  /* 0x0000001fff0b7424 */ /* 0x000fe200078e00ff */
[----:B------:R-:W-:-:S05]  /*119c0*/  SEL R3, R14, RZ, P5 ;  /* 0x000000ff0e037207 */ /* 0x000fca0002800000 */
[----:B------:R-:W-:-:S04]  /*119d0*/  IMAD.IADD R2, R4, 0x1, R3 ;  /* 0x0000000104027824 */ /* 0x000fc800078e0203 */
[----:B------:R-:W-:-:S07]  /*119e0*/  IMAD.MOV.U32 R13, RZ, RZ, R2 ;  /* 0x000000ffff0d7224 */ /* 0x000fce00078e0002 */
[----:B------:R-:W-:Y:S05]  /*119f0*/  WARPSYNC.COLLECTIVE R15, `(.L_x_559) ;  /* 0x000000000f087348 */ /* 0x000fea0003c00000 */
[----:B------:R0:W1:Y:S02]  /*11a00*/  SHFL.IDX P6, R14, R13, R12, R11 ;  /* 0x0000000c0d0e7389 */ /* 0x00006400000c000b */
[----:B01----:R-:W-:Y:S01]  /*11a10*/  ENDCOLLECTIVE ;  /* 0x000000000000791b */ /* 0x003fe20003800000 */
.L_x_559:
[----:B------:R-:W-:Y:S05]  /*11a20*/  BRA `(.L_x_560) ;  /* 0xffffffcc00287947 */ /* 0x000fea000383ffff */
.L_x_466:
[----:B------:R-:W-:Y:S01]  /*11a30*/  BSSY B0, `(.L_x_561) ;  /* 0x0000006000007945 */ /* 0x000fe20003800000 */
[----:B------:R-:W-:Y:S01]  /*11a40*/  PLOP3.LUT P6, PT, P6, PT, PT, 0x8, 0x0 ;  /* 0x000000000000781c */ /* 0x000fe200037ce170 */
[----:B------:R-:W-:-:S12]  /*11a50*/  IMAD.MOV.U32 R15, RZ, RZ, -0x1 ;  /* 0xffffffffff0f7424 */ /* 0x000fd800078e00ff */
[----:B01----:R-:W-:Y:S05]  /*11a60*/  WARPSYNC.COLLECTIVE R15, `(.L_x_562) ;  /* 0x000000000f087348 */ /* 0x003fea0003c00000 */
[----:B------:R-:W-:Y:S01]  /*11a70*/  VOTE.ANY R14, PT, P6 ;  /* 0x00000000000e7806 */ /* 0x000fe200030e0100 */
[----:B01----:R-:W-:Y:S06]  /*11a80*/  ENDCOLLECTIVE ;  /* 0x000000000000791b */ /* 0x003fec0003800000 */
.L_x_562:
[----:B------:R-:W-:Y:S05]  /*11a90*/  BSYNC B0 ;  /* 0x0000000000007941 */ /* 0x000fea0003800000 */
.L_x_561:
[----:B------:R-:W-:Y:S02]  /*11aa0*/  IMAD.MOV.U32 R3, RZ, RZ, R14 ;  /* 0x000000ffff037224 */ /* 0x000fe400078e000e */
[----:B------:R-:W-:Y:S02]  /*11ab0*/  IMAD.MOV.U32 R13, RZ, RZ, R5 ;  /* 0x000000ffff0d7224 */ /* 0x000fe400078e0005 */
[----:B------:R-:W0:Y:S01]  /*11ac0*/  POPC R4, R3 ;  /* 0x0000000300047309 */ /* 0x000e220000000000 */
[----:B------:R-:W-:Y:S02]  /*11ad0*/  IMAD.MOV.U32 R11, RZ, RZ, 0x1f ;  /* 0x0000001fff0b7424 */ /* 0x000fe400078e00ff */
[----:B------:R-:W-:Y:S02]  /*11ae0*/  IMAD.MOV.U32 R15, RZ, RZ, -0x1 ;  /* 0xffffffffff0f7424 */ /* 0x000fe400078e00ff */
[----:B0-----:R-:W-:-:S07]  /*11af0*/  IMAD.MOV.U32 R12, RZ, RZ, R4 ;  /* 0x000000ffff0c7224 */ /* 0x001fce00078e0004 */
[----:B------:R-:W-:Y:S05]  /*11b00*/  WARPSYNC.COLLECTIVE R15, `(.L_x_563) ;  /* 0x000000000f087348 */ /* 0x000fea0003c00000 */
[----:B------:R0:W1:Y:S02]  /*11b10*/  SHFL.IDX P6, R14, R13, R12, R11 ;  /* 0x0000000c0d0e7389 */ /* 0x00006400000c000b */
[----:B01----:R-:W-:Y:S01]  /*11b20*/  ENDCOLLECTIVE ;  /* 0x000000000000791b */ /* 0x003fe20003800000 */
.L_x_563:
[----:B------:R-:W-:Y:S01]  /*11b30*/  IMAD.MOV.U32 R5, RZ, RZ, R14 ;  /* 0x000000ffff057224 */ /* 0x000fe200078e000e */
[----:B------:R-:W-:Y:S06]  /*11b40*/  BRA `(.L_x_564) ;  /* 0xffffffcc00187947 */ /* 0x000fec000383ffff */
.L_x_468:
[----:B------:R-:W-:Y:S01]  /*11b50*/  BSSY B0, `(.L_x_565) ;  /* 0x0000007000007945 */ /* 0x000fe20003800000 */
[----:B------:R-:W-:Y:S01]  /*11b60*/  MOV R13, R2 ;  /* 0x00000002000d7202 */ /* 0x000fe20000000f00 */
[----:B------:R-:W-:Y:S02]  /*11b70*/  IMAD.MOV.U32 R11, RZ, RZ, 0x1f ;  /* 0x0000001fff0b7424 */ /* 0x000fe400078e00ff */
[----:B------:R-:W-:-:S07]  /*11b80*/  IMAD.MOV.U32 R15, RZ, RZ, -0x1 ;  /* 0xffffffffff0f7424 */ /* 0x000fce00078e00ff */
[----:B0123--:R-:W-:Y:S05]  /*11b90*/  WARPSYNC.COLLECTIVE R15, `(.L_x_566) ;  /* 0x000000000f087348 */ /* 0x00ffea0003c00000 */
[----:B------:R4:W0:Y:S02]  /*11ba0*/  SHFL.IDX P6, R14, R13, R12, R11 ;  /* 0x0000000c0d0e7389 */ /* 0x00082400000c000b */
[----:B01234-:R-:W-:Y:S01]  /*11bb0*/  ENDCOLLECTIVE ;  /* 0x000000000000791b */ /* 0x01ffe20003800000 */
.L_x_566:
[----:B------:R-:W-:Y:S05]  /*11bc0*/  BSYNC B0 ;  /* 0x0000000000007941 */ /* 0x000fea0003800000 */
.L_x_565:
[----:B------:R-:W-:Y:S05]  /*11bd0*/  BRA `(.L_x_467) ;  /* 0xffffffcc00107947 */ /* 0x000fea000383ffff */
.L_x_472:
[----:B0-----:R0:W1:Y:S02]  /*11be0*/  SYNCS.PHASECHK.TRANS64.TRYWAIT P0, [R5+URZ+0x28c20], R0 ;  /* 0x028c2000050075a7 */ /* 0x001064000800017f */
[----:B-1----:R-:W-:Y:S05]  /*11bf0*/  @!P0 NANOSLEEP.SYNCS 0x989680 ;  /* 0x009896800000895d */ /* 0x002fea0003900000 */
[----:B------:R-:W1:Y:S02]  /*11c00*/  @!P0 SYNCS.PHASECHK.TRANS64 P0, [R5+URZ+0x28c20], R0 ;  /* 0x028c2000050085a7 */ /* 0x000e64000800007f */
[----:B-1----:R-:W-:Y:S05]  /*11c10*/  @!P0 BRA `(.L_x_472) ;  /* 0xfffffffc00f08947 */ /* 0x002fea000383ffff */
[----:B------:R-:W-:Y:S05]  /*11c20*/  BRA `(.L_x_567) ;  /* 0xffffffcc00fc7947 */ /* 0x000fea000383ffff */
.L_x_473:
[----:B------:R-:W1:Y:S01]  /*11c30*/  S2R R2, SR_TID.X ;  /* 0x0000000000027919 */ /* 0x000e620000002100 */
[----:B------:R-:W-:Y:S01]  /*11c40*/  BSSY B0, `(.L_x_568) ;  /* 0x000000a000007945 */ /* 0x000fe20003800000 */
[----:B------:R-:W-:Y:S02]  /*11c50*/  IMAD.MOV.U32 R12, RZ, RZ, RZ ;  /* 0x000000ffff0c7224 */ /* 0x000fe400078e00ff */
[----:B------:R-:W-:Y:S02]  /*11c60*/  IMAD.MOV.U32 R11, RZ, RZ, 0x1f ;  /* 0x0000001fff0b7424 */ /* 0x000fe400078e00ff */
[----:B------:R-:W-:Y:S01]  /*11c70*/  IMAD.MOV.U32 R15, RZ, RZ, -0x1 ;  /* 0xffffffffff0f7424 */ /* 0x000fe200078e00ff */
[----:B-1----:R-:W-:-:S04]  /*11c80*/  SHF.R.U32.HI R2, RZ, 0x5, R2 ;  /* 0x00000005ff027819 */ /* 0x002fc80000011602 */
[----:B------:R-:W-:-:S05]  /*11c90*/  LOP3.LUT R2, R2, 0x3, RZ, 0xc0, !PT ;  /* 0x0000000302027812 */ /* 0x000fca00078ec0ff */
[----:B------:R-:W-:-:S07]  /*11ca0*/  IMAD.MOV.U32 R13, RZ, RZ, R2 ;  /* 0x000000ffff0d7224 */ /* 0x000fce00078e0002 */
[----:B0-234-:R-:W-:Y:S05]  /*11cb0*/  WARPSYNC.COLLECTIVE R15, `(.L_x_569) ;  /* 0x000000000f087348 */ /* 0x01dfea0003c00000 */
[----:B------:R1:W0:Y:S02]  /*11cc0*/  SHFL.IDX P6, R14, R13, R12, R11 ;  /* 0x0000000c0d0e7389 */ /* 0x00022400000c000b */
[----:B01234-:R-:W-:Y:S01]  /*11cd0*/  ENDCOLLECTIVE ;  /* 0x000000000000791b */ /* 0x01ffe20003800000 */
.L_x_569:
[----:B------:R-:W-:Y:S05]  /*11ce0*/  BSYNC B0 ;  /* 0x0000000000007941 */ /* 0x000fea0003800000 */
.L_x_568:
[----:B------:R-:W-:Y:S05]  /*11cf0*/  BRA `(.L_x_570) ;  /* 0xffffffcc00e47947 */ /* 0x000fea000383ffff */
.L_x_476:
[----:B------:R-:W-:Y:S01]  /*11d00*/  BSSY B1, `(.L_x_571) ;  /* 0x0000006000017945 */ /* 0x000fe20003800000 */
[----:B------:R-:W-:-:S07]  /*11d10*/  IMAD.MOV.U32 R15, RZ, RZ, -0x1 ;  /* 0xffffffffff0f7424 */ /* 0x000fce00078e00ff */
[----:B0-234-:R-:W-:Y:S05]  /*11d20*/  WARPSYNC.COLLECTIVE R15, `(.L_x_572) ;  /* 0x000000000f0c7348 */ /* 0x01dfea0003c00000 */
[----:B------:R-:W-:Y:S02]  /*11d30*/  ELECT P6, UR62, PT ;  /* 0x00000000003e782f */ /* 0x000fe400038c0000 */
[----:B------:R-:W-:Y:S01]  /*11d40*/  MOV R14, UR62 ;  /* 0x0000003e000e7c02 */ /* 0x000fe20008000f00 */
[----:B0-234-:R-:W-:Y:S10]  /*11d50*/  ENDCOLLECTIVE ;  /* 0x000000000000791b */ /* 0x01dff40003800000 */
.L_x_572:
[----:B------:R-:W-:Y:S05]  /*11d60*/  BSYNC B1 ;  /* 0x0000000000017941 */ /* 0x000fea0003800000 */
.L_x_571:
[----:B------:R-:W-:Y:S05]  /*11d70*/  BRA `(.L_x_573) ;  /* 0xffffffcc00dc7947 */ /* 0x000fea000383ffff */
.L_x_478:
[----:B0-----:R0:W1:Y:S02]  /*11d80*/  SYNCS.PHASECHK.TRANS64.TRYWAIT P1, [R3+URZ+0x28c40], R2 ;  /* 0x028c4002030075a7 */ /* 0x001064000802017f */
[----:B-1----:R-:W-:Y:S05]  /*11d90*/  @!P1 NANOSLEEP.SYNCS 0x989680 ;  /* 0x009896800000995d */ /* 0x002fea0003900000 */
[----:B------:R-:W1:Y:S02]  /*11da0*/  @!P1 SYNCS.PHASECHK.TRANS64 P1, [R3+URZ+0x28c40], R2 ;  /* 0x028c4002030095a7 */ /* 0x000e64000802007f */
[----:B-1----:R-:W-:Y:S05]  /*11db0*/  @!P1 BRA `(.L_x_478) ;  /* 0xfffffffc00f09947 */ /* 0x002fea000383ffff */
[----:B------:R-:W-:Y:S05]  /*11dc0*/  BRA `(.L_x_574) ;  /* 0xffffffcc00fc7947 */ /* 0x000fea000383ffff */
.L_x_480:
[----:B-1----:R1:W0:Y:S02]  /*11dd0*/  SYNCS.PHASECHK.TRANS64.TRYWAIT P1, [R5+URZ+0x28c40], R0 ;  /* 0x028c4000050075a7 */ /* 0x002224000802017f */
[----:B0-----:R-:W-:Y:S05]  /*11de0*/  @!P1 NANOSLEEP.SYNCS 0x989680 ;  /* 0x009896800000995d */ /* 0x001fea0003900000 */
[----:B------:R-:W0:Y:S02]  /*11df0*/  @!P1 SYNCS.PHASECHK.TRANS64 P1, [R5+URZ+0x28c40], R0 ;  /* 0x028c4000050095a7 */ /* 0x000e24000802007f */
[----:B0-----:R-:W-:Y:S05]  /*11e00*/  @!P1 BRA `(.L_x_480) ;  /* 0xfffffffc00f09947 */ /* 0x001fea000383ffff */
[----:B------:R-:W-:Y:S05]  /*11e10*/  BRA `(.L_x_575) ;  /* 0xffffffd000087947 */ /* 0x000fea000383ffff */
.L_x_482:
[----:B------:R0:W0:Y:S02]  /*11e20*/  SYNCS.PHASECHK.TRANS64.TRYWAIT P1, [R3+URZ+0x28c60], R2 ;  /* 0x028c6002030075a7 */ /* 0x000024000802017f */
[----:B0-----:R-:W-:Y:S05]  /*11e30*/  @!P1 NANOSLEEP.SYNCS 0x989680 ;  /* 0x009896800000995d */ /* 0x001fea0003900000 */
[----:B------:R-:W0:Y:S02]  /*11e40*/  @!P1 SYNCS.PHASECHK.TRANS64 P1, [R3+URZ+0x28c60], R2 ;  /* 0x028c6002030095a7 */ /* 0x000e24000802007f */
[----:B0-----:R-:W-:Y:S05]  /*11e50*/  @!P1 BRA `(.L_x_482) ;  /* 0xfffffffc00f09947 */ /* 0x001fea000383ffff */
[----:B------:R-:W-:Y:S05]  /*11e60*/  BRA `(.L_x_576) ;  /* 0xffffffd000047947 */ /* 0x000fea000383ffff */
.L_x_577:
        /* <DEDUP_REMOVED lines=9> */
.L_x_5635:


//--------------------- .text._ZN7cutlass13device_kernelIN5flash11enable_sm90INS1_16FlashAttnFwdSm90INS1_25CollectiveMainloopFwdSm90ILi2EN4cute5tupleIJNS5_1CILi1EEES8_S8_EEENS6_IJNS7_ILi64EEESA_SA_EEELi512ENS_10bfloat16_tEfNS_4arch4Sm90ELb0ELb0ELb0ELb1ELb1ELb1ELb0ELb0ELb0ELb1ELb0ELb0EEENS1_21CollectiveEpilogueFwdINS6_IJSA_NS7_ILi512EEESA_EEES9_SC_SE_Li256ELb1ELb1ELb0ELb0EEENS1_36VarlenDynamicPersistentTileSchedulerILi64ELi64ELi256ELi128ELb0ELb1ELb1ELb0ELb1ELb1EEEEEEEEEvNT_6ParamsE --------------------------
	.section	.text._ZN7cutlass13device_kernelIN5flash11enable_sm90INS1_16FlashAttnFwdSm90INS1_25CollectiveMainloopFwdSm90ILi2EN4cute5tupleIJNS5_1CILi1EEES8_S8_EEENS6_IJNS7_ILi64EEESA_SA_EEELi512ENS_10bfloat16_tEfNS_4arch4Sm90ELb0ELb0ELb0ELb1ELb1ELb1ELb0ELb0ELb0ELb1ELb0ELb0EEENS1_21CollectiveEpilogueFwdINS6_IJSA_NS7_ILi512EEESA_EEES9_SC_SE_Li256ELb1ELb1ELb0ELb0EEENS1_36VarlenDynamicPersistentTileSchedulerILi64ELi64ELi256ELi128ELb0ELb1ELb1ELb0ELb1ELb1EEEEEEEEEvNT_6ParamsE,"ax",@progbits
	.align	128
.text._ZN7cutlass13device_kernelIN5flash11enable_sm90INS1_16FlashAttnFwdSm90INS1_25CollectiveMainloopFwdSm90ILi2EN4cute5tupleIJNS5_1CILi1EEES8_S8_EEENS6_IJNS7_ILi64EEESA_SA_EEELi512ENS_10bfloat16_tEfNS_4arch4Sm90ELb0ELb0ELb0ELb1ELb1ELb1ELb0ELb0ELb0ELb1ELb0ELb0EEENS1_21CollectiveEpilogueFwdINS6_IJSA_NS7_ILi512EEESA_EEES9_SC_SE_Li256ELb1ELb1ELb0ELb0EEENS1_36VarlenDynamicPersistentTileSchedulerILi64ELi64ELi256ELi128ELb0ELb1ELb1ELb0ELb1ELb1EEEEEEEEEvNT_6ParamsE:
        .type           _ZN7cutlass13device_kernelIN5flash11enable_sm90INS1_16FlashAttnFwdSm90INS1_25CollectiveMainloopFwdSm90ILi2EN4cute5tupleIJNS5_1CILi1EEES8_S8_EEENS6_IJNS7_ILi64EEESA_SA_EEELi512ENS_10bfloat16_tEfNS_4arch4Sm90ELb0ELb0ELb0ELb1ELb1ELb1ELb0ELb0ELb0ELb1ELb0ELb0EEENS1_21CollectiveEpilogueFwdINS6_IJSA_NS7_ILi512EEESA_EEES9_SC_SE_Li256ELb1ELb1ELb0ELb0EEENS1_36VarlenDynamicPersistentTileSchedulerILi64ELi64ELi256ELi128ELb0ELb1ELb1ELb0ELb1ELb1EEEEEEEEEvNT_6ParamsE,@function
        .size           _ZN7cutlass13device_kernelIN5flash11enable_sm90INS1_16FlashAttnFwdSm90INS1_25CollectiveMainloopFwdSm90ILi2EN4cute5tupleIJNS5_1CILi1EEES8_S8_EEENS6_IJNS7_ILi64EEESA_SA_EEELi512ENS_10bfloat16_tEfNS_4arch4Sm90ELb0ELb0ELb0ELb1ELb1ELb1ELb0ELb0ELb0ELb1ELb0ELb0EEENS1_21CollectiveEpilogueFwdINS6_IJSA_NS7_ILi512EEESA_EEES9_SC_SE_Li256ELb1ELb1ELb0ELb0EEENS1_36VarlenDynamicPersistentTileSchedulerILi64ELi64ELi256ELi128ELb0ELb1ELb1ELb0ELb1ELb1EEEEEEEEEvNT_6ParamsE,(.L_x_5636 - _ZN7cutlass13device_kernelIN5flash11enable_sm90INS1_16FlashAttnFwdSm90INS1_25CollectiveMainloopFwdSm90ILi2EN4cute5tupleIJNS5_1CILi1EEES8_S8_EEENS6_IJNS7_ILi64EEESA_SA_EEELi512ENS_10bfloat16_tEfNS_4arch4Sm90ELb0ELb0ELb0ELb1ELb1ELb1ELb0ELb0ELb0ELb1ELb0ELb0EEENS1_21CollectiveEpilogueFwdINS6_IJSA_NS7_ILi512EEESA_EEES9_SC_SE_Li256ELb1ELb1ELb0ELb0EEENS1_36VarlenDynamicPersistentTileSchedulerILi64ELi64ELi256ELi128ELb0ELb1ELb1ELb0ELb1ELb1EEEEEEEEEvNT_6ParamsE)
        .other          _ZN7cutlass13device_kernelIN5flash11enable_sm90INS1_16FlashAttnFwdSm90INS1_25CollectiveMainloopFwdSm90ILi2EN4cute5tupleIJNS5_1CILi1EEES8_S8_EEENS6_IJNS7_ILi64EEESA_SA_EEELi512ENS_10bfloat16_tEfNS_4arch4Sm90ELb0ELb0ELb0ELb1ELb1ELb1ELb0ELb0ELb0ELb1ELb0ELb0EEENS1_21CollectiveEpilogueFwdINS6_IJSA_NS7_ILi512EEESA_EEES9_SC_SE_Li256ELb1ELb1ELb0ELb0EEENS1_36VarlenDynamicPersistentTileSchedulerILi64ELi64ELi256ELi128ELb0ELb1ELb1ELb0ELb1ELb1EEEEEEEEEvNT_6ParamsE,@"STO_CUDA_ENTRY STV_DEFAULT"
_ZN7cutlass13device_kernelIN5flash11enable_sm90INS1_16FlashAttnFwdSm90INS1_25CollectiveMainloopFwdSm90ILi2EN4cute5tupleIJNS5_1CILi1EEES8_S8_EEENS6_IJNS7_ILi64EEESA_SA_EEELi512ENS_10bfloat16_tEfNS_4arch4Sm90ELb0ELb0ELb0ELb1ELb1ELb1ELb0ELb0ELb0ELb1ELb0ELb0EEENS1_21CollectiveEpilogueFwdINS6_IJSA_NS7_ILi512EEESA_EEES9_SC_SE_Li256ELb1ELb1ELb0ELb0EEENS1_36VarlenDynamicPersistentTileSchedulerILi64ELi64ELi256ELi128ELb0ELb1ELb1ELb0ELb1ELb1EEEEEEEEEvNT_6ParamsE:
[----:B------:R-:W0:Y:S02]  /*0000*/  LDC R1, c[0x0][0x28] ;  /* 0x00000a00ff017b82 */ /* 0x000e240000000800 */
[----:B0-----:R-:W-:Y:S01]  /*0010*/  VIADD R1, R1, 0xffffffa0 ;  /* 0xffffffa001017836 */ /* 0x001fe20000000000 */
[----:B------:R-:W0:Y:S01]  /*0020*/  S2R R0, SR_TID.X ;  /* 0x0000000000007919 */ /* 0x000e220000002100 */
[----:B------:R-:W-:Y:S01]  /*0030*/  ELECT P0, URZ, PT ;  /* 0x00000000003f782f */ /* 0x000fe20003800000 */
[----:B------:R-:W-:Y:S01]  /*0040*/  BSSY B0, `(.L_x_578) ;  /* 0x000000d000007945 */ /* 0x000fe20003800000 */
[----:B0-----:R-:W-:-:S05]  /*0050*/  SHF.R.U32.HI R2, RZ, 0x5, R0 ;  /* 0x00000005ff027819 */ /* 0x001fca0000011600 */
[----:B------:R-:W0:Y:S02]  /*0060*/  SHFL.IDX PT, R3, R2, RZ, 0x1f ;  /* 0x00001fff02037589 */ /* 0x000e2400000e0000 */
[----:B0-----:R-:W-:-:S13]  /*0070*/  ISETP.EQ.AND P0, PT, R3, RZ, P0 ;  /* 0x000000ff0300720c */ /* 0x001fda0000702270 */
[----:B------:R-:W-:Y:S05]  /*0080*/  @!P0 BRA `(.L_x_579) ;  /* 0x0000000000208947 */ /* 0x000fea0003800000 */
[----:B------:R-:W-:Y:S02]  /*0090*/  ULDC.64 UR4, c[0x0][0x198] ;  /* 0x0000660000047ab9 */ /* 0x000fe40000000a00 */
[----:B------:R-:W-:Y:S02]  /*00a0*/  UIADD3 UR6, UP0, UR4, 0x570, URZ ;  /* 0x0000057004067890 */ /* 0x000fe4000ff1e03f */
[----:B------:R-:W-:Y:S02]  /*00b0*/  UIADD3 UR4, UP1, UR4, 0x670, URZ ;  /* 0x0000067004047890 */ /* 0x000fe4000ff3e03f */
[----:B------:R-:W-:Y:S02]  /*00c0*/  UIADD3.X UR7, URZ, UR5, URZ, UP0, !UPT ;  /* 0x000000053f077290 */ /* 0x000fe400087fe43f */
[----:B------:R-:W-:-:S07]  /*00d0*/  UIADD3.X UR5, URZ, UR5, URZ, UP1, !UPT ;  /* 0x000000053f057290 */ /* 0x000fce0008ffe43f */
[----:B------:R0:W-:Y:S02]  /*00e0*/  UTMACCTL.PF [UR6] ;  /* 0x00000000060079b9 */ /* 0x0001e40008040000 */
[----:B------:R0:W-:Y:S02]  /*00f0*/  UTMACCTL.PF [UR4] ;  /* 0x00000000040079b9 */ /* 0x0001e40008040000 */
[----:B0-----:R-:W-:Y:S01]  /*0100*/  NOP ;  /* 0x0000000000007918 */ /* 0x001fe20000000000 */
.L_x_579:
[----:B------:R-:W-:Y:S05]  /*0110*/  BSYNC B0 ;  /* 0x0000000000007941 */ /* 0x000fea0003800000 */
.L_x_578:
[----:B------:R-:W-:Y:S01]  /*0120*/  SHF.R.U32.HI R4, RZ, 0x7, R0 ;  /* 0x00000007ff047819 */ /* 0x000fe20000011600 */
[----:B------:R-:W-:Y:S01]  /*0130*/  VOTEU.ANY UP0, P0 ;  /* 0x00000000003f7886 */ /* 0x000fe20000000100 */
[----:B------:R-:W0:Y:S01]  /*0140*/  SHFL.IDX PT, R3, R2, RZ, 0x1f ;  /* 0x00001fff02037589 */ /* 0x000e2200000e0000 */
[----:B------:R-:W-:Y:S01]  /*0150*/  UMOV UR4, 0x80 ;  /* 0x0000008000047882 */ /* 0x000fe20000000000 */
[----:B------:R-:W-:Y:S01]  /*0160*/  UMOV UR7, 0x100 ;  /* 0x0000010000077882 */ /* 0x000fe20000000000 */
[----:B------:R-:W-:Y:S01]  /*0170*/  VOTEU.ANY UP1, P0 ;  /* 0x00000000003f7886 */ /* 0x000fe20000020100 */
[----:B------:R-:W1:Y:S01]  /*0180*/  SHFL.IDX PT, R4, R4, RZ, 0x1f ;  /* 0x00001fff04047589 */ /* 0x000e6200000e0000 */
[----:B------:R-:W2:Y:S01]  /*0190*/  @UP0 S2UR UR8, SR_CgaCtaId ;  /* 0x00000000000809c3 */ /* 0x000ea20000008800 */
[----:B------:R-:W-:Y:S01]  /*01a0*/  @UP0 UMOV UR6, 0x400 ;  /* 0x0000040000060882 */ /* 0x000fe20000000000 */
[----:B------:R-:W-:-:S04]  /*01b0*/  @UP0 UIADD3 UR4, -UR4, 0x100000, URZ ;  /* 0x0010000004040890 */ /* 0x000fc8000fffe13f */
[----:B------:R-:W-:Y:S02]  /*01c0*/  @UP0 USHF.L.U32 UR5, UR4, 0xb, URZ ;  /* 0x0000000b04050899 */ /* 0x000fe4000800063f */
[----:B------:R-:W-:Y:S01]  /*01d0*/  @UP0 USHF.L.U32 UR4, UR4, 0x1, URZ ;  /* 0x0000000104040899 */ /* 0x000fe2000800063f */
[----:B0-----:R-:W-:Y:S01]  /*01e0*/  ISETP.NE.AND P1, PT, R3, RZ, PT ;  /* 0x000000ff0300720c */ /* 0x001fe20003f25270 */
[----:B-1----:R0:W-:Y:S01]  /*01f0*/  STL [R1+0x50], R4 ;  /* 0x0000500401007387 */ /* 0x0021e20000100800 */
[----:B--2---:R-:W-:Y:S02]  /*0200*/  @UP0 ULEA UR8, UR8, UR6, 0x18 ;  /* 0x0000000608080291 */ /* 0x004fe4000f8ec03f */
[----:B------:R-:W-:-:S04]  /*0210*/  @UP0 UIADD3 UR6, -UR7, 0x100000, URZ ;  /* 0x0010000007060890 */ /* 0x000fc8000fffe13f */
[----:B------:R-:W-:Y:S02]  /*0220*/  @UP0 USHF.L.U32 UR7, UR6, 0xb, URZ ;  /* 0x0000000b06070899 */ /* 0x000fe4000800063f */
[----:B------:R-:W-:Y:S01]  /*0230*/  @UP0 USHF.L.U32 UR6, UR6, 0x1, URZ ;  /* 0x0000000106060899 */ /* 0x000fe2000800063f */
[----:B------:R-:W-:Y:S01]  /*0240*/  VOTEU.ANY UP0, P0 ;  /* 0x00000000003f7886 */ /* 0x000fe20000000100 */
[----:B------:R-:W1:Y:S04]  /*0250*/  FENCE.VIEW.ASYNC.S ;  /* 0x00000000000073c6 */ /* 0x000e680000000000 */
[----:B-1----:R0:W1:Y:S06]  /*0260*/  @UP0 SYNCS.EXCH.64 URZ, [UR8+0x28c00], UR4 ;  /* 0x028c0004083f05b2 */ /* 0x00206c0008000100 */
[----:B------:R0:W2:Y:S02]  /*0270*/  @UP1 SYNCS.EXCH.64 URZ, [UR8+0x28c20], UR6 ;  /* 0x028c2006083f15b2 */ /* 0x0000a40008000100 */
        /* <DEDUP_REMOVED lines=10> */
[----:B0-----:R0:W3:Y:S01]  /*0320*/  SYNCS.EXCH.64 URZ, [UR6+0x28c30], UR4 ;  /* 0x028c3004063f75b2 */ /* 0x0010e20008000100 */
[----:B------:R0:W4:Y:S01]  /*0330*/  SYNCS.EXCH.64 URZ, [UR6+0x28c40], UR4 ;  /* 0x028c4004063f75b2 */ /* 0x0001220008000100 */
[----:B------:R0:W0:Y:S01]  /*0340*/  SYNCS.EXCH.64 URZ, [UR6+0x28c38], UR4 ;  /* 0x028c3804063f75b2 */ /* 0x0000220008000100 */
[----:B------:R0:W0:Y:S01]  /*0350*/  SYNCS.EXCH.64 URZ, [UR6+0x28c48], UR4 ;  /* 0x028c4804063f75b2 */ /* 0x0000220008000100 */
[----:B------:R-:W-:Y:S01]  /*0360*/  NOP ;  /* 0x0000000000007918 */ /* 0x000fe20000000000 */
.L_x_580:
        /* <DEDUP_REMOVED lines=22> */
.L_x_581:
        /* <DEDUP_REMOVED lines=18> */
.L_x_582:
        /* <DEDUP_REMOVED lines=22> */
.L_x_583:
        /* <DEDUP_REMOVED lines=22> */
.L_x_584:
[----:B------:R-:W-:Y:S01]  /*08b0*/  ISETP.NE.AND P0, PT, R4, RZ, PT ;  /* 0x000000ff0400720c */ /* 0x000fe20003f05270 */
[----:B------:R-:W-:Y:S01]  /*08c0*/  IMAD.MOV.U32 R37, RZ, RZ, 0x1 ;  /* 0x00000001ff257424 */ /* 0x000fe200078e00ff */
[----:B------:R-:W-:Y:S01]  /*08d0*/  NOP ;  /* 0x0000000000007918 */ /* 0x000fe20000000000 */
[----:B------:R-:W-:Y:S01]  /*08e0*/  ULDC.64 UR40, c[0x0][0x208] ;  /* 0x0000820000287ab9 */ /* 0x000fe20000000a00 */
[----:B------:R-:W-:Y:S02]  /*08f0*/  BSSY B9, `(.L_x_585) ;  /* 0x0001650000097945 */ /* 0x000fe40003800000 */
[----:B------:R-:W-:Y:S01]  /*0900*/  SEL R37, R37, 0x2, !P0 ;  /* 0x0000000225257807 */ /* 0x000fe20004000000 */
[----:B01234-:R-:W-:Y:S06]  /*0910*/  BAR.SYNC.DEFER_BLOCKING 0x0 ;  /* 0x0000000000007b1d */ /* 0x01ffec0000010000 */
[----:B------:R-:W-:Y:S05]  /*0920*/  @!P0 BRA `(.L_x_586) ;  /* 0x000000f400308947 */ /* 0x000fea0003800000 */
.L_x_587:
[----:B------:R-:W-:-:S08]  /*0930*/  NOP ;  /* 0x0000000000007918 */ /* 0x000fd00000000000 */
[----:B------:R-:W0:Y:S02]  /*0940*/  USETMAXREG.TRY_ALLOC.CTAPOOL UP0, 0xe8 ;  /* 0x000000e8000079c8 */ /* 0x000e240008000600 */
[----:B0-----:R-:W-:-:S13]  /*0950*/  PLOP3.LUT P0, PT, PT, PT, UP0, 0x80, 0x0 ;  /* 0x000000000000781c */ /* 0x001fda0003f0f008 */
[----:B------:R-:W-:Y:S05]  /*0960*/  @!P0 BRA `(.L_x_587) ;  /* 0xfffffffc00f08947 */ /* 0x000fea000383ffff */
[----:B------:R-:W-:Y:S01]  /*0970*/  SHF.R.U32.HI R2, RZ, 0x7, R0 ;  /* 0x00000007ff027819 */ /* 0x000fe20000011600 */
[----:B------:R-:W0:Y:S03]  /*0980*/  S2UR UR4, SR_CgaCtaId ;  /* 0x00000000000479c3 */ /* 0x000e260000008800 */
[----:B------:R-:W-:Y:S02]  /*0990*/  ISETP.NE.AND P0, PT, R2, 0x1, PT ;  /* 0x000000010200780c */ /* 0x000fe40003f05270 */
[----:B------:R-:W-:-:S11]  /*09a0*/  MOV R2, 0x400 ;  /* 0x0000040000027802 */ /* 0x000fd60000000f00 */
[----:B------:R-:W-:Y:S06]  /*09b0*/  @!P0 BAR.ARV 0x8, 0x100 ;  /* 0x0204000000008b1d */ /* 0x000fec0000002000 */
[----:B------:R-:W-:Y:S01]  /*09c0*/  ISETP.GE.U32.AND P0, PT, R0, 0x100, PT ;  /* 0x000001000000780c */ /* 0x000fe20003f06070 */
[----:B0-----:R-:W-:Y:S01]  /*09d0*/  IMAD.U32 R193, RZ, RZ, UR4 ;  /* 0x00000004ffc17e24 */ /* 0x001fe2000f8e00ff */
[----:B------:R-:W-:-:S04]  /*09e0*/  ULDC UR4, c[0x0][0xc3c] ;  /* 0x00030f0000047ab9 */ /* 0x000fc80000000800 */
[----:B------:R-:W-:-:S07]  /*09f0*/  LEA R2, R193, R2, 0x18 ;  /* 0x00000002c1027211 */ /* 0x000fce00078ec0ff */
[----:B------:R-:W-:Y:S08]  /*0a00*/  @P0 BAR.ARV 0xf, 0x100 ;  /* 0x03c4000000000b1d */ /* 0x000ff00000002000 */
[----:B------:R-:W-:Y:S06]  /*0a10*/  BAR.SYNC.DEFER_BLOCKING 0x5, 0x180 ;  /* 0x0146000000007b1d */ /* 0x000fec0000010000 */
[----:B------:R-:W0:Y:S02]  /*0a20*/  LDS.128 R24, [R2+0x28cd0] ;  /* 0x028cd00002187984 */ /* 0x000e240000000c00 */
[----:B------:R-:W-:Y:S06]  /*0a30*/  BAR.ARV 0x4, 0x180 ;  /* 0x0106000000007b1d */ /* 0x000fec0000002000 */
[----:B0-----:R-:W-:-:S13]  /*0a40*/  ISETP.GE.AND P0, PT, R27, UR4, PT ;  /* 0x000000041b007c0c */ /* 0x001fda000bf06270 */
[----:B------:R-:W-:Y:S05]  /*0a50*/  @P0 BRA `(.L_x_588) ;  /* 0x0000016000e40947 */ /* 0x000fea0003800000 */
[----:B------:R-:W-:Y:S01]  /*0a60*/  VIADD R19, R0, 0xffffff80 ;  /* 0xffffff8000137836 */ /* 0x000fe20000000000 */
[----:B------:R-:W-:Y:S01]  /*0a70*/  LOP3.LUT R185, R37, 0x1, RZ, 0xfc, !PT ;  /* 0x0000000125b97812 */ /* 0x000fe200078efcff */
[----:B------:R-:W-:Y:S01]  /*0a80*/  IMAD.MOV.U32 R219, RZ, RZ, 0x40 ;  /* 0x00000040ffdb7424 */ /* 0x000fe200078e00ff */
[----:B------:R-:W-:Y:S01]  /*0a90*/  CS2R R22, SRZ ;  /* 0x0000000000167805 */ /* 0x000fe2000001ff00 */
[----:B------:R-:W-:Y:S01]  /*0aa0*/  IMAD.MOV.U32 R192, RZ, RZ, RZ ;  /* 0x000000ffffc07224 */ /* 0x000fe200078e00ff */
[----:B------:R-:W-:Y:S01]  /*0ab0*/  SHF.R.S32.HI R0, RZ, 0x1f, R19 ;  /* 0x0000001fff007819 */ /* 0x000fe20000011413 */
[----:B------:R-:W-:-:S03]  /*0ac0*/  IMAD.MOV.U32 R18, RZ, RZ, RZ ;  /* 0x000000ffff127224 */ /* 0x000fc600078e00ff */
[CC--:B------:R-:W-:Y:S02]  /*0ad0*/  LEA.HI R3, R0.reuse, R19.reuse, RZ, 0x7 ;  /* 0x0000001300037211 */ /* 0x0c0fe400078f38ff */
[-C--:B------:R-:W-:Y:S02]  /*0ae0*/  LEA.HI R6, R0, R19.reuse, RZ, 0x4 ;  /* 0x0000001300067211 */ /* 0x080fe400078f20ff */
[----:B------:R-:W-:Y:S02]  /*0af0*/  LOP3.LUT R4, R3, 0xffffff80, RZ, 0xc0, !PT ;  /* 0xffffff8003047812 */ /* 0x000fe400078ec0ff */
[----:B------:R-:W-:Y:S02]  /*0b00*/  LOP3.LUT R5, R6, 0xfffffff0, RZ, 0xc0, !PT ;  /* 0xfffffff006057812 */ /* 0x000fe400078ec0ff */
[----:B------:R-:W-:Y:S01]  /*0b10*/  LEA.HI R7, R0, R19, RZ, 0x5 ;  /* 0x0000001300077211 */ /* 0x000fe200078f28ff */
[C---:B------:R-:W-:Y:S01]  /*0b20*/  IMAD.IADD R4, R19.reuse, 0x1, -R4 ;  /* 0x0000000113047824 */ /* 0x040fe200078e0a04 */
[----:B------:R-:W-:Y:S01]  /*0b30*/  SHF.R.S32.HI R11, RZ, 0x4, R6 ;  /* 0x00000004ff0b7819 */ /* 0x000fe20000011406 */
[----:B------:R-:W-:Y:S01]  /*0b40*/  IMAD.IADD R9, R19, 0x1, -R5 ;  /* 0x0000000113097824 */ /* 0x000fe200078e0a05 */
[----:B------:R-:W-:-:S02]  /*0b50*/  SHF.R.S32.HI R213, RZ, 0x5, R7 ;  /* 0x00000005ffd57819 */ /* 0x000fc40000011407 */
[----:B------:R-:W-:Y:S02]  /*0b60*/  SHF.R.S32.HI R5, RZ, 0x1f, R4 ;  /* 0x0000001fff057819 */ /* 0x000fe40000011404 */
[----:B------:R-:W-:Y:S02]  /*0b70*/  SHF.R.S32.HI R12, RZ, 0x1f, R7 ;  /* 0x0000001fff0c7819 */ /* 0x000fe40000011407 */
[----:B------:R-:W-:Y:S02]  /*0b80*/  SHF.R.S32.HI R8, RZ, 0x1f, R9 ;  /* 0x0000001fff087819 */ /* 0x000fe40000011409 */
[----:B------:R-:W-:Y:S02]  /*0b90*/  LEA.HI R7, R6, R11, RZ, 0x1 ;  /* 0x0000000b06077211 */ /* 0x000fe400078f08ff */
[----:B------:R-:W-:Y:S02]  /*0ba0*/  LEA.HI R6, R5, R4, RZ, 0x2 ;  /* 0x0000000405067211 */ /* 0x000fe400078f10ff */
[----:B------:R-:W-:-:S02]  /*0bb0*/  LEA.HI R13, R12, R213, RZ, 0x2 ;  /* 0x000000d50c0d7211 */ /* 0x000fc400078f10ff */
[----:B------:R-:W-:Y:S02]  /*0bc0*/  LEA.HI R10, R8, R9, RZ, 0x3 ;  /* 0x00000009080a7211 */ /* 0x000fe400078f18ff */
[----:B------:R-:W-:Y:S02]  /*0bd0*/  LOP3.LUT R14, R7, 0x1ffffffe, RZ, 0xc0, !PT ;  /* 0x1ffffffe070e7812 */ /* 0x000fe400078ec0ff */
[--C-:B------:R-:W-:Y:S02]  /*0be0*/  SHF.R.S32.HI R7, RZ, 0x2, R6.reuse ;  /* 0x00000002ff077819 */ /* 0x100fe40000011406 */
[----:B------:R-:W-:Y:S01]  /*0bf0*/  SHF.R.S32.HI R8, RZ, 0x1f, R6 ;  /* 0x0000001fff087819 */ /* 0x000fe20000011406 */
[----:B------:R-:W-:Y:S01]  /*0c00*/  IMAD.IADD R14, R11, 0x1, -R14 ;  /* 0x000000010b0e7824 */ /* 0x000fe200078e0a0e */
[----:B------:R-:W-:Y:S02]  /*0c10*/  SHF.R.S32.HI R15, RZ, 0x7, R3 ;  /* 0x00000007ff0f7819 */ /* 0x000fe40000011403 */
[----:B------:R-:W-:Y:S01]  /*0c20*/  LOP3.LUT R16, R13, 0x3ffffc, RZ, 0xc0, !PT ;  /* 0x003ffffc0d107812 */ /* 0x000fe200078ec0ff */
[----:B------:R-:W-:Y:S01]  /*0c30*/  IMAD.SHL.U32 R14, R14, 0x8, RZ ;  /* 0x000000080e0e7824 */ /* 0x000fe200078e00ff */
[----:B------:R-:W-:Y:S01]  /*0c40*/  LEA.HI R8, R8, R7, RZ, 0x3 ;  /* 0x0000000708087211 */ /* 0x000fe200078f18ff */
[----:B------:R-:W-:Y:S01]  /*0c50*/  IMAD R13, R15, 0x100, R9 ;  /* 0x000001000f0d7824 */ /* 0x000fe200078e0209 */
[----:B------:R-:W-:Y:S01]  /*0c60*/  LOP3.LUT R12, R10, 0xfffffff8, RZ, 0xc0, !PT ;  /* 0xfffffff80a0c7812 */ /* 0x000fe200078ec0ff */
[----:B------:R-:W-:Y:S01]  /*0c70*/  IMAD.IADD R16, R213, 0x1, -R16 ;  /* 0x00000001d5107824 */ /* 0x000fe200078e0a10 */
[----:B------:R-:W-:Y:S01]  /*0c80*/  LOP3.LUT R8, R8, 0xfffffff8, RZ, 0xc0, !PT ;  /* 0xfffffff808087812 */ /* 0x000fe200078ec0ff */
[----:B------:R-:W-:Y:S01]  /*0c90*/  IMAD.SHL.U32 R10, R10, 0x40, RZ ;  /* 0x000000400a0a7824 */ /* 0x000fe200078e00ff */
[----:B------:R-:W-:Y:S01]  /*0ca0*/  LEA.HI R5, R5, R4, RZ, 0x5 ;  /* 0x0000000405057211 */ /* 0x000fe200078f28ff */
[----:B------:R-:W-:Y:S01]  /*0cb0*/  IMAD R13, R16, 0x10, R13 ;  /* 0x00000010100d7824 */ /* 0x000fe200078e020d */
[----:B------:R-:W-:Y:S01]  /*0cc0*/  LEA.HI R3, R3, R15, RZ, 0x1 ;  /* 0x0000000f03037211 */ /* 0x000fe200078f08ff */
[----:B------:R-:W-:Y:S01]  /*0cd0*/  IMAD.IADD R8, R7, 0x1, -R8 ;  /* 0x0000000107087824 */ /* 0x000fe200078e0a08 */
[----:B------:R-:W-:Y:S01]  /*0ce0*/  SHF.R.S32.HI R5, RZ, 0x5, R5 ;  /* 0x00000005ff057819 */ /* 0x000fe20000011405 */
[----:B------:R-:W-:Y:S01]  /*0cf0*/  IMAD.U32 R7, R13, 0x40, R14 ;  /* 0x000000400d077824 */ /* 0x000fe200078e000e */
[----:B------:R-:W-:Y:S01]  /*0d00*/  LOP3.LUT R10, R10, 0x7ffffe00, RZ, 0xc0, !PT ;  /* 0x7ffffe000a0a7812 */ /* 0x000fe200078ec0ff */
[----:B------:R-:W-:Y:S01]  /*0d10*/  IMAD.IADD R12, R9, 0x1, -R12 ;  /* 0x00000001090c7824 */ /* 0x000fe200078e0a0c */
[----:B------:R-:W-:Y:S01]  /*0d20*/  LOP3.LUT R3, R3, 0xfffffe, RZ, 0xc0, !PT ;  /* 0x00fffffe03037812 */ /* 0x000fe200078ec0ff */
[----:B------:R-:W-:Y:S01]  /*0d30*/  IMAD R198, R5, 0x10, R8 ;  /* 0x0000001005c67824 */ /* 0x000fe200078e0208 */
[----:B------:R0:W-:Y:S01]  /*0d40*/  STL [R1+0x5c], R7 ;  /* 0x00005c0701007387 */ /* 0x0001e20000100800 */
[C---:B------:R-:W-:Y:S01]  /*0d50*/  IMAD.SHL.U32 R9, R12.reuse, 0x40, RZ ;  /* 0x000000400c097824 */ /* 0x040fe200078e00ff */
[----:B------:R-:W-:Y:S01]  /*0d60*/  R2P PR, R12, 0x6 ;  /* 0x000000060c007804 */ /* 0x000fe20000000000 */
[----:B------:R-:W-:Y:S01]  /*0d70*/  IMAD R10, R213, 0x400, R10 ;  /* 0x00000400d50a7824 */ /* 0x000fe200078e020a */
[----:B------:R-:W-:Y:S01]  /*0d80*/  STL [R1+0x34], RZ ;  /* 0x000034ff01007387 */ /* 0x000fe20000100800 */
[----:B------:R-:W-:Y:S01]  /*0d90*/  IMAD.IADD R3, R15, 0x1, -R3 ;  /* 0x000000010f037824 */ /* 0x000fe200078e0a03 */
[----:B------:R-:W-:-:S02]  /*0da0*/  LOP3.LUT R9, R9, 0x1c0, RZ, 0xc0, !PT ;  /* 0x000001c009097812 */ /* 0x000fc400078ec0ff */
[----:B------:R-:W-:Y:S01]  /*0db0*/  SEL R219, R219, 0xffffffc0, !P2 ;  /* 0xffffffc0dbdb7807 */ /* 0x000fe20005000000 */
[----:B------:R-:W-:Y:S01]  /*0dc0*/  IMAD.SHL.U32 R216, R3, 0x100, RZ ;  /* 0x0000010003d87824 */ /* 0x000fe200078e00ff */
[----:B0-----:R-:W-:Y:S02]  /*0dd0*/  LOP3.LUT R7, R6, 0x7ffffffc, RZ, 0xc0, !PT ;  /* 0x7ffffffc06077812 */ /* 0x001fe400078ec0ff */
[----:B------:R-:W-:Y:S02]  /*0de0*/  LOP3.LUT R14, R9, 0x8, R14, 0xf8, !PT ;  /* 0x00000008090e7812 */ /* 0x000fe400078ef80e */
[----:B------:R-:W-:Y:S01]  /*0df0*/  SHF.R.U32.HI R9, RZ, 0x3, R9 ;  /* 0x00000003ff097819 */ /* 0x000fe20000011609 */
[----:B------:R-:W-:Y:S01]  /*0e00*/  IMAD.IADD R7, R4, 0x1, -R7 ;  /* 0x0000000104077824 */ /* 0x000fe200078e0a07 */
[CC--:B------:R-:W-:Y:S02]  /*0e10*/  LEA.HI R4, R0.reuse, R19.reuse, RZ, 0x3 ;  /* 0x0000001300047211 */ /* 0x0c0fe400078f18ff */
[----:B------:R-:W-:Y:S01]  /*0e20*/  LEA.HI R0, R0, R19, RZ, 0x2 ;  /* 0x0000001300007211 */ /* 0x000fe200078f10ff */
[----:B------:R-:W-:Y:S01]  /*0e30*/  IMAD.SHL.U32 R214, R7, 0x2, RZ ;  /* 0x0000000207d67824 */ /* 0x000fe200078e00ff */
[----:B------:R-:W-:-:S02]  /*0e40*/  SHF.R.S32.HI R5, RZ, 0x3, R4 ;  /* 0x00000003ff057819 */ /* 0x000fc40000011404 */
[----:B------:R-:W-:Y:S02]  /*0e50*/  LOP3.LUT R4, R4, 0xfffffff8, RZ, 0xc0, !PT ;  /* 0xfffffff804047812 */ /* 0x000fe400078ec0ff */
[----:B------:R-:W-:Y:S02]  /*0e60*/  LOP3.LUT R9, R14, R9, RZ, 0x3c, !PT ;  /* 0x000000090e097212 */ /* 0x000fe400078e3cff */
[----:B------:R-:W-:Y:S01]  /*0e70*/  SHF.R.S32.HI R184, RZ, 0x2, R0 ;  /* 0x00000002ffb87819 */ /* 0x000fe20000011400 */
[----:B------:R-:W-:Y:S01]  /*0e80*/  IMAD.IADD R11, R19, 0x1, -R4 ;  /* 0x00000001130b7824 */ /* 0x000fe200078e0a04 */
[----:B------:R-:W-:Y:S01]  /*0e90*/  SHF.R.S32.HI R5, RZ, 0x1f, R0 ;  /* 0x0000001fff057819 */ /* 0x000fe20000011400 */
[----:B------:R-:W-:Y:S01]  /*0ea0*/  IMAD.IADD R9, R10, 0x1, R9 ;  /* 0x000000010a097824 */ /* 0x000fe200078e0209 */
[----:B------:R-:W-:Y:S01]  /*0eb0*/  LOP3.LUT R0, R0, 0xfffffffc, RZ, 0xc0, !PT ;  /* 0xfffffffc00007812 */ /* 0x000fe200078ec0ff */
[----:B------:R-:W-:Y:S01]  /*0ec0*/  IMAD.SHL.U32 R196, R11, 0x8, RZ ;  /* 0x000000080bc47824 */ /* 0x000fe200078e00ff */
[----:B------:R-:W-:Y:S01]  /*0ed0*/  LEA.HI R5, R5, R184, RZ, 0x3 ;  /* 0x000000b805057211 */ /* 0x000fe200078f18ff */
[----:B------:R-:W-:-:S02]  /*0ee0*/  VIADD R10, R184, 0x20 ;  /* 0x00000020b80a7836 */ /* 0x000fc40000000000 */
[----:B------:R-:W-:Y:S01]  /*0ef0*/  IMAD.IADD R8, R19, 0x1, -R0 ;  /* 0x0000000113087824 */ /* 0x000fe200078e0a00 */
[C---:B------:R-:W-:Y:S01]  /*0f00*/  IADD3 R24, R196.reuse, 0xc0, RZ ;  /* 0x000000c0c4187810 */ /* 0x040fe20007ffe0ff */
[C---:B------:R-:W-:Y:S01]  /*0f10*/  VIADD R29, R196.reuse, 0x40 ;  /* 0x00000040c41d7836 */ /* 0x040fe20000000000 */
[----:B------:R-:W-:Y:S01]  /*0f20*/  SHF.R.S32.HI R6, RZ, 0x1f, R10 ;  /* 0x0000001fff067819 */ /* 0x000fe2000001140a */
[----:B------:R-:W-:Y:S01]  /*0f30*/  VIADD R28, R196, 0x80 ;  /* 0x00000080c41c7836 */ /* 0x000fe20000000000 */
[----:B------:R-:W-:Y:S01]  /*0f40*/  LEA.HI R0, R8, R8, RZ, 0x1 ;  /* 0x0000000808007211 */ /* 0x000fe200078f08ff */
[----:B------:R-:W-:Y:S01]  /*0f50*/  VIADD R21, R196, 0x100 ;  /* 0x00000100c4157836 */ /* 0x000fe20000000000 */
[----:B------:R-:W-:Y:S01]  /*0f60*/  SHF.R.S32.HI R30, RZ, 0x1f, R29 ;  /* 0x0000001fff1e7819 */ /* 0x000fe2000001141d */
[----:B------:R-:W-:Y:S01]  /*0f70*/  IMAD.SHL.U32 R4, R10, 0x40, RZ ;  /* 0x000000400a047824 */ /* 0x000fe200078e00ff */
[----:B------:R-:W-:Y:S01]  /*0f80*/  SHF.R.S32.HI R29, RZ, 0x1f, R28 ;  /* 0x0000001fff1d7819 */ /* 0x000fe2000001141c */
[----:B------:R-:W-:Y:S01]  /*0f90*/  IMAD.SHL.U32 R186, R8, 0x4, RZ ;  /* 0x0000000408ba7824 */ /* 0x000fe200078e00ff */
[----:B------:R-:W-:Y:S01]  /*0fa0*/  LOP3.LUT R0, R0, 0x1ffffffe, RZ, 0xc0, !PT ;  /* 0x1ffffffe00007812 */ /* 0x000fe200078ec0ff */
[----:B------:R-:W-:Y:S01]  /*0fb0*/  VIADD R20, R196, 0x140 ;  /* 0x00000140c4147836 */ /* 0x000fe20000000000 */
[----:B------:R-:W-:Y:S01]  /*0fc0*/  LEA.HI R6, R6, R10, RZ, 0x3 ;  /* 0x0000000a06067211 */ /* 0x000fe200078f18ff */
[----:B------:R-:W-:Y:S01]  /*0fd0*/  IMAD.SHL.U32 R16, R8, 0x8, RZ ;  /* 0x0000000808107824 */ /* 0x000fe200078e00ff */
[----:B------:R-:W-:Y:S01]  /*0fe0*/  SHF.R.S32.HI R28, RZ, 0x1f, R24 ;  /* 0x0000001fff1c7819 */ /* 0x000fe20000011418 */
[C---:B------:R-:W-:Y:S01]  /*0ff0*/  VIADD R15, R196.reuse, 0x180 ;  /* 0x00000180c40f7836 */ /* 0x040fe20000000000 */
[----:B------:R-:W-:Y:S01]  /*1000*/  SHF.R.S32.HI R24, RZ, 0x1f, R21 ;  /* 0x0000001fff187819 */ /* 0x000fe20000011415 */
[----:B------:R-:W-:Y:S01]  /*1010*/  VIADD R14, R196, 0x1c0 ;  /* 0x000001c0c40e7836 */ /* 0x000fe20000000000 */
[----:B------:R-:W-:Y:S01]  /*1020*/  LOP3.LUT R5, R5, 0xfffffff8, RZ, 0xc0, !PT ;  /* 0xfffffff805057812 */ /* 0x000fe200078ec0ff */
[----:B------:R-:W-:Y:S01]  /*1030*/  VIADD R197, R186, 0x10 ;  /* 0x00000010bac57836 */ /* 0x000fe20000000000 */
[----:B------:R-:W-:Y:S01]  /*1040*/  LOP3.LUT R4, R4, 0x1c0, RZ, 0xc0, !PT ;  /* 0x000001c004047812 */ /* 0x000fe200078ec0ff */
[C---:B------:R-:W-:Y:S01]  /*1050*/  VIADD R201, R16.reuse, 0x160 ;  /* 0x0000016010c97836 */ /* 0x040fe20000000000 */
[----:B------:R-:W-:Y:S01]  /*1060*/  SHF.R.S32.HI R21, RZ, 0x1f, R20 ;  /* 0x0000001fff157819 */ /* 0x000fe20000011414 */
[----:B------:R-:W-:Y:S01]  /*1070*/  VIADD R200, R16, 0x180 ;  /* 0x0000018010c87836 */ /* 0x000fe20000000000 */
[----:B------:R-:W-:Y:S01]  /*1080*/  SHF.R.S32.HI R20, RZ, 0x1f, R15 ;  /* 0x0000001fff147819 */ /* 0x000fe2000001140f */
[----:B------:R-:W-:Y:S01]  /*1090*/  IMAD.IADD R3, R8, 0x1, -R0 ;  /* 0x0000000108037824 */ /* 0x000fe200078e0a00 */
[----:B------:R-:W-:Y:S01]  /*10a0*/  SHF.R.S32.HI R15, RZ, 0x1f, R14 ;  /* 0x0000001fff0f7819 */ /* 0x000fe2000001140e */
[----:B------:R-:W-:Y:S01]  /*10b0*/  IMAD.SHL.U32 R6, R6, 0x40, RZ ;  /* 0x0000004006067824 */ /* 0x000fe200078e00ff */
[----:B------:R-:W-:Y:S01]  /*10c0*/  LOP3.LUT R0, R4, 0x38, R16, 0xf8, !PT ;  /* 0x0000003804007812 */ /* 0x000fe200078ef810 */
[----:B------:R-:W-:Y:S01]  /*10d0*/  IMAD.SHL.U32 R14, R197, 0x2, RZ ;  /* 0x00000002c50e7824 */ /* 0x000fe200078e00ff */
[----:B------:R-:W-:Y:S01]  /*10e0*/  SHF.R.U32.HI R13, RZ, 0x3, R4 ;  /* 0x00000003ff0d7819 */ /* 0x000fe20000011604 */
[----:B------:R-:W-:Y:S01]  /*10f0*/  IMAD.IADD R194, R184, 0x1, -R5 ;  /* 0x00000001b8c27824 */ /* 0x000fe200078e0a05 */
[----:B------:R-:W-:Y:S01]  /*1100*/  SHF.R.S32.HI R4, RZ, 0x1f, R201 ;  /* 0x0000001fff047819 */ /* 0x000fe200000114c9 */
[C---:B------:R-:W-:Y:S01]  /*1110*/  VIADD R199, R16.reuse, 0x1a0 ;  /* 0x000001a010c77836 */ /* 0x040fe20000000000 */
[----:B------:R-:W-:Y:S01]  /*1120*/  SHF.R.S32.HI R5, RZ, 0x1f, R200 ;  /* 0x0000001fff057819 */ /* 0x000fe200000114c8 */
[----:B------:R-:W-:Y:S01]  /*1130*/  VIADD R212, R16, 0x1c0 ;  /* 0x000001c010d47836 */ /* 0x000fe20000000000 */
[----:B------:R-:W-:Y:S01]  /*1140*/  LOP3.LUT R6, R6, 0xfffffe00, RZ, 0xc0, !PT ;  /* 0xfffffe0006067812 */ /* 0x000fe200078ec0ff */
[----:B------:R-:W-:Y:S01]  /*1150*/  VIADD R211, R16, 0x1e0 ;  /* 0x000001e010d37836 */ /* 0x000fe20000000000 */
[----:B------:R0:W-:Y:S01]  /*1160*/  STL [R1+0x48], R14 ;  /* 0x0000480e01007387 */ /* 0x0001e20000100800 */
[----:B------:R-:W-:Y:S01]  /*1170*/  SHF.R.S32.HI R8, RZ, 0x1f, R199 ;  /* 0x0000001fff087819 */ /* 0x000fe200000114c7 */
[----:B------:R-:W-:Y:S01]  /*1180*/  IMAD R217, R9, 0x2, R2 ;  /* 0x0000000209d97824 */ /* 0x000fe200078e0202 */
[----:B------:R-:W-:Y:S01]  /*1190*/  SHF.L.U64.HI R5, R200, 0x1, R5 ;  /* 0x00000001c8057819 */ /* 0x000fe20000010205 */
[----:B------:R-:W-:Y:S01]  /*11a0*/  STL [R1+0x54], R6 ;  /* 0x0000540601007387 */ /* 0x000fe20000100800 */
[----:B------:R-:W-:Y:S01]  /*11b0*/  SHF.R.S32.HI R11, RZ, 0x1f, R212 ;  /* 0x0000001fff0b7819 */ /* 0x000fe200000114d4 */
[C---:B------:R-:W-:Y:S01]  /*11c0*/  VIADD R210, R16.reuse, 0x40 ;  /* 0x0000004010d27836 */ /* 0x040fe20000000000 */
[----:B------:R-:W-:Y:S01]  /*11d0*/  SHF.R.S32.HI R10, RZ, 0x1f, R211 ;  /* 0x0000001fff0a7819 */ /* 0x000fe200000114d3 */
[C---:B------:R-:W-:Y:S01]  /*11e0*/  VIADD R209, R16.reuse, 0x60 ;  /* 0x0000006010d17836 */ /* 0x040fe20000000000 */
[----:B------:R-:W-:Y:S01]  /*11f0*/  SHF.R.S32.HI R12, RZ, 0x1f, R197 ;  /* 0x0000001fff0c7819 */ /* 0x000fe200000114c5 */
[C---:B------:R-:W-:Y:S01]  /*1200*/  VIADD R208, R16.reuse, 0x80 ;  /* 0x0000008010d07836 */ /* 0x040fe20000000000 */
[----:B0-----:R-:W-:Y:S01]  /*1210*/  SHF.L.U64.HI R14, R201, 0x1, R4 ;  /* 0x00000001c90e7819 */ /* 0x001fe20000010204 */
[C---:B------:R-:W-:Y:S01]  /*1220*/  VIADD R207, R16.reuse, 0xa0 ;  /* 0x000000a010cf7836 */ /* 0x040fe20000000000 */
[----:B------:R-:W-:Y:S01]  /*1230*/  SHF.L.U64.HI R4, R199, 0x1, R8 ;  /* 0x00000001c7047819 */ /* 0x000fe20000010208 */
[----:B------:R-:W-:Y:S01]  /*1240*/  VIADD R206, R16, 0xc0 ;  /* 0x000000c010ce7836 */ /* 0x000fe20000000000 */
[----:B------:R-:W-:Y:S01]  /*1250*/  SHF.L.U64.HI R8, R212, 0x1, R11 ;  /* 0x00000001d4087819 */ /* 0x000fe2000001020b */
[----:B------:R-:W-:Y:S01]  /*1260*/  STL [R1], R14 ;  /* 0x0000000e01007387 */ /* 0x000fe20000100800 */
[C---:B------:R-:W-:Y:S01]  /*1270*/  VIADD R205, R16.reuse, 0xe0 ;  /* 0x000000e010cd7836 */ /* 0x040fe20000000000 */
[----:B------:R-:W-:Y:S01]  /*1280*/  SHF.R.S32.HI R221, RZ, 0x1f, R210 ;  /* 0x0000001fffdd7819 */ /* 0x000fe200000114d2 */
[C---:B------:R-:W-:Y:S01]  /*1290*/  VIADD R204, R16.reuse, 0x100 ;  /* 0x0000010010cc7836 */ /* 0x040fe20000000000 */
[----:B------:R0:W-:Y:S01]  /*12a0*/  STL [R1+0x4], R5 ;  /* 0x0000040501007387 */ /* 0x0001e20000100800 */
[C---:B------:R-:W-:Y:S01]  /*12b0*/  VIADD R203, R16.reuse, 0x120 ;  /* 0x0000012010cb7836 */ /* 0x040fe20000000000 */
[----:B------:R-:W-:Y:S01]  /*12c0*/  SHF.R.S32.HI R222, RZ, 0x1f, R209 ;  /* 0x0000001fffde7819 */ /* 0x000fe200000114d1 */
[C---:B------:R-:W-:Y:S01]  /*12d0*/  VIADD R202, R16.reuse, 0x140 ;  /* 0x0000014010ca7836 */ /* 0x040fe20000000000 */
[----:B------:R1:W-:Y:S01]  /*12e0*/  STL [R1+0x8], R4 ;  /* 0x0000080401007387 */ /* 0x0003e20000100800 */
[C---:B------:R-:W-:Y:S01]  /*12f0*/  VIADD R220, R217.reuse, 0x26800 ;  /* 0x00026800d9dc7836 */ /* 0x040fe20000000000 */
[----:B------:R-:W-:Y:S01]  /*1300*/  SHF.R.S32.HI R223, RZ, 0x1f, R208 ;  /* 0x0000001fffdf7819 */ /* 0x000fe200000114d0 */
[----:B------:R-:W-:Y:S01]  /*1310*/  VIADD R19, R16, 0x20 ;  /* 0x0000002010137836 */ /* 0x000fe20000000000 */
[----:B------:R-:W-:Y:S01]  /*1320*/  STL [R1+0xc], R8 ;  /* 0x00000c0801007387 */ /* 0x000fe20000100800 */
[----:B------:R-:W-:Y:S01]  /*1330*/  VIADD R218, R217, 0x26820 ;  /* 0x00026820d9da7836 */ /* 0x000fe20000000000 */
[----:B0-----:R-:W-:Y:S01]  /*1340*/  SHF.L.U64.HI R5, R211, 0x1, R10 ;  /* 0x00000001d3057819 */ /* 0x001fe2000001020a */
[C---:B------:R-:W-:Y:S01]  /*1350*/  @P1 VIADD R218, R220.reuse, 0xffffffe0 ;  /* 0xffffffe0dcda1836 */ /* 0x040fe20000000000 */
[----:B------:R-:W-:Y:S01]  /*1360*/  SHF.R.S32.HI R224, RZ, 0x1f, R207 ;  /* 0x0000001fffe07819 */ /* 0x000fe200000114cf */
[----:B------:R-:W-:Y:S01]  /*1370*/  IMAD.IADD R220, R220, 0x1, R219 ;  /* 0x00000001dcdc7824 */ /* 0x000fe200078e02db */
[----:B-1----:R-:W-:Y:S01]  /*1380*/  SHF.L.U64.HI R4, R197, 0x1, R12 ;  /* 0x00000001c5047819 */ /* 0x002fe2000001020c */
[----:B------:R0:W-:Y:S01]  /*1390*/  STL [R1+0x10], R5 ;  /* 0x0000100501007387 */ /* 0x0001e20000100800 */
[----:B------:R-:W-:Y:S01]  /*13a0*/  SHF.R.S32.HI R225, RZ, 0x1f, R206 ;  /* 0x0000001fffe17819 */ /* 0x000fe200000114ce */
[----:B------:R-:W-:Y:S01]  /*13b0*/  IMAD.IADD R219, R219, 0x1, R218 ;  /* 0x00000001dbdb7824 */ /* 0x000fe200078e02da */
[----:B------:R-:W-:Y:S01]  /*13c0*/  SHF.R.S32.HI R226, RZ, 0x1f, R205 ;  /* 0x0000001fffe27819 */ /* 0x000fe200000114cd */
[----:B------:R1:W-:Y:S01]  /*13d0*/  STL [R1+0x44], R4 ;  /* 0x0000440401007387 */ /* 0x0003e20000100800 */
[----:B------:R-:W-:-:S02]  /*13e0*/  SHF.R.S32.HI R227, RZ, 0x1f, R204 ;  /* 0x0000001fffe37819 */ /* 0x000fc400000114cc */
[----:B------:R-:W-:Y:S02]  /*13f0*/  SHF.R.S32.HI R228, RZ, 0x1f, R203 ;  /* 0x0000001fffe47819 */ /* 0x000fe400000114cb */
[----:B------:R-:W-:Y:S02]  /*1400*/  SHF.R.S32.HI R229, RZ, 0x1f, R202 ;  /* 0x0000001fffe57819 */ /* 0x000fe400000114ca */
[----:B0-----:R-:W-:Y:S01]  /*1410*/  LOP3.LUT R5, R6, R0, R13, 0xf6, !PT ;  /* 0x0000000006057212 */ /* 0x001fe200078ef60d */
[----:B------:R-:W-:Y:S01]  /*1420*/  IMAD R0, R3, 0x8, R198 ;  /* 0x0000000803007824 */ /* 0x000fe200078e02c6 */
[----:B------:R-:W-:Y:S02]  /*1430*/  SHF.R.S32.HI R17, RZ, 0x1f, R16 ;  /* 0x0000001fff117819 */ /* 0x000fe40000011410 */
[----:B------:R-:W-:Y:S01]  /*1440*/  SHF.R.S32.HI R195, RZ, 0x1f, R19 ;  /* 0x0000001fffc37819 */ /* 0x000fe20000011413 */
[----:B-1----:R-:W-:Y:S01]  /*1450*/  IMAD R4, R5, 0x2, R2 ;  /* 0x0000000205047824 */ /* 0x002fe200078e0202 */
[----:B------:R-:W-:-:S02]  /*1460*/  SHF.L.U64.HI R221, R210, 0x1, R221 ;  /* 0x00000001d2dd7819 */ /* 0x000fc400000102dd */
[----:B------:R-:W-:Y:S02]  /*1470*/  SHF.L.U64.HI R222, R209, 0x1, R222 ;  /* 0x00000001d1de7819 */ /* 0x000fe400000102de */
[----:B------:R0:W-:Y:S01]  /*1480*/  STL [R1+0x4c], R4 ;  /* 0x00004c0401007387 */ /* 0x0001e20000100800 */
[----:B------:R-:W-:Y:S02]  /*1490*/  SHF.L.U64.HI R223, R208, 0x1, R223 ;  /* 0x00000001d0df7819 */ /* 0x000fe400000102df */
[----:B------:R-:W-:Y:S01]  /*14a0*/  SHF.L.U64.HI R224, R207, 0x1, R224 ;  /* 0x00000001cfe07819 */ /* 0x000fe200000102e0 */
[----:B------:R0:W-:Y:S01]  /*14b0*/  STL [R1+0x58], R0 ;  /* 0x0000580001007387 */ /* 0x0001e20000100800 */
[----:B------:R-:W-:Y:S02]  /*14c0*/  SHF.L.U64.HI R225, R206, 0x1, R225 ;  /* 0x00000001cee17819 */ /* 0x000fe400000102e1 */
[----:B------:R-:W-:Y:S02]  /*14d0*/  SHF.L.U64.HI R226, R205, 0x1, R226 ;  /* 0x00000001cde27819 */ /* 0x000fe400000102e2 */
[----:B------:R-:W-:-:S02]  /*14e0*/  SHF.L.U64.HI R227, R204, 0x1, R227 ;  /* 0x00000001cce37819 */ /* 0x000fc400000102e3 */
[----:B------:R-:W-:Y:S02]  /*14f0*/  SHF.L.U64.HI R228, R203, 0x1, R228 ;  /* 0x00000001cbe47819 */ /* 0x000fe400000102e4 */
[----:B------:R-:W-:-:S07]  /*1500*/  SHF.L.U64.HI R229, R202, 0x1, R229 ;  /* 0x00000001cae57819 */ /* 0x000fce00000102e5 */
.L_x_716:
[----:B0-2-4-:R-:W0:Y:S01]  /*1510*/  LDC.64 R4, c[0x0][0xc88] ;  /* 0x00032200ff047b82 */ /* 0x015e220000000a00 */
[----:B------:R-:W-:Y:S01]  /*1520*/  ULDC.64 UR4, c[0x0][0xa28] ;  /* 0x00028a0000047ab9 */ /* 0x000fe20000000a00 */
[----:B------:R-:W-:Y:S01]  /*1530*/  ULDC.64 UR8, c[0x0][0xa18] ;  /* 0x0002860000087ab9 */ /* 0x000fe20000000a00 */
[----:B------:R-:W-:Y:S01]  /*1540*/  ULDC.64 UR6, c[0x0][0xa08] ;  /* 0x0002820000067ab9 */ /* 0x000fe20000000a00 */
[----:B0-----:R-:W-:-:S05]  /*1550*/  IMAD.WIDE R4, R27, 0x4, R4 ;  /* 0x000000041b047825 */ /* 0x001fca00078e0204 */
[----:B------:R-:W2:Y:S01]  /*1560*/  LDG.E R0, desc[UR40][R4.64] ;  /* 0x0000002804007981 */ /* 0x000ea2000c1e1900 */
[----:B------:R-:W-:Y:S01]  /*1570*/  ISETP.NE.U32.AND P2, PT, RZ, UR4, PT ;  /* 0x00000004ff007c0c */ /* 0x000fe2000bf45070 */
[----:B------:R-:W-:Y:S01]  /*1580*/  IMAD.MOV.U32 R29, RZ, RZ, RZ ;  /* 0x000000ffff1d7224 */ /* 0x000fe200078e00ff */
[----:B------:R-:W-:Y:S02]  /*1590*/  ISETP.NE.U32.AND P1, PT, RZ, UR8, PT ;  /* 0x00000008ff007c0c */ /* 0x000fe4000bf25070 */
[----:B------:R-:W-:Y:S02]  /*15a0*/  ISETP.NE.AND.EX P2, PT, RZ, UR5, PT, P2 ;  /* 0x00000005ff007c0c */ /* 0x000fe4000bf45320 */
[----:B------:R-:W-:Y:S02]  /*15b0*/  ISETP.NE.AND.EX P1, PT, RZ, UR9, PT, P1 ;  /* 0x00000009ff007c0c */ /* 0x000fe4000bf25310 */
[----:B------:R-:W-:-:S04]  /*15c0*/  ISETP.NE.U32.AND P0, PT, RZ, UR6, PT ;  /* 0x00000006ff007c0c */ /* 0x000fc8000bf05070 */
[----:B------:R-:W-:Y:S02]  /*15d0*/  ISETP.NE.AND.EX P0, PT, RZ, UR7, PT, P0 ;  /* 0x00000007ff007c0c */ /* 0x000fe4000bf05300 */
[----:B--2---:R-:W-:Y:S01]  /*15e0*/  SHF.R.S32.HI R3, RZ, 0x1f, R0 ;  /* 0x0000001fff037819 */ /* 0x004fe20000011400 */
[----:B------:R-:W-:Y:S02]  /*15f0*/  STL [R1+0x20], R0 ;  /* 0x0000200001007387 */ /* 0x000fe40000100800 */
[C---:B------:R-:W-:Y:S01]  /*1600*/  @P2 LEA R4, P3, R0.reuse, UR4, 0x2 ;  /* 0x0000000400042c11 */ /* 0x040fe2000f8610ff */
[C---:B------:R-:W-:Y:S01]  /*1610*/  IMAD.SHL.U32 R31, R0.reuse, 0x4, RZ ;  /* 0x00000004001f7824 */ /* 0x040fe200078e00ff */
[C-C-:B------:R-:W-:Y:S01]  /*1620*/  SHF.L.U64.HI R30, R0.reuse, 0x2, R3.reuse ;  /* 0x00000002001e7819 */ /* 0x140fe20000010203 */
[----:B------:R0:W-:Y:S01]  /*1630*/  STL [R1+0x40], R3 ;  /* 0x0000400301007387 */ /* 0x0001e20000100800 */
[----:B------:R-:W-:Y:S01]  /*1640*/  @P2 LEA.HI.X R5, R0, UR5, R3, 0x2, P3 ;  /* 0x0000000500052c11 */ /* 0x000fe200098f1403 */
[----:B------:R-:W-:Y:S01]  /*1650*/  ULDC UR4, c[0x0][0x288] ;  /* 0x0000a20000047ab9 */ /* 0x000fe20000000800 */
[----:B------:R-:W-:Y:S01]  /*1660*/  IADD3 R8, P4, R31, UR6, RZ ;  /* 0x000000061f087c10 */ /* 0x000fe2000ff9e0ff */
[----:B-1----:R1:W-:Y:S01]  /*1670*/  STL [R1+0x18], R31 ;  /* 0x0000181f01007387 */ /* 0x0023e20000100800 */
[----:B0-----:R-:W-:-:S02]  /*1680*/  IMAD.MOV.U32 R3, RZ, RZ, RZ ;  /* 0x000000ffff037224 */ /* 0x001fc400078e00ff */
[----:B------:R-:W-:Y:S01]  /*1690*/  IADD3.X R9, R30, UR7, RZ, P4, !PT ;  /* 0x000000071e097c10 */ /* 0x000fe2000a7fe4ff */
[----:B------:R-:W-:Y:S01]  /*16a0*/  IMAD.U32 R27, RZ, RZ, UR4 ;  /* 0x00000004ff1b7e24 */ /* 0x000fe2000f8e00ff */
[----:B------:R1:W-:Y:S01]  /*16b0*/  STL [R1+0x1c], R30 ;  /* 0x00001c1e01007387 */ /* 0x0003e20000100800 */
[----:B------:R-:W-:-:S03]  /*16c0*/  ULDC.64 UR4, c[0x0][0x418] ;  /* 0x0001060000047ab9 */ /* 0x000fc60000000a00 */
[----:B------:R1:W5:Y:S01]  /*16d0*/  @P2 LDG.E R3, desc[UR40][R4.64] ;  /* 0x0000002804032981 */ /* 0x000362000c1e1900 */
[----:B------:R-:W-:-:S03]  /*16e0*/  @P1 IADD3 R6, P2, R31, UR8, RZ ;  /* 0x000000081f061c10 */ /* 0x000fc6000ff5e0ff */
[----:B------:R1:W5:Y:S01]  /*16f0*/  @P0 LDG.E R29, desc[UR40][R8.64] ;  /* 0x00000028081d0981 */ /* 0x000362000c1e1900 */
[----:B---3--:R-:W-:-:S03]  /*1700*/  @P1 IADD3.X R7, R30, UR9, RZ, P2, !PT ;  /* 0x000000091e071c10 */ /* 0x008fc600097fe4ff */
[----:B------:R1:W-:Y:S01]  /*1710*/  STL [R1+0x38], R25 ;  /* 0x0000381901007387 */ /* 0x0003e20000100800 */
[----:B------:R-:W-:Y:S01]  /*1720*/  UISETP.NE.U32.AND UP0, UPT, UR4, URZ, UPT ;  /* 0x0000003f0400728c */ /* 0x000fe2000bf05070 */
[----:B------:R-:W-:Y:S02]  /*1730*/  ULDC.64 UR8, c[0x0][0xa20] ;  /* 0x0002880000087ab9 */ /* 0x000fe40000000a00 */
[----:B------:R1:W5:Y:S01]  /*1740*/  @P1 LDG.E R27, desc[UR40][R6.64] ;  /* 0x00000028061b1981 */ /* 0x000362000c1e1900 */
[----:B------:R-:W-:Y:S01]  /*1750*/  UISETP.NE.AND.EX UP0, UPT, UR5, URZ, UPT, UP0 ;  /* 0x0000003f0500728c */ /* 0x000fe2000bf05300 */
[----:B------:R-:W-:Y:S01]  /*1760*/  ISETP.NE.U32.AND P2, PT, RZ, UR8, PT ;  /* 0x00000008ff007c0c */ /* 0x000fe2000bf45070 */
[----:B------:R-:W-:Y:S01]  /*1770*/  ULDC UR4, c[0x0][0x424] ;  /* 0x0001090000047ab9 */ /* 0x000fe20000000800 */
[----:B------:R1:W-:Y:S01]  /*1780*/  STL [R1+0x14], R26 ;  /* 0x0000141a01007387 */ /* 0x0003e20000100800 */
[----:B------:R-:W-:Y:S01]  /*1790*/  USEL UR4, UR4, 0x1, UP0 ;  /* 0x0000000104047887 */ /* 0x000fe20008000000 */
[----:B------:R-:W-:Y:S01]  /*17a0*/  ISETP.NE.AND.EX P2, PT, RZ, UR9, PT, P2 ;  /* 0x00000009ff007c0c */ /* 0x000fe2000bf45320 */
[----:B------:R-:W-:Y:S01]  /*17b0*/  ULDC UR5, c[0x0][0x2f0] ;  /* 0x0000bc0000057ab9 */ /* 0x000fe20000000800 */
[----:B------:R-:W-:Y:S01]  /*17c0*/  IMAD.MOV.U32 R41, RZ, RZ, R0 ;  /* 0x000000ffff297224 */ /* 0x000fe200078e0000 */
[----:B------:R-:W-:-:S03]  /*17d0*/  UIMAD UR4, UR4, UR5, URZ ;  /* 0x00000005040472a4 */ /* 0x000fc6000f8e023f */
[----:B------:R-:W-:Y:S01]  /*17e0*/  ULDC UR5, c[0x0][0x348] ;  /* 0x0000d20000057ab9 */ /* 0x000fe20000000800 */
[----:B------:R-:W-:Y:S08]  /*17f0*/  @P1 BRA `(.L_x_589) ;  /* 0x0000000000241947 */ /* 0x000ff00003800000 */
[----:B------:R-:W-:Y:S02]  /*1800*/  ULDC.64 UR6, c[0x0][0xa00] ;  /* 0x0002800000067ab9 */ /* 0x000fe40000000a00 */
[----:B------:R-:W-:-:S04]  /*1810*/  ISETP.NE.U32.AND P1, PT, RZ, UR6, PT ;  /* 0x00000006ff007c0c */ /* 0x000fc8000bf25070 */
[----:B------:R-:W-:-:S13]  /*1820*/  ISETP.NE.AND.EX P1, PT, RZ, UR7, PT, P1 ;  /* 0x00000007ff007c0c */ /* 0x000fda000bf25310 */
[----:B------:R-:W-:Y:S05]  /*1830*/  @!P1 BRA `(.L_x_589) ;  /* 0x0000000000149947 */ /* 0x000fea0003800000 */
[----:B-1----:R-:W0:Y:S02]  /*1840*/  LDC.64 R4, c[0x0][0xa00] ;  /* 0x00028000ff047b82 */ /* 0x002e240000000a00 */
[----:B0-----:R-:W-:-:S05]  /*1850*/  IMAD.WIDE R4, R41, 0x4, R4 ;  /* 0x0000000429047825 */ /* 0x001fca00078e0204 */
[----:B-----5:R-:W2:Y:S04]  /*1860*/  LDG.E R27, desc[UR40][R4.64] ;  /* 0x00000028041b7981 */ /* 0x020ea8000c1e1900 */
[----:B------:R-:W2:Y:S02]  /*1870*/  LDG.E R0, desc[UR40][R4.64+0x4] ;  /* 0x0000042804007981 */ /* 0x000ea4000c1e1900 */
[----:B--2---:R-:W-:-:S07]  /*1880*/  IMAD.IADD R27, R0, 0x1, -R27 ;  /* 0x00000001001b7824 */ /* 0x004fce00078e0a1b */
.L_x_589:
[----:B------:R-:W-:Y:S02]  /*1890*/  IMAD.U32 R40, RZ, RZ, UR5 ;  /* 0x00000005ff287e24 */ /* 0x000fe4000f8e00ff */
[----:B------:R-:W-:Y:S01]  /*18a0*/  IMAD.U32 R28, RZ, RZ, UR4 ;  /* 0x00000004ff1c7e24 */ /* 0x000fe2000f8e00ff */
[----:B------:R-:W-:Y:S06]  /*18b0*/  @!P2 BRA `(.L_x_590) ;  /* 0x000000000010a947 */ /* 0x000fec0003800000 */
[----:B-1----:R-:W-:-:S04]  /*18c0*/  IADD3 R4, P0, R31, UR8, RZ ;  /* 0x000000081f047c10 */ /* 0x002fc8000ff1e0ff */
[----:B------:R-:W-:-:S05]  /*18d0*/  IADD3.X R5, R30, UR9, RZ, P0, !PT ;  /* 0x000000091e057c10 */ /* 0x000fca00087fe4ff */
[----:B------:R0:W5:Y:S01]  /*18e0*/  LDG.E R28, desc[UR40][R4.64] ;  /* 0x00000028041c7981 */ /* 0x000162000c1e1900 */
[----:B------:R-:W-:Y:S05]  /*18f0*/  BRA `(.L_x_591) ;  /* 0x0000000000107947 */ /* 0x000fea0003800000 */
.L_x_590:
[----:B------:R-:W-:Y:S05]  /*1900*/  @!P0 BRA `(.L_x_591) ;  /* 0x00000000000c8947 */ /* 0x000fea0003800000 */
[----:B-1----:R-:W2:Y:S04]  /*1910*/  LDG.E R5, desc[UR40][R8.64] ;  /* 0x0000002808057981 */ /* 0x002ea8000c1e1900 */
[----:B------:R-:W2:Y:S02]  /*1920*/  LDG.E R28, desc[UR40][R8.64+0x4] ;  /* 0x00000428081c7981 */ /* 0x000ea4000c1e1900 */
[----:B--2---:R-:W-:-:S07]  /*1930*/  IMAD.IADD R28, R28, 0x1, -R5 ;  /* 0x000000011c1c7824 */ /* 0x004fce00078e0a05 */
.L_x_591:
[----:B------:R-:W-:Y:S02]  /*1940*/  ULDC.64 UR4, c[0x0][0xa10] ;  /* 0x0002840000047ab9 */ /* 0x000fe40000000a00 */
[----:B------:R-:W-:-:S04]  /*1950*/  ISETP.NE.U32.AND P0, PT, RZ, UR4, PT ;  /* 0x00000004ff007c0c */ /* 0x000fc8000bf05070 */
[----:B------:R-:W-:Y:S01]  /*1960*/  ISETP.NE.AND.EX P0, PT, RZ, UR5, PT, P0 ;  /* 0x00000005ff007c0c */ /* 0x000fe2000bf05300 */
[----:B-----5:R-:W-:Y:S01]  /*1970*/  IMAD.IADD R11, R28, 0x1, -R3 ;  /* 0x000000011c0b7824 */ /* 0x020fe200078e0a03 */
[----:B------:R-:W-:-:S11]  /*1980*/  ULDC.64 UR4, c[0x0][0xa30] ;  /* 0x00028c0000047ab9 */ /* 0x000fd60000000a00 */
[----:B01----:R-:W0:Y:S02]  /*1990*/  @P0 LDC.64 R4, c[0x0][0xa10] ;  /* 0x00028400ff040b82 */ /* 0x003e240000000a00 */
[----:B0-----:R-:W-:-:S05]  /*19a0*/  @P0 IMAD.WIDE R4, R41, 0x4, R4 ;  /* 0x0000000429040825 */ /* 0x001fca00078e0204 */
[----:B------:R-:W2:Y:S04]  /*19b0*/  @P0 LDG.E R0, desc[UR40][R4.64] ;  /* 0x0000002804000981 */ /* 0x000ea8000c1e1900 */
[----:B------:R-:W2:Y:S01]  /*19c0*/  @P0 LDG.E R9, desc[UR40][R4.64+0x4] ;  /* 0x0000042804090981 */ /* 0x000ea2000c1e1900 */
[----:B------:R-:W-:Y:S01]  /*19d0*/  IMAD.MOV R39, RZ, RZ, -R11 ;  /* 0x000000ffff277224 */ /* 0x000fe200078e0a0b */
[----:B------:R-:W-:Y:S01]  /*19e0*/  ISETP.NE.U32.AND P1, PT, RZ, UR4, PT ;  /* 0x00000004ff007c0c */ /* 0x000fe2000bf25070 */
[----:B------:R-:W-:-:S03]  /*19f0*/  IMAD.MOV.U32 R24, RZ, RZ, R28 ;  /* 0x000000ffff187224 */ /* 0x000fc600078e001c */
[----:B------:R-:W-:Y:S02]  /*1a00*/  VIMNMX R39, RZ, R39, !PT ;  /* 0x00000027ff277248 */ /* 0x000fe40007fe0100 */
[----:B------:R-:W-:-:S13]  /*1a10*/  ISETP.NE.AND.EX P1, PT, RZ, UR5, PT, P1 ;  /* 0x00000005ff007c0c */ /* 0x000fda000bf25310 */
[----:B------:R-:W-:-:S04]  /*1a20*/  @P1 IADD3 R6, P2, R31, UR4, RZ ;  /* 0x000000041f061c10 */ /* 0x000fc8000ff5e0ff */
[----:B------:R-:W-:-:S05]  /*1a30*/  @P1 IADD3.X R7, R30, UR5, RZ, P2, !PT ;  /* 0x000000051e071c10 */ /* 0x000fca00097fe4ff */
[----:B------:R0:W5:Y:S01]  /*1a40*/  @P1 LDG.E R24, desc[UR40][R6.64] ;  /* 0x0000002806181981 */ /* 0x000162000c1e1900 */
[----:B--2---:R-:W-:-:S04]  /*1a50*/  @P0 IMAD.IADD R40, R9, 0x1, -R0 ;  /* 0x0000000109280824 */ /* 0x004fc800078e0a00 */
[----:B------:R-:W-:-:S04]  /*1a60*/  IMAD.IADD R168, R11, 0x1, R40 ;  /* 0x000000010ba87824 */ /* 0x000fc800078e0228 */
[----:B------:R-:W-:-:S05]  /*1a70*/  VIADD R0, R168, 0x3f ;  /* 0x0000003fa8007836 */ /* 0x000fca0000000000 */
[----:B------:R-:W-:-:S04]  /*1a80*/  SHF.R.S32.HI R3, RZ, 0x1f, R0 ;  /* 0x0000001fff037819 */ /* 0x000fc80000011400 */
[----:B------:R-:W-:-:S04]  /*1a90*/  LEA.HI R3, R3, R0, RZ, 0x6 ;  /* 0x0000000003037211 */ /* 0x000fc800078f30ff */
[----:B------:R-:W-:Y:S02]  /*1aa0*/  LOP3.LUT R5, R3, 0xffffffc0, RZ, 0xc0, !PT ;  /* 0xffffffc003057812 */ /* 0x000fe400078ec0ff */
[----:B------:R-:W-:Y:S02]  /*1ab0*/  SHF.R.S32.HI R215, RZ, 0x6, R3 ;  /* 0x00000006ffd77819 */ /* 0x000fe40000011403 */
[----:B------:R-:W-:-:S04]  /*1ac0*/  VIADDMNMX R0, R5, -R11, R40, PT ;  /* 0x8000000b05007246 */ /* 0x000fc80003800128 */
[----:B------:R-:W-:Y:S02]  /*1ad0*/  ISETP.GT.AND P0, PT, R0, R39, PT ;  /* 0x000000270000720c */ /* 0x000fe40003f04270 */
[----:B------:R-:W-:-:S05]  /*1ae0*/  SHF.R.U32.HI R39, RZ, 0x6, R39 ;  /* 0x00000006ff277819 */ /* 0x000fca0000011627 */
[----:B------:R-:W-:-:S06]  /*1af0*/  IMAD.MOV.U32 R38, RZ, RZ, R39 ;  /* 0x000000ffff267224 */ /* 0x000fcc00078e0027 */
[----:B------:R-:W-:-:S05]  /*1b00*/  @P0 VIADD R0, R0, 0x3f ;  /* 0x0000003f00000836 */ /* 0x000fca0000000000 */
[----:B------:R-:W-:-:S04]  /*1b10*/  @P0 SHF.R.S32.HI R5, RZ, 0x1f, R0 ;  /* 0x0000001fff050819 */ /* 0x000fc80000011400 */
[----:B------:R-:W-:-:S04]  /*1b20*/  @P0 LEA.HI R5, R5, R0, RZ, 0x6 ;  /* 0x0000000005050211 */ /* 0x000fc800078f30ff */
[----:B------:R-:W-:Y:S02]  /*1b30*/  @P0 SHF.R.S32.HI R38, RZ, 0x6, R5 ;  /* 0x00000006ff260819 */ /* 0x000fe40000011405 */
[----:B------:R-:W-:Y:S02]  /*1b40*/  PLOP3.LUT P0, PT, PT, PT, PT, 0x80, 0x0 ;  /* 0x000000000000781c */ /* 0x000fe40003f0f070 */
[----:B------:R-:W-:-:S13]  /*1b50*/  ISETP.GT.AND P1, PT, R38, R39, PT ;  /* 0x000000272600720c */ /* 0x000fda0003f24270 */
[----:B0-----:R-:W-:Y:S05]  /*1b60*/  @!P1 BRA `(.L_x_592) ;  /* 0x0000002c008c9947 */ /* 0x001fea0003800000 */
[----:B------:R-:W-:Y:S01]  /*1b70*/  VIADD R0, R2, 0x22400 ;  /* 0x0002240002007836 */ /* 0x000fe20000000000 */
[----:B------:R-:W-:Y:S04]  /*1b80*/  BSSY B6, `(.L_x_593) ;  /* 0x0000013000067945 */ /* 0x000fe80003800000 */
[----:B------:R-:W-:-:S13]  /*1b90*/  LOP3.LUT P0, RZ, R0, 0x3ff, RZ, 0xc0, !PT ;  /* 0x000003ff00ff7812 */ /* 0x000fda000780c0ff */
        /* <DEDUP_REMOVED lines=17> */
.L_x_594:
[----:B------:R-:W-:Y:S05]  /*1cb0*/  BSYNC B6 ;  /* 0x0000000000067941 */ /* 0x000fea0003800000 */
.L_x_593:
        /* <DEDUP_REMOVED lines=12> */
[----:B------:R-:W-:Y:S01]  /*1d80*/  MOV R7, UR7 ;  /* 0x0000000700077c02 */ /* 0x000fe20008000f00 */
[----:B------:R-:W-:Y:S02]  /*1d90*/  IMAD.U32 R10, RZ, RZ, UR4 ;  /* 0x00000004ff0a7e24 */ /* 0x000fe4000f8e00ff */
[----:B------:R-:W-:-:S02]  /*1da0*/  IMAD.U32 R11, RZ, RZ, UR5 ;  /* 0x00000005ff0b7e24 */ /* 0x000fc4000f8e00ff */
[----:B------:R-:W-:Y:S02]  /*1db0*/  IMAD.MOV.U32 R8, RZ, RZ, 0x70 ;  /* 0x00000070ff087424 */ /* 0x000fe400078e00ff */
[----:B------:R-:W-:Y:S02]  /*1dc0*/  IMAD.MOV.U32 R12, RZ, RZ, 0x1 ;  /* 0x00000001ff0c7424 */ /* 0x000fe400078e00ff */
[----:B0-----:R-:W-:-:S07]  /*1dd0*/  IMAD.MOV.U32 R13, RZ, RZ, RZ ;  /* 0x000000ffff0d7224 */ /* 0x001fce00078e00ff */
[----:B------:R-:W-:-:S07]  /*1de0*/  LEPC R20, `(.L_x_596) ;  /* 0x000000001014794e */ /* 0x000fce0000000000 */
[----:B-1---5:R-:W-:Y:S05]  /*1df0*/  CALL.ABS.NOINC R14 ;  /* 0x000000000e007343 */ /* 0x022fea0003c00000 */
.L_x_596:
[----:B------:R-:W-:Y:S05]  /*1e00*/  BSYNC B6 ;  /* 0x0000000000067941 */ /* 0x000fea0003800000 */
.L_x_595:
[----:B------:R-:W-:Y:S01]  /*1e10*/  ULDC.64 UR4, c[0x0][0x9f8] ;  /* 0x00027e0000047ab9 */ /* 0x000fe20000000a00 */
[----:B------:R-:W0:Y:S01]  /*1e20*/  LDC.64 R4, c[0x0][0x3f8] ;  /* 0x0000fe00ff047b82 */ /* 0x000e220000000a00 */
[----:B------:R-:W-:-:S04]  /*1e30*/  ISETP.NE.U32.AND P0, PT, RZ, UR4, PT ;  /* 0x00000004ff007c0c */ /* 0x000fc8000bf05070 */
[----:B------:R-:W-:-:S03]  /*1e40*/  ISETP.NE.AND.EX P0, PT, RZ, UR5, PT, P0 ;  /* 0x00000005ff007c0c */ /* 0x000fc6000bf05300 */
[----:B------:R-:W1:Y:S08]  /*1e50*/  LDC.64 R46, c[0x0][0x408] ;  /* 0x00010200ff2e7b82 */ /* 0x000e700000000a00 */
[----:B------:R-:W2:Y:S02]  /*1e60*/  LDC R51, c[0x0][0x3f4] ;  /* 0x0000fd00ff337b82 */ /* 0x000ea40000000800 */
[----:B------:R-:W-:Y:S01]  /*1e70*/  @P0 IADD3 R6, P1, R31, UR4, RZ ;  /* 0x000000041f060c10 */ /* 0x000fe2000ff3e0ff */
[----:B------:R-:W3:Y:S01]  /*1e80*/  S2R R12, SR_TID.X ;  /* 0x00000000000c7919 */ /* 0x000ee20000002100 */
[----:B------:R-:W-:-:S02]  /*1e90*/  SHF.R.S32.HI R3, RZ, 0x1f, R184 ;  /* 0x0000001fff037819 */ /* 0x000fc400000114b8 */
[----:B------:R-:W-:Y:S01]  /*1ea0*/  SHF.R.S32.HI R187, RZ, 0x1f, R186 ;  /* 0x0000001fffbb7819 */ /* 0x000fe200000114ba */
[----:B------:R-:W-:Y:S01]  /*1eb0*/  IMAD.SHL.U32 R44, R194, 0x40, RZ ;  /* 0x00000040c22c7824 */ /* 0x000fe200078e00ff */
[----:B------:R-:W-:Y:S01]  /*1ec0*/  @P0 IADD3.X R7, R30, UR5, RZ, P1, !PT ;  /* 0x000000051e070c10 */ /* 0x000fe20008ffe4ff */
[-C--:B0-----:R-:W-:Y:S01]  /*1ed0*/  IMAD.WIDE.U32 R32, R184, R4.reuse, R16 ;  /* 0x00000004b8207225 */ /* 0x081fe200078e0010 */
[----:B------:R-:W-:Y:S01]  /*1ee0*/  SHF.L.U64.HI R42, R4, 0x6, R5 ;  /* 0x00000006042a7819 */ /* 0x000fe20000010205 */
[----:B------:R-:W-:Y:S02]  /*1ef0*/  ULDC UR4, c[0x0][0x2f4] ;  /* 0x0000bd0000047ab9 */ /* 0x000fe40000000800 */
[----:B------:R0:W4:Y:S01]  /*1f00*/  @P0 LDG.E R41, desc[UR40][R6.64] ;  /* 0x0000002806290981 */ /* 0x000122000c1e1900 */
[C---:B------:R-:W-:Y:S01]  /*1f10*/  IMAD R0, R3.reuse, R4, RZ ;  /* 0x0000000403007224 */ /* 0x040fe200078e02ff */
[----:B------:R-:W-:Y:S01]  /*1f20*/  LOP3.LUT R44, R44, 0x1c0, RZ, 0xc0, !PT ;  /* 0x000001c02c2c7812 */ /* 0x000fe200078ec0ff */
[----:B-1----:R-:W-:Y:S01]  /*1f30*/  IMAD R3, R3, R46, RZ ;  /* 0x0000002e03037224 */ /* 0x002fe200078e02ff */
[----:B------:R-:W1:Y:S01]  /*1f40*/  S2R R30, SR_TID.X ;  /* 0x00000000001e7919 */ /* 0x000e620000002100 */
[----:B------:R-:W-:Y:S01]  /*1f50*/  IMAD R9, R184, R5, R0 ;  /* 0x00000005b8097224 */ /* 0x000fe200078e0200 */
[----:B------:R-:W-:Y:S01]  /*1f60*/  SHF.L.U64.HI R45, R46, 0x6, R47 ;  /* 0x000000062e2d7819 */ /* 0x000fe2000001022f */
[----:B------:R-:W-:Y:S01]  /*1f70*/  IMAD.WIDE.U32 R20, R184, R4, R186 ;  /* 0x00000004b8147225 */ /* 0x000fe200078e00ba */
[----:B------:R-:W-:-:S02]  /*1f80*/  SHF.R.S32.HI R48, RZ, 0x1f, R26 ;  /* 0x0000001fff307819 */ /* 0x000fc4000001141a */
[----:B0----5:R-:W-:Y:S01]  /*1f90*/  SHF.R.S32.HI R7, RZ, 0x1f, R24 ;  /* 0x0000001fff077819 */ /* 0x021fe20000011418 */
[----:B------:R-:W-:Y:S01]  /*1fa0*/  IMAD R11, R184, R47, R3 ;  /* 0x0000002fb80b7224 */ /* 0x000fe200078e0203 */
[C---:B--2---:R-:W-:Y:S01]  /*1fb0*/  ISETP.GE.AND P3, PT, R16.reuse, R51, PT ;  /* 0x000000331000720c */ /* 0x044fe20003f66270 */
[----:B------:R-:W-:Y:S01]  /*1fc0*/  IMAD.IADD R21, R21, 0x1, R9 ;  /* 0x0000000115157824 */ /* 0x000fe200078e0209 */
[C---:B------:R-:W-:Y:S01]  /*1fd0*/  ISETP.GE.AND P2, PT, R16.reuse, UR4, PT ;  /* 0x0000000410007c0c */ /* 0x040fe2000bf46270 */
[----:B------:R-:W-:Y:S01]  /*1fe0*/  IMAD R8, R7, R4, RZ ;  /* 0x0000000407087224 */ /* 0x000fe200078e02ff */
[----:B------:R-:W-:Y:S01]  /*1ff0*/  SEL R3, R51, RZ, P3 ;  /* 0x000000ff33037207 */ /* 0x000fe20001800000 */
[----:B------:R-:W-:Y:S01]  /*2000*/  IMAD.IADD R33, R9, 0x1, R33 ;  /* 0x0000000109217824 */ /* 0x000fe200078e0221 */
[----:B------:R-:W-:Y:S01]  /*2010*/  ISETP.GE.AND P1, PT, R19, UR4, PT ;  /* 0x0000000413007c0c */ /* 0x000fe2000bf26270 */
[----:B------:R-:W-:Y:S02]  /*2020*/  IMAD R7, R7, R46, RZ ;  /* 0x0000002e07077224 */ /* 0x000fe400078e02ff */
[----:B------:R-:W-:Y:S01]  /*2030*/  IMAD.IADD R3, R16, 0x1, R3 ;  /* 0x0000000110037824 */ /* 0x000fe200078e0203 */
[----:B---3--:R-:W-:Y:S01]  /*2040*/  SHF.R.U32.HI R12, RZ, 0x7, R12 ;  /* 0x00000007ff0c7819 */ /* 0x008fe2000001160c */
[----:B------:R-:W-:-:S03]  /*2050*/  IMAD.WIDE.U32 R20, R24, R4, R20 ;  /* 0x0000000418147225 */ /* 0x000fc600078e0014 */
[----:B------:R-:W-:Y:S01]  /*2060*/  SHF.R.S32.HI R6, RZ, 0x1f, R3 ;  /* 0x0000001fff067819 */ /* 0x000fe20000011403 */
[----:B------:R-:W-:-:S03]  /*2070*/  IMAD.WIDE.U32 R32, R24, R4, R32 ;  /* 0x0000000418207225 */ /* 0x000fc600078e0020 */
[----:B------:R-:W-:Y:S01]  /*2080*/  LEA.HI R3, R6, R3, RZ, 0x3 ;  /* 0x0000000306037211 */ /* 0x000fe200078f18ff */
[----:B------:R-:W-:Y:S01]  /*2090*/  IMAD.SHL.U32 R43, R4, 0x40, RZ ;  /* 0x00000040042b7824 */ /* 0x000fe200078e00ff */
[----:B------:R-:W-:Y:S01]  /*20a0*/  LOP3.LUT R4, R44, 0x18, R16, 0xf8, !PT ;  /* 0x000000182c047812 */ /* 0x000fe200078ef810 */
[----:B------:R-:W-:Y:S01]  /*20b0*/  IMAD R7, R24, R47, R7 ;  /* 0x0000002f18077224 */ /* 0x000fe200078e0207 */
[----:B------:R-:W-:Y:S01]  /*20c0*/  SHF.R.U32.HI R47, RZ, 0x3, R44 ;  /* 0x00000003ff2f7819 */ /* 0x000fe2000001162c */
[-C--:B------:R-:W-:Y:S01]  /*20d0*/  IMAD.WIDE.U32 R34, R184, R46.reuse, R186 ;  /* 0x0000002eb8227225 */ /* 0x080fe200078e00ba */
[----:B------:R-:W-:Y:S02]  /*20e0*/  LOP3.LUT R58, R3, 0xfffffff8, RZ, 0xc0, !PT ;  /* 0xfffffff8033a7812 */ /* 0x000fe400078ec0ff */
[----:B------:R-:W-:Y:S01]  /*20f0*/  LOP3.LUT R4, R4, R47, RZ, 0x3c, !PT ;  /* 0x0000002f04047212 */ /* 0x000fe200078e3cff */
[----:B-1----:R-:W-:Y:S01]  /*2100*/  VIADD R30, R30, 0xffffff80 ;  /* 0xffffff801e1e7836 */ /* 0x002fe20000000000 */
[----:B------:R-:W-:Y:S01]  /*2110*/  SHF.R.S32.HI R61, RZ, 0x1f, R58 ;  /* 0x0000001fff3d7819 */ /* 0x000fe2000001143a */
[----:B------:R-:W-:-:S03]  /*2120*/  IMAD.WIDE.U32 R36, R184, R46, R16 ;  /* 0x0000002eb8247225 */ /* 0x000fc600078e0010 */
[----:B------:R-:W-:Y:S01]  /*2130*/  SHF.R.S32.HI R10, RZ, 0x1f, R30 ;  /* 0x0000001fff0a7819 */ /* 0x000fe2000001141e */
[----:B------:R-:W-:Y:S01]  /*2140*/  IMAD R52, R213, 0x200, R4 ;  /* 0x00000200d5347824 */ /* 0x000fe200078e0204 */
[----:B------:R-:W-:Y:S01]  /*2150*/  LOP3.LUT R4, R44, 0x38, R3, 0xf8, !PT ;  /* 0x000000382c047812 */ /* 0x000fe200078ef803 */
[----:B------:R-:W-:Y:S01]  /*2160*/  IMAD.IADD R35, R35, 0x1, R11 ;  /* 0x0000000123237824 */ /* 0x000fe200078e020b */
[----:B------:R-:W-:Y:S01]  /*2170*/  LEA.HI R10, R10, R30, RZ, 0x2 ;  /* 0x0000001e0a0a7211 */ /* 0x000fe200078f10ff */
[----:B------:R-:W-:Y:S01]  /*2180*/  IMAD.IADD R37, R11, 0x1, R37 ;  /* 0x000000010b257824 */ /* 0x000fe200078e0225 */
[----:B------:R-:W-:Y:S01]  /*2190*/  LOP3.LUT R4, R4, R47, RZ, 0x3c, !PT ;  /* 0x0000002f04047212 */ /* 0x000fe200078e3cff */
[----:B------:R-:W-:Y:S01]  /*21a0*/  IMAD R9, R24, R5, R8 ;  /* 0x0000000518097224 */ /* 0x000fe200078e0208 */
[----:B------:R-:W-:Y:S01]  /*21b0*/  LOP3.LUT R10, R10, 0xfffffffc, RZ, 0xc0, !PT ;  /* 0xfffffffc0a0a7812 */ /* 0x000fe200078ec0ff */
[----:B------:R-:W-:-:S04]  /*21c0*/  IMAD.WIDE.U32 R34, R24, R46, R34 ;  /* 0x0000002e18227225 */ /* 0x000fc800078e0022 */
[----:B------:R-:W-:-:S04]  /*21d0*/  IMAD.WIDE.U32 R36, R24, R46, R36 ;  /* 0x0000002e18247225 */ /* 0x000fc800078e0024 */
[----:B------:R-:W-:Y:S02]  /*21e0*/  IMAD.IADD R10, R30, 0x1, -R10 ;  /* 0x000000011e0a7824 */ /* 0x000fe400078e0a0a */
[----:B------:R-:W-:Y:S02]  /*21f0*/  IMAD.IADD R0, R29, 0x1, R28 ;  /* 0x000000011d007824 */ /* 0x000fe400078e021c */
[----:B------:R-:W-:Y:S02]  /*2200*/  IMAD.SHL.U32 R46, R46, 0x40, RZ ;  /* 0x000000402e2e7824 */ /* 0x000fe400078e00ff */
[----:B------:R-:W-:Y:S02]  /*2210*/  VIADD R49, R12, 0x8 ;  /* 0x000000080c317836 */ /* 0x000fe40000000000 */
[----:B------:R-:W-:Y:S02]  /*2220*/  IMAD R50, R10, 0x40, R184 ;  /* 0x000000400a327824 */ /* 0x000fe400078e02b8 */
[----:B------:R-:W-:-:S02]  /*2230*/  IMAD.SHL.U32 R51, R51, 0x2, RZ ;  /* 0x0000000233337824 */ /* 0x000fc400078e00ff */
[----:B------:R-:W-:Y:S02]  /*2240*/  IMAD.IADD R53, R21, 0x1, R9 ;  /* 0x0000000115357824 */ /* 0x000fe400078e0209 */
[----:B------:R-:W-:Y:S02]  /*2250*/  IMAD.IADD R54, R9, 0x1, R33 ;  /* 0x0000000109367824 */ /* 0x000fe400078e0221 */
[----:B------:R-:W-:Y:S02]  /*2260*/  IMAD.IADD R55, R35, 0x1, R7 ;  /* 0x0000000123377824 */ /* 0x000fe400078e0207 */
[----:B------:R-:W-:Y:S02]  /*2270*/  IMAD.IADD R59, R7, 0x1, R37 ;  /* 0x00000001073b7824 */ /* 0x000fe400078e0225 */
[----:B------:R-:W-:Y:S01]  /*2280*/  IMAD R62, R213, 0x200, R4 ;  /* 0x00000200d53e7824 */ /* 0x000fe200078e0204 */
[----:B----4-:R-:W-:-:S07]  /*2290*/  SHF.R.S32.HI R60, RZ, 0x1f, R41 ;  /* 0x0000001fff3c7819 */ /* 0x010fce0000011429 */
.L_x_629:
[----:B0-----:R-:W0:Y:S01]  /*22a0*/  LDC R65, c[0x0][0x430] ;  /* 0x00010c00ff417b82 */ /* 0x001e220000000800 */
[----:B------:R-:W-:Y:S02]  /*22b0*/  VIADD R38, R38, 0xffffffff ;  /* 0xffffffff26267836 */ /* 0x000fe40000000000 */
[----:B------:R-:W-:Y:S02]  /*22c0*/  IMAD.MOV.U32 R64, RZ, RZ, RZ ;  /* 0x000000ffff407224 */ /* 0x000fe400078e00ff */
[----:B------:R-:W-:-:S03]  /*22d0*/  IMAD R5, R38, 0x40, R50 ;  /* 0x0000004026057824 */ /* 0x000fc600078e0232 */
[----:B-1----:R-:W1:Y:S01]  /*22e0*/  LDC R73, c[0x0][0x3f4] ;  /* 0x0000fd00ff497b82 */ /* 0x002e620000000800 */
[----:B------:R-:W-:Y:S01]  /*22f0*/  IMAD.IADD R12, R0, 0x1, R5 ;  /* 0x00000001000c7824 */ /* 0x000fe200078e0205 */
[----:B------:R-:W-:-:S03]  /*2300*/  ISETP.GE.AND P0, PT, R5, R40, PT ;  /* 0x000000280500720c */ /* 0x000fc60003f06270 */
[----:B------:R-:W-:Y:S01]  /*2310*/  IMAD.MOV.U32 R8, RZ, RZ, R12 ;  /* 0x000000ffff087224 */ /* 0x000fe200078e000c */
[----:B------:R-:W-:Y:S02]  /*2320*/  ISETP.GT.OR P0, PT, R50, 0x3f, P0 ;  /* 0x0000003f3200780c */ /* 0x000fe40000704670 */
[----:B0-----:R-:W-:-:S11]  /*2330*/  ISETP.NE.AND P4, PT, R65, 0x1, PT ;  /* 0x000000014100780c */ /* 0x001fd60003f85270 */
[----:B------:R-:W0:Y:S08]  /*2340*/  @!P0 LDC.64 R6, c[0x0][0x428] ;  /* 0x00010a00ff068b82 */ /* 0x000e300000000a00 */
[----:B------:R-:W2:Y:S08]  /*2350*/  @!P0 LDC.64 R4, c[0x0][0x418] ;  /* 0x00010600ff048b82 */ /* 0x000eb00000000a00 */
[----:B---3--:R-:W3:Y:S08]  /*2360*/  @P4 LDC R9, c[0x0][0x434] ;  /* 0x00010d00ff094b82 */ /* 0x008ef00000000800 */
[----:B------:R-:W4:Y:S01]  /*2370*/  @P4 LDC R10, c[0x0][0x438] ;  /* 0x00010e00ff0a4b82 */ /* 0x000f220000000800 */
[----:B---3--:R-:W-:-:S05]  /*2380*/  @P4 IMAD.HI.U32 R9, R12, R9, RZ ;  /* 0x000000090c094227 */ /* 0x008fca00078e00ff */
[----:B----4-:R-:W-:Y:S01]  /*2390*/  @P4 SHF.R.U32.HI R8, RZ, R10, R9 ;  /* 0x0000000aff084219 */ /* 0x010fe20000011609 */
[----:B0-----:R-:W-:-:S03]  /*23a0*/  @!P0 IMAD R10, R60, R6, RZ ;  /* 0x000000063c0a8224 */ /* 0x001fc600078e02ff */
[----:B------:R-:W-:Y:S01]  /*23b0*/  @!P0 SHF.R.S32.HI R9, RZ, 0x1f, R8 ;  /* 0x0000001fff098819 */ /* 0x000fe20000011408 */
[C---:B------:R-:W-:Y:S02]  /*23c0*/  @!P0 IMAD R11, R41.reuse, R7, R10 ;  /* 0x00000007290b8224 */ /* 0x040fe400078e020a */
[----:B------:R-:W-:-:S04]  /*23d0*/  @!P0 IMAD.WIDE.U32 R6, R41, R6, R8 ;  /* 0x0000000629068225 */ /* 0x000fc800078e0008 */
[----:B------:R-:W-:Y:S01]  /*23e0*/  @!P0 IMAD.IADD R7, R7, 0x1, R11 ;  /* 0x0000000107078824 */ /* 0x000fe200078e020b */
[----:B--2---:R-:W-:-:S04]  /*23f0*/  @!P0 LEA R4, P4, R6, R4, 0x2 ;  /* 0x0000000406048211 */ /* 0x004fc800078810ff */
[----:B------:R-:W-:-:S05]  /*2400*/  @!P0 LEA.HI.X R5, R6, R5, R7, 0x2, P4 ;  /* 0x0000000506058211 */ /* 0x000fca00020f1407 */
[----:B------:R0:W5:Y:S01]  /*2410*/  @!P0 LDG.E R64, desc[UR40][R4.64] ;  /* 0x0000002804408981 */ /* 0x000162000c1e1900 */
[----:B-1----:R-:W-:Y:S01]  /*2420*/  ISETP.GE.AND P0, PT, R73, 0x1, PT ;  /* 0x000000014900780c */ /* 0x002fe20003f06270 */
[----:B------:R-:W-:Y:S01]  /*2430*/  IMAD.SHL.U32 R71, R22, 0x1000, RZ ;  /* 0x0000100016477824 */ /* 0x000fe200078e00ff */
[----:B------:R-:W-:Y:S05]  /*2440*/  YIELD ;  /* 0x0000000000007946 */ /* 0x000fea0003800000 */
[----:B------:R-:W-:Y:S01]  /*2450*/  IMAD.MOV R6, RZ, RZ, -R8 ;  /* 0x000000ffff067224 */ /* 0x000fe200078e0a08 */
[----:B------:R-:W-:Y:S01]  /*2460*/  BSSY B0, `(.L_x_597) ;  /* 0x00001b8000007945 */ /* 0x000fe20003800000 */
[----:B------:R-:W-:Y:S01]  /*2470*/  IMAD.IADD R75, R52, 0x1, R71 ;  /* 0x00000001344b7824 */ /* 0x000fe200078e0247 */
[----:B------:R-:W-:Y:S01]  /*2480*/  ISETP.GT.AND P4, PT, R38, R39, PT ;  /* 0x000000272600720c */ /* 0x000fe20003f84270 */
[----:B------:R-:W-:-:S02]  /*2490*/  IMAD R65, R65, R6, R12 ;  /* 0x0000000641417224 */ /* 0x000fc400078e020c */
[----:B------:R-:W-:Y:S01]  /*24a0*/  IMAD R75, R75, 0x2, R2 ;  /* 0x000000024b4b7824 */ /* 0x000fe200078e0202 */
[----:B0-----:R-:W-:Y:S09]  /*24b0*/  @!P0 BRA `(.L_x_598) ;  /* 0x0000001400f08947 */ /* 0x001ff20003800000 */
[----:B------:R-:W-:Y:S01]  /*24c0*/  SHF.R.S32.HI R67, RZ, 0x1f, R65 ;  /* 0x0000001fff437819 */ /* 0x000fe20000011441 */
[----:B------:R-:W-:Y:S01]  /*24d0*/  ULDC.64 UR4, c[0x0][0x300] ;  /* 0x0000c00000047ab9 */ /* 0x000fe20000000a00 */
[----:B-----5:R-:W-:Y:S01]  /*24e0*/  SHF.R.S32.HI R66, RZ, 0x1f, R64 ;  /* 0x0000001fff427819 */ /* 0x020fe20000011440 */
[----:B------:R-:W-:Y:S01]  /*24f0*/  IMAD.WIDE.U32 R4, R65, UR4, RZ ;  /* 0x0000000441047c25 */ /* 0x000fe2000f8e00ff */
[----:B------:R-:W-:Y:S01]  /*2500*/  ULDC.U8 UR6, c[0x0][0x410] ;  /* 0x0001040000067ab9 */ /* 0x000fe20000000000 */
[----:B------:R-:W-:Y:S02]  /*2510*/  SHF.R.S32.HI R11, RZ, 0x1f, R38 ;  /* 0x0000001fff0b7819 */ /* 0x000fe40000011426 */
[----:B------:R-:W-:Y:S01]  /*2520*/  IMAD R6, R67, UR4, RZ ;  /* 0x0000000443067c24 */ /* 0x000fe2000f8e02ff */
[----:B------:R-:W-:Y:S01]  /*2530*/  ISETP.NE.AND P0, PT, RZ, UR6, PT ;  /* 0x00000006ff007c0c */ /* 0x000fe2000bf05270 */
[----:B------:R-:W-:Y:S02]  /*2540*/  IMAD R8, R42, R38, RZ ;  /* 0x000000262a087224 */ /* 0x000fe400078e02ff */
[----:B------:R-:W-:Y:S01]  /*2550*/  IMAD R7, R65, UR5, R6 ;  /* 0x0000000541077c24 */ /* 0x000fe2000f8e0206 */
[----:B------:R-:W-:-:S02]  /*2560*/  ULDC.64 UR4, c[0x0][0x310] ;  /* 0x0000c40000047ab9 */ /* 0x000fc40000000a00 */
[----:B------:R-:W-:Y:S02]  /*2570*/  IMAD R9, R66, UR4, RZ ;  /* 0x0000000442097c24 */ /* 0x000fe4000f8e02ff */
[----:B------:R-:W-:Y:S02]  /*2580*/  IMAD.IADD R5, R5, 0x1, R7 ;  /* 0x0000000105057824 */ /* 0x000fe400078e0207 */
[C---:B------:R-:W-:Y:S02]  /*2590*/  IMAD R9, R64.reuse, UR5, R9 ;  /* 0x0000000540097c24 */ /* 0x040fe4000f8e0209 */
[----:B------:R-:W-:Y:S01]  /*25a0*/  IMAD.WIDE.U32 R4, R64, UR4, R4 ;  /* 0x0000000440047c25 */ /* 0x000fe2000f8e0004 */
[----:B------:R-:W-:-:S03]  /*25b0*/  ULDC.64 UR4, c[0x0][0x308] ;  /* 0x0000c20000047ab9 */ /* 0x000fc60000000a00 */
[----:B------:R-:W-:Y:S02]  /*25c0*/  IMAD R7, R48, UR4, RZ ;  /* 0x0000000430077c24 */ /* 0x000fe4000f8e02ff */
[----:B------:R-:W-:Y:S02]  /*25d0*/  IMAD.IADD R5, R5, 0x1, R9 ;  /* 0x0000000105057824 */ /* 0x000fe400078e0209 */
[C---:B------:R-:W-:Y:S02]  /*25e0*/  IMAD R69, R26.reuse, UR5, R7 ;  /* 0x000000051a457c24 */ /* 0x040fe4000f8e0207 */
[----:B------:R-:W-:Y:S01]  /*25f0*/  IMAD.WIDE.U32 R6, R26, UR4, R4 ;  /* 0x000000041a067c25 */ /* 0x000fe2000f8e0004 */
[----:B------:R-:W-:-:S03]  /*2600*/  ULDC.64 UR4, c[0x0][0x2e8] ;  /* 0x0000ba0000047ab9 */ /* 0x000fc60000000a00 */
[----:B------:R-:W-:Y:S01]  /*2610*/  IMAD.IADD R69, R7, 0x1, R69 ;  /* 0x0000000107457824 */ /* 0x000fe200078e0245 */
[----:B------:R-:W-:Y:S01]  /*2620*/  LEA R70, P5, R6, UR4, 0x1 ;  /* 0x0000000406467c11 */ /* 0x000fe2000f8a08ff */
[----:B------:R-:W-:-:S03]  /*2630*/  IMAD.WIDE.U32 R4, R43, R38, RZ ;  /* 0x000000262b047225 */ /* 0x000fc600078e00ff */
[----:B------:R-:W-:Y:S01]  /*2640*/  LEA.HI.X R69, R6, UR5, R69, 0x1, P5 ;  /* 0x0000000506457c11 */ /* 0x000fe2000a8f0c45 */
[----:B------:R-:W-:-:S04]  /*2650*/  IMAD R9, R11, R43, R8 ;  /* 0x0000002b0b097224 */ /* 0x000fc800078e0208 */
[----:B------:R-:W-:Y:S01]  /*2660*/  IMAD.IADD R10, R5, 0x1, R9 ;  /* 0x00000001050a7824 */ /* 0x000fe200078e0209 */
[----:B------:R-:W-:Y:S06]  /*2670*/  @!P0 BRA `(.L_x_599) ;  /* 0x0000000800cc8947 */ /* 0x000fec0003800000 */
[----:B------:R-:W-:Y:S01]  /*2680*/  IMAD R68, R38, -0x40, R40 ;  /* 0xffffffc026447824 */ /* 0x000fe200078e0228 */
[----:B------:R-:W-:Y:S01]  /*2690*/  BSSY B1, `(.L_x_600) ;  /* 0x000001e000017945 */ /* 0x000fe20003800000 */
[----:B------:R-:W-:Y:S02]  /*26a0*/  CS2R R8, SRZ ;  /* 0x0000000000087805 */ /* 0x000fe4000001ff00 */
[----:B------:R-:W-:Y:S02]  /*26b0*/  CS2R R30, SRZ ;  /* 0x00000000001e7805 */ /* 0x000fe4000001ff00 */
[----:B------:R-:W-:Y:S02]  /*26c0*/  CS2R R28, SRZ ;  /* 0x00000000001c7805 */ /* 0x000fe4000001ff00 */
[----:B------:R-:W-:Y:S02]  /*26d0*/  VIMNMX R68, R68, 0x40, PT ;  /* 0x0000004044447848 */ /* 0x000fe40003fe0100 */
[----:B------:R-:W-:-:S02]  /*26e0*/  CS2R R56, SRZ ;  /* 0x0000000000387805 */ /* 0x000fc4000001ff00 */
[----:B------:R-:W-:-:S13]  /*26f0*/  ISETP.GE.AND P0, PT, R184, R68, PT ;  /* 0x00000044b800720c */ /* 0x000fda0003f06270 */
[----:B------:R-:W-:Y:S05]  /*2700*/  @P0 BRA `(.L_x_601) ;  /* 0x0000000000580947 */ /* 0x000fea0003800000 */
[----:B------:R-:W-:Y:S01]  /*2710*/  IMAD.MOV.U32 R6, RZ, RZ, R34 ;  /* 0x000000ffff067224 */ /* 0x000fe200078e0022 */
[----:B------:R-:W-:Y:S01]  /*2720*/  ULDC.64 UR4, c[0x0][0x3e8] ;  /* 0x0000fa0000047ab9 */ /* 0x000fe20000000a00 */
[----:B------:R-:W-:Y:S01]  /*2730*/  IMAD.MOV.U32 R7, RZ, RZ, R55 ;  /* 0x000000ffff077224 */ /* 0x000fe200078e0037 */
[----:B------:R-:W-:Y:S01]  /*2740*/  ULDC.64 UR6, c[0x0][0x400] ;  /* 0x0001000000067ab9 */ /* 0x000fe20000000a00 */
[----:B------:R-:W-:Y:S01]  /*2750*/  IMAD R5, R45, R38, RZ ;  /* 0x000000262d057224 */ /* 0x000fe200078e02ff */
[----:B------:R-:W-:Y:S01]  /*2760*/  CS2R R28, SRZ ;  /* 0x00000000001c7805 */ /* 0x000fe2000001ff00 */
[----:B------:R-:W-:Y:S01]  /*2770*/  IMAD.WIDE.U32 R8, R38, R46, R6 ;  /* 0x0000002e26087225 */ /* 0x000fe200078e0006 */
[----:B------:R-:W-:-:S03]  /*2780*/  IADD3 R7, P5, R20, R4, RZ ;  /* 0x0000000414077210 */ /* 0x000fc60007fbe0ff */
[----:B------:R-:W-:Y:S01]  /*2790*/  IMAD R5, R11, R46, R5 ;  /* 0x0000002e0b057224 */ /* 0x000fe200078e0205 */
[----:B------:R-:W-:Y:S01]  /*27a0*/  LEA R4, P6, R8, UR6, 0x1 ;  /* 0x0000000608047c11 */ /* 0x000fe2000f8c08ff */
[----:B------:R-:W-:Y:S01]  /*27b0*/  IMAD.X R10, R10, 0x1, R53, P5 ;  /* 0x000000010a0a7824 */ /* 0x000fe200028e0635 */
[----:B------:R-:W-:Y:S01]  /*27c0*/  LEA R6, P5, R7, UR4, 0x1 ;  /* 0x0000000407067c11 */ /* 0x000fe2000f8a08ff */
[----:B------:R-:W-:-:S03]  /*27d0*/  IMAD.IADD R5, R9, 0x1, R5 ;  /* 0x0000000109057824 */ /* 0x000fc600078e0205 */
[----:B------:R-:W-:Y:S02]  /*27e0*/  LEA.HI.X R7, R7, UR5, R10, 0x1, P5 ;  /* 0x0000000507077c11 */ /* 0x000fe4000a8f0c0a */
[----:B------:R-:W-:Y:S02]  /*27f0*/  LEA.HI.X R5, R8, UR7, R5, 0x1, P6 ;  /* 0x0000000708057c11 */ /* 0x000fe4000b0f0c05 */
[----:B------:R-:W-:Y:S02]  /*2800*/  CS2R R8, SRZ ;  /* 0x0000000000087805 */ /* 0x000fe4000001ff00 */
[-C--:B------:R-:W-:Y:S02]  /*2810*/  ISETP.GE.AND P6, PT, R186, R73.reuse, PT ;  /* 0x00000049ba00720c */ /* 0x080fe40003fc6270 */
[----:B------:R-:W-:-:S11]  /*2820*/  ISETP.GE.AND P5, PT, R197, R73, PT ;  /* 0x00000049c500720c */ /* 0x000fd60003fa6270 */
[----:B------:R0:W5:Y:S04]  /*2830*/  @!P6 LDG.E.64 R30, desc[UR40][R6.64] ;  /* 0x00000028061ee981 */ /* 0x000168000c1e1b00 */
[----:B------:R0:W5:Y:S04]  /*2840*/  @!P5 LDG.E.64 R8, desc[UR40][R6.64+0x20] ;  /* 0x000020280608d981 */ /* 0x000168000c1e1b00 */
[----:B------:R0:W5:Y:S04]  /*2850*/  @!P6 LDG.E.64 R56, desc[UR40][R4.64] ;  /* 0x000000280438e981 */ /* 0x000168000c1e1b00 */
[----:B------:R0:W5:Y:S02]  /*2860*/  @!P5 LDG.E.64 R28, desc[UR40][R4.64+0x20] ;  /* 0x00002028041cd981 */ /* 0x000164000c1e1b00 */
.L_x_601:
[----:B------:R-:W-:Y:S05]  /*2870*/  BSYNC B1 ;  /* 0x0000000000017941 */ /* 0x000fea0003800000 */
.L_x_600:
[----:B------:R-:W-:Y:S01]  /*2880*/  ISETP.NE.AND P5, PT, R185, 0x3, PT ;  /* 0x00000003b900780c */ /* 0x000fe20003fa5270 */
[----:B0----5:R-:W-:Y:S02]  /*2890*/  IMAD.MOV.U32 R4, RZ, RZ, R8 ;  /* 0x000000ffff047224 */ /* 0x021fe400078e0008 */
[----:B------:R-:W-:Y:S02]  /*28a0*/  IMAD.MOV.U32 R5, RZ, RZ, R9 ;  /* 0x000000ffff057224 */ /* 0x000fe400078e0009 */
[----:B------:R-:W-:Y:S02]  /*28b0*/  IMAD.MOV.U32 R6, RZ, RZ, R30 ;  /* 0x000000ffff067224 */ /* 0x000fe400078e001e */
[----:B------:R-:W-:Y:S01]  /*28c0*/  IMAD.MOV.U32 R7, RZ, RZ, R31 ;  /* 0x000000ffff077224 */ /* 0x000fe200078e001f */
[----:B------:R-:W-:Y:S01]  /*28d0*/  PRMT R80, R5, 0x5410, R4 ;  /* 0x0000541005507816 */ /* 0x000fe20000000004 */
[----:B------:R-:W-:Y:S01]  /*28e0*/  IMAD.MOV.U32 R4, RZ, RZ, R28 ;  /* 0x000000ffff047224 */ /* 0x000fe200078e001c */
[----:B------:R-:W-:Y:S01]  /*28f0*/  PRMT R77, R6, 0x7610, R77 ;  /* 0x00007610064d7816 */ /* 0x000fe2000000004d */
[----:B------:R-:W-:Y:S01]  /*2900*/  IMAD.MOV.U32 R6, RZ, RZ, R56 ;  /* 0x000000ffff067224 */ /* 0x000fe200078e0038 */
[----:B------:R-:W-:Y:S01]  /*2910*/  PRMT R78, R7, 0x7610, R78 ;  /* 0x00007610074e7816 */ /* 0x000fe2000000004e */
[----:B------:R-:W-:Y:S01]  /*2920*/  IMAD.MOV.U32 R7, RZ, RZ, R57 ;  /* 0x000000ffff077224 */ /* 0x000fe200078e0039 */
[----:B------:R-:W-:-:S02]  /*2930*/  MOV R5, R29 ;  /* 0x0000001d00057202 */ /* 0x000fc40000000f00 */
[----:B------:R-:W-:Y:S02]  /*2940*/  PRMT R81, R81, 0x5410, R4 ;  /* 0x0000541051517816 */ /* 0x000fe40000000004 */
[----:B------:R-:W-:Y:S02]  /*2950*/  PRMT R82, R82, 0x5410, R5 ;  /* 0x0000541052527816 */ /* 0x000fe40000000005 */
[----:B------:R-:W-:Y:S02]  /*2960*/  PRMT R77, R77, 0x5410, R6 ;  /* 0x000054104d4d7816 */ /* 0x000fe40000000006 */
[----:B------:R-:W-:Y:S01]  /*2970*/  PRMT R78, R78, 0x5410, R7 ;  /* 0x000054104e4e7816 */ /* 0x000fe20000000007 */
[----:B------:R-:W-:Y:S06]  /*2980*/  @!P5 BRA `(.L_x_602) ;  /* 0x000000000004d947 */ /* 0x000fec0003800000 */
[----:B------:R-:W-:Y:S01]  /*2990*/  BPT.TRAP 0x1 ;  /* 0x000000040000795c */ /* 0x000fe20000300000 */
.L_x_602:
[----:B------:R-:W-:Y:S01]  /*29a0*/  IMAD R63, R22, 0x8, R2 ;  /* 0x00000008163f7824 */ /* 0x000fe200078e0202 */
[----:B------:R-:W-:Y:S01]  /*29b0*/  SHF.L.U32 R74, R192, 0x1f, RZ ;  /* 0x0000001fc04a7819 */ /* 0x000fe200000006ff */
[----:B------:R-:W-:Y:S03]  /*29c0*/  BSSY B1, `(.L_x_603) ;  /* 0x0000003000017945 */ /* 0x000fe60003800000 */
[----:B------:R-:W0:Y:S02]  /*29d0*/  SYNCS.PHASECHK.TRANS64.TRYWAIT P6, [R63+URZ+0x28c90], R74 ;  /* 0x028c904a3f0075a7 */ /* 0x000e2400080c017f */
[----:B0-----:R-:W-:Y:S05]  /*29e0*/  @!P6 BRA `(.L_x_604) ;  /* 0x000001440008e947 */ /* 0x001fea0003800000 */
.L_x_845:
[----:B------:R-:W-:Y:S05]  /*29f0*/  BSYNC B1 ;  /* 0x0000000000017941 */ /* 0x000fea0003800000 */
.L_x_603:
[----:B------:R-:W-:-:S03]  /*2a00*/  UMOV UR4, 0xffffffff ;  /* 0xffffffff00047882 */ /* 0x000fc60000000000 */
[----:B------:R-:W-:Y:S05]  /*2a10*/  BRA.DIV UR4, `(.L_x_605) ;  /* 0x0000014604107947 */ /* 0x000fea000b800000 */
[----:B------:R1:W2:Y:S04]  /*2a20*/  SHFL.IDX PT, R72, R69, RZ, 0x1c1f ;  /* 0x001c1fff45487589 */ /* 0x0002a800000e0000 */
[----:B------:R1:W3:Y:S02]  /*2a30*/  SHFL.IDX PT, R14, R70, RZ, 0x1c1f ;  /* 0x001c1fff460e7589 */ /* 0x0002e400000e0000 */
.L_x_849:
[----:B------:R-:W-:Y:S05]  /*2a40*/  @P0 BRA `(.L_x_606) ;  /* 0x0000001400640947 */ /* 0x000fea0003800000 */
[----:B------:R-:W-:Y:S04]  /*2a50*/  BSSY B1, `(.L_x_607) ;  /* 0x0000038000017945 */ /* 0x000fe80003800000 */
[----:B------:R-:W-:Y:S05]  /*2a60*/  @P2 BRA `(.L_x_608) ;  /* 0x0000000000d82947 */ /* 0x000fea0003800000 */
[----:B------:R4:W0:Y:S01]  /*2a70*/  LDS.128 R4, [R75+0x22400] ;  /* 0x022400004b047984 */ /* 0x0008220000000c00 */
[----:B------:R-:W-:Y:S01]  /*2a80*/  ISETP.GE.AND P6, PT, R186, R73, PT ;  /* 0x00000049ba00720c */ /* 0x000fe20003fc6270 */
[----:B------:R-:W-:Y:S01]  /*2a90*/  BSSY B2, `(.L_x_609) ;  /* 0x0000032000027945 */ /* 0x000fe20003800000 */
[----:B---3--:R-:W-:-:S04]  /*2aa0*/  LEA R10, P0, R16, R14, 0x1 ;  /* 0x0000000e100a7211 */ /* 0x008fc800078008ff */
[----:B--2---:R-:W-:-:S07]  /*2ab0*/  LEA.HI.X R11, R16, R72, R17, 0x1, P0 ;  /* 0x00000048100b7211 */ /* 0x004fce00000f0c11 */
[----:B----4-:R-:W-:Y:S05]  /*2ac0*/  @P6 BRA `(.L_x_610) ;  /* 0x0000000000b86947 */ /* 0x010fea0003800000 */
[----:B------:R-:W-:Y:S01]  /*2ad0*/  SHF.R.U64 R75, R30, 0x10, R31 ;  /* 0x000000101e4b7819 */ /* 0x000fe2000000121f */
[----:B0-----:R-:W-:Y:S01]  /*2ae0*/  IMAD.U32 R15, R7, 0x10000, RZ ;  /* 0x00010000070f7824 */ /* 0x001fe200078e00ff */
[--C-:B-1----:R-:W-:Y:S01]  /*2af0*/  SHF.R.U64 R70, R56, 0x10, R57.reuse ;  /* 0x0000001038467819 */ /* 0x102fe20000001239 */
[----:B------:R-:W-:Y:S01]  /*2b00*/  IMAD.U32 R12, R6, 0x10000, RZ ;  /* 0x00010000060c7824 */ /* 0x000fe200078e00ff */
[----:B------:R-:W-:Y:S02]  /*2b10*/  SHF.R.U32.HI R76, RZ, 0x10, R57 ;  /* 0x00000010ff4c7819 */ /* 0x000fe40000011639 */
[----:B------:R-:W-:Y:S02]  /*2b20*/  SHF.R.U32.HI R69, RZ, 0x10, R31 ;  /* 0x00000010ff457819 */ /* 0x000fe4000001161f */
[C---:B------:R-:W-:Y:S02]  /*2b30*/  PRMT R31, R77.reuse, 0x5410, R75 ;  /* 0x000054104d1f7816 */ /* 0x040fe4000000004b */
[----:B------:R-:W-:-:S02]  /*2b40*/  PRMT R70, R77, 0x5432, R70 ;  /* 0x000054324d467816 */ /* 0x000fc40000000046 */
[C---:B------:R-:W-:Y:S02]  /*2b50*/  PRMT R76, R78.reuse, 0x5432, R76 ;  /* 0x000054324e4c7816 */ /* 0x040fe4000000004c */
[----:B------:R-:W-:Y:S02]  /*2b60*/  PRMT R57, R78, 0x5410, R69 ;  /* 0x000054104e397816 */ /* 0x000fe40000000045 */
[----:B------:R-:W-:Y:S01]  /*2b70*/  LOP3.LUT R30, R7, 0xffff0000, RZ, 0xc0, !PT ;  /* 0xffff0000071e7812 */ /* 0x000fe200078ec0ff */
[----:B------:R-:W-:Y:S01]  /*2b80*/  IMAD.U32 R77, R76, 0x10000, RZ ;  /* 0x000100004c4d7824 */ /* 0x000fe200078e00ff */
[----:B------:R-:W-:Y:S01]  /*2b90*/  LOP3.LUT R7, R5, 0xffff0000, RZ, 0xc0, !PT ;  /* 0xffff000005077812 */ /* 0x000fe200078ec0ff */
[----:B------:R-:W-:Y:S01]  /*2ba0*/  IMAD.U32 R69, R57, 0x10000, RZ ;  /* 0x0001000039457824 */ /* 0x000fe200078e00ff */
[C---:B------:R-:W-:Y:S01]  /*2bb0*/  LOP3.LUT R75, R70.reuse, 0xffff0000, RZ, 0xc0, !PT ;  /* 0xffff0000464b7812 */ /* 0x040fe200078ec0ff */
[----:B------:R-:W-:Y:S01]  /*2bc0*/  IMAD.U32 R70, R70, 0x10000, RZ ;  /* 0x0001000046467824 */ /* 0x000fe200078e00ff */
[C---:B------:R-:W-:Y:S01]  /*2bd0*/  LOP3.LUT R56, R31.reuse, 0xffff0000, RZ, 0xc0, !PT ;  /* 0xffff00001f387812 */ /* 0x040fe200078ec0ff */
[----:B------:R-:W-:Y:S01]  /*2be0*/  IMAD.U32 R31, R31, 0x10000, RZ ;  /* 0x000100001f1f7824 */ /* 0x000fe200078e00ff */
[----:B------:R-:W-:Y:S01]  /*2bf0*/  LOP3.LUT R13, R6, 0xffff0000, RZ, 0xc0, !PT ;  /* 0xffff0000060d7812 */ /* 0x000fe200078ec0ff */
[----:B------:R-:W-:Y:S01]  /*2c00*/  FMUL.FTZ R79, R7, R75 ;  /* 0x0000004b074f7220 */ /* 0x000fe20000410000 */
[----:B------:R-:W-:-:S02]  /*2c10*/  IMAD.U32 R6, R5, 0x10000, RZ ;  /* 0x0001000005067824 */ /* 0x000fc400078e00ff */
[-C--:B------:R-:W-:Y:S01]  /*2c20*/  FMUL.FTZ R78, R7, R56.reuse ;  /* 0x00000038074e7220 */ /* 0x080fe20000410000 */
[----:B------:R-:W-:Y:S01]  /*2c30*/  LOP3.LUT R76, R76, 0xffff0000, RZ, 0xc0, !PT ;  /* 0xffff00004c4c7812 */ /* 0x000fe200078ec0ff */
[C---:B------:R-:W-:Y:S01]  /*2c40*/  FMUL.FTZ R7, R13.reuse, R77 ;  /* 0x0000004d0d077220 */ /* 0x040fe20000410000 */
[-C--:B------:R-:W-:Y:S01]  /*2c50*/  FMUL.FTZ R13, R13, R69.reuse ;  /* 0x000000450d0d7220 */ /* 0x080fe20000410000 */
[----:B------:R-:W-:Y:S01]  /*2c60*/  LOP3.LUT R57, R57, 0xffff0000, RZ, 0xc0, !PT ;  /* 0xffff000039397812 */ /* 0x000fe200078ec0ff */
[----:B------:R-:W-:Y:S02]  /*2c70*/  IMAD.U32 R5, R4, 0x10000, RZ ;  /* 0x0001000004057824 */ /* 0x000fe400078e00ff */
[----:B------:R-:W-:Y:S01]  /*2c80*/  FFMA.FTZ R69, R12, R69, -R7 ;  /* 0x000000450c457223 */ /* 0x000fe20000010807 */
[----:B------:R-:W-:Y:S01]  /*2c90*/  LOP3.LUT R4, R4, 0xffff0000, RZ, 0xc0, !PT ;  /* 0xffff000004047812 */ /* 0x000fe200078ec0ff */
[----:B------:R-:W-:Y:S01]  /*2ca0*/  FFMA.FTZ R79, R6, R56, -R79 ;  /* 0x00000038064f7223 */ /* 0x000fe2000001084f */
[----:B------:R-:W-:Y:S01]  /*2cb0*/  FFMA.FTZ R12, R12, R77, R13 ;  /* 0x0000004d0c0c7223 */ /* 0x000fe2000001000d */
[C---:B------:R-:W-:Y:S01]  /*2cc0*/  FMUL.FTZ R56, R30.reuse, R76 ;  /* 0x0000004c1e387220 */ /* 0x040fe20000410000 */
[----:B------:R-:W-:Y:S01]  /*2cd0*/  FMUL.FTZ R13, R30, R57 ;  /* 0x000000391e0d7220 */ /* 0x000fe20000410000 */
[----:B------:R-:W-:Y:S01]  /*2ce0*/  FFMA.FTZ R78, R6, R75, R78 ;  /* 0x0000004b064e7223 */ /* 0x000fe2000001004e */
[C---:B------:R-:W-:Y:S01]  /*2cf0*/  FMUL.FTZ R6, R4.reuse, R70 ;  /* 0x0000004604067220 */ /* 0x040fe20000410000 */
[----:B------:R-:W-:Y:S01]  /*2d00*/  FMUL.FTZ R7, R4, R31 ;  /* 0x0000001f04077220 */ /* 0x000fe20000410000 */
[C---:B------:R-:W-:Y:S01]  /*2d10*/  FFMA.FTZ R56, R15.reuse, R57, -R56 ;  /* 0x000000390f387223 */ /* 0x040fe20000010838 */
[----:B------:R-:W-:Y:S01]  /*2d20*/  FFMA.FTZ R13, R15, R76, R13 ;  /* 0x0000004c0f0d7223 */ /* 0x000fe2000001000d */
[C---:B------:R-:W-:Y:S01]  /*2d30*/  FFMA.FTZ R6, R5.reuse, R31, -R6 ;  /* 0x0000001f05067223 */ /* 0x040fe20000010806 */
[----:B------:R-:W-:Y:S01]  /*2d40*/  FFMA.FTZ R7, R5, R70, R7 ;  /* 0x0000004605077223 */ /* 0x000fe20000010007 */
[----:B------:R-:W-:-:S02]  /*2d50*/  F2FP.BF16.F32.PACK_AB R12, R12, R69 ;  /* 0x000000450c0c723e */ /* 0x000fc400000010ff */
[----:B------:R-:W-:Y:S02]  /*2d60*/  F2FP.BF16.F32.PACK_AB R13, R13, R56 ;  /* 0x000000380d0d723e */ /* 0x000fe400000010ff */
[----:B------:R-:W-:Y:S01]  /*2d70*/  F2FP.BF16.F32.PACK_AB R4, R7, R6 ;  /* 0x000000060704723e */ /* 0x000fe200000010ff */
[----:B------:R-:W-:Y:S01]  /*2d80*/  IMAD.MOV.U32 R6, RZ, RZ, R12 ;  /* 0x000000ffff067224 */ /* 0x000fe200078e000c */
[----:B------:R-:W-:Y:S01]  /*2d90*/  F2FP.BF16.F32.PACK_AB R5, R78, R79 ;  /* 0x0000004f4e05723e */ /* 0x000fe200000010ff */
[----:B------:R-:W-:-:S07]  /*2da0*/  IMAD.MOV.U32 R7, RZ, RZ, R13 ;  /* 0x000000ffff077224 */ /* 0x000fce00078e000d */
.L_x_610:
[----:B------:R-:W-:Y:S05]  /*2db0*/  BSYNC B2 ;  /* 0x0000000000027941 */ /* 0x000fea0003800000 */
.L_x_609:
[----:B0-----:R4:W-:Y:S02]  /*2dc0*/  ST.E.128 desc[UR40][R10.64], R4 ;  /* 0x000000040a007985 */ /* 0x0019e4000c101d28 */
.L_x_608:
[----:B------:R-:W-:Y:S05]  /*2dd0*/  BSYNC B1 ;  /* 0x0000000000017941 */ /* 0x000fea0003800000 */
.L_x_607:
[----:B------:R-:W-:Y:S05]  /*2de0*/  @P1 BRA `(.L_x_606) ;  /* 0x00000010007c1947 */ /* 0x000fea0003800000 */
[----:B----4-:R-:W-:Y:S01]  /*2df0*/  IMAD.MOV.U32 R4, RZ, RZ, 0x20 ;  /* 0x00000020ff047424 */ /* 0x010fe200078e00ff */
[----:B------:R-:W-:Y:S01]  /*2e00*/  LOP3.LUT P0, RZ, R194, 0x4, RZ, 0xc0, !PT ;  /* 0x00000004c2ff7812 */ /* 0x000fe2000780c0ff */
[----:B------:R-:W-:Y:S01]  /*2e10*/  BSSY B1, `(.L_x_611) ;  /* 0x0000037000017945 */ /* 0x000fe20003800000 */
[----:B------:R-:W-:Y:S02]  /*2e20*/  ISETP.GE.AND P6, PT, R197, R73, PT ;  /* 0x00000049c500720c */ /* 0x000fe40003fc6270 */
[----:B------:R-:W-:Y:S02]  /*2e30*/  SEL R4, R4, 0xffffffe0, !P0 ;  /* 0xffffffe004047807 */ /* 0x000fe40004000000 */
[C---:B---3--:R-:W-:Y:S02]  /*2e40*/  LEA R10, P0, R19.reuse, R14, 0x1 ;  /* 0x0000000e130a7211 */ /* 0x048fe400078008ff */
[----:B------:R-:W-:Y:S02]  /*2e50*/  IADD3 R71, R4, R52, R71 ;  /* 0x0000003404477210 */ /* 0x000fe40007ffe047 */
[----:B--2---:R-:W-:-:S03]  /*2e60*/  LEA.HI.X R11, R19, R72, R195, 0x1, P0 ;  /* 0x00000048130b7211 */ /* 0x004fc600000f0cc3 */
[----:B------:R-:W-:-:S06]  /*2e70*/  IMAD R4, R71, 0x2, R2 ;  /* 0x0000000247047824 */ /* 0x000fcc00078e0202 */
[----:B------:R-:W2:Y:S01]  /*2e80*/  LDS.128 R4, [R4+0x22400] ;  /* 0x0224000004047984 */ /* 0x000ea20000000c00 */
[----:B------:R-:W-:Y:S05]  /*2e90*/  @P6 BRA `(.L_x_612) ;  /* 0x0000000000b86947 */ /* 0x000fea0003800000 */
[----:B------:R-:W-:Y:S01]  /*2ea0*/  SHF.R.U64 R14, R8, 0x10, R9 ;  /* 0x00000010080e7819 */ /* 0x000fe20000001209 */
[----:B--2---:R-:W-:Y:S01]  /*2eb0*/  IMAD.U32 R12, R7, 0x10000, RZ ;  /* 0x00010000070c7824 */ /* 0x004fe200078e00ff */
[--C-:B------:R-:W-:Y:S01]  /*2ec0*/  SHF.R.U64 R30, R28, 0x10, R29.reuse ;  /* 0x000000101c1e7819 */ /* 0x100fe2000000121d */
[----:B------:R-:W-:Y:S01]  /*2ed0*/  IMAD.U32 R8, R6, 0x10000, RZ ;  /* 0x0001000006087824 */ /* 0x000fe200078e00ff */
[----:B------:R-:W-:Y:S02]  /*2ee0*/  SHF.R.U32.HI R56, RZ, 0x10, R29 ;  /* 0x00000010ff387819 */ /* 0x000fe4000001161d */
[----:B------:R-:W-:Y:S02]  /*2ef0*/  SHF.R.U32.HI R15, RZ, 0x10, R9 ;  /* 0x00000010ff0f7819 */ /* 0x000fe40000011609 */
[----:B------:R-:W-:Y:S02]  /*2f00*/  PRMT R14, R80, 0x5432, R14 ;  /* 0x00005432500e7816 */ /* 0x000fe4000000000e */
[----:B------:R-:W-:-:S02]  /*2f10*/  PRMT R30, R81, 0x5432, R30 ;  /* 0x00005432511e7816 */ /* 0x000fc4000000001e */
[----:B------:R-:W-:Y:S02]  /*2f20*/  PRMT R56, R82, 0x5432, R56 ;  /* 0x0000543252387816 */ /* 0x000fe40000000038 */
        /* <DEDUP_REMOVED lines=10> */
[C---:B-1----:R-:W-:Y:S01]  /*2fd0*/  FMUL.FTZ R69, R7.reuse, R31 ;  /* 0x0000001f07457220 */ /* 0x042fe20000410000 */
[----:B------:R-:W-:Y:S01]  /*2fe0*/  LOP3.LUT R56, R56, 0xffff0000, RZ, 0xc0, !PT ;  /* 0xffff000038387812 */ /* 0x000fe200078ec0ff */
[----:B------:R-:W-:Y:S01]  /*2ff0*/  FMUL.FTZ R70, R7, R15 ;  /* 0x0000000f07467220 */ /* 0x000fe20000410000 */
[----:B------:R-:W-:Y:S01]  /*3000*/  LOP3.LUT R28, R28, 0xffff0000, RZ, 0xc0, !PT ;  /* 0xffff00001c1c7812 */ /* 0x000fe200078ec0ff */
[C---:B------:R-:W-:Y:S01]  /*3010*/  FMUL.FTZ R7, R9.reuse, R57 ;  /* 0x0000003909077220 */ /* 0x040fe20000410000 */
[----:B------:R-:W-:Y:S01]  /*3020*/  FMUL.FTZ R9, R9, R29 ;  /* 0x0000001d09097220 */ /* 0x000fe20000410000 */
[----:B------:R-:W-:-:S02]  /*3030*/  IMAD.U32 R6, R5, 0x10000, RZ ;  /* 0x0001000005067824 */ /* 0x000fc400078e00ff */
[----:B------:R-:W-:Y:S01]  /*3040*/  FFMA.FTZ R29, R8, R29, -R7 ;  /* 0x0000001d081d7223 */ /* 0x000fe20000010807 */
[----:B------:R-:W-:Y:S02]  /*3050*/  IMAD.U32 R5, R4, 0x10000, RZ ;  /* 0x0001000004057824 */ /* 0x000fe400078e00ff */
[----:B------:R-:W-:Y:S01]  /*3060*/  FFMA.FTZ R8, R8, R57, R9 ;  /* 0x0000003908087223 */ /* 0x000fe20000010009 */
[----:B------:R-:W-:Y:S01]  /*3070*/  LOP3.LUT R4, R4, 0xffff0000, RZ, 0xc0, !PT ;  /* 0xffff000004047812 */ /* 0x000fe200078ec0ff */
[C---:B------:R-:W-:Y:S01]  /*3080*/  FMUL.FTZ R9, R13.reuse, R56 ;  /* 0x000000380d097220 */ /* 0x040fe20000410000 */
[-C--:B------:R-:W-:Y:S01]  /*3090*/  FMUL.FTZ R13, R13, R28.reuse ;  /* 0x0000001c0d0d7220 */ /* 0x080fe20000410000 */
[C---:B------:R-:W-:Y:S01]  /*30a0*/  FFMA.FTZ R69, R6.reuse, R15, -R69 ;  /* 0x0000000f06457223 */ /* 0x040fe20000010845 */
[----:B------:R-:W-:Y:S01]  /*30b0*/  FFMA.FTZ R70, R6, R31, R70 ;  /* 0x0000001f06467223 */ /* 0x000fe20000010046 */
[----:B------:R-:W-:Y:S01]  /*30c0*/  FFMA.FTZ R9, R12, R28, -R9 ;  /* 0x0000001c0c097223 */ /* 0x000fe20000010809 */
[C---:B------:R-:W-:Y:S01]  /*30d0*/  FMUL.FTZ R6, R4.reuse, R30 ;  /* 0x0000001e04067220 */ /* 0x040fe20000410000 */
[----:B------:R-:W-:Y:S01]  /*30e0*/  FMUL.FTZ R7, R4, R14 ;  /* 0x0000000e04077220 */ /* 0x000fe20000410000 */
[----:B------:R-:W-:Y:S01]  /*30f0*/  FFMA.FTZ R12, R12, R56, R13 ;  /* 0x000000380c0c7223 */ /* 0x000fe2000001000d */
[----:B------:R-:W-:Y:S01]  /*3100*/  F2FP.BF16.F32.PACK_AB R8, R8, R29 ;  /* 0x0000001d0808723e */ /* 0x000fe200000010ff */
[C---:B------:R-:W-:Y:S01]  /*3110*/  FFMA.FTZ R6, R5.reuse, R14, -R6 ;  /* 0x0000000e05067223 */ /* 0x040fe20000010806 */
[----:B------:R-:W-:Y:S01]  /*3120*/  FFMA.FTZ R7, R5, R30, R7 ;  /* 0x0000001e05077223 */ /* 0x000fe20000010007 */
[----:B------:R-:W-:-:S02]  /*3130*/  F2FP.BF16.F32.PACK_AB R5, R70, R69 ;  /* 0x000000454605723e */ /* 0x000fc400000010ff */
[----:B------:R-:W-:Y:S02]  /*3140*/  F2FP.BF16.F32.PACK_AB R9, R12, R9 ;  /* 0x000000090c09723e */ /* 0x000fe400000010ff */
[----:B------:R-:W-:Y:S01]  /*3150*/  F2FP.BF16.F32.PACK_AB R4, R7, R6 ;  /* 0x000000060704723e */ /* 0x000fe200000010ff */
[----:B------:R-:W-:Y:S02]  /*3160*/  IMAD.MOV.U32 R6, RZ, RZ, R8 ;  /* 0x000000ffff067224 */ /* 0x000fe400078e0008 */
[----:B------:R-:W-:-:S07]  /*3170*/  IMAD.MOV.U32 R7, RZ, RZ, R9 ;  /* 0x000000ffff077224 */ /* 0x000fce00078e0009 */
.L_x_612:
[----:B------:R-:W-:Y:S05]  /*3180*/  BSYNC B1 ;  /* 0x0000000000017941 */ /* 0x000fea0003800000 */
.L_x_611:
[----:B--2---:R2:W-:Y:S01]  /*3190*/  ST.E.128 desc[UR40][R10.64], R4 ;  /* 0x000000040a007985 */ /* 0x0045e2000c101d28 */
[----:B------:R-:W-:Y:S05]  /*31a0*/  BRA `(.L_x_606) ;  /* 0x0000000c008c7947 */ /* 0x000fea0003800000 */
.L_x_599:
[----:B------:R-:W-:Y:S01]  /*31b0*/  IMAD R68, R38, -0x40, R40 ;  /* 0xffffffc026447824 */ /* 0x000fe200078e0228 */
[----:B------:R-:W-:-:S04]  /*31c0*/  ISETP.GE.AND P0, PT, R16, R73, PT ;  /* 0x000000491000720c */ /* 0x000fc80003f06270 */
[----:B------:R-:W-:-:S04]  /*31d0*/  VIMNMX R68, R68, 0x40, PT ;  /* 0x0000004044447848 */ /* 0x000fc80003fe0100 */
[----:B------:R-:W-:-:S13]  /*31e0*/  ISETP.GE.OR P5, PT, R184, R68, P0 ;  /* 0x00000044b800720c */ /* 0x000fda00007a6670 */
[----:B------:R-:W0:Y:S01]  /*31f0*/  @!P5 LDC.64 R12, c[0x0][0x3e8] ;  /* 0x0000fa00ff0cdb82 */ /* 0x000e220000000a00 */
[----:B------:R-:W-:Y:S01]  /*3200*/  @!P5 IADD3 R6, P6, R32, R4, RZ ;  /* 0x000000042006d210 */ /* 0x000fe20007fde0ff */
[----:B------:R-:W-:Y:S02]  /*3210*/  @!P5 IMAD R4, R45, R38, RZ ;  /* 0x000000262d04d224 */ /* 0x000fe400078e02ff */
[----:B------:R-:W-:Y:S02]  /*3220*/  @!P5 IMAD.MOV.U32 R5, RZ, RZ, R59 ;  /* 0x000000ffff05d224 */ /* 0x000fe400078e003b */
[----:B------:R-:W-:Y:S02]  /*3230*/  @!P5 IMAD R15, R11, R46, R4 ;  /* 0x0000002e0b0fd224 */ /* 0x000fe400078e0204 */
[----:B------:R-:W1:Y:S01]  /*3240*/  @!P5 LDC.64 R8, c[0x0][0x400] ;  /* 0x00010000ff08db82 */ /* 0x000e620000000a00 */
[----:B------:R-:W-:Y:S02]  /*3250*/  @!P5 IMAD.X R7, R10, 0x1, R54, P6 ;  /* 0x000000010a07d824 */ /* 0x000fe400030e0636 */
[----:B------:R-:W-:-:S04]  /*3260*/  @!P5 IMAD.MOV.U32 R4, RZ, RZ, R36 ;  /* 0x000000ffff04d224 */ /* 0x000fc800078e0024 */
[----:B------:R-:W-:Y:S01]  /*3270*/  @!P5 IMAD.WIDE.U32 R10, R38, R46, R4 ;  /* 0x0000002e260ad225 */ /* 0x000fe200078e0004 */
[----:B------:R-:W-:-:S03]  /*3280*/  CS2R R4, SRZ ;  /* 0x0000000000047805 */ /* 0x000fc6000001ff00 */
[----:B------:R-:W-:Y:S01]  /*3290*/  @!P5 IMAD.IADD R11, R15, 0x1, R11 ;  /* 0x000000010f0bd824 */ /* 0x000fe200078e020b */
[----:B0-----:R-:W-:-:S04]  /*32a0*/  @!P5 LEA R12, P6, R6, R12, 0x1 ;  /* 0x0000000c060cd211 */ /* 0x001fc800078c08ff */
[----:B------:R-:W-:Y:S02]  /*32b0*/  @!P5 LEA.HI.X R13, R6, R13, R7, 0x1, P6 ;  /* 0x0000000d060dd211 */ /* 0x000fe400030f0c07 */
[----:B------:R-:W-:Y:S02]  /*32c0*/  CS2R R6, SRZ ;  /* 0x0000000000067805 */ /* 0x000fe4000001ff00 */
[C---:B-1----:R-:W-:Y:S02]  /*32d0*/  @!P5 LEA R8, P6, R10.reuse, R8, 0x1 ;  /* 0x000000080a08d211 */ /* 0x042fe400078c08ff */
[----:B------:R-:W-:Y:S02]  /*32e0*/  CS2R R30, SRZ ;  /* 0x00000000001e7805 */ /* 0x000fe4000001ff00 */
[----:B------:R-:W-:Y:S01]  /*32f0*/  CS2R R28, SRZ ;  /* 0x00000000001c7805 */ /* 0x000fe2000001ff00 */
[----:B------:R-:W2:Y:S01]  /*3300*/  @!P5 LDG.E.128 R4, desc[UR40][R12.64] ;  /* 0x000000280c04d981 */ /* 0x000ea2000c1e1d00 */
[----:B------:R-:W-:-:S05]  /*3310*/  @!P5 LEA.HI.X R9, R10, R9, R11, 0x1, P6 ;  /* 0x000000090a09d211 */ /* 0x000fca00030f0c0b */
[----:B------:R-:W3:Y:S01]  /*3320*/  @!P5 LDG.E.128 R28, desc[UR40][R8.64] ;  /* 0x00000028081cd981 */ /* 0x000ee2000c1e1d00 */
[----:B------:R-:W-:Y:S01]  /*3330*/  ISETP.NE.AND P5, PT, R185, 0x3, PT ;  /* 0x00000003b900780c */ /* 0x000fe20003fa5270 */
[----:B--2---:R-:W-:Y:S02]  /*3340*/  IMAD.MOV.U32 R10, RZ, RZ, R6 ;  /* 0x000000ffff0a7224 */ /* 0x004fe400078e0006 */
[----:B------:R-:W-:Y:S02]  /*3350*/  IMAD.MOV.U32 R11, RZ, RZ, R7 ;  /* 0x000000ffff0b7224 */ /* 0x000fe400078e0007 */
[----:B------:R-:W-:Y:S02]  /*3360*/  IMAD.MOV.U32 R14, RZ, RZ, R4 ;  /* 0x000000ffff0e7224 */ /* 0x000fe400078e0004 */
[----:B------:R-:W-:Y:S02]  /*3370*/  IMAD.MOV.U32 R15, RZ, RZ, R5 ;  /* 0x000000ffff0f7224 */ /* 0x000fe400078e0005 */
[----:B---3--:R-:W-:Y:S01]  /*3380*/  IMAD.MOV.U32 R8, RZ, RZ, R31 ;  /* 0x000000ffff087224 */ /* 0x008fe200078e001f */
[----:B------:R-:W-:Y:S01]  /*3390*/  PRMT R81, R14, 0x5410, R10 ;  /* 0x000054100e517816 */ /* 0x000fe2000000000a */
[----:B------:R-:W-:Y:S01]  /*33a0*/  IMAD.MOV.U32 R10, RZ, RZ, R30 ;  /* 0x000000ffff0a7224 */ /* 0x000fe200078e001e */
[----:B------:R-:W-:Y:S01]  /*33b0*/  PRMT R85, R15, 0x5410, R11 ;  /* 0x000054100f557816 */ /* 0x000fe2000000000b */
[----:B------:R-:W-:-:S02]  /*33c0*/  IMAD.MOV.U32 R9, RZ, RZ, R28 ;  /* 0x000000ffff097224 */ /* 0x000fc400078e001c */
[----:B------:R-:W-:Y:S01]  /*33d0*/  IMAD.MOV.U32 R11, RZ, RZ, R29 ;  /* 0x000000ffff0b7224 */ /* 0x000fe200078e001d */
[----:B------:R-:W-:-:S04]  /*33e0*/  PRMT R84, R8, 0x5410, R10 ;  /* 0x0000541008547816 */ /* 0x000fc8000000000a */
[----:B------:R-:W-:Y:S01]  /*33f0*/  PRMT R77, R9, 0x5410, R11 ;  /* 0x00005410094d7816 */ /* 0x000fe2000000000b */
[----:B------:R-:W-:Y:S06]  /*3400*/  @!P5 BRA `(.L_x_613) ;  /* 0x000000000004d947 */ /* 0x000fec0003800000 */
[----:B------:R-:W-:Y:S01]  /*3410*/  BPT.TRAP 0x1 ;  /* 0x000000040000795c */ /* 0x000fe20000300000 */
.L_x_613:
[----:B------:R-:W-:Y:S01]  /*3420*/  IMAD R63, R22, 0x8, R2 ;  /* 0x00000008163f7824 */ /* 0x000fe200078e0202 */
[----:B------:R-:W-:Y:S01]  /*3430*/  SHF.L.U32 R74, R192, 0x1f, RZ ;  /* 0x0000001fc04a7819 */ /* 0x000fe200000006ff */
[----:B------:R-:W-:Y:S03]  /*3440*/  BSSY B1, `(.L_x_614) ;  /* 0x0000003000017945 */ /* 0x000fe60003800000 */
[----:B------:R-:W0:Y:S02]  /*3450*/  SYNCS.PHASECHK.TRANS64.TRYWAIT P6, [R63+URZ+0x28c90], R74 ;  /* 0x028c904a3f0075a7 */ /* 0x000e2400080c017f */
[----:B0-----:R-:W-:Y:S05]  /*3460*/  @!P6 BRA `(.L_x_615) ;  /* 0x0000013800c4e947 */ /* 0x001fea0003800000 */
.L_x_850:
[----:B------:R-:W-:Y:S05]  /*3470*/  BSYNC B1 ;  /* 0x0000000000017941 */ /* 0x000fea0003800000 */
.L_x_614:
[----:B------:R-:W-:-:S03]  /*3480*/  UMOV UR4, 0xffffffff ;  /* 0xffffffff00047882 */ /* 0x000fc60000000000 */
[----:B------:R-:W-:Y:S05]  /*3490*/  BRA.DIV UR4, `(.L_x_616) ;  /* 0x0000013a04cc7947 */ /* 0x000fea000b800000 */
[----:B------:R-:W1:Y:S04]  /*34a0*/  SHFL.IDX PT, R69, R69, RZ, 0x1c1f ;  /* 0x001c1fff45457589 */ /* 0x000e6800000e0000 */
[----:B------:R-:W2:Y:S02]  /*34b0*/  SHFL.IDX PT, R70, R70, RZ, 0x1c1f ;  /* 0x001c1fff46467589 */ /* 0x000ea400000e0000 */
.L_x_854:
[----:B------:R-:W-:-:S13]  /*34c0*/  ISETP.GE.OR P6, PT, R184, R68, P2 ;  /* 0x00000044b800720c */ /* 0x000fda00017c6670 */
[----:B------:R-:W-:Y:S05]  /*34d0*/  @P6 BRA `(.L_x_606) ;  /* 0x0000000800c06947 */ /* 0x000fea0003800000 */
[----:B------:R-:W3:Y:S01]  /*34e0*/  LDC R72, c[0x0][0x2f4] ;  /* 0x0000bd00ff487b82 */ /* 0x000ee20000000800 */
[C---:B--2---:R-:W-:Y:S01]  /*34f0*/  LEA R56, P6, R58.reuse, R70, 0x1 ;  /* 0x000000463a387211 */ /* 0x044fe200078c08ff */
[----:B------:R-:W-:Y:S03]  /*3500*/  BSSY B1, `(.L_x_617) ;  /* 0x000006f000017945 */ /* 0x000fe60003800000 */
[----:B-1----:R-:W-:Y:S01]  /*3510*/  LEA.HI.X R57, R58, R69, R61, 0x1, P6 ;  /* 0x000000453a397211 */ /* 0x002fe200030f0c3d */
[----:B---3--:R-:W-:-:S05]  /*3520*/  IMAD.IADD R8, R72, 0x1, -R51 ;  /* 0x0000000148087824 */ /* 0x008fca00078e0a33 */
[----:B------:R-:W-:-:S04]  /*3530*/  SEL R8, R51, R8, !P3 ;  /* 0x0000000833087207 */ /* 0x000fc80005800000 */
[----:B------:R-:W-:-:S04]  /*3540*/  SHF.R.S32.HI R9, RZ, 0x1f, R8 ;  /* 0x0000001fff097819 */ /* 0x000fc80000011408 */
[----:B------:R-:W-:-:S04]  /*3550*/  LEA.HI R9, R9, R8, RZ, 0x4 ;  /* 0x0000000809097211 */ /* 0x000fc800078f20ff */
[----:B------:R-:W-:Y:S01]  /*3560*/  SHF.R.S32.HI R8, RZ, 0x4, R9 ;  /* 0x00000004ff087819 */ /* 0x000fe20000011409 */
[----:B------:R-:W-:-:S03]  /*3570*/  IMAD.IADD R9, R62, 0x1, R71 ;  /* 0x000000013e097824 */ /* 0x000fc600078e0247 */
[----:B------:R-:W-:Y:S01]  /*3580*/  LEA.HI.SX32 R8, R3, R8, 0x1d ;  /* 0x0000000803087211 */ /* 0x000fe200078feaff */
[----:B------:R-:W-:-:S04]  /*3590*/  IMAD R9, R9, 0x2, R2 ;  /* 0x0000000209097824 */ /* 0x000fc800078e0202 */
[----:B------:R-:W-:-:S05]  /*35a0*/  IMAD.SHL.U32 R73, R8, 0x8, RZ ;  /* 0x0000000808497824 */ /* 0x000fca00078e00ff */
[----:B------:R-:W-:-:S04]  /*35b0*/  LOP3.LUT R8, R44, 0x38, R73, 0xf8, !PT ;  /* 0x000000382c087812 */ /* 0x000fc800078ef849 */
[----:B------:R-:W-:-:S05]  /*35c0*/  LOP3.LUT R8, R8, R47, RZ, 0x3c, !PT ;  /* 0x0000002f08087212 */ /* 0x000fca00078e3cff */
[----:B------:R-:W-:-:S04]  /*35d0*/  IMAD R8, R213, 0x200, R8 ;  /* 0x00000200d5087824 */ /* 0x000fc800078e0208 */
[----:B------:R-:W-:Y:S02]  /*35e0*/  IMAD.IADD R71, R71, 0x1, R8 ;  /* 0x0000000147477824 */ /* 0x000fe400078e0208 */
[----:B------:R-:W1:Y:S02]  /*35f0*/  LDS.128 R8, [R9+0x22400] ;  /* 0x0224000009087984 */ /* 0x000e640000000c00 */
[----:B------:R-:W-:-:S05]  /*3600*/  IMAD R71, R71, 0x2, R2 ;  /* 0x0000000247477824 */ /* 0x000fca00078e0202 */
[----:B------:R2:W3:Y:S01]  /*3610*/  LDS.128 R12, [R71+0x22400] ;  /* 0x02240000470c7984 */ /* 0x0004e20000000c00 */
[----:B------:R-:W-:Y:S05]  /*3620*/  @P0 BRA `(.L_x_618) ;  /* 0x0000000400700947 */ /* 0x000fea0003800000 */
[----:B------:R-:W-:Y:S02]  /*3630*/  SHF.R.U32.HI R75, RZ, 0x10, R5 ;  /* 0x00000010ff4b7819 */ /* 0x000fe40000011605 */
[----:B------:R-:W-:Y:S02]  /*3640*/  SHF.R.U32.HI R80, RZ, 0x10, R29 ;  /* 0x00000010ff507819 */ /* 0x000fe4000001161d */
[----:B--2---:R-:W-:Y:S01]  /*3650*/  SHF.R.U64 R71, R4, 0x10, R5 ;  /* 0x0000001004477819 */ /* 0x004fe20000001205 */
[----:B-1----:R-:W-:Y:S01]  /*3660*/  IMAD.U32 R5, R8, 0x10000, RZ ;  /* 0x0001000008057824 */ /* 0x002fe200078e00ff */
[----:B------:R-:W-:Y:S01]  /*3670*/  SHF.R.U64 R76, R6, 0x10, R7 ;  /* 0x00000010064c7819 */ /* 0x000fe20000001207 */
[----:B------:R-:W-:Y:S01]  /*3680*/  IMAD.U32 R6, R9, 0x10000, RZ ;  /* 0x0001000009067824 */ /* 0x000fe200078e00ff */
[----:B------:R-:W-:Y:S01]  /*3690*/  SHF.R.U64 R79, R28, 0x10, R29 ;  /* 0x000000101c4f7819 */ /* 0x000fe2000000121d */
[----:B---3--:R-:W-:Y:S01]  /*36a0*/  IMAD.U32 R28, R13, 0x10000, RZ ;  /* 0x000100000d1c7824 */ /* 0x008fe200078e00ff */
[----:B------:R-:W-:Y:S01]  /*36b0*/  PRMT R75, R85, 0x5410, R75 ;  /* 0x00005410554b7816 */ /* 0x000fe2000000004b */
[----:B------:R-:W-:Y:S01]  /*36c0*/  IMAD.U32 R4, R10, 0x10000, RZ ;  /* 0x000100000a047824 */ /* 0x000fe200078e00ff */
[----:B------:R-:W-:-:S02]  /*36d0*/  PRMT R80, R77, 0x5432, R80 ;  /* 0x000054324d507816 */ /* 0x000fc40000000050 */
[----:B------:R-:W-:Y:S02]  /*36e0*/  SHF.R.U32.HI R78, RZ, 0x10, R7 ;  /* 0x00000010ff4e7819 */ /* 0x000fe40000011607 */
[----:B------:R-:W-:Y:S02]  /*36f0*/  SHF.R.U32.HI R83, RZ, 0x10, R31 ;  /* 0x00000010ff537819 */ /* 0x000fe4000001161f */
[C---:B------:R-:W-:Y:S02]  /*3700*/  PRMT R71, R81.reuse, 0x5410, R71 ;  /* 0x0000541051477816 */ /* 0x040fe40000000047 */
[----:B------:R-:W-:Y:S01]  /*3710*/  PRMT R76, R81, 0x5432, R76 ;  /* 0x00005432514c7816 */ /* 0x000fe2000000004c */
[----:B------:R-:W-:Y:S01]  /*3720*/  IMAD.U32 R81, R80, 0x10000, RZ ;  /* 0x0001000050517824 */ /* 0x000fe200078e00ff */
[----:B------:R-:W-:Y:S01]  /*3730*/  PRMT R79, R77, 0x5410, R79 ;  /* 0x000054104d4f7816 */ /* 0x000fe2000000004f */
[----:B------:R-:W-:Y:S01]  /*3740*/  IMAD.U32 R77, R75, 0x10000, RZ ;  /* 0x000100004b4d7824 */ /* 0x000fe200078e00ff */
[----:B------:R-:W-:Y:S01]  /*3750*/  SHF.R.U64 R82, R30, 0x10, R31 ;  /* 0x000000101e527819 */ /* 0x000fe2000000121f */
[----:B------:R-:W-:Y:S01]  /*3760*/  IMAD.U32 R30, R15, 0x10000, RZ ;  /* 0x000100000f1e7824 */ /* 0x000fe200078e00ff */
[----:B------:R-:W-:Y:S01]  /*3770*/  LOP3.LUT R29, R13, 0xffff0000, RZ, 0xc0, !PT ;  /* 0xffff00000d1d7812 */ /* 0x000fe200078ec0ff */
[----:B------:R-:W-:Y:S01]  /*3780*/  FMUL.FTZ R87, R28, R77 ;  /* 0x0000004d1c577220 */ /* 0x000fe20000410000 */
[----:B------:R-:W-:-:S02]  /*3790*/  LOP3.LUT R80, R80, 0xffff0000, RZ, 0xc0, !PT ;  /* 0xffff000050507812 */ /* 0x000fc400078ec0ff */
[----:B------:R-:W-:Y:S01]  /*37a0*/  PRMT R78, R85, 0x5432, R78 ;  /* 0x00005432554e7816 */ /* 0x000fe2000000004e */
[-C--:B------:R-:W-:Y:S01]  /*37b0*/  FMUL.FTZ R85, R28, R81.reuse ;  /* 0x000000511c557220 */ /* 0x080fe20000410000 */
[----:B------:R-:W-:Y:S01]  /*37c0*/  PRMT R83, R84, 0x5410, R83 ;  /* 0x0000541054537816 */ /* 0x000fe20000000053 */
[C---:B------:R-:W-:Y:S01]  /*37d0*/  FFMA.FTZ R87, R6.reuse, R81, R87 ;  /* 0x0000005106577223 */ /* 0x040fe20000010057 */
[----:B------:R-:W-:Y:S01]  /*37e0*/  LOP3.LUT R7, R9, 0xffff0000, RZ, 0xc0, !PT ;  /* 0xffff000009077812 */ /* 0x000fe200078ec0ff */
[----:B------:R-:W-:Y:S01]  /*37f0*/  FFMA.FTZ R85, R6, R77, -R85 ;  /* 0x0000004d06557223 */ /* 0x000fe20000010855 */
[----:B------:R-:W-:Y:S01]  /*3800*/  PRMT R82, R84, 0x5432, R82 ;  /* 0x0000543254527816 */ /* 0x000fe20000000052 */
[----:B------:R-:W-:Y:S01]  /*3810*/  FMUL.FTZ R84, R29, R80 ;  /* 0x000000501d547220 */ /* 0x000fe20000410000 */
[----:B------:R-:W-:Y:S01]  /*3820*/  LOP3.LUT R28, R75, 0xffff0000, RZ, 0xc0, !PT ;  /* 0xffff00004b1c7812 */ /* 0x000fe200078ec0ff */
[----:B------:R-:W-:Y:S01]  /*3830*/  IMAD.U32 R75, R83, 0x10000, RZ ;  /* 0x00010000534b7824 */ /* 0x000fe200078e00ff */
[----:B------:R-:W-:Y:S01]  /*3840*/  LOP3.LUT R31, R15, 0xffff0000, RZ, 0xc0, !PT ;  /* 0xffff00000f1f7812 */ /* 0x000fe200078ec0ff */
[C---:B------:R-:W-:Y:S01]  /*3850*/  IMAD.U32 R6, R78.reuse, 0x10000, RZ ;  /* 0x000100004e067824 */ /* 0x040fe200078e00ff */
[----:B------:R-:W-:Y:S01]  /*3860*/  LOP3.LUT R78, R78, 0xffff0000, RZ, 0xc0, !PT ;  /* 0xffff00004e4e7812 */ /* 0x000fe200078ec0ff */
[-C--:B------:R-:W-:Y:S01]  /*3870*/  FMUL.FTZ R88, R29, R28.reuse ;  /* 0x0000001c1d587220 */ /* 0x080fe20000410000 */
[----:B------:R-:W-:Y:S01]  /*3880*/  FFMA.FTZ R86, R7, R28, -R84 ;  /* 0x0000001c07567223 */ /* 0x000fe20000010854 */
[CC--:B------:R-:W-:Y:S01]  /*3890*/  FMUL.FTZ R28, R30.reuse, R75.reuse ;  /* 0x0000004b1e1c7220 */ /* 0x0c0fe20000410000 */
[----:B------:R-:W-:Y:S01]  /*38a0*/  IMAD.U32 R9, R11, 0x10000, RZ ;  /* 0x000100000b097824 */ /* 0x000fe200078e00ff */
[----:B------:R-:W-:Y:S01]  /*38b0*/  LOP3.LUT R84, R83, 0xffff0000, RZ, 0xc0, !PT ;  /* 0xffff000053547812 */ /* 0x000fe200078ec0ff */
[-C--:B------:R-:W-:Y:S01]  /*38c0*/  FMUL.FTZ R30, R30, R6.reuse ;  /* 0x000000061e1e7220 */ /* 0x080fe20000410000 */
[----:B------:R-:W-:Y:S01]  /*38d0*/  LOP3.LUT R11, R11, 0xffff0000, RZ, 0xc0, !PT ;  /* 0xffff00000b0b7812 */ /* 0x000fe200078ec0ff */
[C---:B------:R-:W-:Y:S01]  /*38e0*/  FFMA.FTZ R77, R9.reuse, R6, -R28 ;  /* 0x00000006094d7223 */ /* 0x040fe2000001081c */
[C---:B------:R-:W-:Y:S01]  /*38f0*/  SHF.L.U32 R13, R12.reuse, 0x10, RZ ;  /* 0x000000100c0d7819 */ /* 0x040fe200000006ff */
[----:B------:R-:W-:Y:S01]  /*3900*/  FFMA.FTZ R75, R9, R75, R30 ;  /* 0x0000004b094b7223 */ /* 0x000fe2000001001e */
[----:B------:R-:W-:Y:S01]  /*3910*/  FMUL.FTZ R30, R31, R84 ;  /* 0x000000541f1e7220 */ /* 0x000fe20000410000 */
[----:B------:R-:W-:Y:S01]  /*3920*/  IMAD.U32 R28, R79, 0x10000, RZ ;  /* 0x000100004f1c7824 */ /* 0x000fe200078e00ff */
[----:B------:R-:W-:Y:S01]  /*3930*/  LOP3.LUT R12, R12, 0xffff0000, RZ, 0xc0, !PT ;  /* 0xffff00000c0c7812 */ /* 0x000fe200078ec0ff */
[----:B------:R-:W-:Y:S01]  /*3940*/  FFMA.FTZ R88, R7, R80, R88 ;  /* 0x0000005007587223 */ /* 0x000fe20000010058 */
[----:B------:R-:W-:Y:S01]  /*3950*/  LOP3.LUT R79, R79, 0xffff0000, RZ, 0xc0, !PT ;  /* 0xffff00004f4f7812 */ /* 0x000fe200078ec0ff */
[----:B------:R-:W-:-:S02]  /*3960*/  IMAD.U32 R6, R71, 0x10000, RZ ;  /* 0x0001000047067824 */ /* 0x000fc400078e00ff */
[-C--:B------:R-:W-:Y:S01]  /*3970*/  FMUL.FTZ R80, R31, R78.reuse ;  /* 0x0000004e1f507220 */ /* 0x080fe20000410000 */
[----:B------:R-:W-:Y:S01]  /*3980*/  FFMA.FTZ R78, R11, R78, -R30 ;  /* 0x0000004e0b4e7223 */ /* 0x000fe2000001081e */
[----:B------:R-:W-:Y:S01]  /*3990*/  LOP3.LUT R71, R71, 0xffff0000, RZ, 0xc0, !PT ;  /* 0xffff000047477812 */ /* 0x000fe200078ec0ff */
[C---:B------:R-:W-:Y:S01]  /*39a0*/  FMUL.FTZ R30, R13.reuse, R28 ;  /* 0x0000001c0d1e7220 */ /* 0x040fe20000410000 */
[----:B------:R-:W-:Y:S01]  /*39b0*/  LOP3.LUT R8, R8, 0xffff0000, RZ, 0xc0, !PT ;  /* 0xffff000008087812 */ /* 0x000fe200078ec0ff */
[----:B------:R-:W-:Y:S01]  /*39c0*/  FMUL.FTZ R13, R13, R6 ;  /* 0x000000060d0d7220 */ /* 0x000fe20000410000 */
[----:B------:R-:W-:Y:S01]  /*39d0*/  FMUL.FTZ R7, R12, R79 ;  /* 0x0000004f0c077220 */ /* 0x000fe20000410000 */
[----:B------:R-:W-:Y:S01]  /*39e0*/  FFMA.FTZ R80, R11, R84, R80 ;  /* 0x000000540b507223 */ /* 0x000fe20000010050 */
[----:B------:R-:W-:Y:S02]  /*39f0*/  IMAD.U32 R15, R14, 0x10000, RZ ;  /* 0x000100000e0f7824 */ /* 0x000fe400078e00ff */
[C---:B------:R-:W-:Y:S01]  /*3a00*/  FFMA.FTZ R30, R5.reuse, R6, -R30 ;  /* 0x00000006051e7223 */ /* 0x040fe2000001081e */
[-C--:B------:R-:W-:Y:S01]  /*3a10*/  FMUL.FTZ R11, R12, R71.reuse ;  /* 0x000000470c0b7220 */ /* 0x080fe20000410000 */
[----:B------:R-:W-:Y:S01]  /*3a20*/  LOP3.LUT R14, R14, 0xffff0000, RZ, 0xc0, !PT ;  /* 0xffff00000e0e7812 */ /* 0x000fe200078ec0ff */
[----:B------:R-:W-:Y:S01]  /*3a30*/  FFMA.FTZ R13, R5, R28, R13 ;  /* 0x0000001c050d7223 */ /* 0x000fe2000001000d */
[----:B------:R-:W-:Y:S01]  /*3a40*/  FFMA.FTZ R71, R8, R71, -R7 ;  /* 0x0000004708477223 */ /* 0x000fe20000010807 */
[C---:B------:R-:W-:Y:S01]  /*3a50*/  IMAD.U32 R6, R82.reuse, 0x10000, RZ ;  /* 0x0001000052067824 */ /* 0x040fe200078e00ff */
[----:B------:R-:W-:Y:S01]  /*3a60*/  LOP3.LUT R9, R82, 0xffff0000, RZ, 0xc0, !PT ;  /* 0xffff000052097812 */ /* 0x000fe200078ec0ff */
[C---:B------:R-:W-:Y:S01]  /*3a70*/  IMAD.U32 R5, R76.reuse, 0x10000, RZ ;  /* 0x000100004c057824 */ /* 0x040fe200078e00ff */
[----:B------:R-:W-:Y:S01]  /*3a80*/  LOP3.LUT R7, R76, 0xffff0000, RZ, 0xc0, !PT ;  /* 0xffff00004c077812 */ /* 0x000fe200078ec0ff */
[----:B------:R-:W-:Y:S01]  /*3a90*/  FFMA.FTZ R8, R8, R79, R11 ;  /* 0x0000004f08087223 */ /* 0x000fe2000001000b */
[CC--:B------:R-:W-:Y:S01]  /*3aa0*/  FMUL.FTZ R11, R15.reuse, R6.reuse ;  /* 0x000000060f0b7220 */ /* 0x0c0fe20000410000 */
[----:B------:R-:W-:Y:S01]  /*3ab0*/  LOP3.LUT R10, R10, 0xffff0000, RZ, 0xc0, !PT ;  /* 0xffff00000a0a7812 */ /* 0x000fe200078ec0ff */
[----:B------:R-:W-:Y:S01]  /*3ac0*/  FMUL.FTZ R15, R15, R5 ;  /* 0x000000050f0f7220 */ /* 0x000fe20000410000 */
        /* <DEDUP_REMOVED lines=8> */
[----:B------:R-:W-:Y:S02]  /*3b50*/  F2FP.BF16.F32.PACK_AB R75, R80, R75 ;  /* 0x0000004b504b723e */ /* 0x000fe400000010ff */
[----:B------:R-:W-:Y:S02]  /*3b60*/  F2FP.BF16.F32.PACK_AB R30, R71, R30 ;  /* 0x0000001e471e723e */ /* 0x000fe400000010ff */
[----:B------:R-:W-:Y:S01]  /*3b70*/  F2FP.BF16.F32.PACK_AB R12, R8, R13 ;  /* 0x0000000d080c723e */ /* 0x000fe200000010ff */
[----:B------:R-:W-:Y:S01]  /*3b80*/  IMAD.MOV.U32 R13, RZ, RZ, R87 ;  /* 0x000000ffff0d7224 */ /* 0x000fe200078e0057 */
[----:B------:R-:W-:Y:S01]  /*3b90*/  F2FP.BF16.F32.PACK_AB R10, R4, R11 ;  /* 0x0000000b040a723e */ /* 0x000fe200000010ff */
[----:B------:R-:W-:Y:S01]  /*3ba0*/  IMAD.MOV.U32 R8, RZ, RZ, R30 ;  /* 0x000000ffff087224 */ /* 0x000fe200078e001e */
[----:B------:R-:W-:Y:S01]  /*3bb0*/  F2FP.BF16.F32.PACK_AB R14, R14, R15 ;  /* 0x0000000f0e0e723e */ /* 0x000fe200000010ff */
[----:B------:R-:W-:Y:S01]  /*3bc0*/  IMAD.MOV.U32 R11, RZ, RZ, R77 ;  /* 0x000000ffff0b7224 */ /* 0x000fe200078e004d */
[----:B------:R-:W-:Y:S01]  /*3bd0*/  F2FP.BF16.F32.PACK_AB R9, R86, R85 ;  /* 0x000000555609723e */ /* 0x000fe200000010ff */
[----:B------:R-:W-:-:S07]  /*3be0*/  IMAD.MOV.U32 R15, RZ, RZ, R75 ;  /* 0x000000ffff0f7224 */ /* 0x000fce00078e004b */
.L_x_618:
[----:B------:R-:W-:Y:S05]  /*3bf0*/  BSYNC B1 ;  /* 0x0000000000017941 */ /* 0x000fea0003800000 */
.L_x_617:
[----:B-1----:R1:W-:Y:S01]  /*3c00*/  ST.E.128 desc[UR40][R56.64], R8 ;  /* 0x0000000838007985 */ /* 0x0023e2000c101d28 */
[----:B------:R-:W-:Y:S01]  /*3c10*/  ISETP.GE.AND P0, PT, R73, R72, PT ;  /* 0x000000484900720c */ /* 0x000fe20003f06270 */
[----:B------:R-:W-:Y:S02]  /*3c20*/  IMAD.MOV.U32 R4, RZ, RZ, R70 ;  /* 0x000000ffff047224 */ /* 0x000fe400078e0046 */
[----:B------:R-:W-:-:S10]  /*3c30*/  IMAD.MOV.U32 R5, RZ, RZ, R69 ;  /* 0x000000ffff057224 */ /* 0x000fd400078e0045 */
[----:B------:R-:W-:Y:S05]  /*3c40*/  @P0 BRA `(.L_x_606) ;  /* 0x0000000000e40947 */ /* 0x000fea0003800000 */
[----:B------:R-:W-:-:S05]  /*3c50*/  IMAD.WIDE R4, R73, 0x2, R4 ;  /* 0x0000000249047825 */ /* 0x000fca00078e0204 */
[----:B---3--:R3:W-:Y:S01]  /*3c60*/  ST.E.128 desc[UR40][R4.64], R12 ;  /* 0x0000000c04007985 */ /* 0x0087e2000c101d28 */
[----:B------:R-:W-:Y:S05]  /*3c70*/  BRA `(.L_x_606) ;  /* 0x0000000000d87947 */ /* 0x000fea0003800000 */
.L_x_598:
[----:B------:R-:W-:-:S13]  /*3c80*/  ISETP.NE.AND P5, PT, R185, 0x3, PT ;  /* 0x00000003b900780c */ /* 0x000fda0003fa5270 */
[----:B------:R-:W-:Y:S05]  /*3c90*/  @!P5 BRA `(.L_x_619) ;  /* 0x000000000004d947 */ /* 0x000fea0003800000 */
[----:B------:R-:W-:Y:S01]  /*3ca0*/  BPT.TRAP 0x1 ;  /* 0x000000040000795c */ /* 0x000fe20000300000 */
.L_x_619:
[----:B------:R-:W-:Y:S01]  /*3cb0*/  IMAD R63, R22, 0x8, R2 ;  /* 0x00000008163f7824 */ /* 0x000fe200078e0202 */
[----:B------:R-:W-:Y:S01]  /*3cc0*/  SHF.L.U32 R74, R192, 0x1f, RZ ;  /* 0x0000001fc04a7819 */ /* 0x000fe200000006ff */
[----:B------:R-:W-:Y:S01]  /*3cd0*/  BSSY B1, `(.L_x_620) ;  /* 0x0000004000017945 */ /* 0x000fe20003800000 */
[----:B------:R-:W-:Y:S02]  /*3ce0*/  SHF.R.S32.HI R67, RZ, 0x1f, R65 ;  /* 0x0000001fff437819 */ /* 0x000fe40000011441 */
[----:B------:R-:W0:Y:S02]  /*3cf0*/  SYNCS.PHASECHK.TRANS64.TRYWAIT P0, [R63+URZ+0x28c90], R74 ;  /* 0x028c904a3f0075a7 */ /* 0x000e24000800017f */
[----:B0-----:R-:W-:Y:S05]  /*3d00*/  @!P0 BRA `(.L_x_621) ;  /* 0x0000013000fc8947 */ /* 0x001fea0003800000 */
.L_x_855:
[----:B------:R-:W-:Y:S05]  /*3d10*/  BSYNC B1 ;  /* 0x0000000000017941 */ /* 0x000fea0003800000 */
.L_x_620:
[----:B------:R-:W-:Y:S01]  /*3d20*/  ULDC.64 UR4, c[0x0][0x300] ;  /* 0x0000c00000047ab9 */ /* 0x000fe20000000a00 */
[----:B-----5:R-:W-:Y:S01]  /*3d30*/  SHF.R.S32.HI R66, RZ, 0x1f, R64 ;  /* 0x0000001fff427819 */ /* 0x020fe20000011440 */
[----:B------:R-:W-:Y:S02]  /*3d40*/  IMAD R6, R67, UR4, RZ ;  /* 0x0000000443067c24 */ /* 0x000fe4000f8e02ff */
[----:B------:R-:W-:-:S04]  /*3d50*/  IMAD.WIDE.U32 R4, R65, UR4, RZ ;  /* 0x0000000441047c25 */ /* 0x000fc8000f8e00ff */
[----:B------:R-:W-:Y:S01]  /*3d60*/  IMAD R7, R65, UR5, R6 ;  /* 0x0000000541077c24 */ /* 0x000fe2000f8e0206 */
[----:B------:R-:W-:Y:S01]  /*3d70*/  ULDC.64 UR4, c[0x0][0x310] ;  /* 0x0000c40000047ab9 */ /* 0x000fe20000000a00 */
[----:B------:R-:W-:Y:S02]  /*3d80*/  IMAD R68, R38, -0x40, R40 ;  /* 0xffffffc026447824 */ /* 0x000fe400078e0228 */
[----:B------:R-:W-:Y:S02]  /*3d90*/  IMAD R9, R66, UR4, RZ ;  /* 0x0000000442097c24 */ /* 0x000fe4000f8e02ff */
[----:B------:R-:W-:Y:S01]  /*3da0*/  IMAD.IADD R5, R5, 0x1, R7 ;  /* 0x0000000105057824 */ /* 0x000fe200078e0207 */
[----:B------:R-:W-:Y:S01]  /*3db0*/  VIMNMX R68, R68, 0x40, PT ;  /* 0x0000004044447848 */ /* 0x000fe20003fe0100 */
[C---:B------:R-:W-:Y:S02]  /*3dc0*/  IMAD R9, R64.reuse, UR5, R9 ;  /* 0x0000000540097c24 */ /* 0x040fe4000f8e0209 */
[----:B------:R-:W-:Y:S01]  /*3dd0*/  IMAD.WIDE.U32 R4, R64, UR4, R4 ;  /* 0x0000000440047c25 */ /* 0x000fe2000f8e0004 */
[----:B------:R-:W-:Y:S01]  /*3de0*/  ULDC.64 UR4, c[0x0][0x308] ;  /* 0x0000c20000047ab9 */ /* 0x000fe20000000a00 */
[----:B------:R-:W-:-:S02]  /*3df0*/  ISETP.GT.AND P0, PT, R68, R184, PT ;  /* 0x000000b84400720c */ /* 0x000fc40003f04270 */
        /* <DEDUP_REMOVED lines=10> */
[----:B------:R1:W2:Y:S04]  /*3ea0*/  SHFL.IDX PT, R10, R13, RZ, 0x1c1f ;  /* 0x001c1fff0d0a7589 */ /* 0x0002a800000e0000 */
[----:B------:R1:W3:Y:S02]  /*3eb0*/  SHFL.IDX PT, R14, R6, RZ, 0x1c1f ;  /* 0x001c1fff060e7589 */ /* 0x0002e400000e0000 */
.L_x_859:
[----:B------:R-:W-:Y:S05]  /*3ec0*/  @!P0 BRA `(.L_x_606) ;  /* 0x0000000000448947 */ /* 0x000fea0003800000 */
[----:B------:R-:W-:Y:S02]  /*3ed0*/  ULDC UR4, c[0x0][0x2f4] ;  /* 0x0000bd0000047ab9 */ /* 0x000fe40000000800 */
[----:B------:R-:W-:-:S13]  /*3ee0*/  ISETP.GE.AND P0, PT, R16, UR4, PT ;  /* 0x0000000410007c0c */ /* 0x000fda000bf06270 */
[----:B-1----:R-:W1:Y:S01]  /*3ef0*/  @!P0 LDS.128 R4, [R75+0x22400] ;  /* 0x022400004b048984 */ /* 0x002e620000000c00 */
[----:B---3--:R-:W-:-:S04]  /*3f00*/  @!P0 LEA R8, P6, R16, R14, 0x1 ;  /* 0x0000000e10088211 */ /* 0x008fc800078c08ff */
[----:B--2---:R-:W-:-:S05]  /*3f10*/  @!P0 LEA.HI.X R9, R16, R10, R17, 0x1, P6 ;  /* 0x0000000a10098211 */ /* 0x004fca00030f0c11 */
[----:B-1----:R4:W-:Y:S01]  /*3f20*/  @!P0 ST.E.128 desc[UR40][R8.64], R4 ;  /* 0x0000000408008985 */ /* 0x0029e2000c101d28 */
[----:B------:R-:W-:-:S13]  /*3f30*/  ISETP.GE.AND P0, PT, R19, UR4, PT ;  /* 0x0000000413007c0c */ /* 0x000fda000bf06270 */
[----:B------:R-:W-:Y:S05]  /*3f40*/  @P0 BRA `(.L_x_606) ;  /* 0x0000000000240947 */ /* 0x000fea0003800000 */
[----:B------:R-:W-:Y:S01]  /*3f50*/  LOP3.LUT P0, RZ, R194, 0x4, RZ, 0xc0, !PT ;  /* 0x00000004c2ff7812 */ /* 0x000fe2000780c0ff */
[----:B----4-:R-:W-:-:S12]  /*3f60*/  VIADD R4, R52, 0x20 ;  /* 0x0000002034047836 */ /* 0x010fd80000000000 */
[----:B------:R-:W-:Y:S01]  /*3f70*/  @P0 VIADD R4, R52, 0xffffffe0 ;  /* 0xffffffe034040836 */ /* 0x000fe20000000000 */
[----:B------:R-:W-:-:S03]  /*3f80*/  LEA R8, P0, R19, R14, 0x1 ;  /* 0x0000000e13087211 */ /* 0x000fc600078008ff */
[----:B------:R-:W-:Y:S01]  /*3f90*/  IMAD.IADD R71, R71, 0x1, R4 ;  /* 0x0000000147477824 */ /* 0x000fe200078e0204 */
[----:B------:R-:W-:-:S03]  /*3fa0*/  LEA.HI.X R9, R19, R10, R195, 0x1, P0 ;  /* 0x0000000a13097211 */ /* 0x000fc600000f0cc3 */
[----:B------:R-:W-:-:S06]  /*3fb0*/  IMAD R4, R71, 0x2, R2 ;  /* 0x0000000247047824 */ /* 0x000fcc00078e0202 */
[----:B------:R-:W1:Y:S04]  /*3fc0*/  LDS.128 R4, [R4+0x22400] ;  /* 0x0224000004047984 */ /* 0x000e680000000c00 */
[----:B-1----:R1:W-:Y:S02]  /*3fd0*/  ST.E.128 desc[UR40][R8.64], R4 ;  /* 0x0000000408007985 */ /* 0x0023e4000c101d28 */
.L_x_606:
[----:B------:R-:W-:Y:S05]  /*3fe0*/  BSYNC B0 ;  /* 0x0000000000007941 */ /* 0x000fea0003800000 */
.L_x_597:
[----:B-1234-:R-:W1:Y:S01]  /*3ff0*/  S2R R4, SR_TID.X ;  /* 0x0000000000047919 */ /* 0x01ee620000002100 */
[----:B------:R-:W-:Y:S01]  /*4000*/  @!PT LDS RZ, [RZ] ;  /* 0x00000000fffff984 */ /* 0x000fe20000000800 */
[----:B------:R-:W-:Y:S01]  /*4010*/  @!PT LDS RZ, [RZ] ;  /* 0x00000000fffff984 */ /* 0x000fe20000000800 */
[----:B------:R-:W-:Y:S01]  /*4020*/  @!PT LDS RZ, [RZ] ;  /* 0x00000000fffff984 */ /* 0x000fe20000000800 */
[----:B------:R-:W-:Y:S01]  /*4030*/  @!PT LDS RZ, [RZ] ;  /* 0x00000000fffff984 */ /* 0x000fe20000000800 */
[----:B------:R2:W-:Y:S06]  /*4040*/  MEMBAR.ALL.CTA ;  /* 0x0000000000007992 */ /* 0x0005ec0000008000 */
[----:B--2---:R-:W2:Y:S01]  /*4050*/  FENCE.VIEW.ASYNC.S ;  /* 0x00000000000073c6 */ /* 0x004ea20000000000 */
[----:B------:R-:W-:Y:S05]  /*4060*/  WARPSYNC.ALL ;  /* 0x0000000000007948 */ /* 0x000fea0003800000 */
[----:B------:R-:W-:Y:S01]  /*4070*/  BSSY B0, `(.L_x_623) ;  /* 0x0000009000007945 */ /* 0x000fe20003800000 */
[----:B-1----:R-:W-:Y:S01]  /*4080*/  LOP3.LUT R4, R4, 0x7f, RZ, 0xc0, !PT ;  /* 0x0000007f04047812 */ /* 0x002fe200078ec0ff */
[----:B--2---:R1:W-:Y:S03]  /*4090*/  BAR.SYNC.DEFER_BLOCKING R49, 0x80 ;  /* 0x000200310000751d */ /* 0x0043e60000010000 */
[----:B------:R-:W-:-:S13]  /*40a0*/  ISETP.NE.AND P0, PT, R4, RZ, PT ;  /* 0x000000ff0400720c */ /* 0x000fda0003f05270 */
[----:B------:R-:W-:-:S05]  /*40b0*/  @!P0 VIADD R4, R63, 0x28ca0 ;  /* 0x00028ca03f048836 */ /* 0x000fca0000000000 */
[----:B------:R-:W-:-:S04]  /*40c0*/  @!P0 PRMT R4, RZ, 0x654, R4 ;  /* 0x00000654ff048816 */ /* 0x000fc80000000004 */
[----:B------:R1:W-:Y:S01]  /*40d0*/  @!P0 SYNCS.ARRIVE.TRANS64.RED.A1T0 RZ, [R4+URZ], RZ ;  /* 0x000000ff04ff89a7 */ /* 0x0003e2000810043f */
[----:B------:R-:W-:Y:S05]  /*40e0*/  @!P5 BRA `(.L_x_624) ;  /* 0x000000000004d947 */ /* 0x000fea0003800000 */
[----:B------:R-:W-:Y:S01]  /*40f0*/  BPT.TRAP 0x1 ;  /* 0x000000040000795c */ /* 0x000fe20000300000 */
.L_x_624:
[----:B------:R-:W-:Y:S05]  /*4100*/  BSYNC B0 ;  /* 0x0000000000007941 */ /* 0x000fea0003800000 */
.L_x_623:
[----:B------:R-:W2:Y:S01]  /*4110*/  SYNCS.PHASECHK.TRANS64.TRYWAIT P5, [R63+URZ+0x28cb0], R74 ;  /* 0x028cb04a3f0075a7 */ /* 0x000ea200080a017f */
[----:B------:R-:W-:Y:S04]  /*4120*/  BSSY B0, `(.L_x_625) ;  /* 0x0000002000007945 */ /* 0x000fe80003800000 */
[----:B--2---:R-:W-:Y:S05]  /*4130*/  @!P5 BRA `(.L_x_626) ;  /* 0x000001300048d947 */ /* 0x004fea0003800000 */
.L_x_860:
[----:B------:R-:W-:Y:S05]  /*4140*/  BSYNC B0 ;  /* 0x0000000000007941 */ /* 0x000fea0003800000 */
.L_x_625:
[----:B------:R-:W-:Y:S01]  /*4150*/  ULDC.64 UR4, c[0x0][0x328] ;  /* 0x0000ca0000047ab9 */ /* 0x000fe20000000a00 */
[----:B------:R-:W-:Y:S01]  /*4160*/  BSSY B0, `(.L_x_627) ;  /* 0x0000072000007945 */ /* 0x000fe20003800000 */
[----:B------:R-:W-:Y:S02]  /*4170*/  IMAD R6, R67, UR4, RZ ;  /* 0x0000000443067c24 */ /* 0x000fe4000f8e02ff */
[----:B-1----:R-:W-:-:S04]  /*4180*/  IMAD.WIDE.U32 R4, R65, UR4, RZ ;  /* 0x0000000441047c25 */ /* 0x002fc8000f8e00ff */
[----:B------:R-:W-:Y:S01]  /*4190*/  IMAD R65, R65, UR5, R6 ;  /* 0x0000000541417c24 */ /* 0x000fe2000f8e0206 */
[----:B------:R-:W-:Y:S02]  /*41a0*/  ULDC.64 UR4, c[0x0][0x338] ;  /* 0x0000ce0000047ab9 */ /* 0x000fe40000000a00 */
        /* <DEDUP_REMOVED lines=11> */
[----:B------:R-:W-:-:S04]  /*4260*/  LEA R11, P5, R4, UR4, 0x1 ;  /* 0x00000004040b7c11 */ /* 0x000fc8000f8a08ff */
[----:B------:R-:W-:Y:S02]  /*4270*/  LEA.HI.X R10, R4, UR5, R5, 0x1, P5 ;  /* 0x00000005040a7c11 */ /* 0x000fe4000a8f0c05 */
[----:B------:R-:W-:Y:S01]  /*4280*/  ISETP.GT.AND P5, PT, R68, R184, PT ;  /* 0x000000b84400720c */ /* 0x000fe20003fa4270 */
[----:B------:R-:W1:Y:S04]  /*4290*/  SHFL.IDX PT, R11, R11, RZ, 0x1c1f ;  /* 0x001c1fff0b0b7589 */ /* 0x000e6800000e0000 */
[----:B------:R-:W3:Y:S08]  /*42a0*/  SHFL.IDX PT, R10, R10, RZ, 0x1c1f ;  /* 0x001c1fff0a0a7589 */ /* 0x000ef000000e0000 */
[----:B------:R-:W-:Y:S05]  /*42b0*/  @!P5 BRA `(.L_x_628) ;  /* 0x000000040070d947 */ /* 0x000fea0003800000 */
[----:B------:R-:W-:Y:S01]  /*42c0*/  ULDC UR4, c[0x0][0x320] ;  /* 0x0000c80000047ab9 */ /* 0x000fe20000000800 */
[----:B------:R-:W4:Y:S01]  /*42d0*/  LDL R30, [R1] ;  /* 0x00000000011e7983 */ /* 0x000f220000100800 */
[----:B------:R-:W-:Y:S01]  /*42e0*/  ISETP.GE.AND P6, PT, R16, UR4, PT ;  /* 0x0000000410007c0c */ /* 0x000fe2000bfc6270 */
[----:B------:R-:W-:Y:S02]  /*42f0*/  IMAD R9, R22, 0x8000, R52 ;  /* 0x0000800016097824 */ /* 0x000fe400078e0234 */
[----:B------:R-:W5:Y:S02]  /*4300*/  LDL R29, [R1+0x4] ;  /* 0x00000400011d7983 */ /* 0x000f640000100800 */
[C---:B------:R-:W-:Y:S02]  /*4310*/  IMAD R12, R9.reuse, 0x2, R2 ;  /* 0x00000002090c7824 */ /* 0x040fe400078e0202 */
[----:B------:R-:W2:Y:S04]  /*4320*/  LDL R28, [R1+0x8] ;  /* 0x00000800011c7983 */ /* 0x000ea80000100800 */
[----:B------:R-:W2:Y:S04]  /*4330*/  LDL R15, [R1+0xc] ;  /* 0x00000c00010f7983 */ /* 0x000ea80000100800 */
[----:B------:R-:W0:Y:S01]  /*4340*/  @!P6 LDS.128 R4, [R12+0x400] ;  /* 0x000400000c04e984 */ /* 0x000e220000000c00 */
[----:B------:R-:W-:Y:S01]  /*4350*/  LOP3.LUT P5, RZ, R194, 0x4, RZ, 0xc0, !PT ;  /* 0x00000004c2ff7812 */ /* 0x000fe200078ac0ff */
[----:B------:R-:W-:-:S02]  /*4360*/  VIADD R13, R9, 0x20 ;  /* 0x00000020090d7836 */ /* 0x000fc40000000000 */
[----:B------:R-:W2:Y:S10]  /*4370*/  LDL R14, [R1+0x10] ;  /* 0x00001000010e7983 */ /* 0x000eb40000100800 */
[----:B------:R-:W-:Y:S01]  /*4380*/  @P5 VIADD R13, R9, 0xffffffe0 ;  /* 0xffffffe0090d5836 */ /* 0x000fe20000000000 */
[----:B-1----:R-:W-:-:S03]  /*4390*/  @!P6 LEA R8, P5, R16, R11, 0x1 ;  /* 0x0000000b1008e211 */ /* 0x002fc600078a08ff */
[----:B------:R-:W-:Y:S01]  /*43a0*/  IMAD R13, R13, 0x2, R2 ;  /* 0x000000020d0d7824 */ /* 0x000fe200078e0202 */
[----:B---3--:R-:W-:Y:S02]  /*43b0*/  @!P6 LEA.HI.X R9, R16, R10, R17, 0x1, P5 ;  /* 0x0000000a1009e211 */ /* 0x008fe400028f0c11 */
[----:B------:R-:W-:-:S03]  /*43c0*/  ISETP.GE.AND P5, PT, R19, UR4, PT ;  /* 0x0000000413007c0c */ /* 0x000fc6000bfa6270 */
[----:B0-----:R0:W-:Y:S10]  /*43d0*/  @!P6 ST.E.128 desc[UR40][R8.64], R4 ;  /* 0x000000040800e985 */ /* 0x0011f4000c101d28 */
[----:B------:R-:W1:Y:S01]  /*43e0*/  @!P5 LDS.128 R4, [R13+0x400] ;  /* 0x000400000d04d984 */ /* 0x000e620000000c00 */
[----:B0-----:R-:W-:-:S04]  /*43f0*/  @!P5 LEA R8, P6, R19, R11, 0x1 ;  /* 0x0000000b1308d211 */ /* 0x001fc800078c08ff */
[----:B------:R-:W-:Y:S02]  /*4400*/  @!P5 LEA.HI.X R9, R19, R10, R195, 0x1, P6 ;  /* 0x0000000a1309d211 */ /* 0x000fe400030f0cc3 */
[----:B------:R-:W-:-:S03]  /*4410*/  ISETP.GE.AND P6, PT, R210, UR4, PT ;  /* 0x00000004d2007c0c */ /* 0x000fc6000bfc6270 */
[----:B-1----:R0:W-:Y:S10]  /*4420*/  @!P5 ST.E.128 desc[UR40][R8.64], R4 ;  /* 0x000000040800d985 */ /* 0x0021f4000c101d28 */
[----:B------:R-:W1:Y:S01]  /*4430*/  @!P6 LDS.128 R4, [R12+0x2400] ;  /* 0x002400000c04e984 */ /* 0x000e620000000c00 */
[----:B0-----:R-:W-:-:S05]  /*4440*/  @!P6 LEA R8, P5, R210, R11, 0x1 ;  /* 0x0000000bd208e211 */ /* 0x001fca00078a08ff */
[----:B------:R-:W-:Y:S01]  /*4450*/  @!P6 IMAD.X R9, R10, 0x1, R221, P5 ;  /* 0x000000010a09e824 */ /* 0x000fe200028e06dd */
[----:B------:R-:W-:-:S04]  /*4460*/  ISETP.GE.AND P5, PT, R209, UR4, PT ;  /* 0x00000004d1007c0c */ /* 0x000fc8000bfa6270 */
[----:B-1----:R0:W-:Y:S09]  /*4470*/  @!P6 ST.E.128 desc[UR40][R8.64], R4 ;  /* 0x000000040800e985 */ /* 0x0021f2000c101d28 */
        /* <DEDUP_REMOVED lines=42> */
[----:B----4-:R-:W-:Y:S01]  /*4720*/  @!P5 IMAD.X R9, R10, 0x1, R30, P6 ;  /* 0x000000010a09d824 */ /* 0x010fe200030e061e */
[----:B------:R-:W-:-:S04]  /*4730*/  ISETP.GE.AND P6, PT, R200, UR4, PT ;  /* 0x00000004c8007c0c */ /* 0x000fc8000bfc6270 */
[----:B-1----:R0:W-:Y:S09]  /*4740*/  @!P5 ST.E.128 desc[UR40][R8.64], R4 ;  /* 0x000000040800d985 */ /* 0x0021f2000c101d28 */
[----:B------:R-:W1:Y:S01]  /*4750*/  @!P6 LDS.128 R4, [R12+0xc400] ;  /* 0x00c400000c04e984 */ /* 0x000e620000000c00 */
[----:B0-----:R-:W-:-:S05]  /*4760*/  @!P6 LEA R8, P5, R200, R11, 0x1 ;  /* 0x0000000bc808e211 */ /* 0x001fca00078a08ff */
[----:B-----5:R-:W-:Y:S01]  /*4770*/  @!P6 IMAD.X R9, R10, 0x1, R29, P5 ;  /* 0x000000010a09e824 */ /* 0x020fe200028e061d */
[----:B------:R-:W-:-:S04]  /*4780*/  ISETP.GE.AND P5, PT, R199, UR4, PT ;  /* 0x00000004c7007c0c */ /* 0x000fc8000bfa6270 */
[----:B-1----:R0:W-:Y:S09]  /*4790*/  @!P6 ST.E.128 desc[UR40][R8.64], R4 ;  /* 0x000000040800e985 */ /* 0x0021f2000c101d28 */
[----:B------:R-:W1:Y:S01]  /*47a0*/  @!P5 LDS.128 R4, [R13+0xc400] ;  /* 0x00c400000d04d984 */ /* 0x000e620000000c00 */
[----:B0-----:R-:W-:-:S05]  /*47b0*/  @!P5 LEA R8, P6, R199, R11, 0x1 ;  /* 0x0000000bc708d211 */ /* 0x001fca00078c08ff */
[----:B--2---:R-:W-:Y:S01]  /*47c0*/  @!P5 IMAD.X R9, R10, 0x1, R28, P6 ;  /* 0x000000010a09d824 */ /* 0x004fe200030e061c */
        /* <DEDUP_REMOVED lines=8> */
[----:B0-----:R-:W-:-:S04]  /*4850*/  @!P5 LEA R8, P6, R211, R11, 0x1 ;  /* 0x0000000bd308d211 */ /* 0x001fc800078c08ff */
[----:B------:R-:W-:-:S05]  /*4860*/  @!P5 IADD3.X R9, R10, R14, RZ, P6, !PT ;  /* 0x0000000e0a09d210 */ /* 0x000fca00037fe4ff */
[----:B-1----:R4:W-:Y:S04]  /*4870*/  @!P5 ST.E.128 desc[UR40][R8.64], R4 ;  /* 0x000000040800d985 */ /* 0x0029e8000c101d28 */
.L_x_628:
[----:B------:R-:W-:Y:S05]  /*4880*/  BSYNC B0 ;  /* 0x0000000000007941 */ /* 0x000fea0003800000 */
.L_x_627:
[----:B------:R-:W-:Y:S01]  /*4890*/  @!PT LDS RZ, [RZ] ;  /* 0x00000000fffff984 */ /* 0x000fe20000000800 */
[----:B------:R-:W-:Y:S01]  /*48a0*/  @!PT LDS RZ, [RZ] ;  /* 0x00000000fffff984 */ /* 0x000fe20000000800 */
[----:B------:R-:W-:Y:S01]  /*48b0*/  @!PT LDS RZ, [RZ] ;  /* 0x00000000fffff984 */ /* 0x000fe20000000800 */
[----:B------:R-:W-:Y:S01]  /*48c0*/  @!PT LDS RZ, [RZ] ;  /* 0x00000000fffff984 */ /* 0x000fe20000000800 */
[----:B------:R5:W-:Y:S06]  /*48d0*/  MEMBAR.ALL.CTA ;  /* 0x0000000000007992 */ /* 0x000bec0000008000 */
[----:B-----5:R-:W5:Y:S01]  /*48e0*/  FENCE.VIEW.ASYNC.S ;  /* 0x00000000000073c6 */ /* 0x020f620000000000 */
[----:B------:R-:W-:Y:S02]  /*48f0*/  VIADD R22, R22, 0x1 ;  /* 0x0000000116167836 */ /* 0x000fe40000000000 */
[----:B0-2---:R-:W-:Y:S01]  /*4900*/  @!P0 VIADD R63, R63, 0x28cc0 ;  /* 0x00028cc03f3f8836 */ /* 0x005fe20000000000 */
[----:B-----5:R0:W-:Y:S02]  /*4910*/  BAR.SYNC.DEFER_BLOCKING R49, 0x80 ;  /* 0x000200310000751d */ /* 0x0201e40000010000 */
[----:B------:R-:W-:-:S02]  /*4920*/  ISETP.NE.AND P5, PT, R22, 0x2, PT ;  /* 0x000000021600780c */ /* 0x000fc40003fa5270 */
[----:B------:R-:W-:Y:S02]  /*4930*/  @!P0 PRMT R63, RZ, 0x654, R63 ;  /* 0x00000654ff3f8816 */ /* 0x000fe4000000003f */
[----:B----4-:R-:W-:Y:S02]  /*4940*/  SEL R5, RZ, 0x1, P5 ;  /* 0x00000001ff057807 */ /* 0x010fe40002800000 */
[----:B------:R-:W-:Y:S02]  /*4950*/  SEL R22, R22, RZ, P5 ;  /* 0x000000ff16167207 */ /* 0x000fe40002800000 */
[----:B------:R-:W-:Y:S01]  /*4960*/  LOP3.LUT R192, R192, R5, RZ, 0x3c, !PT ;  /* 0x00000005c0c07212 */ /* 0x000fe200078e3cff */
[----:B------:R0:W-:Y:S01]  /*4970*/  @!P0 SYNCS.ARRIVE.TRANS64.RED.A1T0 RZ, [R63+URZ], RZ ;  /* 0x000000ff3fff89a7 */ /* 0x0001e2000810043f */
[----:B------:R-:W-:Y:S01]  /*4980*/  PLOP3.LUT P0, PT, PT, PT, PT, 0x8, 0x0 ;  /* 0x000000000000781c */ /* 0x000fe20003f0e170 */
[----:B------:R-:W-:-:S12]  /*4990*/  @P4 BRA `(.L_x_629) ;  /* 0xffffffd800404947 */ /* 0x000fd8000383ffff */
.L_x_592:
[----:B------:R-:W2:Y:S01]  /*49a0*/  LDL R4, [R1+0x50] ;  /* 0x0000500001047983 */ /* 0x000ea20000100800 */
[----:B------:R-:W-:Y:S01]  /*49b0*/  BSSY B0, `(.L_x_630) ;  /* 0x0000047000007945 */ /* 0x000fe20003800000 */
[----:B------:R-:W-:Y:S01]  /*49c0*/  IMAD.MOV.U32 R0, RZ, RZ, RZ ;  /* 0x000000ffff007224 */ /* 0x000fe200078e00ff */
        /* <DEDUP_REMOVED lines=27> */
[----:B------:R-:W-:Y:S01]  /*4b80*/  IMAD.MOV.U32 R99, RZ, RZ, RZ ;  /* 0x000000ffff637224 */ /* 0x000fe200078e00ff */
[----:B------:R-:W-:Y:S01]  /*4b90*/  CS2R R40, SRZ ;  /* 0x0000000000287805 */ /* 0x000fe2000001ff00 */
[----:B------:R-:W-:Y:S01]  /*4ba0*/  IMAD.MOV.U32 R96, RZ, RZ, RZ ;  /* 0x000000ffff607224 */ /* 0x000fe200078e00ff */
[----:B------:R-:W-:-:S02]  /*4bb0*/  CS2R R94, SRZ ;  /* 0x00000000005e7805 */ /* 0x000fc4000001ff00 */
[----:B------:R-:W-:Y:S01]  /*4bc0*/  CS2R R92, SRZ ;  /* 0x00000000005c7805 */ /* 0x000fe2000001ff00 */
[----:B------:R-:W-:Y:S01]  /*4bd0*/  IMAD.MOV.U32 R91, RZ, RZ, RZ ;  /* 0x000000ffff5b7224 */ /* 0x000fe200078e00ff */
[----:B------:R-:W-:Y:S01]  /*4be0*/  CS2R R88, SRZ ;  /* 0x0000000000587805 */ /* 0x000fe2000001ff00 */
[----:B------:R-:W-:Y:S01]  /*4bf0*/  IMAD.MOV.U32 R37, RZ, RZ, RZ ;  /* 0x000000ffff257224 */ /* 0x000fe200078e00ff */
        /* <DEDUP_REMOVED lines=8> */
[----:B------:R-:W-:Y:S02]  /*4c80*/  CS2R R28, SRZ ;  /* 0x00000000001c7805 */ /* 0x000fe4000001ff00 */
[----:B------:R-:W-:Y:S01]  /*4c90*/  CS2R R72, SRZ ;  /* 0x0000000000487805 */ /* 0x000fe2000001ff00 */
[----:B------:R-:W-:Y:S01]  /*4ca0*/  IMAD.MOV.U32 R71, RZ, RZ, RZ ;  /* 0x000000ffff477224 */ /* 0x000fe200078e00ff */
[----:B------:R-:W-:Y:S01]  /*4cb0*/  CS2R R68, SRZ ;  /* 0x0000000000447805 */ /* 0x000fe2000001ff00 */
[----:B------:R-:W-:Y:S01]  /*4cc0*/  IMAD.MOV.U32 R15, RZ, RZ, RZ ;  /* 0x000000ffff0f7224 */ /* 0x000fe200078e00ff */
[----:B------:R-:W-:Y:S01]  /*4cd0*/  CS2R R12, SRZ ;  /* 0x00000000000c7805 */ /* 0x000fe2000001ff00 */
[----:B------:R-:W-:Y:S01]  /*4ce0*/  IMAD.MOV.U32 R67, RZ, RZ, RZ ;  /* 0x000000ffff437224 */ /* 0x000fe200078e00ff */
[----:B------:R-:W-:-:S02]  /*4cf0*/  CS2R R64, SRZ ;  /* 0x0000000000407805 */ /* 0x000fc4000001ff00 */
[----:B0-----:R-:W-:Y:S01]  /*4d00*/  CS2R R62, SRZ ;  /* 0x00000000003e7805 */ /* 0x001fe2000001ff00 */
[----:B------:R-:W-:Y:S01]  /*4d10*/  IMAD.MOV.U32 R155, RZ, RZ, RZ ;  /* 0x000000ffff9b7224 */ /* 0x000fe200078e00ff */
[----:B------:R-:W-:Y:S02]  /*4d20*/  CS2R R156, SRZ ;  /* 0x00000000009c7805 */ /* 0x000fe4000001ff00 */
[----:B------:R-:W-:Y:S02]  /*4d30*/  CS2R R58, SRZ ;  /* 0x00000000003a7805 */ /* 0x000fe4000001ff00 */
[----:B------:R-:W-:Y:S02]  /*4d40*/  CS2R R158, SRZ ;  /* 0x00000000009e7805 */ /* 0x000fe4000001ff00 */
[----:B------:R-:W-:Y:S02]  /*4d50*/  CS2R R54, SRZ ;  /* 0x0000000000367805 */ /* 0x000fe4000001ff00 */
[----:B------:R-:W-:-:S02]  /*4d60*/  CS2R R160, SRZ ;  /* 0x0000000000a07805 */ /* 0x000fc4000001ff00 */
[----:B------:R-:W-:Y:S01]  /*4d70*/  CS2R R50, SRZ ;  /* 0x0000000000327805 */ /* 0x000fe2000001ff00 */
[----:B------:R-:W-:Y:S01]  /*4d80*/  IMAD.MOV.U32 R162, RZ, RZ, RZ ;  /* 0x000000ffffa27224 */ /* 0x000fe200078e00ff */
[----:B------:R-:W-:Y:S02]  /*4d90*/  CS2R R46, SRZ ;  /* 0x00000000002e7805 */ /* 0x000fe4000001ff00 */
[----:B------:R-:W-:Y:S01]  /*4da0*/  CS2R R42, SRZ ;  /* 0x00000000002a7805 */ /* 0x000fe2000001ff00 */
[----:B------:R-:W-:Y:S02]  /*4db0*/  IMAD.MOV.U32 R153, RZ, RZ, RZ ;  /* 0x000000ffff997224 */ /* 0x000fe400078e00ff */
[----:B------:R-:W-:Y:S02]  /*4dc0*/  IMAD.MOV.U32 R39, RZ, RZ, RZ ;  /* 0x000000ffff277224 */ /* 0x000fe400078e00ff */
[----:B-1----:R-:W-:Y:S01]  /*4dd0*/  IMAD.MOV.U32 R11, RZ, RZ, RZ ;  /* 0x000000ffff0b7224 */ /* 0x002fe200078e00ff */
[----:B--2---:R-:W-:Y:S01]  /*4de0*/  ISETP.NE.AND P1, PT, R4, 0x1, PT ;  /* 0x000000010400780c */ /* 0x004fe20003f25270 */
[----:B------:R-:W-:-:S12]  /*4df0*/  @P0 BRA `(.L_x_631) ;  /* 0x0000000000080947 */ /* 0x000fd80003800000 */
[----:B------:R-:W0:Y:S02]  /*4e00*/  FENCE.VIEW.ASYNC.G ;  /* 0x00000000000073c6 */ /* 0x000e240000000100 */
[----:B0-----:R-:W-:Y:S06]  /*4e10*/  BAR.ARV 0xc, 0x180 ;  /* 0x0306000000007b1d */ /* 0x001fec0000002000 */
.L_x_631:
[----:B------:R-:W-:Y:S05]  /*4e20*/  BSYNC B0 ;  /* 0x0000000000007941 */ /* 0x000fea0003800000 */
.L_x_630:
[----:B------:R-:W-:Y:S01]  /*4e30*/  BSSY B7, `(.L_x_632) ;  /* 0x00007cc000077945 */ /* 0x000fe20003800000 */
[----:B------:R-:W-:Y:S01]  /*4e40*/  IMAD.MOV.U32 R14, RZ, RZ, RZ ;  /* 0x000000ffff0e7224 */ /* 0x000fe200078e00ff */
[----:B------:R-:W-:Y:S01]  /*4e50*/  CS2R R8, SRZ ;  /* 0x0000000000087805 */ /* 0x000fe2000001ff00 */
[----:B------:R-:W-:Y:S01]  /*4e60*/  IMAD.MOV.U32 R36, RZ, RZ, RZ ;  /* 0x000000ffff247224 */ /* 0x000fe200078e00ff */
[----:B------:R-:W-:Y:S01]  /*4e70*/  CS2R R6, SRZ ;  /* 0x0000000000067805 */ /* 0x000fe2000001ff00 */
[----:B------:R-:W-:Y:S02]  /*4e80*/  IMAD.MOV.U32 R35, RZ, RZ, RZ ;  /* 0x000000ffff237224 */ /* 0x000fe400078e00ff */
[----:B---3--:R-:W-:Y:S02]  /*4e90*/  IMAD.MOV.U32 R10, RZ, RZ, RZ ;  /* 0x000000ffff0a7224 */ /* 0x008fe400078e00ff */
[----:B------:R-:W-:Y:S02]  /*4ea0*/  IMAD.MOV.U32 R32, RZ, RZ, RZ ;  /* 0x000000ffff207224 */ /* 0x000fe400078e00ff */
[----:B------:R-:W-:-:S02]  /*4eb0*/  IMAD.MOV.U32 R31, RZ, RZ, RZ ;  /* 0x000000ffff1f7224 */ /* 0x000fc400078e00ff */
[----:B------:R-:W-:Y:S02]  /*4ec0*/  IMAD.MOV.U32 R152, RZ, RZ, RZ ;  /* 0x000000ffff987224 */ /* 0x000fe400078e00ff */
[----:B------:R-:W-:Y:S02]  /*4ed0*/  IMAD.MOV.U32 R154, RZ, RZ, RZ ;  /* 0x000000ffff9a7224 */ /* 0x000fe400078e00ff */
[----:B------:R-:W-:Y:S02]  /*4ee0*/  IMAD.MOV.U32 R3, RZ, RZ, RZ ;  /* 0x000000ffff037224 */ /* 0x000fe400078e00ff */
[----:B------:R-:W-:Y:S01]  /*4ef0*/  IMAD.MOV.U32 R5, RZ, RZ, RZ ;  /* 0x000000ffff057224 */ /* 0x000fe200078e00ff */
[----:B------:R-:W-:Y:S06]  /*4f00*/  @!P1 BRA `(.L_x_633) ;  /* 0x0000001800b89947 */ /* 0x000fec0003800000 */
[----:B------:R-:W-:Y:S02]  /*4f10*/  ISETP.GE.AND P1, PT, R168, 0x1, PT ;  /* 0x00000001a800780c */ /* 0x000fe40003f26270 */
[----:B------:R-:W-:-:S11]  /*4f20*/  PLOP3.LUT P0, PT, PT, PT, PT, 0x80, 0x0 ;  /* 0x000000000000781c */ /* 0x000fd60003f0f070 */
[----:B------:R-:W-:Y:S05]  /*4f30*/  @!P1 BRA `(.L_x_634) ;  /* 0x0000007800ec9947 */ /* 0x000fea0003800000 */
[----:B------:R-:W0:Y:S01]  /*4f40*/  S2R R26, SR_TID.X ;  /* 0x00000000001a7919 */ /* 0x000e220000002100 */
[----:B------:R-:W-:Y:S01]  /*4f50*/  ISETP.NE.AND P0, PT, R185, 0x3, PT ;  /* 0x00000003b900780c */ /* 0x000fe20003f05270 */
[----:B0-----:R-:W-:-:S05]  /*4f60*/  VIADD R26, R26, 0xffffff80 ;  /* 0xffffff801a1a7836 */ /* 0x001fca0000000000 */
[----:B------:R-:W-:-:S04]  /*4f70*/  SHF.R.S32.HI R4, RZ, 0x1f, R26 ;  /* 0x0000001fff047819 */ /* 0x000fc8000001141a */
[----:B------:R-:W-:-:S04]  /*4f80*/  LEA.HI R4, R4, R26, RZ, 0x7 ;  /* 0x0000001a04047211 */ /* 0x000fc800078f38ff */
[----:B------:R-:W-:-:S05]  /*4f90*/  SHF.R.S32.HI R4, RZ, 0x7, R4 ;  /* 0x00000007ff047819 */ /* 0x000fca0000011404 */
[----:B------:R-:W0:Y:S02]  /*4fa0*/  SHFL.IDX PT, R0, R4, RZ, 0x1f ;  /* 0x00001fff04007589 */ /* 0x000e2400000e0000 */
[----:B0-----:R-:W-:-:S04]  /*4fb0*/  LEA.HI R3, R0, R0, RZ, 0x1 ;  /* 0x0000000000037211 */ /* 0x001fc800078f08ff */
[----:B------:R-:W-:-:S05]  /*4fc0*/  LOP3.LUT R3, R3, 0x1fffe, RZ, 0xc0, !PT ;  /* 0x0001fffe03037812 */ /* 0x000fca00078ec0ff */
[----:B------:R-:W-:-:S04]  /*4fd0*/  IMAD.IADD R3, R0, 0x1, -R3 ;  /* 0x0000000100037824 */ /* 0x000fc800078e0a03 */
[----:B------:R-:W-:-:S04]  /*4fe0*/  IMAD R3, R3, 0x8000, R2 ;  /* 0x0000800003037824 */ /* 0x000fc800078e0202 */
[----:B------:R-:W-:-:S05]  /*4ff0*/  VIADD R3, R3, 0x400 ;  /* 0x0000040003037836 */ /* 0x000fca0000000000 */
[----:B------:R-:W-:-:S04]  /*5000*/  SHF.R.U32.HI R3, RZ, 0x4, R3 ;  /* 0x00000004ff037819 */ /* 0x000fc80000011603 */
[----:B------:R-:W-:-:S04]  /*5010*/  LOP3.LUT R0, R3, 0x3fff, RZ, 0xc0, !PT ;  /* 0x00003fff03007812 */ /* 0x000fc800078ec0ff */
[----:B------:R-:W-:Y:S01]  /*5020*/  LOP3.LUT R0, R0, 0x2000000, RZ, 0xfc, !PT ;  /* 0x0200000000007812 */ /* 0x000fe200078efcff */
[----:B------:R-:W-:Y:S06]  /*5030*/  @!P0 BRA `(.L_x_635) ;  /* 0x0000000000048947 */ /* 0x000fec0003800000 */
[----:B------:R-:W-:Y:S01]  /*5040*/  BPT.TRAP 0x1 ;  /* 0x000000040000795c */ /* 0x000fe20000300000 */
.L_x_635:
[----:B------:R-:W-:Y:S01]  /*5050*/  IMAD R3, R18, 0x8, R2 ;  /* 0x0000000812037824 */ /* 0x000fe200078e0202 */
[----:B------:R-:W-:Y:S01]  /*5060*/  SHF.L.U32 R6, R23, 0x1f, RZ ;  /* 0x0000001f17067819 */ /* 0x000fe200000006ff */
[----:B------:R-:W-:Y:S01]  /*5070*/  VIADD R4, R2, 0x26800 ;  /* 0x0002680002047836 */ /* 0x000fe20000000000 */
[----:B------:R-:W-:Y:S02]  /*5080*/  BSSY B0, `(.L_x_636) ;  /* 0x0000008000007945 */ /* 0x000fe40003800000 */
[----:B------:R-:W0:Y:S02]  /*5090*/  SYNCS.PHASECHK.TRANS64.TRYWAIT P1, [R3+URZ+0x28c50], R6 ;  /* 0x028c5006030075a7 */ /* 0x000e24000802017f */
[----:B------:R-:W-:Y:S01]  /*50a0*/  SHF.R.U32.HI R5, RZ, 0x4, R4 ;  /* 0x00000004ff057819 */ /* 0x000fe20000011604 */
[----:B------:R-:W-:-:S03]  /*50b0*/  IMAD R4, R18, 0x1000, R0 ;  /* 0x0000100012047824 */ /* 0x000fc600078e0200 */
[----:B------:R-:W-:-:S04]  /*50c0*/  LOP3.LUT R5, R5, 0x3fff, RZ, 0xc0, !PT ;  /* 0x00003fff05057812 */ /* 0x000fc800078ec0ff */
[----:B------:R-:W-:Y:S01]  /*50d0*/  LOP3.LUT R10, R5, 0x10000, RZ, 0xfc, !PT ;  /* 0x00010000050a7812 */ /* 0x000fe200078efcff */
[----:B------:R-:W-:Y:S01]  /*50e0*/  IMAD.MOV.U32 R5, RZ, RZ, 0x40000040 ;  /* 0x40000040ff057424 */ /* 0x000fe200078e00ff */
[----:B0-----:R-:W-:Y:S06]  /*50f0*/  @!P1 BRA `(.L_x_637) ;  /* 0x00000120006c9947 */ /* 0x001fec0003800000 */
.L_x_861:
[----:B------:R-:W-:Y:S05]  /*5100*/  BSYNC B0 ;  /* 0x0000000000007941 */ /* 0x000fea0003800000 */
.L_x_636:
[----:B------:R-:W-:Y:S01]  /*5110*/  BAR.SYNC.DEFER_BLOCKING 0xe, 0x100 ;  /* 0x0384000000007b1d */ /* 0x000fe20000010000 */
[----:B------:R-:W-:Y:S01]  /*5120*/  IMAD.MOV.U32 R11, RZ, RZ, 0x40000040 ;  /* 0x40000040ff0b7424 */ /* 0x000fe200078e00ff */
[C---:B------:R-:W-:Y:S01]  /*5130*/  R2UR UR6, R4.reuse ;  /* 0x00000000040672ca */ /* 0x040fe200000e0000 */
[----:B0-----:R-:W-:Y:S01]  /*5140*/  VIADD R6, R4, 0x80 ;  /* 0x0000008004067836 */ /* 0x001fe20000000000 */
[----:B------:R-:W-:Y:S01]  /*5150*/  R2UR UR7, R5 ;  /* 0x00000000050772ca */ /* 0x000fe200000e0000 */
[----:B------:R-:W-:Y:S01]  /*5160*/  IMAD.MOV.U32 R7, RZ, RZ, 0x40000040 ;  /* 0x40000040ff077424 */ /* 0x000fe200078e00ff */
[C---:B------:R-:W-:Y:S01]  /*5170*/  R2UR UR4, R10.reuse ;  /* 0x000000000a0472ca */ /* 0x040fe200000e0000 */
[----:B------:R-:W-:Y:S01]  /*5180*/  VIADD R8, R10, 0x2 ;  /* 0x000000020a087836 */ /* 0x000fe20000000000 */
[----:B------:R-:W-:Y:S01]  /*5190*/  R2UR UR5, R11 ;  /* 0x000000000b0572ca */ /* 0x000fe200000e0000 */
[----:B------:R-:W-:Y:S02]  /*51a0*/  IMAD.MOV.U32 R9, RZ, RZ, 0x40000040 ;  /* 0x40000040ff097424 */ /* 0x000fe400078e00ff */
[----:B------:R-:W-:-:S05]  /*51b0*/  IMAD.MOV.U32 R5, RZ, RZ, 0x40000040 ;  /* 0x40000040ff057424 */ /* 0x000fca00078e00ff */
[----:B------:R-:W-:Y:S02]  /*51c0*/  R2UR UR15, R5 ;  /* 0x00000000050f72ca */ /* 0x000fe400000e0000 */
[----:B------:R-:W-:-:S04]  /*51d0*/  MOV R5, 0x40000040 ;  /* 0x4000004000057802 */ /* 0x000fc80000000f00 */
[----:B------:R-:W-:Y:S01]  /*51e0*/  R2UR UR13, R5 ;  /* 0x00000000050d72ca */ /* 0x000fe200000e0000 */
[----:B-----5:R-:W-:-:S06]  /*51f0*/  WARPGROUP.ARRIVE ;  /* 0x00000000000079c5 */ /* 0x020fcc0000000000 */
[----:B------:R-:W-:Y:S01]  /*5200*/  HGMMA.64x256x16.F32.BF16 R24, gdesc[UR4].tnspB, RZ, !UPT, gsb0 ;  /* 0x43e00000041879f0 */ /* 0x000fe2000c0018ff */
[----:B------:R-:W-:Y:S01]  /*5210*/  R2UR UR6, R6 ;  /* 0x00000000060672ca */ /* 0x000fe200000e0000 */
[----:B------:R-:W-:Y:S01]  /*5220*/  VIADD R6, R4, 0x100 ;  /* 0x0000010004067836 */ /* 0x000fe20000000000 */
[----:B------:R-:W-:Y:S01]  /*5230*/  R2UR UR7, R7 ;  /* 0x00000000070772ca */ /* 0x000fe200000e0000 */
[----:B------:R-:W-:Y:S01]  /*5240*/  IMAD.MOV.U32 R7, RZ, RZ, 0x40000040 ;  /* 0x40000040ff077424 */ /* 0x000fe200078e00ff */
[----:B------:R-:W-:Y:S01]  /*5250*/  R2UR UR4, R8 ;  /* 0x00000000080472ca */ /* 0x000fe200000e0000 */
[----:B------:R-:W-:Y:S01]  /*5260*/  VIADD R4, R4, 0x180 ;  /* 0x0000018004047836 */ /* 0x000fe20000000000 */
[----:B------:R-:W-:Y:S02]  /*5270*/  R2UR UR5, R9 ;  /* 0x00000000090572ca */ /* 0x000fe400000e0000 */
[----:B------:R-:W-:Y:S01]  /*5280*/  R2UR UR10, R6 ;  /* 0x00000000060a72ca */ /* 0x000fe200000e0000 */
[----:B------:R-:W-:Y:S01]  /*5290*/  VIADD R6, R10, 0x4 ;  /* 0x000000040a067836 */ /* 0x000fe20000000000 */
[----:B------:R-:W-:Y:S01]  /*52a0*/  R2UR UR11, R7 ;  /* 0x00000000070b72ca */ /* 0x000fe200000e0000 */
[----:B------:R-:W-:Y:S01]  /*52b0*/  IMAD.MOV.U32 R7, RZ, RZ, 0x40000040 ;  /* 0x40000040ff077424 */ /* 0x000fe200078e00ff */
[----:B------:R-:W-:Y:S01]  /*52c0*/  R2UR UR14, R4 ;  /* 0x00000000040e72ca */ /* 0x000fe200000e0000 */
[----:B------:R-:W-:Y:S01]  /*52d0*/  VIADD R4, R10, 0x6 ;  /* 0x000000060a047836 */ /* 0x000fe20000000000 */
[----:B------:R-:W-:-:S02]  /*52e0*/  R2UR UR8, R6 ;  /* 0x00000000060872ca */ /* 0x000fc400000e0000 */
[----:B------:R-:W-:Y:S02]  /*52f0*/  R2UR UR9, R7 ;  /* 0x00000000070972ca */ /* 0x000fe400000e0000 */
[----:B------:R-:W-:Y:S01]  /*5300*/  R2UR UR12, R4 ;  /* 0x00000000040c72ca */ /* 0x000fe200000e0000 */
[----:B------:R-:W-:Y:S02]  /*5310*/  WARPGROUP.DEPBAR.LE gsb0, 0x0 ;  /* 0x00008000000079c5 */ /* 0x000fe40000010000 */
        /* <DEDUP_REMOVED lines=14> */
.L_x_638:
[----:B------:R-:W-:Y:S01]  /*5400*/  ISETP.GE.AND P1, PT, R168, 0x41, PT ;  /* 0x00000041a800780c */ /* 0x000fe20003f26270 */
[----:B------:R-:W-:Y:S01]  /*5410*/  VIADD R10, R3, 0x28c60 ;  /* 0x00028c60030a7836 */ /* 0x000fe20000000000 */
[----:B------:R-:W-:Y:S04]  /*5420*/  BSSY B0, `(.L_x_639) ;  /* 0x00000cd000007945 */ /* 0x000fe80003800000 */
[----:B------:R-:W-:-:S04]  /*5430*/  PRMT R10, R193, 0x654, R10 ;  /* 0x00000654c10a7816 */ /* 0x000fc8000000000a */
[----:B------:R0:W-:Y:S03]  /*5440*/  SYNCS.ARRIVE.TRANS64.RED.A1T0 RZ, [R10+URZ], RZ ;  /* 0x000000ff0aff79a7 */ /* 0x0001e6000810043f */
[----:B------:R-:W-:Y:S05]  /*5450*/  @!P1 BRA `(.L_x_640) ;  /* 0x0000000c00249947 */ /* 0x000fea0003800000 */
[----:B------:R-:W-:-:S07]  /*5460*/  VIADD R215, R215, 0xfffffffe ;  /* 0xfffffffed7d77836 */ /* 0x000fce0000000000 */
.L_x_647:
[----:B------:R-:W-:Y:S01]  /*5470*/  BAR.SYNC.DEFER_BLOCKING 0xe, 0x100 ;  /* 0x0384000000007b1d */ /* 0x000fe20000010000 */
[C---:B------:R-:W-:Y:S01]  /*5480*/  IMAD R3, R18.reuse, 0x40, R198 ;  /* 0x0000004012037824 */ /* 0x040fe200078e02c6 */
[----:B------:R-:W-:Y:S01]  /*5490*/  ISETP.GT.AND P2, PT, R215, RZ, PT ;  /* 0x000000ffd700720c */ /* 0x000fe20003f44270 */
[----:B------:R-:W-:Y:S02]  /*54a0*/  VIADD R18, R18, 0x1 ;  /* 0x0000000112127836 */ /* 0x000fe40000000000 */
[----:B------:R-:W-:Y:S02]  /*54b0*/  IMAD R3, R3, 0x4, R2 ;  /* 0x0000000403037824 */ /* 0x000fe400078e0202 */
[----:B------:R-:W-:Y:S01]  /*54c0*/  VIADD R215, R215, 0xffffffff ;  /* 0xffffffffd7d77836 */ /* 0x000fe20000000000 */
[----:B------:R-:W-:-:S04]  /*54d0*/  ISETP.NE.AND P1, PT, R18, 0x2, PT ;  /* 0x000000021200780c */ /* 0x000fc80003f25270 */
[----:B------:R-:W-:Y:S01]  /*54e0*/  SEL R18, R18, RZ, P1 ;  /* 0x000000ff12127207 */ /* 0x000fe20000800000 */
[----:B01----:R-:W0:Y:S04]  /*54f0*/  LDS R10, [R3+0x28800] ;  /* 0x02880000030a7984 */ /* 0x003e280000000800 */
        /* <DEDUP_REMOVED lines=65> */
[----:B------:R-:W-:Y:S01]  /*5910*/  SEL R10, RZ, 0x1, P1 ;  /* 0x00000001ff0a7807 */ /* 0x000fe20000800000 */
        /* <DEDUP_REMOVED lines=64> */
[----:B------:R-:W-:Y:S01]  /*5d20*/  LOP3.LUT R23, R23, R10, RZ, 0x3c, !PT ;  /* 0x0000000a17177212 */ /* 0x000fe200078e3cff */
[----:B------:R-:W-:Y:S06]  /*5d30*/  @!P0 BRA `(.L_x_641) ;  /* 0x0000000000048947 */ /* 0x000fec0003800000 */
[----:B------:R-:W-:Y:S01]  /*5d40*/  BPT.TRAP 0x1 ;  /* 0x000000040000795c */ /* 0x000fe20000300000 */
.L_x_641:
[----:B------:R-:W-:Y:S01]  /*5d50*/  IMAD R3, R18, 0x8, R2 ;  /* 0x0000000812037824 */ /* 0x000fe200078e0202 */
[----:B------:R-:W-:-:S04]  /*5d60*/  SHF.L.U32 R10, R23, 0x1f, RZ ;  /* 0x0000001f170a7819 */ /* 0x000fc800000006ff */
[----:B------:R0:W1:Y:S01]  /*5d70*/  SYNCS.PHASECHK.TRANS64.TRYWAIT P1, [R3+URZ+0x28c50], R10 ;  /* 0x028c500a030075a7 */ /* 0x000062000802017f */
[----:B------:R-:W-:Y:S05]  /*5d80*/  @!P0 BRA `(.L_x_642) ;  /* 0x0000000000048947 */ /* 0x000fea0003800000 */
[----:B------:R-:W-:Y:S01]  /*5d90*/  BPT.TRAP 0x1 ;  /* 0x000000040000795c */ /* 0x000fe20000300000 */
.L_x_642:
[----:B------:R-:W-:Y:S04]  /*5da0*/  BSSY B1, `(.L_x_643) ;  /* 0x0000004000017945 */ /* 0x000fe80003800000 */
[----:B-1----:R-:W-:Y:S05]  /*5db0*/  @P1 BRA `(.L_x_644) ;  /* 0x0000000000081947 */ /* 0x002fea0003800000 */
[----:B------:R-:W1:Y:S02]  /*5dc0*/  SYNCS.PHASECHK.TRANS64.TRYWAIT P1, [R3+URZ+0x28c50], R10 ;  /* 0x028c500a030075a7 */ /* 0x000e64000802017f */
[----:B-1----:R-:W-:Y:S05]  /*5dd0*/  @!P1 BRA `(.L_x_645) ;  /* 0x0000011400489947 */ /* 0x002fea0003800000 */
.L_x_644:
[----:B------:R-:W-:Y:S05]  /*5de0*/  BSYNC B1 ;  /* 0x0000000000017941 */ /* 0x000fea0003800000 */
.L_x_643:
[----:B01----:R-:W-:Y:S01]  /*5df0*/  IMAD R10, R18, 0x1000, R0 ;  /* 0x00001000120a7824 */ /* 0x003fe200078e0200 */
[----:B------:R-:W-:Y:S01]  /*5e00*/  WARPGROUP.ARRIVE ;  /* 0x00000000000079c5 */ /* 0x000fe20000000000 */
[----:B------:R-:W-:Y:S01]  /*5e10*/  IMAD.MOV.U32 R11, RZ, RZ, 0x40000040 ;  /* 0x40000040ff0b7424 */ /* 0x000fe200078e00ff */
[----:B------:R-:W-:Y:S01]  /*5e20*/  R2UR UR8, R8 ;  /* 0x00000000080872ca */ /* 0x000fe200000e0000 */
[C---:B------:R-:W-:Y:S01]  /*5e30*/  VIADD R12, R10.reuse, 0x80 ;  /* 0x000000800a0c7836 */ /* 0x040fe20000000000 */
[----:B------:R-:W-:Y:S01]  /*5e40*/  R2UR UR6, R10 ;  /* 0x000000000a0672ca */ /* 0x000fe200000e0000 */
[----:B------:R-:W-:Y:S01]  /*5e50*/  IMAD.MOV.U32 R13, RZ, RZ, 0x40000040 ;  /* 0x40000040ff0d7424 */ /* 0x000fe200078e00ff */
[C---:B------:R-:W-:Y:S02]  /*5e60*/  R2UR UR7, R11.reuse ;  /* 0x000000000b0772ca */ /* 0x040fe400000e0000 */
[----:B------:R-:W-:Y:S01]  /*5e70*/  R2UR UR10, R12 ;  /* 0x000000000c0a72ca */ /* 0x000fe200000e0000 */
[C---:B------:R-:W-:Y:S01]  /*5e80*/  VIADD R12, R10.reuse, 0x100 ;  /* 0x000001000a0c7836 */ /* 0x040fe20000000000 */
[----:B------:R-:W-:Y:S01]  /*5e90*/  R2UR UR5, R11 ;  /* 0x000000000b0572ca */ /* 0x000fe200000e0000 */
[----:B------:R-:W-:Y:S01]  /*5ea0*/  VIADD R10, R10, 0x180 ;  /* 0x000001800a0a7836 */ /* 0x000fe20000000000 */
[----:B------:R-:W-:-:S02]  /*5eb0*/  R2UR UR11, R13 ;  /* 0x000000000d0b72ca */ /* 0x000fc400000e0000 */
[----:B------:R-:W-:Y:S02]  /*5ec0*/  R2UR UR9, R9 ;  /* 0x00000000090972ca */ /* 0x000fe400000e0000 */
[----:B------:R-:W-:Y:S01]  /*5ed0*/  R2UR UR18, R10 ;  /* 0x000000000a1272ca */ /* 0x000fe200000e0000 */
[----:B------:R-:W-:Y:S01]  /*5ee0*/  VIADD R10, R2, 0x26800 ;  /* 0x00026800020a7836 */ /* 0x000fe20000000000 */
[----:B------:R-:W-:Y:S02]  /*5ef0*/  R2UR UR14, R12 ;  /* 0x000000000c0e72ca */ /* 0x000fe400000e0000 */
[----:B------:R-:W-:Y:S02]  /*5f00*/  R2UR UR15, R13 ;  /* 0x000000000d0f72ca */ /* 0x000fe400000e0000 */
[----:B------:R-:W-:Y:S02]  /*5f10*/  SHF.R.U32.HI R10, RZ, 0x4, R10 ;  /* 0x00000004ff0a7819 */ /* 0x000fe4000001160a */
[----:B------:R-:W-:-:S02]  /*5f20*/  R2UR UR12, R6 ;  /* 0x00000000060c72ca */ /* 0x000fc400000e0000 */
[----:B------:R-:W-:Y:S02]  /*5f30*/  LOP3.LUT R10, R10, 0x3fff, RZ, 0xc0, !PT ;  /* 0x00003fff0a0a7812 */ /* 0x000fe400078ec0ff */
[----:B------:R-:W-:Y:S02]  /*5f40*/  R2UR UR13, R7 ;  /* 0x00000000070d72ca */ /* 0x000fe400000e0000 */
[----:B------:R-:W-:Y:S02]  /*5f50*/  LOP3.LUT R10, R10, 0x10000, RZ, 0xfc, !PT ;  /* 0x000100000a0a7812 */ /* 0x000fe400078efcff */
[----:B------:R-:W-:Y:S02]  /*5f60*/  R2UR UR19, R11 ;  /* 0x000000000b1372ca */ /* 0x000fe400000e0000 */
[----:B------:R-:W-:Y:S02]  /*5f70*/  R2UR UR4, R10 ;  /* 0x000000000a0472ca */ /* 0x000fe400000e0000 */
[----:B------:R-:W-:-:S02]  /*5f80*/  R2UR UR16, R4 ;  /* 0x00000000041072ca */ /* 0x000fc400000e0000 */
[----:B------:R-:W-:-:S09]  /*5f90*/  R2UR UR17, R5 ;  /* 0x00000000051172ca */ /* 0x000fd200000e0000 */
        /* <DEDUP_REMOVED lines=17> */
.L_x_646:
[----:B------:R-:W-:-:S05]  /*60b0*/  VIADD R10, R3, 0x28c60 ;  /* 0x00028c60030a7836 */ /* 0x000fca0000000000 */
[----:B------:R-:W-:-:S04]  /*60c0*/  PRMT R10, R193, 0x654, R10 ;  /* 0x00000654c10a7816 */ /* 0x000fc8000000000a */
[----:B------:R1:W-:Y:S01]  /*60d0*/  SYNCS.ARRIVE.TRANS64.RED.A1T0 RZ, [R10+URZ], RZ ;  /* 0x000000ff0aff79a7 */ /* 0x0003e2000810043f */
[----:B------:R-:W-:Y:S05]  /*60e0*/  @P2 BRA `(.L_x_647) ;  /* 0xfffffff000e02947 */ /* 0x000fea000383ffff */
.L_x_640:
[----:B------:R-:W-:Y:S05]  /*60f0*/  BSYNC B0 ;  /* 0x0000000000007941 */ /* 0x000fea0003800000 */
.L_x_639:
[----:B------:R-:W-:Y:S01]  /*6100*/  BAR.SYNC.DEFER_BLOCKING 0xe, 0x100 ;  /* 0x0384000000007b1d */ /* 0x000fe20000010000 */
[C---:B------:R-:W-:Y:S01]  /*6110*/  IMAD R3, R18.reuse, 0x40, R198 ;  /* 0x0000004012037824 */ /* 0x040fe200078e02c6 */
[----:B------:R-:W-:Y:S01]  /*6120*/  PLOP3.LUT P0, PT, PT, PT, PT, 0x8, 0x0 ;  /* 0x000000000000781c */ /* 0x000fe20003f0e170 */
[----:B------:R-:W-:Y:S02]  /*6130*/  VIADD R18, R18, 0x1 ;  /* 0x0000000112127836 */ /* 0x000fe40000000000 */
[----:B------:R-:W-:Y:S02]  /*6140*/  IMAD R3, R3, 0x4, R2 ;  /* 0x0000000403037824 */ /* 0x000fe400078e0202 */
[----:B------:R-:W-:Y:S01]  /*6150*/  IMAD.MOV.U32 R21, RZ, RZ, RZ ;  /* 0x000000ffff157224 */ /* 0x000fe200078e00ff */
[----:B------:R-:W-:-:S04]  /*6160*/  ISETP.NE.AND P1, PT, R18, 0x2, PT ;  /* 0x000000021200780c */ /* 0x000fc80003f25270 */
[----:B------:R-:W-:Y:S01]  /*6170*/  SEL R18, R18, RZ, P1 ;  /* 0x000000ff12127207 */ /* 0x000fe20000800000 */
[----:B------:R-:W2:Y:S04]  /*6180*/  LDS R2, [R3+0x28800] ;  /* 0x0288000003027984 */ /* 0x000ea80000000800 */
[----:B------:R-:W3:Y:S01]  /*6190*/  LDS R0, [R3+0x28820] ;  /* 0x0288200003007984 */ /* 0x000ee20000000800 */
[-C--:B--2---:R-:W-:Y:S01]  /*61a0*/  FMUL.FTZ R152, R29, R2.reuse ;  /* 0x000000021d987220 */ /* 0x084fe20000410000 */
[-C--:B01----:R-:W-:Y:S01]  /*61b0*/  FMUL.FTZ R10, R33, R2.reuse ;  /* 0x00000002210a7220 */ /* 0x083fe20000410000 */
[-C--:B------:R-:W-:Y:S01]  /*61c0*/  FMUL.FTZ R14, R37, R2.reuse ;  /* 0x00000002250e7220 */ /* 0x080fe20000410000 */
[----:B------:R-:W-:Y:S01]  /*61d0*/  FMUL.FTZ R20, R41, R2 ;  /* 0x0000000229147220 */ /* 0x000fe20000410000 */
[-C--:B---3--:R-:W-:Y:S01]  /*61e0*/  FMUL.FTZ R5, R26, R0.reuse ;  /* 0x000000001a057220 */ /* 0x088fe20000410000 */
        /* <DEDUP_REMOVED lines=64> */
[-C--:B------:R-:W-:Y:S01]  /*65f0*/  FMUL.FTZ R154, R28, R2.reuse ;  /* 0x000000021c9a7220 */ /* 0x080fe20000410000 */
[-C--:B------:R-:W-:Y:S01]  /*6600*/  FMUL.FTZ R153, R40, R2.reuse ;  /* 0x0000000228997220 */ /* 0x080fe20000410000 */
[----:B------:R-:W-:Y:S01]  /*6610*/  FMUL.FTZ R8, R24, R2 ;  /* 0x0000000218087220 */ /* 0x000fe20000410000 */
[----:B------:R-:W-:Y:S01]  /*6620*/  LOP3.LUT R23, R23, R0, RZ, 0x3c, !PT ;  /* 0x0000000017177212 */ /* 0x000fe200078e3cff */
        /* <DEDUP_REMOVED lines=60> */
.L_x_633:
[----:B------:R-:W-:Y:S02]  /*69f0*/  ISETP.GE.AND P1, PT, R168, 0x1, PT ;  /* 0x00000001a800780c */ /* 0x000fe40003f26270 */
[----:B------:R-:W-:-:S11]  /*6a00*/  PLOP3.LUT P0, PT, PT, PT, PT, 0x80, 0x0 ;  /* 0x000000000000781c */ /* 0x000fd60003f0f070 */
[----:B------:R-:W-:Y:S05]  /*6a10*/  @!P1 BRA `(.L_x_634) ;  /* 0x0000006000349947 */ /* 0x000fea0003800000 */
[----:B------:R-:W0:Y:S01]  /*6a20*/  S2R R26, SR_TID.X ;  /* 0x00000000001a7919 */ /* 0x000e220000002100 */
[----:B------:R-:W-:Y:S01]  /*6a30*/  BSSY B6, `(.L_x_648) ;  /* 0x0000020000067945 */ /* 0x000fe20003800000 */
[----:B0-----:R-:W-:-:S05]  /*6a40*/  VIADD R26, R26, 0xffffff80 ;  /* 0xffffff801a1a7836 */ /* 0x001fca0000000000 */
[----:B------:R-:W-:-:S04]  /*6a50*/  SHF.R.S32.HI R4, RZ, 0x1f, R26 ;  /* 0x0000001fff047819 */ /* 0x000fc8000001141a */
[----:B------:R-:W-:-:S04]  /*6a60*/  LEA.HI R4, R4, R26, RZ, 0x7 ;  /* 0x0000001a04047211 */ /* 0x000fc800078f38ff */
[----:B------:R-:W-:-:S05]  /*6a70*/  SHF.R.S32.HI R4, RZ, 0x7, R4 ;  /* 0x00000007ff047819 */ /* 0x000fca0000011404 */
[----:B------:R-:W0:Y:S02]  /*6a80*/  SHFL.IDX PT, R0, R4, RZ, 0x1f ;  /* 0x00001fff04007589 */ /* 0x000e2400000e0000 */
[----:B0-----:R-:W-:-:S04]  /*6a90*/  LEA.HI R3, R0, R0, RZ, 0x1 ;  /* 0x0000000000037211 */ /* 0x001fc800078f08ff */
[----:B------:R-:W-:-:S05]  /*6aa0*/  LOP3.LUT R3, R3, 0x1fffe, RZ, 0xc0, !PT ;  /* 0x0001fffe03037812 */ /* 0x000fca00078ec0ff */
[----:B------:R-:W-:Y:S02]  /*6ab0*/  IMAD.IADD R3, R0, 0x1, -R3 ;  /* 0x0000000100037824 */ /* 0x000fe400078e0a03 */
[----:B------:R-:W-:Y:S02]  /*6ac0*/  VIADD R0, R2, 0x26800 ;  /* 0x0002680002007836 */ /* 0x000fe40000000000 */
[----:B------:R-:W-:-:S03]  /*6ad0*/  IMAD R3, R3, 0x8000, R2 ;  /* 0x0000800003037824 */ /* 0x000fc600078e0202 */
[----:B------:R-:W-:Y:S01]  /*6ae0*/  LOP3.LUT P0, RZ, R0, 0x3ff, RZ, 0xc0, !PT ;  /* 0x000003ff00ff7812 */ /* 0x000fe2000780c0ff */
[----:B------:R-:W-:-:S05]  /*6af0*/  VIADD R3, R3, 0x400 ;  /* 0x0000040003037836 */ /* 0x000fca0000000000 */
[----:B------:R-:W-:-:S04]  /*6b00*/  SHF.R.U32.HI R3, RZ, 0x4, R3 ;  /* 0x00000004ff037819 */ /* 0x000fc80000011603 */
[----:B------:R-:W-:-:S03]  /*6b10*/  LOP3.LUT R56, R3, 0x3fff, RZ, 0xc0, !PT ;  /* 0x00003fff03387812 */ /* 0x000fc600078ec0ff */
        /* <DEDUP_REMOVED lines=17> */
.L_x_649:
[----:B------:R-:W-:Y:S05]  /*6c30*/  BSYNC B6 ;  /* 0x0000000000067941 */ /* 0x000fea0003800000 */
.L_x_648:
[----:B------:R-:W-:Y:S02]  /*6c40*/  ULDC UR4, c[0x0][0x3f4] ;  /* 0x0000fd0000047ab9 */ /* 0x000fe40000000800 */
[----:B------:R-:W-:-:S13]  /*6c50*/  ISETP.LT.AND P0, PT, RZ, UR4, PT ;  /* 0x00000004ff007c0c */ /* 0x000fda000bf01270 */
[----:B------:R-:W-:Y:S05]  /*6c60*/  @P0 BRA `(.L_x_650) ;  /* 0x0000000000400947 */ /* 0x000fea0003800000 */
[----:B------:R-:W2:Y:S02]  /*6c70*/  LDL R20, [R1+0x34] ;  /* 0x0000340001147983 */ /* 0x000ea40000100800 */
[----:B--2---:R-:W-:-:S04]  /*6c80*/  LEA.HI R0, R20, R20, RZ, 0x1 ;  /* 0x0000001414007211 */ /* 0x004fc800078f08ff */
[----:B------:R-:W-:-:S05]  /*6c90*/  LOP3.LUT R0, R0, 0xfffffffe, RZ, 0xc0, !PT ;  /* 0xfffffffe00007812 */ /* 0x000fca00078ec0ff */
[----:B------:R-:W-:-:S05]  /*6ca0*/  IMAD.IADD R0, R20, 0x1, -R0 ;  /* 0x0000000114007824 */ /* 0x000fca00078e0a00 */
[----:B------:R-:W-:-:S04]  /*6cb0*/  SHF.L.U32 R3, R0, 0x1f, RZ ;  /* 0x0000001f00037819 */ /* 0x000fc800000006ff */
[----:B------:R0:W1:Y:S03]  /*6cc0*/  SYNCS.PHASECHK.TRANS64.TRYWAIT P0, [R2+URZ+0x28c00], R3 ;  /* 0x028c0003020075a7 */ /* 0x000066000800017f */
[----:B-1----:R-:W-:Y:S05]  /*6cd0*/  @!P0 NANOSLEEP.SYNCS 0x989680 ;  /* 0x009896800000895d */ /* 0x002fea0003900000 */
[----:B------:R-:W1:Y:S01]  /*6ce0*/  @!P0 SYNCS.PHASECHK.TRANS64 P0, [R2+URZ+0x28c00], R3 ;  /* 0x028c0003020085a7 */ /* 0x000e62000800007f */
[----:B------:R-:W-:Y:S04]  /*6cf0*/  BSSY B0, `(.L_x_651) ;  /* 0x0000006000007945 */ /* 0x000fe80003800000 */
[----:B-1----:R-:W-:Y:S05]  /*6d00*/  @P0 BRA `(.L_x_652) ;  /* 0x0000000000100947 */ /* 0x002fea0003800000 */
.L_x_653:
[----:B-1----:R1:W2:Y:S02]  /*6d10*/  SYNCS.PHASECHK.TRANS64.TRYWAIT P0, [R2+URZ+0x28c00], R3 ;  /* 0x028c0003020075a7 */ /* 0x0022a4000800017f */
[----:B--2---:R-:W-:Y:S05]  /*6d20*/  @!P0 NANOSLEEP.SYNCS 0x989680 ;  /* 0x009896800000895d */ /* 0x004fea0003900000 */
[----:B------:R-:W2:Y:S02]  /*6d30*/  @!P0 SYNCS.PHASECHK.TRANS64 P0, [R2+URZ+0x28c00], R3 ;  /* 0x028c0003020085a7 */ /* 0x000ea4000800007f */
[----:B--2---:R-:W-:Y:S05]  /*6d40*/  @!P0 BRA `(.L_x_653) ;  /* 0xfffffffc00f08947 */ /* 0x004fea000383ffff */
.L_x_652:
[----:B------:R-:W-:Y:S05]  /*6d50*/  BSYNC B0 ;  /* 0x0000000000007941 */ /* 0x000fea0003800000 */
.L_x_651:
[----:B------:R-:W-:Y:S05]  /*6d60*/  BRA `(.L_x_654) ;  /* 0x0000002000c07947 */ /* 0x000fea0003800000 */
.L_x_650:
[----:B-----5:R-:W-:Y:S01]  /*6d70*/  SHF.R.S32.HI R0, RZ, 0x1f, R24 ;  /* 0x0000001fff007819 */ /* 0x020fe20000011418 */
[----:B------:R-:W-:Y:S01]  /*6d80*/  VIADD R4, R2, 0x20400 ;  /* 0x0002040002047836 */ /* 0x000fe20000000000 */
[----:B------:R-:W-:Y:S01]  /*6d90*/  ULDC.64 UR4, c[0x0][0x3f8] ;  /* 0x0000fe0000047ab9 */ /* 0x000fe20000000a00 */
[----:B------:R-:W-:Y:S01]  /*6da0*/  ULDC.64 UR6, c[0x0][0x408] ;  /* 0x0001020000067ab9 */ /* 0x000fe20000000a00 */
[----:B------:R-:W-:Y:S01]  /*6db0*/  BSSY B6, `(.L_x_655) ;  /* 0x0000021000067945 */ /* 0x000fe20003800000 */
[----:B------:R-:W-:Y:S01]  /*6dc0*/  IMAD R3, R0, UR4, RZ ;  /* 0x0000000400037c24 */ /* 0x000fe2000f8e02ff */
[----:B------:R-:W-:Y:S01]  /*6dd0*/  LOP3.LUT P0, RZ, R4, 0x3ff, RZ, 0xc0, !PT ;  /* 0x000003ff04ff7812 */ /* 0x000fe2000780c0ff */
[----:B------:R-:W-:Y:S02]  /*6de0*/  IMAD R9, R0, UR6, RZ ;  /* 0x0000000600097c24 */ /* 0x000fe4000f8e02ff */
[----:B------:R-:W-:-:S04]  /*6df0*/  IMAD.WIDE.U32 R4, R24, UR4, RZ ;  /* 0x0000000418047c25 */ /* 0x000fc8000f8e00ff */
[C---:B------:R-:W-:Y:S01]  /*6e00*/  IMAD R3, R24.reuse, UR5, R3 ;  /* 0x0000000518037c24 */ /* 0x040fe2000f8e0203 */
[----:B------:R-:W-:Y:S01]  /*6e10*/  ULDC.64 UR4, c[0x0][0x3e8] ;  /* 0x0000fa0000047ab9 */ /* 0x000fe20000000a00 */
[----:B------:R-:W-:-:S04]  /*6e20*/  IMAD.WIDE.U32 R6, R24, UR6, RZ ;  /* 0x0000000618067c25 */ /* 0x000fc8000f8e00ff */
[----:B------:R-:W-:Y:S01]  /*6e30*/  IMAD R9, R24, UR7, R9 ;  /* 0x0000000718097c24 */ /* 0x000fe2000f8e0209 */
[----:B------:R-:W-:Y:S01]  /*6e40*/  ULDC.64 UR6, c[0x0][0x400] ;  /* 0x0001000000067ab9 */ /* 0x000fe20000000a00 */
[----:B------:R-:W-:Y:S01]  /*6e50*/  IMAD.IADD R3, R3, 0x1, R5 ;  /* 0x0000000103037824 */ /* 0x000fe200078e0205 */
[----:B------:R-:W-:Y:S01]  /*6e60*/  LEA R24, P1, R4, UR4, 0x1 ;  /* 0x0000000404187c11 */ /* 0x000fe2000f8208ff */
[----:B------:R-:W-:Y:S01]  /*6e70*/  IMAD.IADD R29, R9, 0x1, R7 ;  /* 0x00000001091d7824 */ /* 0x000fe200078e0207 */
[----:B------:R-:W-:Y:S02]  /*6e80*/  LEA R28, P2, R6, UR6, 0x1 ;  /* 0x00000006061c7c11 */ /* 0x000fe4000f8408ff */
[----:B------:R-:W-:Y:S02]  /*6e90*/  LEA.HI.X R26, R4, UR5, R3, 0x1, P1 ;  /* 0x00000005041a7c11 */ /* 0x000fe400088f0c03 */
[----:B------:R-:W-:Y:S01]  /*6ea0*/  LEA.HI.X R29, R6, UR7, R29, 0x1, P2 ;  /* 0x00000007061d7c11 */ /* 0x000fe200090f0c1d */
[----:B------:R-:W-:Y:S08]  /*6eb0*/  @!P0 BRA `(.L_x_656) ;  /* 0x0000000000408947 */ /* 0x000ff00003800000 */
        /* <DEDUP_REMOVED lines=16> */
.L_x_656:
[----:B------:R-:W-:Y:S05]  /*6fc0*/  BSYNC B6 ;  /* 0x0000000000067941 */ /* 0x000fea0003800000 */
.L_x_655:
[----:B------:R-:W-:Y:S01]  /*6fd0*/  ULDC.U8 UR4, c[0x0][0x410] ;  /* 0x0001040000047ab9 */ /* 0x000fe20000000000 */
[----:B------:R-:W-:Y:S01]  /*6fe0*/  BSSY B0, `(.L_x_657) ;  /* 0x0000200000007945 */ /* 0x000fe20003800000 */
[----:B------:R-:W-:Y:S01]  /*6ff0*/  ISETP.NE.AND P0, PT, RZ, UR4, PT ;  /* 0x00000004ff007c0c */ /* 0x000fe2000bf05270 */
[----:B------:R-:W-:-:S12]  /*7000*/  IMAD R4, R25, 0x40, R184 ;  /* 0x0000004019047824 */ /* 0x000fd800078e02b8 */
[----:B------:R-:W-:Y:S05]  /*7010*/  @!P0 BRA `(.L_x_658) ;  /* 0x0000001000088947 */ /* 0x000fea0003800000 */
[----:B------:R-:W-:-:S03]  /*7020*/  UMOV UR4, 0xffffffff ;  /* 0xffffffff00047882 */ /* 0x000fc60000000000 */
[----:B------:R-:W-:Y:S05]  /*7030*/  BRA.DIV UR4, `(.L_x_659) ;  /* 0x0000010204c47947 */ /* 0x000fea000b800000 */
[----:B------:R0:W1:Y:S04]  /*7040*/  SHFL.IDX PT, R3, R26, RZ, 0x1c1f ;  /* 0x001c1fff1a037589 */ /* 0x00006800000e0000 */
[----:B------:R0:W2:Y:S04]  /*7050*/  SHFL.IDX PT, R0, R24, RZ, 0x1c1f ;  /* 0x001c1fff18007589 */ /* 0x0000a800000e0000 */
[----:B------:R0:W3:Y:S04]  /*7060*/  SHFL.IDX PT, R5, R29, RZ, 0x1c1f ;  /* 0x001c1fff1d057589 */ /* 0x0000e800000e0000 */
[----:B------:R0:W4:Y:S02]  /*7070*/  SHFL.IDX PT, R14, R28, RZ, 0x1c1f ;  /* 0x001c1fff1c0e7589 */ /* 0x00012400000e0000 */
.L_x_867:
[----:B------:R-:W5:Y:S01]  /*7080*/  LDL R7, [R1+0x34] ;  /* 0x0000340001077983 */ /* 0x000f620000100800 */
[----:B------:R-:W-:Y:S01]  /*7090*/  ULDC UR4, c[0x0][0x448] ;  /* 0x0001120000047ab9 */ /* 0x000fe20000000800 */
[----:B------:R-:W-:Y:S01]  /*70a0*/  BSSY B1, `(.L_x_660) ;  /* 0x0000024000017945 */ /* 0x000fe20003800000 */
[----:B0-----:R-:W-:Y:S01]  /*70b0*/  IMAD R24, R27, UR4, RZ ;  /* 0x000000041b187c24 */ /* 0x001fe2000f8e02ff */
[----:B------:R-:W-:Y:S02]  /*70c0*/  CS2R R8, SRZ ;  /* 0x0000000000087805 */ /* 0x000fe4000001ff00 */
[----:B------:R-:W-:Y:S02]  /*70d0*/  CS2R R10, SRZ ;  /* 0x00000000000a7805 */ /* 0x000fe4000001ff00 */
[----:B------:R-:W-:Y:S02]  /*70e0*/  CS2R R12, SRZ ;  /* 0x00000000000c7805 */ /* 0x000fe4000001ff00 */
[----:B------:R-:W-:-:S02]  /*70f0*/  ISETP.GE.AND P0, PT, R4, R24, PT ;  /* 0x000000180400720c */ /* 0x000fc40003f06270 */
[----:B------:R-:W-:-:S04]  /*7100*/  SHF.L.U32 R4, R194, 0x6, RZ ;  /* 0x00000006c2047819 */ /* 0x000fc800000006ff */
[----:B------:R-:W-:Y:S02]  /*7110*/  LOP3.LUT R31, R4, 0x1c0, RZ, 0xc0, !PT ;  /* 0x000001c0041f7812 */ /* 0x000fe400078ec0ff */
[----:B-----5:R-:W-:-:S04]  /*7120*/  LEA.HI R6, R7, R7, RZ, 0x1 ;  /* 0x0000000707067211 */ /* 0x020fc800078f08ff */
[----:B------:R-:W-:-:S05]  /*7130*/  LOP3.LUT R6, R6, 0xfffffffe, RZ, 0xc0, !PT ;  /* 0xfffffffe06067812 */ /* 0x000fca00078ec0ff */
[----:B------:R-:W-:Y:S01]  /*7140*/  IMAD.IADD R29, R7, 0x1, -R6 ;  /* 0x00000001071d7824 */ /* 0x000fe200078e0a06 */
[----:B------:R-:W-:-:S04]  /*7150*/  CS2R R6, SRZ ;  /* 0x0000000000067805 */ /* 0x000fc8000001ff00 */
[----:B------:R-:W-:Y:S01]  /*7160*/  SHF.L.U32 R29, R29, 0x1f, RZ ;  /* 0x0000001f1d1d7819 */ /* 0x000fe200000006ff */
[----:B------:R-:W-:Y:S06]  /*7170*/  @P0 BRA `(.L_x_661) ;  /* 0x0000000000580947 */ /* 0x000fec0003800000 */
[----:B------:R-:W4:Y:S01]  /*7180*/  LDL R30, [R1+0x48] ;  /* 0x00004800011e7983 */ /* 0x000f220000100800 */
[----:B------:R-:W-:-:S03]  /*7190*/  ULDC UR4, c[0x0][0x3f4] ;  /* 0x0000fd0000047ab9 */ /* 0x000fc60000000800 */
[----:B------:R-:W4:Y:S01]  /*71a0*/  LDL R28, [R1+0x44] ;  /* 0x00004400011c7983 */ /* 0x000f220000100800 */
[----:B------:R-:W-:Y:S01]  /*71b0*/  ISETP.GE.AND P3, PT, R197, UR4, PT ;  /* 0x00000004c5007c0c */ /* 0x000fe2000bf66270 */
[----:B--2---:R-:W-:Y:S01]  /*71c0*/  IMAD.MOV.U32 R6, RZ, RZ, R0 ;  /* 0x000000ffff067224 */ /* 0x004fe200078e0000 */
[----:B------:R-:W-:Y:S01]  /*71d0*/  ISETP.GE.AND P2, PT, R186, UR4, PT ;  /* 0x00000004ba007c0c */ /* 0x000fe2000bf46270 */
[----:B-1----:R-:W-:Y:S01]  /*71e0*/  IMAD.MOV.U32 R7, RZ, RZ, R3 ;  /* 0x000000ffff077224 */ /* 0x002fe200078e0003 */
[----:B------:R-:W-:Y:S01]  /*71f0*/  CS2R R10, SRZ ;  /* 0x00000000000a7805 */ /* 0x000fe2000001ff00 */
[----:B---3--:R-:W-:Y:S01]  /*7200*/  IMAD.MOV.U32 R15, RZ, RZ, R5 ;  /* 0x000000ffff0f7224 */ /* 0x008fe200078e0005 */
[----:B------:R-:W-:Y:S02]  /*7210*/  CS2R R8, SRZ ;  /* 0x0000000000087805 */ /* 0x000fe4000001ff00 */
[----:B------:R-:W-:-:S07]  /*7220*/  CS2R R12, SRZ ;  /* 0x00000000000c7805 */ /* 0x000fce000001ff00 */
[----:B------:R-:W-:Y:S01]  /*7230*/  @!P2 IMAD.WIDE R20, R186, 0x2, R6 ;  /* 0x00000002ba14a825 */ /* 0x000fe200078e0206 */
[----:B------:R-:W-:-:S04]  /*7240*/  CS2R R6, SRZ ;  /* 0x0000000000067805 */ /* 0x000fc8000001ff00 */
[----:B------:R0:W5:Y:S01]  /*7250*/  @!P2 LD.E.64 R10, desc[UR40][R20.64] ;  /* 0x00000028140aa980 */ /* 0x000162000c101b00 */
[-C--:B----4-:R-:W-:Y:S02]  /*7260*/  @!P3 IADD3 R26, P0, R0, R30.reuse, RZ ;  /* 0x0000001e001ab210 */ /* 0x090fe40007f1e0ff */
[----:B------:R-:W-:Y:S01]  /*7270*/  @!P3 IADD3 R4, P1, R14, R30, RZ ;  /* 0x0000001e0e04b210 */ /* 0x000fe20007f3e0ff */
[----:B------:R-:W-:-:S04]  /*7280*/  @!P2 IMAD.WIDE R14, R186, 0x2, R14 ;  /* 0x00000002ba0ea825 */ /* 0x000fc800078e020e */
[--C-:B------:R-:W-:Y:S01]  /*7290*/  @!P3 IMAD.X R27, R3, 0x1, R28.reuse, P0 ;  /* 0x00000001031bb824 */ /* 0x100fe200000e061c */
[----:B------:R0:W5:Y:S01]  /*72a0*/  @!P2 LD.E.64 R8, desc[UR40][R14.64] ;  /* 0x000000280e08a980 */ /* 0x000162000c101b00 */
[----:B------:R-:W-:-:S03]  /*72b0*/  @!P3 IMAD.X R5, R5, 0x1, R28, P1 ;  /* 0x000000010505b824 */ /* 0x000fc600008e061c */
[----:B------:R0:W5:Y:S04]  /*72c0*/  @!P3 LD.E.64 R12, desc[UR40][R26.64] ;  /* 0x000000281a0cb980 */ /* 0x000168000c101b00 */
[----:B------:R0:W5:Y:S02]  /*72d0*/  @!P3 LD.E.64 R6, desc[UR40][R4.64] ;  /* 0x000000280406b980 */ /* 0x000164000c101b00 */
.L_x_661:
[----:B------:R-:W-:Y:S05]  /*72e0*/  BSYNC B1 ;  /* 0x0000000000017941 */ /* 0x000fea0003800000 */
.L_x_660:
[----:B------:R-:W3:Y:S01]  /*72f0*/  SYNCS.PHASECHK.TRANS64.TRYWAIT P0, [R2+URZ+0x28c00], R29 ;  /* 0x028c001d020075a7 */ /* 0x000ee2000800017f */
[----:B-1----:R-:W-:Y:S01]  /*7300*/  LOP3.LUT R3, R31, 0x18, R16, 0xf8, !PT ;  /* 0x000000181f037812 */ /* 0x002fe200078ef810 */
[----:B--2---:R-:W-:Y:S01]  /*7310*/  IMAD R0, R25, -0x40, R24 ;  /* 0xffffffc019007824 */ /* 0x004fe200078e0218 */
[----:B0-----:R-:W-:Y:S01]  /*7320*/  SHF.R.U32.HI R4, RZ, 0x3, R31 ;  /* 0x00000003ff047819 */ /* 0x001fe2000001161f */
[----:B----45:R-:W-:Y:S01]  /*7330*/  IMAD.MOV.U32 R14, RZ, RZ, R12 ;  /* 0x000000ffff0e7224 */ /* 0x030fe200078e000c */
[----:B------:R-:W-:Y:S01]  /*7340*/  SHF.R.U32.HI R25, RZ, 0x10, R11 ;  /* 0x00000010ff197819 */ /* 0x000fe2000001160b */
[----:B------:R-:W-:Y:S01]  /*7350*/  IMAD.MOV.U32 R15, RZ, RZ, R13 ;  /* 0x000000ffff0f7224 */ /* 0x000fe200078e000d */
[----:B------:R-:W-:Y:S01]  /*7360*/  LOP3.LUT R28, R3, R4, RZ, 0x3c, !PT ;  /* 0x00000004031c7212 */ /* 0x000fe200078e3cff */
[----:B------:R-:W-:Y:S01]  /*7370*/  IMAD.MOV.U32 R3, RZ, RZ, R10 ;  /* 0x000000ffff037224 */ /* 0x000fe200078e000a */
[--C-:B------:R-:W-:Y:S01]  /*7380*/  SHF.R.U64 R10, R10, 0x10, R11.reuse ;  /* 0x000000100a0a7819 */ /* 0x100fe2000000120b */
[----:B------:R-:W-:Y:S01]  /*7390*/  IMAD.MOV.U32 R4, RZ, RZ, R11 ;  /* 0x000000ffff047224 */ /* 0x000fe200078e000b */
[--C-:B------:R-:W-:Y:S01]  /*73a0*/  SHF.R.U64 R24, R8, 0x10, R9.reuse ;  /* 0x0000001008187819 */ /* 0x100fe20000001209 */
[--C-:B------:R-:W-:Y:S01]  /*73b0*/  IMAD.MOV.U32 R11, RZ, RZ, R9.reuse ;  /* 0x000000ffff0b7224 */ /* 0x100fe200078e0009 */
[----:B------:R-:W-:Y:S01]  /*73c0*/  SHF.R.U32.HI R20, RZ, 0x10, R9 ;  /* 0x00000010ff147819 */ /* 0x000fe20000011609 */
[----:B------:R-:W-:Y:S01]  /*73d0*/  IMAD R9, R213, 0x200, R28 ;  /* 0x00000200d5097824 */ /* 0x000fe200078e021c */
[----:B------:R-:W-:Y:S01]  /*73e0*/  PRMT R31, R3, 0x5410, R10 ;  /* 0x00005410031f7816 */ /* 0x000fe2000000000a */
[----:B---3--:R-:W-:Y:S01]  /*73f0*/  IMAD.MOV.U32 R5, RZ, RZ, R8 ;  /* 0x000000ffff057224 */ /* 0x008fe200078e0008 */
[--C-:B------:R-:W-:Y:S01]  /*7400*/  SHF.R.U64 R21, R12, 0x10, R13.reuse ;  /* 0x000000100c157819 */ /* 0x100fe2000000120d */
[----:B------:R-:W-:Y:S01]  /*7410*/  IMAD R10, R9, 0x2, R2 ;  /* 0x00000002090a7824 */ /* 0x000fe200078e0202 */
[----:B------:R-:W-:Y:S01]  /*7420*/  SHF.R.U32.HI R26, RZ, 0x10, R13 ;  /* 0x00000010ff1a7819 */ /* 0x000fe2000001160d */
[----:B------:R-:W-:Y:S01]  /*7430*/  BSSY B1, `(.L_x_662) ;  /* 0x000000f000017945 */ /* 0x000fe20003800000 */
[----:B------:R-:W-:Y:S01]  /*7440*/  VIMNMX R35, R0, 0x40, PT ;  /* 0x0000004000237848 */ /* 0x000fe20003fe0100 */
[--C-:B------:R-:W-:Y:S01]  /*7450*/  IMAD.MOV.U32 R12, RZ, RZ, R7.reuse ;  /* 0x000000ffff0c7224 */ /* 0x100fe200078e0007 */
[----:B------:R-:W-:Y:S01]  /*7460*/  SHF.R.U64 R13, R6, 0x10, R7 ;  /* 0x00000010060d7819 */ /* 0x000fe20000001207 */
[----:B------:R-:W-:Y:S01]  /*7470*/  IMAD.MOV.U32 R8, RZ, RZ, R6 ;  /* 0x000000ffff087224 */ /* 0x000fe200078e0006 */
[----:B------:R-:W-:Y:S01]  /*7480*/  PRMT R32, R4, 0x5410, R25 ;  /* 0x0000541004207816 */ /* 0x000fe20000000019 */
[C---:B------:R-:W-:Y:S01]  /*7490*/  VIADD R4, R10.reuse, 0x20400 ;  /* 0x000204000a047836 */ /* 0x040fe20000000000 */
[----:B------:R-:W-:Y:S01]  /*74a0*/  SHF.R.U32.HI R7, RZ, 0x10, R7 ;  /* 0x00000010ff077819 */ /* 0x000fe20000011607 */
[----:B------:R-:W-:Y:S01]  /*74b0*/  VIADD R0, R10, 0x20440 ;  /* 0x000204400a007836 */ /* 0x000fe20000000000 */
[----:B------:R-:W-:-:S02]  /*74c0*/  LOP3.LUT P2, RZ, R194, 0x4, RZ, 0xc0, !PT ;  /* 0x00000004c2ff7812 */ /* 0x000fc4000784c0ff */
[----:B------:R-:W-:Y:S02]  /*74d0*/  ISETP.GE.AND P1, PT, R184, R35, PT ;  /* 0x00000023b800720c */ /* 0x000fe40003f26270 */
[----:B------:R-:W-:Y:S02]  /*74e0*/  PRMT R9, R14, 0x5410, R21 ;  /* 0x000054100e097816 */ /* 0x000fe40000000015 */
[----:B------:R-:W-:Y:S02]  /*74f0*/  PRMT R3, R15, 0x5410, R26 ;  /* 0x000054100f037816 */ /* 0x000fe4000000001a */
[----:B------:R-:W-:Y:S01]  /*7500*/  PRMT R33, R5, 0x5410, R24 ;  /* 0x0000541005217816 */ /* 0x000fe20000000018 */
[----:B------:R-:W-:Y:S06]  /*7510*/  @!P0 BRA `(.L_x_663) ;  /* 0x000000fc00fc8947 */ /* 0x000fec0003800000 */
.L_x_868:
[----:B------:R-:W-:Y:S05]  /*7520*/  BSYNC B1 ;  /* 0x0000000000017941 */ /* 0x000fea0003800000 */
.L_x_662:
[----:B------:R-:W-:Y:S01]  /*7530*/  BSSY B1, `(.L_x_664) ;  /* 0x0000059000017945 */ /* 0x000fe20003800000 */
[----:B------:R-:W-:Y:S01]  /*7540*/  PRMT R34, R11, 0x5410, R20 ;  /* 0x000054100b227816 */ /* 0x000fe20000000014 */
[----:B------:R-:W-:Y:S01]  /*7550*/  @P2 VIADD R0, R4, 0xffffffc0 ;  /* 0xffffffc004002836 */ /* 0x000fe20000000000 */
[----:B------:R-:W-:Y:S02]  /*7560*/  PRMT R11, R8, 0x5410, R13 ;  /* 0x00005410080b7816 */ /* 0x000fe4000000000d */
[----:B------:R-:W-:Y:S01]  /*7570*/  PRMT R8, R12, 0x5410, R7 ;  /* 0x000054100c087816 */ /* 0x000fe20000000007 */
[----:B------:R-:W-:Y:S06]  /*7580*/  @P1 BRA `(.L_x_665) ;  /* 0x00000004004c1947 */ /* 0x000fec0003800000 */
[----:B------:R-:W1:Y:S01]  /*7590*/  LDC R4, c[0x0][0x3f4] ;  /* 0x0000fd00ff047b82 */ /* 0x000e620000000800 */
[----:B------:R-:W-:Y:S01]  /*75a0*/  BSSY B2, `(.L_x_666) ;  /* 0x000002a000027945 */ /* 0x000fe20003800000 */
[-C--:B-1----:R-:W-:Y:S02]  /*75b0*/  ISETP.GE.AND P0, PT, R186, R4.reuse, PT ;  /* 0x00000004ba00720c */ /* 0x082fe40003f06270 */
[----:B------:R-:W-:-:S11]  /*75c0*/  ISETP.GE.AND P1, PT, R197, R4, PT ;  /* 0x00000004c500720c */ /* 0x000fd60003f26270 */
[----:B------:R-:W-:Y:S05]  /*75d0*/  @P0 BRA `(.L_x_667) ;  /* 0x0000000000980947 */ /* 0x000fea0003800000 */
[----:B------:R-:W1:Y:S01]  /*75e0*/  LDS.128 R4, [R10+0x20400] ;  /* 0x020400000a047984 */ /* 0x000e620000000c00 */
[C---:B------:R-:W-:Y:S01]  /*75f0*/  IMAD.U32 R25, R33.reuse, 0x10000, RZ ;  /* 0x0001000021197824 */ /* 0x040fe200078e00ff */
[----:B------:R-:W-:Y:S01]  /*7600*/  LOP3.LUT R24, R33, 0xffff0000, RZ, 0xc0, !PT ;  /* 0xffff000021187812 */ /* 0x000fe200078ec0ff */
[C---:B------:R-:W-:Y:S01]  /*7610*/  IMAD.U32 R21, R31.reuse, 0x10000, RZ ;  /* 0x000100001f157824 */ /* 0x040fe200078e00ff */
[----:B------:R-:W-:Y:S01]  /*7620*/  LOP3.LUT R20, R31, 0xffff0000, RZ, 0xc0, !PT ;  /* 0xffff00001f147812 */ /* 0x000fe200078ec0ff */
[C---:B-1----:R-:W-:Y:S01]  /*7630*/  IMAD.U32 R12, R4.reuse, 0x10000, RZ ;  /* 0x00010000040c7824 */ /* 0x042fe200078e00ff */
[----:B------:R-:W-:Y:S01]  /*7640*/  LOP3.LUT R4, R4, 0xffff0000, RZ, 0xc0, !PT ;  /* 0xffff000004047812 */ /* 0x000fe200078ec0ff */
[C---:B------:R-:W-:Y:S01]  /*7650*/  IMAD.U32 R13, R5.reuse, 0x10000, RZ ;  /* 0x00010000050d7824 */ /* 0x040fe200078e00ff */
[----:B------:R-:W-:Y:S01]  /*7660*/  LOP3.LUT R5, R5, 0xffff0000, RZ, 0xc0, !PT ;  /* 0xffff000005057812 */ /* 0x000fe200078ec0ff */
[C---:B------:R-:W-:Y:S01]  /*7670*/  IMAD.U32 R14, R6.reuse, 0x10000, RZ ;  /* 0x00010000060e7824 */ /* 0x040fe200078e00ff */
[----:B------:R-:W-:Y:S01]  /*7680*/  LOP3.LUT R6, R6, 0xffff0000, RZ, 0xc0, !PT ;  /* 0xffff000006067812 */ /* 0x000fe200078ec0ff */
[C---:B------:R-:W-:Y:S01]  /*7690*/  FMUL.FTZ R27, R4.reuse, R25 ;  /* 0x00000019041b7220 */ /* 0x040fe20000410000 */
[----:B------:R-:W-:Y:S01]  /*76a0*/  FMUL.FTZ R4, R4, R21 ;  /* 0x0000001504047220 */ /* 0x000fe20000410000 */
[----:B------:R-:W-:-:S02]  /*76b0*/  IMAD.U32 R15, R7, 0x10000, RZ ;  /* 0x00010000070f7824 */ /* 0x000fc400078e00ff */
[----:B------:R-:W-:Y:S01]  /*76c0*/  FMUL.FTZ R28, R5, R24 ;  /* 0x00000018051c7220 */ /* 0x000fe20000410000 */
[C---:B------:R-:W-:Y:S01]  /*76d0*/  FFMA.FTZ R27, R12.reuse, R21, -R27 ;  /* 0x000000150c1b7223 */ /* 0x040fe2000001081b */
[----:B------:R-:W-:Y:S01]  /*76e0*/  FFMA.FTZ R26, R12, R25, R4 ;  /* 0x000000190c1a7223 */ /* 0x000fe20000010004 */
[----:B------:R-:W-:Y:S01]  /*76f0*/  LOP3.LUT R7, R7, 0xffff0000, RZ, 0xc0, !PT ;  /* 0xffff000007077812 */ /* 0x000fe200078ec0ff */
[-C--:B------:R-:W-:Y:S01]  /*7700*/  FMUL.FTZ R30, R5, R20.reuse ;  /* 0x00000014051e7220 */ /* 0x080fe20000410000 */
[C---:B------:R-:W-:Y:S01]  /*7710*/  LOP3.LUT R12, R34.reuse, 0xffff0000, RZ, 0xc0, !PT ;  /* 0xffff0000220c7812 */ /* 0x040fe200078ec0ff */
[----:B------:R-:W-:Y:S01]  /*7720*/  IMAD.U32 R21, R34, 0x10000, RZ ;  /* 0x0001000022157824 */ /* 0x000fe200078e00ff */
[C---:B------:R-:W-:Y:S01]  /*7730*/  LOP3.LUT R4, R32.reuse, 0xffff0000, RZ, 0xc0, !PT ;  /* 0xffff000020047812 */ /* 0x040fe200078ec0ff */
[----:B------:R-:W-:Y:S02]  /*7740*/  IMAD.U32 R5, R32, 0x10000, RZ ;  /* 0x0001000020057824 */ /* 0x000fe400078e00ff */
[C---:B------:R-:W-:Y:S01]  /*7750*/  FFMA.FTZ R28, R13.reuse, R20, -R28 ;  /* 0x000000140d1c7223 */ /* 0x040fe2000001081c */
[----:B------:R-:W-:Y:S01]  /*7760*/  FFMA.FTZ R13, R13, R24, R30 ;  /* 0x000000180d0d7223 */ /* 0x000fe2000001001e */
[C---:B------:R-:W-:Y:S01]  /*7770*/  FMUL.FTZ R25, R6.reuse, R21 ;  /* 0x0000001506197220 */ /* 0x040fe20000410000 */
[-C--:B------:R-:W-:Y:S01]  /*7780*/  FMUL.FTZ R20, R6, R5.reuse ;  /* 0x0000000506147220 */ /* 0x080fe20000410000 */
[C---:B------:R-:W-:Y:S01]  /*7790*/  FMUL.FTZ R24, R7.reuse, R12 ;  /* 0x0000000c07187220 */ /* 0x040fe20000410000 */
[-C--:B0-----:R-:W-:Y:S01]  /*77a0*/  FMUL.FTZ R29, R7, R4.reuse ;  /* 0x00000004071d7220 */ /* 0x081fe20000410000 */
[C---:B------:R-:W-:Y:S01]  /*77b0*/  FFMA.FTZ R6, R14.reuse, R5, -R25 ;  /* 0x000000050e067223 */ /* 0x040fe20000010819 */
[----:B------:R-:W-:Y:S01]  /*77c0*/  FFMA.FTZ R21, R14, R21, R20 ;  /* 0x000000150e157223 */ /* 0x000fe20000010014 */
[C---:B------:R-:W-:Y:S01]  /*77d0*/  FFMA.FTZ R7, R15.reuse, R4, -R24 ;  /* 0x000000040f077223 */ /* 0x040fe20000010818 */
[----:B------:R-:W-:Y:S01]  /*77e0*/  FFMA.FTZ R12, R15, R12, R29 ;  /* 0x0000000c0f0c7223 */ /* 0x000fe2000001001d */
[----:B------:R-:W-:-:S02]  /*77f0*/  F2FP.BF16.F32.PACK_AB R4, R26, R27 ;  /* 0x0000001b1a04723e */ /* 0x000fc400000010ff */
[----:B------:R-:W-:Y:S02]  /*7800*/  F2FP.BF16.F32.PACK_AB R5, R13, R28 ;  /* 0x0000001c0d05723e */ /* 0x000fe400000010ff */
[----:B------:R-:W-:Y:S02]  /*7810*/  F2FP.BF16.F32.PACK_AB R6, R21, R6 ;  /* 0x000000061506723e */ /* 0x000fe400000010ff */
[----:B------:R-:W-:-:S05]  /*7820*/  F2FP.BF16.F32.PACK_AB R7, R12, R7 ;  /* 0x000000070c07723e */ /* 0x000fca00000010ff */
[----:B------:R1:W-:Y:S02]  /*7830*/  STS.128 [R10+0x20400], R4 ;  /* 0x020400040a007388 */ /* 0x0003e40000000c00 */
.L_x_667:
[----:B------:R-:W-:Y:S05]  /*7840*/  BSYNC B2 ;  /* 0x0000000000027941 */ /* 0x000fea0003800000 */
.L_x_666:
[----:B------:R-:W-:Y:S05]  /*7850*/  @P1 BRA `(.L_x_665) ;  /* 0x0000000000981947 */ /* 0x000fea0003800000 */
[----:B-1----:R-:W1:Y:S01]  /*7860*/  LDS.128 R4, [R0] ;  /* 0x0000000000047984 */ /* 0x002e620000000c00 */
        /* <DEDUP_REMOVED lines=36> */
[----:B------:R2:W-:Y:S02]  /*7ab0*/  STS.128 [R0], R4 ;  /* 0x0000000400007388 */ /* 0x0005e40000000c00 */
.L_x_665:
[----:B------:R-:W-:Y:S05]  /*7ac0*/  BSYNC B1 ;  /* 0x0000000000017941 */ /* 0x000fea0003800000 */
.L_x_664:
[----:B-12---:R-:W-:-:S05]  /*7ad0*/  VIADD R4, R184, 0x20 ;  /* 0x00000020b8047836 */ /* 0x006fca0000000000 */
[----:B------:R-:W-:-:S13]  /*7ae0*/  ISETP.GE.AND P0, PT, R4, R35, PT ;  /* 0x000000230400720c */ /* 0x000fda0003f06270 */
[----:B------:R-:W-:Y:S05]  /*7af0*/  @P0 BRA `(.L_x_668) ;  /* 0x0000001400380947 */ /* 0x000fea0003800000 */
        /* <DEDUP_REMOVED lines=10> */
[C---:B------:R-:W-:Y:S01]  /*7ba0*/  IMAD.U32 R28, R34.reuse, 0x10000, RZ ;  /* 0x00010000221c7824 */ /* 0x040fe200078e00ff */
[----:B0-----:R-:W-:Y:S02]  /*7bb0*/  LOP3.LUT R29, R34, 0xffff0000, RZ, 0xc0, !PT ;  /* 0xffff0000221d7812 */ /* 0x001fe400078ec0ff */
[----:B------:R-:W-:Y:S01]  /*7bc0*/  LOP3.LUT R27, R32, 0xffff0000, RZ, 0xc0, !PT ;  /* 0xffff0000201b7812 */ /* 0x000fe200078ec0ff */
[C---:B-1----:R-:W-:Y:S01]  /*7bd0*/  IMAD.U32 R12, R4.reuse, 0x10000, RZ ;  /* 0x00010000040c7824 */ /* 0x042fe200078e00ff */
[----:B------:R-:W-:Y:S01]  /*7be0*/  LOP3.LUT R4, R4, 0xffff0000, RZ, 0xc0, !PT ;  /* 0xffff000004047812 */ /* 0x000fe200078ec0ff */
[C---:B------:R-:W-:Y:S01]  /*7bf0*/  IMAD.U32 R13, R5.reuse, 0x10000, RZ ;  /* 0x00010000050d7824 */ /* 0x040fe200078e00ff */
[----:B------:R-:W-:Y:S01]  /*7c00*/  LOP3.LUT R5, R5, 0xffff0000, RZ, 0xc0, !PT ;  /* 0xffff000005057812 */ /* 0x000fe200078ec0ff */
[C---:B------:R-:W-:Y:S01]  /*7c10*/  IMAD.U32 R14, R6.reuse, 0x10000, RZ ;  /* 0x00010000060e7824 */ /* 0x040fe200078e00ff */
[----:B------:R-:W-:Y:S01]  /*7c20*/  LOP3.LUT R6, R6, 0xffff0000, RZ, 0xc0, !PT ;  /* 0xffff000006067812 */ /* 0x000fe200078ec0ff */
[-C--:B------:R-:W-:Y:S01]  /*7c30*/  FMUL.FTZ R21, R26, R4.reuse ;  /* 0x000000041a157220 */ /* 0x080fe20000410000 */
[C---:B------:R-:W-:Y:S01]  /*7c40*/  FMUL.FTZ R25, R24.reuse, R4 ;  /* 0x0000000418197220 */ /* 0x040fe20000410000 */
[C---:B------:R-:W-:Y:S01]  /*7c50*/  IMAD.U32 R15, R7.reuse, 0x10000, RZ ;  /* 0x00010000070f7824 */ /* 0x040fe200078e00ff */
[----:B------:R-:W-:Y:S01]  /*7c60*/  LOP3.LUT R7, R7, 0xffff0000, RZ, 0xc0, !PT ;  /* 0xffff000007077812 */ /* 0x000fe200078ec0ff */
[-C--:B------:R-:W-:Y:S01]  /*7c70*/  FFMA.FTZ R4, R24, R12.reuse, -R21 ;  /* 0x0000000c18047223 */ /* 0x080fe20000010815 */
[----:B------:R-:W-:Y:S01]  /*7c80*/  FFMA.FTZ R25, R26, R12, R25 ;  /* 0x0000000c1a197223 */ /* 0x000fe20000010019 */
[-C--:B------:R-:W-:Y:S01]  /*7c90*/  FMUL.FTZ R20, R33, R5.reuse ;  /* 0x0000000521147220 */ /* 0x080fe20000410000 */
[----:B------:R-:W-:Y:S01]  /*7ca0*/  FMUL.FTZ R12, R31, R5 ;  /* 0x000000051f0c7220 */ /* 0x000fe20000410000 */
[----:B------:R-:W-:-:S02]  /*7cb0*/  IMAD.U32 R26, R32, 0x10000, RZ ;  /* 0x00010000201a7824 */ /* 0x000fc400078e00ff */
[----:B------:R-:W-:Y:S01]  /*7cc0*/  FMUL.FTZ R24, R27, R7 ;  /* 0x000000071b187220 */ /* 0x000fe20000410000 */
[-C--:B------:R-:W-:Y:S01]  /*7cd0*/  FFMA.FTZ R5, R31, R13.reuse, -R20 ;  /* 0x0000000d1f057223 */ /* 0x080fe20000010814 */
[----:B------:R-:W-:Y:S01]  /*7ce0*/  FFMA.FTZ R12, R33, R13, R12 ;  /* 0x0000000d210c7223 */ /* 0x000fe2000001000c */
[-C--:B------:R-:W-:Y:S01]  /*7cf0*/  FMUL.FTZ R13, R28, R6.reuse ;  /* 0x000000061c0d7220 */ /* 0x080fe20000410000 */
[C---:B------:R-:W-:Y:S01]  /*7d00*/  FMUL.FTZ R21, R26.reuse, R6 ;  /* 0x000000061a157220 */ /* 0x040fe20000410000 */
[C---:B------:R-:W-:Y:S01]  /*7d10*/  FMUL.FTZ R20, R29.reuse, R7 ;  /* 0x000000071d147220 */ /* 0x040fe20000410000 */
[-C--:B------:R-:W-:Y:S01]  /*7d20*/  FFMA.FTZ R24, R29, R15.reuse, R24 ;  /* 0x0000000f1d187223 */ /* 0x080fe20000010018 */
[-C--:B------:R-:W-:Y:S01]  /*7d30*/  FFMA.FTZ R6, R26, R14.reuse, -R13 ;  /* 0x0000000e1a067223 */ /* 0x080fe2000001080d */
[----:B------:R-:W-:Y:S01]  /*7d40*/  FFMA.FTZ R21, R28, R14, R21 ;  /* 0x0000000e1c157223 */ /* 0x000fe20000010015 */
[----:B------:R-:W-:Y:S01]  /*7d50*/  FFMA.FTZ R7, R27, R15, -R20 ;  /* 0x0000000f1b077223 */ /* 0x000fe20000010814 */
[----:B------:R-:W-:-:S02]  /*7d60*/  F2FP.BF16.F32.PACK_AB R4, R25, R4 ;  /* 0x000000041904723e */ /* 0x000fc400000010ff */
[----:B------:R-:W-:Y:S02]  /*7d70*/  F2FP.BF16.F32.PACK_AB R5, R12, R5 ;  /* 0x000000050c05723e */ /* 0x000fe400000010ff */
[----:B------:R-:W-:Y:S02]  /*7d80*/  F2FP.BF16.F32.PACK_AB R6, R21, R6 ;  /* 0x000000061506723e */ /* 0x000fe400000010ff */
[----:B------:R-:W-:-:S05]  /*7d90*/  F2FP.BF16.F32.PACK_AB R7, R24, R7 ;  /* 0x000000071807723e */ /* 0x000fca00000010ff */
[----:B------:R1:W-:Y:S02]  /*7da0*/  STS.128 [R10+0x21400], R4 ;  /* 0x021400040a007388 */ /* 0x0003e40000000c00 */
.L_x_670:
[----:B------:R-:W-:Y:S05]  /*7db0*/  BSYNC B1 ;  /* 0x0000000000017941 */ /* 0x000fea0003800000 */
.L_x_669:
[----:B------:R-:W-:Y:S05]  /*7dc0*/  @P1 BRA `(.L_x_668) ;  /* 0x0000001000841947 */ /* 0x000fea0003800000 */
[----:B-1----:R-:W1:Y:S01]  /*7dd0*/  LDS.128 R4, [R0+0x1000] ;  /* 0x0010000000047984 */ /* 0x002e620000000c00 */
[C---:B------:R-:W-:Y:S01]  /*7de0*/  IMAD.U32 R24, R11.reuse, 0x10000, RZ ;  /* 0x000100000b187824 */ /* 0x040fe200078e00ff */
[----:B------:R-:W-:Y:S01]  /*7df0*/  LOP3.LUT R26, R11, 0xffff0000, RZ, 0xc0, !PT ;  /* 0xffff00000b1a7812 */ /* 0x000fe200078ec0ff */
        /* <DEDUP_REMOVED lines=8> */
[----:B------:R-:W-:Y:S01]  /*7e80*/  IMAD.U32 R11, R7, 0x10000, RZ ;  /* 0x00010000070b7824 */ /* 0x000fe200078e00ff */
[----:B------:R-:W-:Y:S01]  /*7e90*/  SHF.L.U32 R9, R6, 0x10, RZ ;  /* 0x0000001006097819 */ /* 0x000fe200000006ff */
[-C--:B------:R-:W-:Y:S01]  /*7ea0*/  FMUL.FTZ R13, R24, R4.reuse ;  /* 0x00000004180d7220 */ /* 0x080fe20000410000 */
[----:B------:R-:W-:Y:S01]  /*7eb0*/  FMUL.FTZ R15, R14, R4 ;  /* 0x000000040e0f7220 */ /* 0x000fe20000410000 */
[-C--:B------:R-:W-:Y:S01]  /*7ec0*/  FMUL.FTZ R21, R26, R5.reuse ;  /* 0x000000051a157220 */ /* 0x080fe20000410000 */
[----:B------:R-:W-:Y:S01]  /*7ed0*/  LOP3.LUT R6, R6, 0xffff0000, RZ, 0xc0, !PT ;  /* 0xffff000006067812 */ /* 0x000fe200078ec0ff */
[----:B------:R-:W-:Y:S01]  /*7ee0*/  FFMA.FTZ R4, R14, R10, -R13 ;  /* 0x0000000a0e047223 */ /* 0x000fe2000001080d */
[C---:B------:R-:W-:Y:S01]  /*7ef0*/  FMUL.FTZ R13, R20.reuse, R5 ;  /* 0x00000005140d7220 */ /* 0x040fe20000410000 */
[----:B------:R-:W-:Y:S01]  /*7f00*/  FFMA.FTZ R5, R20, R12, -R21 ;  /* 0x0000000c14057223 */ /* 0x000fe20000010815 */
[----:B------:R-:W-:Y:S01]  /*7f10*/  IMAD.U32 R21, R3, 0x10000, RZ ;  /* 0x0001000003157824 */ /* 0x000fe200078e00ff */
[----:B------:R-:W-:Y:S01]  /*7f20*/  LOP3.LUT R7, R7, 0xffff0000, RZ, 0xc0, !PT ;  /* 0xffff000007077812 */ /* 0x000fe200078ec0ff */
[----:B------:R-:W-:Y:S01]  /*7f30*/  FFMA.FTZ R15, R24, R10, R15 ;  /* 0x0000000a180f7223 */ /* 0x000fe2000001000f */
[----:B------:R-:W-:Y:S01]  /*7f40*/  LOP3.LUT R3, R3, 0xffff0000, RZ, 0xc0, !PT ;  /* 0xffff000003037812 */ /* 0x000fe200078ec0ff */
[-C--:B------:R-:W-:Y:S01]  /*7f50*/  FMUL.FTZ R8, R25, R6.reuse ;  /* 0x0000000619087220 */ /* 0x080fe20000410000 */
[----:B------:R-:W-:Y:S01]  /*7f60*/  FMUL.FTZ R10, R21, R6 ;  /* 0x00000006150a7220 */ /* 0x000fe20000410000 */
[-C--:B------:R-:W-:Y:S01]  /*7f70*/  FMUL.FTZ R14, R27, R7.reuse ;  /* 0x000000071b0e7220 */ /* 0x080fe20000410000 */
[----:B------:R-:W-:Y:S01]  /*7f80*/  FFMA.FTZ R12, R26, R12, R13 ;  /* 0x0000000c1a0c7223 */ /* 0x000fe2000001000d */
[----:B------:R-:W-:Y:S01]  /*7f90*/  FMUL.FTZ R20, R3, R7 ;  /* 0x0000000703147220 */ /* 0x000fe20000410000 */
[-C--:B------:R-:W-:Y:S01]  /*7fa0*/  FFMA.FTZ R6, R21, R9.reuse, -R8 ;  /* 0x0000000915067223 */ /* 0x080fe20000010808 */
[----:B------:R-:W-:Y:S01]  /*7fb0*/  FFMA.FTZ R9, R25, R9, R10 ;  /* 0x0000000919097223 */ /* 0x000fe2000001000a */
[-C--:B------:R-:W-:Y:S01]  /*7fc0*/  FFMA.FTZ R7, R3, R11.reuse, -R14 ;  /* 0x0000000b03077223 */ /* 0x080fe2000001080e */
[----:B------:R-:W-:Y:S01]  /*7fd0*/  FFMA.FTZ R20, R27, R11, R20 ;  /* 0x0000000b1b147223 */ /* 0x000fe20000010014 */
[----:B------:R-:W-:-:S02]  /*7fe0*/  F2FP.BF16.F32.PACK_AB R4, R15, R4 ;  /* 0x000000040f04723e */ /* 0x000fc400000010ff */
[----:B------:R-:W-:Y:S02]  /*7ff0*/  F2FP.BF16.F32.PACK_AB R5, R12, R5 ;  /* 0x000000050c05723e */ /* 0x000fe400000010ff */
[----:B------:R-:W-:Y:S02]  /*8000*/  F2FP.BF16.F32.PACK_AB R6, R9, R6 ;  /* 0x000000060906723e */ /* 0x000fe400000010ff */
[----:B------:R-:W-:-:S05]  /*8010*/  F2FP.BF16.F32.PACK_AB R7, R20, R7 ;  /* 0x000000071407723e */ /* 0x000fca00000010ff */
[----:B------:R3:W-:Y:S01]  /*8020*/  STS.128 [R0+0x1000], R4 ;  /* 0x0010000400007388 */ /* 0x0007e20000000c00 */
[----:B------:R-:W-:Y:S05]  /*8030*/  BRA `(.L_x_668) ;  /* 0x0000000c00e87947 */ /* 0x000fea0003800000 */
.L_x_658:
[----:B------:R-:W-:-:S03]  /*8040*/  UMOV UR4, 0xffffffff ;  /* 0xffffffff00047882 */ /* 0x000fc60000000000 */
[----:B------:R-:W-:Y:S05]  /*8050*/  BRA.DIV UR4, `(.L_x_671) ;  /* 0x000000f604407947 */ /* 0x000fea000b800000 */
[----:B------:R0:W1:Y:S04]  /*8060*/  SHFL.IDX PT, R0, R26, RZ, 0x1c1f ;  /* 0x001c1fff1a007589 */ /* 0x00006800000e0000 */
[----:B------:R0:W2:Y:S04]  /*8070*/  SHFL.IDX PT, R3, R24, RZ, 0x1c1f ;  /* 0x001c1fff18037589 */ /* 0x0000a800000e0000 */
[----:B------:R0:W3:Y:S04]  /*8080*/  SHFL.IDX PT, R20, R29, RZ, 0x1c1f ;  /* 0x001c1fff1d147589 */ /* 0x0000e800000e0000 */
[----:B------:R0:W4:Y:S02]  /*8090*/  SHFL.IDX PT, R14, R28, RZ, 0x1c1f ;  /* 0x001c1fff1c0e7589 */ /* 0x00012400000e0000 */
.L_x_874:
[----:B------:R-:W5:Y:S01]  /*80a0*/  LDL R6, [R1+0x34] ;  /* 0x0000340001067983 */ /* 0x000f620000100800 */
[----:B------:R-:W-:Y:S01]  /*80b0*/  ULDC UR4, c[0x0][0x448] ;  /* 0x0001120000047ab9 */ /* 0x000fe20000000800 */
[----:B------:R-:W1:Y:S01]  /*80c0*/  LDC R21, c[0x0][0x3f4] ;  /* 0x0000fd00ff157b82 */ /* 0x000e620000000800 */
[----:B0-----:R-:W-:Y:S01]  /*80d0*/  IMAD R24, R27, UR4, RZ ;  /* 0x000000041b187c24 */ /* 0x001fe2000f8e02ff */
[----:B------:R-:W-:Y:S01]  /*80e0*/  BSSY B1, `(.L_x_672) ;  /* 0x0000017000017945 */ /* 0x000fe20003800000 */
[----:B------:R-:W-:Y:S02]  /*80f0*/  CS2R R10, SRZ ;  /* 0x00000000000a7805 */ /* 0x000fe4000001ff00 */
[----:B------:R-:W-:Y:S02]  /*8100*/  CS2R R8, SRZ ;  /* 0x0000000000087805 */ /* 0x000fe4000001ff00 */
[----:B------:R-:W-:Y:S02]  /*8110*/  ISETP.GE.AND P0, PT, R4, R24, PT ;  /* 0x000000180400720c */ /* 0x000fe40003f06270 */
[----:B-----5:R-:W-:-:S04]  /*8120*/  LEA.HI R5, R6, R6, RZ, 0x1 ;  /* 0x0000000606057211 */ /* 0x020fc800078f08ff */
[----:B------:R-:W-:-:S05]  /*8130*/  LOP3.LUT R5, R5, 0xfffffffe, RZ, 0xc0, !PT ;  /* 0xfffffffe05057812 */ /* 0x000fca00078ec0ff */
[----:B------:R-:W-:Y:S01]  /*8140*/  IMAD.IADD R27, R6, 0x1, -R5 ;  /* 0x00000001061b7824 */ /* 0x000fe200078e0a05 */
[----:B------:R-:W-:Y:S02]  /*8150*/  CS2R R6, SRZ ;  /* 0x0000000000067805 */ /* 0x000fe4000001ff00 */
[----:B------:R-:W-:Y:S02]  /*8160*/  CS2R R4, SRZ ;  /* 0x0000000000047805 */ /* 0x000fe4000001ff00 */
[----:B------:R-:W-:Y:S01]  /*8170*/  SHF.L.U32 R27, R27, 0x1f, RZ ;  /* 0x0000001f1b1b7819 */ /* 0x000fe200000006ff */
[----:B-1----:R-:W-:Y:S06]  /*8180*/  @P0 BRA `(.L_x_673) ;  /* 0x0000000000300947 */ /* 0x002fec0003800000 */
[----:B------:R-:W-:Y:S01]  /*8190*/  ULDC UR4, c[0x0][0x3f4] ;  /* 0x0000fd0000047ab9 */ /* 0x000fe20000000800 */
[C---:B------:R-:W-:Y:S01]  /*81a0*/  IMAD.SHL.U32 R15, R16.reuse, 0x2, RZ ;  /* 0x00000002100f7824 */ /* 0x040fe200078e00ff */
[C---:B------:R-:W-:Y:S02]  /*81b0*/  ISETP.GE.AND P2, PT, R16.reuse, UR4, PT ;  /* 0x0000000410007c0c */ /* 0x040fe4000bf46270 */
[----:B------:R-:W-:Y:S02]  /*81c0*/  SHF.L.U64.HI R7, R16, 0x1, R17 ;  /* 0x0000000110077819 */ /* 0x000fe40000010211 */
[-C--:B--2---:R-:W-:Y:S02]  /*81d0*/  IADD3 R12, P0, R3, R15.reuse, RZ ;  /* 0x0000000f030c7210 */ /* 0x084fe40007f1e0ff */
[----:B----4-:R-:W-:-:S03]  /*81e0*/  IADD3 R14, P1, R14, R15, RZ ;  /* 0x0000000f0e0e7210 */ /* 0x010fc60007f3e0ff */
[--C-:B------:R-:W-:Y:S02]  /*81f0*/  IMAD.X R13, R0, 0x1, R7.reuse, P0 ;  /* 0x00000001000d7824 */ /* 0x100fe400000e0607 */
[----:B---3--:R-:W-:Y:S01]  /*8200*/  IMAD.X R15, R20, 0x1, R7, P1 ;  /* 0x00000001140f7824 */ /* 0x008fe200008e0607 */
[----:B------:R-:W-:Y:S01]  /*8210*/  CS2R R6, SRZ ;  /* 0x0000000000067805 */ /* 0x000fe2000001ff00 */
[----:B------:R-:W-:Y:S06]  /*8220*/  @P2 BRA `(.L_x_673) ;  /* 0x0000000000082947 */ /* 0x000fec0003800000 */
[----:B------:R0:W5:Y:S04]  /*8230*/  LD.E.128 R8, desc[UR40][R12.64] ;  /* 0x000000280c087980 */ /* 0x000168000c101d00 */
[----:B------:R0:W5:Y:S02]  /*8240*/  LD.E.128 R4, desc[UR40][R14.64] ;  /* 0x000000280e047980 */ /* 0x000164000c101d00 */
.L_x_673:
[----:B------:R-:W-:Y:S05]  /*8250*/  BSYNC B1 ;  /* 0x0000000000017941 */ /* 0x000fea0003800000 */
.L_x_672:
[----:B------:R-:W1:Y:S01]  /*8260*/  SYNCS.PHASECHK.TRANS64.TRYWAIT P1, [R2+URZ+0x28c00], R27 ;  /* 0x028c001b020075a7 */ /* 0x000e62000802017f */
[----:B------:R-:W-:Y:S01]  /*8270*/  IMAD R0, R25, -0x40, R24 ;  /* 0xffffffc019007824 */ /* 0x000fe200078e0218 */
[--C-:B-----5:R-:W-:Y:S01]  /*8280*/  SHF.R.U64 R29, R8, 0x10, R9.reuse ;  /* 0x00000010081d7819 */ /* 0x120fe20000001209 */
[----:B---3--:R-:W-:Y:S01]  /*8290*/  IMAD.MOV.U32 R20, RZ, RZ, R8 ;  /* 0x000000ffff147224 */ /* 0x008fe200078e0008 */
[--C-:B------:R-:W-:Y:S01]  /*82a0*/  SHF.R.U32.HI R26, RZ, 0x10, R9.reuse ;  /* 0x00000010ff1a7819 */ /* 0x100fe20000011609 */
[----:B0-----:R-:W-:Y:S01]  /*82b0*/  IMAD.MOV.U32 R15, RZ, RZ, R9 ;  /* 0x000000ffff0f7224 */ /* 0x001fe200078e0009 */
[--C-:B------:R-:W-:Y:S01]  /*82c0*/  SHF.R.U64 R8, R10, 0x10, R11.reuse ;  /* 0x000000100a087819 */ /* 0x100fe2000000120b */
[--C-:B----4-:R-:W-:Y:S01]  /*82d0*/  IMAD.MOV.U32 R14, RZ, RZ, R11.reuse ;  /* 0x000000ffff0e7224 */ /* 0x110fe200078e000b */
[----:B------:R-:W-:Y:S01]  /*82e0*/  SHF.R.U32.HI R25, RZ, 0x10, R11 ;  /* 0x00000010ff197819 */ /* 0x000fe2000001160b */
[----:B--2---:R-:W-:Y:S01]  /*82f0*/  IMAD.MOV.U32 R3, RZ, RZ, R10 ;  /* 0x000000ffff037224 */ /* 0x004fe200078e000a */
[----:B------:R-:W-:Y:S01]  /*8300*/  VIMNMX R31, R0, 0x40, PT ;  /* 0x00000040001f7848 */ /* 0x000fe20003fe0100 */
[----:B------:R-:W-:Y:S01]  /*8310*/  IMAD.MOV.U32 R24, RZ, RZ, R4 ;  /* 0x000000ffff187224 */ /* 0x000fe200078e0004 */
[--C-:B------:R-:W-:Y:S01]  /*8320*/  SHF.R.U64 R11, R4, 0x10, R5.reuse ;  /* 0x00000010040b7819 */ /* 0x100fe20000001205 */
[--C-:B------:R-:W-:Y:S01]  /*8330*/  IMAD.MOV.U32 R12, RZ, RZ, R5.reuse ;  /* 0x000000ffff0c7224 */ /* 0x100fe200078e0005 */
[----:B------:R-:W-:Y:S01]  /*8340*/  SHF.R.U32.HI R9, RZ, 0x10, R5 ;  /* 0x00000010ff097819 */ /* 0x000fe20000011605 */
[----:B------:R-:W-:Y:S01]  /*8350*/  IMAD.MOV.U32 R13, RZ, RZ, R6 ;  /* 0x000000ffff0d7224 */ /* 0x000fe200078e0006 */
[----:B------:R-:W-:Y:S01]  /*8360*/  ISETP.GE.AND P0, PT, R16, R21, PT ;  /* 0x000000151000720c */ /* 0x000fe20003f06270 */
[--C-:B------:R-:W-:Y:S01]  /*8370*/  IMAD.MOV.U32 R0, RZ, RZ, R7.reuse ;  /* 0x000000ffff007224 */ /* 0x100fe200078e0007 */
[--C-:B------:R-:W-:Y:S01]  /*8380*/  SHF.R.U64 R4, R6, 0x10, R7.reuse ;  /* 0x0000001006047819 */ /* 0x100fe20000001207 */
[C---:B------:R-:W-:Y:S01]  /*8390*/  VIADD R28, R184.reuse, 0x20 ;  /* 0x00000020b81c7836 */ /* 0x040fe20000000000 */
[----:B------:R-:W-:Y:S01]  /*83a0*/  SHF.R.U32.HI R5, RZ, 0x10, R7 ;  /* 0x00000010ff057819 */ /* 0x000fe20000011607 */
[----:B------:R-:W-:Y:S01]  /*83b0*/  BSSY B1, `(.L_x_674) ;  /* 0x000000c000017945 */ /* 0x000fe20003800000 */
[----:B------:R-:W-:-:S02]  /*83c0*/  ISETP.GE.OR P2, PT, R184, R31, P0 ;  /* 0x0000001fb800720c */ /* 0x000fc40000746670 */
[----:B------:R-:W-:Y:S02]  /*83d0*/  PRMT R20, R20, 0x5410, R29 ;  /* 0x0000541014147816 */ /* 0x000fe4000000001d */
[----:B------:R-:W-:Y:S02]  /*83e0*/  ISETP.GE.OR P0, PT, R28, R31, P0 ;  /* 0x0000001f1c00720c */ /* 0x000fe40000706670 */
[----:B------:R-:W-:Y:S02]  /*83f0*/  PRMT R15, R15, 0x5410, R26 ;  /* 0x000054100f0f7816 */ /* 0x000fe4000000001a */
[----:B------:R-:W-:Y:S02]  /*8400*/  PRMT R3, R3, 0x5410, R8 ;  /* 0x0000541003037816 */ /* 0x000fe40000000008 */
[----:B------:R-:W-:Y:S02]  /*8410*/  PRMT R14, R14, 0x5410, R25 ;  /* 0x000054100e0e7816 */ /* 0x000fe40000000019 */
[----:B------:R-:W-:-:S02]  /*8420*/  PRMT R24, R24, 0x5410, R11 ;  /* 0x0000541018187816 */ /* 0x000fc4000000000b */
[----:B------:R-:W-:Y:S02]  /*8430*/  PRMT R12, R12, 0x5410, R9 ;  /* 0x000054100c0c7816 */ /* 0x000fe40000000009 */
[----:B------:R-:W-:Y:S02]  /*8440*/  PRMT R13, R13, 0x5410, R4 ;  /* 0x000054100d0d7816 */ /* 0x000fe40000000004 */
[----:B------:R-:W-:Y:S01]  /*8450*/  PRMT R0, R0, 0x5410, R5 ;  /* 0x0000541000007816 */ /* 0x000fe20000000005 */
[----:B-1----:R-:W-:Y:S06]  /*8460*/  @!P1 BRA `(.L_x_675) ;  /* 0x000000f000ac9947 */ /* 0x002fec0003800000 */
.L_x_875:
[----:B------:R-:W-:Y:S05]  /*8470*/  BSYNC B1 ;  /* 0x0000000000017941 */ /* 0x000fea0003800000 */
.L_x_674:
[----:B------:R-:W-:Y:S04]  /*8480*/  BSSY B1, `(.L_x_676) ;  /* 0x000005a000017945 */ /* 0x000fe80003800000 */
[----:B------:R-:W-:Y:S05]  /*8490*/  @P2 BRA `(.L_x_677) ;  /* 0x0000000400602947 */ /* 0x000fea0003800000 */
[----:B------:R-:W-:Y:S01]  /*84a0*/  IMAD.SHL.U32 R4, R194, 0x40, RZ ;  /* 0x00000040c2047824 */ /* 0x000fe200078e00ff */
[----:B------:R-:W-:Y:S01]  /*84b0*/  LOP3.LUT R33, R24, 0xffff0000, RZ, 0xc0, !PT ;  /* 0xffff000018217812 */ /* 0x000fe200078ec0ff */
[----:B------:R-:W-:Y:S02]  /*84c0*/  IMAD.IADD R5, R16, 0x1, R21 ;  /* 0x0000000110057824 */ /* 0x000fe400078e0215 */
[----:B------:R-:W-:Y:S01]  /*84d0*/  IMAD.U32 R36, R24, 0x10000, RZ ;  /* 0x0001000018247824 */ /* 0x000fe200078e00ff */
[----:B------:R-:W-:Y:S01]  /*84e0*/  LOP3.LUT R6, R4, 0x1c0, RZ, 0xc0, !PT ;  /* 0x000001c004067812 */ /* 0x000fe200078ec0ff */
[----:B------:R-:W-:-:S03]  /*84f0*/  IMAD.U32 R34, R20, 0x10000, RZ ;  /* 0x0001000014227824 */ /* 0x000fc600078e00ff */
[C---:B------:R-:W-:Y:S02]  /*8500*/  LOP3.LUT R4, R6.reuse, 0x38, R16, 0xf8, !PT ;  /* 0x0000003806047812 */ /* 0x040fe400078ef810 */
[----:B------:R-:W-:Y:S02]  /*8510*/  SHF.R.U32.HI R7, RZ, 0x3, R6 ;  /* 0x00000003ff077819 */ /* 0x000fe40000011606 */
[----:B------:R-:W-:Y:S02]  /*8520*/  LOP3.LUT R6, R6, 0x38, R5, 0xf8, !PT ;  /* 0x0000003806067812 */ /* 0x000fe400078ef805 */
[-C--:B------:R-:W-:Y:S02]  /*8530*/  LOP3.LUT R4, R4, R7.reuse, RZ, 0x3c, !PT ;  /* 0x0000000704047212 */ /* 0x080fe400078e3cff */
[----:B------:R-:W-:-:S03]  /*8540*/  LOP3.LUT R6, R6, R7, RZ, 0x3c, !PT ;  /* 0x0000000706067212 */ /* 0x000fc600078e3cff */
[C---:B------:R-:W-:Y:S02]  /*8550*/  IMAD R5, R213.reuse, 0x200, R4 ;  /* 0x00000200d5057824 */ /* 0x040fe400078e0204 */
[----:B------:R-:W-:Y:S02]  /*8560*/  IMAD R9, R213, 0x200, R6 ;  /* 0x00000200d5097824 */ /* 0x000fe400078e0206 */
[--C-:B------:R-:W-:Y:S02]  /*8570*/  IMAD R42, R5, 0x2, R2.reuse ;  /* 0x00000002052a7824 */ /* 0x100fe400078e0202 */
[----:B------:R-:W-:-:S03]  /*8580*/  IMAD R44, R9, 0x2, R2 ;  /* 0x00000002092c7824 */ /* 0x000fc600078e0202 */
[----:B------:R-:W1:Y:S04]  /*8590*/  LDS.128 R4, [R42+0x20400] ;  /* 0x020400002a047984 */ /* 0x000e680000000c00 */
[----:B------:R-:W2:Y:S01]  /*85a0*/  LDS.128 R8, [R44+0x20400] ;  /* 0x020400002c087984 */ /* 0x000ea20000000c00 */
[C---:B-1----:R-:W-:Y:S01]  /*85b0*/  IMAD.U32 R25, R4.reuse, 0x10000, RZ ;  /* 0x0001000004197824 */ /* 0x042fe200078e00ff */
[----:B------:R-:W-:Y:S01]  /*85c0*/  LOP3.LUT R4, R4, 0xffff0000, RZ, 0xc0, !PT ;  /* 0xffff000004047812 */ /* 0x000fe200078ec0ff */
[C---:B0-----:R-:W-:Y:S01]  /*85d0*/  IMAD.U32 R27, R6.reuse, 0x10000, RZ ;  /* 0x00010000061b7824 */ /* 0x041fe200078e00ff */
[----:B------:R-:W-:Y:S01]  /*85e0*/  LOP3.LUT R6, R6, 0xffff0000, RZ, 0xc0, !PT ;  /* 0xffff000006067812 */ /* 0x000fe200078ec0ff */
[C---:B--2---:R-:W-:Y:S01]  /*85f0*/  IMAD.U32 R29, R8.reuse, 0x10000, RZ ;  /* 0x00010000081d7824 */ /* 0x044fe200078e00ff */
[----:B------:R-:W-:Y:S01]  /*8600*/  LOP3.LUT R8, R8, 0xffff0000, RZ, 0xc0, !PT ;  /* 0xffff000008087812 */ /* 0x000fe200078ec0ff */
[C---:B------:R-:W-:Y:S01]  /*8610*/  IMAD.U32 R31, R10.reuse, 0x10000, RZ ;  /* 0x000100000a1f7824 */ /* 0x040fe200078e00ff */
[----:B------:R-:W-:Y:S01]  /*8620*/  LOP3.LUT R10, R10, 0xffff0000, RZ, 0xc0, !PT ;  /* 0xffff00000a0a7812 */ /* 0x000fe200078ec0ff */
[C---:B------:R-:W-:Y:S01]  /*8630*/  FMUL.FTZ R38, R29.reuse, R36 ;  /* 0x000000241d267220 */ /* 0x040fe20000410000 */
[-C--:B------:R-:W-:Y:S01]  /*8640*/  FMUL.FTZ R40, R29, R34.reuse ;  /* 0x000000221d287220 */ /* 0x080fe20000410000 */
[----:B------:R-:W-:Y:S01]  /*8650*/  LOP3.LUT R29, R20, 0xffff0000, RZ, 0xc0, !PT ;  /* 0xffff0000141d7812 */ /* 0x000fe200078ec0ff */
[----:B------:R-:W-:Y:S01]  /*8660*/  FMUL.FTZ R35, R8, R33 ;  /* 0x0000002108237220 */ /* 0x000fe20000410000 */
[----:B------:R-:W-:Y:S01]  /*8670*/  FFMA.FTZ R37, R25, R34, -R38 ;  /* 0x0000002219257223 */ /* 0x000fe20000010826 */
[----:B------:R-:W-:-:S02]  /*8680*/  IMAD.U32 R38, R13, 0x10000, RZ ;  /* 0x000100000d267824 */ /* 0x000fc400078e00ff */
[----:B------:R-:W-:Y:S01]  /*8690*/  FFMA.FTZ R40, R25, R36, R40 ;  /* 0x0000002419287223 */ /* 0x000fe20000010028 */
[----:B------:R-:W-:Y:S02]  /*86a0*/  IMAD.U32 R34, R3, 0x10000, RZ ;  /* 0x0001000003227824 */ /* 0x000fe400078e00ff */
[-C--:B------:R-:W-:Y:S01]  /*86b0*/  FMUL.FTZ R25, R8, R29.reuse ;  /* 0x0000001d08197220 */ /* 0x080fe20000410000 */
[----:B------:R-:W-:Y:S01]  /*86c0*/  FFMA.FTZ R36, R4, R29, -R35 ;  /* 0x0000001d04247223 */ /* 0x000fe20000010823 */
[----:B------:R-:W-:Y:S01]  /*86d0*/  FMUL.FTZ R8, R31, R38 ;  /* 0x000000261f087220 */ /* 0x000fe20000410000 */
[----:B------:R-:W-:Y:S01]  /*86e0*/  LOP3.LUT R35, R13, 0xffff0000, RZ, 0xc0, !PT ;  /* 0xffff00000d237812 */ /* 0x000fe200078ec0ff */
[-C--:B------:R-:W-:Y:S01]  /*86f0*/  FMUL.FTZ R31, R31, R34.reuse ;  /* 0x000000221f1f7220 */ /* 0x080fe20000410000 */
[----:B------:R-:W-:Y:S01]  /*8700*/  LOP3.LUT R29, R3, 0xffff0000, RZ, 0xc0, !PT ;  /* 0xffff0000031d7812 */ /* 0x000fe200078ec0ff */
[----:B------:R-:W-:Y:S01]  /*8710*/  FFMA.FTZ R34, R27, R34, -R8 ;  /* 0x000000221b227223 */ /* 0x000fe20000010808 */
[----:B------:R-:W-:-:S02]  /*8720*/  IMAD.U32 R30, R9, 0x10000, RZ ;  /* 0x00010000091e7824 */ /* 0x000fc400078e00ff */
[----:B------:R-:W-:Y:S01]  /*8730*/  FFMA.FTZ R38, R27, R38, R31 ;  /* 0x000000261b267223 */ /* 0x000fe2000001001f */
[----:B------:R-:W-:Y:S01]  /*8740*/  FMUL.FTZ R27, R10, R35 ;  /* 0x000000230a1b7220 */ /* 0x000fe20000410000 */
[----:B------:R-:W-:Y:S02]  /*8750*/  IMAD.U32 R31, R12, 0x10000, RZ ;  /* 0x000100000c1f7824 */ /* 0x000fe400078e00ff */
[----:B------:R-:W-:Y:S01]  /*8760*/  FFMA.FTZ R33, R4, R33, R25 ;  /* 0x0000002104217223 */ /* 0x000fe20000010019 */
[----:B------:R-:W-:Y:S02]  /*8770*/  IMAD.U32 R26, R5, 0x10000, RZ ;  /* 0x00010000051a7824 */ /* 0x000fe400078e00ff */
[-C--:B------:R-:W-:Y:S01]  /*8780*/  FMUL.FTZ R43, R10, R29.reuse ;  /* 0x0000001d0a2b7220 */ /* 0x080fe20000410000 */
[----:B------:R-:W-:Y:S02]  /*8790*/  IMAD.U32 R25, R15, 0x10000, RZ ;  /* 0x000100000f197824 */ /* 0x000fe400078e00ff */
[----:B------:R-:W-:Y:S01]  /*87a0*/  FFMA.FTZ R41, R6, R29, -R27 ;  /* 0x0000001d06297223 */ /* 0x000fe2000001081b */
[----:B------:R-:W-:Y:S01]  /*87b0*/  FMUL.FTZ R39, R30, R31 ;  /* 0x0000001f1e277220 */ /* 0x000fe20000410000 */
[----:B------:R-:W-:-:S02]  /*87c0*/  IMAD.U32 R32, R11, 0x10000, RZ ;  /* 0x000100000b207824 */ /* 0x000fc400078e00ff */
[----:B------:R-:W-:Y:S01]  /*87d0*/  FMUL.FTZ R30, R30, R25 ;  /* 0x000000191e1e7220 */ /* 0x000fe20000410000 */
[----:B------:R-:W-:Y:S02]  /*87e0*/  IMAD.U32 R29, R0, 0x10000, RZ ;  /* 0x00010000001d7824 */ /* 0x000fe400078e00ff */
[----:B------:R-:W-:Y:S01]  /*87f0*/  FFMA.FTZ R43, R6, R35, R43 ;  /* 0x00000023062b7223 */ /* 0x000fe2000001002b */
[----:B------:R-:W-:Y:S02]  /*8800*/  IMAD.U32 R27, R14, 0x10000, RZ ;  /* 0x000100000e1b7824 */ /* 0x000fe400078e00ff */
[----:B------:R-:W-:Y:S01]  /*8810*/  FFMA.FTZ R39, R26, R25, -R39 ;  /* 0x000000191a277223 */ /* 0x000fe20000010827 */
[----:B------:R-:W-:Y:S01]  /*8820*/  IMAD.U32 R28, R7, 0x10000, RZ ;  /* 0x00010000071c7824 */ /* 0x000fe200078e00ff */
[----:B------:R-:W-:Y:S01]  /*8830*/  LOP3.LUT R9, R9, 0xffff0000, RZ, 0xc0, !PT ;  /* 0xffff000009097812 */ /* 0x000fe200078ec0ff */
[C---:B------:R-:W-:Y:S01]  /*8840*/  FMUL.FTZ R35, R32.reuse, R29 ;  /* 0x0000001d20237220 */ /* 0x040fe20000410000 */
[----:B------:R-:W-:Y:S01]  /*8850*/  LOP3.LUT R11, R11, 0xffff0000, RZ, 0xc0, !PT ;  /* 0xffff00000b0b7812 */ /* 0x000fe200078ec0ff */
[----:B------:R-:W-:Y:S01]  /*8860*/  FMUL.FTZ R25, R32, R27 ;  /* 0x0000001b20197220 */ /* 0x000fe20000410000 */
[----:B------:R-:W-:Y:S01]  /*8870*/  LOP3.LUT R8, R12, 0xffff0000, RZ, 0xc0, !PT ;  /* 0xffff00000c087812 */ /* 0x000fe200078ec0ff */
[----:B------:R-:W-:Y:S01]  /*8880*/  FFMA.FTZ R30, R26, R31, R30 ;  /* 0x0000001f1a1e7223 */ /* 0x000fe2000001001e */
[----:B------:R-:W-:Y:S01]  /*8890*/  LOP3.LUT R10, R0, 0xffff0000, RZ, 0xc0, !PT ;  /* 0xffff0000000a7812 */ /* 0x000fe200078ec0ff */
[C---:B------:R-:W-:Y:S01]  /*88a0*/  FFMA.FTZ R35, R28.reuse, R27, -R35 ;  /* 0x0000001b1c237223 */ /* 0x040fe20000010823 */
[----:B------:R-:W-:Y:S01]  /*88b0*/  LOP3.LUT R4, R15, 0xffff0000, RZ, 0xc0, !PT ;  /* 0xffff00000f047812 */ /* 0x000fe200078ec0ff */
[----:B------:R-:W-:Y:S01]  /*88c0*/  FFMA.FTZ R25, R28, R29, R25 ;  /* 0x0000001d1c197223 */ /* 0x000fe20000010019 */
[----:B------:R-:W-:Y:S01]  /*88d0*/  LOP3.LUT R6, R14, 0xffff0000, RZ, 0xc0, !PT ;  /* 0xffff00000e067812 */ /* 0x000fe200078ec0ff */
[----:B------:R-:W-:Y:S01]  /*88e0*/  FMUL.FTZ R26, R9, R8 ;  /* 0x00000008091a7220 */ /* 0x000fe20000410000 */
[----:B------:R-:W-:Y:S01]  /*88f0*/  LOP3.LUT R5, R5, 0xffff0000, RZ, 0xc0, !PT ;  /* 0xffff000005057812 */ /* 0x000fe200078ec0ff */
[----:B------:R-:W-:Y:S01]  /*8900*/  FMUL.FTZ R28, R11, R10 ;  /* 0x0000000a0b1c7220 */ /* 0x000fe20000410000 */
[----:B------:R-:W-:Y:S01]  /*8910*/  LOP3.LUT R7, R7, 0xffff0000, RZ, 0xc0, !PT ;  /* 0xffff000007077812 */ /* 0x000fe200078ec0ff */
[----:B------:R-:W-:Y:S01]  /*8920*/  FMUL.FTZ R9, R9, R4 ;  /* 0x0000000409097220 */ /* 0x000fe20000410000 */
[----:B------:R-:W-:Y:S01]  /*8930*/  FMUL.FTZ R11, R11, R6 ;  /* 0x000000060b0b7220 */ /* 0x000fe20000410000 */
[----:B------:R-:W-:Y:S01]  /*8940*/  FFMA.FTZ R26, R5, R4, -R26 ;  /* 0x00000004051a7223 */ /* 0x000fe2000001081a */
[----:B------:R-:W-:Y:S01]  /*8950*/  F2FP.BF16.F32.PACK_AB R4, R36, R37 ;  /* 0x000000252404723e */ /* 0x000fe200000010ff */
[----:B------:R-:W-:Y:S01]  /*8960*/  FFMA.FTZ R28, R7, R6, -R28 ;  /* 0x00000006071c7223 */ /* 0x000fe2000001081c */
[----:B------:R-:W-:Y:S01]  /*8970*/  FFMA.FTZ R9, R5, R8, R9 ;  /* 0x0000000805097223 */ /* 0x000fe20000010009 */
[----:B------:R-:W-:Y:S01]  /*8980*/  FFMA.FTZ R32, R7, R10, R11 ;  /* 0x0000000a07207223 */ /* 0x000fe2000001000b */
[----:B------:R-:W-:-:S02]  /*8990*/  F2FP.BF16.F32.PACK_AB R6, R41, R34 ;  /* 0x000000222906723e */ /* 0x000fc400000010ff */
[----:B------:R-:W-:Y:S02]  /*89a0*/  F2FP.BF16.F32.PACK_AB R5, R26, R39 ;  /* 0x000000271a05723e */ /* 0x000fe400000010ff */
[----:B------:R-:W-:Y:S02]  /*89b0*/  F2FP.BF16.F32.PACK_AB R7, R28, R35 ;  /* 0x000000231c07723e */ /* 0x000fe400000010ff */
[----:B------:R-:W-:Y:S02]  /*89c0*/  F2FP.BF16.F32.PACK_AB R8, R33, R40 ;  /* 0x000000282108723e */ /* 0x000fe400000010ff */
[----:B------:R-:W-:Y:S01]  /*89d0*/  F2FP.BF16.F32.PACK_AB R10, R43, R38 ;  /* 0x000000262b0a723e */ /* 0x000fe200000010ff */
[----:B------:R1:W-:Y:S01]  /*89e0*/  STS.128 [R42+0x20400], R4 ;  /* 0x020400042a007388 */ /* 0x0003e20000000c00 */
[----:B------:R-:W-:Y:S02]  /*89f0*/  F2FP.BF16.F32.PACK_AB R9, R9, R30 ;  /* 0x0000001e0909723e */ /* 0x000fe400000010ff */
[----:B------:R-:W-:-:S05]  /*8a00*/  F2FP.BF16.F32.PACK_AB R11, R32, R25 ;  /* 0x00000019200b723e */ /* 0x000fca00000010ff */
[----:B------:R1:W-:Y:S02]  /*8a10*/  STS.128 [R44+0x20400], R8 ;  /* 0x020400082c007388 */ /* 0x0003e40000000c00 */
.L_x_677:
[----:B------:R-:W-:Y:S05]  /*8a20*/  BSYNC B1 ;  /* 0x0000000000017941 */ /* 0x000fea0003800000 */
.L_x_676:
[----:B------:R-:W-:Y:S05]  /*8a30*/  @P0 BRA `(.L_x_668) ;  /* 0x0000000400680947 */ /* 0x000fea0003800000 */
[----:B-1----:R-:W2:Y:S01]  /*8a40*/  LDL R5, [R1+0x54] ;  /* 0x0000540001057983 */ /* 0x002ea20000100800 */
[C---:B------:R-:W-:Y:S02]  /*8a50*/  VIADD R6, R184.reuse, 0x20 ;  /* 0x00000020b8067836 */ /* 0x040fe40000000000 */
[----:B------:R-:W-:Y:S01]  /*8a60*/  VIADD R7, R184, 0x20 ;  /* 0x00000020b8077836 */ /* 0x000fe20000000000 */
[----:B------:R-:W3:Y:S01]  /*8a70*/  LDL R42, [R1+0x4c] ;  /* 0x00004c00012a7983 */ /* 0x000ee20000100800 */
[----:B------:R-:W-:Y:S02]  /*8a80*/  IMAD.SHL.U32 R6, R6, 0x40, RZ ;  /* 0x0000004006067824 */ /* 0x000fe400078e00ff */
[----:B------:R-:W-:Y:S02]  /*8a90*/  IMAD.SHL.U32 R7, R7, 0x40, RZ ;  /* 0x0000004007077824 */ /* 0x000fe400078e00ff */
[----:B------:R-:W-:Y:S01]  /*8aa0*/  IMAD.IADD R4, R16, 0x1, R21 ;  /* 0x0000000110047824 */ /* 0x000fe200078e0215 */
[----:B------:R-:W-:-:S02]  /*8ab0*/  LOP3.LUT R6, R6, 0x1c0, RZ, 0xc0, !PT ;  /* 0x000001c006067812 */ /* 0x000fc400078ec0ff */
[----:B------:R-:W-:Y:S02]  /*8ac0*/  LOP3.LUT R7, R7, 0x1c0, RZ, 0xc0, !PT ;  /* 0x000001c007077812 */ /* 0x000fe400078ec0ff */
[----:B------:R-:W-:Y:S02]  /*8ad0*/  SHF.R.U32.HI R6, RZ, 0x3, R6 ;  /* 0x00000003ff067819 */ /* 0x000fe40000011606 */
[----:B------:R-:W-:-:S04]  /*8ae0*/  LOP3.LUT R4, R7, 0x38, R4, 0xf8, !PT ;  /* 0x0000003807047812 */ /* 0x000fc800078ef804 */
[----:B------:R-:W-:Y:S01]  /*8af0*/  LOP3.LUT R4, R4, R6, RZ, 0x3c, !PT ;  /* 0x0000000604047212 */ /* 0x000fe200078e3cff */
[----:B------:R-:W-:Y:S02]  /*8b00*/  IMAD.U32 R35, R24, 0x10000, RZ ;  /* 0x0001000018237824 */ /* 0x000fe400078e00ff */
[----:B------:R-:W-:Y:S01]  /*8b10*/  IMAD.U32 R33, R20, 0x10000, RZ ;  /* 0x0001000014217824 */ /* 0x000fe200078e00ff */
[----:B------:R-:W-:Y:S01]  /*8b20*/  LOP3.LUT R38, R24, 0xffff0000, RZ, 0xc0, !PT ;  /* 0xffff000018267812 */ /* 0x000fe200078ec0ff */
[----:B------:R-:W-:Y:S01]  /*8b30*/  IMAD.U32 R40, R12, 0x10000, RZ ;  /* 0x000100000c287824 */ /* 0x000fe200078e00ff */
[----:B------:R-:W-:Y:S01]  /*8b40*/  LOP3.LUT R20, R20, 0xffff0000, RZ, 0xc0, !PT ;  /* 0xffff000014147812 */ /* 0x000fe200078ec0ff */
[----:B------:R-:W-:Y:S02]  /*8b50*/  IMAD.U32 R36, R15, 0x10000, RZ ;  /* 0x000100000f247824 */ /* 0x000fe400078e00ff */
[----:B------:R-:W-:Y:S02]  /*8b60*/  IMAD.U32 R37, R3, 0x10000, RZ ;  /* 0x0001000003257824 */ /* 0x000fe400078e00ff */
[----:B------:R-:W-:Y:S01]  /*8b70*/  IMAD.U32 R39, R13, 0x10000, RZ ;  /* 0x000100000d277824 */ /* 0x000fe200078e00ff */
[----:B------:R-:W-:-:S02]  /*8b80*/  LOP3.LUT R41, R0, 0xffff0000, RZ, 0xc0, !PT ;  /* 0xffff000000297812 */ /* 0x000fc400078ec0ff */
[----:B------:R-:W-:Y:S01]  /*8b90*/  LOP3.LUT R15, R15, 0xffff0000, RZ, 0xc0, !PT ;  /* 0xffff00000f0f7812 */ /* 0x000fe200078ec0ff */
[----:B--2---:R-:W-:-:S04]  /*8ba0*/  IMAD.IADD R9, R5, 0x1, R4 ;  /* 0x0000000105097824 */ /* 0x004fc800078e0204 */
[----:B------:R-:W-:Y:S01]  /*8bb0*/  IMAD R21, R9, 0x2, R2 ;  /* 0x0000000209157824 */ /* 0x000fe200078e0202 */
[----:B---3--:R-:W1:Y:S04]  /*8bc0*/  LDS.128 R4, [R42+0x20400] ;  /* 0x020400002a047984 */ /* 0x008e680000000c00 */
[----:B------:R-:W2:Y:S01]  /*8bd0*/  LDS.128 R8, [R21+0x20400] ;  /* 0x0204000015087984 */ /* 0x000ea20000000c00 */
[----:B-1----:R-:W-:Y:S02]  /*8be0*/  IMAD.U32 R25, R4, 0x10000, RZ ;  /* 0x0001000004197824 */ /* 0x002fe400078e00ff */
[C---:B--2---:R-:W-:Y:S01]  /*8bf0*/  IMAD.U32 R29, R8.reuse, 0x10000, RZ ;  /* 0x00010000081d7824 */ /* 0x044fe200078e00ff */
[----:B------:R-:W-:Y:S01]  /*8c00*/  LOP3.LUT R8, R8, 0xffff0000, RZ, 0xc0, !PT ;  /* 0xffff000008087812 */ /* 0x000fe200078ec0ff */
[----:B------:R-:W-:-:S02]  /*8c10*/  IMAD.U32 R30, R9, 0x10000, RZ ;  /* 0x00010000091e7824 */ /* 0x000fc400078e00ff */
[-C--:B------:R-:W-:Y:S01]  /*8c20*/  FMUL.FTZ R34, R35, R29.reuse ;  /* 0x0000001d23227220 */ /* 0x080fe20000410000 */
[----:B------:R-:W-:Y:S01]  /*8c30*/  FMUL.FTZ R24, R33, R29 ;  /* 0x0000001d21187220 */ /* 0x000fe20000410000 */
[----:B------:R-:W-:Y:S01]  /*8c40*/  LOP3.LUT R4, R4, 0xffff0000, RZ, 0xc0, !PT ;  /* 0xffff000004047812 */ /* 0x000fe200078ec0ff */
[----:B------:R-:W-:Y:S02]  /*8c50*/  IMAD.U32 R26, R5, 0x10000, RZ ;  /* 0x00010000051a7824 */ /* 0x000fe400078e00ff */
[-C--:B------:R-:W-:Y:S01]  /*8c60*/  FFMA.FTZ R34, R33, R25.reuse, -R34 ;  /* 0x0000001921227223 */ /* 0x080fe20000010822 */
[----:B------:R-:W-:Y:S01]  /*8c70*/  FFMA.FTZ R24, R35, R25, R24 ;  /* 0x0000001923187223 */ /* 0x000fe20000010018 */
[----:B------:R-:W-:Y:S01]  /*8c80*/  FMUL.FTZ R29, R38, R8 ;  /* 0x00000008261d7220 */ /* 0x000fe20000410000 */
[-C--:B------:R-:W-:Y:S01]  /*8c90*/  FMUL.FTZ R33, R40, R30.reuse ;  /* 0x0000001e28217220 */ /* 0x080fe20000410000 */
[----:B------:R-:W-:Y:S01]  /*8ca0*/  FMUL.FTZ R35, R36, R30 ;  /* 0x0000001e24237220 */ /* 0x000fe20000410000 */
[----:B------:R-:W-:-:S02]  /*8cb0*/  IMAD.U32 R31, R10, 0x10000, RZ ;  /* 0x000100000a1f7824 */ /* 0x000fc400078e00ff */
[C---:B------:R-:W-:Y:S01]  /*8cc0*/  FMUL.FTZ R25, R20.reuse, R8 ;  /* 0x0000000814197220 */ /* 0x040fe20000410000 */
[----:B------:R-:W-:Y:S01]  /*8cd0*/  FFMA.FTZ R29, R20, R4, -R29 ;  /* 0x00000004141d7223 */ /* 0x000fe2000001081d */
[-C--:B------:R-:W-:Y:S01]  /*8ce0*/  FFMA.FTZ R33, R36, R26.reuse, -R33 ;  /* 0x0000001a24217223 */ /* 0x080fe20000010821 */
[----:B------:R-:W-:Y:S01]  /*8cf0*/  FFMA.FTZ R35, R40, R26, R35 ;  /* 0x0000001a28237223 */ /* 0x000fe20000010023 */
[----:B0-----:R-:W-:Y:S01]  /*8d00*/  IMAD.U32 R27, R6, 0x10000, RZ ;  /* 0x00010000061b7824 */ /* 0x001fe200078e00ff */
[----:B------:R-:W-:Y:S01]  /*8d10*/  LOP3.LUT R10, R10, 0xffff0000, RZ, 0xc0, !PT ;  /* 0xffff00000a0a7812 */ /* 0x000fe200078ec0ff */
[----:B------:R-:W-:Y:S01]  /*8d20*/  FFMA.FTZ R25, R38, R4, R25 ;  /* 0x0000000426197223 */ /* 0x000fe20000010019 */
[----:B------:R-:W-:Y:S01]  /*8d30*/  LOP3.LUT R20, R3, 0xffff0000, RZ, 0xc0, !PT ;  /* 0xffff000003147812 */ /* 0x000fe200078ec0ff */
[-C--:B------:R-:W-:Y:S01]  /*8d40*/  FMUL.FTZ R8, R37, R31.reuse ;  /* 0x0000001f25087220 */ /* 0x080fe20000410000 */
[----:B------:R-:W-:Y:S01]  /*8d50*/  LOP3.LUT R26, R13, 0xffff0000, RZ, 0xc0, !PT ;  /* 0xffff00000d1a7812 */ /* 0x000fe200078ec0ff */
[----:B------:R-:W-:Y:S01]  /*8d60*/  FMUL.FTZ R4, R39, R31 ;  /* 0x0000001f27047220 */ /* 0x000fe20000410000 */
[----:B------:R-:W-:-:S02]  /*8d70*/  IMAD.U32 R32, R11, 0x10000, RZ ;  /* 0x000100000b207824 */ /* 0x000fc400078e00ff */
[----:B------:R-:W-:Y:S01]  /*8d80*/  IMAD.U32 R30, R0, 0x10000, RZ ;  /* 0x00010000001e7824 */ /* 0x000fe200078e00ff */
[----:B------:R-:W-:Y:S01]  /*8d90*/  LOP3.LUT R6, R6, 0xffff0000, RZ, 0xc0, !PT ;  /* 0xffff000006067812 */ /* 0x000fe200078ec0ff */
[-C--:B------:R-:W-:Y:S01]  /*8da0*/  FFMA.FTZ R8, R39, R27.reuse, R8 ;  /* 0x0000001b27087223 */ /* 0x080fe20000010008 */
[----:B------:R-:W-:Y:S01]  /*8db0*/  SHF.L.U32 R28, R7, 0x10, RZ ;  /* 0x00000010071c7819 */ /* 0x000fe200000006ff */
[----:B------:R-:W-:Y:S01]  /*8dc0*/  FFMA.FTZ R3, R37, R27, -R4 ;  /* 0x0000001b25037223 */ /* 0x000fe20000010804 */
[----:B------:R-:W-:Y:S01]  /*8dd0*/  LOP3.LUT R9, R9, 0xffff0000, RZ, 0xc0, !PT ;  /* 0xffff000009097812 */ /* 0x000fe200078ec0ff */
[-C--:B------:R-:W-:Y:S01]  /*8de0*/  FMUL.FTZ R13, R26, R10.reuse ;  /* 0x0000000a1a0d7220 */ /* 0x080fe20000410000 */
[----:B------:R-:W-:Y:S01]  /*8df0*/  LOP3.LUT R11, R11, 0xffff0000, RZ, 0xc0, !PT ;  /* 0xffff00000b0b7812 */ /* 0x000fe200078ec0ff */
[----:B------:R-:W-:Y:S01]  /*8e00*/  FMUL.FTZ R31, R20, R10 ;  /* 0x0000000a141f7220 */ /* 0x000fe20000410000 */
[----:B------:R-:W-:Y:S01]  /*8e10*/  LOP3.LUT R39, R12, 0xffff0000, RZ, 0xc0, !PT ;  /* 0xffff00000c277812 */ /* 0x000fe200078ec0ff */
[----:B------:R-:W-:-:S02]  /*8e20*/  IMAD.U32 R4, R14, 0x10000, RZ ;  /* 0x000100000e047824 */ /* 0x000fc400078e00ff */
[----:B------:R-:W-:Y:S01]  /*8e30*/  FMUL.FTZ R27, R30, R32 ;  /* 0x000000201e1b7220 */ /* 0x000fe20000410000 */
[----:B------:R-:W-:Y:S01]  /*8e40*/  LOP3.LUT R37, R14, 0xffff0000, RZ, 0xc0, !PT ;  /* 0xffff00000e257812 */ /* 0x000fe200078ec0ff */
[-C--:B------:R-:W-:Y:S01]  /*8e50*/  FFMA.FTZ R10, R20, R6.reuse, -R13 ;  /* 0x00000006140a7223 */ /* 0x080fe2000001080d */
[----:B------:R-:W-:Y:S01]  /*8e60*/  LOP3.LUT R5, R5, 0xffff0000, RZ, 0xc0, !PT ;  /* 0xffff000005057812 */ /* 0x000fe200078ec0ff */
[----:B------:R-:W-:Y:S01]  /*8e70*/  FFMA.FTZ R31, R26, R6, R31 ;  /* 0x000000061a1f7223 */ /* 0x000fe2000001001f */
[----:B------:R-:W-:Y:S01]  /*8e80*/  LOP3.LUT R7, R7, 0xffff0000, RZ, 0xc0, !PT ;  /* 0xffff000007077812 */ /* 0x000fe200078ec0ff */
[C---:B------:R-:W-:Y:S01]  /*8e90*/  FMUL.FTZ R13, R4.reuse, R32 ;  /* 0x00000020040d7220 */ /* 0x040fe20000410000 */
[-C--:B------:R-:W-:Y:S01]  /*8ea0*/  FFMA.FTZ R27, R4, R28.reuse, -R27 ;  /* 0x0000001c041b7223 */ /* 0x080fe2000001081b */
[----:B------:R-:W-:Y:S01]  /*8eb0*/  FMUL.FTZ R0, R39, R9 ;  /* 0x0000000927007220 */ /* 0x000fe20000410000 */
[----:B------:R-:W-:Y:S01]  /*8ec0*/  FMUL.FTZ R6, R41, R11 ;  /* 0x0000000b29067220 */ /* 0x000fe20000410000 */
[----:B------:R-:W-:Y:S01]  /*8ed0*/  FMUL.FTZ R4, R15, R9 ;  /* 0x000000090f047220 */ /* 0x000fe20000410000 */
[----:B------:R-:W-:Y:S01]  /*8ee0*/  FMUL.FTZ R20, R37, R11 ;  /* 0x0000000b25147220 */ /* 0x000fe20000410000 */
[----:B------:R-:W-:Y:S01]  /*8ef0*/  FFMA.FTZ R0, R15, R5, -R0 ;  /* 0x000000050f007223 */ /* 0x000fe20000010800 */
[----:B------:R-:W-:Y:S01]  /*8f00*/  FFMA.FTZ R14, R37, R7, -R6 ;  /* 0x00000007250e7223 */ /* 0x000fe20000010806 */
[----:B------:R-:W-:Y:S01]  /*8f10*/  FFMA.FTZ R13, R30, R28, R13 ;  /* 0x0000001c1e0d7223 */ /* 0x000fe2000001000d */
[----:B------:R-:W-:Y:S01]  /*8f20*/  FFMA.FTZ R12, R39, R5, R4 ;  /* 0x00000005270c7223 */ /* 0x000fe20000010004 */
[----:B------:R-:W-:Y:S01]  /*8f30*/  FFMA.FTZ R20, R41, R7, R20 ;  /* 0x0000000729147223 */ /* 0x000fe20000010014 */
[----:B------:R-:W-:-:S02]  /*8f40*/  F2FP.BF16.F32.PACK_AB R6, R10, R3 ;  /* 0x000000030a06723e */ /* 0x000fc400000010ff */
[----:B------:R-:W-:Y:S02]  /*8f50*/  F2FP.BF16.F32.PACK_AB R4, R29, R34 ;  /* 0x000000221d04723e */ /* 0x000fe400000010ff */
[----:B------:R-:W-:Y:S02]  /*8f60*/  F2FP.BF16.F32.PACK_AB R10, R31, R8 ;  /* 0x000000081f0a723e */ /* 0x000fe400000010ff */
[----:B------:R-:W-:Y:S02]  /*8f70*/  F2FP.BF16.F32.PACK_AB R5, R0, R33 ;  /* 0x000000210005723e */ /* 0x000fe400000010ff */
[----:B------:R-:W-:Y:S02]  /*8f80*/  F2FP.BF16.F32.PACK_AB R7, R14, R27 ;  /* 0x0000001b0e07723e */ /* 0x000fe400000010ff */
[----:B------:R-:W-:Y:S02]  /*8f90*/  F2FP.BF16.F32.PACK_AB R8, R25, R24 ;  /* 0x000000181908723e */ /* 0x000fe400000010ff */
[----:B------:R-:W-:-:S02]  /*8fa0*/  F2FP.BF16.F32.PACK_AB R9, R12, R35 ;  /* 0x000000230c09723e */ /* 0x000fc400000010ff */
[----:B------:R-:W-:Y:S01]  /*8fb0*/  F2FP.BF16.F32.PACK_AB R11, R20, R13 ;  /* 0x0000000d140b723e */ /* 0x000fe200000010ff */
[----:B------:R2:W-:Y:S04]  /*8fc0*/  STS.128 [R42+0x20400], R4 ;  /* 0x020400042a007388 */ /* 0x0005e80000000c00 */
[----:B------:R2:W-:Y:S02]  /*8fd0*/  STS.128 [R21+0x20400], R8 ;  /* 0x0204000815007388 */ /* 0x0005e40000000c00 */
.L_x_668:
[----:B------:R-:W-:Y:S05]  /*8fe0*/  BSYNC B0 ;  /* 0x0000000000007941 */ /* 0x000fea0003800000 */
.L_x_657:
[----:B------:R-:W-:Y:S01]  /*8ff0*/  @!PT LDS RZ, [RZ] ;  /* 0x00000000fffff984 */ /* 0x000fe20000000800 */
[----:B------:R-:W-:Y:S01]  /*9000*/  @!PT LDS RZ, [RZ] ;  /* 0x00000000fffff984 */ /* 0x000fe20000000800 */
[----:B------:R-:W-:Y:S01]  /*9010*/  @!PT LDS RZ, [RZ] ;  /* 0x00000000fffff984 */ /* 0x000fe20000000800 */
[----:B------:R-:W-:Y:S01]  /*9020*/  @!PT LDS RZ, [RZ] ;  /* 0x00000000fffff984 */ /* 0x000fe20000000800 */
[----:B------:R4:W-:Y:S06]  /*9030*/  MEMBAR.ALL.CTA ;  /* 0x0000000000007992 */ /* 0x0009ec0000008000 */
[----:B----4-:R-:W4:Y:S01]  /*9040*/  FENCE.VIEW.ASYNC.S ;  /* 0x00000000000073c6 */ /* 0x010f220000000000 */
[----:B------:R-:W-:Y:S05]  /*9050*/  WARPSYNC.ALL ;  /* 0x0000000000007948 */ /* 0x000fea0003800000 */
[----:B----4-:R-:W-:Y:S06]  /*9060*/  BAR.SYNC.DEFER_BLOCKING 0xd, 0x80 ;  /* 0x0342000000007b1d */ /* 0x010fec0000010000 */
.L_x_654:
[----:B------:R-:W-:-:S13]  /*9070*/  ISETP.NE.AND P0, PT, R185, 0x3, PT ;  /* 0x00000003b900780c */ /* 0x000fda0003f05270 */
[----:B------:R-:W-:Y:S05]  /*9080*/  @!P0 BRA `(.L_x_678) ;  /* 0x0000000000048947 */ /* 0x000fea0003800000 */
[----:B------:R-:W-:Y:S01]  /*9090*/  BPT.TRAP 0x1 ;  /* 0x000000040000795c */ /* 0x000fe20000300000 */
.L_x_678:
[----:B------:R-:W-:Y:S01]  /*90a0*/  IMAD R14, R18, 0x8, R2 ;  /* 0x00000008120e7824 */ /* 0x000fe200078e0202 */
[----:B------:R-:W-:-:S04]  /*90b0*/  SHF.L.U32 R15, R23, 0x1f, RZ ;  /* 0x0000001f170f7819 */ /* 0x000fc800000006ff */
[----:B------:R4:W0:Y:S01]  /*90c0*/  SYNCS.PHASECHK.TRANS64.TRYWAIT P1, [R14+URZ+0x28c30], R15 ;  /* 0x028c300f0e0075a7 */ /* 0x000822000802017f */
[----:B------:R-:W-:Y:S05]  /*90d0*/  @!P0 BRA `(.L_x_679) ;  /* 0x0000000000048947 */ /* 0x000fea0003800000 */
[----:B------:R-:W-:Y:S01]  /*90e0*/  BPT.TRAP 0x1 ;  /* 0x000000040000795c */ /* 0x000fe20000300000 */
.L_x_679:
[C---:B---3--:R-:W-:Y:S02]  /*90f0*/  VIADD R0, R2.reuse, 0x22400 ;  /* 0x0002240002007836 */ /* 0x048fe40000000000 */
[----:B01----:R-:W-:-:S03]  /*9100*/  VIADD R3, R2, 0x20400 ;  /* 0x0002040002037836 */ /* 0x003fc60000000000 */
[----:B------:R-:W-:Y:S02]  /*9110*/  SHF.R.U32.HI R0, RZ, 0x4, R0 ;  /* 0x00000004ff007819 */ /* 0x000fe40000011600 */
[----:B------:R-:W-:Y:S02]  /*9120*/  SHF.R.U32.HI R3, RZ, 0x4, R3 ;  /* 0x00000004ff037819 */ /* 0x000fe40000011603 */
[----:B------:R-:W-:Y:S02]  /*9130*/  LOP3.LUT R0, R0, 0x3fff, RZ, 0xc0, !PT ;  /* 0x00003fff00007812 */ /* 0x000fe400078ec0ff */
[----:B------:R-:W-:Y:S02]  /*9140*/  LOP3.LUT R3, R3, 0x3fff, RZ, 0xc0, !PT ;  /* 0x00003fff03037812 */ /* 0x000fe400078ec0ff */
[----:B------:R-:W-:Y:S01]  /*9150*/  LOP3.LUT R13, R0, 0x10000, RZ, 0xfc, !PT ;  /* 0x00010000000d7812 */ /* 0x000fe200078efcff */
[----:B------:R-:W-:Y:S06]  /*9160*/  @P1 BRA `(.L_x_680) ;  /* 0x0000000000081947 */ /* 0x000fec0003800000 */
[----:B------:R-:W0:Y:S02]  /*9170*/  SYNCS.PHASECHK.TRANS64.TRYWAIT P1, [R14+URZ+0x28c30], R15 ;  /* 0x028c300f0e0075a7 */ /* 0x000e24000802017f */
[----:B0-----:R-:W-:Y:S05]  /*9180*/  @!P1 BRA `(.L_x_681) ;  /* 0x000000e400789947 */ /* 0x001fea0003800000 */
.L_x_680:
[----:B--2---:R-:W-:Y:S01]  /*9190*/  IMAD R10, R18, 0x200, R13 ;  /* 0x00000200120a7824 */ /* 0x004fe200078e020d */
[----:B------:R-:W-:Y:S01]  /*91a0*/  LOP3.LUT R4, R3, 0x10000, RZ, 0xfc, !PT ;  /* 0x0001000003047812 */ /* 0x000fe200078efcff */
[----:B------:R-:W-:Y:S01]  /*91b0*/  IMAD.MOV.U32 R5, RZ, RZ, 0x40000040 ;  /* 0x40000040ff057424 */ /* 0x000fe200078e00ff */
[----:B------:R-:W-:Y:S05]  /*91c0*/  WARPSYNC.ALL ;  /* 0x0000000000007948 */ /* 0x000fea0003800000 */
[----:B------:R-:W-:Y:S01]  /*91d0*/  IMAD.MOV.U32 R11, RZ, RZ, 0x40000040 ;  /* 0x40000040ff0b7424 */ /* 0x000fe200078e00ff */
[C---:B------:R-:W-:Y:S01]  /*91e0*/  R2UR UR4, R4.reuse ;  /* 0x00000000040472ca */ /* 0x040fe200000e0000 */
[----:B-----5:R-:W-:Y:S01]  /*91f0*/  WARPGROUP.ARRIVE ;  /* 0x00000000000079c5 */ /* 0x020fe20000000000 */
[----:B------:R-:W-:Y:S01]  /*9200*/  R2UR UR5, R5 ;  /* 0x00000000050572ca */ /* 0x000fe200000e0000 */
[----:B------:R-:W-:Y:S01]  /*9210*/  VIADD R8, R4, 0x2 ;  /* 0x0000000204087836 */ /* 0x000fe20000000000 */
[C---:B------:R-:W-:Y:S01]  /*9220*/  R2UR UR6, R10.reuse ;  /* 0x000000000a0672ca */ /* 0x040fe200000e0000 */
[----:B------:R-:W-:Y:S01]  /*9230*/  VIADD R6, R10, 0x2 ;  /* 0x000000020a067836 */ /* 0x000fe20000000000 */
[----:B------:R-:W-:Y:S01]  /*9240*/  R2UR UR7, R11 ;  /* 0x000000000b0772ca */ /* 0x000fe200000e0000 */
[----:B------:R-:W-:-:S02]  /*9250*/  IMAD.MOV.U32 R9, RZ, RZ, 0x40000040 ;  /* 0x40000040ff097424 */ /* 0x000fc400078e00ff */
[----:B------:R-:W-:Y:S02]  /*9260*/  IMAD.MOV.U32 R7, RZ, RZ, 0x40000040 ;  /* 0x40000040ff077424 */ /* 0x000fe400078e00ff */
[C---:B------:R-:W-:Y:S02]  /*9270*/  VIADD R20, R10.reuse, 0x4 ;  /* 0x000000040a147836 */ /* 0x040fe40000000000 */
[----:B------:R-:W-:Y:S02]  /*9280*/  IMAD.MOV.U32 R21, RZ, RZ, 0x40000040 ;  /* 0x40000040ff157424 */ /* 0x000fe400078e00ff */
[----:B------:R-:W-:Y:S02]  /*9290*/  VIADD R10, R10, 0x6 ;  /* 0x000000060a0a7836 */ /* 0x000fe40000000000 */
[----:B------:R-:W-:Y:S02]  /*92a0*/  IMAD.MOV.U32 R5, RZ, RZ, 0x40000040 ;  /* 0x40000040ff057424 */ /* 0x000fe400078e00ff */
[----:B------:R-:W-:Y:S01]  /*92b0*/  HGMMA.64x64x16.F32.BF16 R24, gdesc[UR4], RZ, !UPT, gsb0 ;  /* 0x00e00000041879f0 */ /* 0x000fe2000c0018ff */
[----:B------:R-:W-:Y:S01]  /*92c0*/  R2UR UR4, R8 ;  /* 0x00000000080472ca */ /* 0x000fe200000e0000 */
[----:B------:R-:W-:Y:S01]  /*92d0*/  IMAD.MOV.U32 R11, RZ, RZ, 0x40000040 ;  /* 0x40000040ff0b7424 */ /* 0x000fe200078e00ff */
[----:B------:R-:W-:-:S02]  /*92e0*/  R2UR UR5, R9 ;  /* 0x00000000090572ca */ /* 0x000fc400000e0000 */
[----:B------:R-:W-:Y:S01]  /*92f0*/  R2UR UR6, R6 ;  /* 0x00000000060672ca */ /* 0x000fe200000e0000 */
[C---:B------:R-:W-:Y:S01]  /*9300*/  VIADD R6, R4.reuse, 0x4 ;  /* 0x0000000404067836 */ /* 0x040fe20000000000 */
[----:B------:R-:W-:Y:S01]  /*9310*/  R2UR UR7, R7 ;  /* 0x00000000070772ca */ /* 0x000fe200000e0000 */
[----:B------:R-:W-:Y:S02]  /*9320*/  IMAD.MOV.U32 R7, RZ, RZ, 0x40000040 ;  /* 0x40000040ff077424 */ /* 0x000fe400078e00ff */
[----:B------:R-:W-:Y:S01]  /*9330*/  VIADD R4, R4, 0x6 ;  /* 0x0000000604047836 */ /* 0x000fe20000000000 */
[----:B------:R-:W-:Y:S02]  /*9340*/  WARPGROUP.DEPBAR.LE gsb0, 0x0 ;  /* 0x00008000000079c5 */ /* 0x000fe40000010000 */
[----:B------:R-:W-:-:S07]  /*9350*/  WARPGROUP.ARRIVE ;  /* 0x00000000000079c5 */ /* 0x000fce0000000000 */
[----:B------:R-:W-:Y:S01]  /*9360*/  HGMMA.64x64x16.F32.BF16 R24, gdesc[UR4], R24, gsb0 ;  /* 0x00e00000041879f0 */ /* 0x000fe20008001818 */
[----:B------:R-:W-:Y:S02]  /*9370*/  R2UR UR4, R6 ;  /* 0x00000000060472ca */ /* 0x000fe400000e0000 */
[----:B------:R-:W-:Y:S02]  /*9380*/  R2UR UR5, R7 ;  /* 0x00000000070572ca */ /* 0x000fe400000e0000 */
[----:B------:R-:W-:Y:S02]  /*9390*/  R2UR UR6, R20 ;  /* 0x00000000140672ca */ /* 0x000fe400000e0000 */
[----:B------:R-:W-:Y:S01]  /*93a0*/  R2UR UR7, R21 ;  /* 0x00000000150772ca */ /* 0x000fe200000e0000 */
[----:B------:R-:W-:Y:S02]  /*93b0*/  WARPGROUP.DEPBAR.LE gsb0, 0x0 ;  /* 0x00008000000079c5 */ /* 0x000fe40000010000 */
[----:B------:R-:W-:-:S10]  /*93c0*/  WARPGROUP.ARRIVE ;  /* 0x00000000000079c5 */ /* 0x000fd40000000000 */
[----:B------:R-:W-:Y:S01]  /*93d0*/  HGMMA.64x64x16.F32.BF16 R24, gdesc[UR4], R24, gsb0 ;  /* 0x00e00000041879f0 */ /* 0x000fe20008001818 */
[----:B------:R-:W-:Y:S02]  /*93e0*/  R2UR UR4, R4 ;  /* 0x00000000040472ca */ /* 0x000fe400000e0000 */
[----:B------:R-:W-:Y:S02]  /*93f0*/  R2UR UR5, R5 ;  /* 0x00000000050572ca */ /* 0x000fe400000e0000 */
[----:B------:R-:W-:Y:S02]  /*9400*/  R2UR UR6, R10 ;  /* 0x000000000a0672ca */ /* 0x000fe400000e0000 */
[----:B------:R-:W-:Y:S01]  /*9410*/  R2UR UR7, R11 ;  /* 0x000000000b0772ca */ /* 0x000fe200000e0000 */
[----:B------:R-:W-:Y:S02]  /*9420*/  WARPGROUP.DEPBAR.LE gsb0, 0x0 ;  /* 0x00008000000079c5 */ /* 0x000fe40000010000 */
[----:B------:R-:W-:-:S10]  /*9430*/  WARPGROUP.ARRIVE ;  /* 0x00000000000079c5 */ /* 0x000fd40000000000 */
[----:B------:R-:W-:Y:S03]  /*9440*/  HGMMA.64x64x16.F32.BF16 R24, gdesc[UR4], R24, gsb0 ;  /* 0x00e00000041879f0 */ /* 0x000fe60008001818 */
[----:B------:R-:W-:Y:S02]  /*9450*/  WARPGROUP.DEPBAR.LE gsb0, 0x0 ;  /* 0x00008000000079c5 */ /* 0x000fe40000010000 */
[----:B------:R-:W-:Y:S05]  /*9460*/  @!P0 BRA `(.L_x_682) ;  /* 0x0000000000048947 */ /* 0x000fea0003800000 */
[----:B------:R-:W-:Y:S01]  /*9470*/  BPT.TRAP 0x1 ;  /* 0x000000040000795c */ /* 0x000fe20000300000 */
.L_x_682:
[----:B------:R-:W-:Y:S01]  /*9480*/  IMAD R3, R215, -0x40, R168 ;  /* 0xffffffc0d7037824 */ /* 0x000fe200078e02a8 */
[----:B------:R-:W-:-:S04]  /*9490*/  ULDC UR4, c[0x0][0x988] ;  /* 0x0002620000047ab9 */ /* 0x000fc80000000800 */
[----:B------:R-:W-:-:S04]  /*94a0*/  IADD3 R3, -R214, 0x40, R3 ;  /* 0x00000040d6037810 */ /* 0x000fc80007ffe103 */
[C---:B------:R-:W-:Y:S02]  /*94b0*/  ISETP.GT.AND P5, PT, R3.reuse, RZ, PT ;  /* 0x000000ff0300720c */ /* 0x040fe40003fa4270 */
[C---:B------:R-:W-:Y:S02]  /*94c0*/  ISETP.GT.AND P4, PT, R3.reuse, 0x1, PT ;  /* 0x000000010300780c */ /* 0x040fe40003f84270 */
[----:B------:R-:W-:Y:S02]  /*94d0*/  ISETP.GT.AND P3, PT, R3, 0x8, PT ;  /* 0x000000080300780c */ /* 0x000fe40003f64270 */
[----:B------:R-:W-:Y:S02]  /*94e0*/  FSEL R24, R24, -INF , P5 ;  /* 0xff80000018187808 */ /* 0x000fe40002800000 */
[----:B------:R-:W-:Y:S02]  /*94f0*/  FSEL R25, R25, -INF , P4 ;  /* 0xff80000019197808 */ /* 0x000fe40002000000 */
[----:B------:R-:W-:-:S02]  /*9500*/  ISETP.GT.AND P2, PT, R3, 0x9, PT ;  /* 0x000000090300780c */ /* 0x000fc40003f44270 */
[----:B------:R-:W-:Y:S02]  /*9510*/  FSEL R28, R28, -INF , P3 ;  /* 0xff8000001c1c7808 */ /* 0x000fe40001800000 */
[----:B------:R-:W-:Y:S02]  /*9520*/  FMNMX.FTZ R11, R24, R25, !PT ;  /* 0x00000019180b7209 */ /* 0x000fe40007810000 */
[----:B------:R-:W-:Y:S02]  /*9530*/  ISETP.GT.AND P1, PT, R3, 0x10, PT ;  /* 0x000000100300780c */ /* 0x000fe40003f24270 */
[----:B------:R-:W-:Y:S02]  /*9540*/  FSEL R20, R29, -INF , P2 ;  /* 0xff8000001d147808 */ /* 0x000fe40001000000 */
        /* <DEDUP_REMOVED lines=9> */
[C---:B------:R-:W-:Y:S02]  /*95e0*/  ISETP.GT.AND P4, PT, R3.reuse, 0x19, PT ;  /* 0x000000190300780c */ /* 0x040fe40003f84270 */
        /* <DEDUP_REMOVED lines=38> */
[----:B------:R-:W-:Y:S02]  /*9850*/  FMNMX.FTZ R3, R30, R3, !PT ;  /* 0x000000031e037209 */ /* 0x000fe40007810000 */
[----:B------:R-:W-:Y:S01]  /*9860*/  FSEL R46, R46, -INF , P1 ;  /* 0xff8000002e2e7808 */ /* 0x000fe20000800000 */
[----:B------:R-:W1:Y:S01]  /*9870*/  SHFL.BFLY PT, R0, R21, 0x2, 0x1f ;  /* 0x0c401f0015007f89 */ /* 0x000e6200000e0000 */
        /* <DEDUP_REMOVED lines=8> */
[----:B------:R-:W-:-:S02]  /*9900*/  FSEL R74, R55, -INF , P2 ;  /* 0xff800000374a7808 */ /* 0x000fc40001000000 */
[----:B------:R-:W-:-:S04]  /*9910*/  FMNMX.FTZ R11, R40, R11, !PT ;  /* 0x0000000b280b7209 */ /* 0x000fc80007810000 */
[----:B------:R-:W-:Y:S02]  /*9920*/  FMNMX.FTZ R11, R42, R11, !PT ;  /* 0x0000000b2a0b7209 */ /* 0x000fe40007810000 */
[----:B-1----:R-:W-:Y:S02]  /*9930*/  FMNMX.FTZ R29, R21, R0, !PT ;  /* 0x00000000151d7209 */ /* 0x002fe40007810000 */
[----:B------:R-:W-:-:S03]  /*9940*/  FMNMX.FTZ R11, R44, R11, !PT ;  /* 0x0000000b2c0b7209 */ /* 0x000fc60007810000 */
[----:B------:R-:W1:Y:S01]  /*9950*/  SHFL.BFLY PT, R0, R29, 0x1, 0x1f ;  /* 0x0c201f001d007f89 */ /* 0x000e6200000e0000 */
[----:B------:R-:W-:-:S04]  /*9960*/  FMNMX.FTZ R11, R46, R11, !PT ;  /* 0x0000000b2e0b7209 */ /* 0x000fc80007810000 */
[----:B------:R-:W-:-:S04]  /*9970*/  FMNMX.FTZ R11, R48, R11, !PT ;  /* 0x0000000b300b7209 */ /* 0x000fc80007810000 */
[----:B------:R-:W-:Y:S02]  /*9980*/  FMNMX.FTZ R11, R50, R11, !PT ;  /* 0x0000000b320b7209 */ /* 0x000fe40007810000 */
[----:B-1----:R-:W-:-:S04]  /*9990*/  FMNMX.FTZ R0, R29, R0, !PT ;  /* 0x000000001d007209 */ /* 0x002fc80007810000 */
[C---:B------:R-:W-:Y:S01]  /*99a0*/  FSETP.NEU.FTZ.AND P1, PT, R0.reuse, -INF , PT ;  /* 0xff8000000000780b */ /* 0x040fe20003f3d000 */
[----:B------:R-:W-:-:S05]  /*99b0*/  FMUL.FTZ R21, R0, R3 ;  /* 0x0000000300157220 */ /* 0x000fca0000410000 */
[----:B------:R-:W-:-:S05]  /*99c0*/  FSEL R29, R21, RZ, P1 ;  /* 0x000000ff151d7208 */ /* 0x000fca0000800000 */
[-CC-:B------:R-:W-:Y:S01]  /*99d0*/  FFMA.FTZ R21, R24, R3.reuse, -R29.reuse ;  /* 0x0000000318157223 */ /* 0x180fe2000001081d */
[----:B------:R-:W-:Y:S01]  /*99e0*/  FSEL R24, R51, -INF , P4 ;  /* 0xff80000033187808 */ /* 0x000fe20002000000 */
[-CC-:B------:R-:W-:Y:S01]  /*99f0*/  FFMA.FTZ R31, R20, R3.reuse, -R29.reuse ;  /* 0x00000003141f7223 */ /* 0x180fe2000001081d */
[--C-:B------:R-:W-:Y:S01]  /*9a00*/  FFMA.FTZ R25, R25, R3, -R29.reuse ;  /* 0x0000000319197223 */ /* 0x100fe2000001081d */
[----:B------:R-:W-:Y:S01]  /*9a10*/  MUFU.EX2 R152, R21 ;  /* 0x0000001500987308 */ /* 0x000fe20000000800 */
[----:B------:R-:W-:Y:S01]  /*9a20*/  FMNMX.FTZ R11, R24, R11, !PT ;  /* 0x0000000b180b7209 */ /* 0x000fe20007810000 */
[-CC-:B------:R-:W-:Y:S01]  /*9a30*/  FFMA.FTZ R28, R28, R3.reuse, -R29.reuse ;  /* 0x000000031c1c7223 */ /* 0x180fe2000001081d */
[-CC-:B------:R-:W-:Y:S01]  /*9a40*/  FFMA.FTZ R32, R32, R3.reuse, -R29.reuse ;  /* 0x0000000320207223 */ /* 0x180fe2000001081d */
[--C-:B------:R-:W-:Y:S01]  /*9a50*/  FFMA.FTZ R58, R58, R3, -R29.reuse ;  /* 0x000000033a3a7223 */ /* 0x100fe2000001081d */
[----:B------:R-:W-:Y:S01]  /*9a60*/  FMNMX.FTZ R11, R54, R11, !PT ;  /* 0x0000000b360b7209 */ /* 0x000fe20007810000 */
[-CC-:B------:R-:W-:Y:S01]  /*9a70*/  FFMA.FTZ R36, R36, R3.reuse, -R29.reuse ;  /* 0x0000000324247223 */ /* 0x180fe2000001081d */
[--C-:B------:R-:W-:Y:S01]  /*9a80*/  FFMA.FTZ R60, R60, R3, -R29.reuse ;  /* 0x000000033c3c7223 */ /* 0x100fe2000001081d */
[----:B------:R-:W1:Y:S01]  /*9a90*/  MUFU.EX2 R25, R25 ;  /* 0x0000001900197308 */ /* 0x000e620000000800 */
[----:B------:R-:W-:Y:S01]  /*9aa0*/  FMNMX.FTZ R11, R74, R11, !PT ;  /* 0x0000000b4a0b7209 */ /* 0x000fe20007810000 */
[-CC-:B------:R-:W-:Y:S01]  /*9ab0*/  FFMA.FTZ R62, R62, R3.reuse, -R29.reuse ;  /* 0x000000033e3e7223 */ /* 0x180fe2000001081d */
[-CC-:B------:R-:W-:Y:S01]  /*9ac0*/  FFMA.FTZ R64, R64, R3.reuse, -R29.reuse ;  /* 0x0000000340407223 */ /* 0x180fe2000001081d */
[-CC-:B------:R-:W-:Y:S01]  /*9ad0*/  FFMA.FTZ R66, R66, R3.reuse, -R29.reuse ;  /* 0x0000000342427223 */ /* 0x180fe2000001081d */
[-CC-:B------:R-:W-:Y:S01]  /*9ae0*/  FFMA.FTZ R68, R68, R3.reuse, -R29.reuse ;  /* 0x0000000344447223 */ /* 0x180fe2000001081d */
[----:B------:R-:W2:Y:S01]  /*9af0*/  SHFL.BFLY PT, R20, R11, 0x2, 0x1f ;  /* 0x0c401f000b147f89 */ /* 0x000ea200000e0000 */
[-CC-:B------:R-:W-:Y:S01]  /*9b00*/  FFMA.FTZ R70, R70, R3.reuse, -R29.reuse ;  /* 0x0000000346467223 */ /* 0x180fe2000001081d */
[----:B------:R-:W-:Y:S01]  /*9b10*/  MUFU.EX2 R28, R28 ;  /* 0x0000001c001c7308 */ /* 0x000fe20000000800 */
[-CC-:B------:R-:W-:Y:S01]  /*9b20*/  FFMA.FTZ R72, R72, R3.reuse, -R29.reuse ;  /* 0x0000000348487223 */ /* 0x180fe2000001081d */
[-CC-:B------:R-:W-:Y:S01]  /*9b30*/  FFMA.FTZ R52, R52, R3.reuse, -R29.reuse ;  /* 0x0000000334347223 */ /* 0x180fe2000001081d */
[----:B------:R-:W-:-:S05]  /*9b40*/  FFMA.FTZ R29, R76, R3, -R29 ;  /* 0x000000034c1d7223 */ /* 0x000fca000001081d */
[----:B------:R-:W3:Y:S01]  /*9b50*/  MUFU.EX2 R31, R31 ;  /* 0x0000001f001f7308 */ /* 0x000ee20000000800 */
[----:B-1----:R-:W-:Y:S01]  /*9b60*/  FADD.FTZ R43, R152, R25 ;  /* 0x00000019982b7221 */ /* 0x002fe20000010000 */
[----:B------:R-:W-:-:S06]  /*9b70*/  F2FP.BF16.F32.PACK_AB R152, R25, R152 ;  /* 0x000000981998723e */ /* 0x000fcc00000010ff */
[----:B------:R-:W-:Y:S01]  /*9b80*/  MUFU.EX2 R32, R32 ;  /* 0x0000002000207308 */ /* 0x000fe20000000800 */
[----:B--2---:R-:W-:-:S07]  /*9b90*/  FMNMX.FTZ R21, R11, R20, !PT ;  /* 0x000000140b157209 */ /* 0x004fce0007810000 */
[----:B------:R-:W1:Y:S01]  /*9ba0*/  MUFU.EX2 R33, R58 ;  /* 0x0000003a00217308 */ /* 0x000e620000000800 */
[----:B---3--:R-:W-:Y:S01]  /*9bb0*/  F2FP.BF16.F32.PACK_AB R154, R31, R28 ;  /* 0x0000001c1f9a723e */ /* 0x008fe200000010ff */
[----:B------:R-:W2:Y:S06]  /*9bc0*/  SHFL.BFLY PT, R20, R21, 0x1, 0x1f ;  /* 0x0c201f0015147f89 */ /* 0x000eac00000e0000 */
[----:B------:R-:W-:Y:S08]  /*9bd0*/  MUFU.EX2 R36, R36 ;  /* 0x0000002400247308 */ /* 0x000ff00000000800 */
[----:B------:R-:W3:Y:S01]  /*9be0*/  MUFU.EX2 R35, R60 ;  /* 0x0000003c00237308 */ /* 0x000ee20000000800 */
[----:B-1----:R-:W-:-:S07]  /*9bf0*/  F2FP.BF16.F32.PACK_AB R156, R33, R32 ;  /* 0x00000020219c723e */ /* 0x002fce00000010ff */
[----:B------:R-:W-:Y:S01]  /*9c00*/  MUFU.EX2 R62, R62 ;  /* 0x0000003e003e7308 */ /* 0x000fe20000000800 */
[----:B--2---:R-:W-:-:S04]  /*9c10*/  FMNMX.FTZ R20, R21, R20, !PT ;  /* 0x0000001415147209 */ /* 0x004fc80007810000 */
[C---:B------:R-:W-:Y:S01]  /*9c20*/  FSETP.NEU.FTZ.AND P1, PT, R20.reuse, -INF , PT ;  /* 0xff8000001400780b */ /* 0x040fe20003f3d000 */
[----:B------:R-:W-:Y:S02]  /*9c30*/  FMUL.FTZ R39, R20, R3 ;  /* 0x0000000314277220 */ /* 0x000fe40000410000 */
[----:B------:R-:W1:Y:S01]  /*9c40*/  MUFU.EX2 R11, R64 ;  /* 0x00000040000b7308 */ /* 0x000e620000000800 */
[----:B---3--:R-:W-:Y:S02]  /*9c50*/  F2FP.BF16.F32.PACK_AB R158, R35, R36 ;  /* 0x00000024239e723e */ /* 0x008fe400000010ff */
[----:B------:R-:W-:-:S05]  /*9c60*/  FSEL R39, R39, RZ, P1 ;  /* 0x000000ff27277208 */ /* 0x000fca0000800000 */
[----:B------:R-:W-:Y:S01]  /*9c70*/  MUFU.EX2 R66, R66 ;  /* 0x0000004200427308 */ /* 0x000fe20000000800 */
[-CC-:B------:R-:W-:Y:S01]  /*9c80*/  FFMA.FTZ R26, R26, R3.reuse, -R39.reuse ;  /* 0x000000031a1a7223 */ /* 0x180fe20000010827 */
[-CC-:B------:R-:W-:Y:S01]  /*9c90*/  FFMA.FTZ R27, R27, R3.reuse, -R39.reuse ;  /* 0x000000031b1b7223 */ /* 0x180fe20000010827 */
[-CC-:B------:R-:W-:Y:S01]  /*9ca0*/  FFMA.FTZ R30, R30, R3.reuse, -R39.reuse ;  /* 0x000000031e1e7223 */ /* 0x180fe20000010827 */
[-CC-:B------:R-:W-:Y:S01]  /*9cb0*/  FFMA.FTZ R10, R10, R3.reuse, -R39.reuse ;  /* 0x000000030a0a7223 */ /* 0x180fe20000010827 */
[-CC-:B------:R-:W-:Y:S01]  /*9cc0*/  FFMA.FTZ R34, R34, R3.reuse, -R39.reuse ;  /* 0x0000000322227223 */ /* 0x180fe20000010827 */
[-CC-:B------:R-:W-:Y:S01]  /*9cd0*/  FFMA.FTZ R12, R12, R3.reuse, -R39.reuse ;  /* 0x000000030c0c7223 */ /* 0x180fe20000010827 */
[-CC-:B------:R-:W-:Y:S01]  /*9ce0*/  FFMA.FTZ R38, R38, R3.reuse, -R39.reuse ;  /* 0x0000000326267223 */ /* 0x180fe20000010827 */
        /* <DEDUP_REMOVED lines=8> */
[----:B------:R-:W2:Y:S01]  /*9d70*/  MUFU.EX2 R27, R27 ;  /* 0x0000001b001b7308 */ /* 0x000ea20000000800 */
[-CC-:B------:R-:W-:Y:S01]  /*9d80*/  FFMA.FTZ R54, R54, R3.reuse, -R39.reuse ;  /* 0x0000000336367223 */ /* 0x180fe20000010827 */
[----:B------:R-:W-:Y:S01]  /*9d90*/  FFMA.FTZ R39, R74, R3, -R39 ;  /* 0x000000034a277223 */ /* 0x000fe20000010827 */
[----:B-1----:R-:W-:-:S05]  /*9da0*/  F2FP.BF16.F32.PACK_AB R160, R11, R62 ;  /* 0x0000003e0ba0723e */ /* 0x002fca00000010ff */
[----:B------:R-:W1:Y:S08]  /*9db0*/  MUFU.EX2 R30, R30 ;  /* 0x0000001e001e7308 */ /* 0x000e700000000800 */
[----:B------:R3:W5:Y:S01]  /*9dc0*/  MUFU.EX2 R155, R10 ;  /* 0x0000000a009b7308 */ /* 0x0007620000000800 */
[----:B--2---:R-:W-:-:S07]  /*9dd0*/  F2FP.BF16.F32.PACK_AB R153, R27, R26 ;  /* 0x0000001a1b99723e */ /* 0x004fce00000010ff */
[----:B------:R-:W2:Y:S01]  /*9de0*/  MUFU.EX2 R34, R34 ;  /* 0x0000002200227308 */ /* 0x000ea20000000800 */
[----:B---3--:R-:W-:-:S05]  /*9df0*/  VIADD R10, R14, 0x28c40 ;  /* 0x00028c400e0a7836 */ /* 0x008fca0000000000 */
[----:B------:R-:W-:Y:S02]  /*9e00*/  PRMT R10, R193, 0x654, R10 ;  /* 0x00000654c10a7816 */ /* 0x000fe4000000000a */
[----:B------:R3:W0:Y:S02]  /*9e10*/  MUFU.EX2 R157, R12 ;  /* 0x0000000c009d7308 */ /* 0x0006240000000800 */
[----:B------:R2:W-:Y:S06]  /*9e20*/  SYNCS.ARRIVE.TRANS64.RED.A1T0 RZ, [R10+URZ], RZ ;  /* 0x000000ff0aff79a7 */ /* 0x0005ec000810043f */
[----:B------:R-:W4:Y:S01]  /*9e30*/  MUFU.EX2 R38, R38 ;  /* 0x0000002600267308 */ /* 0x000f220000000800 */
[----:B---3--:R-:W-:Y:S01]  /*9e40*/  FADD.FTZ R12, R28, R43 ;  /* 0x0000002b1c0c7221 */ /* 0x008fe20000010000 */
[----:B------:R-:W-:-:S03]  /*9e50*/  FADD.FTZ R43, R26, R27 ;  /* 0x0000001b1a2b7221 */ /* 0x000fc60000010000 */
[----:B------:R-:W-:Y:S01]  /*9e60*/  FADD.FTZ R45, R31, R12 ;  /* 0x0000000c1f2d7221 */ /* 0x000fe20000010000 */
[----:B-1----:R-:W-:Y:S02]  /*9e70*/  FADD.FTZ R12, R30, R43 ;  /* 0x0000002b1e0c7221 */ /* 0x002fe40000010000 */
[----:B------:R1:W3:Y:S08]  /*9e80*/  MUFU.EX2 R159, R40 ;  /* 0x00000028009f7308 */ /* 0x0002f00000000800 */
[----:B------:R-:W3:Y:S01]  /*9e90*/  MUFU.EX2 R42, R42 ;  /* 0x0000002a002a7308 */ /* 0x000ee20000000800 */
[----:B-1----:R-:W-:Y:S01]  /*9ea0*/  FADD.FTZ R40, R32, R45 ;  /* 0x0000002d20287221 */ /* 0x002fe20000010000 */
[C---:B-----5:R-:W-:Y:S01]  /*9eb0*/  FADD.FTZ R45, R155.reuse, R12 ;  /* 0x0000000c9b2d7221 */ /* 0x060fe20000010000 */
[----:B------:R-:W-:Y:S01]  /*9ec0*/  F2FP.BF16.F32.PACK_AB R155, R155, R30 ;  /* 0x0000001e9b9b723e */ /* 0x000fe200000010ff */
[----:B------:R-:W-:Y:S01]  /*9ed0*/  BAR.SYNC.DEFER_BLOCKING 0xf, 0x100 ;  /* 0x03c4000000007b1d */ /* 0x000fe20000010000 */
[----:B------:R-:W-:Y:S01]  /*9ee0*/  FADD.FTZ R47, R33, R40 ;  /* 0x00000028212f7221 */ /* 0x000fe20000010000 */
[----:B--2---:R-:W-:-:S03]  /*9ef0*/  FADD.FTZ R10, R34, R45 ;  /* 0x0000002d220a7221 */ /* 0x004fc60000010000 */
[----:B------:R-:W-:Y:S01]  /*9f00*/  FADD.FTZ R12, R36, R47 ;  /* 0x0000002f240c7221 */ /* 0x000fe20000010000 */
[----:B------:R-:W1:Y:S01]  /*9f10*/  MUFU.EX2 R161, R44 ;  /* 0x0000002c00a17308 */ /* 0x000e620000000800 */
[C---:B0-----:R-:W-:Y:S01]  /*9f20*/  FADD.FTZ R25, R157.reuse, R10 ;  /* 0x0000000a9d197221 */ /* 0x041fe20000010000 */
[----:B------:R-:W-:Y:S01]  /*9f30*/  F2FP.BF16.F32.PACK_AB R157, R157, R34 ;  /* 0x000000229d9d723e */ /* 0x000fe200000010ff */
[----:B------:R-:W-:Y:S02]  /*9f40*/  FADD.FTZ R45, R35, R12 ;  /* 0x0000000c232d7221 */ /* 0x000fe40000010000 */
[----:B----4-:R-:W-:Y:S02]  /*9f50*/  FADD.FTZ R10, R38, R25 ;  /* 0x00000019260a7221 */ /* 0x010fe40000010000 */
[----:B------:R-:W-:Y:S01]  /*9f60*/  FADD.FTZ R12, R62, R45 ;  /* 0x0000002d3e0c7221 */ /* 0x000fe20000010000 */
[----:B------:R-:W0:Y:S01]  /*9f70*/  MUFU.EX2 R46, R46 ;  /* 0x0000002e002e7308 */ /* 0x000e220000000800 */
[C---:B---3--:R-:W-:Y:S01]  /*9f80*/  FADD.FTZ R25, R159.reuse, R10 ;  /* 0x0000000a9f197221 */ /* 0x048fe20000010000 */
[----:B------:R-:W-:Y:S01]  /*9f90*/  F2FP.BF16.F32.PACK_AB R159, R159, R38 ;  /* 0x000000269f9f723e */ /* 0x000fe200000010ff */
[----:B------:R-:W-:-:S02]  /*9fa0*/  FADD.FTZ R31, R11, R12 ;  /* 0x0000000c0b1f7221 */ /* 0x000fc40000010000 */
[----:B------:R-:W-:-:S03]  /*9fb0*/  FADD.FTZ R10, R42, R25 ;  /* 0x000000192a0a7221 */ /* 0x000fc60000010000 */
[----:B------:R-:W2:Y:S01]  /*9fc0*/  MUFU.EX2 R37, R68 ;  /* 0x0000004400257308 */ /* 0x000ea20000000800 */
[C---:B-1----:R-:W-:Y:S01]  /*9fd0*/  FADD.FTZ R11, R161.reuse, R10 ;  /* 0x0000000aa10b7221 */ /* 0x042fe20000010000 */
[----:B------:R-:W-:Y:S01]  /*9fe0*/  FADD.FTZ R10, R66, R31 ;  /* 0x0000001f420a7221 */ /* 0x000fe20000010000 */
[----:B------:R-:W-:Y:S01]  /*9ff0*/  F2FP.BF16.F32.PACK_AB R161, R161, R42 ;  /* 0x0000002aa1a1723e */ /* 0x000fe200000010ff */
[----:B------:R1:W-:Y:S04]  /*a000*/  STSM.16.M88.4 [R217+0x26800], R152 ;  /* 0x02680098d9007844 */ /* 0x0003e80000000200 */
[----:B------:R-:W3:Y:S01]  /*a010*/  MUFU.EX2 R41, R48 ;  /* 0x0000003000297308 */ /* 0x000ee20000000800 */
[----:B0-----:R-:W-:Y:S01]  /*a020*/  FADD.FTZ R12, R46, R11 ;  /* 0x0000000b2e0c7221 */ /* 0x001fe20000010000 */
[----:B------:R1:W-:Y:S06]  /*a030*/  STSM.16.M88.4 [R218], R156 ;  /* 0x0000009cda007844 */ /* 0x0003ec0000000200 */
[----:B------:R-:W-:Y:S01]  /*a040*/  MUFU.EX2 R70, R70 ;  /* 0x0000004600467308 */ /* 0x000fe20000000800 */
[C---:B--2---:R-:W-:Y:S01]  /*a050*/  F2FP.BF16.F32.PACK_AB R162, R37.reuse, R66 ;  /* 0x0000004225a2723e */ /* 0x044fe200000010ff */
[----:B------:R-:W-:-:S06]  /*a060*/  FADD.FTZ R37, R37, R10 ;  /* 0x0000000a25257221 */ /* 0x000fcc0000010000 */
[----:B------:R-:W0:Y:S01]  /*a070*/  MUFU.EX2 R21, R72 ;  /* 0x0000004800157308 */ /* 0x000e220000000800 */
[C---:B---3--:R-:W-:Y:S01]  /*a080*/  F2FP.BF16.F32.PACK_AB R163, R41.reuse, R46 ;  /* 0x0000002e29a3723e */ /* 0x048fe200000010ff */
[----:B------:R-:W-:-:S04]  /*a090*/  FADD.FTZ R41, R41, R12 ;  /* 0x0000000c29297221 */ /* 0x000fc80000010000 */
[----:B------:R1:W-:Y:S02]  /*a0a0*/  STSM.16.M88.4 [R220], R160 ;  /* 0x000000a0dc007844 */ /* 0x0003e40000000200 */
        /* <DEDUP_REMOVED lines=9> */
[----:B------:R-:W-:Y:S02]  /*a140*/  FADD.FTZ R43, R43, R50 ;  /* 0x000000322b2b7221 */ /* 0x000fe40000010000 */
[----:B------:R-:W-:Y:S01]  /*a150*/  MUFU.EX2 R54, R54 ;  /* 0x0000003600367308 */ /* 0x000fe20000000800 */
[----:B0-----:R-:W-:-:S07]  /*a160*/  FADD.FTZ R10, R52, R21 ;  /* 0x00000015340a7221 */ /* 0x001fce0000010000 */
[----:B------:R-:W0:Y:S01]  /*a170*/  MUFU.EX2 R39, R39 ;  /* 0x0000002700277308 */ /* 0x000e220000000800 */
[C---:B---3--:R-:W-:Y:S01]  /*a180*/  F2FP.BF16.F32.PACK_AB R166, R29.reuse, R52 ;  /* 0x000000341da6723e */ /* 0x048fe200000010ff */
[----:B------:R-:W-:Y:S01]  /*a190*/  FADD.FTZ R10, R29, R10 ;  /* 0x0000000a1d0a7221 */ /* 0x000fe20000010000 */
[----:B0-----:R-:W-:Y:S01]  /*a1a0*/  F2FP.BF16.F32.PACK_AB R167, R39, R54 ;  /* 0x0000003627a7723e */ /* 0x001fe200000010ff */
[----:B------:R-:W-:-:S04]  /*a1b0*/  FADD.FTZ R54, R54, R43 ;  /* 0x0000002b36367221 */ /* 0x000fc80000010000 */
[----:B------:R1:W-:Y:S01]  /*a1c0*/  STSM.16.M88.4 [R219], R164 ;  /* 0x000000a4db007844 */ /* 0x0003e20000000200 */
[----:B------:R-:W-:Y:S01]  /*a1d0*/  FADD.FTZ R11, R39, R54 ;  /* 0x00000036270b7221 */ /* 0x000fe20000010000 */
[----:B------:R-:W-:Y:S06]  /*a1e0*/  @!P0 BRA `(.L_x_683) ;  /* 0x0000000000048947 */ /* 0x000fec0003800000 */
[----:B------:R-:W-:Y:S01]  /*a1f0*/  BPT.TRAP 0x1 ;  /* 0x000000040000795c */ /* 0x000fe20000300000 */
.L_x_683:
[----:B------:R0:W2:Y:S01]  /*a200*/  SYNCS.PHASECHK.TRANS64.TRYWAIT P1, [R14+URZ+0x28c50], R15 ;  /* 0x028c500f0e0075a7 */ /* 0x0000a2000802017f */
[----:B------:R-:W-:Y:S05]  /*a210*/  @!P0 BRA `(.L_x_684) ;  /* 0x0000000000048947 */ /* 0x000fea0003800000 */
[----:B------:R-:W-:Y:S01]  /*a220*/  BPT.TRAP 0x1 ;  /* 0x000000040000795c */ /* 0x000fe20000300000 */
.L_x_684:
[----:B------:R-:W-:Y:S01]  /*a230*/  LOP3.LUT R12, R56, 0x2000000, RZ, 0xfc, !PT ;  /* 0x02000000380c7812 */ /* 0x000fe200078efcff */
[----:B------:R-:W-:Y:S01]  /*a240*/  ULDC UR36, c[0x0][0x988] ;  /* 0x0002620000247ab9 */ /* 0x000fe20000000800 */
[----:B------:R-:W-:Y:S01]  /*a250*/  BSSY B0, `(.L_x_685) ;  /* 0x0000006000007945 */ /* 0x000fe20003800000 */
[----:B------:R-:W-:Y:S02]  /*a260*/  IMAD.MOV.U32 R25, RZ, RZ, 0x40000040 ;  /* 0x40000040ff197424 */ /* 0x000fe400078e00ff */
[----:B------:R-:W-:Y:S01]  /*a270*/  IMAD R24, R18, 0x1000, R12 ;  /* 0x0000100012187824 */ /* 0x000fe200078e020c */
[----:B--2---:R-:W-:Y:S06]  /*a280*/  @P1 BRA `(.L_x_686) ;  /* 0x0000000000081947 */ /* 0x004fec0003800000 */
[----:B------:R-:W2:Y:S02]  /*a290*/  SYNCS.PHASECHK.TRANS64.TRYWAIT P1, [R14+URZ+0x28c50], R15 ;  /* 0x028c500f0e0075a7 */ /* 0x000ea4000802017f */
[----:B--2---:R-:W-:Y:S05]  /*a2a0*/  @!P1 BRA `(.L_x_687) ;  /* 0x000000d400449947 */ /* 0x004fea0003800000 */
.L_x_686:
[----:B------:R-:W-:Y:S05]  /*a2b0*/  BSYNC B0 ;  /* 0x0000000000007941 */ /* 0x000fea0003800000 */
.L_x_685:
[C---:B------:R-:W-:Y:S01]  /*a2c0*/  R2UR UR6, R24.reuse ;  /* 0x00000000180672ca */ /* 0x040fe200000e0000 */
[C---:B------:R-:W-:Y:S01]  /*a2d0*/  VIADD R26, R24.reuse, 0x80 ;  /* 0x00000080181a7836 */ /* 0x040fe20000000000 */
[----:B------:R-:W-:Y:S01]  /*a2e0*/  R2UR UR7, R25 ;  /* 0x00000000190772ca */ /* 0x000fe200000e0000 */
[C---:B------:R-:W-:Y:S02]  /*a2f0*/  VIADD R28, R24.reuse, 0x100 ;  /* 0x00000100181c7836 */ /* 0x040fe40000000000 */
[----:B------:R-:W-:Y:S01]  /*a300*/  VIADD R24, R24, 0x180 ;  /* 0x0000018018187836 */ /* 0x000fe20000000000 */
[----:B------:R-:W-:Y:S01]  /*a310*/  R2UR UR10, R26 ;  /* 0x000000001a0a72ca */ /* 0x000fe200000e0000 */
[----:B------:R-:W-:Y:S01]  /*a320*/  IMAD.MOV.U32 R27, RZ, RZ, 0x40000040 ;  /* 0x40000040ff1b7424 */ /* 0x000fe200078e00ff */
[----:B------:R-:W-:Y:S01]  /*a330*/  R2UR UR14, R28 ;  /* 0x000000001c0e72ca */ /* 0x000fe200000e0000 */
[----:B------:R-:W-:Y:S01]  /*a340*/  IMAD.MOV.U32 R29, RZ, RZ, 0x40000040 ;  /* 0x40000040ff1d7424 */ /* 0x000fe200078e00ff */
[----:B------:R-:W-:Y:S01]  /*a350*/  R2UR UR18, R24 ;  /* 0x00000000181272ca */ /* 0x000fe200000e0000 */
[----:B------:R-:W-:Y:S01]  /*a360*/  IMAD.MOV.U32 R25, RZ, RZ, 0x40000040 ;  /* 0x40000040ff197424 */ /* 0x000fe200078e00ff */
[----:B------:R-:W-:-:S02]  /*a370*/  R2UR UR11, R27 ;  /* 0x000000001b0b72ca */ /* 0x000fc400000e0000 */
[----:B------:R-:W-:Y:S02]  /*a380*/  R2UR UR15, R29 ;  /* 0x000000001d0f72ca */ /* 0x000fe400000e0000 */
[----:B------:R-:W-:Y:S02]  /*a390*/  R2UR UR19, R25 ;  /* 0x00000000191372ca */ /* 0x000fe400000e0000 */
[----:B------:R-:W-:-:S06]  /*a3a0*/  WARPGROUP.ARRIVE ;  /* 0x00000000000079c5 */ /* 0x000fcc0000000000 */
[----:B------:R-:W-:Y:S03]  /*a3b0*/  HGMMA.64x256x16.F32.BF16 R24, R152, gdesc[UR4].tnspB, RZ, !UPT, gsb0 ;  /* 0x43e0000498187df0 */ /* 0x000fe6000c0018ff */
[----:B------:R-:W-:Y:S02]  /*a3c0*/  WARPGROUP.DEPBAR.LE gsb0, 0x0 ;  /* 0x00008000000079c5 */ /* 0x000fe40000010000 */
[----:B------:R-:W-:-:S15]  /*a3d0*/  WARPGROUP.ARRIVE ;  /* 0x00000000000079c5 */ /* 0x000fde0000000000 */
[----:B------:R-:W-:-:S08]  /*a3e0*/  NOP ;  /* 0x0000000000007918 */ /* 0x000fd00000000000 */
[----:B------:R-:W-:Y:S03]  /*a3f0*/  HGMMA.64x256x16.F32.BF16 R24, R156, gdesc[UR8].tnspB, R24, gsb0 ;  /* 0x43e000089c187df0 */ /* 0x000fe60008001818 */
        /* <DEDUP_REMOVED lines=14> */
[----:B---3--:R-:W3:Y:S02]  /*a4e0*/  FENCE.VIEW.ASYNC.S ;  /* 0x00000000000073c6 */ /* 0x008ee40000000000 */
[----:B---3--:R-:W-:Y:S01]  /*a4f0*/  NOP ;  /* 0x0000000000007918 */ /* 0x008fe20000000000 */
[----:B------:R-:W-:Y:S06]  /*a500*/  BAR.ARV 0xe, 0x100 ;  /* 0x0384000000007b1d */ /* 0x000fec0000002000 */
[----:B------:R-:W-:Y:S05]  /*a510*/  @!P0 BRA `(.L_x_688) ;  /* 0x0000000000048947 */ /* 0x000fea0003800000 */
[----:B------:R-:W-:Y:S01]  /*a520*/  BPT.TRAP 0x1 ;  /* 0x000000040000795c */ /* 0x000fe20000300000 */
.L_x_688:
[----:B------:R-:W-:Y:S01]  /*a530*/  ISETP.GE.AND P1, PT, R168, 0x41, PT ;  /* 0x00000041a800780c */ /* 0x000fe20003f26270 */
[----:B0-2---:R-:W-:Y:S01]  /*a540*/  VIADD R14, R14, 0x28c60 ;  /* 0x00028c600e0e7836 */ /* 0x005fe20000000000 */
[----:B------:R-:W-:Y:S04]  /*a550*/  BSSY B0, `(.L_x_689) ;  /* 0x00001af000007945 */ /* 0x000fe80003800000 */
[----:B------:R-:W-:-:S04]  /*a560*/  PRMT R14, R193, 0x654, R14 ;  /* 0x00000654c10e7816 */ /* 0x000fc8000000000e */
[----:B------:R0:W-:Y:S03]  /*a570*/  SYNCS.ARRIVE.TRANS64.RED.A1T0 RZ, [R14+URZ], RZ ;  /* 0x000000ff0eff79a7 */ /* 0x0001e6000810043f */
[----:B------:R-:W-:Y:S05]  /*a580*/  @!P1 BRA `(.L_x_690) ;  /* 0x0000001800ac9947 */ /* 0x000fea0003800000 */
[----:B------:R-:W-:Y:S02]  /*a590*/  VIADD R215, R215, 0xfffffffe ;  /* 0xfffffffed7d77836 */ /* 0x000fe40000000000 */
[----:B------:R-:W-:Y:S02]  /*a5a0*/  IMAD.MOV.U32 R15, RZ, RZ, R20 ;  /* 0x000000ffff0f7224 */ /* 0x000fe400078e0014 */
[----:B------:R-:W-:Y:S02]  /*a5b0*/  IMAD.MOV.U32 R188, RZ, RZ, R0 ;  /* 0x000000ffffbc7224 */ /* 0x000fe400078e0000 */
[----:B------:R-:W-:-:S07]  /*a5c0*/  IMAD.MOV.U32 R189, RZ, RZ, R18 ;  /* 0x000000ffffbd7224 */ /* 0x000fce00078e0012 */
.L_x_703:
[----:B------:R-:W-:Y:S02]  /*a5d0*/  VIADD R18, R189, 0x1 ;  /* 0x00000001bd127836 */ /* 0x000fe40000000000 */
[----:B------:R-:W-:Y:S02]  /*a5e0*/  IMAD.MOV.U32 R0, RZ, RZ, R215 ;  /* 0x000000ffff007224 */ /* 0x000fe400078e00d7 */
[----:B------:R-:W-:Y:S01]  /*a5f0*/  VIADD R215, R215, 0xffffffff ;  /* 0xffffffffd7d77836 */ /* 0x000fe20000000000 */
[----:B------:R-:W-:Y:S02]  /*a600*/  ISETP.NE.AND P2, PT, R18, 0x2, PT ;  /* 0x000000021200780c */ /* 0x000fe40003f45270 */
[----:B------:R-:W-:Y:S02]  /*a610*/  ISETP.GT.AND P1, PT, R0, RZ, PT ;  /* 0x000000ff0000720c */ /* 0x000fe40003f24270 */
[----:B------:R-:W-:Y:S02]  /*a620*/  SEL R0, RZ, 0x1, P2 ;  /* 0x00000001ff007807 */ /* 0x000fe40001000000 */
[----:B------:R-:W-:-:S02]  /*a630*/  SEL R18, R18, RZ, P2 ;  /* 0x000000ff12127207 */ /* 0x000fc40001000000 */
[----:B------:R-:W-:Y:S01]  /*a640*/  LOP3.LUT R23, R23, R0, RZ, 0x3c, !PT ;  /* 0x0000000017177212 */ /* 0x000fe200078e3cff */
[----:B--2---:R-:W-:Y:S06]  /*a650*/  @!P0 BRA `(.L_x_691) ;  /* 0x0000000000048947 */ /* 0x004fec0003800000 */
[----:B------:R-:W-:Y:S01]  /*a660*/  BPT.TRAP 0x1 ;  /* 0x000000040000795c */ /* 0x000fe20000300000 */
.L_x_691:
[----:B------:R-:W-:Y:S02]  /*a670*/  LEA R21, R18, R2, 0x3 ;  /* 0x0000000212157211 */ /* 0x000fe400078e18ff */
[----:B0-----:R-:W-:-:S04]  /*a680*/  SHF.L.U32 R14, R23, 0x1f, RZ ;  /* 0x0000001f170e7819 */ /* 0x001fc800000006ff */
[----:B------:R0:W2:Y:S01]  /*a690*/  SYNCS.PHASECHK.TRANS64.TRYWAIT P2, [R21+URZ+0x28c30], R14 ;  /* 0x028c300e150075a7 */ /* 0x0000a2000804017f */
[----:B------:R-:W-:Y:S05]  /*a6a0*/  @!P0 BRA `(.L_x_692) ;  /* 0x0000000000048947 */ /* 0x000fea0003800000 */
[----:B------:R-:W-:Y:S01]  /*a6b0*/  BPT.TRAP 0x1 ;  /* 0x000000040000795c */ /* 0x000fe20000300000 */
.L_x_692:
[----:B------:R-:W-:Y:S01]  /*a6c0*/  VIADD R0, R2, 0x20400 ;  /* 0x0002040002007836 */ /* 0x000fe20000000000 */
[----:B------:R-:W-:Y:S01]  /*a6d0*/  BSSY B1, `(.L_x_693) ;  /* 0x0000009000017945 */ /* 0x000fe20003800000 */
[----:B-1----:R-:W-:Y:S02]  /*a6e0*/  IMAD R156, R18, 0x200, R13 ;  /* 0x00000200129c7824 */ /* 0x002fe400078e020d */
[----:B------:R-:W-:Y:S01]  /*a6f0*/  IMAD.MOV.U32 R157, RZ, RZ, 0x40000040 ;  /* 0x40000040ff9d7424 */ /* 0x000fe200078e00ff */
[----:B------:R-:W-:-:S04]  /*a700*/  SHF.R.U32.HI R0, RZ, 0x4, R0 ;  /* 0x00000004ff007819 */ /* 0x000fc80000011600 */
[----:B------:R-:W-:-:S04]  /*a710*/  LOP3.LUT R0, R0, 0x3fff, RZ, 0xc0, !PT ;  /* 0x00003fff00007812 */ /* 0x000fc800078ec0ff */
[----:B------:R-:W-:Y:S01]  /*a720*/  LOP3.LUT R152, R0, 0x10000, RZ, 0xfc, !PT ;  /* 0x0001000000987812 */ /* 0x000fe200078efcff */
[----:B--2---:R-:W-:Y:S06]  /*a730*/  @P2 BRA `(.L_x_694) ;  /* 0x0000000000082947 */ /* 0x004fec0003800000 */
[----:B------:R-:W1:Y:S02]  /*a740*/  SYNCS.PHASECHK.TRANS64.TRYWAIT P2, [R21+URZ+0x28c30], R14 ;  /* 0x028c300e150075a7 */ /* 0x000e64000804017f */
[----:B-1----:R-:W-:Y:S05]  /*a750*/  @!P2 BRA `(.L_x_695) ;  /* 0x000000d0002ca947 */ /* 0x002fea0003800000 */
.L_x_694:
[----:B------:R-:W-:Y:S05]  /*a760*/  BSYNC B1 ;  /* 0x0000000000017941 */ /* 0x000fea0003800000 */
.L_x_693:
[----:B------:R-:W-:Y:S01]  /*a770*/  IMAD.MOV.U32 R153, RZ, RZ, 0x40000040 ;  /* 0x40000040ff997424 */ /* 0x000fe200078e00ff */
[----:B------:R-:W-:Y:S01]  /*a780*/  R2UR UR4, R152 ;  /* 0x00000000980472ca */ /* 0x000fe200000e0000 */
[C---:B------:R-:W-:Y:S01]  /*a790*/  VIADD R154, R156.reuse, 0x2 ;  /* 0x000000029c9a7836 */ /* 0x040fe20000000000 */
[C---:B------:R-:W-:Y:S01]  /*a7a0*/  R2UR UR6, R156.reuse ;  /* 0x000000009c0672ca */ /* 0x040fe200000e0000 */
[C---:B------:R-:W-:Y:S01]  /*a7b0*/  VIADD R152, R156.reuse, 0x4 ;  /* 0x000000049c987836 */ /* 0x040fe20000000000 */
[----:B------:R-:W-:Y:S01]  /*a7c0*/  R2UR UR7, R157 ;  /* 0x000000009d0772ca */ /* 0x000fe200000e0000 */
[----:B------:R-:W-:Y:S01]  /*a7d0*/  VIADD R156, R156, 0x6 ;  /* 0x000000069c9c7836 */ /* 0x000fe20000000000 */
[----:B------:R-:W-:Y:S01]  /*a7e0*/  R2UR UR5, R153 ;  /* 0x00000000990572ca */ /* 0x000fe200000e0000 */
[----:B------:R-:W-:Y:S01]  /*a7f0*/  IMAD.MOV.U32 R155, RZ, RZ, 0x40000040 ;  /* 0x40000040ff9b7424 */ /* 0x000fe200078e00ff */
[----:B------:R-:W-:Y:S01]  /*a800*/  R2UR UR10, R154 ;  /* 0x000000009a0a72ca */ /* 0x000fe200000e0000 */
[----:B------:R-:W-:Y:S01]  /*a810*/  IMAD.MOV.U32 R157, RZ, RZ, 0x40000040 ;  /* 0x40000040ff9d7424 */ /* 0x000fe200078e00ff */
[----:B------:R-:W-:-:S02]  /*a820*/  R2UR UR14, R152 ;  /* 0x00000000980e72ca */ /* 0x000fc400000e0000 */
[----:B------:R-:W-:Y:S02]  /*a830*/  R2UR UR11, R155 ;  /* 0x000000009b0b72ca */ /* 0x000fe400000e0000 */
[----:B------:R-:W-:Y:S02]  /*a840*/  R2UR UR15, R153 ;  /* 0x00000000990f72ca */ /* 0x000fe400000e0000 */
[----:B------:R-:W-:Y:S02]  /*a850*/  R2UR UR18, R156 ;  /* 0x000000009c1272ca */ /* 0x000fe400000e0000 */
[----:B------:R-:W-:Y:S02]  /*a860*/  R2UR UR19, R157 ;  /* 0x000000009d1372ca */ /* 0x000fe400000e0000 */
[----:B------:R-:W-:Y:S01]  /*a870*/  WARPGROUP.ARRIVE ;  /* 0x00000000000079c5 */ /* 0x000fe20000000000 */
[----:B------:R-:W-:Y:S02]  /*a880*/  R2UR UR8, R8 ;  /* 0x00000000080872ca */ /* 0x000fe400000e0000 */
[----:B------:R-:W-:-:S02]  /*a890*/  R2UR UR9, R9 ;  /* 0x00000000090972ca */ /* 0x000fc400000e0000 */
[----:B------:R-:W-:Y:S01]  /*a8a0*/  R2UR UR12, R6 ;  /* 0x00000000060c72ca */ /* 0x000fe200000e0000 */
[----:B------:R-:W-:Y:S01]  /*a8b0*/  HGMMA.64x64x16.F32.BF16 R152, gdesc[UR4], RZ, !UPT, gsb0 ;  /* 0x00e00000049879f0 */ /* 0x000fe2000c0018ff */
[----:B------:R-:W-:Y:S02]  /*a8c0*/  R2UR UR13, R7 ;  /* 0x00000000070d72ca */ /* 0x000fe400000e0000 */
[----:B------:R-:W-:Y:S02]  /*a8d0*/  R2UR UR16, R4 ;  /* 0x00000000041072ca */ /* 0x000fe400000e0000 */
[----:B------:R-:W-:Y:S01]  /*a8e0*/  R2UR UR17, R5 ;  /* 0x00000000051172ca */ /* 0x000fe200000e0000 */
        /* <DEDUP_REMOVED lines=12> */
.L_x_696:
        /* <DEDUP_REMOVED lines=16> */
[----:B------:R-:W2:Y:S02]  /*aab0*/  SHFL.BFLY PT, R3, R0, 0x2, 0x1f ;  /* 0x0c401f0000037f89 */ /* 0x000ea400000e0000 */
[----:B--2---:R-:W-:-:S05]  /*aac0*/  FMNMX.FTZ R0, R0, R3, !PT ;  /* 0x0000000300007209 */ /* 0x004fca0007810000 */
[----:B------:R-:W2:Y:S02]  /*aad0*/  SHFL.BFLY PT, R3, R0, 0x1, 0x1f ;  /* 0x0c201f0000037f89 */ /* 0x000ea400000e0000 */
[----:B--2---:R-:W-:Y:S01]  /*aae0*/  FMNMX.FTZ R0, R0, R3, !PT ;  /* 0x0000000300007209 */ /* 0x004fe20007810000 */
[----:B------:R-:W-:-:S04]  /*aaf0*/  IMAD.U32 R3, RZ, RZ, UR36 ;  /* 0x00000024ff037e24 */ /* 0x000fc8000f8e00ff */
[C---:B------:R-:W-:Y:S01]  /*ab00*/  FMUL.FTZ R20, R0.reuse, R3 ;  /* 0x0000000300147220 */ /* 0x040fe20000410000 */
[----:B------:R-:W-:-:S03]  /*ab10*/  FADD.FTZ R188, -R0, R188 ;  /* 0x000000bc00bc7221 */ /* 0x000fc60000010100 */
        /* <DEDUP_REMOVED lines=16> */
[----:B------:R-:W-:-:S02]  /*ac20*/  IMAD.MOV R20, RZ, RZ, -R216 ;  /* 0x000000ffff147224 */ /* 0x000fc400078e0ad8 */
[----:B------:R-:W-:Y:S01]  /*ac30*/  FMUL.FTZ R188, R188, R3 ;  /* 0x00000003bcbc7220 */ /* 0x000fe20000410000 */
[----:B------:R-:W-:Y:S02]  /*ac40*/  MUFU.EX2 R152, R152 ;  /* 0x0000009800987308 */ /* 0x000fe40000000800 */
[----:B------:R-:W-:Y:S01]  /*ac50*/  ISETP.NE.AND P2, PT, R214, R20, PT ;  /* 0x00000014d600720c */ /* 0x000fe20003f45270 */
[----:B------:R-:W-:-:S05]  /*ac60*/  VIADD R20, R21, 0x28c40 ;  /* 0x00028c4015147836 */ /* 0x000fca0000000000 */
[----:B------:R-:W2:Y:S01]  /*ac70*/  MUFU.EX2 R164, R188 ;  /* 0x000000bc00a47308 */ /* 0x000ea20000000800 */
[----:B------:R-:W-:-:S04]  /*ac80*/  PRMT R20, R193, 0x654, R20 ;  /* 0x00000654c1147816 */ /* 0x000fc80000000014 */
[----:B------:R3:W-:Y:S03]  /*ac90*/  SYNCS.ARRIVE.TRANS64.RED.A1T0 RZ, [R20+URZ], RZ ;  /* 0x000000ff14ff79a7 */ /* 0x0007e6000810043f */
[----:B------:R-:W4:Y:S01]  /*aca0*/  MUFU.EX2 R153, R153 ;  /* 0x0000009900997308 */ /* 0x000f220000000800 */
[----:B---3--:R-:W-:-:S07]  /*acb0*/  FMNMX.FTZ R20, R154, R15, !PT ;  /* 0x0000000f9a147209 */ /* 0x008fce0007810000 */
[----:B------:R-:W3:Y:S01]  /*acc0*/  MUFU.EX2 R156, R156 ;  /* 0x0000009c009c7308 */ /* 0x000ee20000000800 */
[----:B------:R-:W-:Y:S01]  /*acd0*/  FMNMX.FTZ R20, R155, R20, !PT ;  /* 0x000000149b147209 */ /* 0x000fe20007810000 */
[----:B--2---:R-:W-:Y:S01]  /*ace0*/  FFMA.FTZ R10, R164, R10, R152 ;  /* 0x0000000aa40a7223 */ /* 0x004fe20000010098 */
[-C--:B------:R-:W-:Y:S01]  /*acf0*/  FMUL.FTZ R24, R24, R164.reuse ;  /* 0x000000a418187220 */ /* 0x080fe20000410000 */
[----:B------:R-:W-:Y:S01]  /*ad00*/  FMUL.FTZ R25, R25, R164 ;  /* 0x000000a419197220 */ /* 0x000fe20000410000 */
[----:B------:R-:W-:Y:S01]  /*ad10*/  FMNMX.FTZ R20, R158, R20, !PT ;  /* 0x000000149e147209 */ /* 0x000fe20007810000 */
[-C--:B------:R-:W-:Y:S01]  /*ad20*/  FMUL.FTZ R28, R28, R164.reuse ;  /* 0x000000a41c1c7220 */ /* 0x080fe20000410000 */
[----:B------:R-:W-:Y:S01]  /*ad30*/  FMUL.FTZ R29, R29, R164 ;  /* 0x000000a41d1d7220 */ /* 0x000fe20000410000 */
[----:B------:R-:W2:Y:S01]  /*ad40*/  MUFU.EX2 R157, R157 ;  /* 0x0000009d009d7308 */ /* 0x000ea20000000800 */
[----:B------:R-:W-:Y:S01]  /*ad50*/  FMNMX.FTZ R20, R159, R20, !PT ;  /* 0x000000149f147209 */ /* 0x000fe20007810000 */
[C---:B----4-:R-:W-:Y:S01]  /*ad60*/  FADD.FTZ R10, R153.reuse, R10 ;  /* 0x0000000a990a7221 */ /* 0x050fe20000010000 */
[----:B------:R-:W-:Y:S01]  /*ad70*/  F2FP.BF16.F32.PACK_AB R188, R153, R152 ;  /* 0x0000009899bc723e */ /* 0x000fe200000010ff */
[----:B------:R-:W-:Y:S01]  /*ad80*/  FMUL.FTZ R32, R32, R164 ;  /* 0x000000a420207220 */ /* 0x000fe20000410000 */
[----:B------:R-:W-:Y:S01]  /*ad90*/  FMNMX.FTZ R20, R162, R20, !PT ;  /* 0x00000014a2147209 */ /* 0x000fe20007810000 */
[-C--:B------:R-:W-:Y:S01]  /*ada0*/  FMUL.FTZ R33, R33, R164.reuse ;  /* 0x000000a421217220 */ /* 0x080fe20000410000 */
[----:B------:R-:W-:Y:S01]  /*adb0*/  FMUL.FTZ R36, R36, R164 ;  /* 0x000000a424247220 */ /* 0x000fe20000410000 */
[----:B------:R-:W4:Y:S01]  /*adc0*/  MUFU.EX2 R152, R160 ;  /* 0x000000a000987308 */ /* 0x000f220000000800 */
[----:B------:R-:W-:Y:S01]  /*add0*/  FMNMX.FTZ R20, R163, R20, !PT ;  /* 0x00000014a3147209 */ /* 0x000fe20007810000 */
[----:B---3--:R-:W-:Y:S01]  /*ade0*/  FADD.FTZ R10, R156, R10 ;  /* 0x0000000a9c0a7221 */ /* 0x008fe20000010000 */
[-C--:B------:R-:W-:Y:S01]  /*adf0*/  FMUL.FTZ R37, R37, R164.reuse ;  /* 0x000000a425257220 */ /* 0x080fe20000410000 */
[----:B------:R-:W-:Y:S01]  /*ae00*/  FMUL.FTZ R40, R40, R164 ;  /* 0x000000a428287220 */ /* 0x000fe20000410000 */
[----:B------:R-:W-:Y:S01]  /*ae10*/  FMNMX.FTZ R20, R166, R20, !PT ;  /* 0x00000014a6147209 */ /* 0x000fe20007810000 */
[-C--:B------:R-:W-:Y:S01]  /*ae20*/  FMUL.FTZ R41, R41, R164.reuse ;  /* 0x000000a429297220 */ /* 0x080fe20000410000 */
[----:B------:R-:W-:Y:S01]  /*ae30*/  FMUL.FTZ R44, R44, R164 ;  /* 0x000000a42c2c7220 */ /* 0x000fe20000410000 */
[----:B------:R-:W3:Y:S01]  /*ae40*/  MUFU.EX2 R191, R191 ;  /* 0x000000bf00bf7308 */ /* 0x000ee20000000800 */
[----:B------:R-:W-:Y:S01]  /*ae50*/  FMNMX.FTZ R20, R167, R20, !PT ;  /* 0x00000014a7147209 */ /* 0x000fe20007810000 */
[C---:B--2---:R-:W-:Y:S01]  /*ae60*/  FADD.FTZ R10, R157.reuse, R10 ;  /* 0x0000000a9d0a7221 */ /* 0x044fe20000010000 */
[----:B------:R-:W-:Y:S01]  /*ae70*/  F2FP.BF16.F32.PACK_AB R190, R157, R156 ;  /* 0x0000009c9dbe723e */ /* 0x000fe200000010ff */
[----:B------:R-:W-:Y:S01]  /*ae80*/  FMUL.FTZ R45, R45, R164 ;  /* 0x000000a42d2d7220 */ /* 0x000fe20000410000 */
[----:B------:R-:W-:Y:S01]  /*ae90*/  FMNMX.FTZ R20, R170, R20, !PT ;  /* 0x00000014aa147209 */ /* 0x000fe20007810000 */
[-C--:B------:R-:W-:Y:S01]  /*aea0*/  FMUL.FTZ R48, R48, R164.reuse ;  /* 0x000000a430307220 */ /* 0x080fe20000410000 */
[----:B------:R-:W-:Y:S01]  /*aeb0*/  FMUL.FTZ R49, R49, R164 ;  /* 0x000000a431317220 */ /* 0x000fe20000410000 */
[----:B------:R-:W2:Y:S01]  /*aec0*/  MUFU.EX2 R161, R161 ;  /* 0x000000a100a17308 */ /* 0x000ea20000000800 */
[----:B------:R-:W-:Y:S01]  /*aed0*/  FMNMX.FTZ R20, R171, R20, !PT ;  /* 0x00000014ab147209 */ /* 0x000fe20007810000 */
[----:B----4-:R-:W-:Y:S01]  /*aee0*/  FADD.FTZ R10, R152, R10 ;  /* 0x0000000a980a7221 */ /* 0x010fe20000010000 */
[-C--:B------:R-:W-:Y:S01]  /*aef0*/  FMUL.FTZ R52, R52, R164.reuse ;  /* 0x000000a434347220 */ /* 0x080fe20000410000 */
[----:B------:R-:W-:Y:S01]  /*af00*/  FMUL.FTZ R53, R53, R164 ;  /* 0x000000a435357220 */ /* 0x000fe20000410000 */
[----:B------:R-:W-:Y:S01]  /*af10*/  FMNMX.FTZ R20, R174, R20, !PT ;  /* 0x00000014ae147209 */ /* 0x000fe20007810000 */
[-C--:B------:R-:W-:Y:S01]  /*af20*/  FMUL.FTZ R56, R56, R164.reuse ;  /* 0x000000a438387220 */ /* 0x080fe20000410000 */
[----:B------:R-:W-:Y:S01]  /*af30*/  FMUL.FTZ R57, R57, R164 ;  /* 0x000000a439397220 */ /* 0x000fe20000410000 */
[----:B------:R-:W4:Y:S01]  /*af40*/  MUFU.EX2 R165, R165 ;  /* 0x000000a500a57308 */ /* 0x000f220000000800 */
[----:B------:R-:W-:Y:S01]  /*af50*/  FMNMX.FTZ R20, R175, R20, !PT ;  /* 0x00000014af147209 */ /* 0x000fe20007810000 */
[C---:B---3--:R-:W-:Y:S01]  /*af60*/  FADD.FTZ R10, R191.reuse, R10 ;  /* 0x0000000abf0a7221 */ /* 0x048fe20000010000 */
[----:B------:R-:W-:Y:S01]  /*af70*/  F2FP.BF16.F32.PACK_AB R152, R191, R152 ;  /* 0x00000098bf98723e */ /* 0x000fe200000010ff */
[----:B------:R-:W-:Y:S01]  /*af80*/  FMUL.FTZ R60, R60, R164 ;  /* 0x000000a43c3c7220 */ /* 0x000fe20000410000 */
[----:B------:R-:W-:Y:S01]  /*af90*/  FMNMX.FTZ R20, R178, R20, !PT ;  /* 0x00000014b2147209 */ /* 0x000fe20007810000 */
[-C--:B------:R-:W-:Y:S01]  /*afa0*/  FMUL.FTZ R61, R61, R164.reuse ;  /* 0x000000a43d3d7220 */ /* 0x080fe20000410000 */
[----:B------:R-:W-:Y:S01]  /*afb0*/  FMUL.FTZ R64, R64, R164 ;  /* 0x000000a440407220 */ /* 0x000fe20000410000 */
[----:B------:R-:W3:Y:S01]  /*afc0*/  MUFU.EX2 R156, R168 ;  /* 0x000000a8009c7308 */ /* 0x000ee20000000800 */
[----:B------:R-:W-:Y:S01]  /*afd0*/  FMNMX.FTZ R20, R179, R20, !PT ;  /* 0x00000014b3147209 */ /* 0x000fe20007810000 */
[----:B--2---:R-:W-:Y:S01]  /*afe0*/  FADD.FTZ R10, R161, R10 ;  /* 0x0000000aa10a7221 */ /* 0x004fe20000010000 */
[-C--:B------:R-:W-:Y:S01]  /*aff0*/  FMUL.FTZ R65, R65, R164.reuse ;  /* 0x000000a441417220 */ /* 0x080fe20000410000 */
        /* <DEDUP_REMOVED lines=8> */
[-C--:B------:R-:W-:Y:S01]  /*b080*/  FMUL.FTZ R76, R76, R164.reuse ;  /* 0x000000a44c4c7220 */ /* 0x080fe20000410000 */
[-C--:B------:R-:W-:Y:S01]  /*b090*/  FMUL.FTZ R77, R77, R164.reuse ;  /* 0x000000a44d4d7220 */ /* 0x080fe20000410000 */
[----:B------:R-:W4:Y:S01]  /*b0a0*/  SHFL.BFLY PT, R153, R20, 0x2, 0x1f ;  /* 0x0c401f0014997f89 */ /* 0x000f2200000e0000 */
[-C--:B------:R-:W-:Y:S01]  /*b0b0*/  FMUL.FTZ R80, R80, R164.reuse ;  /* 0x000000a450507220 */ /* 0x080fe20000410000 */
[----:B------:R-:W5:Y:S01]  /*b0c0*/  MUFU.EX2 R172, R172 ;  /* 0x000000ac00ac7308 */ /* 0x000f620000000800 */
        /* <DEDUP_REMOVED lines=16> */
[----:B-----5:R-:W-:Y:S01]  /*b1d0*/  FADD.FTZ R10, R172, R10 ;  /* 0x0000000aac0a7221 */ /* 0x020fe20000010000 */
[-C--:B------:R-:W-:Y:S01]  /*b1e0*/  FMUL.FTZ R104, R104, R164.reuse ;  /* 0x000000a468687220 */ /* 0x080fe20000410000 */
[-C--:B------:R-:W-:Y:S01]  /*b1f0*/  FMUL.FTZ R105, R105, R164.reuse ;  /* 0x000000a469697220 */ /* 0x080fe20000410000 */
[-C--:B------:R-:W-:Y:S01]  /*b200*/  FMUL.FTZ R108, R108, R164.reuse ;  /* 0x000000a46c6c7220 */ /* 0x080fe20000410000 */
[-C--:B------:R-:W-:Y:S01]  /*b210*/  FMUL.FTZ R109, R109, R164.reuse ;  /* 0x000000a46d6d7220 */ /* 0x080fe20000410000 */
[----:B----4-:R-:W-:Y:S01]  /*b220*/  FMNMX.FTZ R20, R20, R153, !PT ;  /* 0x0000009914147209 */ /* 0x010fe20007810000 */
[-C--:B------:R-:W-:Y:S01]  /*b230*/  FMUL.FTZ R112, R112, R164.reuse ;  /* 0x000000a470707220 */ /* 0x080fe20000410000 */
[----:B------:R-:W4:Y:S01]  /*b240*/  MUFU.EX2 R177, R177 ;  /* 0x000000b100b17308 */ /* 0x000f220000000800 */
[----:B---3--:R-:W-:Y:S01]  /*b250*/  FADD.FTZ R10, R173, R10 ;  /* 0x0000000aad0a7221 */ /* 0x008fe20000010000 */
[-C--:B------:R-:W-:Y:S01]  /*b260*/  FMUL.FTZ R113, R113, R164.reuse ;  /* 0x000000a471717220 */ /* 0x080fe20000410000 */
[----:B------:R-:W3:Y:S01]  /*b270*/  SHFL.BFLY PT, R153, R20, 0x1, 0x1f ;  /* 0x0c201f0014997f89 */ /* 0x000ee200000e0000 */
[-C--:B------:R-:W-:Y:S01]  /*b280*/  FMUL.FTZ R116, R116, R164.reuse ;  /* 0x000000a474747220 */ /* 0x080fe20000410000 */
[-C--:B------:R-:W-:Y:S01]  /*b290*/  FMUL.FTZ R117, R117, R164.reuse ;  /* 0x000000a475757220 */ /* 0x080fe20000410000 */
[-C--:B------:R-:W-:Y:S01]  /*b2a0*/  FMUL.FTZ R120, R120, R164.reuse ;  /* 0x000000a478787220 */ /* 0x080fe20000410000 */
[-C--:B------:R-:W-:Y:S01]  /*b2b0*/  FMUL.FTZ R121, R121, R164.reuse ;  /* 0x000000a479797220 */ /* 0x080fe20000410000 */
[----:B------:R-:W5:Y:S01]  /*b2c0*/  MUFU.EX2 R180, R180 ;  /* 0x000000b400b47308 */ /* 0x000f620000000800 */
[----:B--2---:R-:W-:Y:S01]  /*b2d0*/  FADD.FTZ R10, R160, R10 ;  /* 0x0000000aa00a7221 */ /* 0x004fe20000010000 */
[-C--:B------:R-:W-:Y:S01]  /*b2e0*/  FMUL.FTZ R124, R124, R164.reuse ;  /* 0x000000a47c7c7220 */ /* 0x080fe20000410000 */
[-C--:B------:R-:W-:Y:S01]  /*b2f0*/  FMUL.FTZ R125, R125, R164.reuse ;  /* 0x000000a47d7d7220 */ /* 0x080fe20000410000 */
[-C--:B------:R-:W-:Y:S01]  /*b300*/  FMUL.FTZ R128, R128, R164.reuse ;  /* 0x000000a480807220 */ /* 0x080fe20000410000 */
[-C--:B------:R-:W-:Y:S01]  /*b310*/  FMUL.FTZ R129, R129, R164.reuse ;  /* 0x000000a481817220 */ /* 0x080fe20000410000 */
[-C--:B------:R-:W-:Y:S01]  /*b320*/  FMUL.FTZ R132, R132, R164.reuse ;  /* 0x000000a484847220 */ /* 0x080fe20000410000 */
[----:B------:R-:W-:Y:S01]  /*b330*/  FMUL.FTZ R133, R133, R164 ;  /* 0x000000a485857220 */ /* 0x000fe20000410000 */
[----:B------:R-:W2:Y:S01]  /*b340*/  MUFU.EX2 R181, R181 ;  /* 0x000000b500b57308 */ /* 0x000ea20000000800 */
[C---:B----4-:R-:W-:Y:S01]  /*b350*/  FADD.FTZ R10, R177.reuse, R10 ;  /* 0x0000000ab10a7221 */ /* 0x050fe20000010000 */
[----:B------:R-:W-:Y:S01]  /*b360*/  F2FP.BF16.F32.PACK_AB R160, R177, R160 ;  /* 0x000000a0b1a0723e */ /* 0x000fe200000010ff */
[-C--:B------:R-:W-:Y:S01]  /*b370*/  FMUL.FTZ R136, R136, R164.reuse ;  /* 0x000000a488887220 */ /* 0x080fe20000410000 */
[-C--:B------:R-:W-:Y:S01]  /*b380*/  FMUL.FTZ R137, R137, R164.reuse ;  /* 0x000000a489897220 */ /* 0x080fe20000410000 */
[-C--:B------:R-:W-:Y:S01]  /*b390*/  FMUL.FTZ R140, R140, R164.reuse ;  /* 0x000000a48c8c7220 */ /* 0x080fe20000410000 */
[-C--:B------:R-:W-:Y:S01]  /*b3a0*/  FMUL.FTZ R141, R141, R164.reuse ;  /* 0x000000a48d8d7220 */ /* 0x080fe20000410000 */
[-C--:B------:R-:W-:Y:S01]  /*b3b0*/  FMUL.FTZ R144, R144, R164.reuse ;  /* 0x000000a490907220 */ /* 0x080fe20000410000 */
[-C--:B------:R-:W-:Y:S01]  /*b3c0*/  FMUL.FTZ R145, R145, R164.reuse ;  /* 0x000000a491917220 */ /* 0x080fe20000410000 */
[----:B-----5:R-:W-:Y:S01]  /*b3d0*/  FADD.FTZ R10, R180, R10 ;  /* 0x0000000ab40a7221 */ /* 0x020fe20000010000 */
[----:B------:R-:W-:Y:S01]  /*b3e0*/  FMUL.FTZ R148, R148, R164 ;  /* 0x000000a494947220 */ /* 0x000fe20000410000 */
[----:B---3--:R-:W-:Y:S01]  /*b3f0*/  FMNMX.FTZ R20, R20, R153, !PT ;  /* 0x0000009914147209 */ /* 0x008fe20007810000 */
[----:B------:R-:W-:-:S02]  /*b400*/  @!P2 IMAD R153, R189, 0x40, R198 ;  /* 0x00000040bd99a824 */ /* 0x000fc400078e02c6 */
[----:B------:R-:W-:Y:S02]  /*b410*/  FMUL.FTZ R149, R149, R164 ;  /* 0x000000a495957220 */ /* 0x000fe40000410000 */
[----:B------:R-:W-:Y:S01]  /*b420*/  FADD.FTZ R15, -R20, R15 ;  /* 0x0000000f140f7221 */ /* 0x000fe20000010100 */
[----:B------:R-:W-:Y:S02]  /*b430*/  @!P2 IMAD R153, R153, 0x4, R2 ;  /* 0x000000049999a824 */ /* 0x000fe400078e0202 */
[----:B--2---:R-:W-:Y:S01]  /*b440*/  FADD.FTZ R10, R181, R10 ;  /* 0x0000000ab50a7221 */ /* 0x004fe20000010000 */
[----:B------:R-:W-:Y:S02]  /*b450*/  FMUL.FTZ R15, R15, R3 ;  /* 0x000000030f0f7220 */ /* 0x000fe40000410000 */
[----:B------:R-:W-:Y:S04]  /*b460*/  @!P2 STS [R153+0x28800], R164 ;  /* 0x028800a49900a388 */ /* 0x000fe80000000800 */
[----:B------:R-:W2:Y:S02]  /*b470*/  MUFU.EX2 R15, R15 ;  /* 0x0000000f000f7308 */ /* 0x000ea40000000800 */
[----:B--2---:R2:W-:Y:S01]  /*b480*/  @!P2 STS [R153+0x28820], R15 ;  /* 0x0288200f9900a388 */ /* 0x0045e20000000800 */
        /* <DEDUP_REMOVED lines=9> */
[----:B--2---:R-:W-:Y:S01]  /*b520*/  FMUL.FTZ R153, R20, R3 ;  /* 0x0000000314997220 */ /* 0x004fe20000410000 */
[-C--:B------:R-:W-:Y:S01]  /*b530*/  FMUL.FTZ R43, R43, R15.reuse ;  /* 0x0000000f2b2b7220 */ /* 0x080fe20000410000 */
[-C--:B------:R-:W-:Y:S01]  /*b540*/  FMUL.FTZ R46, R46, R15.reuse ;  /* 0x0000000f2e2e7220 */ /* 0x080fe20000410000 */
[----:B------:R-:W-:Y:S01]  /*b550*/  FMUL.FTZ R47, R47, R15 ;  /* 0x0000000f2f2f7220 */ /* 0x000fe20000410000 */
        /* <DEDUP_REMOVED lines=8> */
[-CC-:B------:R-:W-:Y:S01]  /*b5e0*/  FFMA.FTZ R163, R167, R3.reuse, -R153.reuse ;  /* 0x00000003a7a37223 */ /* 0x180fe20000010899 */
[-CC-:B------:R-:W-:Y:S01]  /*b5f0*/  FFMA.FTZ R159, R170, R3.reuse, -R153.reuse ;  /* 0x00000003aa9f7223 */ /* 0x180fe20000010899 */
[-CC-:B------:R-:W-:Y:S01]  /*b600*/  FFMA.FTZ R166, R171, R3.reuse, -R153.reuse ;  /* 0x00000003aba67223 */ /* 0x180fe20000010899 */
[-CC-:B------:R-:W-:Y:S01]  /*b610*/  FFMA.FTZ R174, R174, R3.reuse, -R153.reuse ;  /* 0x00000003aeae7223 */ /* 0x180fe20000010899 */
[-CC-:B------:R-:W-:Y:S01]  /*b620*/  FFMA.FTZ R175, R175, R3.reuse, -R153.reuse ;  /* 0x00000003afaf7223 */ /* 0x180fe20000010899 */
[-CC-:B------:R-:W-:Y:S01]  /*b630*/  FFMA.FTZ R178, R178, R3.reuse, -R153.reuse ;  /* 0x00000003b2b27223 */ /* 0x180fe20000010899 */
[----:B------:R-:W3:Y:S01]  /*b640*/  MUFU.EX2 R154, R154 ;  /* 0x0000009a009a7308 */ /* 0x000ee20000000800 */
[-CC-:B------:R-:W-:Y:S01]  /*b650*/  FFMA.FTZ R179, R179, R3.reuse, -R153.reuse ;  /* 0x00000003b3b37223 */ /* 0x180fe20000010899 */
[-CC-:B------:R-:W-:Y:S01]  /*b660*/  FFMA.FTZ R182, R182, R3.reuse, -R153.reuse ;  /* 0x00000003b6b67223 */ /* 0x180fe20000010899 */
[----:B------:R-:W-:Y:S01]  /*b670*/  FFMA.FTZ R183, R183, R3, -R153 ;  /* 0x00000003b7b77223 */ /* 0x000fe20000010899 */
[-C--:B------:R-:W-:Y:S01]  /*b680*/  FMUL.FTZ R50, R50, R15.reuse ;  /* 0x0000000f32327220 */ /* 0x080fe20000410000 */
[-C--:B------:R-:W-:Y:S01]  /*b690*/  FMUL.FTZ R51, R51, R15.reuse ;  /* 0x0000000f33337220 */ /* 0x080fe20000410000 */
[-C--:B------:R-:W-:Y:S01]  /*b6a0*/  FMUL.FTZ R54, R54, R15.reuse ;  /* 0x0000000f36367220 */ /* 0x080fe20000410000 */
[----:B------:R-:W-:Y:S01]  /*b6b0*/  FMUL.FTZ R55, R55, R15 ;  /* 0x0000000f37377220 */ /* 0x000fe20000410000 */
[----:B------:R-:W4:Y:S01]  /*b6c0*/  MUFU.EX2 R191, R191 ;  /* 0x000000bf00bf7308 */ /* 0x000f220000000800 */
[----:B--2---:R-:W-:Y:S01]  /*b6d0*/  FFMA.FTZ R11, R15, R11, R189 ;  /* 0x0000000b0f0b7223 */ /* 0x004fe200000100bd */
[-C--:B------:R-:W-:Y:S01]  /*b6e0*/  FMUL.FTZ R58, R58, R15.reuse ;  /* 0x0000000f3a3a7220 */ /* 0x080fe20000410000 */
[-C--:B------:R-:W-:Y:S01]  /*b6f0*/  FMUL.FTZ R59, R59, R15.reuse ;  /* 0x0000000f3b3b7220 */ /* 0x080fe20000410000 */
[-C--:B------:R-:W-:Y:S01]  /*b700*/  FMUL.FTZ R62, R62, R15.reuse ;  /* 0x0000000f3e3e7220 */ /* 0x080fe20000410000 */
[-C--:B------:R-:W-:Y:S01]  /*b710*/  FMUL.FTZ R63, R63, R15.reuse ;  /* 0x0000000f3f3f7220 */ /* 0x080fe20000410000 */
[-C--:B------:R-:W-:Y:S01]  /*b720*/  FMUL.FTZ R66, R66, R15.reuse ;  /* 0x0000000f42427220 */ /* 0x080fe20000410000 */
[----:B------:R-:W-:Y:S01]  /*b730*/  FMUL.FTZ R67, R67, R15 ;  /* 0x0000000f43437220 */ /* 0x000fe20000410000 */
[----:B------:R-:W2:Y:S01]  /*b740*/  MUFU.EX2 R155, R155 ;  /* 0x0000009b009b7308 */ /* 0x000ea20000000800 */
        /* <DEDUP_REMOVED lines=8> */
[----:B----4-:R-:W-:Y:S01]  /*b7d0*/  FADD.FTZ R153, R191, R153 ;  /* 0x00000099bf997221 */ /* 0x010fe20000010000 */
[-C--:B------:R-:W-:Y:S01]  /*b7e0*/  FMUL.FTZ R79, R79, R15.reuse ;  /* 0x0000000f4f4f7220 */ /* 0x080fe20000410000 */
[-C--:B------:R-:W-:Y:S01]  /*b7f0*/  FMUL.FTZ R82, R82, R15.reuse ;  /* 0x0000000f52527220 */ /* 0x080fe20000410000 */
[-C--:B------:R-:W-:Y:S01]  /*b800*/  FMUL.FTZ R83, R83, R15.reuse ;  /* 0x0000000f53537220 */ /* 0x080fe20000410000 */
[-C--:B------:R-:W-:Y:S01]  /*b810*/  FMUL.FTZ R86, R86, R15.reuse ;  /* 0x0000000f56567220 */ /* 0x080fe20000410000 */
[-C--:B------:R-:W-:Y:S01]  /*b820*/  FMUL.FTZ R87, R87, R15.reuse ;  /* 0x0000000f57577220 */ /* 0x080fe20000410000 */
[----:B------:R-:W-:Y:S01]  /*b830*/  FMUL.FTZ R90, R90, R15 ;  /* 0x0000000f5a5a7220 */ /* 0x000fe20000410000 */
[----:B------:R-:W4:Y:S01]  /*b840*/  MUFU.EX2 R162, R162 ;  /* 0x000000a200a27308 */ /* 0x000f220000000800 */
[C---:B--2---:R-:W-:Y:S01]  /*b850*/  FADD.FTZ R153, R155.reuse, R153 ;  /* 0x000000999b997221 */ /* 0x044fe20000010000 */
[----:B------:R-:W-:Y:S01]  /*b860*/  F2FP.BF16.F32.PACK_AB R191, R155, R191 ;  /* 0x000000bf9bbf723e */ /* 0x000fe200000010ff */
[----:B------:R-:W-:Y:S01]  /*b870*/  BAR.SYNC.DEFER_BLOCKING 0xf, 0x100 ;  /* 0x03c4000000007b1d */ /* 0x000fe20000010000 */
[-C--:B------:R-:W-:Y:S01]  /*b880*/  FMUL.FTZ R91, R91, R15.reuse ;  /* 0x0000000f5b5b7220 */ /* 0x080fe20000410000 */
[-C--:B------:R-:W-:Y:S01]  /*b890*/  FMUL.FTZ R94, R94, R15.reuse ;  /* 0x0000000f5e5e7220 */ /* 0x080fe20000410000 */
[-C--:B------:R-:W-:Y:S01]  /*b8a0*/  FMUL.FTZ R95, R95, R15.reuse ;  /* 0x0000000f5f5f7220 */ /* 0x080fe20000410000 */
[-C--:B------:R-:W-:Y:S01]  /*b8b0*/  FMUL.FTZ R98, R98, R15.reuse ;  /* 0x0000000f62627220 */ /* 0x080fe20000410000 */
[-C--:B------:R-:W-:Y:S01]  /*b8c0*/  FMUL.FTZ R99, R99, R15.reuse ;  /* 0x0000000f63637220 */ /* 0x080fe20000410000 */
[----:B------:R-:W2:Y:S01]  /*b8d0*/  MUFU.EX2 R157, R157 ;  /* 0x0000009d009d7308 */ /* 0x000ea20000000800 */
[----:B---3--:R-:W-:Y:S01]  /*b8e0*/  FADD.FTZ R153, R158, R153 ;  /* 0x000000999e997221 */ /* 0x008fe20000010000 */
[-C--:B------:R-:W-:Y:S01]  /*b8f0*/  FMUL.FTZ R102, R102, R15.reuse ;  /* 0x0000000f66667220 */ /* 0x080fe20000410000 */
        /* <DEDUP_REMOVED lines=12> */
[----:B------:R-:W-:Y:S01]  /*b9c0*/  FMUL.FTZ R122, R122, R15 ;  /* 0x0000000f7a7a7220 */ /* 0x000fe20000410000 */
[----:B------:R-:W4:Y:S01]  /*b9d0*/  MUFU.EX2 R159, R159 ;  /* 0x0000009f009f7308 */ /* 0x000f220000000800 */
[----:B--2---:R-:W-:Y:S01]  /*b9e0*/  FADD.FTZ R155, R157, R154 ;  /* 0x0000009a9d9b7221 */ /* 0x004fe20000010000 */
[----:B------:R-:W-:Y:S01]  /*b9f0*/  F2FP.BF16.F32.PACK_AB R154, R165, R161 ;  /* 0x000000a1a59a723e */ /* 0x000fe200000010ff */
[----:B------:R2:W-:Y:S01]  /*ba00*/  STSM.16.M88.4 [R217+0x26800], R188 ;  /* 0x026800bcd9007844 */ /* 0x0005e20000000200 */
[-C--:B------:R-:W-:Y:S01]  /*ba10*/  FMUL.FTZ R123, R123, R15.reuse ;  /* 0x0000000f7b7b7220 */ /* 0x080fe20000410000 */
[-C--:B------:R-:W-:Y:S01]  /*ba20*/  FMUL.FTZ R126, R126, R15.reuse ;  /* 0x0000000f7e7e7220 */ /* 0x080fe20000410000 */
[-C--:B------:R-:W-:Y:S01]  /*ba30*/  FMUL.FTZ R127, R127, R15.reuse ;  /* 0x0000000f7f7f7220 */ /* 0x080fe20000410000 */
[----:B------:R-:W-:Y:S01]  /*ba40*/  FMUL.FTZ R130, R130, R15 ;  /* 0x0000000f82827220 */ /* 0x000fe20000410000 */
[----:B------:R-:W5:Y:S01]  /*ba50*/  MUFU.EX2 R166, R166 ;  /* 0x000000a600a67308 */ /* 0x000f620000000800 */
[C---:B---3--:R-:W-:Y:S01]  /*ba60*/  FADD.FTZ R158, R163.reuse, R155 ;  /* 0x0000009ba39e7221 */ /* 0x048fe20000010000 */
[----:B------:R-:W-:Y:S01]  /*ba70*/  F2FP.BF16.F32.PACK_AB R155, R163, R157 ;  /* 0x0000009da39b723e */ /* 0x000fe200000010ff */
[-C--:B------:R-:W-:Y:S01]  /*ba80*/  FMUL.FTZ R131, R131, R15.reuse ;  /* 0x0000000f83837220 */ /* 0x080fe20000410000 */
[-C--:B------:R-:W-:Y:S01]  /*ba90*/  FMUL.FTZ R134, R134, R15.reuse ;  /* 0x0000000f86867220 */ /* 0x080fe20000410000 */
[-C--:B------:R-:W-:Y:S01]  /*baa0*/  FMUL.FTZ R135, R135, R15.reuse ;  /* 0x0000000f87877220 */ /* 0x080fe20000410000 */
[-C--:B------:R-:W-:Y:S01]  /*bab0*/  FMUL.FTZ R138, R138, R15.reuse ;  /* 0x0000000f8a8a7220 */ /* 0x080fe20000410000 */
[----:B------:R2:W-:Y:S01]  /*bac0*/  STSM.16.M88.4 [R218], R152 ;  /* 0x00000098da007844 */ /* 0x0005e20000000200 */
        /* <DEDUP_REMOVED lines=9> */
[C---:B-----5:R-:W-:Y:S01]  /*bb60*/  FADD.FTZ R158, R166.reuse, R158 ;  /* 0x0000009ea69e7221 */ /* 0x060fe20000010000 */
[----:B------:R-:W-:Y:S01]  /*bb70*/  F2FP.BF16.F32.PACK_AB R157, R166, R159 ;  /* 0x0000009fa69d723e */ /* 0x000fe200000010ff */
[----:B------:R-:W-:-:S05]  /*bb80*/  FMUL.FTZ R151, R151, R15 ;  /* 0x0000000f97977220 */ /* 0x000fca0000410000 */
[----:B------:R-:W5:Y:S01]  /*bb90*/  MUFU.EX2 R178, R178 ;  /* 0x000000b200b27308 */ /* 0x000f620000000800 */
[----:B---3--:R-:W-:Y:S01]  /*bba0*/  FADD.FTZ R159, R11, R158 ;  /* 0x0000009e0b9f7221 */ /* 0x008fe20000010000 */
[----:B------:R-:W-:-:S06]  /*bbb0*/  F2FP.BF16.F32.PACK_AB R158, R173, R172 ;  /* 0x000000acad9e723e */ /* 0x000fcc00000010ff */
[----:B------:R-:W3:Y:S01]  /*bbc0*/  MUFU.EX2 R161, R179 ;  /* 0x000000b300a17308 */ /* 0x000ee20000000800 */
[C---:B----4-:R-:W-:Y:S01]  /*bbd0*/  FADD.FTZ R162, R175.reuse, R159 ;  /* 0x0000009fafa27221 */ /* 0x050fe20000010000 */
[----:B------:R-:W-:-:S05]  /*bbe0*/  F2FP.BF16.F32.PACK_AB R159, R175, R11 ;  /* 0x0000000baf9f723e */ /* 0x000fca00000010ff */
[----:B------:R2:W-:Y:S01]  /*bbf0*/  STSM.16.M88.4 [R220], R156 ;  /* 0x0000009cdc007844 */ /* 0x0005e20000000200 */
[----:B------:R-:W4:Y:S01]  /*bc00*/  MUFU.EX2 R163, R182 ;  /* 0x000000b600a37308 */ /* 0x000f220000000800 */
[----:B-----5:R-:W-:-:S07]  /*bc10*/  FADD.FTZ R162, R178, R162 ;  /* 0x000000a2b2a27221 */ /* 0x020fce0000010000 */
[----:B------:R-:W5:Y:S01]  /*bc20*/  MUFU.EX2 R183, R183 ;  /* 0x000000b700b77308 */ /* 0x000f620000000800 */
[C---:B---3--:R-:W-:Y:S01]  /*bc30*/  FADD.FTZ R162, R161.reuse, R162 ;  /* 0x000000a2a1a27221 */ /* 0x048fe20000010000 */
[----:B------:R-:W-:-:S03]  /*bc40*/  F2FP.BF16.F32.PACK_AB R161, R161, R178 ;  /* 0x000000b2a1a1723e */ /* 0x000fc600000010ff */
[----:B----4-:R-:W-:Y:S01]  /*bc50*/  FADD.FTZ R11, R163, R162 ;  /* 0x000000a2a30b7221 */ /* 0x010fe20000010000 */
[----:B------:R-:W-:Y:S02]  /*bc60*/  F2FP.BF16.F32.PACK_AB R162, R181, R180 ;  /* 0x000000b4b5a2723e */ /* 0x000fe400000010ff */
[C---:B-----5:R-:W-:Y:S01]  /*bc70*/  F2FP.BF16.F32.PACK_AB R163, R183.reuse, R163 ;  /* 0x000000a3b7a3723e */ /* 0x060fe200000010ff */
[----:B------:R-:W-:-:S04]  /*bc80*/  FADD.FTZ R11, R183, R11 ;  /* 0x0000000bb70b7221 */ /* 0x000fc80000010000 */
[----:B------:R2:W-:Y:S01]  /*bc90*/  STSM.16.M88.4 [R219], R160 ;  /* 0x000000a0db007844 */ /* 0x0005e20000000200 */
[----:B------:R-:W-:Y:S05]  /*bca0*/  @!P0 BRA `(.L_x_697) ;  /* 0x0000000000048947 */ /* 0x000fea0003800000 */
[----:B------:R-:W-:Y:S01]  /*bcb0*/  BPT.TRAP 0x1 ;  /* 0x000000040000795c */ /* 0x000fe20000300000 */
.L_x_697:
[----:B------:R3:W4:Y:S01]  /*bcc0*/  SYNCS.PHASECHK.TRANS64.TRYWAIT P2, [R21+URZ+0x28c50], R14 ;  /* 0x028c500e150075a7 */ /* 0x000722000804017f */
[----:B------:R-:W-:Y:S05]  /*bcd0*/  @!P0 BRA `(.L_x_698) ;  /* 0x0000000000048947 */ /* 0x000fea0003800000 */
[----:B------:R-:W-:Y:S01]  /*bce0*/  BPT.TRAP 0x1 ;  /* 0x000000040000795c */ /* 0x000fe20000300000 */
.L_x_698:
[----:B------:R-:W-:Y:S04]  /*bcf0*/  BSSY B1, `(.L_x_699) ;  /* 0x0000004000017945 */ /* 0x000fe80003800000 */
[----:B----4-:R-:W-:Y:S05]  /*bd00*/  @P2 BRA `(.L_x_700) ;  /* 0x0000000000082947 */ /* 0x010fea0003800000 */
[----:B------:R-:W4:Y:S02]  /*bd10*/  SYNCS.PHASECHK.TRANS64.TRYWAIT P2, [R21+URZ+0x28c50], R14 ;  /* 0x028c500e150075a7 */ /* 0x000f24000804017f */
[----:B----4-:R-:W-:Y:S05]  /*bd20*/  @!P2 BRA `(.L_x_701) ;  /* 0x000000b800cca947 */ /* 0x010fea0003800000 */
.L_x_700:
[----:B------:R-:W-:Y:S05]  /*bd30*/  BSYNC B1 ;  /* 0x0000000000017941 */ /* 0x000fea0003800000 */
.L_x_699:
[----:B01-34-:R-:W-:Y:S01]  /*bd40*/  IMAD R14, R18, 0x1000, R12 ;  /* 0x00001000120e7824 */ /* 0x01bfe200078e020c */
[----:B------:R-:W-:Y:S01]  /*bd50*/  WARPGROUP.ARRIVE ;  /* 0x00000000000079c5 */ /* 0x000fe20000000000 */
[----:B------:R-:W-:Y:S02]  /*bd60*/  IMAD.MOV.U32 R15, RZ, RZ, 0x40000040 ;  /* 0x40000040ff0f7424 */ /* 0x000fe400078e00ff */
[C---:B------:R-:W-:Y:S01]  /*bd70*/  VIADD R164, R14.reuse, 0x80 ;  /* 0x000000800ea47836 */ /* 0x040fe20000000000 */
[----:B------:R-:W-:Y:S01]  /*bd80*/  R2UR UR6, R14 ;  /* 0x000000000e0672ca */ /* 0x000fe200000e0000 */
[----:B------:R-:W-:Y:S01]  /*bd90*/  IMAD.MOV.U32 R165, RZ, RZ, 0x40000040 ;  /* 0x40000040ffa57424 */ /* 0x000fe200078e00ff */
[----:B------:R-:W-:Y:S01]  /*bda0*/  R2UR UR7, R15 ;  /* 0x000000000f0772ca */ /* 0x000fe200000e0000 */
[----:B------:R-:W-:-:S12]  /*bdb0*/  IMAD.MOV.U32 R15, RZ, RZ, 0x40000040 ;  /* 0x40000040ff0f7424 */ /* 0x000fd800078e00ff */
[----:B------:R-:W-:Y:S01]  /*bdc0*/  HGMMA.64x256x16.F32.BF16 R24, R188, gdesc[UR4].tnspB, R24, gsb0 ;  /* 0x43e00004bc187df0 */ /* 0x000fe20008001818 */
[----:B------:R-:W-:Y:S02]  /*bdd0*/  R2UR UR6, R164 ;  /* 0x00000000a40672ca */ /* 0x000fe400000e0000 */
[----:B------:R-:W-:Y:S01]  /*bde0*/  R2UR UR7, R165 ;  /* 0x00000000a50772ca */ /* 0x000fe200000e0000 */
[----:B------:R-:W-:Y:S02]  /*bdf0*/  WARPGROUP.DEPBAR.LE gsb0, 0x0 ;  /* 0x00008000000079c5 */ /* 0x000fe40000010000 */
[----:B------:R-:W-:-:S15]  /*be00*/  WARPGROUP.ARRIVE ;  /* 0x00000000000079c5 */ /* 0x000fde0000000000 */
[----:B------:R-:W-:-:S07]  /*be10*/  NOP ;  /* 0x0000000000007918 */ /* 0x000fce0000000000 */
[----:B------:R-:W-:Y:S03]  /*be20*/  HGMMA.64x256x16.F32.BF16 R24, R152, gdesc[UR4].tnspB, R24, gsb0 ;  /* 0x43e0000498187df0 */ /* 0x000fe60008001818 */
[----:B------:R-:W-:Y:S02]  /*be30*/  WARPGROUP.DEPBAR.LE gsb0, 0x0 ;  /* 0x00008000000079c5 */ /* 0x000fe40000010000 */
[C---:B--2---:R-:W-:Y:S01]  /*be40*/  VIADD R152, R14.reuse, 0x100 ;  /* 0x000001000e987836 */ /* 0x044fe20000000000 */
[----:B------:R-:W-:Y:S01]  /*be50*/  WARPGROUP.ARRIVE ;  /* 0x00000000000079c5 */ /* 0x000fe20000000000 */
[----:B------:R-:W-:Y:S02]  /*be60*/  IMAD.MOV.U32 R153, RZ, RZ, 0x40000040 ;  /* 0x40000040ff997424 */ /* 0x000fe400078e00ff */
[----:B------:R-:W-:Y:S01]  /*be70*/  VIADD R14, R14, 0x180 ;  /* 0x000001800e0e7836 */ /* 0x000fe20000000000 */
[----:B------:R-:W-:-:S02]  /*be80*/  R2UR UR6, R152 ;  /* 0x00000000980672ca */ /* 0x000fc400000e0000 */
[----:B------:R-:W-:-:S15]  /*be90*/  R2UR UR7, R153 ;  /* 0x00000000990772ca */ /* 0x000fde00000e0000 */
[----:B------:R-:W-:-:S01]  /*bea0*/  NOP ;  /* 0x0000000000007918 */ /* 0x000fc20000000000 */
        /* <DEDUP_REMOVED lines=16> */
[----:B------:R-:W-:Y:S05]  /*bfb0*/  @!P0 BRA `(.L_x_702) ;  /* 0x0000000000048947 */ /* 0x000fea0003800000 */
[----:B------:R-:W-:Y:S01]  /*bfc0*/  BPT.TRAP 0x1 ;  /* 0x000000040000795c */ /* 0x000fe20000300000 */
.L_x_702:
[----:B------:R-:W-:Y:S02]  /*bfd0*/  VIADD R21, R21, 0x28c60 ;  /* 0x00028c6015157836 */ /* 0x000fe40000000000 */
[----:B------:R-:W-:Y:S02]  /*bfe0*/  IMAD.MOV.U32 R15, RZ, RZ, R20 ;  /* 0x000000ffff0f7224 */ /* 0x000fe400078e0014 */
[----:B------:R-:W-:Y:S01]  /*bff0*/  IMAD.MOV.U32 R188, RZ, RZ, R0 ;  /* 0x000000ffffbc7224 */ /* 0x000fe200078e0000 */
[----:B------:R-:W-:Y:S01]  /*c000*/  PRMT R21, R193, 0x654, R21 ;  /* 0x00000654c1157816 */ /* 0x000fe20000000015 */
[----:B------:R-:W-:-:S03]  /*c010*/  IMAD.MOV.U32 R189, RZ, RZ, R18 ;  /* 0x000000ffffbd7224 */ /* 0x000fc600078e0012 */
[----:B------:R2:W-:Y:S01]  /*c020*/  SYNCS.ARRIVE.TRANS64.RED.A1T0 RZ, [R21+URZ], RZ ;  /* 0x000000ff15ff79a7 */ /* 0x0005e2000810043f */
[----:B------:R-:W-:Y:S05]  /*c030*/  @P1 BRA `(.L_x_703) ;  /* 0xffffffe400641947 */ /* 0x000fea000383ffff */
.L_x_690:
[----:B------:R-:W-:Y:S05]  /*c040*/  BSYNC B0 ;  /* 0x0000000000007941 */ /* 0x000fea0003800000 */
.L_x_689:
[----:B-1----:R-:W3:Y:S01]  /*c050*/  LDL.LU R163, [R1+0x34] ;  /* 0x0000340001a37983 */ /* 0x002ee20000300800 */
[----:B--2---:R-:W-:-:S03]  /*c060*/  IMAD.MOV.U32 R21, RZ, RZ, -0x800000 ;  /* 0xff800000ff157424 */ /* 0x004fc600078e00ff */
[----:B------:R-:W1:Y:S04]  /*c070*/  SHFL.BFLY PT, R5, R10, 0x2, 0x1f ;  /* 0x0c401f000a057f89 */ /* 0x000e6800000e0000 */
[----:B------:R-:W2:Y:S01]  /*c080*/  SHFL.BFLY PT, R6, R11, 0x2, 0x1f ;  /* 0x0c401f000b067f89 */ /* 0x000ea200000e0000 */
[----:B-1----:R-:W-:Y:S01]  /*c090*/  FADD.FTZ R4, R5, R10 ;  /* 0x0000000a05047221 */ /* 0x002fe20000010000 */
[----:B--2---:R-:W-:-:S04]  /*c0a0*/  FADD.FTZ R6, R6, R11 ;  /* 0x0000000b06067221 */ /* 0x004fc80000010000 */
[----:B------:R-:W1:Y:S04]  /*c0b0*/  SHFL.BFLY PT, R5, R4, 0x1, 0x1f ;  /* 0x0c201f0004057f89 */ /* 0x000e6800000e0000 */
[----:B------:R-:W2:Y:S01]  /*c0c0*/  SHFL.BFLY PT, R7, R6, 0x1, 0x1f ;  /* 0x0c201f0006077f89 */ /* 0x000ea200000e0000 */
[----:B-1----:R-:W-:Y:S01]  /*c0d0*/  FADD.FTZ R5, R4, R5 ;  /* 0x0000000504057221 */ /* 0x002fe20000010000 */
[----:B--2---:R-:W-:Y:S01]  /*c0e0*/  FADD.FTZ R7, R6, R7 ;  /* 0x0000000706077221 */ /* 0x004fe20000010000 */
[----:B------:R-:W-:Y:S08]  /*c0f0*/  BAR.ARV 0x8, 0x100 ;  /* 0x0204000000007b1d */ /* 0x000ff00000002000 */
[----:B------:R-:W-:Y:S01]  /*c100*/  BAR.SYNC.DEFER_BLOCKING 0xf, 0x100 ;  /* 0x03c4000000007b1d */ /* 0x000fe20000010000 */
[----:B------:R-:W-:-:S02]  /*c110*/  FSETP.NE.FTZ.AND P0, PT, R5, RZ, PT ;  /* 0x000000ff0500720b */ /* 0x000fc40003f15000 */
[----:B------:R-:W-:-:S11]  /*c120*/  FSETP.NE.FTZ.AND P1, PT, R7, RZ, PT ;  /* 0x000000ff0700720b */ /* 0x000fd60003f35000 */
[----:B------:R-:W1:Y:S01]  /*c130*/  @P0 MUFU.LG2 R8, R5 ;  /* 0x0000000500080308 */ /* 0x000e620000000c00 */
[C---:B------:R-:W-:Y:S01]  /*c140*/  @P0 FMUL.FTZ R9, R3.reuse, 0.69314718246459960938 ;  /* 0x3f31721803090820 */ /* 0x040fe20000410000 */
[----:B------:R-:W-:-:S06]  /*c150*/  @P1 FMUL.FTZ R4, R3, 0.69314718246459960938 ;  /* 0x3f31721803041820 */ /* 0x000fcc0000410000 */
[----:B------:R-:W2:Y:S01]  /*c160*/  @P1 MUFU.LG2 R10, R7 ;  /* 0x00000007000a1308 */ /* 0x000ea20000000c00 */
[----:B-1----:R-:W-:-:S04]  /*c170*/  @P0 FMUL.FTZ R8, R8, 0.69314718246459960938 ;  /* 0x3f31721808080820 */ /* 0x002fc80000410000 */
[----:B------:R-:W-:Y:S01]  /*c180*/  @P0 FFMA.FTZ R21, R9, R0, R8 ;  /* 0x0000000009150223 */ /* 0x000fe20000010008 */
[----:B------:R-:W-:Y:S02]  /*c190*/  IMAD.MOV.U32 R0, RZ, RZ, -0x800000 ;  /* 0xff800000ff007424 */ /* 0x000fe400078e00ff */
[----:B--2---:R-:W-:-:S04]  /*c1a0*/  @P1 FMUL.FTZ R3, R10, 0.69314718246459960938 ;  /* 0x3f3172180a031820 */ /* 0x004fc80000410000 */
[----:B------:R-:W-:Y:S01]  /*c1b0*/  @P1 FFMA.FTZ R0, R4, R20, R3 ;  /* 0x0000001404001223 */ /* 0x000fe20000010003 */
[----:B------:R-:W-:Y:S02]  /*c1c0*/  IMAD.MOV R3, RZ, RZ, -R216 ;  /* 0x000000ffff037224 */ /* 0x000fe400078e0ad8 */
[----:B------:R-:W-:-:S03]  /*c1d0*/  IMAD.MOV.U32 R4, RZ, RZ, RZ ;  /* 0x000000ffff047224 */ /* 0x000fc600078e00ff */
[----:B------:R-:W-:Y:S01]  /*c1e0*/  ISETP.NE.AND P2, PT, R214, R3, PT ;  /* 0x00000003d600720c */ /* 0x000fe20003f45270 */
[----:B------:R-:W-:Y:S02]  /*c1f0*/  IMAD.MOV.U32 R3, RZ, RZ, RZ ;  /* 0x000000ffff037224 */ /* 0x000fe400078e00ff */
[----:B------:R-:W1:Y:S08]  /*c200*/  @P1 MUFU.RCP R4, R7 ;  /* 0x0000000700041308 */ /* 0x000e700000001000 */
[----:B------:R1:W2:Y:S01]  /*c210*/  @P0 MUFU.RCP R3, R5 ;  /* 0x0000000500030308 */ /* 0x0002a20000001000 */
[----:B------:R-:W-:Y:S01]  /*c220*/  PLOP3.LUT P0, PT, PT, PT, PT, 0x8, 0x0 ;  /* 0x000000000000781c */ /* 0x000fe20003f0e170 */
[----:B------:R-:W-:-:S02]  /*c230*/  @!P2 IMAD R9, R18, 0x40, R198 ;  /* 0x000000401209a824 */ /* 0x000fc400078e02c6 */
[----:B------:R-:W-:Y:S02]  /*c240*/  VIADD R18, R18, 0x1 ;  /* 0x0000000112127836 */ /* 0x000fe40000000000 */
[----:B------:R-:W-:-:S03]  /*c250*/  @!P2 IMAD R9, R9, 0x4, R2 ;  /* 0x000000040909a824 */ /* 0x000fc600078e0202 */
[----:B------:R-:W-:Y:S01]  /*c260*/  ISETP.NE.AND P1, PT, R18, 0x2, PT ;  /* 0x000000021200780c */ /* 0x000fe20003f25270 */
[-C--:B-1----:R-:W-:Y:S01]  /*c270*/  FMUL.FTZ R5, R26, R4.reuse ;  /* 0x000000041a057220 */ /* 0x082fe20000410000 */
[----:B------:R-:W-:Y:S01]  /*c280*/  @!P2 STS [R9+0x28820], R4 ;  /* 0x028820040900a388 */ /* 0x000fe20000000800 */
[-C--:B------:R-:W-:Y:S01]  /*c290*/  FMUL.FTZ R7, R30, R4.reuse ;  /* 0x000000041e077220 */ /* 0x080fe20000410000 */
[----:B------:R-:W-:Y:S01]  /*c2a0*/  SEL R2, RZ, 0x1, P1 ;  /* 0x00000001ff027807 */ /* 0x000fe20000800000 */
[-C--:B------:R-:W-:Y:S01]  /*c2b0*/  FMUL.FTZ R31, R31, R4.reuse ;  /* 0x000000041f1f7220 */ /* 0x080fe20000410000 */
[-C--:B------:R-:W-:Y:S01]  /*c2c0*/  FMUL.FTZ R35, R35, R4.reuse ;  /* 0x0000000423237220 */ /* 0x080fe20000410000 */
[-C--:B------:R-:W-:Y:S01]  /*c2d0*/  FMUL.FTZ R11, R38, R4.reuse ;  /* 0x00000004260b7220 */ /* 0x080fe20000410000 */
        /* <DEDUP_REMOVED lines=124> */
[----:B------:R-:W-:-:S02]  /*caa0*/  LOP3.LUT R23, R23, R2, RZ, 0x3c, !PT ;  /* 0x0000000217177212 */ /* 0x000fc400078e3cff */
[----:B------:R-:W-:Y:S01]  /*cab0*/  SEL R18, R18, RZ, P1 ;  /* 0x000000ff12127207 */ /* 0x000fe20000800000 */
[----:B---3--:R-:W-:-:S05]  /*cac0*/  VIADD R163, R163, 0x1 ;  /* 0x00000001a3a37836 */ /* 0x008fca0000000000 */
[----:B------:R0:W-:Y:S01]  /*cad0*/  STL [R1+0x34], R163 ;  /* 0x000034a301007387 */ /* 0x0001e20000100800 */
[----:B------:R-:W-:Y:S06]  /*cae0*/  BAR.ARV 0xe, 0x100 ;  /* 0x0384000000007b1d */ /* 0x000fec0000002000 */
.L_x_634:
[----:B------:R-:W-:Y:S05]  /*caf0*/  BSYNC B7 ;  /* 0x0000000000077941 */ /* 0x000fea0003800000 */
.L_x_632:
[----:B------:R-:W1:Y:S08]  /*cb00*/  S2UR UR4, SR_CgaCtaId ;  /* 0x00000000000479c3 */ /* 0x000e700000008800 */
[----:B------:R-:W-:Y:S01]  /*cb10*/  BAR.SYNC.DEFER_BLOCKING 0x5, 0x180 ;  /* 0x0146000000007b1d */ /* 0x000fe20000010000 */
[----:B------:R-:W-:-:S05]  /*cb20*/  MOV R2, 0x400 ;  /* 0x0000040000027802 */ /* 0x000fca0000000f00 */
[----:B------:R-:W-:Y:S01]  /*cb30*/  BSSY B0, `(.L_x_704) ;  /* 0x0000327000007945 */ /* 0x000fe20003800000 */
[----:B-1----:R-:W-:-:S05]  /*cb40*/  IMAD.U32 R193, RZ, RZ, UR4 ;  /* 0x00000004ffc17e24 */ /* 0x002fca000f8e00ff */
[----:B------:R-:W-:-:S05]  /*cb50*/  LEA R2, R193, R2, 0x18 ;  /* 0x00000002c1027211 */ /* 0x000fca00078ec0ff */
[----:B-----5:R1:W2:Y:S01]  /*cb60*/  LDS.128 R24, [R2+0x28cd0] ;  /* 0x028cd00002187984 */ /* 0x0202a20000000c00 */
[----:B------:R-:W-:Y:S06]  /*cb70*/  BAR.ARV 0x4, 0x180 ;  /* 0x0106000000007b1d */ /* 0x000fec0000002000 */
[----:B------:R-:W-:Y:S05]  /*cb80*/  @P0 BRA `(.L_x_705) ;  /* 0x0000002000a00947 */ /* 0x000fea0003800000 */
[----:B------:R-:W3:Y:S01]  /*cb90*/  LDL R30, [R1+0x5c] ;  /* 0x00005c00011e7983 */ /* 0x000ee20000100800 */
[----:B------:R-:W-:Y:S01]  /*cba0*/  F2FP.BF16.F32.PACK_AB R5, R3, R5 ;  /* 0x000000050305723e */ /* 0x000fe200000010ff */
[----:B------:R-:W-:Y:S01]  /*cbb0*/  ULDC.64 UR4, c[0x0][0xc00] ;  /* 0x0003000000047ab9 */ /* 0x000fe20000000a00 */
[----:B------:R-:W-:Y:S01]  /*cbc0*/  F2FP.BF16.F32.PACK_AB R4, R6, R8 ;  /* 0x000000080604723e */ /* 0x000fe200000010ff */
[----:B------:R-:W4:Y:S04]  /*cbd0*/  LDL.LU R70, [R1+0x18] ;  /* 0x0000180001467983 */ /* 0x000f280000300800 */
[----:B------:R-:W4:Y:S01]  /*cbe0*/  LDL.LU R66, [R1+0x1c] ;  /* 0x00001c0001427983 */ /* 0x000f220000300800 */
[----:B------:R-:W0:Y:S01]  /*cbf0*/  S2R R49, SR_SWINHI ;  /* 0x0000000000317919 */ /* 0x000e220000002f00 */
[----:B------:R-:W-:-:S02]  /*cc00*/  F2FP.BF16.F32.PACK_AB R7, R31, R7 ;  /* 0x000000071f07723e */ /* 0x000fc400000010ff */
[----:B------:R-:W-:Y:S02]  /*cc10*/  F2FP.BF16.F32.PACK_AB R6, R152, R154 ;  /* 0x0000009a9806723e */ /* 0x000fe400000010ff */
[----:B------:R-:W-:Y:S02]  /*cc20*/  MOV R44, R2 ;  /* 0x00000002002c7202 */ /* 0x000fe40000000f00 */
[----:B0-----:R-:W-:Y:S02]  /*cc30*/  MOV R45, R49 ;  /* 0x00000031002d7202 */ /* 0x001fe40000000f00 */
[----:B------:R-:W-:Y:S02]  /*cc40*/  F2FP.BF16.F32.PACK_AB R11, R39, R11 ;  /* 0x0000000b270b723e */ /* 0x000fe400000010ff */
[----:B------:R-:W-:Y:S02]  /*cc50*/  F2FP.BF16.F32.PACK_AB R8, R10, R32 ;  /* 0x000000200a08723e */ /* 0x000fe400000010ff */
        /* <DEDUP_REMOVED lines=10> */
[----:B------:R-:W-:Y:S01]  /*cd00*/  F2FP.BF16.F32.PACK_AB R41, R99, R41 ;  /* 0x000000296329723e */ /* 0x000fe200000010ff */
[----:B------:R-:W-:Y:S01]  /*cd10*/  BAR.SYNC.DEFER_BLOCKING 0x1, 0x100 ;  /* 0x0044000000007b1d */ /* 0x000fe20000010000 */
[----:B---3--:R-:W-:-:S03]  /*cd20*/  IMAD.WIDE R48, R30, 0x2, R44 ;  /* 0x000000021e307825 */ /* 0x008fc600078e022c */
[----:B------:R-:W-:Y:S01]  /*cd30*/  LOP3.LUT R3, R48, 0x380, RZ, 0xc0, !PT ;  /* 0x0000038030037812 */ /* 0x000fe200078ec0ff */
[----:B------:R-:W-:-:S03]  /*cd40*/  IMAD.MOV.U32 R31, RZ, RZ, R49 ;  /* 0x000000ffff1f7224 */ /* 0x000fc600078e0031 */
[----:B------:R-:W-:-:S04]  /*cd50*/  SHF.R.U64 R3, R3, 0x3, RZ ;  /* 0x0000000303037819 */ /* 0x000fc800000012ff */
[----:B------:R-:W-:Y:S02]  /*cd60*/  LOP3.LUT R30, R3, R48, RZ, 0x3c, !PT ;  /* 0x00000030031e7212 */ /* 0x000fe400078e3cff */
[----:B--2---:R-:W-:Y:S02]  /*cd70*/  IADD3 R24, P0, R48, 0x20, RZ ;  /* 0x0000002030187810 */ /* 0x004fe40007f1e0ff */
[----:B------:R-:W-:-:S05]  /*cd80*/  MOV R30, R30 ;  /* 0x0000001e001e7202 */ /* 0x000fca0000000f00 */
[----:B------:R0:W-:Y:S01]  /*cd90*/  STSM.16.M88.4 [R30], R4 ;  /* 0x000000041e007844 */ /* 0x0001e20000000200 */
[----:B------:R-:W-:Y:S01]  /*cda0*/  LOP3.LUT R3, R24, 0x380, RZ, 0xc0, !PT ;  /* 0x0000038018037812 */ /* 0x000fe200078ec0ff */
[----:B0-----:R-:W-:Y:S01]  /*cdb0*/  IMAD.X R5, RZ, RZ, R49, P0 ;  /* 0x000000ffff057224 */ /* 0x001fe200000e0631 */
[----:B------:R-:W-:-:S04]  /*cdc0*/  IADD3 R7, P0, R48, 0x40, RZ ;  /* 0x0000004030077810 */ /* 0x000fc80007f1e0ff */
[----:B------:R-:W-:-:S04]  /*cdd0*/  LOP3.LUT R6, R7, 0x380, RZ, 0xc0, !PT ;  /* 0x0000038007067812 */ /* 0x000fc800078ec0ff */
[----:B------:R-:W-:Y:S02]  /*cde0*/  SHF.R.U64 R6, R6, 0x3, RZ ;  /* 0x0000000306067819 */ /* 0x000fe400000012ff */
[----:B------:R-:W-:Y:S02]  /*cdf0*/  SHF.R.U64 R3, R3, 0x3, RZ ;  /* 0x0000000303037819 */ /* 0x000fe400000012ff */
[----:B------:R-:W-:Y:S01]  /*ce00*/  LOP3.LUT R6, R6, R7, RZ, 0x3c, !PT ;  /* 0x0000000706067212 */ /* 0x000fe200078e3cff */
[----:B------:R-:W-:Y:S01]  /*ce10*/  IMAD.X R7, RZ, RZ, R49, P0 ;  /* 0x000000ffff077224 */ /* 0x000fe200000e0631 */
[----:B------:R-:W-:Y:S02]  /*ce20*/  LOP3.LUT R4, R3, R24, RZ, 0x3c, !PT ;  /* 0x0000001803047212 */ /* 0x000fe400078e3cff */
[----:B------:R-:W-:Y:S02]  /*ce30*/  IADD3 R53, P6, R48, 0x2040, RZ ;  /* 0x0000204030357810 */ /* 0x000fe40007fde0ff */
[----:B------:R-:W-:-:S02]  /*ce40*/  MOV R3, R6 ;  /* 0x0000000600037202 */ /* 0x000fc40000000f00 */
[----:B------:R-:W-:Y:S02]  /*ce50*/  F2FP.BF16.F32.PACK_AB R7, R47, R46 ;  /* 0x0000002e2f07723e */ /* 0x000fe400000010ff */
[C---:B------:R-:W-:Y:S02]  /*ce60*/  IADD3 R47, P5, R48.reuse, 0x2060, RZ ;  /* 0x00002060302f7810 */ /* 0x040fe40007fbe0ff */
[C---:B------:R-:W-:Y:S02]  /*ce70*/  IADD3 R57, P2, R48.reuse, 0x2020, RZ ;  /* 0x0000202030397810 */ /* 0x040fe40007f5e0ff */
[C---:B------:R-:W-:Y:S02]  /*ce80*/  IADD3 R61, P4, R48.reuse, 0x60, RZ ;  /* 0x00000060303d7810 */ /* 0x040fe40007f9e0ff */
[----:B------:R-:W-:Y:S02]  /*ce90*/  IADD3 R39, P3, R48, 0x2000, RZ ;  /* 0x0000200030277810 */ /* 0x000fe40007f7e0ff */
[----:B------:R-:W-:-:S02]  /*cea0*/  LOP3.LUT R52, R53, 0x380, RZ, 0xc0, !PT ;  /* 0x0000038035347812 */ /* 0x000fc400078ec0ff */
[----:B------:R-:W-:Y:S02]  /*ceb0*/  LOP3.LUT R46, R47, 0x380, RZ, 0xc0, !PT ;  /* 0x000003802f2e7812 */ /* 0x000fe400078ec0ff */
[----:B------:R-:W-:Y:S02]  /*cec0*/  LOP3.LUT R56, R57, 0x380, RZ, 0xc0, !PT ;  /* 0x0000038039387812 */ /* 0x000fe400078ec0ff */
[----:B------:R-:W-:Y:S02]  /*ced0*/  MOV R24, R4 ;  /* 0x0000000400187202 */ /* 0x000fe40000000f00 */
[----:B------:R-:W-:Y:S02]  /*cee0*/  F2FP.BF16.F32.PACK_AB R4, R20, R153 ;  /* 0x000000991404723e */ /* 0x000fe400000010ff */
[----:B------:R-:W-:Y:S02]  /*cef0*/  F2FP.BF16.F32.PACK_AB R5, R43, R42 ;  /* 0x0000002a2b05723e */ /* 0x000fe400000010ff */
[----:B------:R-:W-:-:S02]  /*cf00*/  F2FP.BF16.F32.PACK_AB R6, R12, R28 ;  /* 0x0000001c0c06723e */ /* 0x000fc400000010ff */
[----:B------:R-:W-:Y:S02]  /*cf10*/  LOP3.LUT R60, R61, 0x380, RZ, 0xc0, !PT ;  /* 0x000003803d3c7812 */ /* 0x000fe400078ec0ff */
[----:B------:R-:W-:Y:S02]  /*cf20*/  LOP3.LUT R38, R39, 0x380, RZ, 0xc0, !PT ;  /* 0x0000038027267812 */ /* 0x000fe400078ec0ff */
[----:B------:R-:W-:Y:S02]  /*cf30*/  SHF.R.U64 R52, R52, 0x3, RZ ;  /* 0x0000000334347819 */ /* 0x000fe400000012ff */
[----:B------:R-:W-:Y:S02]  /*cf40*/  SHF.R.U64 R46, R46, 0x3, RZ ;  /* 0x000000032e2e7819 */ /* 0x000fe400000012ff */
[----:B------:R-:W-:Y:S01]  /*cf50*/  SHF.R.U64 R56, R56, 0x3, RZ ;  /* 0x0000000338387819 */ /* 0x000fe200000012ff */
[----:B------:R0:W-:Y:S01]  /*cf60*/  STSM.16.M88.4 [R24], R8 ;  /* 0x0000000818007844 */ /* 0x0001e20000000200 */
[----:B------:R-:W-:-:S02]  /*cf70*/  SHF.R.U64 R60, R60, 0x3, RZ ;  /* 0x000000033c3c7819 */ /* 0x000fc400000012ff */
[----:B------:R-:W-:Y:S01]  /*cf80*/  SHF.R.U64 R38, R38, 0x3, RZ ;  /* 0x0000000326267819 */ /* 0x000fe200000012ff */
[----:B------:R2:W-:Y:S01]  /*cf90*/  STSM.16.M88.4 [R3], R4 ;  /* 0x0000000403007844 */ /* 0x0005e20000000200 */
        /* <DEDUP_REMOVED lines=11> */
[C---:B0-----:R-:W-:Y:S02]  /*d050*/  IADD3 R9, P0, R48.reuse, 0x4020, RZ ;  /* 0x0000402030097810 */ /* 0x041fe40007f1e0ff */
[C---:B------:R-:W-:Y:S02]  /*d060*/  IADD3 R11, P2, R48.reuse, 0x6000, RZ ;  /* 0x00006000300b7810 */ /* 0x040fe40007f5e0ff */
[C---:B--2---:R-:W-:Y:S02]  /*d070*/  IADD3 R6, P6, R48.reuse, 0x6020, RZ ;  /* 0x0000602030067810 */ /* 0x044fe40007fde0ff */
        /* <DEDUP_REMOVED lines=29> */
[----:B------:R-:W-:-:S02]  /*d250*/  LOP3.LUT R30, R30, R31, RZ, 0x3c, !PT ;  /* 0x0000001f1e1e7212 */ /* 0x000fc400078e3cff */
[----:B------:R-:W-:Y:S02]  /*d260*/  IADD3 R48, P1, R48, 0x6060, RZ ;  /* 0x0000606030307810 */ /* 0x000fe40007f3e0ff */
[----:B------:R-:W-:Y:S02]  /*d270*/  MOV R38, R38 ;  /* 0x0000002600267202 */ /* 0x000fe40000000f00 */
[----:B------:R-:W-:Y:S02]  /*d280*/  MOV R39, R46 ;  /* 0x0000002e00277202 */ /* 0x000fe40000000f00 */
[----:B------:R-:W-:Y:S02]  /*d290*/  IADD3.X R31, RZ, R49, RZ, P3, !PT ;  /* 0x00000031ff1f7210 */ /* 0x000fe40001ffe4ff */
[----:B------:R-:W-:Y:S02]  /*d2a0*/  MOV R36, R52 ;  /* 0x0000003400247202 */ /* 0x000fe40000000f00 */
[----:B------:R-:W-:-:S02]  /*d2b0*/  MOV R20, R6 ;  /* 0x0000000600147202 */ /* 0x000fc40000000f00 */
[----:B------:R-:W-:Y:S02]  /*d2c0*/  MOV R46, R4 ;  /* 0x00000004002e7202 */ /* 0x000fe40000000f00 */
[----:B------:R-:W-:Y:S02]  /*d2d0*/  MOV R60, R60 ;  /* 0x0000003c003c7202 */ /* 0x000fe40000000f00 */
[----:B------:R-:W-:Y:S02]  /*d2e0*/  MOV R24, R8 ;  /* 0x0000000800187202 */ /* 0x000fe40000000f00 */
[----:B------:R-:W-:Y:S02]  /*d2f0*/  MOV R53, R10 ;  /* 0x0000000a00357202 */ /* 0x000fe40000000f00 */
[----:B------:R-:W-:Y:S02]  /*d300*/  F2FP.BF16.F32.PACK_AB R4, R160, R162 ;  /* 0x000000a2a004723e */ /* 0x000fe400000010ff */
[----:B------:R-:W-:-:S02]  /*d310*/  F2FP.BF16.F32.PACK_AB R5, R51, R50 ;  /* 0x000000323305723e */ /* 0x000fc400000010ff */
[----:B------:R-:W-:Y:S02]  /*d320*/  F2FP.BF16.F32.PACK_AB R6, R158, R161 ;  /* 0x000000a19e06723e */ /* 0x000fe400000010ff */
[----:B------:R-:W-:Y:S02]  /*d330*/  F2FP.BF16.F32.PACK_AB R7, R55, R54 ;  /* 0x000000363707723e */ /* 0x000fe400000010ff */
[----:B------:R-:W-:Y:S02]  /*d340*/  LOP3.LUT R3, R48, 0x380, RZ, 0xc0, !PT ;  /* 0x0000038030037812 */ /* 0x000fe400078ec0ff */
[----:B------:R-:W-:Y:S02]  /*d350*/  F2FP.BF16.F32.PACK_AB R8, R156, R159 ;  /* 0x0000009f9c08723e */ /* 0x000fe400000010ff */
[----:B------:R-:W-:Y:S02]  /*d360*/  F2FP.BF16.F32.PACK_AB R9, R59, R58 ;  /* 0x0000003a3b09723e */ /* 0x000fe400000010ff */
[----:B------:R-:W-:-:S02]  /*d370*/  F2FP.BF16.F32.PACK_AB R10, R155, R157 ;  /* 0x0000009d9b0a723e */ /* 0x000fc400000010ff */
[----:B------:R-:W-:Y:S02]  /*d380*/  F2FP.BF16.F32.PACK_AB R11, R63, R62 ;  /* 0x0000003e3f0b723e */ /* 0x000fe400000010ff */
[----:B------:R-:W-:Y:S02]  /*d390*/  MOV R56, R56 ;  /* 0x0000003800387202 */ /* 0x000fe40000000f00 */
[----:B------:R-:W-:Y:S02]  /*d3a0*/  MOV R52, R30 ;  /* 0x0000001e00347202 */ /* 0x000fe40000000f00 */
[----:B------:R-:W-:Y:S02]  /*d3b0*/  F2FP.BF16.F32.PACK_AB R12, R65, R64 ;  /* 0x00000040410c723e */ /* 0x000fe400000010ff */
[----:B------:R-:W-:Y:S02]  /*d3c0*/  MOV R47, R34 ;  /* 0x00000022002f7202 */ /* 0x000fe40000000f00 */
[----:B------:R-:W-:-:S02]  /*d3d0*/  F2FP.BF16.F32.PACK_AB R28, R73, R72 ;  /* 0x00000048491c723e */ /* 0x000fc400000010ff */
[----:B------:R-:W-:Y:S02]  /*d3e0*/  F2FP.BF16.F32.PACK_AB R30, R77, R76 ;  /* 0x0000004c4d1e723e */ /* 0x000fe400000010ff */
[----:B------:R-:W-:Y:S01]  /*d3f0*/  F2FP.BF16.F32.PACK_AB R31, R79, R78 ;  /* 0x0000004e4f1f723e */ /* 0x000fe200000010ff */
[----:B------:R-:W-:Y:S01]  /*d400*/  STSM.16.M88.4 [R60], R4 ;  /* 0x000000043c007844 */ /* 0x000fe20000000200 */
[----:B------:R-:W-:Y:S02]  /*d410*/  F2FP.BF16.F32.PACK_AB R34, R85, R84 ;  /* 0x000000545522723e */ /* 0x000fe400000010ff */
[----:B------:R-:W-:Y:S01]  /*d420*/  F2FP.BF16.F32.PACK_AB R35, R87, R86 ;  /* 0x000000565723723e */ /* 0x000fe200000010ff */
[----:B------:R0:W-:Y:S01]  /*d430*/  STSM.16.M88.4 [R38], R8 ;  /* 0x0000000826007844 */ /* 0x0001e20000000200 */
[----:B------:R-:W-:-:S03]  /*d440*/  SHF.R.U64 R3, R3, 0x3, RZ ;  /* 0x0000000303037819 */ /* 0x000fc600000012ff */
[----:B------:R-:W-:Y:S01]  /*d450*/  STSM.16.M88.4 [R56], R12 ;  /* 0x0000000c38007844 */ /* 0x000fe20000000200 */
[----:B------:R-:W-:-:S03]  /*d460*/  LOP3.LUT R48, R3, R48, RZ, 0x3c, !PT ;  /* 0x0000003003307212 */ /* 0x000fc600078e3cff */
[----:B------:R2:W-:Y:S01]  /*d470*/  STSM.16.M88.4 [R36], R28 ;  /* 0x0000001c24007844 */ /* 0x0005e20000000200 */
[----:B------:R-:W-:-:S03]  /*d480*/  MOV R3, R42 ;  /* 0x0000002a00037202 */ /* 0x000fc60000000f00 */
[----:B------:R3:W-:Y:S01]  /*d490*/  STSM.16.M88.4 [R39], R32 ;  /* 0x0000002027007844 */ /* 0x0007e20000000200 */
[----:B------:R-:W-:Y:S02]  /*d4a0*/  F2FP.BF16.F32.PACK_AB R42, R101, R100 ;  /* 0x00000064652a723e */ /* 0x000fe400000010ff */
[----:B------:R-:W-:Y:S02]  /*d4b0*/  F2FP.BF16.F32.PACK_AB R43, R103, R102 ;  /* 0x00000066672b723e */ /* 0x000fe400000010ff */
[----:B0-----:R-:W-:Y:S02]  /*d4c0*/  F2FP.BF16.F32.PACK_AB R38, R93, R92 ;  /* 0x0000005c5d26723e */ /* 0x001fe400000010ff */
[----:B------:R-:W-:Y:S02]  /*d4d0*/  F2FP.BF16.F32.PACK_AB R4, R105, R104 ;  /* 0x000000686904723e */ /* 0x000fe400000010ff */
[----:B------:R-:W-:Y:S02]  /*d4e0*/  F2FP.BF16.F32.PACK_AB R5, R107, R106 ;  /* 0x0000006a6b05723e */ /* 0x000fe400000010ff */
[----:B--2---:R-:W-:-:S02]  /*d4f0*/  F2FP.BF16.F32.PACK_AB R36, R89, R88 ;  /* 0x000000585924723e */ /* 0x004fc400000010ff */
[----:B------:R-:W-:Y:S02]  /*d500*/  F2FP.BF16.F32.PACK_AB R6, R109, R108 ;  /* 0x0000006c6d06723e */ /* 0x000fe400000010ff */
[----:B---3--:R-:W-:Y:S02]  /*d510*/  F2FP.BF16.F32.PACK_AB R39, R95, R94 ;  /* 0x0000005e5f27723e */ /* 0x008fe400000010ff */
[----:B------:R-:W-:Y:S02]  /*d520*/  F2FP.BF16.F32.PACK_AB R7, R111, R110 ;  /* 0x0000006e6f07723e */ /* 0x000fe400000010ff */
[----:B------:R-:W-:Y:S02]  /*d530*/  F2FP.BF16.F32.PACK_AB R8, R113, R112 ;  /* 0x000000707108723e */ /* 0x000fe400000010ff */
[----:B------:R-:W-:Y:S02]  /*d540*/  F2FP.BF16.F32.PACK_AB R9, R115, R114 ;  /* 0x000000727309723e */ /* 0x000fe400000010ff */
[----:B------:R-:W-:-:S02]  /*d550*/  F2FP.BF16.F32.PACK_AB R10, R117, R116 ;  /* 0x00000074750a723e */ /* 0x000fc400000010ff */
[----:B------:R-:W-:Y:S01]  /*d560*/  F2FP.BF16.F32.PACK_AB R11, R119, R118 ;  /* 0x00000076770b723e */ /* 0x000fe200000010ff */
[----:B------:R-:W-:Y:S01]  /*d570*/  STSM.16.M88.4 [R3], R36 ;  /* 0x0000002403007844 */ /* 0x000fe20000000200 */
[----:B------:R-:W-:-:S03]  /*d580*/  IMAD.X R49, RZ, RZ, R49, P1 ;  /* 0x000000ffff317224 */ /* 0x000fc600008e0631 */
[----:B------:R-:W-:Y:S01]  /*d590*/  STSM.16.M88.4 [R24], R40 ;  /* 0x0000002818007844 */ /* 0x000fe20000000200 */
[----:B------:R-:W-:-:S03]  /*d5a0*/  F2FP.BF16.F32.PACK_AB R12, R121, R120 ;  /* 0x00000078790c723e */ /* 0x000fc600000010ff */
[----:B------:R-:W-:Y:S01]  /*d5b0*/  STSM.16.M88.4 [R47], R4 ;  /* 0x000000042f007844 */ /* 0x000fe20000000200 */
[----:B------:R-:W-:Y:S02]  /*d5c0*/  F2FP.BF16.F32.PACK_AB R13, R123, R122 ;  /* 0x0000007a7b0d723e */ /* 0x000fe400000010ff */
[----:B------:R-:W-:Y:S01]  /*d5d0*/  F2FP.BF16.F32.PACK_AB R14, R125, R124 ;  /* 0x0000007c7d0e723e */ /* 0x000fe200000010ff */
[----:B------:R4:W-:Y:S01]  /*d5e0*/  STSM.16.M88.4 [R52], R8 ;  /* 0x0000000834007844 */ /* 0x0009e20000000200 */
[----:B------:R-:W-:Y:S02]  /*d5f0*/  F2FP.BF16.F32.PACK_AB R15, R127, R126 ;  /* 0x0000007e7f0f723e */ /* 0x000fe400000010ff */
[----:B------:R-:W-:Y:S02]  /*d600*/  ISETP.NE.U32.AND P0, PT, RZ, UR4, PT ;  /* 0x00000004ff007c0c */ /* 0x000fe4000bf05070 */
[----:B------:R-:W-:Y:S02]  /*d610*/  F2FP.BF16.F32.PACK_AB R28, R129, R128 ;  /* 0x00000080811c723e */ /* 0x000fe400000010ff */
[----:B------:R-:W-:-:S02]  /*d620*/  F2FP.BF16.F32.PACK_AB R29, R131, R130 ;  /* 0x00000082831d723e */ /* 0x000fc400000010ff */
[----:B------:R-:W-:Y:S02]  /*d630*/  F2FP.BF16.F32.PACK_AB R30, R133, R132 ;  /* 0x00000084851e723e */ /* 0x000fe400000010ff */
[----:B------:R-:W-:Y:S02]  /*d640*/  F2FP.BF16.F32.PACK_AB R31, R135, R134 ;  /* 0x00000086871f723e */ /* 0x000fe400000010ff */
[----:B------:R-:W-:Y:S02]  /*d650*/  F2FP.BF16.F32.PACK_AB R32, R137, R136 ;  /* 0x000000888920723e */ /* 0x000fe400000010ff */
[----:B----4-:R-:W-:Y:S02]  /*d660*/  IADD3 R8, P1, R70, UR4, RZ ;  /* 0x0000000446087c10 */ /* 0x010fe4000ff3e0ff */
[----:B------:R-:W-:Y:S02]  /*d670*/  F2FP.BF16.F32.PACK_AB R33, R139, R138 ;  /* 0x0000008a8b21723e */ /* 0x000fe400000010ff */
[----:B------:R-:W-:-:S02]  /*d680*/  F2FP.BF16.F32.PACK_AB R34, R141, R140 ;  /* 0x0000008c8d22723e */ /* 0x000fc400000010ff */
[----:B------:R-:W-:Y:S02]  /*d690*/  F2FP.BF16.F32.PACK_AB R35, R143, R142 ;  /* 0x0000008e8f23723e */ /* 0x000fe400000010ff */
[----:B------:R-:W-:Y:S02]  /*d6a0*/  MOV R48, R48 ;  /* 0x0000003000307202 */ /* 0x000fe40000000f00 */
[----:B------:R-:W-:Y:S02]  /*d6b0*/  F2FP.BF16.F32.PACK_AB R4, R145, R144 ;  /* 0x000000909104723e */ /* 0x000fe400000010ff */
[----:B------:R-:W-:Y:S02]  /*d6c0*/  F2FP.BF16.F32.PACK_AB R5, R147, R146 ;  /* 0x000000929305723e */ /* 0x000fe400000010ff */
[----:B------:R-:W-:Y:S02]  /*d6d0*/  F2FP.BF16.F32.PACK_AB R6, R149, R148 ;  /* 0x000000949506723e */ /* 0x000fe400000010ff */
[----:B------:R-:W-:Y:S01]  /*d6e0*/  F2FP.BF16.F32.PACK_AB R7, R151, R150 ;  /* 0x000000969707723e */ /* 0x000fe200000010ff */
[----:B------:R-:W-:Y:S01]  /*d6f0*/  STSM.16.M88.4 [R53], R12 ;  /* 0x0000000c35007844 */ /* 0x000fe20000000200 */
[----:B------:R-:W-:-:S02]  /*d700*/  ISETP.NE.AND.EX P0, PT, RZ, UR5, PT, P0 ;  /* 0x00000005ff007c0c */ /* 0x000fc4000bf05300 */
[----:B------:R-:W-:Y:S01]  /*d710*/  IADD3.X R9, R66, UR5, RZ, P1, !PT ;  /* 0x0000000542097c10 */ /* 0x000fe20008ffe4ff */
[----:B------:R-:W-:Y:S01]  /*d720*/  ULDC.64 UR4, c[0x0][0xc08] ;  /* 0x0003020000047ab9 */ /* 0x000fe20000000a00 */
[----:B------:R-:W-:Y:S01]  /*d730*/  STSM.16.M88.4 [R20], R28 ;  /* 0x0000001c14007844 */ /* 0x000fe20000000200 */
[----:B------:R-:W-:-:S03]  /*d740*/  ISETP.NE.U32.AND P6, PT, RZ, UR4, PT ;  /* 0x00000004ff007c0c */ /* 0x000fc6000bfc5070 */
[----:B------:R-:W-:Y:S01]  /*d750*/  STSM.16.M88.4 [R46], R32 ;  /* 0x000000202e007844 */ /* 0x000fe20000000200 */
[----:B------:R-:W-:-:S03]  /*d760*/  ISETP.NE.AND.EX P6, PT, RZ, UR5, PT, P6 ;  /* 0x00000005ff007c0c */ /* 0x000fc6000bfc5360 */
[----:B------:R0:W-:Y:S01]  /*d770*/  STSM.16.M88.4 [R48], R4 ;  /* 0x0000000430007844 */ /* 0x0001e20000000200 */
[----:B------:R-:W-:Y:S01]  /*d780*/  IMAD.MOV.U32 R24, RZ, RZ, RZ ;  /* 0x000000ffff187224 */ /* 0x000fe200078e00ff */
[----:B------:R-:W-:Y:S08]  /*d790*/  BAR.SYNC.DEFER_BLOCKING 0x1, 0x100 ;  /* 0x0044000000007b1d */ /* 0x000ff00000010000 */
[----:B0-----:R-:W-:Y:S01]  /*d7a0*/  @P6 IADD3 R4, P4, R70, UR4, RZ ;  /* 0x0000000446046c10 */ /* 0x001fe2000ff9e0ff */
[----:B------:R-:W-:-:S02]  /*d7b0*/  ULDC UR4, c[0x0][0xa88] ;  /* 0x0002a20000047ab9 */ /* 0x000fc40000000800 */
[----:B------:R-:W-:Y:S01]  /*d7c0*/  IMAD.U32 R3, RZ, RZ, UR4 ;  /* 0x00000004ff037e24 */ /* 0x000fe2000f8e00ff */
[----:B------:R-:W-:Y:S01]  /*d7d0*/  @P6 IADD3.X R5, R66, UR5, RZ, P4, !PT ;  /* 0x0000000542056c10 */ /* 0x000fe2000a7fe4ff */
[----:B------:R0:W5:Y:S04]  /*d7e0*/  @P0 LDG.E R24, desc[UR40][R8.64] ;  /* 0x0000002808180981 */ /* 0x000168000c1e1900 */
[----:B------:R0:W5:Y:S01]  /*d7f0*/  @P6 LDG.E R3, desc[UR40][R4.64] ;  /* 0x0000002804036981 */ /* 0x000162000c1e1900 */
[----:B------:R-:W2:Y:S02]  /*d800*/  S2R R90, SR_TID.X ;  /* 0x00000000005a7919 */ /* 0x000ea40000002100 */
[----:B--2---:R-:W-:-:S05]  /*d810*/  VIADD R90, R90, 0xffffff80 ;  /* 0xffffff805a5a7836 */ /* 0x004fca0000000000 */
[----:B------:R-:W-:-:S04]  /*d820*/  SHF.R.S32.HI R98, RZ, 0x1f, R90 ;  /* 0x0000001fff627819 */ /* 0x000fc8000001145a */
[----:B------:R-:W-:-:S04]  /*d830*/  LEA.HI R98, R98, R90, RZ, 0x3 ;  /* 0x0000005a62627211 */ /* 0x000fc800078f18ff */
[----:B------:R-:W-:-:S05]  /*d840*/  SHF.R.S32.HI R98, RZ, 0x3, R98 ;  /* 0x00000003ff627819 */ /* 0x000fca0000011462 */
[----:B------:R-:W-:-:S04]  /*d850*/  IMAD R15, R98, 0x40, R196 ;  /* 0x00000040620f7824 */ /* 0x000fc800078e02c4 */
[----:B------:R-:W-:-:S03]  /*d860*/  IMAD.WIDE R14, R15, 0x2, R44 ;  /* 0x000000020f0e7825 */ /* 0x000fc600078e022c */
[C---:B------:R-:W-:Y:S02]  /*d870*/  IADD3 R11, P1, R14.reuse, 0x1000, RZ ;  /* 0x000010000e0b7810 */ /* 0x040fe40007f3e0ff */
[C---:B------:R-:W-:Y:S02]  /*d880*/  IADD3 R13, P2, R14.reuse, 0x2000, RZ ;  /* 0x000020000e0d7810 */ /* 0x040fe40007f5e0ff */
[C---:B------:R-:W-:Y:S02]  /*d890*/  IADD3 R29, P3, R14.reuse, 0x3000, RZ ;  /* 0x000030000e1d7810 */ /* 0x040fe40007f7e0ff */
[----:B------:R-:W-:Y:S02]  /*d8a0*/  IADD3 R33, P4, R14, 0x4000, RZ ;  /* 0x000040000e217810 */ /* 0x000fe40007f9e0ff */
        /* <DEDUP_REMOVED lines=8> */
[----:B------:R-:W-:Y:S02]  /*d930*/  IADD3 R37, P5, R14, 0x5000, RZ ;  /* 0x000050000e257810 */ /* 0x000fe40007fbe0ff */
        /* <DEDUP_REMOVED lines=8> */
[----:B------:R-:W-:-:S02]  /*d9c0*/  P2R R6, PR, RZ, 0x20 ;  /* 0x00000020ff067803 */ /* 0x000fc40000000000 */
[C---:B------:R-:W-:Y:S02]  /*d9d0*/  IADD3 R41, P1, R14.reuse, 0x6000, RZ ;  /* 0x000060000e297810 */ /* 0x040fe40007f3e0ff */
[C---:B------:R-:W-:Y:S02]  /*d9e0*/  IADD3 R45, P2, R14.reuse, 0x7000, RZ ;  /* 0x000070000e2d7810 */ /* 0x040fe40007f5e0ff */
[C---:B------:R-:W-:Y:S02]  /*d9f0*/  IADD3 R49, P3, R14.reuse, 0x8000, RZ ;  /* 0x000080000e317810 */ /* 0x040fe40007f7e0ff */
[C---:B------:R-:W-:Y:S02]  /*da00*/  IADD3 R53, P4, R14.reuse, 0x9000, RZ ;  /* 0x000090000e357810 */ /* 0x040fe40007f9e0ff */
[----:B------:R-:W-:Y:S02]  /*da10*/  IADD3 R57, P5, R14, 0xa000, RZ ;  /* 0x0000a0000e397810 */ /* 0x000fe40007fbe0ff */
[----:B------:R-:W-:-:S02]  /*da20*/  LOP3.LUT R36, R37, 0x380, RZ, 0xc0, !PT ;  /* 0x0000038025247812 */ /* 0x000fc400078ec0ff */
[----:B------:R-:W-:Y:S02]  /*da30*/  LOP3.LUT R40, R41, 0x380, RZ, 0xc0, !PT ;  /* 0x0000038029287812 */ /* 0x000fe400078ec0ff */
[----:B------:R-:W-:Y:S02]  /*da40*/  LOP3.LUT R44, R45, 0x380, RZ, 0xc0, !PT ;  /* 0x000003802d2c7812 */ /* 0x000fe400078ec0ff */
[----:B------:R-:W-:Y:S02]  /*da50*/  LOP3.LUT R48, R49, 0x380, RZ, 0xc0, !PT ;  /* 0x0000038031307812 */ /* 0x000fe400078ec0ff */
[----:B------:R-:W-:Y:S02]  /*da60*/  LOP3.LUT R52, R53, 0x380, RZ, 0xc0, !PT ;  /* 0x0000038035347812 */ /* 0x000fe400078ec0ff */
[----:B------:R-:W-:Y:S02]  /*da70*/  LOP3.LUT R56, R57, 0x380, RZ, 0xc0, !PT ;  /* 0x0000038039387812 */ /* 0x000fe400078ec0ff */
[----:B------:R-:W-:-:S02]  /*da80*/  SHF.R.U64 R36, R36, 0x3, RZ ;  /* 0x0000000324247819 */ /* 0x000fc400000012ff */
[----:B------:R-:W-:Y:S02]  /*da90*/  SHF.R.U64 R40, R40, 0x3, RZ ;  /* 0x0000000328287819 */ /* 0x000fe400000012ff */
[----:B------:R-:W-:Y:S02]  /*daa0*/  SHF.R.U64 R44, R44, 0x3, RZ ;  /* 0x000000032c2c7819 */ /* 0x000fe400000012ff */
[----:B------:R-:W-:Y:S02]  /*dab0*/  SHF.R.U64 R48, R48, 0x3, RZ ;  /* 0x0000000330307819 */ /* 0x000fe400000012ff */
[----:B------:R-:W-:Y:S02]  /*dac0*/  SHF.R.U64 R52, R52, 0x3, RZ ;  /* 0x0000000334347819 */ /* 0x000fe400000012ff */
[----:B------:R-:W-:Y:S02]  /*dad0*/  SHF.R.U64 R56, R56, 0x3, RZ ;  /* 0x0000000338387819 */ /* 0x000fe400000012ff */
[----:B------:R-:W-:-:S02]  /*dae0*/  LOP3.LUT R36, R36, R37, RZ, 0x3c, !PT ;  /* 0x0000002524247212 */ /* 0x000fc400078e3cff */
[----:B------:R-:W-:Y:S02]  /*daf0*/  LOP3.LUT R40, R40, R41, RZ, 0x3c, !PT ;  /* 0x0000002928287212 */ /* 0x000fe400078e3cff */
[----:B------:R-:W-:Y:S02]  /*db00*/  LOP3.LUT R44, R44, R45, RZ, 0x3c, !PT ;  /* 0x0000002d2c2c7212 */ /* 0x000fe400078e3cff */
[----:B------:R-:W-:Y:S02]  /*db10*/  LOP3.LUT R48, R48, R49, RZ, 0x3c, !PT ;  /* 0x0000003130307212 */ /* 0x000fe400078e3cff */
[----:B------:R-:W-:Y:S02]  /*db20*/  LOP3.LUT R52, R52, R53, RZ, 0x3c, !PT ;  /* 0x0000003534347212 */ /* 0x000fe400078e3cff */
[----:B------:R-:W-:Y:S01]  /*db30*/  LOP3.LUT R56, R56, R57, RZ, 0x3c, !PT ;  /* 0x0000003938387212 */ /* 0x000fe200078e3cff */
[----:B0-----:R-:W-:Y:S06]  /*db40*/  @P6 BRA `(.L_x_706) ;  /* 0x0000000000106947 */ /* 0x001fec0003800000 */
[----:B------:R-:W-:Y:S05]  /*db50*/  @!P0 BRA `(.L_x_706) ;  /* 0x00000000000c8947 */ /* 0x000fea0003800000 */
[----:B------:R-:W2:Y:S04]  /*db60*/  LDG.E R4, desc[UR40][R8.64] ;  /* 0x0000002808047981 */ /* 0x000ea8000c1e1900 */
[----:B-----5:R-:W2:Y:S02]  /*db70*/  LDG.E R3, desc[UR40][R8.64+0x4] ;  /* 0x0000042808037981 */ /* 0x020ea4000c1e1900 */
[----:B--2---:R-:W-:-:S07]  /*db80*/  IMAD.IADD R3, R3, 0x1, -R4 ;  /* 0x0000000103037824 */ /* 0x004fce00078e0a04 */
.L_x_706:
[----:B------:R-:W2:Y:S01]  /*db90*/  LDL.LU R9, [R1+0x20] ;  /* 0x0000200001097983 */ /* 0x000ea20000300800 */
[----:B------:R-:W-:-:S03]  /*dba0*/  ISETP.NE.AND P6, PT, R6, RZ, PT ;  /* 0x000000ff0600720c */ /* 0x000fc60003fc5270 */
[----:B------:R-:W3:Y:S01]  /*dbb0*/  LDL.LU R8, [R1+0x40] ;  /* 0x0000400001087983 */ /* 0x000ee20000300800 */
[----:B------:R-:W0:Y:S01]  /*dbc0*/  S2R R5, SR_TID.X ;  /* 0x0000000000057919 */ /* 0x000e220000002100 */
[--C-:B------:R-:W-:Y:S02]  /*dbd0*/  IMAD.X R57, RZ, RZ, R15.reuse, P5 ;  /* 0x000000ffff397224 */ /* 0x100fe400028e060f */
[----:B------:R-:W-:Y:S01]  /*dbe0*/  IMAD.X R37, RZ, RZ, R15, P6 ;  /* 0x000000ffff257224 */ /* 0x000fe200030e060f */
[----:B------:R-:W4:Y:S04]  /*dbf0*/  LDL R88, [R1+0x14] ;  /* 0x0000140001587983 */ /* 0x000f280000100800 */
[----:B------:R0:W5:Y:S02]  /*dc00*/  LDL R86, [R1+0x38] ;  /* 0x0000380001567983 */ /* 0x0001640000100800 */
[----:B0-----:R-:W-:-:S05]  /*dc10*/  VIADD R5, R5, 0xffffff80 ;  /* 0xffffff8005057836 */ /* 0x001fca0000000000 */
[----:B------:R-:W-:-:S04]  /*dc20*/  SHF.R.S32.HI R4, RZ, 0x1f, R5 ;  /* 0x0000001fff047819 */ /* 0x000fc80000011405 */
[----:B------:R-:W-:-:S04]  /*dc30*/  LEA.HI R4, R4, R5, RZ, 0x7 ;  /* 0x0000000504047211 */ /* 0x000fc800078f38ff */
[----:B------:R-:W-:-:S06]  /*dc40*/  SHF.R.S32.HI R4, RZ, 0x7, R4 ;  /* 0x00000007ff047819 */ /* 0x000fcc0000011404 */
[----:B------:R-:W0:Y:S01]  /*dc50*/  SHFL.IDX PT, R4, R4, RZ, 0x1f ;  /* 0x00001fff04047589 */ /* 0x000e2200000e0000 */
[--C-:B------:R-:W-:Y:S01]  /*dc60*/  IMAD.X R41, RZ, RZ, R15.reuse, P1 ;  /* 0x000000ffff297224 */ /* 0x100fe200008e060f */
[C---:B------:R-:W-:Y:S01]  /*dc70*/  IADD3 R61, P6, R14.reuse, 0xb000, RZ ;  /* 0x0000b0000e3d7810 */ /* 0x040fe20007fde0ff */
[--C-:B------:R-:W-:Y:S01]  /*dc80*/  IMAD.X R45, RZ, RZ, R15.reuse, P2 ;  /* 0x000000ffff2d7224 */ /* 0x100fe200010e060f */
[C---:B------:R-:W-:Y:S01]  /*dc90*/  IADD3 R65, P1, R14.reuse, 0xc000, RZ ;  /* 0x0000c0000e417810 */ /* 0x040fe20007f3e0ff */
[--C-:B------:R-:W-:Y:S01]  /*dca0*/  IMAD.X R49, RZ, RZ, R15.reuse, P3 ;  /* 0x000000ffff317224 */ /* 0x100fe200018e060f */
[C---:B------:R-:W-:Y:S01]  /*dcb0*/  IADD3 R69, P2, R14.reuse, 0xd000, RZ ;  /* 0x0000d0000e457810 */ /* 0x040fe20007f5e0ff */
[----:B------:R-:W-:Y:S01]  /*dcc0*/  IMAD.X R53, RZ, RZ, R15, P4 ;  /* 0x000000ffff357224 */ /* 0x000fe200020e060f */
[C---:B------:R-:W-:Y:S02]  /*dcd0*/  IADD3 R73, P3, R14.reuse, 0xe000, RZ ;  /* 0x0000e0000e497810 */ /* 0x040fe40007f7e0ff */
[----:B------:R-:W-:-:S02]  /*dce0*/  IADD3 R7, P4, R14, 0xf000, RZ ;  /* 0x0000f0000e077810 */ /* 0x000fc40007f9e0ff */
[----:B------:R-:W-:Y:S02]  /*dcf0*/  LOP3.LUT R60, R61, 0x380, RZ, 0xc0, !PT ;  /* 0x000003803d3c7812 */ /* 0x000fe400078ec0ff */
[----:B------:R-:W-:Y:S02]  /*dd00*/  LOP3.LUT R64, R65, 0x380, RZ, 0xc0, !PT ;  /* 0x0000038041407812 */ /* 0x000fe400078ec0ff */
[----:B------:R-:W-:Y:S02]  /*dd10*/  LOP3.LUT R68, R69, 0x380, RZ, 0xc0, !PT ;  /* 0x0000038045447812 */ /* 0x000fe400078ec0ff */
[----:B------:R-:W-:Y:S02]  /*dd20*/  LOP3.LUT R72, R73, 0x380, RZ, 0xc0, !PT ;  /* 0x0000038049487812 */ /* 0x000fe400078ec0ff */
[----:B0-----:R-:W-:Y:S02]  /*dd30*/  ISETP.NE.AND P5, PT, R4, RZ, PT ;  /* 0x000000ff0400720c */ /* 0x001fe40003fa5270 */
[----:B------:R-:W-:-:S02]  /*dd40*/  LOP3.LUT R5, R14, 0x380, RZ, 0xc0, !PT ;  /* 0x000003800e057812 */ /* 0x000fc400078ec0ff */
[----:B------:R-:W-:Y:S02]  /*dd50*/  LOP3.LUT R6, R7, 0x380, RZ, 0xc0, !PT ;  /* 0x0000038007067812 */ /* 0x000fe400078ec0ff */
[----:B------:R-:W-:Y:S02]  /*dd60*/  SHF.R.U64 R60, R60, 0x3, RZ ;  /* 0x000000033c3c7819 */ /* 0x000fe400000012ff */
[----:B------:R-:W-:Y:S02]  /*dd70*/  SHF.R.U64 R64, R64, 0x3, RZ ;  /* 0x0000000340407819 */ /* 0x000fe400000012ff */
[----:B------:R-:W-:Y:S02]  /*dd80*/  SHF.R.U64 R68, R68, 0x3, RZ ;  /* 0x0000000344447819 */ /* 0x000fe400000012ff */
[----:B------:R-:W-:Y:S02]  /*dd90*/  SHF.R.U64 R72, R72, 0x3, RZ ;  /* 0x0000000348487819 */ /* 0x000fe400000012ff */
[----:B------:R-:W-:-:S02]  /*dda0*/  SHF.R.U64 R5, R5, 0x3, RZ ;  /* 0x0000000305057819 */ /* 0x000fc400000012ff */
[----:B------:R-:W-:Y:S01]  /*ddb0*/  SHF.R.U64 R6, R6, 0x3, RZ ;  /* 0x0000000306067819 */ /* 0x000fe200000012ff */
        /* <DEDUP_REMOVED lines=10> */
[----:B------:R-:W-:Y:S01]  /*de60*/  IMAD.MOV.U32 R5, RZ, RZ, R15 ;  /* 0x000000ffff057224 */ /* 0x000fe200078e000f */
[----:B------:R-:W-:-:S02]  /*de70*/  LOP3.LUT R76, R6, R7, RZ, 0x3c, !PT ;  /* 0x00000007064c7212 */ /* 0x000fc400078e3cff */
[----:B-----5:R-:W-:Y:S02]  /*de80*/  SHF.R.S32.HI R83, RZ, 0x1f, R24 ;  /* 0x0000001fff537819 */ /* 0x020fe40000011418 */
[----:B--2---:R-:W-:Y:S02]  /*de90*/  SEL R81, R9, RZ, !P0 ;  /* 0x000000ff09517207 */ /* 0x004fe40004000000 */
[----:B---3--:R-:W-:Y:S02]  /*dea0*/  SEL R80, R8, RZ, !P0 ;  /* 0x000000ff08507207 */ /* 0x008fe40004000000 */
[----:B----4-:R-:W-:Y:S01]  /*deb0*/  SHF.R.S32.HI R82, RZ, 0x1f, R88 ;  /* 0x0000001fff527819 */ /* 0x010fe20000011458 */
[----:B------:R-:W-:Y:S06]  /*dec0*/  @P5 BRA `(.L_x_707) ;  /* 0x0000000000bc5947 */ /* 0x000fec0003800000 */
[----:B------:R-:W2:Y:S01]  /*ded0*/  LDL R8, [R1+0x58] ;  /* 0x0000580001087983 */ /* 0x000ea20000100800 */
[----:B------:R-:W0:Y:S01]  /*dee0*/  LDC R20, c[0x0][0xbe8] ;  /* 0x0002fa00ff147b82 */ /* 0x000e220000000800 */
[----:B------:R-:W-:Y:S01]  /*def0*/  ULDC.64 UR4, c[0x0][0xb90] ;  /* 0x0002e40000047ab9 */ /* 0x000fe20000000a00 */
[----:B------:R-:W-:Y:S02]  /*df00*/  IMAD.MOV.U32 R6, RZ, RZ, R24 ;  /* 0x000000ffff067224 */ /* 0x000fe400078e0018 */
[----:B------:R-:W-:Y:S02]  /*df10*/  IMAD.MOV.U32 R7, RZ, RZ, R83 ;  /* 0x000000ffff077224 */ /* 0x000fe400078e0053 */
[----:B------:R-:W-:Y:S02]  /*df20*/  IMAD.MOV R35, RZ, RZ, -R216 ;  /* 0x000000ffff237224 */ /* 0x000fe400078e0ad8 */
[----:B------:R-:W-:-:S04]  /*df30*/  IMAD.WIDE.U32 R6, R88, UR4, R6 ;  /* 0x0000000458067c25 */ /* 0x000fc8000f8e0006 */
[----:B------:R-:W-:Y:S01]  /*df40*/  IMAD R34, R86, 0x40, R198 ;  /* 0x0000004056227824 */ /* 0x000fe200078e02c6 */
[----:B0-----:R-:W-:-:S13]  /*df50*/  ISETP.NE.AND P0, PT, R20, 0x1, PT ;  /* 0x000000011400780c */ /* 0x001fda0003f05270 */
[----:B------:R-:W0:Y:S08]  /*df60*/  @P0 LDC R9, c[0x0][0xbec] ;  /* 0x0002fb00ff090b82 */ /* 0x000e300000000800 */
[----:B------:R-:W3:Y:S01]  /*df70*/  @P0 LDC R31, c[0x0][0xbf0] ;  /* 0x0002fc00ff1f0b82 */ /* 0x000ee20000000800 */
[----:B--2---:R-:W-:Y:S02]  /*df80*/  IMAD R14, R86, 0x40, R8 ;  /* 0x00000040560e7824 */ /* 0x004fe400078e0208 */
[----:B------:R-:W-:-:S04]  /*df90*/  IMAD R8, R82, UR4, RZ ;  /* 0x0000000452087c24 */ /* 0x000fc8000f8e02ff */
[----:B------:R-:W-:Y:S01]  /*dfa0*/  IMAD R15, R88, UR5, R8 ;  /* 0x00000005580f7c24 */ /* 0x000fe2000f8e0208 */
[----:B------:R-:W-:Y:S01]  /*dfb0*/  ULDC.64 UR4, c[0x0][0xb98] ;  /* 0x0002e60000047ab9 */ /* 0x000fe20000000a00 */
[----:B0-----:R-:W-:-:S04]  /*dfc0*/  @P0 IMAD.HI.U32 R8, R14, R9, RZ ;  /* 0x000000090e080227 */ /* 0x001fc800078e00ff */
[----:B------:R-:W-:Y:S01]  /*dfd0*/  IMAD.MOV.U32 R9, RZ, RZ, R14 ;  /* 0x000000ffff097224 */ /* 0x000fe200078e000e */
[----:B---3--:R-:W-:Y:S01]  /*dfe0*/  @P0 SHF.R.U32.HI R9, RZ, R31, R8 ;  /* 0x0000001fff090219 */ /* 0x008fe20000011608 */
[----:B------:R-:W-:Y:S02]  /*dff0*/  IMAD.IADD R7, R7, 0x1, R15 ;  /* 0x0000000107077824 */ /* 0x000fe400078e020f */
[----:B------:R-:W-:Y:S01]  /*e000*/  IMAD R8, R80, UR4, RZ ;  /* 0x0000000450087c24 */ /* 0x000fe2000f8e02ff */
[--C-:B------:R-:W-:Y:S01]  /*e010*/  SHF.R.S32.HI R31, RZ, 0x1f, R9.reuse ;  /* 0x0000001fff1f7819 */ /* 0x100fe20000011409 */
[----:B------:R-:W-:Y:S02]  /*e020*/  IMAD.MOV R15, RZ, RZ, -R9 ;  /* 0x000000ffff0f7224 */ /* 0x000fe400078e0a09 */
[----:B------:R-:W-:-:S04]  /*e030*/  IMAD.WIDE.U32 R6, R81, UR4, R6 ;  /* 0x0000000451067c25 */ /* 0x000fc8000f8e0006 */
[----:B------:R-:W-:Y:S01]  /*e040*/  IMAD R15, R20, R15, R14 ;  /* 0x0000000f140f7224 */ /* 0x000fe200078e020e */
[----:B------:R-:W-:Y:S01]  /*e050*/  IADD3 R6, P0, R9, R6, RZ ;  /* 0x0000000609067210 */ /* 0x000fe20007f1e0ff */
[----:B------:R-:W-:Y:S01]  /*e060*/  IMAD R14, R81, UR5, R8 ;  /* 0x00000005510e7c24 */ /* 0x000fe2000f8e0208 */
[----:B------:R-:W-:Y:S02]  /*e070*/  ULDC.64 UR4, c[0x0][0xb88] ;  /* 0x0002e20000047ab9 */ /* 0x000fe40000000a00 */
[----:B------:R-:W-:Y:S02]  /*e080*/  SHF.R.S32.HI R8, RZ, 0x1f, R15 ;  /* 0x0000001fff087819 */ /* 0x000fe4000001140f */
[----:B------:R-:W-:Y:S01]  /*e090*/  IADD3.X R7, R31, R7, R14, P0, !PT ;  /* 0x000000071f077210 */ /* 0x000fe200007fe40e */
[----:B------:R-:W-:Y:S02]  /*e0a0*/  IMAD R31, R3, R20, RZ ;  /* 0x00000014031f7224 */ /* 0x000fe400078e02ff */
[----:B------:R-:W-:-:S02]  /*e0b0*/  IMAD R8, R8, UR4, RZ ;  /* 0x0000000408087c24 */ /* 0x000fc4000f8e02ff */
[----:B------:R-:W-:-:S04]  /*e0c0*/  IMAD.WIDE.U32 R6, R15, UR4, R6 ;  /* 0x000000040f067c25 */ /* 0x000fc8000f8e0006 */
[----:B------:R-:W-:Y:S01]  /*e0d0*/  IMAD R15, R15, UR5, R8 ;  /* 0x000000050f0f7c24 */ /* 0x000fe2000f8e0208 */
[----:B------:R-:W-:Y:S01]  /*e0e0*/  ULDC.64 UR4, c[0x0][0xb50] ;  /* 0x0002d40000047ab9 */ /* 0x000fe20000000a00 */
[----:B------:R-:W-:Y:S02]  /*e0f0*/  VIADD R14, R34, 0x8 ;  /* 0x00000008220e7836 */ /* 0x000fe40000000000 */
[----:B------:R-:W-:Y:S01]  /*e100*/  IMAD.IADD R7, R7, 0x1, R15 ;  /* 0x0000000107077824 */ /* 0x000fe200078e020f */
[----:B------:R-:W-:-:S04]  /*e110*/  LEA R15, P0, R6, UR4, 0x2 ;  /* 0x00000004060f7c11 */ /* 0x000fc8000f8010ff */
[----:B------:R-:W-:Y:S01]  /*e120*/  LEA.HI.X R30, R6, UR5, R7, 0x2, P0 ;  /* 0x00000005061e7c11 */ /* 0x000fe200080f1407 */
[----:B------:R-:W-:Y:S01]  /*e130*/  SHFL.IDX PT, R8, R15, 0x1, 0x1c1f ;  /* 0x003c1f000f087f89 */ /* 0x000fe200000e0000 */
[----:B------:R-:W-:-:S03]  /*e140*/  ISETP.NE.AND P0, PT, R214, R35, PT ;  /* 0x00000023d600720c */ /* 0x000fc60003f05270 */
[----:B------:R-:W-:Y:S01]  /*e150*/  SHFL.IDX PT, R6, R15, RZ, 0x1c1f ;  /* 0x001c1fff0f067589 */ /* 0x000fe200000e0000 */
[-C--:B------:R-:W-:Y:S02]  /*e160*/  ISETP.GE.OR P1, PT, R34, R31.reuse, P0 ;  /* 0x0000001f2200720c */ /* 0x080fe40000726670 */
[----:B------:R-:W-:Y:S01]  /*e170*/  ISETP.GE.OR P0, PT, R14, R31, P0 ;  /* 0x0000001f0e00720c */ /* 0x000fe20000706670 */
[----:B------:R-:W0:Y:S04]  /*e180*/  SHFL.IDX PT, R7, R30, RZ, 0x1c1f ;  /* 0x001c1fff1e077589 */ /* 0x000e2800000e0000 */
[----:B------:R-:W2:Y:S06]  /*e190*/  SHFL.IDX PT, R9, R30, 0x1, 0x1c1f ;  /* 0x003c1f001e097f89 */ /* 0x000eac00000e0000 */
[----:B0-----:R0:W-:Y:S04]  /*e1a0*/  @!P1 ST.E desc[UR40][R6.64], R21 ;  /* 0x0000001506009985 */ /* 0x0011e8000c101928 */
[----:B--2---:R0:W-:Y:S02]  /*e1b0*/  @!P0 ST.E desc[UR40][R8.64], R0 ;  /* 0x0000000008008985 */ /* 0x0041e4000c101928 */
.L_x_707:
[----:B------:R-:W2:Y:S01]  /*e1c0*/  LDC R84, c[0x0][0xbe8] ;  /* 0x0002fa00ff547b82 */ /* 0x000ea20000000800 */
[----:B------:R-:W-:Y:S01]  /*e1d0*/  ULDC.64 UR4, c[0x0][0xaa0] ;  /* 0x0002a80000047ab9 */ /* 0x000fe20000000a00 */
[----:B0-----:R-:W-:Y:S01]  /*e1e0*/  SHF.R.S32.HI R0, RZ, 0x1f, R90 ;  /* 0x0000001fff007819 */ /* 0x001fe2000001145a */
[----:B------:R-:W-:Y:S01]  /*e1f0*/  IMAD R83, R83, UR4, RZ ;  /* 0x0000000453537c24 */ /* 0x000fe2000f8e02ff */
[----:B------:R-:W5:Y:S01]  /*e200*/  LD.E.128 R4, desc[UR40][R4.64] ;  /* 0x0000002804047980 */ /* 0x000f62000c101d00 */
[----:B------:R-:W-:Y:S01]  /*e210*/  IMAD.WIDE.U32 R20, R24, UR4, RZ ;  /* 0x0000000418147c25 */ /* 0x000fe2000f8e00ff */
[----:B------:R-:W-:Y:S02]  /*e220*/  LEA.HI R0, R0, R90, RZ, 0x3 ;  /* 0x0000005a00007211 */ /* 0x000fe400078f18ff */
[----:B------:R-:W0:Y:S01]  /*e230*/  LDC R85, c[0x0][0xac8] ;  /* 0x0002b200ff557b82 */ /* 0x000e220000000800 */
[----:B------:R-:W5:Y:S04]  /*e240*/  LD.E.128 R8, desc[UR40][R10.64] ;  /* 0x000000280a087980 */ /* 0x000f68000c101d00 */
[----:B------:R-:W5:Y:S04]  /*e250*/  LD.E.128 R12, desc[UR40][R12.64] ;  /* 0x000000280c0c7980 */ /* 0x000f68000c101d00 */
[----:B------:R-:W5:Y:S04]  /*e260*/  LD.E.128 R28, desc[UR40][R28.64] ;  /* 0x000000281c1c7980 */ /* 0x000f68000c101d00 */
[----:B------:R-:W5:Y:S01]  /*e270*/  LD.E.128 R32, desc[UR40][R32.64] ;  /* 0x0000002820207980 */ /* 0x000f62000c101d00 */
[----:B--2---:R-:W-:Y:S01]  /*e280*/  ISETP.NE.AND P1, PT, R84, 0x1, PT ;  /* 0x000000015400780c */ /* 0x004fe20003f25270 */
[----:B------:R-:W-:Y:S01]  /*e290*/  IMAD R83, R24, UR5, R83 ;  /* 0x0000000518537c24 */ /* 0x000fe2000f8e0253 */
[----:B------:R-:W-:Y:S01]  /*e2a0*/  ULDC.64 UR4, c[0x0][0xae8] ;  /* 0x0002ba0000047ab9 */ /* 0x000fe20000000a00 */
[----:B------:R-:W-:Y:S01]  /*e2b0*/  LOP3.LUT R0, R0, 0xfffffff8, RZ, 0xc0, !PT ;  /* 0xfffffff800007812 */ /* 0x000fe200078ec0ff */
[----:B------:R-:W-:Y:S01]  /*e2c0*/  IMAD R82, R82, UR4, RZ ;  /* 0x0000000452527c24 */ /* 0x000fe2000f8e02ff */
[----:B------:R-:W5:Y:S04]  /*e2d0*/  LD.E.128 R36, desc[UR40][R36.64] ;  /* 0x0000002824247980 */ /* 0x000f68000c101d00 */
[----:B------:R-:W5:Y:S04]  /*e2e0*/  LD.E.128 R40, desc[UR40][R40.64] ;  /* 0x0000002828287980 */ /* 0x000f68000c101d00 */
[----:B------:R-:W2:Y:S01]  /*e2f0*/  @P1 LDC R87, c[0x0][0xbec] ;  /* 0x0002fb00ff571b82 */ /* 0x000ea20000000800 */
[----:B------:R-:W-:Y:S01]  /*e300*/  IMAD.IADD R21, R21, 0x1, R83 ;  /* 0x0000000115157824 */ /* 0x000fe200078e0253 */
[----:B------:R-:W5:Y:S04]  /*e310*/  LD.E.128 R44, desc[UR40][R44.64] ;  /* 0x000000282c2c7980 */ /* 0x000f68000c101d00 */
[----:B------:R-:W5:Y:S02]  /*e320*/  LD.E.128 R48, desc[UR40][R48.64] ;  /* 0x0000002830307980 */ /* 0x000f64000c101d00 */
[----:B------:R-:W3:Y:S01]  /*e330*/  @P1 LDC R89, c[0x0][0xbf0] ;  /* 0x0002fc00ff591b82 */ /* 0x000ee20000000800 */
[C---:B------:R-:W-:Y:S01]  /*e340*/  IMAD R83, R88.reuse, UR5, R82 ;  /* 0x0000000558537c24 */ /* 0x040fe2000f8e0252 */
[----:B------:R-:W5:Y:S01]  /*e350*/  LD.E.128 R52, desc[UR40][R52.64] ;  /* 0x0000002834347980 */ /* 0x000f62000c101d00 */
[----:B------:R-:W-:Y:S01]  /*e360*/  IMAD.WIDE.U32 R20, R88, UR4, R20 ;  /* 0x0000000458147c25 */ /* 0x000fe2000f8e0014 */
[----:B------:R-:W-:-:S02]  /*e370*/  ULDC.64 UR4, c[0x0][0xaf0] ;  /* 0x0002bc0000047ab9 */ /* 0x000fc40000000a00 */
[----:B------:R-:W5:Y:S01]  /*e380*/  LD.E.128 R56, desc[UR40][R56.64] ;  /* 0x0000002838387980 */ /* 0x000f62000c101d00 */
[----:B------:R-:W-:Y:S02]  /*e390*/  IMAD.IADD R0, R90, 0x1, -R0 ;  /* 0x000000015a007824 */ /* 0x000fe400078e0a00 */
[----:B------:R-:W-:Y:S01]  /*e3a0*/  IMAD R80, R80, UR4, RZ ;  /* 0x0000000450507c24 */ /* 0x000fe2000f8e02ff */
[----:B------:R-:W5:Y:S01]  /*e3b0*/  LD.E.128 R60, desc[UR40][R60.64] ;  /* 0x000000283c3c7980 */ /* 0x000f62000c101d00 */
[----:B------:R-:W-:Y:S02]  /*e3c0*/  IMAD R0, R0, 0x20, R98 ;  /* 0x0000002000007824 */ /* 0x000fe400078e0262 */
[----:B------:R-:W-:Y:S01]  /*e3d0*/  IMAD.IADD R21, R21, 0x1, R83 ;  /* 0x0000000115157824 */ /* 0x000fe200078e0253 */
[----:B------:R-:W5:Y:S01]  /*e3e0*/  LD.E.128 R64, desc[UR40][R64.64] ;  /* 0x0000002840407980 */ /* 0x000f62000c101d00 */
[----:B------:R-:W-:Y:S02]  /*e3f0*/  IMAD R83, R81, UR5, R80 ;  /* 0x0000000551537c24 */ /* 0x000fe4000f8e0250 */
[----:B------:R-:W-:Y:S01]  /*e400*/  IMAD R80, R86, 0x40, R0 ;  /* 0x0000004056507824 */ /* 0x000fe200078e0200 */
[----:B------:R-:W5:Y:S01]  /*e410*/  LD.E.128 R68, desc[UR40][R68.64] ;  /* 0x0000002844447980 */ /* 0x000f62000c101d00 */
[----:B------:R-:W-:-:S02]  /*e420*/  VIADD R101, R196, 0x40 ;  /* 0x00000040c4657836 */ /* 0x000fc40000000000 */
[----:B--2---:R-:W-:Y:S01]  /*e430*/  @P1 IMAD.HI.U32 R0, R80, R87, RZ ;  /* 0x0000005750001227 */ /* 0x004fe200078e00ff */
[----:B------:R-:W5:Y:S02]  /*e440*/  LD.E.128 R72, desc[UR40][R72.64] ;  /* 0x0000002848487980 */ /* 0x000f64000c101d00 */
[-C--:B0-----:R-:W-:Y:S01]  /*e450*/  ISETP.GE.AND P0, PT, R101, R85.reuse, PT ;  /* 0x000000556500720c */ /* 0x081fe20003f06270 */
[C---:B------:R-:W-:Y:S01]  /*e460*/  VIADD R99, R196.reuse, 0x80 ;  /* 0x00000080c4637836 */ /* 0x040fe20000000000 */
[----:B------:R-:W5:Y:S01]  /*e470*/  LD.E.128 R76, desc[UR40][R76.64] ;  /* 0x000000284c4c7980 */ /* 0x000f62000c101d00 */
[----:B------:R-:W-:Y:S01]  /*e480*/  IMAD.WIDE.U32 R20, R81, UR4, R20 ;  /* 0x0000000451147c25 */ /* 0x000fe2000f8e0014 */
[----:B------:R-:W-:Y:S01]  /*e490*/  SEL R24, RZ, 0xffffffff, P0 ;  /* 0xffffffffff187807 */ /* 0x000fe20000000000 */
[----:B------:R-:W-:Y:S01]  /*e4a0*/  ULDC.64 UR4, c[0x0][0xae0] ;  /* 0x0002b80000047ab9 */ /* 0x000fe20000000a00 */
[----:B------:R-:W-:Y:S01]  /*e4b0*/  ISETP.GE.AND P0, PT, R99, R85, PT ;  /* 0x000000556300720c */ /* 0x000fe20003f06270 */
[----:B------:R-:W-:Y:S01]  /*e4c0*/  IMAD.MOV.U32 R81, RZ, RZ, R80 ;  /* 0x000000ffff517224 */ /* 0x000fe200078e0050 */
[----:B---3--:R-:W-:Y:S01]  /*e4d0*/  @P1 SHF.R.U32.HI R81, RZ, R89, R0 ;  /* 0x00000059ff511219 */ /* 0x008fe20000011600 */
[C---:B------:R-:W-:Y:S01]  /*e4e0*/  VIADD R97, R196.reuse, 0xc0 ;  /* 0x000000c0c4617836 */ /* 0x040fe20000000000 */
[CC--:B------:R-:W-:Y:S01]  /*e4f0*/  ISETP.GE.AND P1, PT, R196.reuse, R85.reuse, PT ;  /* 0x00000055c400720c */ /* 0x0c0fe20003f26270 */
[----:B------:R-:W-:Y:S01]  /*e500*/  VIADD R95, R196, 0x100 ;  /* 0x00000100c45f7836 */ /* 0x000fe20000000000 */
[----:B------:R-:W-:Y:S01]  /*e510*/  SHF.L.U32 R87, R24, 0x1, RZ ;  /* 0x0000000118577819 */ /* 0x000fe200000006ff */
[----:B------:R-:W-:Y:S01]  /*e520*/  IMAD.IADD R21, R21, 0x1, R83 ;  /* 0x0000000115157824 */ /* 0x000fe200078e0253 */
[----:B------:R-:W-:Y:S01]  /*e530*/  SEL R0, RZ, 0x1, P1 ;  /* 0x00000001ff007807 */ /* 0x000fe20000800000 */
[--C-:B------:R-:W-:Y:S01]  /*e540*/  IMAD.MOV R83, RZ, RZ, -R81.reuse ;  /* 0x000000ffff537224 */ /* 0x100fe200078e0a51 */
[----:B------:R-:W-:Y:S01]  /*e550*/  SEL R24, RZ, 0xffffffff, P0 ;  /* 0xffffffffff187807 */ /* 0x000fe20000000000 */
[----:B------:R-:W-:Y:S01]  /*e560*/  VIADD R93, R196, 0x140 ;  /* 0x00000140c45d7836 */ /* 0x000fe20000000000 */
[----:B------:R-:W-:Y:S01]  /*e570*/  ISETP.GE.AND P0, PT, R97, R85, PT ;  /* 0x000000556100720c */ /* 0x000fe20003f06270 */
[----:B------:R-:W-:Y:S01]  /*e580*/  IMAD R83, R84, R83, R80 ;  /* 0x0000005354537224 */ /* 0x000fe200078e0250 */
[----:B------:R-:W-:Y:S01]  /*e590*/  LOP3.LUT R0, R87, 0x2, R0, 0xe2, !PT ;  /* 0x0000000257007812 */ /* 0x000fe200078ee200 */
[----:B------:R-:W-:Y:S01]  /*e5a0*/  IMAD.SHL.U32 R87, R24, 0x4, RZ ;  /* 0x0000000418577824 */ /* 0x000fe200078e00ff */
[----:B------:R-:W-:Y:S01]  /*e5b0*/  SEL R24, RZ, 0xffffffff, P0 ;  /* 0xffffffffff187807 */ /* 0x000fe20000000000 */
[----:B------:R-:W-:Y:S01]  /*e5c0*/  @!PT LDS RZ, [RZ] ;  /* 0x00000000fffff984 */ /* 0x000fe20000000800 */
[----:B------:R-:W-:Y:S01]  /*e5d0*/  @!PT LDS RZ, [RZ] ;  /* 0x00000000fffff984 */ /* 0x000fe20000000800 */
[----:B------:R-:W-:Y:S01]  /*e5e0*/  @!PT LDS RZ, [RZ] ;  /* 0x00000000fffff984 */ /* 0x000fe20000000800 */
[----:B------:R-:W-:Y:S01]  /*e5f0*/  @!PT LDS RZ, [RZ] ;  /* 0x00000000fffff984 */ /* 0x000fe20000000800 */
[----:B------:R0:W-:Y:S06]  /*e600*/  MEMBAR.ALL.CTA ;  /* 0x0000000000007992 */ /* 0x0001ec0000008000 */
[----:B0-----:R-:W0:Y:S01]  /*e610*/  FENCE.VIEW.ASYNC.S ;  /* 0x00000000000073c6 */ /* 0x001e220000000000 */
[-C--:B------:R-:W-:Y:S01]  /*e620*/  ISETP.GE.AND P0, PT, R95, R85.reuse, PT ;  /* 0x000000555f00720c */ /* 0x080fe20003f06270 */
[----:B------:R-:W-:Y:S01]  /*e630*/  VIADD R91, R196, 0x180 ;  /* 0x00000180c45b7836 */ /* 0x000fe20000000000 */
[----:B------:R-:W-:Y:S01]  /*e640*/  SHF.R.S32.HI R80, RZ, 0x1f, R81 ;  /* 0x0000001fff507819 */ /* 0x000fe20000011451 */
[----:B------:R-:W-:Y:S01]  /*e650*/  IMAD.WIDE.U32 R20, R81, UR4, R20 ;  /* 0x0000000451147c25 */ /* 0x000fe2000f8e0014 */
[----:B------:R-:W-:Y:S01]  /*e660*/  LOP3.LUT R0, R87, 0x4, R0, 0xe2, !PT ;  /* 0x0000000457007812 */ /* 0x000fe200078ee200 */
[----:B------:R-:W-:Y:S02]  /*e670*/  BSSY B1, `(.L_x_708) ;  /* 0x0000053000017945 */ /* 0x000fe40003800000 */
[----:B------:R-:W-:Y:S01]  /*e680*/  IMAD.SHL.U32 R87, R24, 0x8, RZ ;  /* 0x0000000818577824 */ /* 0x000fe200078e00ff */
[----:B------:R-:W-:Y:S01]  /*e690*/  SEL R24, RZ, 0xffffffff, P0 ;  /* 0xffffffffff187807 */ /* 0x000fe20000000000 */
[----:B------:R-:W-:Y:S01]  /*e6a0*/  IMAD R80, R80, UR4, RZ ;  /* 0x0000000450507c24 */ /* 0x000fe2000f8e02ff */
[-C--:B------:R-:W-:Y:S01]  /*e6b0*/  ISETP.GE.AND P0, PT, R93, R85.reuse, PT ;  /* 0x000000555d00720c */ /* 0x080fe20003f06270 */
[----:B------:R-:W-:Y:S01]  /*e6c0*/  IMAD R88, R3, R84, RZ ;  /* 0x0000005403587224 */ /* 0x000fe200078e02ff */
[----:B------:R-:W-:Y:S01]  /*e6d0*/  LOP3.LUT R0, R87, 0x8, R0, 0xe2, !PT ;  /* 0x0000000857007812 */ /* 0x000fe200078ee200 */
[----:B------:R-:W-:Y:S01]  /*e6e0*/  IMAD.SHL.U32 R89, R24, 0x10, RZ ;  /* 0x0000001018597824 */ /* 0x000fe200078e00ff */
[----:B------:R-:W-:Y:S01]  /*e6f0*/  SEL R24, RZ, 0xffffffff, P0 ;  /* 0xffffffffff187807 */ /* 0x000fe20000000000 */
[----:B------:R-:W-:Y:S01]  /*e700*/  IMAD R87, R81, UR5, R80 ;  /* 0x0000000551577c24 */ /* 0x000fe2000f8e0250 */
[----:B------:R-:W-:Y:S01]  /*e710*/  SHF.R.S32.HI R80, RZ, 0x1f, R83 ;  /* 0x0000001fff507819 */ /* 0x000fe20000011453 */
[----:B------:R-:W-:Y:S01]  /*e720*/  ULDC.64 UR4, c[0x0][0xad8] ;  /* 0x0002b60000047ab9 */ /* 0x000fe20000000a00 */
[----:B------:R-:W-:Y:S01]  /*e730*/  LOP3.LUT R0, R89, 0x10, R0, 0xe2, !PT ;  /* 0x0000001059007812 */ /* 0x000fe200078ee200 */
[----:B------:R-:W-:Y:S01]  /*e740*/  IMAD.SHL.U32 R81, R24, 0x20, RZ ;  /* 0x0000002018517824 */ /* 0x000fe200078e00ff */
[----:B------:R-:W-:Y:S01]  /*e750*/  ISETP.GE.AND P0, PT, R91, R85, PT ;  /* 0x000000555b00720c */ /* 0x000fe20003f06270 */
[----:B------:R-:W-:-:S02]  /*e760*/  IMAD.IADD R21, R21, 0x1, R87 ;  /* 0x0000000115157824 */ /* 0x000fc400078e0257 */
[----:B------:R-:W-:Y:S01]  /*e770*/  IMAD R80, R80, UR4, RZ ;  /* 0x0000000450507c24 */ /* 0x000fe2000f8e02ff */
[----:B------:R-:W-:Y:S01]  /*e780*/  LOP3.LUT R0, R81, 0x20, R0, 0xe2, !PT ;  /* 0x0000002051007812 */ /* 0x000fe200078ee200 */
[----:B------:R-:W-:Y:S01]  /*e790*/  IMAD R87, R86, 0x40, R98 ;  /* 0x0000004056577824 */ /* 0x000fe200078e0262 */
[----:B------:R-:W-:Y:S01]  /*e7a0*/  SEL R3, RZ, 0x40, P0 ;  /* 0x00000040ff037807 */ /* 0x000fe20000000000 */
[C---:B------:R-:W-:Y:S02]  /*e7b0*/  IMAD R81, R83.reuse, UR5, R80 ;  /* 0x0000000553517c24 */ /* 0x040fe4000f8e0250 */
[----:B------:R-:W-:Y:S01]  /*e7c0*/  IMAD.WIDE.U32 R20, R83, UR4, R20 ;  /* 0x0000000453147c25 */ /* 0x000fe2000f8e0014 */
[----:B------:R-:W-:Y:S01]  /*e7d0*/  ISETP.GE.AND P1, PT, R87, R88, PT ;  /* 0x000000585700720c */ /* 0x000fe20003f26270 */
[----:B------:R-:W-:Y:S01]  /*e7e0*/  ULDC.64 UR4, c[0x0][0xa80] ;  /* 0x0002a00000047ab9 */ /* 0x000fe20000000a00 */
[----:B------:R-:W-:Y:S01]  /*e7f0*/  LOP3.LUT R3, R0, R3, RZ, 0xfc, !PT ;  /* 0x0000000300037212 */ /* 0x000fe200078efcff */
[----:B------:R-:W-:Y:S01]  /*e800*/  VIADD R90, R196, 0x1c0 ;  /* 0x000001c0c45a7836 */ /* 0x000fe20000000000 */
[----:B------:R-:W-:Y:S01]  /*e810*/  LEA R84, P2, R20, UR4, 0x1 ;  /* 0x0000000414547c11 */ /* 0x000fe2000f8408ff */
[----:B------:R-:W-:-:S02]  /*e820*/  IMAD.IADD R21, R21, 0x1, R81 ;  /* 0x0000000115157824 */ /* 0x000fc400078e0251 */
[----:B------:R-:W-:Y:S01]  /*e830*/  VIADD R0, R2, 0x28c20 ;  /* 0x00028c2002007836 */ /* 0x000fe20000000000 */
[----:B------:R-:W-:Y:S01]  /*e840*/  ISETP.GE.AND P0, PT, R90, R85, PT ;  /* 0x000000555a00720c */ /* 0x000fe20003f06270 */
[----:B------:R-:W-:Y:S01]  /*e850*/  VIADD R89, R196, 0x1c0 ;  /* 0x000001c0c4597836 */ /* 0x000fe20000000000 */
[----:B------:R-:W-:Y:S01]  /*e860*/  LEA.HI.X R86, R20, UR5, R21, 0x1, P2 ;  /* 0x0000000514567c11 */ /* 0x000fe200090f0c15 */
[C---:B------:R-:W-:Y:S01]  /*e870*/  VIADD R92, R196.reuse, 0x180 ;  /* 0x00000180c45c7836 */ /* 0x040fe20000000000 */
[----:B------:R-:W-:Y:S01]  /*e880*/  PRMT R0, RZ, 0x654, R0 ;  /* 0x00000654ff007816 */ /* 0x000fe20000000000 */
[C---:B------:R-:W-:Y:S01]  /*e890*/  VIADD R94, R196.reuse, 0x140 ;  /* 0x00000140c45e7836 */ /* 0x040fe20000000000 */
[----:B------:R-:W-:Y:S01]  /*e8a0*/  SEL R24, RZ, 0x80, P0 ;  /* 0x00000080ff187807 */ /* 0x000fe20000000000 */
[C---:B------:R-:W-:Y:S01]  /*e8b0*/  VIADD R96, R196.reuse, 0x100 ;  /* 0x00000100c4607836 */ /* 0x040fe20000000000 */
[----:B0-----:R0:W-:Y:S01]  /*e8c0*/  SYNCS.ARRIVE.TRANS64.RED.A1T0 RZ, [R0+URZ], RZ ;  /* 0x000000ff00ff79a7 */ /* 0x0011e2000810043f */
[C---:B------:R-:W-:Y:S01]  /*e8d0*/  VIADD R98, R196.reuse, 0xc0 ;  /* 0x000000c0c4627836 */ /* 0x040fe20000000000 */
[----:B------:R0:W2:Y:S01]  /*e8e0*/  SHFL.IDX PT, R20, R84, RZ, 0x181f ;  /* 0x00181fff54147589 */ /* 0x0000a200000e0000 */
[C---:B------:R-:W-:Y:S01]  /*e8f0*/  VIADD R100, R196.reuse, 0x80 ;  /* 0x00000080c4647836 */ /* 0x040fe20000000000 */
[----:B------:R-:W-:Y:S01]  /*e900*/  LOP3.LUT R24, R3, R24, RZ, 0xfc, !PT ;  /* 0x0000001803187212 */ /* 0x000fe200078efcff */
[----:B------:R-:W-:Y:S01]  /*e910*/  VIADD R102, R196, 0x40 ;  /* 0x00000040c4667836 */ /* 0x000fe20000000000 */
[----:B------:R0:W3:Y:S01]  /*e920*/  SHFL.IDX PT, R21, R86, RZ, 0x181f ;  /* 0x00181fff56157589 */ /* 0x0000e200000e0000 */
[----:B------:R-:W-:-:S02]  /*e930*/  SHF.R.S32.HI R89, RZ, 0x1f, R89 ;  /* 0x0000001fff597819 */ /* 0x000fc40000011459 */
[----:B------:R-:W-:Y:S02]  /*e940*/  SHF.R.S32.HI R92, RZ, 0x1f, R92 ;  /* 0x0000001fff5c7819 */ /* 0x000fe4000001145c */
[----:B------:R-:W-:Y:S02]  /*e950*/  SHF.R.S32.HI R94, RZ, 0x1f, R94 ;  /* 0x0000001fff5e7819 */ /* 0x000fe4000001145e */
[----:B------:R-:W-:Y:S02]  /*e960*/  SHF.R.S32.HI R96, RZ, 0x1f, R96 ;  /* 0x0000001fff607819 */ /* 0x000fe40000011460 */
[----:B------:R-:W-:Y:S02]  /*e970*/  SHF.R.S32.HI R98, RZ, 0x1f, R98 ;  /* 0x0000001fff627819 */ /* 0x000fe40000011462 */
[----:B------:R-:W-:Y:S02]  /*e980*/  SHF.R.S32.HI R100, RZ, 0x1f, R100 ;  /* 0x0000001fff647819 */ /* 0x000fe40000011464 */
[----:B------:R-:W-:Y:S01]  /*e990*/  SHF.R.S32.HI R102, RZ, 0x1f, R102 ;  /* 0x0000001fff667819 */ /* 0x000fe20000011466 */
[----:B0-----:R-:W-:Y:S06]  /*e9a0*/  @P1 BRA `(.L_x_709) ;  /* 0x00000000007c1947 */ /* 0x001fec0003800000 */
[-C--:B------:R-:W-:Y:S02]  /*e9b0*/  ISETP.GE.AND P1, PT, R101, R85.reuse, PT ;  /* 0x000000556500720c */ /* 0x080fe40003f26270 */
[-C--:B------:R-:W-:Y:S02]  /*e9c0*/  ISETP.GE.AND P0, PT, R196, R85.reuse, PT ;  /* 0x00000055c400720c */ /* 0x080fe40003f06270 */
[-C--:B------:R-:W-:Y:S02]  /*e9d0*/  ISETP.GE.AND P5, PT, R99, R85.reuse, PT ;  /* 0x000000556300720c */ /* 0x080fe40003fa6270 */
[----:B------:R-:W-:-:S07]  /*e9e0*/  ISETP.GE.AND P3, PT, R97, R85, PT ;  /* 0x000000556100720c */ /* 0x000fce0003f66270 */
[C---:B--2---:R-:W-:Y:S02]  /*e9f0*/  @!P1 LEA R80, P2, R101.reuse, R20, 0x1 ;  /* 0x0000001465509211 */ /* 0x044fe400078408ff */
[----:B---3--:R-:W-:Y:S02]  /*ea00*/  @!P0 IMAD.WIDE R82, R196, 0x2, R20 ;  /* 0x00000002c4528825 */ /* 0x008fe400078e0214 */
[----:B------:R-:W-:Y:S02]  /*ea10*/  @!P1 LEA.HI.X R81, R101, R21, R102, 0x1, P2 ;  /* 0x0000001565519211 */ /* 0x000fe400010f0c66 */
[----:B------:R-:W-:Y:S01]  /*ea20*/  ISETP.GE.AND P2, PT, R95, R85, PT ;  /* 0x000000555f00720c */ /* 0x000fe20003f46270 */
[----:B-----5:R0:W-:Y:S01]  /*ea30*/  @!P0 ST.E.128 desc[UR40][R82.64], R4 ;  /* 0x0000000452008985 */ /* 0x0201e2000c101d28 */
[----:B------:R-:W-:-:S03]  /*ea40*/  LOP3.LUT P0, RZ, R3, 0x40, RZ, 0xc0, !PT ;  /* 0x0000004003ff7812 */ /* 0x000fc6000780c0ff */
[----:B------:R2:W-:Y:S01]  /*ea50*/  @!P1 ST.E.128 desc[UR40][R80.64], R12 ;  /* 0x0000000c50009985 */ /* 0x0005e2000c101d28 */
[----:B------:R-:W-:Y:S02]  /*ea60*/  ISETP.GE.AND P1, PT, R93, R85, PT ;  /* 0x000000555d00720c */ /* 0x000fe40003f26270 */
[-C--:B0-----:R-:W-:Y:S02]  /*ea70*/  @!P5 LEA R4, P4, R99, R20.reuse, 0x1 ;  /* 0x000000146304d211 */ /* 0x081fe400078808ff */
[-C--:B------:R-:W-:Y:S02]  /*ea80*/  @!P3 LEA R6, P6, R97, R20.reuse, 0x1 ;  /* 0x000000146106b211 */ /* 0x080fe400078c08ff */
[-C--:B------:R-:W-:Y:S02]  /*ea90*/  @!P5 LEA.HI.X R5, R99, R21.reuse, R100, 0x1, P4 ;  /* 0x000000156305d211 */ /* 0x080fe400020f0c64 */
[----:B------:R-:W-:Y:S02]  /*eaa0*/  LOP3.LUT P4, RZ, R24, 0x80, RZ, 0xc0, !PT ;  /* 0x0000008018ff7812 */ /* 0x000fe4000788c0ff */
[----:B------:R-:W-:Y:S01]  /*eab0*/  @!P3 LEA.HI.X R7, R97, R21, R98, 0x1, P6 ;  /* 0x000000156107b211 */ /* 0x000fe200030f0c62 */
[----:B------:R0:W-:Y:S01]  /*eac0*/  @!P5 ST.E.128 desc[UR40][R4.64], R32 ;  /* 0x000000200400d985 */ /* 0x0001e2000c101d28 */
[----:B------:R-:W-:-:S02]  /*ead0*/  @!P2 LEA R82, P5, R95, R20, 0x1 ;  /* 0x000000145f52a211 */ /* 0x000fc400078a08ff */
[-C--:B--2---:R-:W-:Y:S01]  /*eae0*/  @!P1 LEA R12, P6, R93, R20.reuse, 0x1 ;  /* 0x000000145d0c9211 */ /* 0x084fe200078c08ff */
[----:B------:R0:W-:Y:S01]  /*eaf0*/  @!P3 ST.E.128 desc[UR40][R6.64], R40 ;  /* 0x000000280600b985 */ /* 0x0001e2000c101d28 */
[-C--:B------:R-:W-:Y:S02]  /*eb00*/  @P0 LEA R14, P3, R91, R20.reuse, 0x1 ;  /* 0x000000145b0e0211 */ /* 0x080fe400078608ff */
[-C--:B------:R-:W-:Y:S02]  /*eb10*/  @!P2 LEA.HI.X R83, R95, R21.reuse, R96, 0x1, P5 ;  /* 0x000000155f53a211 */ /* 0x080fe400028f0c60 */
[-C--:B------:R-:W-:Y:S02]  /*eb20*/  @!P1 LEA.HI.X R13, R93, R21.reuse, R94, 0x1, P6 ;  /* 0x000000155d0d9211 */ /* 0x080fe400030f0c5e */
[----:B------:R-:W-:Y:S01]  /*eb30*/  @P4 LEA R20, P5, R90, R20, 0x1 ;  /* 0x000000145a144211 */ /* 0x000fe200078a08ff */
[----:B------:R0:W-:Y:S01]  /*eb40*/  @!P2 ST.E.128 desc[UR40][R82.64], R48 ;  /* 0x000000305200a985 */ /* 0x0001e2000c101d28 */
[----:B------:R-:W-:-:S02]  /*eb50*/  @P0 LEA.HI.X R15, R91, R21, R92, 0x1, P3 ;  /* 0x000000155b0f0211 */ /* 0x000fc400018f0c5c */
[----:B------:R-:W-:Y:S01]  /*eb60*/  @P4 LEA.HI.X R21, R90, R21, R89, 0x1, P5 ;  /* 0x000000155a154211 */ /* 0x000fe200028f0c59 */
[----:B------:R0:W-:Y:S04]  /*eb70*/  @!P1 ST.E.128 desc[UR40][R12.64], R56 ;  /* 0x000000380c009985 */ /* 0x0001e8000c101d28 */
[----:B------:R0:W-:Y:S04]  /*eb80*/  @P0 ST.E.128 desc[UR40][R14.64], R64 ;  /* 0x000000400e000985 */ /* 0x0001e8000c101d28 */
[----:B------:R0:W-:Y:S02]  /*eb90*/  @P4 ST.E.128 desc[UR40][R20.64], R72 ;  /* 0x0000004814004985 */ /* 0x0001e4000c101d28 */
.L_x_709:
[----:B------:R-:W-:Y:S05]  /*eba0*/  BSYNC B1 ;  /* 0x0000000000017941 */ /* 0x000fea0003800000 */
.L_x_708:
[----:B------:R-:W-:Y:S01]  /*ebb0*/  VIADD R0, R87, 0x20 ;  /* 0x0000002057007836 */ /* 0x000fe20000000000 */
[----:B0----5:R0:W4:Y:S04]  /*ebc0*/  SHFL.IDX PT, R5, R86, 0x1, 0x181f ;  /* 0x00381f0056057f89 */ /* 0x02112800000e0000 */
[----:B------:R-:W-:Y:S01]  /*ebd0*/  ISETP.GE.AND P0, PT, R0, R88, PT ;  /* 0x000000580000720c */ /* 0x000fe20003f06270 */
[----:B------:R0:W0:-:S12]  /*ebe0*/  SHFL.IDX PT, R4, R84, 0x1, 0x181f ;  /* 0x00381f0054047f89 */ /* 0x00001800000e0000 */
[----:B------:R-:W-:Y:S05]  /*ebf0*/  @P0 BRA `(.L_x_710) ;  /* 0x0000001000680947 */ /* 0x000fea0003800000 */
[-C--:B------:R-:W-:Y:S02]  /*ec00*/  ISETP.GE.AND P5, PT, R101, R85.reuse, PT ;  /* 0x000000556500720c */ /* 0x080fe40003fa6270 */
[-C--:B------:R-:W-:Y:S02]  /*ec10*/  ISETP.GE.AND P6, PT, R196, R85.reuse, PT ;  /* 0x00000055c400720c */ /* 0x080fe40003fc6270 */
[-C--:B------:R-:W-:Y:S02]  /*ec20*/  ISETP.GE.AND P3, PT, R99, R85.reuse, PT ;  /* 0x000000556300720c */ /* 0x080fe40003f66270 */
[-C--:B------:R-:W-:Y:S02]  /*ec30*/  ISETP.GE.AND P2, PT, R97, R85.reuse, PT ;  /* 0x000000556100720c */ /* 0x080fe40003f46270 */
[-C--:B------:R-:W-:Y:S02]  /*ec40*/  ISETP.GE.AND P1, PT, R95, R85.reuse, PT ;  /* 0x000000555f00720c */ /* 0x080fe40003f26270 */
[----:B------:R-:W-:-:S03]  /*ec50*/  ISETP.GE.AND P0, PT, R93, R85, PT ;  /* 0x000000555d00720c */ /* 0x000fc60003f06270 */
[CC--:B0-----:R-:W-:Y:S02]  /*ec60*/  @!P5 LEA R12, P4, R101.reuse, R4.reuse, 0x1 ;  /* 0x00000004650cd211 */ /* 0x0c1fe400078808ff */
[----:B----4-:R-:W-:Y:S02]  /*ec70*/  @!P6 IMAD.WIDE R6, R196, 0x2, R4 ;  /* 0x00000002c406e825 */ /* 0x010fe400078e0204 */
[----:B------:R-:W-:Y:S02]  /*ec80*/  @!P5 LEA.HI.X R13, R101, R5, R102, 0x1, P4 ;  /* 0x00000005650dd211 */ /* 0x000fe400020f0c66 */
[----:B------:R-:W-:Y:S01]  /*ec90*/  LOP3.LUT P4, RZ, R3, 0x40, RZ, 0xc0, !PT ;  /* 0x0000004003ff7812 */ /* 0x000fe2000788c0ff */
[----:B------:R0:W-:Y:S01]  /*eca0*/  @!P6 ST.E.128 desc[UR40][R6.64], R8 ;  /* 0x000000080600e985 */ /* 0x0001e2000c101d28 */
[----:B------:R-:W-:-:S03]  /*ecb0*/  @!P3 LEA R14, P6, R99, R4, 0x1 ;  /* 0x00000004630eb211 */ /* 0x000fc600078c08ff */
[----:B------:R4:W-:Y:S01]  /*ecc0*/  @!P5 ST.E.128 desc[UR40][R12.64], R28 ;  /* 0x0000001c0c00d985 */ /* 0x0009e2000c101d28 */
[-C--:B------:R-:W-:Y:S02]  /*ecd0*/  @!P3 LEA.HI.X R15, R99, R5.reuse, R100, 0x1, P6 ;  /* 0x00000005630fb211 */ /* 0x080fe400030f0c64 */
[-C--:B--2---:R-:W-:Y:S02]  /*ece0*/  @!P2 LEA R20, P5, R97, R4.reuse, 0x1 ;  /* 0x000000046114a211 */ /* 0x084fe400078a08ff */
[-C--:B------:R-:W-:Y:S01]  /*ecf0*/  @!P1 LEA R32, P6, R95, R4.reuse, 0x1 ;  /* 0x000000045f209211 */ /* 0x080fe200078c08ff */
[----:B------:R4:W-:Y:S01]  /*ed00*/  @!P3 ST.E.128 desc[UR40][R14.64], R36 ;  /* 0x000000240e00b985 */ /* 0x0009e2000c101d28 */
[----:B------:R-:W-:Y:S02]  /*ed10*/  @!P0 LEA R34, P3, R93, R4, 0x1 ;  /* 0x000000045d228211 */ /* 0x000fe400078608ff */
[-C--:B---3--:R-:W-:Y:S02]  /*ed20*/  @!P2 LEA.HI.X R21, R97, R5.reuse, R98, 0x1, P5 ;  /* 0x000000056115a211 */ /* 0x088fe400028f0c62 */
[----:B------:R-:W-:-:S02]  /*ed30*/  @!P1 LEA.HI.X R33, R95, R5, R96, 0x1, P6 ;  /* 0x000000055f219211 */ /* 0x000fc400030f0c60 */
[----:B------:R-:W-:Y:S01]  /*ed40*/  @!P0 LEA.HI.X R35, R93, R5, R94, 0x1, P3 ;  /* 0x000000055d238211 */ /* 0x000fe200018f0c5e */
[----:B------:R4:W-:Y:S01]  /*ed50*/  @!P2 ST.E.128 desc[UR40][R20.64], R44 ;  /* 0x0000002c1400a985 */ /* 0x0009e2000c101d28 */
[----:B0-----:R-:W-:-:S03]  /*ed60*/  @P4 LEA R6, P5, R91, R4, 0x1 ;  /* 0x000000045b064211 */ /* 0x001fc600078a08ff */
[----:B------:R4:W-:Y:S01]  /*ed70*/  @!P1 ST.E.128 desc[UR40][R32.64], R52 ;  /* 0x0000003420009985 */ /* 0x0009e2000c101d28 */
[----:B------:R-:W-:-:S03]  /*ed80*/  @P4 LEA.HI.X R7, R91, R5, R92, 0x1, P5 ;  /* 0x000000055b074211 */ /* 0x000fc600028f0c5c */
[----:B------:R4:W-:Y:S01]  /*ed90*/  @!P0 ST.E.128 desc[UR40][R34.64], R60 ;  /* 0x0000003c22008985 */ /* 0x0009e2000c101d28 */
[----:B------:R-:W-:-:S03]  /*eda0*/  LOP3.LUT P0, RZ, R24, 0x80, RZ, 0xc0, !PT ;  /* 0x0000008018ff7812 */ /* 0x000fc6000780c0ff */
[----:B------:R4:W-:Y:S10]  /*edb0*/  @P4 ST.E.128 desc[UR40][R6.64], R68 ;  /* 0x0000004406004985 */ /* 0x0009f4000c101d28 */
[----:B------:R-:W-:Y:S05]  /*edc0*/  @!P0 BRA `(.L_x_710) ;  /* 0x0000000c00f48947 */ /* 0x000fea0003800000 */
[----:B------:R-:W-:-:S04]  /*edd0*/  LEA R4, P0, R90, R4, 0x1 ;  /* 0x000000045a047211 */ /* 0x000fc800078008ff */
[----:B------:R-:W-:-:S05]  /*ede0*/  LEA.HI.X R5, R90, R5, R89, 0x1, P0 ;  /* 0x000000055a057211 */ /* 0x000fca00000f0c59 */
[----:B------:R0:W-:Y:S01]  /*edf0*/  ST.E.128 desc[UR40][R4.64], R76 ;  /* 0x0000004c04007985 */ /* 0x0001e2000c101d28 */
[----:B------:R-:W-:Y:S05]  /*ee00*/  BRA `(.L_x_710) ;  /* 0x0000000c00e47947 */ /* 0x000fea0003800000 */
.L_x_705:
[----:B------:R-:W3:Y:S01]  /*ee10*/  LDL.LU R6, [R1+0x18] ;  /* 0x0000180001067983 */ /* 0x000ee20000300800 */
[----:B------:R-:W-:Y:S01]  /*ee20*/  ULDC.64 UR4, c[0x0][0xc00] ;  /* 0x0003000000047ab9 */ /* 0x000fe20000000a00 */
[----:B------:R-:W-:Y:S01]  /*ee30*/  IMAD.MOV.U32 R3, RZ, RZ, RZ ;  /* 0x000000ffff037224 */ /* 0x000fe200078e00ff */
[----:B------:R-:W4:Y:S01]  /*ee40*/  LDC R29, c[0x0][0xbe8] ;  /* 0x0002fa00ff1d7b82 */ /* 0x000f220000000800 */
[----:B------:R-:W2:Y:S01]  /*ee50*/  LDL.LU R0, [R1+0x1c] ;  /* 0x00001c0001007983 */ /* 0x000ea20000300800 */
[----:B------:R-:W-:-:S04]  /*ee60*/  ISETP.NE.U32.AND P0, PT, RZ, UR4, PT ;  /* 0x00000004ff007c0c */ /* 0x000fc8000bf05070 */
[----:B------:R-:W-:Y:S02]  /*ee70*/  ISETP.NE.AND.EX P0, PT, RZ, UR5, PT, P0 ;  /* 0x00000005ff007c0c */ /* 0x000fe4000bf05300 */
[----:B---3--:R-:W-:-:S04]  /*ee80*/  IADD3 R4, P1, R6, UR4, RZ ;  /* 0x0000000406047c10 */ /* 0x008fc8000ff3e0ff */
[----:B--2---:R-:W-:Y:S01]  /*ee90*/  IADD3.X R5, R0, UR5, RZ, P1, !PT ;  /* 0x0000000500057c10 */ /* 0x004fe20008ffe4ff */
[----:B------:R-:W-:Y:S02]  /*eea0*/  ULDC.64 UR4, c[0x0][0xc08] ;  /* 0x0003020000047ab9 */ /* 0x000fe40000000a00 */
[----:B------:R-:W-:-:S04]  /*eeb0*/  ISETP.NE.U32.AND P1, PT, RZ, UR4, PT ;  /* 0x00000004ff007c0c */ /* 0x000fc8000bf25070 */
[----:B------:R2:W5:Y:S01]  /*eec0*/  @P0 LDG.E R3, desc[UR40][R4.64] ;  /* 0x0000002804030981 */ /* 0x000562000c1e1900 */
[----:B------:R-:W-:Y:S01]  /*eed0*/  ISETP.NE.AND.EX P1, PT, RZ, UR5, PT, P1 ;  /* 0x00000005ff007c0c */ /* 0x000fe2000bf25310 */
[----:B------:R-:W3:-:S12]  /*eee0*/  S2R R24, SR_TID.X ;  /* 0x0000000000187919 */ /* 0x000ed80000002100 */
[----:B------:R-:W-:Y:S01]  /*eef0*/  @P1 IADD3 R6, P2, R6, UR4, RZ ;  /* 0x0000000406061c10 */ /* 0x000fe2000ff5e0ff */
[----:B------:R-:W-:-:S03]  /*ef00*/  ULDC UR4, c[0x0][0xa88] ;  /* 0x0002a20000047ab9 */ /* 0x000fc60000000800 */
[----:B------:R-:W-:Y:S01]  /*ef10*/  @P1 IADD3.X R7, R0, UR5, RZ, P2, !PT ;  /* 0x0000000500071c10 */ /* 0x000fe200097fe4ff */
[----:B------:R-:W-:-:S06]  /*ef20*/  IMAD.U32 R0, RZ, RZ, UR4 ;  /* 0x00000004ff007e24 */ /* 0x000fcc000f8e00ff */
[----:B------:R2:W5:Y:S01]  /*ef30*/  @P1 LDG.E R0, desc[UR40][R6.64] ;  /* 0x0000002806001981 */ /* 0x000562000c1e1900 */
[----:B---3--:R-:W-:-:S05]  /*ef40*/  VIADD R24, R24, 0xffffff80 ;  /* 0xffffff8018187836 */ /* 0x008fca0000000000 */
[----:B------:R-:W-:Y:S01]  /*ef50*/  ISETP.GE.AND P2, PT, R24, 0x40, PT ;  /* 0x000000401800780c */ /* 0x000fe20003f46270 */
[----:B--2-4-:R-:W-:-:S12]  /*ef60*/  @P1 BRA `(.L_x_711) ;  /* 0x0000000000101947 */ /* 0x014fd80003800000 */
[----:B------:R-:W-:Y:S05]  /*ef70*/  @!P0 BRA `(.L_x_711) ;  /* 0x00000000000c8947 */ /* 0x000fea0003800000 */
[----:B------:R-:W2:Y:S04]  /*ef80*/  LDG.E R7, desc[UR40][R4.64] ;  /* 0x0000002804077981 */ /* 0x000ea8000c1e1900 */
[----:B-----5:R-:W2:Y:S02]  /*ef90*/  LDG.E R0, desc[UR40][R4.64+0x4] ;  /* 0x0000042804007981 */ /* 0x020ea4000c1e1900 */
[----:B--2---:R-:W-:-:S07]  /*efa0*/  IMAD.IADD R0, R0, 0x1, -R7 ;  /* 0x0000000100007824 */ /* 0x004fce00078e0a07 */
.L_x_711:
[----:B------:R-:W2:Y:S04]  /*efb0*/  LDL.LU R5, [R1+0x20] ;  /* 0x0000200001057983 */ /* 0x000ea80000300800 */
[----:B------:R-:W3:Y:S04]  /*efc0*/  LDL.LU R4, [R1+0x40] ;  /* 0x0000400001047983 */ /* 0x000ee80000300800 */
[----:B------:R-:W4:Y:S04]  /*efd0*/  LDL R28, [R1+0x14] ;  /* 0x00001400011c7983 */ /* 0x000f280000100800 */
[----:B------:R0:W5:Y:S01]  /*efe0*/  LDL R20, [R1+0x38] ;  /* 0x0000380001147983 */ /* 0x0001620000100800 */
[----:B------:R-:W-:Y:S01]  /*eff0*/  BSSY B1, `(.L_x_712) ;  /* 0x000002e000017945 */ /* 0x000fe20003800000 */
[----:B-----5:R-:W-:-:S02]  /*f000*/  SHF.R.S32.HI R10, RZ, 0x1f, R3 ;  /* 0x0000001fff0a7819 */ /* 0x020fc40000011403 */
[----:B--2---:R-:W-:Y:S02]  /*f010*/  SEL R15, R5, RZ, !P0 ;  /* 0x000000ff050f7207 */ /* 0x004fe40004000000 */
[----:B---3--:R-:W-:Y:S02]  /*f020*/  SEL R14, R4, RZ, !P0 ;  /* 0x000000ff040e7207 */ /* 0x008fe40004000000 */
[----:B----4-:R-:W-:Y:S01]  /*f030*/  SHF.R.S32.HI R13, RZ, 0x1f, R28 ;  /* 0x0000001fff0d7819 */ /* 0x010fe2000001141c */
[----:B0-----:R-:W-:Y:S06]  /*f040*/  @P2 BRA `(.L_x_713) ;  /* 0x0000000000a02947 */ /* 0x001fec0003800000 */
[----:B------:R-:W0:Y:S01]  /*f050*/  S2R R4, SR_TID.X ;  /* 0x0000000000047919 */ /* 0x000e220000002100 */
[----:B------:R-:W2:Y:S02]  /*f060*/  LDC R11, c[0x0][0xbe8] ;  /* 0x0002fa00ff0b7b82 */ /* 0x000ea40000000800 */
[----:B--2---:R-:W-:Y:S02]  /*f070*/  IMAD R5, R0, R11, RZ ;  /* 0x0000000b00057224 */ /* 0x004fe400078e02ff */
[----:B0-----:R-:W-:-:S04]  /*f080*/  IMAD R4, R20, 0x40, R4 ;  /* 0x0000004014047824 */ /* 0x001fc800078e0204 */
[----:B------:R-:W-:-:S05]  /*f090*/  VIADD R12, R4, 0xffffff80 ;  /* 0xffffff80040c7836 */ /* 0x000fca0000000000 */
[----:B------:R-:W-:-:S13]  /*f0a0*/  ISETP.GE.AND P0, PT, R12, R5, PT ;  /* 0x000000050c00720c */ /* 0x000fda0003f06270 */
[----:B------:R-:W-:Y:S05]  /*f0b0*/  @P0 BRA `(.L_x_713) ;  /* 0x0000000000840947 */ /* 0x000fea0003800000 */
[----:B------:R-:W-:Y:S01]  /*f0c0*/  ISETP.NE.AND P0, PT, R11, 0x1, PT ;  /* 0x000000010b00780c */ /* 0x000fe20003f05270 */
[----:B------:R-:W-:Y:S01]  /*f0d0*/  ULDC.64 UR4, c[0x0][0xb90] ;  /* 0x0002e40000047ab9 */ /* 0x000fe20000000a00 */
[----:B------:R-:W-:Y:S02]  /*f0e0*/  IMAD.MOV.U32 R4, RZ, RZ, R3 ;  /* 0x000000ffff047224 */ /* 0x000fe400078e0003 */
[----:B------:R-:W-:Y:S02]  /*f0f0*/  IMAD R8, R13, UR4, RZ ;  /* 0x000000040d087c24 */ /* 0x000fe4000f8e02ff */
[----:B------:R-:W-:Y:S02]  /*f100*/  IMAD.MOV.U32 R5, RZ, RZ, R10 ;  /* 0x000000ffff057224 */ /* 0x000fe400078e000a */
[----:B------:R-:W-:Y:S02]  /*f110*/  IMAD.MOV.U32 R7, RZ, RZ, R12 ;  /* 0x000000ffff077224 */ /* 0x000fe400078e000c */
[----:B------:R-:W-:-:S03]  /*f120*/  IMAD.WIDE.U32 R4, R28, UR4, R4 ;  /* 0x000000041c047c25 */ /* 0x000fc6000f8e0004 */
[----:B------:R-:W0:Y:S08]  /*f130*/  @P0 LDC R9, c[0x0][0xbec] ;  /* 0x0002fb00ff090b82 */ /* 0x000e300000000800 */
[----:B------:R-:W2:Y:S01]  /*f140*/  @P0 LDC R21, c[0x0][0xbf0] ;  /* 0x0002fc00ff150b82 */ /* 0x000ea20000000800 */
[----:B0-----:R-:W-:-:S04]  /*f150*/  @P0 IMAD.HI.U32 R6, R12, R9, RZ ;  /* 0x000000090c060227 */ /* 0x001fc800078e00ff */
[----:B------:R-:W-:Y:S01]  /*f160*/  IMAD R9, R28, UR5, R8 ;  /* 0x000000051c097c24 */ /* 0x000fe2000f8e0208 */
[----:B------:R-:W-:Y:S01]  /*f170*/  ULDC.64 UR4, c[0x0][0xb98] ;  /* 0x0002e60000047ab9 */ /* 0x000fe20000000a00 */
[----:B--2---:R-:W-:Y:S02]  /*f180*/  @P0 SHF.R.U32.HI R7, RZ, R21, R6 ;  /* 0x00000015ff070219 */ /* 0x004fe40000011606 */
[----:B------:R-:W-:Y:S02]  /*f190*/  IMAD.IADD R5, R5, 0x1, R9 ;  /* 0x0000000105057824 */ /* 0x000fe400078e0209 */
[----:B------:R-:W-:Y:S02]  /*f1a0*/  IMAD R6, R14, UR4, RZ ;  /* 0x000000040e067c24 */ /* 0x000fe4000f8e02ff */
[----:B------:R-:W-:Y:S02]  /*f1b0*/  IMAD.MOV R9, RZ, RZ, -R7 ;  /* 0x000000ffff097224 */ /* 0x000fe400078e0a07 */
[----:B------:R-:W-:-:S04]  /*f1c0*/  IMAD.WIDE.U32 R4, R15, UR4, R4 ;  /* 0x000000040f047c25 */ /* 0x000fc8000f8e0004 */
[----:B------:R-:W-:Y:S01]  /*f1d0*/  IMAD R9, R11, R9, R12 ;  /* 0x000000090b097224 */ /* 0x000fe200078e020c */
[----:B------:R-:W-:Y:S01]  /*f1e0*/  SHF.R.S32.HI R11, RZ, 0x1f, R7 ;  /* 0x0000001fff0b7819 */ /* 0x000fe20000011407 */
[----:B------:R-:W-:Y:S01]  /*f1f0*/  IMAD R8, R15, UR5, R6 ;  /* 0x000000050f087c24 */ /* 0x000fe2000f8e0206 */
[----:B------:R-:W-:Y:S01]  /*f200*/  IADD3 R4, P0, R7, R4, RZ ;  /* 0x0000000407047210 */ /* 0x000fe20007f1e0ff */
[----:B------:R-:W-:Y:S01]  /*f210*/  ULDC.64 UR4, c[0x0][0xb88] ;  /* 0x0002e20000047ab9 */ /* 0x000fe20000000a00 */
[----:B------:R-:W-:Y:S02]  /*f220*/  SHF.R.S32.HI R6, RZ, 0x1f, R9 ;  /* 0x0000001fff067819 */ /* 0x000fe40000011409 */
[----:B------:R-:W-:-:S03]  /*f230*/  IADD3.X R5, R11, R5, R8, P0, !PT ;  /* 0x000000050b057210 */ /* 0x000fc600007fe408 */
[----:B------:R-:W-:Y:S02]  /*f240*/  IMAD R6, R6, UR4, RZ ;  /* 0x0000000406067c24 */ /* 0x000fe4000f8e02ff */
[----:B------:R-:W-:-:S04]  /*f250*/  IMAD.WIDE.U32 R4, R9, UR4, R4 ;  /* 0x0000000409047c25 */ /* 0x000fc8000f8e0004 */
[----:B------:R-:W-:Y:S01]  /*f260*/  IMAD R7, R9, UR5, R6 ;  /* 0x0000000509077c24 */ /* 0x000fe2000f8e0206 */
[----:B------:R-:W-:Y:S02]  /*f270*/  ULDC.64 UR4, c[0x0][0xb50] ;  /* 0x0002d40000047ab9 */ /* 0x000fe40000000a00 */
[----:B------:R-:W-:Y:S01]  /*f280*/  LEA R6, P0, R4, UR4, 0x2 ;  /* 0x0000000404067c11 */ /* 0x000fe2000f8010ff */
[----:B------:R-:W-:-:S05]  /*f290*/  IMAD.IADD R5, R5, 0x1, R7 ;  /* 0x0000000105057824 */ /* 0x000fca00078e0207 */
[----:B------:R-:W-:Y:S01]  /*f2a0*/  LEA.HI.X R7, R4, UR5, R5, 0x2, P0 ;  /* 0x0000000504077c11 */ /* 0x000fe200080f1405 */
[----:B------:R-:W-:-:S05]  /*f2b0*/  IMAD.MOV.U32 R5, RZ, RZ, -0x800000 ;  /* 0xff800000ff057424 */ /* 0x000fca00078e00ff */
[----:B------:R0:W-:Y:S02]  /*f2c0*/  STG.E desc[UR40][R6.64], R5 ;  /* 0x0000000506007986 */ /* 0x0001e4000c101928 */
.L_x_713:
[----:B------:R-:W-:Y:S05]  /*f2d0*/  BSYNC B1 ;  /* 0x0000000000017941 */ /* 0x000fea0003800000 */
.L_x_712:
[----:B------:R-:W-:Y:S01]  /*f2e0*/  ISETP.NE.AND P0, PT, R29, 0x1, PT ;  /* 0x000000011d00780c */ /* 0x000fe20003f05270 */
[----:B------:R-:W2:Y:S01]  /*f2f0*/  LDC R21, c[0x0][0xac8] ;  /* 0x0002b200ff157b82 */ /* 0x000ea20000000800 */
[----:B------:R-:W-:Y:S01]  /*f300*/  ULDC.64 UR4, c[0x0][0xaa0] ;  /* 0x0002a80000047ab9 */ /* 0x000fe20000000a00 */
[--C-:B------:R-:W-:Y:S01]  /*f310*/  SHF.R.S32.HI R8, RZ, 0x1f, R24.reuse ;  /* 0x0000001fff087819 */ /* 0x100fe20000011418 */
[----:B0-----:R-:W-:Y:S01]  /*f320*/  IMAD R6, R10, UR4, RZ ;  /* 0x000000040a067c24 */ /* 0x001fe2000f8e02ff */
[----:B------:R-:W-:Y:S01]  /*f330*/  SHF.R.S32.HI R12, RZ, 0x1f, R24 ;  /* 0x0000001fff0c7819 */ /* 0x000fe20000011418 */
[C---:B------:R-:W-:Y:S01]  /*f340*/  IMAD.WIDE.U32 R4, R3.reuse, UR4, RZ ;  /* 0x0000000403047c25 */ /* 0x040fe2000f8e00ff */
[-C--:B------:R-:W-:Y:S01]  /*f350*/  LEA.HI R8, R8, R24.reuse, RZ, 0x3 ;  /* 0x0000001808087211 */ /* 0x080fe200078f18ff */
[----:B------:R-:W-:Y:S01]  /*f360*/  BSSY B1, `(.L_x_714) ;  /* 0x000007f000017945 */ /* 0x000fe20003800000 */
[----:B------:R-:W-:Y:S01]  /*f370*/  LEA.HI R12, R12, R24, RZ, 0x3 ;  /* 0x000000180c0c7211 */ /* 0x000fe200078f18ff */
[----:B------:R-:W-:Y:S01]  /*f380*/  IMAD R3, R3, UR5, R6 ;  /* 0x0000000503037c24 */ /* 0x000fe2000f8e0206 */
[----:B------:R-:W-:Y:S01]  /*f390*/  LOP3.LUT R8, R8, 0xfffffff8, RZ, 0xc0, !PT ;  /* 0xfffffff808087812 */ /* 0x000fe200078ec0ff */
[----:B------:R-:W-:Y:S01]  /*f3a0*/  ULDC.64 UR4, c[0x0][0xae8] ;  /* 0x0002ba0000047ab9 */ /* 0x000fe20000000a00 */
[----:B------:R-:W0:Y:S01]  /*f3b0*/  @P0 LDC R7, c[0x0][0xbec] ;  /* 0x0002fb00ff070b82 */ /* 0x000e220000000800 */
[----:B------:R-:W-:Y:S01]  /*f3c0*/  IMAD.IADD R5, R5, 0x1, R3 ;  /* 0x0000000105057824 */ /* 0x000fe200078e0203 */
[----:B------:R-:W-:Y:S01]  /*f3d0*/  SHF.R.S32.HI R12, RZ, 0x3, R12 ;  /* 0x00000003ff0c7819 */ /* 0x000fe2000001140c */
[----:B------:R-:W-:-:S02]  /*f3e0*/  IMAD R3, R13, UR4, RZ ;  /* 0x000000040d037c24 */ /* 0x000fc4000f8e02ff */
[----:B------:R-:W-:Y:S02]  /*f3f0*/  VIADD R43, R196, 0x40 ;  /* 0x00000040c42b7836 */ /* 0x000fe40000000000 */
[----:B------:R-:W-:Y:S01]  /*f400*/  IMAD.IADD R8, R24, 0x1, -R8 ;  /* 0x0000000118087824 */ /* 0x000fe200078e0a08 */
[----:B------:R-:W3:Y:S01]  /*f410*/  @P0 LDC R9, c[0x0][0xbf0] ;  /* 0x0002fc00ff090b82 */ /* 0x000ee20000000800 */
[C---:B------:R-:W-:Y:S02]  /*f420*/  IMAD R3, R28.reuse, UR5, R3 ;  /* 0x000000051c037c24 */ /* 0x040fe4000f8e0203 */
[----:B------:R-:W-:Y:S01]  /*f430*/  IMAD.WIDE.U32 R4, R28, UR4, R4 ;  /* 0x000000041c047c25 */ /* 0x000fe2000f8e0004 */
[-C--:B--2---:R-:W-:Y:S01]  /*f440*/  ISETP.GE.AND P1, PT, R43, R21.reuse, PT ;  /* 0x000000152b00720c */ /* 0x084fe20003f26270 */
[----:B------:R-:W-:Y:S01]  /*f450*/  ULDC.64 UR4, c[0x0][0xaf0] ;  /* 0x0002bc0000047ab9 */ /* 0x000fe20000000a00 */
[----:B------:R-:W-:Y:S01]  /*f460*/  ISETP.GE.AND P2, PT, R196, R21, PT ;  /* 0x00000015c400720c */ /* 0x000fe20003f46270 */
[----:B------:R-:W-:Y:S01]  /*f470*/  IMAD R6, R8, 0x20, R12 ;  /* 0x0000002008067824 */ /* 0x000fe200078e020c */
[----:B------:R-:W-:Y:S01]  /*f480*/  SEL R10, RZ, 0xffffffff, P1 ;  /* 0xffffffffff0a7807 */ /* 0x000fe20000800000 */
[----:B------:R-:W-:-:S02]  /*f490*/  IMAD.IADD R5, R5, 0x1, R3 ;  /* 0x0000000105057824 */ /* 0x000fc400078e0203 */
[----:B------:R-:W-:Y:S02]  /*f4a0*/  IMAD R3, R14, UR4, RZ ;  /* 0x000000040e037c24 */ /* 0x000fe4000f8e02ff */
[----:B------:R-:W-:Y:S02]  /*f4b0*/  IMAD R8, R20, 0x40, R6 ;  /* 0x0000004014087824 */ /* 0x000fe400078e0206 */
[----:B------:R-:W-:Y:S02]  /*f4c0*/  VIADD R41, R196, 0x80 ;  /* 0x00000080c4297836 */ /* 0x000fe40000000000 */
[C---:B------:R-:W-:Y:S02]  /*f4d0*/  IMAD R3, R15.reuse, UR5, R3 ;  /* 0x000000050f037c24 */ /* 0x040fe4000f8e0203 */
[----:B------:R-:W-:Y:S01]  /*f4e0*/  IMAD.WIDE.U32 R4, R15, UR4, R4 ;  /* 0x000000040f047c25 */ /* 0x000fe2000f8e0004 */
[----:B------:R-:W-:-:S03]  /*f4f0*/  ULDC.64 UR4, c[0x0][0xae0] ;  /* 0x0002b80000047ab9 */ /* 0x000fc60000000a00 */
[----:B0-----:R-:W-:Y:S01]  /*f500*/  @P0 IMAD.HI.U32 R6, R8, R7, RZ ;  /* 0x0000000708060227 */ /* 0x001fe200078e00ff */
[----:B------:R-:W-:Y:S02]  /*f510*/  SEL R7, RZ, 0x1, P2 ;  /* 0x00000001ff077807 */ /* 0x000fe40001000000 */
[----:B------:R-:W-:Y:S01]  /*f520*/  ISETP.GE.AND P2, PT, R41, R21, PT ;  /* 0x000000152900720c */ /* 0x000fe20003f46270 */
[----:B------:R-:W-:Y:S02]  /*f530*/  IMAD.SHL.U32 R10, R10, 0x2, RZ ;  /* 0x000000020a0a7824 */ /* 0x000fe400078e00ff */
[----:B------:R-:W-:Y:S02]  /*f540*/  IMAD.IADD R5, R5, 0x1, R3 ;  /* 0x0000000105057824 */ /* 0x000fe400078e0203 */
[----:B------:R-:W-:Y:S01]  /*f550*/  IMAD.MOV.U32 R3, RZ, RZ, R8 ;  /* 0x000000ffff037224 */ /* 0x000fe200078e0008 */
[----:B---3--:R-:W-:Y:S01]  /*f560*/  @P0 SHF.R.U32.HI R3, RZ, R9, R6 ;  /* 0x00000009ff030219 */ /* 0x008fe20000011606 */
[----:B------:R-:W-:Y:S01]  /*f570*/  VIADD R39, R196, 0xc0 ;  /* 0x000000c0c4277836 */ /* 0x000fe20000000000 */
[----:B------:R-:W-:Y:S01]  /*f580*/  LOP3.LUT R9, R10, 0x2, R7, 0xe2, !PT ;  /* 0x000000020a097812 */ /* 0x000fe200078ee207 */
[----:B------:R-:W-:Y:S01]  /*f590*/  VIADD R37, R196, 0x100 ;  /* 0x00000100c4257836 */ /* 0x000fe20000000000 */
[----:B------:R-:W-:Y:S01]  /*f5a0*/  SEL R10, RZ, 0xffffffff, P2 ;  /* 0xffffffffff0a7807 */ /* 0x000fe20001000000 */
[--C-:B------:R-:W-:Y:S01]  /*f5b0*/  IMAD.MOV R7, RZ, RZ, -R3.reuse ;  /* 0x000000ffff077224 */ /* 0x100fe200078e0a03 */
[----:B------:R-:W-:Y:S01]  /*f5c0*/  ISETP.GE.AND P1, PT, R39, R21, PT ;  /* 0x000000152700720c */ /* 0x000fe20003f26270 */
[----:B------:R-:W-:Y:S01]  /*f5d0*/  IMAD R31, R0, R29, RZ ;  /* 0x0000001d001f7224 */ /* 0x000fe200078e02ff */
[----:B------:R-:W-:Y:S01]  /*f5e0*/  SHF.R.S32.HI R6, RZ, 0x1f, R3 ;  /* 0x0000001fff067819 */ /* 0x000fe20000011403 */
[----:B------:R-:W-:Y:S01]  /*f5f0*/  IMAD.SHL.U32 R10, R10, 0x4, RZ ;  /* 0x000000040a0a7824 */ /* 0x000fe200078e00ff */
[----:B------:R-:W-:Y:S01]  /*f600*/  SEL R11, RZ, 0xffffffff, P1 ;  /* 0xffffffffff0b7807 */ /* 0x000fe20000800000 */
[----:B------:R-:W-:Y:S01]  /*f610*/  IMAD R7, R29, R7, R8 ;  /* 0x000000071d077224 */ /* 0x000fe200078e0208 */
[----:B------:R-:W-:Y:S01]  /*f620*/  ISETP.GE.AND P0, PT, R37, R21, PT ;  /* 0x000000152500720c */ /* 0x000fe20003f06270 */
[----:B------:R-:W-:Y:S01]  /*f630*/  IMAD R6, R6, UR4, RZ ;  /* 0x0000000406067c24 */ /* 0x000fe2000f8e02ff */
[----:B------:R-:W-:Y:S01]  /*f640*/  LOP3.LUT R0, R10, 0x4, R9, 0xe2, !PT ;  /* 0x000000040a007812 */ /* 0x000fe200078ee209 */
[----:B------:R-:W-:Y:S01]  /*f650*/  IMAD.WIDE.U32 R4, R3, UR4, R4 ;  /* 0x0000000403047c25 */ /* 0x000fe2000f8e0004 */
[----:B------:R-:W-:-:S03]  /*f660*/  SHF.L.U32 R11, R11, 0x3, RZ ;  /* 0x000000030b0b7819 */ /* 0x000fc600000006ff */
[----:B------:R-:W-:Y:S01]  /*f670*/  IMAD R9, R3, UR5, R6 ;  /* 0x0000000503097c24 */ /* 0x000fe2000f8e0206 */
[----:B------:R-:W-:Y:S01]  /*f680*/  SEL R6, RZ, 0xffffffff, P0 ;  /* 0xffffffffff067807 */ /* 0x000fe20000000000 */
[----:B------:R-:W-:Y:S01]  /*f690*/  VIADD R35, R196, 0x140 ;  /* 0x00000140c4237836 */ /* 0x000fe20000000000 */
[----:B------:R-:W-:Y:S01]  /*f6a0*/  LOP3.LUT R3, R11, 0x8, R0, 0xe2, !PT ;  /* 0x000000080b037812 */ /* 0x000fe200078ee200 */
[----:B------:R-:W-:Y:S01]  /*f6b0*/  ULDC.64 UR4, c[0x0][0xad8] ;  /* 0x0002b60000047ab9 */ /* 0x000fe20000000a00 */
[----:B------:R-:W-:Y:S01]  /*f6c0*/  SHF.R.S32.HI R0, RZ, 0x1f, R7 ;  /* 0x0000001fff007819 */ /* 0x000fe20000011407 */
[----:B------:R-:W-:Y:S01]  /*f6d0*/  IMAD.SHL.U32 R6, R6, 0x10, RZ ;  /* 0x0000001006067824 */ /* 0x000fe200078e00ff */
[-C--:B------:R-:W-:Y:S01]  /*f6e0*/  ISETP.GE.AND P0, PT, R35, R21.reuse, PT ;  /* 0x000000152300720c */ /* 0x080fe20003f06270 */
[----:B------:R-:W-:Y:S02]  /*f6f0*/  VIADD R33, R196, 0x180 ;  /* 0x00000180c4217836 */ /* 0x000fe40000000000 */
[----:B------:R-:W-:Y:S01]  /*f700*/  IMAD R0, R0, UR4, RZ ;  /* 0x0000000400007c24 */ /* 0x000fe2000f8e02ff */
[----:B------:R-:W-:Y:S01]  /*f710*/  LOP3.LUT R6, R6, 0x10, R3, 0xe2, !PT ;  /* 0x0000001006067812 */ /* 0x000fe200078ee203 */
[----:B------:R-:W-:Y:S01]  /*f720*/  IMAD.IADD R5, R5, 0x1, R9 ;  /* 0x0000000105057824 */ /* 0x000fe200078e0209 */
[----:B------:R-:W-:Y:S01]  /*f730*/  SEL R8, RZ, 0xffffffff, P0 ;  /* 0xffffffffff087807 */ /* 0x000fe20000000000 */
[----:B------:R-:W-:Y:S01]  /*f740*/  IMAD R3, R7, UR5, R0 ;  /* 0x0000000507037c24 */ /* 0x000fe2000f8e0200 */
[----:B------:R-:W-:Y:S01]  /*f750*/  ISETP.GE.AND P0, PT, R33, R21, PT ;  /* 0x000000152100720c */ /* 0x000fe20003f06270 */
[----:B------:R-:W-:-:S02]  /*f760*/  IMAD R0, R20, 0x40, R12 ;  /* 0x0000004014007824 */ /* 0x000fc400078e020c */
[----:B------:R-:W-:Y:S01]  /*f770*/  IMAD.WIDE.U32 R4, R7, UR4, R4 ;  /* 0x0000000407047c25 */ /* 0x000fe2000f8e0004 */
[----:B------:R-:W-:Y:S01]  /*f780*/  SEL R7, RZ, 0x40, P0 ;  /* 0x00000040ff077807 */ /* 0x000fe20000000000 */
[----:B------:R-:W-:Y:S01]  /*f790*/  ULDC.64 UR4, c[0x0][0xa80] ;  /* 0x0002a00000047ab9 */ /* 0x000fe20000000a00 */
[----:B------:R-:W-:Y:S01]  /*f7a0*/  ISETP.GE.AND P0, PT, R0, R31, PT ;  /* 0x0000001f0000720c */ /* 0x000fe20003f06270 */
[----:B------:R-:W-:Y:S01]  /*f7b0*/  IMAD.SHL.U32 R9, R8, 0x20, RZ ;  /* 0x0000002008097824 */ /* 0x000fe200078e00ff */
[----:B------:R-:W-:Y:S01]  /*f7c0*/  LEA R20, P1, R4, UR4, 0x1 ;  /* 0x0000000404147c11 */ /* 0x000fe2000f8208ff */
[C---:B------:R-:W-:Y:S02]  /*f7d0*/  VIADD R30, R196.reuse, 0x1c0 ;  /* 0x000001c0c41e7836 */ /* 0x040fe40000000000 */
[----:B------:R-:W-:Y:S01]  /*f7e0*/  IMAD.IADD R3, R5, 0x1, R3 ;  /* 0x0000000105037824 */ /* 0x000fe200078e0203 */
[----:B------:R-:W-:Y:S01]  /*f7f0*/  LOP3.LUT R6, R9, 0x20, R6, 0xe2, !PT ;  /* 0x0000002009067812 */ /* 0x000fe200078ee206 */
[----:B------:R-:W-:Y:S01]  /*f800*/  VIADD R32, R196, 0x1c0 ;  /* 0x000001c0c4207836 */ /* 0x000fe20000000000 */
[----:B------:R-:W-:Y:S01]  /*f810*/  ISETP.GE.AND P2, PT, R30, R21, PT ;  /* 0x000000151e00720c */ /* 0x000fe20003f46270 */
[----:B------:R-:W-:Y:S01]  /*f820*/  VIADD R34, R196, 0x180 ;  /* 0x00000180c4227836 */ /* 0x000fe20000000000 */
[----:B------:R-:W-:Y:S01]  /*f830*/  LEA.HI.X R3, R4, UR5, R3, 0x1, P1 ;  /* 0x0000000504037c11 */ /* 0x000fe200088f0c03 */
[----:B------:R-:W-:Y:S01]  /*f840*/  VIADD R36, R196, 0x140 ;  /* 0x00000140c4247836 */ /* 0x000fe20000000000 */
[----:B------:R-:W-:Y:S01]  /*f850*/  LOP3.LUT R24, R6, R7, RZ, 0xfc, !PT ;  /* 0x0000000706187212 */ /* 0x000fe200078efcff */
[C---:B------:R-:W-:Y:S01]  /*f860*/  VIADD R38, R196.reuse, 0x100 ;  /* 0x00000100c4267836 */ /* 0x040fe20000000000 */
[----:B------:R-:W-:Y:S01]  /*f870*/  SEL R5, RZ, 0x80, P2 ;  /* 0x00000080ff057807 */ /* 0x000fe20001000000 */
[C---:B------:R-:W-:Y:S01]  /*f880*/  VIADD R40, R196.reuse, 0xc0 ;  /* 0x000000c0c4287836 */ /* 0x040fe20000000000 */
[----:B------:R0:W2:Y:S01]  /*f890*/  SHFL.IDX PT, R6, R20, RZ, 0x181f ;  /* 0x00181fff14067589 */ /* 0x0000a200000e0000 */
[----:B------:R-:W-:Y:S01]  /*f8a0*/  VIADD R42, R196, 0x80 ;  /* 0x00000080c42a7836 */ /* 0x000fe20000000000 */
        /* <DEDUP_REMOVED lines=15> */
[CC--:B--2---:R-:W-:Y:S02]  /*f9a0*/  @!P2 LEA R8, P0, R43.reuse, R6.reuse, 0x1 ;  /* 0x000000062b08a211 */ /* 0x0c4fe400078008ff */
[----:B---3--:R-:W-:Y:S02]  /*f9b0*/  @!P1 IMAD.WIDE R4, R196, 0x2, R6 ;  /* 0x00000002c4049825 */ /* 0x008fe400078e0206 */
[----:B------:R-:W-:Y:S02]  /*f9c0*/  @!P2 LEA.HI.X R9, R43, R7, R44, 0x1, P0 ;  /* 0x000000072b09a211 */ /* 0x000fe400000f0c2c */
[----:B------:R-:W-:Y:S01]  /*f9d0*/  @!P5 LEA R10, P4, R41, R6, 0x1 ;  /* 0x00000006290ad211 */ /* 0x000fe200078808ff */
[----:B------:R-:W-:Y:S01]  /*f9e0*/  @!P1 ST.E.128 desc[UR40][R4.64], RZ ;  /* 0x000000ff04009985 */ /* 0x000fe2000c101d28 */
[-C--:B------:R-:W-:Y:S02]  /*f9f0*/  ISETP.GE.AND P1, PT, R35, R21.reuse, PT ;  /* 0x000000152300720c */ /* 0x080fe40003f26270 */
[----:B------:R-:W-:Y:S01]  /*fa00*/  LOP3.LUT P0, RZ, R24, 0x40, RZ, 0xc0, !PT ;  /* 0x0000004018ff7812 */ /* 0x000fe2000780c0ff */
[----:B------:R0:W-:Y:S01]  /*fa10*/  @!P2 ST.E.128 desc[UR40][R8.64], RZ ;  /* 0x000000ff0800a985 */ /* 0x0001e2000c101d28 */
[----:B------:R-:W-:-:S02]  /*fa20*/  ISETP.GE.AND P2, PT, R37, R21, PT ;  /* 0x000000152500720c */ /* 0x000fc40003f46270 */
[-C--:B------:R-:W-:Y:S02]  /*fa30*/  @!P5 LEA.HI.X R11, R41, R7.reuse, R42, 0x1, P4 ;  /* 0x00000007290bd211 */ /* 0x080fe400020f0c2a */
[----:B------:R-:W-:Y:S02]  /*fa40*/  LOP3.LUT P4, RZ, R28, 0x80, RZ, 0xc0, !PT ;  /* 0x000000801cff7812 */ /* 0x000fe4000788c0ff */
[CC--:B------:R-:W-:Y:S01]  /*fa50*/  @!P3 LEA R12, P6, R39.reuse, R6.reuse, 0x1 ;  /* 0x00000006270cb211 */ /* 0x0c0fe200078c08ff */
[----:B------:R4:W-:Y:S03]  /*fa60*/  @!P5 ST.E.128 desc[UR40][R10.64], RZ ;  /* 0x000000ff0a00d985 */ /* 0x0009e6000c101d28 */
[----:B------:R-:W-:Y:S02]  /*fa70*/  @!P3 LEA.HI.X R13, R39, R7, R40, 0x1, P6 ;  /* 0x00000007270db211 */ /* 0x000fe400030f0c28 */
[----:B0-----:R-:W-:-:S02]  /*fa80*/  @!P1 LEA R8, P6, R35, R6, 0x1 ;  /* 0x0000000623089211 */ /* 0x001fc400078c08ff */
        /* <DEDUP_REMOVED lines=12> */
.L_x_715:
[----:B------:R-:W-:Y:S05]  /*fb50*/  BSYNC B1 ;  /* 0x0000000000017941 */ /* 0x000fea0003800000 */
.L_x_714:
[----:B------:R-:W-:Y:S01]  /*fb60*/  VIADD R0, R0, 0x20 ;  /* 0x0000002000007836 */ /* 0x000fe20000000000 */
[----:B---34-:R0:W3:Y:S04]  /*fb70*/  SHFL.IDX PT, R7, R3, 0x1, 0x181f ;  /* 0x00381f0003077f89 */ /* 0x0180e800000e0000 */
[----:B------:R-:W-:Y:S01]  /*fb80*/  ISETP.GE.AND P0, PT, R0, R31, PT ;  /* 0x0000001f0000720c */ /* 0x000fe20003f06270 */
[----:B--2---:R0:W2:-:S12]  /*fb90*/  SHFL.IDX PT, R6, R20, 0x1, 0x181f ;  /* 0x00381f0014067f89 */ /* 0x00409800000e0000 */
[----:B0-----:R-:W-:Y:S05]  /*fba0*/  @P0 BRA `(.L_x_710) ;  /* 0x00000000007c0947 */ /* 0x001fea0003800000 */
[-C--:B------:R-:W-:Y:S02]  /*fbb0*/  ISETP.GE.AND P6, PT, R196, R21.reuse, PT ;  /* 0x00000015c400720c */ /* 0x080fe40003fc6270 */
[-C--:B------:R-:W-:Y:S02]  /*fbc0*/  ISETP.GE.AND P5, PT, R43, R21.reuse, PT ;  /* 0x000000152b00720c */ /* 0x080fe40003fa6270 */
[-C--:B------:R-:W-:Y:S02]  /*fbd0*/  ISETP.GE.AND P4, PT, R41, R21.reuse, PT ;  /* 0x000000152900720c */ /* 0x080fe40003f86270 */
[-C--:B------:R-:W-:Y:S02]  /*fbe0*/  ISETP.GE.AND P3, PT, R39, R21.reuse, PT ;  /* 0x000000152700720c */ /* 0x080fe40003f66270 */
[-C--:B------:R-:W-:Y:S02]  /*fbf0*/  ISETP.GE.AND P2, PT, R37, R21.reuse, PT ;  /* 0x000000152500720c */ /* 0x080fe40003f46270 */
[----:B------:R-:W-:-:S03]  /*fc00*/  ISETP.GE.AND P1, PT, R35, R21, PT ;  /* 0x000000152300720c */ /* 0x000fc60003f26270 */
[----:B--23--:R-:W-:Y:S02]  /*fc10*/  @!P6 IMAD.WIDE R4, R196, 0x2, R6 ;  /* 0x00000002c404e825 */ /* 0x00cfe400078e0206 */
[----:B------:R-:W-:-:S03]  /*fc20*/  @!P5 LEA R8, P0, R43, R6, 0x1 ;  /* 0x000000062b08d211 */ /* 0x000fc600078008ff */
[----:B------:R0:W-:Y:S01]  /*fc30*/  @!P6 ST.E.128 desc[UR40][R4.64], RZ ;  /* 0x000000ff0400e985 */ /* 0x0001e2000c101d28 */
[-C--:B------:R-:W-:Y:S02]  /*fc40*/  @!P4 LEA R10, P6, R41, R6.reuse, 0x1 ;  /* 0x00000006290ac211 */ /* 0x080fe400078c08ff */
[-C--:B------:R-:W-:Y:S02]  /*fc50*/  @!P5 LEA.HI.X R9, R43, R7.reuse, R44, 0x1, P0 ;  /* 0x000000072b09d211 */ /* 0x080fe400000f0c2c */
[----:B------:R-:W-:Y:S02]  /*fc60*/  LOP3.LUT P0, RZ, R24, 0x40, RZ, 0xc0, !PT ;  /* 0x0000004018ff7812 */ /* 0x000fe4000780c0ff */
[----:B------:R-:W-:Y:S01]  /*fc70*/  @!P4 LEA.HI.X R11, R41, R7, R42, 0x1, P6 ;  /* 0x00000007290bc211 */ /* 0x000fe200030f0c2a */
[----:B------:R2:W-:Y:S01]  /*fc80*/  @!P5 ST.E.128 desc[UR40][R8.64], RZ ;  /* 0x000000ff0800d985 */ /* 0x0005e2000c101d28 */
[----:B------:R-:W-:Y:S02]  /*fc90*/  LOP3.LUT P6, RZ, R28, 0x80, RZ, 0xc0, !PT ;  /* 0x000000801cff7812 */ /* 0x000fe400078cc0ff */
[-C--:B------:R-:W-:Y:S01]  /*fca0*/  @!P3 LEA R12, P5, R39, R6.reuse, 0x1 ;  /* 0x00000006270cb211 */ /* 0x080fe200078a08ff */
[----:B------:R2:W-:Y:S01]  /*fcb0*/  @!P4 ST.E.128 desc[UR40][R10.64], RZ ;  /* 0x000000ff0a00c985 */ /* 0x0005e2000c101d28 */
[----:B------:R-:W-:-:S02]  /*fcc0*/  @!P2 LEA R14, P4, R37, R6, 0x1 ;  /* 0x00000006250ea211 */ /* 0x000fc400078808ff */
[-C--:B------:R-:W-:Y:S02]  /*fcd0*/  @!P3 LEA.HI.X R13, R39, R7.reuse, R40, 0x1, P5 ;  /* 0x00000007270db211 */ /* 0x080fe400028f0c28 */
[-C--:B0-----:R-:W-:Y:S02]  /*fce0*/  @!P1 LEA R4, P5, R35, R6.reuse, 0x1 ;  /* 0x0000000623049211 */ /* 0x081fe400078a08ff */
[-C--:B------:R-:W-:Y:S01]  /*fcf0*/  @!P2 LEA.HI.X R15, R37, R7.reuse, R38, 0x1, P4 ;  /* 0x00000007250fa211 */ /* 0x080fe200020f0c26 */
[----:B------:R2:W-:Y:S01]  /*fd00*/  @!P3 ST.E.128 desc[UR40][R12.64], RZ ;  /* 0x000000ff0c00b985 */ /* 0x0005e2000c101d28 */
[-C--:B------:R-:W-:Y:S02]  /*fd10*/  @P0 LEA R20, P3, R33, R6.reuse, 0x1 ;  /* 0x0000000621140211 */ /* 0x080fe400078608ff */
[----:B------:R-:W-:Y:S01]  /*fd20*/  @P6 LEA R6, P4, R30, R6, 0x1 ;  /* 0x000000061e066211 */ /* 0x000fe200078808ff */
[----:B------:R2:W-:Y:S01]  /*fd30*/  @!P2 ST.E.128 desc[UR40][R14.64], RZ ;  /* 0x000000ff0e00a985 */ /* 0x0005e2000c101d28 */
[----:B------:R-:W-:-:S02]  /*fd40*/  @!P1 LEA.HI.X R5, R35, R7, R36, 0x1, P5 ;  /* 0x0000000723059211 */ /* 0x000fc400028f0c24 */
[-C--:B------:R-:W-:Y:S02]  /*fd50*/  @P0 LEA.HI.X R21, R33, R7.reuse, R34, 0x1, P3 ;  /* 0x0000000721150211 */ /* 0x080fe400018f0c22 */
[----:B------:R-:W-:Y:S01]  /*fd60*/  @P6 LEA.HI.X R7, R30, R7, R32, 0x1, P4 ;  /* 0x000000071e076211 */ /* 0x000fe200020f0c20 */
[----:B------:R2:W-:Y:S04]  /*fd70*/  @!P1 ST.E.128 desc[UR40][R4.64], RZ ;  /* 0x000000ff04009985 */ /* 0x0005e8000c101d28 */
[----:B------:R2:W-:Y:S04]  /*fd80*/  @P0 ST.E.128 desc[UR40][R20.64], RZ ;  /* 0x000000ff14000985 */ /* 0x0005e8000c101d28 */
[----:B------:R2:W-:Y:S02]  /*fd90*/  @P6 ST.E.128 desc[UR40][R6.64], RZ ;  /* 0x000000ff06006985 */ /* 0x0005e4000c101d28 */
.L_x_710:
[----:B------:R-:W-:Y:S05]  /*fda0*/  BSYNC B0 ;  /* 0x0000000000007941 */ /* 0x000fea0003800000 */
.L_x_704:
[----:B------:R-:W-:Y:S02]  /*fdb0*/  ULDC UR4, c[0x0][0xc3c] ;  /* 0x00030f0000047ab9 */ /* 0x000fe40000000800 */
[----:B------:R-:W-:-:S13]  /*fdc0*/  ISETP.GE.AND P0, PT, R27, UR4, PT ;  /* 0x000000041b007c0c */ /* 0x000fda000bf06270 */
[----:B------:R-:W-:Y:S05]  /*fdd0*/  @!P0 BRA `(.L_x_716) ;  /* 0xffffff1400cc8947 */ /* 0x000fea000383ffff */
[----:B------:R-:W-:Y:S05]  /*fde0*/  BRA `(.L_x_588) ;  /* 0x0000007000007947 */ /* 0x000fea0003800000 */
.L_x_586:
[----:B------:R-:W-:-:S08]  /*fdf0*/  NOP ;  /* 0x0000000000007918 */ /* 0x000fd00000000000 */
[----:B------:R-:W0:-:S00]  /*fe00*/  USETMAXREG.DEALLOC.CTAPOOL 0x28 ;  /* 0x00000028000079c8 */ /* 0x000e0000080e0500 */
[----:B0-----:R-:W-:Y:S01]  /*fe10*/  LOP3.LUT R2, R2, 0x3, RZ, 0xc0, !PT ;  /* 0x0000000302027812 */ /* 0x001fe200078ec0ff */
[----:B------:R-:W-:Y:S01]  /*fe20*/  IMAD.MOV.U32 R4, RZ, RZ, RZ ;  /* 0x000000ffff047224 */ /* 0x000fe200078e00ff */
[----:B------:R-:W-:-:S04]  /*fe30*/  LOP3.LUT R22, R22, 0xffffefff, RZ, 0xc0, !PT ;  /* 0xffffefff16167812 */ /* 0x000fc800078ec0ff */
[----:B------:R-:W0:Y:S02]  /*fe40*/  SHFL.IDX PT, R2, R2, RZ, 0x1f ;  /* 0x00001fff02027589 */ /* 0x000e2400000e0000 */
[----:B0-----:R-:W-:-:S13]  /*fe50*/  ISETP.NE.AND P0, PT, R2, RZ, PT ;  /* 0x000000ff0200720c */ /* 0x001fda0003f05270 */
        /* <DEDUP_REMOVED lines=9> */
.L_x_717:
[----:B------:R-:W-:Y:S01]  /*fef0*/  LOP3.LUT R5, R0, 0x1f, RZ, 0xc0, !PT ;  /* 0x0000001f00057812 */ /* 0x000fe200078ec0ff */
[----:B------:R-:W-:Y:S01]  /*ff00*/  ULDC UR4, c[0x0][0xc3c] ;  /* 0x00030f0000047ab9 */ /* 0x000fe20000000800 */
[----:B------:R-:W0:Y:S01]  /*ff10*/  S2UR UR6, SR_CTAID.X ;  /* 0x00000000000679c3 */ /* 0x000e220000002500 */
[----:B------:R-:W-:Y:S01]  /*ff20*/  ULDC UR5, c[0x0][0xc38] ;  /* 0x00030e0000057ab9 */ /* 0x000fe20000000800 */
[----:B------:R-:W-:-:S04]  /*ff30*/  ISETP.NE.AND P0, PT, R5, 0x1f, PT ;  /* 0x0000001f0500780c */ /* 0x000fc80003f05270 */
[----:B------:R-:W-:-:S13]  /*ff40*/  ISETP.GE.OR P1, PT, R5, UR4, !P0 ;  /* 0x0000000405007c0c */ /* 0x000fda000c726670 */
[----:B------:R-:W1:Y:S02]  /*ff50*/  @!P1 LDC.64 R2, c[0x0][0xc80] ;  /* 0x00032000ff029b82 */ /* 0x000e640000000a00 */
[----:B-1----:R-:W-:-:S05]  /*ff60*/  @!P1 IMAD.WIDE.U32 R2, R5, 0x4, R2 ;  /* 0x0000000405029825 */ /* 0x002fca00078e0002 */
        /* <DEDUP_REMOVED lines=8> */
[----:B--2---:R-:W1:Y:S02]  /*fff0*/  SHFL.UP PT, R6, R4, 0x1, RZ ;  /* 0x0420000004067989 */ /* 0x004e6400000e00ff */
[----:B-1----:R-:W-:-:S05]  /*10000*/  SEL R7, R6, RZ, P1 ;  /* 0x000000ff06077207 */ /* 0x002fca0000800000 */
[----:B------:R-:W-:-:S05]  /*10010*/  IMAD.IADD R7, R4, 0x1, R7 ;  /* 0x0000000104077824 */ /* 0x000fca00078e0207 */
[----:B------:R-:W1:Y:S02]  /*10020*/  SHFL.UP PT, R6, R7, 0x2, RZ ;  /* 0x0440000007067989 */ /* 0x000e6400000e00ff */
        /* <DEDUP_REMOVED lines=11> */
[----:B------:R-:W1:Y:S02]  /*100e0*/  SHFL.IDX PT, R6, R7, 0x1f, 0x1f ;  /* 0x03e01f0007067f89 */ /* 0x000e6400000e0000 */
[----:B-1----:R-:W-:-:S04]  /*100f0*/  IMAD R6, R6, UR5, RZ ;  /* 0x0000000506067c24 */ /* 0x002fc8000f8e02ff */
[----:B------:R-:W-:Y:S01]  /*10100*/  IMAD.MOV.U32 R3, RZ, RZ, R6 ;  /* 0x000000ffff037224 */ /* 0x000fe200078e0006 */
[----:B0-----:R-:W-:-:S13]  /*10110*/  ISETP.GT.AND P6, PT, R6, UR6, PT ;  /* 0x0000000606007c0c */ /* 0x001fda000bfc4270 */
[----:B------:R-:W-:Y:S05]  /*10120*/  @P6 BRA `(.L_x_719) ;  /* 0x00000000009c6947 */ /* 0x000fea0003800000 */
[----:B------:R-:W0:Y:S01]  /*10130*/  LDC R10, c[0x0][0xc3c] ;  /* 0x00030f00ff0a7b82 */ /* 0x000e220000000800 */
[----:B------:R-:W-:Y:S01]  /*10140*/  IMAD.MOV.U32 R6, RZ, RZ, R3 ;  /* 0x000000ffff067224 */ /* 0x000fe200078e0003 */
[----:B------:R-:W-:Y:S01]  /*10150*/  UMOV UR4, URZ ;  /* 0x0000003f00047c82 */ /* 0x000fe20008000000 */
[----:B------:R-:W-:Y:S01]  /*10160*/  ULDC UR7, c[0x0][0xc3c] ;  /* 0x00030f0000077ab9 */ /* 0x000fe20000000800 */
[----:B------:R-:W-:-:S05]  /*10170*/  ULDC UR5, c[0x0][0xc38] ;  /* 0x00030e0000057ab9 */ /* 0x000fca0000000800 */
.L_x_723:
[----:B------:R-:W-:Y:S01]  /*10180*/  UIADD3 UR4, UR4, 0x1f, URZ ;  /* 0x0000001f04047890 */ /* 0x000fe2000fffe03f */
[----:B------:R-:W-:-:S05]  /*10190*/  IMAD.U32 R19, RZ, RZ, UR7 ;  /* 0x00000007ff137e24 */ /* 0x000fca000f8e00ff */
        /* <DEDUP_REMOVED lines=10> */
.L_x_722:
[----:B------:R-:W-:Y:S05]  /*10240*/  BSYNC B0 ;  /* 0x0000000000007941 */ /* 0x000fea0003800000 */
.L_x_721:
        /* <DEDUP_REMOVED lines=21> */
.L_x_719:
        /* <DEDUP_REMOVED lines=15> */
.L_x_724:
[----:B---3--:R-:W-:Y:S01]  /*10490*/  IMAD R16, R16, UR5, R9 ;  /* 0x0000000510107c24 */ /* 0x008fe2000f8e0209 */
[----:B0-----:R-:W-:Y:S01]  /*104a0*/  IABS R2, R4 ;  /* 0x0000000400027213 */ /* 0x001fe20000000000 */
[----:B-12---:R-:W-:Y:S02]  /*104b0*/  IMAD.MOV R7, RZ, RZ, -R3 ;  /* 0x000000ffff077224 */ /* 0x006fe400078e0a03 */
[----:B------:R-:W-:Y:S01]  /*104c0*/  VIADD R19, R19, UR4 ;  /* 0x0000000413137c36 */ /* 0x000fe20008000000 */
[----:B------:R-:W-:Y:S01]  /*104d0*/  IADD3 R9, -R16, UR6, RZ ;  /* 0x0000000610097c10 */ /* 0x000fe2000fffe1ff */
[----:B------:R-:W-:Y:S02]  /*104e0*/  IMAD.MOV R8, RZ, RZ, -R2 ;  /* 0x000000ffff087224 */ /* 0x000fe400078e0a02 */
[----:B------:R-:W-:Y:S01]  /*104f0*/  IMAD R7, R7, R10, RZ ;  /* 0x0000000a07077224 */ /* 0x000fe200078e02ff */
[----:B------:R-:W-:Y:S01]  /*10500*/  IABS R6, R9 ;  /* 0x0000000900067213 */ /* 0x000fe20000000000 */
[----:B------:R-:W-:-:S04]  /*10510*/  IMAD.MOV.U32 R2, RZ, RZ, RZ ;  /* 0x000000ffff027224 */ /* 0x000fc800078e00ff */
[----:B------:R-:W-:-:S04]  /*10520*/  IMAD.HI.U32 R2, R3, R7, R2 ;  /* 0x0000000703027227 */ /* 0x000fc800078e0002 */
[----:B------:R-:W-:Y:S02]  /*10530*/  IMAD.MOV.U32 R3, RZ, RZ, R6 ;  /* 0x000000ffff037224 */ /* 0x000fe400078e0006 */
        /* <DEDUP_REMOVED lines=12> */
[----:B------:R-:W-:-:S04]  /*10600*/  @!P1 LOP3.LUT R2, RZ, R4, RZ, 0x33, !PT ;  /* 0x00000004ff029212 */ /* 0x000fc800078e33ff */
[----:B------:R-:W-:Y:S01]  /*10610*/  IADD3 R17, -R2, RZ, RZ ;  /* 0x000000ff02117210 */ /* 0x000fe20007ffe1ff */
[----:B------:R-:W-:-:S04]  /*10620*/  IMAD.MOV.U32 R18, RZ, RZ, R2 ;  /* 0x000000ffff127224 */ /* 0x000fc800078e0002 */
[----:B------:R-:W-:Y:S01]  /*10630*/  IMAD R17, R4, R17, R9 ;  /* 0x0000001104117224 */ /* 0x000fe200078e0209 */
[----:B------:R-:W-:Y:S06]  /*10640*/  BRA `(.L_x_725) ;  /* 0x00000000000c7947 */ /* 0x000fec0003800000 */
.L_x_720:
[----:B------:R-:W-:Y:S02]  /*10650*/  IMAD.MOV.U32 R17, RZ, RZ, RZ ;  /* 0x000000ffff117224 */ /* 0x000fe400078e00ff */
[----:B------:R-:W-:Y:S02]  /*10660*/  IMAD.U32 R16, RZ, RZ, UR6 ;  /* 0x00000006ff107e24 */ /* 0x000fe4000f8e00ff */
[----:B------:R-:W-:-:S07]  /*10670*/  IMAD.MOV.U32 R18, RZ, RZ, RZ ;  /* 0x000000ffff127224 */ /* 0x000fce00078e00ff */
.L_x_725:
[----:B------:R-:W-:-:S13]  /*10680*/  ISETP.NE.AND P0, PT, R5, RZ, PT ;  /* 0x000000ff0500720c */ /* 0x000fda0003f05270 */
[----:B------:R-:W0:Y:S01]  /*10690*/  @!P0 S2R R3, SR_CgaCtaId ;  /* 0x0000000000038919 */ /* 0x000e220000008800 */
[----:B------:R-:W-:-:S04]  /*106a0*/  @!P0 MOV R2, 0x400 ;  /* 0x0000040000028802 */ /* 0x000fc80000000f00 */
[----:B0-----:R-:W-:-:S05]  /*106b0*/  @!P0 LEA R2, R3, R2, 0x18 ;  /* 0x0000000203028211 */ /* 0x001fca00078ec0ff */
[----:B------:R1:W-:Y:S01]  /*106c0*/  @!P0 STS.128 [R2+0x28cd0], R16 ;  /* 0x028cd01002008388 */ /* 0x0003e20000000c00 */
[----:B------:R-:W-:Y:S06]  /*106d0*/  BAR.ARV 0x5, 0x180 ;  /* 0x0146000000007b1d */ /* 0x000fec0000002000 */
.L_x_718:
[----:B------:R2:W-:Y:S01]  /*106e0*/  STL [R1+0x1c], RZ ;  /* 0x00001cff01007387 */ /* 0x0005e20000100800 */
[----:B------:R-:W-:Y:S01]  /*106f0*/  ULDC UR4, c[0x0][0xc3c] ;  /* 0x00030f0000047ab9 */ /* 0x000fe20000000800 */
[----:B------:R-:W-:Y:S01]  /*10700*/  IMAD.MOV.U32 R26, RZ, RZ, 0x1 ;  /* 0x00000001ff1a7424 */ /* 0x000fe200078e00ff */
[----:B0-----:R-:W-:Y:S01]  /*10710*/  ISETP.GE.AND P0, PT, R19, UR4, PT ;  /* 0x0000000413007c0c */ /* 0x001fe2000bf06270 */
[----:B------:R-:W-:-:S12]  /*10720*/  IMAD.MOV.U32 R25, RZ, RZ, RZ ;  /* 0x000000ffff197224 */ /* 0x000fd800078e00ff */
[----:B--2---:R-:W-:Y:S05]  /*10730*/  @P0 BRA `(.L_x_726) ;  /* 0x0000006000d40947 */ /* 0x004fea0003800000 */
[----:B------:R-:W0:Y:S01]  /*10740*/  S2UR UR5, SR_CgaCtaId ;  /* 0x00000000000579c3 */ /* 0x000e220000008800 */
[C---:B-1----:R-:W-:Y:S01]  /*10750*/  IMAD.SHL.U32 R2, R0.reuse, 0x8, RZ ;  /* 0x0000000800027824 */ /* 0x042fe200078e00ff */
[----:B------:R-:W-:Y:S01]  /*10760*/  LOP3.LUT R5, R0, 0x7f, RZ, 0xc0, !PT ;  /* 0x0000007f00057812 */ /* 0x000fe200078ec0ff */
[----:B------:R-:W-:Y:S01]  /*10770*/  UMOV UR4, 0x400 ;  /* 0x0000040000047882 */ /* 0x000fe20000000000 */
[----:B------:R1:W-:Y:S01]  /*10780*/  STL [R1+0x1c], RZ ;  /* 0x00001cff01007387 */ /* 0x0003e20000100800 */
[----:B------:R-:W-:Y:S01]  /*10790*/  BSSY B8, `(.L_x_726) ;  /* 0x000062f000087945 */ /* 0x000fe20003800000 */
[C---:B------:R-:W-:Y:S01]  /*107a0*/  LOP3.LUT R3, R2.reuse, 0x1f8, RZ, 0xc0, !PT ;  /* 0x000001f802037812 */ /* 0x040fe200078ec0ff */
[----:B------:R-:W-:Y:S01]  /*107b0*/  IMAD.SHL.U32 R35, R5, 0x8, RZ ;  /* 0x0000000805237824 */ /* 0x000fe200078e00ff */
[----:B------:R-:W-:Y:S01]  /*107c0*/  LOP3.LUT R2, R2, 0x38, RZ, 0xc0, !PT ;  /* 0x0000003802027812 */ /* 0x000fe200078ec0ff */
[----:B------:R-:W-:Y:S01]  /*107d0*/  IMAD.MOV.U32 R26, RZ, RZ, 0x1 ;  /* 0x00000001ff1a7424 */ /* 0x000fe200078e00ff */
[----:B------:R-:W-:Y:S01]  /*107e0*/  LOP3.LUT R4, R3, 0x38, R0, 0x78, !PT ;  /* 0x0000003803047812 */ /* 0x000fe200078e7800 */
[----:B------:R-:W-:Y:S01]  /*107f0*/  IMAD.SHL.U32 R0, R0, 0x10, RZ ;  /* 0x0000001000007824 */ /* 0x000fe200078e00ff */
[----:B------:R-:W-:-:S02]  /*10800*/  SHF.R.U32.HI R3, RZ, 0x3, R5 ;  /* 0x00000003ff037819 */ /* 0x000fc40000011605 */
[----:B------:R-:W-:Y:S02]  /*10810*/  CS2R R24, SRZ ;  /* 0x0000000000187805 */ /* 0x000fe4000001ff00 */
[----:B------:R-:W-:Y:S01]  /*10820*/  LOP3.LUT R35, R4, 0x200, R35, 0xf8, !PT ;  /* 0x0000020004237812 */ /* 0x000fe200078ef823 */
[----:B------:R-:W-:Y:S01]  /*10830*/  IMAD.MOV.U32 R28, RZ, RZ, 0x1 ;  /* 0x00000001ff1c7424 */ /* 0x000fe200078e00ff */
[----:B------:R-:W-:Y:S01]  /*10840*/  LOP3.LUT R0, R3, 0x70, R0, 0xf8, !PT ;  /* 0x0000007003007812 */ /* 0x000fe200078ef800 */
[----:B------:R-:W-:Y:S01]  /*10850*/  ULDC.64 UR38, c[0x0][0x198] ;  /* 0x0000660000267ab9 */ /* 0x000fe20000000a00 */
[C---:B------:R-:W-:Y:S01]  /*10860*/  LOP3.LUT R0, R2.reuse, 0xc0, RZ, 0xfc, !PT ;  /* 0x000000c002007812 */ /* 0x040fe200078efcff */
[----:B------:R-:W-:Y:S01]  /*10870*/  ULDC UR36, c[0x0][0xc] ;  /* 0x0000030000247ab9 */ /* 0x000fe20000000800 */
[C---:B------:R-:W-:Y:S02]  /*10880*/  LOP3.LUT R0, R2.reuse, 0x140, RZ, 0xfc, !PT ;  /* 0x0000014002007812 */ /* 0x040fe400078efcff */
[----:B------:R-:W-:Y:S01]  /*10890*/  LOP3.LUT R3, R2, 0x40, RZ, 0xfc, !PT ;  /* 0x0000004002037812 */ /* 0x000fe200078efcff */
[----:B0-----:R-:W-:Y:S01]  /*108a0*/  ULEA UR4, UR5, UR4, 0x18 ;  /* 0x0000000405047291 */ /* 0x001fe2000f8ec03f */
[----:B------:R-:W-:-:S02]  /*108b0*/  LOP3.LUT R4, R37, 0x2, RZ, 0xfc, !PT ;  /* 0x0000000225047812 */ /* 0x000fc400078efcff */
[C---:B------:R-:W-:Y:S02]  /*108c0*/  LOP3.LUT R3, R2.reuse, 0x100, RZ, 0xfc, !PT ;  /* 0x0000010002037812 */ /* 0x040fe400078efcff */
[C---:B------:R-:W-:Y:S01]  /*108d0*/  LOP3.LUT R4, R2.reuse, 0x80, RZ, 0xfc, !PT ;  /* 0x0000008002047812 */ /* 0x040fe200078efcff */
[----:B------:R-:W-:Y:S01]  /*108e0*/  IMAD.U32 R23, RZ, RZ, UR4 ;  /* 0x00000004ff177e24 */ /* 0x000fe2000f8e00ff */
[C---:B------:R-:W-:Y:S02]  /*108f0*/  LOP3.LUT R3, R2.reuse, 0x180, RZ, 0xfc, !PT ;  /* 0x0000018002037812 */ /* 0x040fe400078efcff */
[----:B------:R-:W-:Y:S01]  /*10900*/  LOP3.LUT R2, R2, 0x1c0, RZ, 0xfc, !PT ;  /* 0x000001c002027812 */ /* 0x000fe200078efcff */
[----:B------:R-:W-:-:S05]  /*10910*/  IMAD R0, R35, 0x2, R23 ;  /* 0x0000000223007824 */ /* 0x000fca00078e0217 */
[----:B------:R1:W-:Y:S02]  /*10920*/  STL [R1+0x34], R0 ;  /* 0x0000340001007387 */ /* 0x0003e40000100800 */
.L_x_833:
[----:B0-----:R-:W0:Y:S02]  /*10930*/  LDC.64 R32, c[0x0][0xc88] ;  /* 0x00032200ff207b82 */ /* 0x001e240000000a00 */
[----:B0-----:R-:W-:-:S06]  /*10940*/  IMAD.WIDE R32, R19, 0x4, R32 ;  /* 0x0000000413207825 */ /* 0x001fcc00078e0220 */
[----:B-1----:R0:W1:Y:S01]  /*10950*/  LDG.E R32, desc[UR40][R32.64] ;  /* 0x0000002820207981 */ /* 0x002062000c1e1900 */
[----:B------:R-:W-:Y:S05]  /*10960*/  YIELD ;  /* 0x0000000000007946 */ /* 0x000fea0003800000 */
[----:B------:R-:W-:Y:S01]  /*10970*/  ULDC.64 UR4, c[0x0][0xa28] ;  /* 0x00028a0000047ab9 */ /* 0x000fe20000000a00 */
[----:B--23--:R-:W-:Y:S01]  /*10980*/  IMAD.MOV.U32 R6, RZ, RZ, RZ ;  /* 0x000000ffff067224 */ /* 0x00cfe200078e00ff */
[----:B------:R-:W-:Y:S01]  /*10990*/  ISETP.NE.U32.AND P0, PT, RZ, UR4, PT ;  /* 0x00000004ff007c0c */ /* 0x000fe2000bf05070 */
[----:B------:R-:W-:Y:S01]  /*109a0*/  ULDC.64 UR8, c[0x0][0xa18] ;  /* 0x0002860000087ab9 */ /* 0x000fe20000000a00 */
[----:B0-----:R-:W-:Y:S01]  /*109b0*/  IMAD.MOV.U32 R33, RZ, RZ, RZ ;  /* 0x000000ffff217224 */ /* 0x001fe200078e00ff */
[----:B------:R-:W-:Y:S01]  /*109c0*/  ULDC.64 UR6, c[0x0][0xa10] ;  /* 0x0002840000067ab9 */ /* 0x000fe20000000a00 */
[----:B------:R-:W-:-:S02]  /*109d0*/  ISETP.NE.AND.EX P0, PT, RZ, UR5, PT, P0 ;  /* 0x00000005ff007c0c */ /* 0x000fc4000bf05300 */
[----:B-1----:R-:W-:-:S11]  /*109e0*/  SHF.R.S32.HI R0, RZ, 0x1f, R32 ;  /* 0x0000001fff007819 */ /* 0x002fd60000011420 */
[C---:B------:R-:W-:Y:S01]  /*109f0*/  @P0 LEA R2, P1, R32.reuse, UR4, 0x2 ;  /* 0x0000000420020c11 */ /* 0x040fe2000f8210ff */
[C---:B------:R-:W-:Y:S01]  /*10a00*/  IMAD.SHL.U32 R27, R32.reuse, 0x4, RZ ;  /* 0x00000004201b7824 */ /* 0x040fe200078e00ff */
[C-C-:B------:R-:W-:Y:S01]  /*10a10*/  SHF.L.U64.HI R29, R32.reuse, 0x2, R0.reuse ;  /* 0x00000002201d7819 */ /* 0x140fe20000010200 */
[----:B------:R0:W-:Y:S01]  /*10a20*/  STL [R1+0x14], R0 ;  /* 0x0000140001007387 */ /* 0x0001e20000100800 */
[----:B------:R-:W-:Y:S01]  /*10a30*/  @P0 LEA.HI.X R3, R32, UR5, R0, 0x2, P1 ;  /* 0x0000000520030c11 */ /* 0x000fe200088f1400 */
[----:B------:R-:W-:-:S04]  /*10a40*/  ULDC.64 UR4, c[0x0][0xa00] ;  /* 0x0002800000047ab9 */ /* 0x000fc80000000a00 */
[----:B------:R1:W5:Y:S01]  /*10a50*/  @P0 LDG.E R33, desc[UR40][R2.64] ;  /* 0x0000002802210981 */ /* 0x000362000c1e1900 */
[----:B------:R-:W-:Y:S02]  /*10a60*/  ISETP.NE.U32.AND P0, PT, RZ, UR4, PT ;  /* 0x00000004ff007c0c */ /* 0x000fe4000bf05070 */
[----:B------:R-:W-:Y:S01]  /*10a70*/  ISETP.NE.U32.AND P2, PT, RZ, UR8, PT ;  /* 0x00000008ff007c0c */ /* 0x000fe2000bf45070 */
[----:B0-----:R-:W-:Y:S01]  /*10a80*/  IMAD.MOV.U32 R0, RZ, RZ, RZ ;  /* 0x000000ffff007224 */ /* 0x001fe200078e00ff */
[----:B------:R-:W-:Y:S02]  /*10a90*/  ISETP.NE.AND.EX P0, PT, RZ, UR5, PT, P0 ;  /* 0x00000005ff007c0c */ /* 0x000fe4000bf05300 */
[----:B------:R-:W-:Y:S02]  /*10aa0*/  ISETP.NE.AND.EX P2, PT, RZ, UR9, PT, P2 ;  /* 0x00000009ff007c0c */ /* 0x000fe4000bf45320 */
[----:B------:R-:W-:Y:S02]  /*10ab0*/  ISETP.NE.U32.AND P1, PT, RZ, UR6, PT ;  /* 0x00000006ff007c0c */ /* 0x000fe4000bf25070 */
[----:B-1----:R-:W-:-:S02]  /*10ac0*/  IADD3 R2, P3, R27, UR4, RZ ;  /* 0x000000041b027c10 */ /* 0x002fc4000ff7e0ff */
[----:B------:R-:W-:Y:S02]  /*10ad0*/  ISETP.NE.AND.EX P1, PT, RZ, UR7, PT, P1 ;  /* 0x00000007ff007c0c */ /* 0x000fe4000bf25310 */
[----:B------:R-:W-:Y:S02]  /*10ae0*/  IADD3.X R3, R29, UR5, RZ, P3, !PT ;  /* 0x000000051d037c10 */ /* 0x000fe40009ffe4ff */
[----:B------:R-:W-:-:S03]  /*10af0*/  IADD3 R4, P4, R27, UR6, RZ ;  /* 0x000000061b047c10 */ /* 0x000fc6000ff9e0ff */
[----:B------:R-:W2:Y:S01]  /*10b00*/  @P0 LDG.E R6, desc[UR40][R2.64] ;  /* 0x0000002802060981 */ /* 0x000ea2000c1e1900 */
[----:B------:R-:W-:Y:S01]  /*10b10*/  ULDC UR4, c[0x0][0x288] ;  /* 0x0000a20000047ab9 */ /* 0x000fe20000000800 */
[----:B------:R-:W-:Y:S01]  /*10b20*/  IADD3.X R5, R29, UR7, RZ, P4, !PT ;  /* 0x000000071d057c10 */ /* 0x000fe2000a7fe4ff */
[----:B------:R-:W-:Y:S01]  /*10b30*/  IMAD.U32 R8, RZ, RZ, UR4 ;  /* 0x00000004ff087e24 */ /* 0x000fe2000f8e00ff */
[----:B------:R-:W-:-:S03]  /*10b40*/  ULDC.64 UR4, c[0x0][0x418] ;  /* 0x0001060000047ab9 */ /* 0x000fc60000000a00 */
[----:B------:R-:W5:Y:S04]  /*10b50*/  @P1 LDG.E R0, desc[UR40][R4.64] ;  /* 0x0000002804001981 */ /* 0x000f68000c1e1900 */
[----:B--2---:R0:W-:Y:S02]  /*10b60*/  STL [R1+0xc], R6 ;  /* 0x00000c0601007387 */ /* 0x0041e40000100800 */
[----:B0-----:R-:W-:-:S04]  /*10b70*/  @P2 IADD3 R6, P3, R27, UR8, RZ ;  /* 0x000000081b062c10 */ /* 0x001fc8000ff7e0ff */
[----:B------:R-:W-:-:S05]  /*10b80*/  @P2 IADD3.X R7, R29, UR9, RZ, P3, !PT ;  /* 0x000000091d072c10 */ /* 0x000fca0009ffe4ff */
[----:B------:R0:W2:Y:S01]  /*10b90*/  @P2 LDG.E R8, desc[UR40][R6.64] ;  /* 0x0000002806082981 */ /* 0x0000a2000c1e1900 */
[----:B------:R-:W-:-:S03]  /*10ba0*/  UISETP.NE.U32.AND UP0, UPT, UR4, URZ, UPT ;  /* 0x0000003f0400728c */ /* 0x000fc6000bf05070 */
[----:B------:R-:W-:Y:S01]  /*10bb0*/  ULDC UR4, c[0x0][0x424] ;  /* 0x0001090000047ab9 */ /* 0x000fe20000000800 */
[----:B------:R-:W-:-:S03]  /*10bc0*/  UISETP.NE.AND.EX UP0, UPT, UR5, URZ, UPT, UP0 ;  /* 0x0000003f0500728c */ /* 0x000fc6000bf05300 */
[----:B------:R-:W-:Y:S01]  /*10bd0*/  ULDC UR5, c[0x0][0x2f0] ;  /* 0x0000bc0000057ab9 */ /* 0x000fe20000000800 */
[----:B------:R-:W-:-:S04]  /*10be0*/  USEL UR4, UR4, 0x1, UP0 ;  /* 0x0000000104047887 */ /* 0x000fc80008000000 */
[----:B------:R-:W-:-:S03]  /*10bf0*/  UIMAD UR4, UR4, UR5, URZ ;  /* 0x00000005040472a4 */ /* 0x000fc6000f8e023f */
[----:B------:R-:W-:Y:S02]  /*10c00*/  ULDC UR5, c[0x0][0x348] ;  /* 0x0000d20000057ab9 */ /* 0x000fe40000000800 */
[----:B0-----:R-:W-:Y:S02]  /*10c10*/  IMAD.U32 R6, RZ, RZ, UR5 ;  /* 0x00000005ff067e24 */ /* 0x001fe4000f8e00ff */
[----:B------:R-:W-:Y:S01]  /*10c20*/  IMAD.U32 R7, RZ, RZ, UR4 ;  /* 0x00000004ff077e24 */ /* 0x000fe2000f8e00ff */
[----:B--2---:R0:W-:Y:S01]  /*10c30*/  STL [R1+0x18], R8 ;  /* 0x0000180801007387 */ /* 0x0041e20000100800 */
[----:B------:R-:W-:Y:S05]  /*10c40*/  @P2 BRA `(.L_x_727) ;  /* 0x0000000000142947 */ /* 0x000fea0003800000 */
[----:B------:R-:W-:Y:S05]  /*10c50*/  @!P0 BRA `(.L_x_727) ;  /* 0x0000000000108947 */ /* 0x000fea0003800000 */
[----:B0-----:R-:W2:Y:S04]  /*10c60*/  LDG.E R8, desc[UR40][R2.64] ;  /* 0x0000002802087981 */ /* 0x001ea8000c1e1900 */
[----:B------:R-:W2:Y:S02]  /*10c70*/  LDG.E R2, desc[UR40][R2.64+0x4] ;  /* 0x0000042802027981 */ /* 0x000ea4000c1e1900 */
[----:B--2---:R-:W-:-:S05]  /*10c80*/  IMAD.IADD R2, R2, 0x1, -R8 ;  /* 0x0000000102027824 */ /* 0x004fca00078e0a08 */
[----:B------:R1:W-:Y:S02]  /*10c90*/  STL [R1+0x18], R2 ;  /* 0x0000180201007387 */ /* 0x0003e40000100800 */
.L_x_727:
[----:B------:R-:W-:Y:S01]  /*10ca0*/  ULDC.64 UR4, c[0x0][0xa20] ;  /* 0x0002880000047ab9 */ /* 0x000fe20000000a00 */
[----:B------:R-:W-:Y:S01]  /*10cb0*/  IMAD.MOV.U32 R30, RZ, RZ, R32 ;  /* 0x000000ffff1e7224 */ /* 0x000fe200078e0020 */
[----:B------:R-:W-:-:S04]  /*10cc0*/  ISETP.NE.U32.AND P0, PT, RZ, UR4, PT ;  /* 0x00000004ff007c0c */ /* 0x000fc8000bf05070 */
[----:B------:R-:W-:-:S13]  /*10cd0*/  ISETP.NE.AND.EX P0, PT, RZ, UR5, PT, P0 ;  /* 0x00000005ff007c0c */ /* 0x000fda000bf05300 */
[----:B------:R-:W-:Y:S05]  /*10ce0*/  @!P0 BRA `(.L_x_728) ;  /* 0x0000000000108947 */ /* 0x000fea0003800000 */
[----:B-1----:R-:W-:-:S04]  /*10cf0*/  IADD3 R2, P0, R27, UR4, RZ ;  /* 0x000000041b027c10 */ /* 0x002fc8000ff1e0ff */
[----:B------:R-:W-:-:S05]  /*10d00*/  IADD3.X R3, R29, UR5, RZ, P0, !PT ;  /* 0x000000051d037c10 */ /* 0x000fca00087fe4ff */
[----:B------:R1:W5:Y:S01]  /*10d10*/  LDG.E R7, desc[UR40][R2.64] ;  /* 0x0000002802077981 */ /* 0x000362000c1e1900 */
[----:B------:R-:W-:Y:S05]  /*10d20*/  BRA `(.L_x_729) ;  /* 0x0000000000247947 */ /* 0x000fea0003800000 */
.L_x_728:
[----:B------:R-:W-:Y:S02]  /*10d30*/  ULDC.64 UR4, c[0x0][0xa08] ;  /* 0x0002820000047ab9 */ /* 0x000fe40000000a00 */
[----:B------:R-:W-:-:S04]  /*10d40*/  ISETP.NE.U32.AND P0, PT, RZ, UR4, PT ;  /* 0x00000004ff007c0c */ /* 0x000fc8000bf05070 */
[----:B------:R-:W-:-:S13]  /*10d50*/  ISETP.NE.AND.EX P0, PT, RZ, UR5, PT, P0 ;  /* 0x00000005ff007c0c */ /* 0x000fda000bf05300 */
[----:B------:R-:W-:Y:S05]  /*10d60*/  @!P0 BRA `(.L_x_729) ;  /* 0x0000000000148947 */ /* 0x000fea0003800000 */
[----:B-1----:R-:W1:Y:S02]  /*10d70*/  LDC.64 R2, c[0x0][0xa08] ;  /* 0x00028200ff027b82 */ /* 0x002e640000000a00 */
[----:B-1----:R-:W-:-:S05]  /*10d80*/  IMAD.WIDE R2, R30, 0x4, R2 ;  /* 0x000000041e027825 */ /* 0x002fca00078e0202 */
[----:B------:R-:W2:Y:S04]  /*10d90*/  LDG.E R7, desc[UR40][R2.64] ;  /* 0x0000002802077981 */ /* 0x000ea8000c1e1900 */
[----:B------:R-:W2:Y:S02]  /*10da0*/  LDG.E R2, desc[UR40][R2.64+0x4] ;  /* 0x0000042802027981 */ /* 0x000ea4000c1e1900 */
[----:B--2---:R-:W-:-:S07]  /*10db0*/  IMAD.IADD R7, R2, 0x1, -R7 ;  /* 0x0000000102077824 */ /* 0x004fce00078e0a07 */
.L_x_729:
[----:B-1----:R-:W2:Y:S04]  /*10dc0*/  @P1 LDG.E R2, desc[UR40][R4.64] ;  /* 0x0000002804021981 */ /* 0x002ea8000c1e1900 */
[----:B------:R-:W2:Y:S01]  /*10dd0*/  @P1 LDG.E R4, desc[UR40][R4.64+0x4] ;  /* 0x0000042804041981 */ /* 0x000ea2000c1e1900 */
[----:B-----5:R-:W-:Y:S01]  /*10de0*/  IMAD.IADD R7, R7, 0x1, -R33 ;  /* 0x0000000107077824 */ /* 0x020fe200078e0a21 */
[----:B------:R-:W-:Y:S01]  /*10df0*/  BSSY B0, `(.L_x_730) ;  /* 0x00001ae000007945 */ /* 0x000fe20003800000 */
[----:B--2---:R-:W-:-:S04]  /*10e00*/  @P1 IMAD.IADD R6, R4, 0x1, -R2 ;  /* 0x0000000104061824 */ /* 0x004fc800078e0a02 */
[----:B------:R-:W-:-:S04]  /*10e10*/  IMAD.IADD R3, R7, 0x1, R6 ;  /* 0x0000000107037824 */ /* 0x000fc800078e0206 */
[----:B------:R-:W-:Y:S01]  /*10e20*/  VIADD R2, R3, 0x3f ;  /* 0x0000003f03027836 */ /* 0x000fe20000000000 */
[----:B------:R1:W-:Y:S04]  /*10e30*/  STL [R1+0x4], R3 ;  /* 0x0000040301007387 */ /* 0x0003e80000100800 */
[----:B-1----:R-:W-:-:S04]  /*10e40*/  SHF.R.S32.HI R3, RZ, 0x1f, R2 ;  /* 0x0000001fff037819 */ /* 0x002fc80000011402 */
[----:B------:R-:W-:Y:S01]  /*10e50*/  LEA.HI R4, R3, R2, RZ, 0x6 ;  /* 0x0000000203047211 */ /* 0x000fe200078f30ff */
[----:B------:R-:W-:-:S03]  /*10e60*/  IMAD.MOV R2, RZ, RZ, -R7 ;  /* 0x000000ffff027224 */ /* 0x000fc600078e0a07 */
[----:B------:R-:W-:Y:S01]  /*10e70*/  LOP3.LUT R31, R4, 0xffffffc0, RZ, 0xc0, !PT ;  /* 0xffffffc0041f7812 */ /* 0x000fe200078ec0ff */
[----:B------:R1:W-:Y:S01]  /*10e80*/  STL [R1+0x3c], R4 ;  /* 0x00003c0401007387 */ /* 0x0003e20000100800 */
[----:B------:R-:W-:Y:S02]  /*10e90*/  VIMNMX R5, RZ, R2, !PT ;  /* 0x00000002ff057248 */ /* 0x000fe40007fe0100 */
[----:B------:R-:W-:-:S04]  /*10ea0*/  VIADDMNMX R6, R31, -R7, R6, PT ;  /* 0x800000071f067246 */ /* 0x000fc80003800106 */
[----:B------:R-:W-:Y:S02]  /*10eb0*/  ISETP.GT.AND P0, PT, R6, R5, PT ;  /* 0x000000050600720c */ /* 0x000fe40003f04270 */
[----:B------:R-:W-:-:S11]  /*10ec0*/  SHF.R.U32.HI R5, RZ, 0x6, R5 ;  /* 0x00000006ff057819 */ /* 0x000fd60000011605 */
[----:B------:R-:W-:-:S05]  /*10ed0*/  @P0 VIADD R2, R6, 0x3f ;  /* 0x0000003f06020836 */ /* 0x000fca0000000000 */
[----:B------:R-:W-:-:S04]  /*10ee0*/  @P0 SHF.R.S32.HI R3, RZ, 0x1f, R2 ;  /* 0x0000001fff030819 */ /* 0x000fc80000011402 */
[----:B------:R-:W-:Y:S01]  /*10ef0*/  @P0 LEA.HI R3, R3, R2, RZ, 0x6 ;  /* 0x0000000203030211 */ /* 0x000fe200078f30ff */
[----:B------:R-:W-:-:S03]  /*10f00*/  IMAD.MOV.U32 R2, RZ, RZ, R5 ;  /* 0x000000ffff027224 */ /* 0x000fc600078e0005 */
[----:B------:R-:W-:Y:S02]  /*10f10*/  @P0 SHF.R.S32.HI R2, RZ, 0x6, R3 ;  /* 0x00000006ff020819 */ /* 0x000fe40000011403 */
[----:B------:R-:W-:Y:S02]  /*10f20*/  PLOP3.LUT P0, PT, PT, PT, PT, 0x80, 0x0 ;  /* 0x000000000000781c */ /* 0x000fe40003f0f070 */
[----:B------:R-:W-:-:S13]  /*10f30*/  ISETP.GT.AND P2, PT, R2, R5, PT ;  /* 0x000000050200720c */ /* 0x000fda0003f44270 */
[----:B-1----:R-:W-:Y:S05]  /*10f40*/  @!P2 BRA `(.L_x_731) ;  /* 0x000000180060a947 */ /* 0x002fea0003800000 */
[----:B------:R-:W-:Y:S01]  /*10f50*/  UMOV UR4, 0xffffffff ;  /* 0xffffffff00047882 */ /* 0x000fe20000000000 */
[----:B------:R-:W-:Y:S02]  /*10f60*/  SEL R4, R30, RZ, !P1 ;  /* 0x000000ff1e047207 */ /* 0x000fe40004800000 */
[----:B------:R-:W-:Y:S05]  /*10f70*/  BRA.DIV UR4, `(.L_x_732) ;  /* 0x0000006a044c7947 */ /* 0x000fea000b800000 */
[----:B------:R-:W1:Y:S02]  /*10f80*/  S2R R3, SR_TID.X ;  /* 0x0000000000037919 */ /* 0x000e640000002100 */
[----:B-1----:R-:W-:-:S04]  /*10f90*/  SHF.R.U32.HI R3, RZ, 0x5, R3 ;  /* 0x00000005ff037819 */ /* 0x002fc80000011603 */
[----:B------:R-:W-:-:S05]  /*10fa0*/  LOP3.LUT R3, R3, 0x3, RZ, 0xc0, !PT ;  /* 0x0000000303037812 */ /* 0x000fca00078ec0ff */
[----:B------:R1:W2:Y:S02]  /*10fb0*/  SHFL.IDX PT, R14, R3, RZ, 0x1f ;  /* 0x00001fff030e7589 */ /* 0x0002a400000e0000 */
.L_x_878:
[----:B--2---:R-:W-:Y:S02]  /*10fc0*/  ISETP.NE.AND P0, PT, R14, RZ, PT ;  /* 0x000000ff0e00720c */ /* 0x004fe40003f05270 */
[----:B------:R-:W-:-:S11]  /*10fd0*/  PLOP3.LUT P6, PT, PT, PT, PT, 0x8, 0x0 ;  /* 0x000000000000781c */ /* 0x000fd60003fce170 */
[----:B------:R-:W-:Y:S05]  /*10fe0*/  @P0 BRA `(.L_x_733) ;  /* 0x00000000000c0947 */ /* 0x000fea0003800000 */
[----:B------:R-:W-:-:S03]  /*10ff0*/  UMOV UR4, 0xffffffff ;  /* 0xffffffff00047882 */ /* 0x000fc60000000000 */
[----:B------:R-:W-:Y:S05]  /*11000*/  BRA.DIV UR4, `(.L_x_734) ;  /* 0x0000006a045c7947 */ /* 0x000fea000b800000 */
[----:B------:R-:W-:-:S13]  /*11010*/  ELECT P6, URZ, PT ;  /* 0x00000000003f782f */ /* 0x000fda00038c0000 */
.L_x_733:
[----:B-1----:R-:W2:Y:S01]  /*11020*/  LDL R3, [R1+0x1c] ;  /* 0x00001c0001037983 */ /* 0x002ea20000100800 */
[----:B------:R-:W-:Y:S01]  /*11030*/  BSSY B1, `(.L_x_735) ;  /* 0x0000008000017945 */ /* 0x000fe20003800000 */
[----:B--2---:R-:W-:-:S05]  /*11040*/  VIADD R3, R3, 0x1 ;  /* 0x0000000103037836 */ /* 0x004fca0000000000 */
[----:B------:R-:W-:-:S04]  /*11050*/  LEA.HI R6, R3, R3, RZ, 0x1 ;  /* 0x0000000303067211 */ /* 0x000fc800078f08ff */
[----:B------:R-:W-:-:S05]  /*11060*/  LOP3.LUT R6, R6, 0xfffffffe, RZ, 0xc0, !PT ;  /* 0xfffffffe06067812 */ /* 0x000fca00078ec0ff */
[----:B------:R-:W-:-:S05]  /*11070*/  IMAD.IADD R3, R3, 0x1, -R6 ;  /* 0x0000000103037824 */ /* 0x000fca00078e0a06 */
[----:B------:R-:W-:-:S04]  /*11080*/  SHF.L.U32 R3, R3, 0x1f, RZ ;  /* 0x0000001f03037819 */ /* 0x000fc800000006ff */
[----:B------:R-:W1:Y:S02]  /*11090*/  SYNCS.PHASECHK.TRANS64.TRYWAIT P0, [R23+URZ+0x28c20], R3 ;  /* 0x028c2003170075a7 */ /* 0x000e64000800017f */
[----:B-1----:R-:W-:Y:S05]  /*110a0*/  @!P0 BRA `(.L_x_736) ;  /* 0x0000006800548947 */ /* 0x002fea0003800000 */
.L_x_881:
[----:B------:R-:W-:Y:S05]  /*110b0*/  BSYNC B1 ;  /* 0x0000000000017941 */ /* 0x000fea0003800000 */
.L_x_735:
[----:B------:R-:W-:Y:S04]  /*110c0*/  BSSY B1, `(.L_x_737) ;  /* 0x00000b7000017945 */ /* 0x000fe80003800000 */
[----:B------:R-:W-:Y:S05]  /*110d0*/  @!P6 BRA `(.L_x_738) ;  /* 0x0000000800d4e947 */ /* 0x000fea0003800000 */
[----:B-1----:R-:W-:Y:S01]  /*110e0*/  IMAD R3, R24, 0x8, R23 ;  /* 0x0000000818037824 */ /* 0x002fe200078e0217 */
[----:B------:R-:W-:Y:S01]  /*110f0*/  SHF.L.U32 R6, R28, 0x1f, RZ ;  /* 0x0000001f1c067819 */ /* 0x000fe200000006ff */
[----:B------:R-:W1:Y:S01]  /*11100*/  S2R R7, SR_TID.X ;  /* 0x0000000000077919 */ /* 0x000e620000002100 */
[----:B------:R-:W-:Y:S02]  /*11110*/  BSSY B2, `(.L_x_739) ;  /* 0x0000005000027945 */ /* 0x000fe40003800000 */
[----:B------:R-:W2:Y:S01]  /*11120*/  SYNCS.PHASECHK.TRANS64.TRYWAIT P0, [R3+URZ+0x28ca0], R6 ;  /* 0x028ca006030075a7 */ /* 0x000ea2000800017f */
[----:B-1----:R-:W-:-:S04]  /*11130*/  LOP3.LUT R7, R7, 0x7f, RZ, 0xc0, !PT ;  /* 0x0000007f07077812 */ /* 0x002fc800078ec0ff */
[----:B------:R-:W-:Y:S01]  /*11140*/  ISETP.NE.AND P1, PT, R7, RZ, PT ;  /* 0x000000ff0700720c */ /* 0x000fe20003f25270 */
[----:B--2---:R-:W-:-:S12]  /*11150*/  @!P0 BRA `(.L_x_740) ;  /* 0x00000068003c8947 */ /* 0x004fd80003800000 */
.L_x_882:
[----:B------:R-:W-:Y:S05]  /*11160*/  BSYNC B2 ;  /* 0x0000000000027941 */ /* 0x000fea0003800000 */
.L_x_739:
[----:B------:R-:W-:Y:S04]  /*11170*/  BSSY B2, `(.L_x_741) ;  /* 0x0000009000027945 */ /* 0x000fe80003800000 */
[----:B------:R-:W-:Y:S05]  /*11180*/  @P1 BRA `(.L_x_742) ;  /* 0x00000000001c1947 */ /* 0x000fea0003800000 */
[----:B0-----:R-:W0:Y:S01]  /*11190*/  S2R R8, SR_TID.X ;  /* 0x0000000000087919 */ /* 0x001e220000002100 */
[----:B------:R-:W-:-:S04]  /*111a0*/  IMAD.MOV.U32 R7, RZ, RZ, 0x2000 ;  /* 0x00002000ff077424 */ /* 0x000fc800078e00ff */
[----:B------:R2:W-:Y:S01]  /*111b0*/  SYNCS.ARRIVE.TRANS64 RZ, [R3+URZ+0x28c90], R7 ;  /* 0x028c900703ff79a7 */ /* 0x0005e2000800003f */
[----:B0-----:R-:W-:-:S04]  /*111c0*/  LOP3.LUT R8, R8, 0x1f, RZ, 0xc0, !PT ;  /* 0x0000001f08087812 */ /* 0x001fc800078ec0ff */
[----:B------:R-:W-:-:S13]  /*111d0*/  ISETP.NE.AND P0, PT, R8, RZ, PT ;  /* 0x000000ff0800720c */ /* 0x000fda0003f05270 */
[----:B--2---:R-:W-:Y:S05]  /*111e0*/  @!P0 BRA `(.L_x_742) ;  /* 0x0000000000048947 */ /* 0x004fea0003800000 */
[----:B------:R-:W-:Y:S01]  /*111f0*/  BPT.TRAP 0x1 ;  /* 0x000000040000795c */ /* 0x000fe20000300000 */
.L_x_742:
[----:B------:R-:W-:Y:S05]  /*11200*/  BSYNC B2 ;  /* 0x0000000000027941 */ /* 0x000fea0003800000 */
.L_x_741:
[----:B------:R-:W-:Y:S01]  /*11210*/  IMAD.MOV.U32 R12, RZ, RZ, RZ ;  /* 0x000000ffff0c7224 */ /* 0x000fe200078e00ff */
[----:B------:R-:W-:Y:S01]  /*11220*/  UIADD3 UR4, UP0, UR38, 0x570, URZ ;  /* 0x0000057026047890 */ /* 0x000fe2000ff1e03f */
[----:B------:R-:W-:Y:S01]  /*11230*/  IMAD R7, R2, 0x40, R0 ;  /* 0x0000004002077824 */ /* 0x000fe200078e0200 */
[----:B------:R-:W-:Y:S01]  /*11240*/  PLOP3.LUT P0, PT, PT, PT, PT, 0x80, 0x0 ;  /* 0x000000000000781c */ /* 0x000fe20003f0f070 */
[----:B0-----:R-:W-:Y:S01]  /*11250*/  IMAD R8, R24, 0x2000, R23 ;  /* 0x0000200018087824 */ /* 0x001fe200078e0217 */
[----:B------:R-:W-:Y:S01]  /*11260*/  R2UR UR10, R12 ;  /* 0x000000000c0a72ca */ /* 0x000fe200000e0000 */
[----:B------:R-:W-:Y:S01]  /*11270*/  VIADD R7, R7, 0xffffffc0 ;  /* 0xffffffc007077836 */ /* 0x000fe20000000000 */
[----:B------:R-:W-:Y:S01]  /*11280*/  UIADD3.X UR5, URZ, UR39, URZ, UP0, !UPT ;  /* 0x000000273f057290 */ /* 0x000fe200087fe43f */
[----:B------:R-:W-:Y:S01]  /*11290*/  VIADD R8, R8, 0x22400 ;  /* 0x0002240008087836 */ /* 0x000fe20000000000 */
[----:B------:R-:W-:Y:S01]  /*112a0*/  UMOV UR6, 0x0 ;  /* 0x0000000000067882 */ /* 0x000fe20000000000 */
[----:B------:R-:W-:Y:S01]  /*112b0*/  VIADD R9, R3, 0x28c90 ;  /* 0x00028c9003097836 */ /* 0x000fe20000000000 */
[----:B------:R-:W-:-:S09]  /*112c0*/  UMOV UR7, 0x12f00000 ;  /* 0x12f0000000077882 */ /* 0x000fd20000000000 */
.L_x_743:
[----:B------:R-:W-:-:S13]  /*112d0*/  @P0 ELECT P2, URZ, PT ;  /* 0x00000000003f082f */ /* 0x000fda0003840000 */
[----:B------:R-:W-:Y:S02]  /*112e0*/  @P2 R2UR UR13, R4 ;  /* 0x00000000040d22ca */ /* 0x000fe400000e0000 */
[----:B------:R-:W-:Y:S02]  /*112f0*/  @P2 R2UR UR12, R18 ;  /* 0x00000000120c22ca */ /* 0x000fe400000e0000 */
[----:B------:R-:W-:Y:S02]  /*11300*/  @P2 R2UR UR11, R7 ;  /* 0x00000000070b22ca */ /* 0x000fe400000e0000 */
[----:B------:R-:W-:Y:S02]  /*11310*/  @P2 R2UR UR9, R9 ;  /* 0x00000000090922ca */ /* 0x000fe400000e0000 */
[----:B------:R-:W-:Y:S02]  /*11320*/  @P2 R2UR UR8, R8 ;  /* 0x00000000080822ca */ /* 0x000fe400000e0000 */
[----:B------:R-:W-:-:S02]  /*11330*/  @P2 PLOP3.LUT P0, PT, P2, PT, PT, 0x8, 0x0 ;  /* 0x000000000000281c */ /* 0x000fc4000170e170 */
[----:B------:R-:W-:-:S09]  /*11340*/  PLOP3.LUT P2, PT, PT, PT, PT, 0x8, 0x0 ;  /* 0x000000000000781c */ /* 0x000fd20003f4e170 */
[----:B------:R0:W-:Y:S02]  /*11350*/  UTMALDG.4D [UR8], [UR4], desc[UR6] ;  /* 0x00000608040075b4 */ /* 0x0001e40008019000 */
[----:B0-----:R-:W-:Y:S05]  /*11360*/  @P0 BRA.U.ANY `(.L_x_743) ;  /* 0xfffffffd00d80947 */ /* 0x001fea000393ffff */
[----:B------:R-:W0:Y:S01]  /*11370*/  SYNCS.PHASECHK.TRANS64.TRYWAIT P0, [R3+URZ+0x28cc0], R6 ;  /* 0x028cc006030075a7 */ /* 0x000e22000800017f */
[----:B------:R-:W-:Y:S04]  /*11380*/  BSSY B2, `(.L_x_744) ;  /* 0x0000002000027945 */ /* 0x000fe80003800000 */
[----:B0-----:R-:W-:Y:S05]  /*11390*/  @!P0 BRA `(.L_x_745) ;  /* 0x0000006400c08947 */ /* 0x001fea0003800000 */
.L_x_883:
[----:B------:R-:W-:Y:S05]  /*113a0*/  BSYNC B2 ;  /* 0x0000000000027941 */ /* 0x000fea0003800000 */
.L_x_744:
[----:B------:R-:W-:Y:S01]  /*113b0*/  BSSY B2, `(.L_x_746) ;  /* 0x000000b000027945 */ /* 0x000fe20003800000 */
[----:B------:R-:W-:Y:S02]  /*113c0*/  IMAD.MOV.U32 R10, RZ, RZ, 0x0 ;  /* 0x00000000ff0a7424 */ /* 0x000fe400078e00ff */
[----:B------:R-:W-:Y:S01]  /*113d0*/  IMAD.MOV.U32 R11, RZ, RZ, 0x12f00000 ;  /* 0x12f00000ff0b7424 */ /* 0x000fe200078e00ff */
[----:B------:R-:W-:Y:S06]  /*113e0*/  @P1 BRA `(.L_x_747) ;  /* 0x00000000001c1947 */ /* 0x000fec0003800000 */
[----:B------:R-:W2:Y:S01]  /*113f0*/  S2R R8, SR_TID.X ;  /* 0x0000000000087919 */ /* 0x000ea20000002100 */
[----:B01----:R-:W-:-:S04]  /*11400*/  IMAD.MOV.U32 R6, RZ, RZ, 0x10000 ;  /* 0x00010000ff067424 */ /* 0x003fc800078e00ff */
[----:B------:R3:W-:Y:S01]  /*11410*/  SYNCS.ARRIVE.TRANS64 RZ, [R3+URZ+0x28cb0], R6 ;  /* 0x028cb00603ff79a7 */ /* 0x0007e2000800003f */
[----:B--2---:R-:W-:-:S04]  /*11420*/  LOP3.LUT R8, R8, 0x1f, RZ, 0xc0, !PT ;  /* 0x0000001f08087812 */ /* 0x004fc800078ec0ff */
[----:B------:R-:W-:-:S13]  /*11430*/  ISETP.NE.AND P0, PT, R8, RZ, PT ;  /* 0x000000ff0800720c */ /* 0x000fda0003f05270 */
[----:B---3--:R-:W-:Y:S05]  /*11440*/  @!P0 BRA `(.L_x_747) ;  /* 0x0000000000048947 */ /* 0x008fea0003800000 */
[----:B------:R-:W-:Y:S01]  /*11450*/  BPT.TRAP 0x1 ;  /* 0x000000040000795c */ /* 0x000fe20000300000 */
.L_x_747:
[----:B------:R-:W-:Y:S05]  /*11460*/  BSYNC B2 ;  /* 0x0000000000027941 */ /* 0x000fea0003800000 */
.L_x_746:
[----:B------:R-:W-:Y:S01]  /*11470*/  R2UR UR10, R12 ;  /* 0x000000000c0a72ca */ /* 0x000fe200000e0000 */
[----:B01----:R-:W-:Y:S01]  /*11480*/  IMAD R6, R24, 0x10000, R23 ;  /* 0x0001000018067824 */ /* 0x003fe200078e0217 */
[----:B------:R-:W-:Y:S01]  /*11490*/  R2UR UR6, R10 ;  /* 0x000000000a0672ca */ /* 0x000fe200000e0000 */
[----:B------:R-:W-:Y:S01]  /*114a0*/  UIADD3 UR4, UP0, UR38, 0x670, URZ ;  /* 0x0000067026047890 */ /* 0x000fe2000ff1e03f */
[----:B------:R-:W-:Y:S01]  /*114b0*/  R2UR UR7, R11 ;  /* 0x000000000b0772ca */ /* 0x000fe200000e0000 */
[----:B------:R-:W-:Y:S01]  /*114c0*/  VIADD R3, R3, 0x28cb0 ;  /* 0x00028cb003037836 */ /* 0x000fe20000000000 */
[----:B------:R-:W-:Y:S01]  /*114d0*/  PLOP3.LUT P0, PT, PT, PT, PT, 0x80, 0x0 ;  /* 0x000000000000781c */ /* 0x000fe20003f0f070 */
[----:B------:R-:W-:Y:S01]  /*114e0*/  VIADD R8, R6, 0x400 ;  /* 0x0000040006087836 */ /* 0x000fe20000000000 */
[----:B------:R-:W-:-:S12]  /*114f0*/  UIADD3.X UR5, URZ, UR39, URZ, UP0, !UPT ;  /* 0x000000273f057290 */ /* 0x000fd800087fe43f */
.L_x_748:
        /* <DEDUP_REMOVED lines=10> */
[----:B------:R-:W-:Y:S01]  /*115a0*/  R2UR UR6, R10 ;  /* 0x000000000a0672ca */ /* 0x000fe200000e0000 */
[----:B------:R-:W-:Y:S01]  /*115b0*/  UMOV UR10, 0x40 ;  /* 0x00000040000a7882 */ /* 0x000fe20000000000 */
[----:B------:R-:W-:Y:S02]  /*115c0*/  R2UR UR7, R11 ;  /* 0x000000000b0772ca */ /* 0x000fe400000e0000 */
[----:B------:R-:W-:Y:S02]  /*115d0*/  PLOP3.LUT P0, PT, PT, PT, PT, 0x80, 0x0 ;  /* 0x000000000000781c */ /* 0x000fe40003f0f070 */
[----:B------:R-:W-:-:S11]  /*115e0*/  IADD3 R8, R6, 0x2400, RZ ;  /* 0x0000240006087810 */ /* 0x000fd60007ffe0ff */
.L_x_749:
        /* <DEDUP_REMOVED lines=11> */
[----:B------:R-:W-:Y:S01]  /*116a0*/  VIADD R8, R6, 0x4400 ;  /* 0x0000440006087836 */ /* 0x000fe20000000000 */
[----:B------:R-:W-:Y:S01]  /*116b0*/  R2UR UR7, R11 ;  /* 0x000000000b0772ca */ /* 0x000fe200000e0000 */
[----:B------:R-:W-:Y:S01]  /*116c0*/  UMOV UR10, 0x80 ;  /* 0x00000080000a7882 */ /* 0x000fe20000000000 */
[----:B------:R-:W-:-:S13]  /*116d0*/  PLOP3.LUT P0, PT, PT, PT, PT, 0x80, 0x0 ;  /* 0x000000000000781c */ /* 0x000fda0003f0f070 */
.L_x_750:
        /* <DEDUP_REMOVED lines=15> */
.L_x_751:
        /* <DEDUP_REMOVED lines=15> */
.L_x_752:
        /* <DEDUP_REMOVED lines=15> */
.L_x_753:
        /* <DEDUP_REMOVED lines=15> */
.L_x_754:
        /* <DEDUP_REMOVED lines=15> */
.L_x_755:
        /* <DEDUP_REMOVED lines=9> */
[----:B--2---:R-:W-:Y:S05]  /*11c20*/  @P0 BRA.U.ANY `(.L_x_755) ;  /* 0xfffffffd00d80947 */ /* 0x004fea000393ffff */
.L_x_738:
[----:B------:R-:W-:Y:S05]  /*11c30*/  BSYNC B1 ;  /* 0x0000000000017941 */ /* 0x000fea0003800000 */
.L_x_737:
[----:B------:R-:W-:Y:S01]  /*11c40*/  VIADD R9, R2, 0xfffffffe ;  /* 0xfffffffe02097836 */ /* 0x000fe20000000000 */
[----:B------:R-:W-:Y:S01]  /*11c50*/  PLOP3.LUT P0, PT, PT, PT, PT, 0x8, 0x0 ;  /* 0x000000000000781c */ /* 0x000fe20003f0e170 */
[----:B------:R-:W-:-:S03]  /*11c60*/  VIADD R24, R24, 0x1 ;  /* 0x0000000118187836 */ /* 0x000fc60000000000 */
[----:B------:R-:W-:Y:S02]  /*11c70*/  ISETP.GE.AND P2, PT, R9, R5, PT ;  /* 0x000000050900720c */ /* 0x000fe40003f46270 */
[----:B------:R-:W-:-:S04]  /*11c80*/  ISETP.NE.AND P1, PT, R24, 0x2, PT ;  /* 0x000000021800780c */ /* 0x000fc80003f25270 */
[----:B------:R-:W-:Y:S02]  /*11c90*/  SEL R2, RZ, 0x1, P1 ;  /* 0x00000001ff027807 */ /* 0x000fe40000800000 */
[----:B------:R-:W-:Y:S02]  /*11ca0*/  SEL R24, R24, RZ, P1 ;  /* 0x000000ff18187207 */ /* 0x000fe40000800000 */
[----:B------:R-:W-:-:S03]  /*11cb0*/  LOP3.LUT R28, R28, R2, RZ, 0x3c, !PT ;  /* 0x000000021c1c7212 */ /* 0x000fc600078e3cff */
[----:B------:R-:W-:Y:S05]  /*11cc0*/  @!P2 BRA `(.L_x_731) ;  /* 0x0000000c0000a947 */ /* 0x000fea0003800000 */
.L_x_775:
[----:B------:R-:W-:Y:S05]  /*11cd0*/  YIELD ;  /* 0x0000000000007946 */ /* 0x000fea0003800000 */
[----:B------:R-:W-:Y:S04]  /*11ce0*/  BSSY B1, `(.L_x_756) ;  /* 0x00000b6000017945 */ /* 0x000fe80003800000 */
[----:B------:R-:W-:Y:S05]  /*11cf0*/  @!P6 BRA `(.L_x_757) ;  /* 0x0000000800d0e947 */ /* 0x000fea0003800000 */
[----:B------:R-:W-:Y:S01]  /*11d00*/  IMAD R6, R24, 0x8, R23 ;  /* 0x0000000818067824 */ /* 0x000fe200078e0217 */
[----:B------:R-:W-:Y:S01]  /*11d10*/  SHF.L.U32 R2, R28, 0x1f, RZ ;  /* 0x0000001f1c027819 */ /* 0x000fe200000006ff */
[----:B-1----:R-:W1:Y:S01]  /*11d20*/  S2R R3, SR_TID.X ;  /* 0x0000000000037919 */ /* 0x002e620000002100 */
[----:B------:R-:W-:Y:S02]  /*11d30*/  BSSY B2, `(.L_x_758) ;  /* 0x0000005000027945 */ /* 0x000fe40003800000 */
[----:B------:R-:W2:Y:S01]  /*11d40*/  SYNCS.PHASECHK.TRANS64.TRYWAIT P1, [R6+URZ+0x28ca0], R2 ;  /* 0x028ca002060075a7 */ /* 0x000ea2000802017f */
[----:B-1----:R-:W-:-:S04]  /*11d50*/  LOP3.LUT R3, R3, 0x7f, RZ, 0xc0, !PT ;  /* 0x0000007f03037812 */ /* 0x002fc800078ec0ff */
[----:B------:R-:W-:Y:S01]  /*11d60*/  ISETP.NE.AND P2, PT, R3, RZ, PT ;  /* 0x000000ff0300720c */ /* 0x000fe20003f45270 */
[----:B--2---:R-:W-:-:S12]  /*11d70*/  @!P1 BRA `(.L_x_759) ;  /* 0x0000005c005c9947 */ /* 0x004fd80003800000 */
.L_x_884:
[----:B------:R-:W-:Y:S05]  /*11d80*/  BSYNC B2 ;  /* 0x0000000000027941 */ /* 0x000fea0003800000 */
.L_x_758:
[----:B------:R-:W-:Y:S04]  /*11d90*/  BSSY B2, `(.L_x_760) ;  /* 0x0000009000027945 */ /* 0x000fe80003800000 */
[----:B------:R-:W-:Y:S05]  /*11da0*/  @P2 BRA `(.L_x_761) ;  /* 0x00000000001c2947 */ /* 0x000fea0003800000 */
[----:B------:R-:W2:Y:S01]  /*11db0*/  S2R R7, SR_TID.X ;  /* 0x0000000000077919 */ /* 0x000ea20000002100 */
[----:B------:R-:W-:-:S04]  /*11dc0*/  IMAD.MOV.U32 R3, RZ, RZ, 0x2000 ;  /* 0x00002000ff037424 */ /* 0x000fc800078e00ff */
[----:B------:R3:W-:Y:S01]  /*11dd0*/  SYNCS.ARRIVE.TRANS64 RZ, [R6+URZ+0x28c90], R3 ;  /* 0x028c900306ff79a7 */ /* 0x0007e2000800003f */
[----:B--2---:R-:W-:-:S04]  /*11de0*/  LOP3.LUT R7, R7, 0x1f, RZ, 0xc0, !PT ;  /* 0x0000001f07077812 */ /* 0x004fc800078ec0ff */
[----:B------:R-:W-:-:S13]  /*11df0*/  ISETP.NE.AND P1, PT, R7, RZ, PT ;  /* 0x000000ff0700720c */ /* 0x000fda0003f25270 */
[----:B---3--:R-:W-:Y:S05]  /*11e00*/  @!P1 BRA `(.L_x_761) ;  /* 0x0000000000049947 */ /* 0x008fea0003800000 */
[----:B------:R-:W-:Y:S01]  /*11e10*/  BPT.TRAP 0x1 ;  /* 0x000000040000795c */ /* 0x000fe20000300000 */
.L_x_761:
[----:B------:R-:W-:Y:S05]  /*11e20*/  BSYNC B2 ;  /* 0x0000000000027941 */ /* 0x000fea0003800000 */
.L_x_760:
        /* <DEDUP_REMOVED lines=10> */
[----:B------:R-:W-:-:S10]  /*11ed0*/  UMOV UR7, 0x12f00000 ;  /* 0x12f0000000077882 */ /* 0x000fd40000000000 */
.L_x_762:
        /* <DEDUP_REMOVED lines=13> */
.L_x_885:
[----:B------:R-:W-:Y:S05]  /*11fb0*/  BSYNC B2 ;  /* 0x0000000000027941 */ /* 0x000fea0003800000 */
.L_x_763:
[----:B------:R-:W-:Y:S01]  /*11fc0*/  BSSY B2, `(.L_x_765) ;  /* 0x000000b000027945 */ /* 0x000fe20003800000 */
[----:B01----:R-:W-:Y:S02]  /*11fd0*/  IMAD.MOV.U32 R2, RZ, RZ, 0x0 ;  /* 0x00000000ff027424 */ /* 0x003fe400078e00ff */
[----:B------:R-:W-:Y:S01]  /*11fe0*/  IMAD.MOV.U32 R3, RZ, RZ, 0x12f00000 ;  /* 0x12f00000ff037424 */ /* 0x000fe200078e00ff */
[----:B------:R-:W-:Y:S06]  /*11ff0*/  @P2 BRA `(.L_x_766) ;  /* 0x00000000001c2947 */ /* 0x000fec0003800000 */
[----:B------:R-:W0:Y:S01]  /*12000*/  S2R R11, SR_TID.X ;  /* 0x00000000000b7919 */ /* 0x000e220000002100 */
[----:B------:R-:W-:-:S04]  /*12010*/  IMAD.MOV.U32 R7, RZ, RZ, 0x10000 ;  /* 0x00010000ff077424 */ /* 0x000fc800078e00ff */
[----:B------:R1:W-:Y:S01]  /*12020*/  SYNCS.ARRIVE.TRANS64 RZ, [R6+URZ+0x28cb0], R7 ;  /* 0x028cb00706ff79a7 */ /* 0x0003e2000800003f */
[----:B0-----:R-:W-:-:S04]  /*12030*/  LOP3.LUT R11, R11, 0x1f, RZ, 0xc0, !PT ;  /* 0x0000001f0b0b7812 */ /* 0x001fc800078ec0ff */
[----:B------:R-:W-:-:S13]  /*12040*/  ISETP.NE.AND P1, PT, R11, RZ, PT ;  /* 0x000000ff0b00720c */ /* 0x000fda0003f25270 */
[----:B-1----:R-:W-:Y:S05]  /*12050*/  @!P1 BRA `(.L_x_766) ;  /* 0x0000000000049947 */ /* 0x002fea0003800000 */
[----:B------:R-:W-:Y:S01]  /*12060*/  BPT.TRAP 0x1 ;  /* 0x000000040000795c */ /* 0x000fe20000300000 */
.L_x_766:
[----:B------:R-:W-:Y:S05]  /*12070*/  BSYNC B2 ;  /* 0x0000000000027941 */ /* 0x000fea0003800000 */
.L_x_765:
[----:B------:R-:W-:Y:S01]  /*12080*/  R2UR UR6, R2 ;  /* 0x00000000020672ca */ /* 0x000fe200000e0000 */
[----:B------:R-:W-:Y:S01]  /*12090*/  IMAD R7, R24, 0x10000, R23 ;  /* 0x0001000018077824 */ /* 0x000fe200078e0217 */
[----:B------:R-:W-:Y:S01]  /*120a0*/  R2UR UR7, R3 ;  /* 0x00000000030772ca */ /* 0x000fe200000e0000 */
[----:B------:R-:W-:Y:S01]  /*120b0*/  UIADD3 UR4, UP0, UR38, 0x670, URZ ;  /* 0x0000067026047890 */ /* 0x000fe2000ff1e03f */
[----:B------:R-:W-:Y:S01]  /*120c0*/  R2UR UR10, R10 ;  /* 0x000000000a0a72ca */ /* 0x000fe200000e0000 */
[----:B------:R-:W-:Y:S01]  /*120d0*/  VIADD R6, R6, 0x28cb0 ;  /* 0x00028cb006067836 */ /* 0x000fe20000000000 */
[----:B------:R-:W-:Y:S01]  /*120e0*/  PLOP3.LUT P1, PT, PT, PT, PT, 0x80, 0x0 ;  /* 0x000000000000781c */ /* 0x000fe20003f2f070 */
[----:B------:R-:W-:Y:S01]  /*120f0*/  VIADD R10, R7, 0x400 ;  /* 0x00000400070a7836 */ /* 0x000fe20000000000 */
[----:B------:R-:W-:-:S12]  /*12100*/  UIADD3.X UR5, URZ, UR39, URZ, UP0, !UPT ;  /* 0x000000273f057290 */ /* 0x000fd800087fe43f */
.L_x_767:
        /* <DEDUP_REMOVED lines=15> */
.L_x_768:
        /* <DEDUP_REMOVED lines=15> */
.L_x_769:
        /* <DEDUP_REMOVED lines=15> */
.L_x_770:
        /* <DEDUP_REMOVED lines=15> */
.L_x_771:
        /* <DEDUP_REMOVED lines=15> */
.L_x_772:
        /* <DEDUP_REMOVED lines=15> */
.L_x_773:
        /* <DEDUP_REMOVED lines=15> */
.L_x_774:
        /* <DEDUP_REMOVED lines=10> */
.L_x_757:
[----:B------:R-:W-:Y:S05]  /*12840*/  BSYNC B1 ;  /* 0x0000000000017941 */ /* 0x000fea0003800000 */
.L_x_756:
[C---:B------:R-:W-:Y:S01]  /*12850*/  ISETP.GT.AND P2, PT, R9.reuse, R5, PT ;  /* 0x000000050900720c */ /* 0x040fe20003f44270 */
[----:B------:R-:W-:Y:S02]  /*12860*/  VIADD R24, R24, 0x1 ;  /* 0x0000000118187836 */ /* 0x000fe40000000000 */
[----:B------:R-:W-:-:S03]  /*12870*/  VIADD R9, R9, 0xffffffff ;  /* 0xffffffff09097836 */ /* 0x000fc60000000000 */
[----:B------:R-:W-:-:S04]  /*12880*/  ISETP.NE.AND P1, PT, R24, 0x2, PT ;  /* 0x000000021800780c */ /* 0x000fc80003f25270 */
[----:B------:R-:W-:Y:S02]  /*12890*/  SEL R2, RZ, 0x1, P1 ;  /* 0x00000001ff027807 */ /* 0x000fe40000800000 */
[----:B------:R-:W-:Y:S02]  /*128a0*/  SEL R24, R24, RZ, P1 ;  /* 0x000000ff18187207 */ /* 0x000fe40000800000 */
[----:B------:R-:W-:Y:S01]  /*128b0*/  LOP3.LUT R28, R28, R2, RZ, 0x3c, !PT ;  /* 0x000000021c1c7212 */ /* 0x000fe200078e3cff */
[----:B------:R-:W-:Y:S06]  /*128c0*/  @P2 BRA `(.L_x_775) ;  /* 0xfffffff400002947 */ /* 0x000fec000383ffff */
.L_x_731:
[----:B------:R-:W-:Y:S05]  /*128d0*/  BSYNC B0 ;  /* 0x0000000000007941 */ /* 0x000fea0003800000 */
.L_x_730:
[----:B------:R-:W2:Y:S01]  /*128e0*/  LDL R2, [R1+0x4] ;  /* 0x0000040001027983 */ /* 0x000ea20000100800 */
[----:B------:R-:W-:Y:S05]  /*128f0*/  @!P0 WARPSYNC.ALL ;  /* 0x0000000000008948 */ /* 0x000fea0003800000 */
[----:B------:R-:W-:Y:S06]  /*12900*/  @!P0 BAR.SYNC.DEFER_BLOCKING 0xc, 0x180 ;  /* 0x0306000000008b1d */ /* 0x000fec0000010000 */
[----:B------:R-:W-:Y:S01]  /*12910*/  BSSY B7, `(.L_x_776) ;  /* 0x0000378000077945 */ /* 0x000fe20003800000 */
[----:B--2---:R-:W-:-:S13]  /*12920*/  ISETP.GT.AND P0, PT, R2, RZ, PT ;  /* 0x000000ff0200720c */ /* 0x004fda0003f04270 */
[----:B------:R-:W-:Y:S05]  /*12930*/  @P0 BRA `(.L_x_777) ;  /* 0x0000000000440947 */ /* 0x000fea0003800000 */
[----:B------:R-:W2:Y:S02]  /*12940*/  S2R R2, SR_TID.X ;  /* 0x0000000000027919 */ /* 0x000ea40000002100 */
[----:B--2---:R-:W-:-:S04]  /*12950*/  LOP3.LUT R2, R2, 0x7f, RZ, 0xc0, !PT ;  /* 0x0000007f02027812 */ /* 0x004fc800078ec0ff */
[----:B------:R-:W-:-:S13]  /*12960*/  ISETP.NE.AND P0, PT, R2, RZ, PT ;  /* 0x000000ff0200720c */ /* 0x000fda0003f05270 */
[----:B------:R-:W-:Y:S05]  /*12970*/  @P0 BRA `(.L_x_778) ;  /* 0x0000003400c40947 */ /* 0x000fea0003800000 */
[----:B------:R-:W2:Y:S01]  /*12980*/  S2R R5, SR_LANEID ;  /* 0x0000000000057919 */ /* 0x000ea20000000000 */
[----:B------:R-:W-:Y:S01]  /*12990*/  VOTEU.ANY UR4, UPT, PT ;  /* 0x0000000000047886 */ /* 0x000fe200038e0100 */
[----:B-1----:R-:W1:Y:S01]  /*129a0*/  LDC.64 R2, c[0x0][0xc60] ;  /* 0x00031800ff027b82 */ /* 0x002e620000000a00 */
[----:B------:R-:W2:Y:S02]  /*129b0*/  FLO.U32 R0, UR4 ;  /* 0x0000000400007d00 */ /* 0x000ea400080e0000 */
[----:B--2---:R-:W-:-:S06]  /*129c0*/  ISETP.EQ.U32.AND P0, PT, R0, R5, PT ;  /* 0x000000050000720c */ /* 0x004fcc0003f02070 */
[----:B------:R-:W1:Y:S07]  /*129d0*/  POPC R5, UR4 ;  /* 0x0000000400057d09 */ /* 0x000e6e0008000000 */
[----:B-1----:R-:W2:Y:S01]  /*129e0*/  @P0 ATOMG.E.ADD.STRONG.GPU PT, R3, desc[UR40][R2.64], R5 ;  /* 0x00000005020309a8 */ /* 0x002ea200081ee1e8 */
[----:B------:R-:W1:Y:S02]  /*129f0*/  S2R R4, SR_LTMASK ;  /* 0x0000000000047919 */ /* 0x000e640000003900 */
[----:B-1----:R-:W-:-:S04]  /*12a00*/  LOP3.LUT R4, R4, UR4, RZ, 0xc0, !PT ;  /* 0x0000000404047c12 */ /* 0x002fc8000f8ec0ff */
[----:B------:R-:W1:Y:S01]  /*12a10*/  POPC R7, R4 ;  /* 0x0000000400077309 */ /* 0x000e620000000000 */
[----:B--2---:R-:W1:Y:S02]  /*12a20*/  SHFL.IDX PT, R0, R3, R0, 0x1f ;  /* 0x00001f0003007589 */ /* 0x004e6400000e0000 */
[----:B-1----:R-:W-:Y:S01]  /*12a30*/  IADD3 R16, R0, UR36, R7 ;  /* 0x0000002400107c10 */ /* 0x002fe2000fffe007 */
[----:B------:R-:W-:Y:S06]  /*12a40*/  BRA `(.L_x_778) ;  /* 0x0000003400907947 */ /* 0x000fec0003800000 */
.L_x_777:
        /* <DEDUP_REMOVED lines=8> */
[----:B------:R-:W-:Y:S02]  /*12ad0*/  IMAD.U32 R4, RZ, RZ, UR6 ;  /* 0x00000006ff047e24 */ /* 0x000fe4000f8e00ff */
[----:B-1----:R-:W1:Y:S01]  /*12ae0*/  LDC.64 R2, c[0x4][R2] ;  /* 0x0100000002027b82 */ /* 0x002e620000000a00 */
[----:B------:R-:W-:Y:S02]  /*12af0*/  IMAD.U32 R5, RZ, RZ, UR7 ;  /* 0x00000007ff057e24 */ /* 0x000fe4000f8e00ff */
[----:B------:R-:W-:Y:S02]  /*12b00*/  IMAD.U32 R6, RZ, RZ, UR8 ;  /* 0x00000008ff067e24 */ /* 0x000fe4000f8e00ff */
[----:B------:R-:W-:-:S02]  /*12b10*/  IMAD.U32 R7, RZ, RZ, UR9 ;  /* 0x00000009ff077e24 */ /* 0x000fc4000f8e00ff */
[----:B------:R-:W-:Y:S02]  /*12b20*/  IMAD.U32 R10, RZ, RZ, UR4 ;  /* 0x00000004ff0a7e24 */ /* 0x000fe4000f8e00ff */
[----:B------:R-:W-:Y:S02]  /*12b30*/  IMAD.U32 R11, RZ, RZ, UR5 ;  /* 0x00000005ff0b7e24 */ /* 0x000fe4000f8e00ff */
[----:B0-----:R-:W-:Y:S02]  /*12b40*/  IMAD.MOV.U32 R8, RZ, RZ, 0x70 ;  /* 0x00000070ff087424 */ /* 0x001fe400078e00ff */
[----:B------:R-:W-:Y:S02]  /*12b50*/  IMAD.MOV.U32 R12, RZ, RZ, 0x1 ;  /* 0x00000001ff0c7424 */ /* 0x000fe400078e00ff */
[----:B------:R-:W-:-:S07]  /*12b60*/  IMAD.MOV.U32 R13, RZ, RZ, RZ ;  /* 0x000000ffff0d7224 */ /* 0x000fce00078e00ff */
[----:B------:R-:W-:-:S07]  /*12b70*/  LEPC R20, `(.L_x_780) ;  /* 0x000000001014794e */ /* 0x000fce0000000000 */
[----:B-1----:R-:W-:Y:S05]  /*12b80*/  CALL.ABS.NOINC R2 ;  /* 0x0000000002007343 */ /* 0x002fea0003c00000 */
.L_x_780:
[----:B------:R-:W-:Y:S05]  /*12b90*/  BSYNC B6 ;  /* 0x0000000000067941 */ /* 0x000fea0003800000 */
.L_x_779:
        /* <DEDUP_REMOVED lines=8> */
[----:B-1----:R1:W2:Y:S01]  /*12c20*/  LDC.64 R2, c[0x4][R34] ;  /* 0x0100000022027b82 */ /* 0x0022a20000000a00 */
[----:B------:R-:W-:Y:S01]  /*12c30*/  IMAD.U32 R4, RZ, RZ, UR6 ;  /* 0x00000006ff047e24 */ /* 0x000fe2000f8e00ff */
[----:B0-----:R-:W-:Y:S01]  /*12c40*/  MOV R8, 0x70 ;  /* 0x0000007000087802 */ /* 0x001fe20000000f00 */
[----:B------:R-:W-:Y:S02]  /*12c50*/  IMAD.U32 R5, RZ, RZ, UR7 ;  /* 0x00000007ff057e24 */ /* 0x000fe4000f8e00ff */
[----:B------:R-:W-:Y:S02]  /*12c60*/  IMAD.U32 R6, RZ, RZ, UR8 ;  /* 0x00000008ff067e24 */ /* 0x000fe4000f8e00ff */
[----:B------:R-:W-:-:S02]  /*12c70*/  IMAD.U32 R7, RZ, RZ, UR9 ;  /* 0x00000009ff077e24 */ /* 0x000fc4000f8e00ff */
[----:B------:R-:W-:Y:S02]  /*12c80*/  IMAD.U32 R10, RZ, RZ, UR4 ;  /* 0x00000004ff0a7e24 */ /* 0x000fe4000f8e00ff */
[----:B------:R-:W-:Y:S02]  /*12c90*/  IMAD.U32 R11, RZ, RZ, UR5 ;  /* 0x00000005ff0b7e24 */ /* 0x000fe4000f8e00ff */
[----:B------:R-:W-:Y:S02]  /*12ca0*/  IMAD.MOV.U32 R12, RZ, RZ, 0x1 ;  /* 0x00000001ff0c7424 */ /* 0x000fe400078e00ff */
[----:B-1----:R-:W-:-:S07]  /*12cb0*/  IMAD.MOV.U32 R13, RZ, RZ, RZ ;  /* 0x000000ffff0d7224 */ /* 0x002fce00078e00ff */
[----:B------:R-:W-:-:S07]  /*12cc0*/  LEPC R20, `(.L_x_783) ;  /* 0x000000001014794e */ /* 0x000fce0000000000 */
[----:B--2---:R-:W-:Y:S05]  /*12cd0*/  CALL.ABS.NOINC R2 ;  /* 0x0000000002007343 */ /* 0x004fea0003c00000 */
.L_x_783:
        /* <DEDUP_REMOVED lines=15> */
.L_x_782:
[----:B------:R-:W-:Y:S05]  /*12dd0*/  BSYNC B6 ;  /* 0x0000000000067941 */ /* 0x000fea0003800000 */
.L_x_781:
[----:B------:R-:W2:Y:S01]  /*12de0*/  LDL R34, [R1+0x4] ;  /* 0x0000040001227983 */ /* 0x000ea20000100800 */
[----:B------:R-:W-:Y:S01]  /*12df0*/  ULDC.64 UR4, c[0x0][0x9f8] ;  /* 0x00027e0000047ab9 */ /* 0x000fe20000000a00 */
[----:B------:R-:W3:Y:S01]  /*12e00*/  LDC R10, c[0x0][0x430] ;  /* 0x00010c00ff0a7b82 */ /* 0x000ee20000000800 */
[----:B------:R-:W-:Y:S01]  /*12e10*/  ISETP.NE.U32.AND P0, PT, RZ, UR4, PT ;  /* 0x00000004ff007c0c */ /* 0x000fe2000bf05070 */
[----:B------:R-:W4:Y:S03]  /*12e20*/  S2R R20, SR_TID.X ;  /* 0x0000000000147919 */ /* 0x000f260000002100 */
[----:B------:R-:W-:-:S13]  /*12e30*/  ISETP.NE.AND.EX P0, PT, RZ, UR5, PT, P0 ;  /* 0x00000005ff007c0c */ /* 0x000fda000bf05300 */
[----:B------:R-:W-:Y:S01]  /*12e40*/  @P0 IADD3 R2, P1, R27, UR4, RZ ;  /* 0x000000041b020c10 */ /* 0x000fe2000ff3e0ff */
[----:B------:R-:W0:Y:S01]  /*12e50*/  S2R R11, SR_TID.X ;  /* 0x00000000000b7919 */ /* 0x000e220000002100 */
[----:B------:R-:W-:Y:S02]  /*12e60*/  ULDC UR4, c[0x0][0x320] ;  /* 0x0000c80000047ab9 */ /* 0x000fe40000000800 */
[----:B-1----:R-:W-:-:S05]  /*12e70*/  @P0 IADD3.X R3, R29, UR5, RZ, P1, !PT ;  /* 0x000000051d030c10 */ /* 0x002fca0008ffe4ff */
[----:B------:R1:W2:Y:S01]  /*12e80*/  @P0 LDG.E R30, desc[UR40][R2.64] ;  /* 0x00000028021e0981 */ /* 0x0002a2000c1e1900 */
[----:B----4-:R-:W-:-:S04]  /*12e90*/  LOP3.LUT R20, R20, 0x7f, RZ, 0xc0, !PT ;  /* 0x0000007f14147812 */ /* 0x010fc800078ec0ff */
[----:B------:R-:W-:Y:S02]  /*12ea0*/  SHF.R.U32.HI R21, RZ, 0x3, R20 ;  /* 0x00000003ff157819 */ /* 0x000fe40000011614 */
[----:B------:R-:W4:Y:S02]  /*12eb0*/  S2R R20, SR_TID.X ;  /* 0x0000000000147919 */ /* 0x000f240000002100 */
[----:B----4-:R-:W-:-:S05]  /*12ec0*/  IMAD.SHL.U32 R20, R20, 0x10, RZ ;  /* 0x0000001014147824 */ /* 0x010fca00078e00ff */
[----:B------:R-:W-:Y:S02]  /*12ed0*/  LOP3.LUT R20, R21, 0x70, R20, 0xf8, !PT ;  /* 0x0000007015147812 */ /* 0x000fe400078ef814 */
[----:B------:R-:W4:Y:S01]  /*12ee0*/  S2R R21, SR_TID.X ;  /* 0x0000000000157919 */ /* 0x000f220000002100 */
[----:B---3--:R-:W-:Y:S01]  /*12ef0*/  ISETP.NE.AND P1, PT, R10, 0x1, PT ;  /* 0x000000010a00780c */ /* 0x008fe20003f25270 */
[----:B------:R-:W-:-:S12]  /*12f00*/  VIADD R31, R31, 0xffffffc0 ;  /* 0xffffffc01f1f7836 */ /* 0x000fd80000000000 */
[----:B------:R-:W3:Y:S08]  /*12f10*/  @P1 LDC R0, c[0x0][0x434] ;  /* 0x00010d00ff001b82 */ /* 0x000ef00000000800 */
[----:B-1----:R-:W1:Y:S01]  /*12f20*/  @P1 LDC R2, c[0x0][0x438] ;  /* 0x00010e00ff021b82 */ /* 0x002e620000000800 */
[----:B----4-:R-:W-:-:S05]  /*12f30*/  IMAD.SHL.U32 R21, R21, 0x8, RZ ;  /* 0x0000000815157824 */ /* 0x010fca00078e00ff */
[----:B------:R-:W-:-:S04]  /*12f40*/  LOP3.LUT R21, R21, 0x38, RZ, 0xc0, !PT ;  /* 0x0000003815157812 */ /* 0x000fc800078ec0ff */
[----:B------:R-:W-:-:S04]  /*12f50*/  LOP3.LUT R21, R21, 0x40, RZ, 0xfc, !PT ;  /* 0x0000004015157812 */ /* 0x000fc800078efcff */
[----:B------:R-:W-:Y:S02]  /*12f60*/  ISETP.GE.AND P2, PT, R21, UR4, PT ;  /* 0x0000000415007c0c */ /* 0x000fe4000bf46270 */
[----:B------:R-:W4:Y:S01]  /*12f70*/  S2R R21, SR_TID.X ;  /* 0x0000000000157919 */ /* 0x000f220000002100 */
[----:B------:R-:W-:Y:S02]  /*12f80*/  IMAD.IADD R3, R20, 0x1, R31 ;  /* 0x0000000114037824 */ /* 0x000fe400078e021f */
[----:B0-----:R-:W-:Y:S02]  /*12f90*/  IMAD.SHL.U32 R11, R11, 0x8, RZ ;  /* 0x000000080b0b7824 */ /* 0x001fe400078e00ff */
[----:B------:R-:W-:-:S03]  /*12fa0*/  IMAD.IADD R8, R3, 0x1, R33 ;  /* 0x0000000103087824 */ /* 0x000fc600078e0221 */
[----:B------:R-:W-:Y:S02]  /*12fb0*/  LOP3.LUT R11, R11, 0x38, RZ, 0xc0, !PT ;  /* 0x000000380b0b7812 */ /* 0x000fe400078ec0ff */
[----:B------:R-:W-:-:S04]  /*12fc0*/  LOP3.LUT R22, R22, 0xffffffbf, RZ, 0xc0, !PT ;  /* 0xffffffbf16167812 */ /* 0x000fc800078ec0ff */
[----:B------:R-:W-:-:S04]  /*12fd0*/  @P2 LOP3.LUT R22, R22, 0x40, RZ, 0xfc, !PT ;  /* 0x0000004016162812 */ /* 0x000fc800078efcff */
[----:B------:R-:W-:Y:S01]  /*12fe0*/  LOP3.LUT R22, R22, 0xffffff7f, RZ, 0xc0, !PT ;  /* 0xffffff7f16167812 */ /* 0x000fe200078ec0ff */
[----:B----4-:R-:W-:-:S05]  /*12ff0*/  IMAD.SHL.U32 R21, R21, 0x8, RZ ;  /* 0x0000000815157824 */ /* 0x010fca00078e00ff */
[----:B------:R-:W-:Y:S02]  /*13000*/  LOP3.LUT R21, R21, 0x38, RZ, 0xc0, !PT ;  /* 0x0000003815157812 */ /* 0x000fe400078ec0ff */
[----:B------:R-:W-:-:S05]  /*13010*/  SEL R9, RZ, 0xffffffff, P2 ;  /* 0xffffffffff097807 */ /* 0x000fca0001000000 */
[----:B------:R-:W-:Y:S02]  /*13020*/  IMAD.SHL.U32 R9, R9, 0x2, RZ ;  /* 0x0000000209097824 */ /* 0x000fe400078e00ff */
[----:B------:R-:W-:Y:S01]  /*13030*/  IMAD.MOV.U32 R36, RZ, RZ, RZ ;  /* 0x000000ffff247224 */ /* 0x000fe200078e00ff */
[----:B------:R-:W-:Y:S02]  /*13040*/  LOP3.LUT R13, R11, 0x1c0, RZ, 0xfc, !PT ;  /* 0x000001c00b0d7812 */ /* 0x000fe400078efcff */
[----:B--2---:R-:W-:Y:S01]  /*13050*/  ISETP.GE.AND P0, PT, R3, R34, PT ;  /* 0x000000220300720c */ /* 0x004fe20003f06270 */
[----:B---3--:R-:W-:-:S04]  /*13060*/  @P1 IMAD.HI.U32 R3, R8, R0, RZ ;  /* 0x0000000008031227 */ /* 0x008fc800078e00ff */
[----:B------:R-:W-:Y:S01]  /*13070*/  IMAD.MOV.U32 R0, RZ, RZ, R8 ;  /* 0x000000ffff007224 */ /* 0x000fe200078e0008 */
[----:B-1----:R-:W-:Y:S02]  /*13080*/  @P1 SHF.R.U32.HI R0, RZ, R2, R3 ;  /* 0x00000002ff001219 */ /* 0x002fe40000011603 */
[----:B------:R-:W-:Y:S02]  /*13090*/  ISETP.GE.AND P1, PT, R11, UR4, PT ;  /* 0x000000040b007c0c */ /* 0x000fe4000bf26270 */
[----:B------:R-:W-:Y:S02]  /*130a0*/  ISETP.GT.U32.OR P0, PT, R20, 0x3f, P0 ;  /* 0x0000003f1400780c */ /* 0x000fe40000704470 */
[C---:B------:R-:W-:Y:S02]  /*130b0*/  LOP3.LUT R34, R21.reuse, 0x80, RZ, 0xfc, !PT ;  /* 0x0000008015227812 */ /* 0x040fe400078efcff */
[----:B------:R-:W-:Y:S02]  /*130c0*/  LOP3.LUT R21, R21, 0xc0, RZ, 0xfc, !PT ;  /* 0x000000c015157812 */ /* 0x000fe400078efcff */
[----:B------:R-:W-:-:S05]  /*130d0*/  SEL R4, RZ, 0x1, P1 ;  /* 0x00000001ff047807 */ /* 0x000fca0000800000 */
[----:B------:R-:W-:Y:S02]  /*130e0*/  @P1 LOP3.LUT R22, R22, 0x80, RZ, 0xfc, !PT ;  /* 0x0000008016161812 */ /* 0x000fe400078efcff */
[----:B------:R-:W-:Y:S01]  /*130f0*/  ISETP.GE.AND P1, PT, R21, UR4, PT ;  /* 0x0000000415007c0c */ /* 0x000fe2000bf26270 */
[----:B------:R-:W0:Y:S01]  /*13100*/  @!P0 LDC.64 R2, c[0x0][0x428] ;  /* 0x00010a00ff028b82 */ /* 0x000e220000000a00 */
[----:B------:R-:W1:Y:S01]  /*13110*/  S2R R21, SR_TID.X ;  /* 0x0000000000157919 */ /* 0x000e620000002100 */
[----:B------:R-:W-:Y:S02]  /*13120*/  LOP3.LUT R9, R9, 0x2, R4, 0xe2, !PT ;  /* 0x0000000209097812 */ /* 0x000fe400078ee204 */
[----:B------:R-:W-:-:S04]  /*13130*/  ISETP.GE.AND P2, PT, R34, UR4, PT ;  /* 0x0000000422007c0c */ /* 0x000fc8000bf46270 */
[----:B------:R-:W2:Y:S01]  /*13140*/  @!P0 LDC.64 R4, c[0x0][0x418] ;  /* 0x00010600ff048b82 */ /* 0x000ea20000000a00 */
[----:B------:R-:W-:Y:S02]  /*13150*/  SEL R6, RZ, 0x4, P2 ;  /* 0x00000004ff067807 */ /* 0x000fe40001000000 */
[----:B------:R-:W-:Y:S02]  /*13160*/  SEL R7, RZ, 0x8, P1 ;  /* 0x00000008ff077807 */ /* 0x000fe40000800000 */
[----:B------:R-:W-:Y:S02]  /*13170*/  SHF.R.S32.HI R34, RZ, 0x1f, R30 ;  /* 0x0000001fff227819 */ /* 0x000fe4000001141e */
[----:B------:R-:W-:Y:S01]  /*13180*/  LOP3.LUT R9, R7, R9, R6, 0xfe, !PT ;  /* 0x0000000907097212 */ /* 0x000fe200078efe06 */
[--C-:B------:R-:W-:Y:S01]  /*13190*/  @!P0 IMAD.MOV.U32 R6, RZ, RZ, R0.reuse ;  /* 0x000000ffff068224 */ /* 0x100fe200078e0000 */
[----:B------:R-:W-:Y:S02]  /*131a0*/  @!P0 SHF.R.S32.HI R7, RZ, 0x1f, R0 ;  /* 0x0000001fff078819 */ /* 0x000fe40000011400 */
[----:B------:R-:W-:-:S04]  /*131b0*/  LOP3.LUT R22, R22, 0xffffffdf, RZ, 0xc0, !PT ;  /* 0xffffffdf16167812 */ /* 0x000fc800078ec0ff */
[----:B------:R-:W-:Y:S01]  /*131c0*/  @P2 LOP3.LUT R22, R22, 0x20, RZ, 0xfc, !PT ;  /* 0x0000002016162812 */ /* 0x000fe200078efcff */
[----:B0-----:R-:W-:-:S04]  /*131d0*/  @!P0 IMAD.WIDE.U32 R6, R30, R2, R6 ;  /* 0x000000021e068225 */ /* 0x001fc800078e0006 */
[----:B------:R-:W-:Y:S01]  /*131e0*/  @!P0 IMAD R2, R34, R2, RZ ;  /* 0x0000000222028224 */ /* 0x000fe200078e02ff */
[----:B------:R-:W-:-:S03]  /*131f0*/  LOP3.LUT R22, R22, 0xffffffef, RZ, 0xc0, !PT ;  /* 0xffffffef16167812 */ /* 0x000fc600078ec0ff */
[----:B------:R-:W-:Y:S02]  /*13200*/  @!P0 IMAD R3, R30, R3, R2 ;  /* 0x000000031e038224 */ /* 0x000fe400078e0202 */
[----:B-1----:R-:W-:Y:S01]  /*13210*/  IMAD.SHL.U32 R21, R21, 0x8, RZ ;  /* 0x0000000815157824 */ /* 0x002fe200078e00ff */
[----:B------:R-:W-:Y:S01]  /*13220*/  @P1 LOP3.LUT R22, R22, 0x10, RZ, 0xfc, !PT ;  /* 0x0000001016161812 */ /* 0x000fe200078efcff */
[----:B------:R-:W-:Y:S01]  /*13230*/  @!P0 IMAD.IADD R3, R7, 0x1, R3 ;  /* 0x0000000107038824 */ /* 0x000fe200078e0203 */
[C---:B--2---:R-:W-:Y:S02]  /*13240*/  @!P0 LEA R4, P1, R6.reuse, R4, 0x2 ;  /* 0x0000000406048211 */ /* 0x044fe400078210ff */
[----:B------:R-:W-:Y:S02]  /*13250*/  LOP3.LUT R21, R21, 0x38, RZ, 0xc0, !PT ;  /* 0x0000003815157812 */ /* 0x000fe400078ec0ff */
[----:B------:R-:W-:Y:S02]  /*13260*/  @!P0 LEA.HI.X R5, R6, R5, R3, 0x2, P1 ;  /* 0x0000000506058211 */ /* 0x000fe400008f1403 */
[----:B------:R-:W-:-:S03]  /*13270*/  LOP3.LUT R12, R21, 0x180, RZ, 0xfc, !PT ;  /* 0x00000180150c7812 */ /* 0x000fc600078efcff */
[----:B------:R0:W5:Y:S01]  /*13280*/  @!P0 LDG.E R36, desc[UR40][R4.64] ;  /* 0x0000002804248981 */ /* 0x000162000c1e1900 */
[----:B------:R-:W-:Y:S02]  /*13290*/  ISETP.GE.AND P0, PT, R12, UR4, PT ;  /* 0x000000040c007c0c */ /* 0x000fe4000bf06270 */
[C---:B------:R-:W-:Y:S02]  /*132a0*/  LOP3.LUT R12, R11.reuse, 0x100, RZ, 0xfc, !PT ;  /* 0x000001000b0c7812 */ /* 0x040fe400078efcff */
[----:B------:R-:W-:Y:S02]  /*132b0*/  LOP3.LUT R11, R11, 0x140, RZ, 0xfc, !PT ;  /* 0x000001400b0b7812 */ /* 0x000fe400078efcff */
[----:B------:R-:W-:Y:S02]  /*132c0*/  ISETP.GE.AND P3, PT, R12, UR4, PT ;  /* 0x000000040c007c0c */ /* 0x000fe4000bf66270 */
[----:B------:R-:W-:Y:S02]  /*132d0*/  ISETP.GE.AND P2, PT, R11, UR4, PT ;  /* 0x000000040b007c0c */ /* 0x000fe4000bf46270 */
[----:B0-----:R-:W-:-:S02]  /*132e0*/  SEL R4, RZ, 0x10, P3 ;  /* 0x00000010ff047807 */ /* 0x001fc40001800000 */
[----:B------:R-:W-:Y:S01]  /*132f0*/  SEL R5, RZ, 0x20, P2 ;  /* 0x00000020ff057807 */ /* 0x000fe20001000000 */
[----:B------:R-:W-:Y:S01]  /*13300*/  IMAD.MOV R0, RZ, RZ, -R0 ;  /* 0x000000ffff007224 */ /* 0x000fe200078e0a00 */
[----:B------:R-:W-:Y:S02]  /*13310*/  SEL R3, RZ, 0x40, P0 ;  /* 0x00000040ff037807 */ /* 0x000fe40000000000 */
[----:B------:R-:W-:Y:S01]  /*13320*/  LOP3.LUT R4, R5, R9, R4, 0xfe, !PT ;  /* 0x0000000905047212 */ /* 0x000fe200078efe04 */
[----:B------:R-:W-:-:S03]  /*13330*/  IMAD R0, R10, R0, R8 ;  /* 0x000000000a007224 */ /* 0x000fc600078e0208 */
[----:B------:R-:W-:-:S05]  /*13340*/  LOP3.LUT R3, R4, R3, RZ, 0xfc, !PT ;  /* 0x0000000304037212 */ /* 0x000fca00078efcff */
[----:B------:R0:W-:Y:S04]  /*13350*/  STL [R1+0x38], R3 ;  /* 0x0000380301007387 */ /* 0x0001e80000100800 */
[----:B------:R0:W-:Y:S01]  /*13360*/  STL [R1], R0 ;  /* 0x0000000001007387 */ /* 0x0001e20000100800 */
[----:B------:R-:W-:Y:S02]  /*13370*/  LOP3.LUT R22, R22, 0xfffffff7, RZ, 0xc0, !PT ;  /* 0xfffffff716167812 */ /* 0x000fe400078ec0ff */
[----:B------:R-:W-:Y:S02]  /*13380*/  ISETP.GE.AND P0, PT, R13, UR4, PT ;  /* 0x000000040d007c0c */ /* 0x000fe4000bf06270 */
[----:B------:R-:W-:Y:S01]  /*13390*/  @P3 LOP3.LUT R22, R22, 0x8, RZ, 0xfc, !PT ;  /* 0x0000000816163812 */ /* 0x000fe200078efcff */
[----:B------:R-:W-:-:S03]  /*133a0*/  UMOV UR4, 0xffffffff ;  /* 0xffffffff00047882 */ /* 0x000fc60000000000 */
[----:B------:R-:W-:Y:S02]  /*133b0*/  LOP3.LUT R22, R22, 0xfffffffb, RZ, 0xc0, !PT ;  /* 0xfffffffb16167812 */ /* 0x000fe400078ec0ff */
[----:B------:R-:W-:Y:S02]  /*133c0*/  SEL R2, RZ, 0x80, P0 ;  /* 0x00000080ff027807 */ /* 0x000fe40000000000 */
[----:B------:R-:W-:Y:S01]  /*133d0*/  @P2 LOP3.LUT R22, R22, 0x4, RZ, 0xfc, !PT ;  /* 0x0000000416162812 */ /* 0x000fe200078efcff */
[----:B0-----:R-:W-:Y:S06]  /*133e0*/  BRA.DIV UR4, `(.L_x_784) ;  /* 0x0000004604e87947 */ /* 0x001fec000b800000 */
.L_x_888:
[----:B------:R-:W-:Y:S02]  /*133f0*/  LOP3.LUT R2, R3, R2, RZ, 0xfc, !PT ;  /* 0x0000000203027212 */ /* 0x000fe400078efcff */
[----:B------:R-:W-:Y:S02]  /*13400*/  LOP3.LUT R0, R37, 0x2, RZ, 0xfc, !PT ;  /* 0x0000000225007812 */ /* 0x000fe400078efcff */
[----:B------:R-:W-:Y:S01]  /*13410*/  ISETP.GT.U32.AND P1, PT, R20, 0x3f, PT ;  /* 0x0000003f1400780c */ /* 0x000fe20003f24070 */
[----:B------:R0:W-:Y:S01]  /*13420*/  STL [R1+0x10], R2 ;  /* 0x0000100201007387 */ /* 0x0001e20000100800 */
[----:B------:R-:W-:Y:S02]  /*13430*/  ISETP.NE.AND P0, PT, R0, 0x3, PT ;  /* 0x000000030000780c */ /* 0x000fe40003f05270 */
[----:B------:R-:W-:Y:S02]  /*13440*/  LOP3.LUT R22, R22, 0xfffffeff, RZ, 0xc0, !PT ;  /* 0xfffffeff16167812 */ /* 0x000fe400078ec0ff */
[----:B------:R-:W-:-:S02]  /*13450*/  SHF.R.S32.HI R29, RZ, 0x1f, R18 ;  /* 0x0000001fff1d7819 */ /* 0x000fc40000011412 */
[----:B------:R-:W-:-:S05]  /*13460*/  LOP3.LUT R22, R22, 0xfffffffe, RZ, 0xc0, !PT ;  /* 0xfffffffe16167812 */ /* 0x000fca00078ec0ff */
[----:B------:R-:W-:-:S04]  /*13470*/  @P1 LOP3.LUT R22, R22, 0x1, RZ, 0xfc, !PT ;  /* 0x0000000116161812 */ /* 0x000fc800078efcff */
[----:B------:R-:W-:Y:S01]  /*13480*/  @P0 LOP3.LUT R22, R22, 0x100, RZ, 0xfc, !PT ;  /* 0x0000010016160812 */ /* 0x000fe200078efcff */
[----:B0-----:R-:W-:Y:S06]  /*13490*/  @!P0 BRA `(.L_x_785) ;  /* 0x0000000000048947 */ /* 0x001fec0003800000 */
[----:B------:R-:W-:Y:S01]  /*134a0*/  BPT.TRAP 0x1 ;  /* 0x000000040000795c */ /* 0x000fe20000300000 */
.L_x_785:
[----:B------:R-:W-:Y:S01]  /*134b0*/  IMAD R27, R25, 0x8, R23 ;  /* 0x00000008191b7824 */ /* 0x000fe200078e0217 */
[----:B------:R-:W-:Y:S01]  /*134c0*/  SHF.L.U32 R0, R26, 0x1f, RZ ;  /* 0x0000001f1a007819 */ /* 0x000fe200000006ff */
[----:B------:R-:W-:Y:S03]  /*134d0*/  BSSY B0, `(.L_x_786) ;  /* 0x0000003000007945 */ /* 0x000fe60003800000 */
[----:B------:R-:W0:Y:S02]  /*134e0*/  SYNCS.PHASECHK.TRANS64.TRYWAIT P0, [R27+URZ+0x28c40], R0 ;  /* 0x028c40001b0075a7 */ /* 0x000e24000800017f */
[----:B0-----:R-:W-:Y:S05]  /*134f0*/  @!P0 BRA `(.L_x_787) ;  /* 0x0000004400d88947 */ /* 0x001fea0003800000 */
.L_x_889:
[----:B------:R-:W-:Y:S05]  /*13500*/  BSYNC B0 ;  /* 0x0000000000007941 */ /* 0x000fea0003800000 */
.L_x_786:
[----:B------:R-:W0:Y:S01]  /*13510*/  LDL R2, [R1] ;  /* 0x0000000001027983 */ /* 0x000e220000100800 */
[----:B------:R-:W-:-:S03]  /*13520*/  ULDC.64 UR4, c[0x0][0x300] ;  /* 0x0000c00000047ab9 */ /* 0x000fc60000000a00 */
[----:B------:R-:W2:Y:S01]  /*13530*/  LDL R6, [R1+0x4] ;  /* 0x0000040001067983 */ /* 0x000ea20000100800 */
[----:B-----5:R-:W-:Y:S02]  /*13540*/  SHF.R.S32.HI R4, RZ, 0x1f, R36 ;  /* 0x0000001fff047819 */ /* 0x020fe40000011424 */
[----:B------:R-:W-:Y:S01]  /*13550*/  LOP3.LUT R22, R22, 0xfffffffd, RZ, 0xc0, !PT ;  /* 0xfffffffd16167812 */ /* 0x000fe200078ec0ff */
[----:B------:R-:W1:Y:S02]  /*13560*/  S2R R7, SR_TID.X ;  /* 0x0000000000077919 */ /* 0x000e640000002100 */
        /* <DEDUP_REMOVED lines=11> */
[----:B-1----:R-:W0:Y:S01]  /*13620*/  S2R R4, SR_TID.X ;  /* 0x0000000000047919 */ /* 0x002e220000002100 */
[----:B------:R-:W-:-:S04]  /*13630*/  IMAD.WIDE.U32 R2, R36, UR4, R2 ;  /* 0x0000000424027c25 */ /* 0x000fc8000f8e0002 */
[----:B------:R-:W-:Y:S01]  /*13640*/  IMAD R0, R36, UR5, R0 ;  /* 0x0000000524007c24 */ /* 0x000fe2000f8e0200 */
[----:B------:R-:W-:-:S03]  /*13650*/  ULDC.64 UR4, c[0x0][0x308] ;  /* 0x0000c20000047ab9 */ /* 0x000fc60000000a00 */
[----:B------:R-:W-:Y:S02]  /*13660*/  IMAD.IADD R3, R3, 0x1, R0 ;  /* 0x0000000103037824 */ /* 0x000fe400078e0200 */
[----:B------:R-:W-:Y:S02]  /*13670*/  IMAD R0, R29, UR4, RZ ;  /* 0x000000041d007c24 */ /* 0x000fe4000f8e02ff */
[----:B------:R-:W-:-:S04]  /*13680*/  IMAD.WIDE.U32 R2, R18, UR4, R2 ;  /* 0x0000000412027c25 */ /* 0x000fc8000f8e0002 */
[----:B------:R-:W-:Y:S01]  /*13690*/  IMAD R0, R18, UR5, R0 ;  /* 0x0000000512007c24 */ /* 0x000fe2000f8e0200 */
[----:B------:R-:W-:Y:S01]  /*136a0*/  ULDC.64 UR4, c[0x0][0x2e8] ;  /* 0x0000ba0000047ab9 */ /* 0x000fe20000000a00 */
[----:B0-----:R-:W-:-:S04]  /*136b0*/  LOP3.LUT R4, R4, 0x7f, RZ, 0xc0, !PT ;  /* 0x0000007f04047812 */ /* 0x001fc800078ec0ff */
[----:B------:R-:W-:Y:S01]  /*136c0*/  SHF.R.U32.HI R5, RZ, 0x3, R4 ;  /* 0x00000003ff057819 */ /* 0x000fe20000011604 */
[----:B------:R-:W-:Y:S01]  /*136d0*/  IMAD.IADD R4, R3, 0x1, R0 ;  /* 0x0000000103047824 */ /* 0x000fe200078e0200 */
[C---:B------:R-:W-:Y:S01]  /*136e0*/  LEA R0, P0, R2.reuse, UR4, 0x1 ;  /* 0x0000000402007c11 */ /* 0x040fe2000f8008ff */
[----:B------:R-:W-:Y:S01]  /*136f0*/  ULDC UR4, c[0x0][0x2f4] ;  /* 0x0000bd0000047ab9 */ /* 0x000fe20000000800 */
[----:B--2---:R-:W-:Y:S01]  /*13700*/  IADD3 R31, -R5, R6, -R31 ;  /* 0x00000006051f7210 */ /* 0x004fe20007ffe91f */
[----:B------:R-:W-:Y:S01]  /*13710*/  IMAD R5, R25, 0x1000, R35 ;  /* 0x0000100019057824 */ /* 0x000fe200078e0223 */
[----:B------:R-:W-:Y:S02]  /*13720*/  ISETP.GE.AND P2, PT, R7, UR4, PT ;  /* 0x0000000407007c0c */ /* 0x000fe4000bf46270 */
[----:B------:R-:W-:Y:S01]  /*13730*/  LEA.HI.X R4, R2, UR5, R4, 0x1, P0 ;  /* 0x0000000502047c11 */ /* 0x000fe200080f0c04 */
[----:B------:R-:W-:Y:S01]  /*13740*/  UMOV UR5, 0xffffffff ;  /* 0xffffffff00057882 */ /* 0x000fe20000000000 */
[----:B------:R-:W-:-:S09]  /*13750*/  ISETP.GE.AND P0, PT, R31, 0x1, PT ;  /* 0x000000011f00780c */ /* 0x000fd20003f06270 */
        /* <DEDUP_REMOVED lines=24> */
[----:B------:R-:W-:Y:S01]  /*138e0*/  @P0 IMAD R6, R5, 0x2, R23 ;  /* 0x0000000205060824 */ /* 0x000fe200078e0217 */
        /* <DEDUP_REMOVED lines=9> */
.L_x_899:
[----:B------:R-:W-:-:S13]  /*13980*/  ISETP.GE.AND P0, PT, R31, 0x31, PT ;  /* 0x000000311f00780c */ /* 0x000fda0003f06270 */
[----:B01----:R-:W-:Y:S01]  /*13990*/  @P0 LEA R2, P1, R7, R0, 0x1 ;  /* 0x0000000007020211 */ /* 0x003fe200078208ff */
        /* <DEDUP_REMOVED lines=8> */
.L_x_789:
        /* <DEDUP_REMOVED lines=11> */
.L_x_790:
[----:B------:R1:W5:Y:S01]  /*13ad0*/  LDL.LU R0, [R1+0x14] ;  /* 0x0000140001007983 */ /* 0x0003620000300800 */
[----:B------:R1:W-:Y:S03]  /*13ae0*/  SYNCS.ARRIVE.TRANS64.A1T0 RZ, [R27+URZ+0x28c30], RZ ;  /* 0x028c30ff1bff79a7 */ /* 0x0003e6000810003f */
[----:B------:R1:W5:Y:S04]  /*13af0*/  LDL.LU R4, [R1+0xc] ;  /* 0x00000c0001047983 */ /* 0x0003680000300800 */
[----:B0-----:R1:W5:Y:S02]  /*13b00*/  LDL R3, [R1+0x10] ;  /* 0x0000100001037983 */ /* 0x0013640000100800 */
[----:B------:R-:W-:Y:S05]  /*13b10*/  WARPSYNC.ALL ;  /* 0x0000000000007948 */ /* 0x000fea0003800000 */
[----:B------:R-:W-:Y:S01]  /*13b20*/  ULDC.64 UR4, c[0x0][0xa00] ;  /* 0x0002800000047ab9 */ /* 0x000fe20000000a00 */
[----:B------:R-:W-:Y:S01]  /*13b30*/  BSSY B6, `(.L_x_791) ;  /* 0x0000025000067945 */ /* 0x000fe20003800000 */
[----:B------:R-:W-:Y:S01]  /*13b40*/  BAR.SYNC.DEFER_BLOCKING 0x8, 0x100 ;  /* 0x0204000000007b1d */ /* 0x000fe20000010000 */
[----:B------:R-:W-:-:S04]  /*13b50*/  ISETP.NE.U32.AND P0, PT, RZ, UR4, PT ;  /* 0x00000004ff007c0c */ /* 0x000fc8000bf05070 */
[----:B------:R-:W-:Y:S01]  /*13b60*/  ISETP.NE.AND.EX P0, PT, RZ, UR5, PT, P0 ;  /* 0x00000005ff007c0c */ /* 0x000fe2000bf05300 */
[----:B------:R-:W-:-:S03]  /*13b70*/  ULDC.64 UR4, c[0x0][0x298] ;  /* 0x0000a60000047ab9 */ /* 0x000fc60000000a00 */
[----:B------:R-:W-:-:S05]  /*13b80*/  SEL R5, R32, RZ, !P0 ;  /* 0x000000ff20057207 */ /* 0x000fca0004000000 */
[----:B------:R0:W-:Y:S01]  /*13b90*/  STL [R1+0x28], R5 ;  /* 0x0000280501007387 */ /* 0x0001e20000100800 */
[----:B-----5:R-:W-:Y:S02]  /*13ba0*/  SEL R2, R0, RZ, !P0 ;  /* 0x000000ff00027207 */ /* 0x020fe40004000000 */
[----:B------:R-:W-:-:S03]  /*13bb0*/  SHF.R.S32.HI R0, RZ, 0x1f, R4 ;  /* 0x0000001fff007819 */ /* 0x000fc60000011404 */
[----:B------:R2:W-:Y:S01]  /*13bc0*/  STL [R1+0x14], R2 ;  /* 0x0000140201007387 */ /* 0x0005e20000100800 */
[----:B------:R-:W-:Y:S01]  /*13bd0*/  PRMT R32, R3, 0x8880, RZ ;  /* 0x0000888003207816 */ /* 0x000fe200000000ff */
[----:B------:R-:W-:-:S03]  /*13be0*/  IMAD R0, R0, UR4, RZ ;  /* 0x0000000400007c24 */ /* 0x000fc6000f8e02ff */
[----:B------:R-:W-:Y:S01]  /*13bf0*/  PRMT R32, R32, 0x7710, RZ ;  /* 0x0000771020207816 */ /* 0x000fe200000000ff */
[C---:B------:R-:W-:Y:S02]  /*13c00*/  IMAD R0, R4.reuse, UR5, R0 ;  /* 0x0000000504007c24 */ /* 0x040fe4000f8e0200 */
[----:B0-----:R-:W-:-:S04]  /*13c10*/  IMAD.WIDE.U32 R4, R4, UR4, RZ ;  /* 0x0000000404047c25 */ /* 0x001fc8000f8e00ff */
[----:B------:R-:W-:Y:S01]  /*13c20*/  IMAD.IADD R0, R5, 0x1, R0 ;  /* 0x0000000105007824 */ /* 0x000fe200078e0200 */
[----:B------:R0:W-:Y:S01]  /*13c30*/  STL.64 [R1+0x20], R4 ;  /* 0x0000200401007387 */ /* 0x0001e20000100a00 */
[----:B--2---:R-:W-:-:S03]  /*13c40*/  VIADD R2, R23, 0x20400 ;  /* 0x0002040017027836 */ /* 0x004fc60000000000 */
[----:B------:R0:W-:Y:S02]  /*13c50*/  STL [R1+0xc], R0 ;  /* 0x00000c0001007387 */ /* 0x0001e40000100800 */
[----:B------:R-:W-:-:S13]  /*13c60*/  LOP3.LUT P0, RZ, R2, 0x3ff, RZ, 0xc0, !PT ;  /* 0x000003ff02ff7812 */ /* 0x000fda000780c0ff */
[----:B0-----:R-:W-:Y:S05]  /*13c70*/  @!P0 BRA `(.L_x_792) ;  /* 0x0000000000408947 */ /* 0x001fea0003800000 */
[----:B------:R-:W-:Y:S01]  /*13c80*/  MOV R2, 0x0 ;  /* 0x0000000000027802 */ /* 0x000fe20000000f00 */
        /* <DEDUP_REMOVED lines=15> */
.L_x_792:
[----:B------:R-:W-:Y:S05]  /*13d80*/  BSYNC B6 ;  /* 0x0000000000067941 */ /* 0x000fea0003800000 */
.L_x_791:
[----:B------:R-:W2:Y:S01]  /*13d90*/  LDL.LU R0, [R1+0xc] ;  /* 0x00000c0001007983 */ /* 0x000ea20000300800 */
[----:B------:R-:W-:Y:S01]  /*13da0*/  ULDC.64 UR4, c[0x0][0x2d8] ;  /* 0x0000b60000047ab9 */ /* 0x000fe20000000a00 */
[----:B------:R-:W0:Y:S02]  /*13db0*/  LDC R7, c[0x0][0x448] ;  /* 0x00011200ff077b82 */ /* 0x000e240000000800 */
[----:B------:R-:W2:Y:S04]  /*13dc0*/  LDL.LU.64 R2, [R1+0x20] ;  /* 0x0000200001027983 */ /* 0x000ea80000300a00 */
[----:B------:R-:W3:Y:S04]  /*13dd0*/  LDL.LU R20, [R1+0x14] ;  /* 0x0000140001147983 */ /* 0x000ee80000300800 */
[----:B------:R-:W4:Y:S04]  /*13de0*/  LDL.LU R21, [R1+0x28] ;  /* 0x0000280001157983 */ /* 0x000f280000300800 */
[----:B------:R0:W5:Y:S02]  /*13df0*/  LDL R8, [R1+0x34] ;  /* 0x0000340001087983 */ /* 0x0001640000100800 */
[----:B0-----:R-:W-:-:S13]  /*13e00*/  ISETP.NE.AND P0, PT, R7, 0x1, PT ;  /* 0x000000010700780c */ /* 0x001fda0003f05270 */
[----:B------:R-:W0:Y:S08]  /*13e10*/  @P0 LDC R5, c[0x0][0x44c] ;  /* 0x00011300ff050b82 */ /* 0x000e300000000800 */
[----:B------:R-:W1:Y:S01]  /*13e20*/  @P0 LDC R6, c[0x0][0x450] ;  /* 0x00011400ff060b82 */ /* 0x000e620000000800 */
[----:B--2---:R-:W-:Y:S02]  /*13e30*/  IMAD.MOV.U32 R3, RZ, RZ, R0 ;  /* 0x000000ffff037224 */ /* 0x004fe400078e0000 */
[----:B------:R-:W-:-:S02]  /*13e40*/  IMAD R0, R29, UR4, RZ ;  /* 0x000000041d007c24 */ /* 0x000fc4000f8e02ff */
[----:B------:R-:W-:-:S04]  /*13e50*/  IMAD.WIDE.U32 R2, R18, UR4, R2 ;  /* 0x0000000412027c25 */ /* 0x000fc8000f8e0002 */
[----:B------:R-:W-:Y:S01]  /*13e60*/  IMAD R0, R18, UR5, R0 ;  /* 0x0000000512007c24 */ /* 0x000fe2000f8e0200 */
[----:B------:R-:W-:-:S03]  /*13e70*/  ULDC.64 UR4, c[0x0][0x2e0] ;  /* 0x0000b80000047ab9 */ /* 0x000fc60000000a00 */
[----:B------:R-:W-:Y:S02]  /*13e80*/  IMAD.IADD R3, R3, 0x1, R0 ;  /* 0x0000000103037824 */ /* 0x000fe400078e0200 */
[----:B---3--:R-:W-:Y:S02]  /*13e90*/  IMAD R0, R20, UR4, RZ ;  /* 0x0000000414007c24 */ /* 0x008fe4000f8e02ff */
[----:B------:R-:W2:Y:S01]  /*13ea0*/  S2R R20, SR_TID.X ;  /* 0x0000000000147919 */ /* 0x000ea20000002100 */
[----:B----4-:R-:W-:-:S04]  /*13eb0*/  IMAD.WIDE.U32 R2, R21, UR4, R2 ;  /* 0x0000000415027c25 */ /* 0x010fc8000f8e0002 */
[----:B------:R-:W-:Y:S01]  /*13ec0*/  IMAD R0, R21, UR5, R0 ;  /* 0x0000000515007c24 */ /* 0x000fe2000f8e0200 */
[----:B------:R-:W3:Y:S01]  /*13ed0*/  S2R R9, SR_TID.X ;  /* 0x0000000000097919 */ /* 0x000ee20000002100 */
[----:B------:R-:W-:Y:S02]  /*13ee0*/  ULDC.64 UR4, c[0x0][0x2d0] ;  /* 0x0000b40000047ab9 */ /* 0x000fe40000000a00 */
[----:B------:R-:W-:Y:S01]  /*13ef0*/  IMAD.IADD R3, R3, 0x1, R0 ;  /* 0x0000000103037824 */ /* 0x000fe200078e0200 */
[----:B--2---:R-:W-:-:S04]  /*13f00*/  LOP3.LUT R20, R20, 0x7f, RZ, 0xc0, !PT ;  /* 0x0000007f14147812 */ /* 0x004fc800078ec0ff */
[----:B------:R-:W-:Y:S02]  /*13f10*/  SHF.R.U32.HI R21, RZ, 0x3, R20 ;  /* 0x00000003ff157819 */ /* 0x000fe40000011614 */
[----:B------:R-:W2:Y:S02]  /*13f20*/  S2R R20, SR_TID.X ;  /* 0x0000000000147919 */ /* 0x000ea40000002100 */
[----:B--2---:R-:W-:-:S05]  /*13f30*/  IMAD.SHL.U32 R20, R20, 0x10, RZ ;  /* 0x0000001014147824 */ /* 0x004fca00078e00ff */
[----:B------:R-:W-:-:S05]  /*13f40*/  LOP3.LUT R20, R21, 0x70, R20, 0xf8, !PT ;  /* 0x0000007015147812 */ /* 0x000fca00078ef814 */
[----:B------:R-:W-:Y:S02]  /*13f50*/  IMAD R0, R17, 0x40, R20 ;  /* 0x0000004011007824 */ /* 0x000fe400078e0214 */
[----:B------:R2:W5:Y:S02]  /*13f60*/  LDL R20, [R1+0x18] ;  /* 0x0000180001147983 */ /* 0x0005640000100800 */
[----:B0-----:R-:W-:-:S04]  /*13f70*/  @P0 IMAD.HI.U32 R5, R0, R5, RZ ;  /* 0x0000000500050227 */ /* 0x001fc800078e00ff */
[----:B------:R-:W-:Y:S01]  /*13f80*/  IMAD.MOV.U32 R4, RZ, RZ, R0 ;  /* 0x000000ffff047224 */ /* 0x000fe200078e0000 */
[----:B-1----:R-:W-:Y:S01]  /*13f90*/  @P0 SHF.R.U32.HI R4, RZ, R6, R5 ;  /* 0x00000006ff040219 */ /* 0x002fe20000011605 */
[----:B------:R-:W0:Y:S04]  /*13fa0*/  S2R R21, SR_TID.X ;  /* 0x0000000000157919 */ /* 0x000e280000002100 */
        /* <DEDUP_REMOVED lines=12> */
[----:B------:R-:W-:Y:S01]  /*14070*/  ULDC.64 UR4, c[0x0][0x280] ;  /* 0x0000a00000047ab9 */ /* 0x000fe20000000a00 */
[----:B---3--:R-:W-:Y:S01]  /*14080*/  IMAD.SHL.U32 R9, R9, 0x8, RZ ;  /* 0x0000000809097824 */ /* 0x008fe200078e00ff */
[C---:B------:R-:W-:Y:S01]  /*14090*/  LEA R0, P0, R2.reuse, UR4, 0x1 ;  /* 0x0000000402007c11 */ /* 0x040fe2000f8008ff */
[----:B------:R-:W-:Y:S01]  /*140a0*/  IMAD.IADD R3, R3, 0x1, R4 ;  /* 0x0000000103037824 */ /* 0x000fe200078e0204 */
[----:B------:R-:W-:Y:S02]  /*140b0*/  ULDC UR4, c[0x0][0x2b8] ;  /* 0x0000ae0000047ab9 */ /* 0x000fe40000000800 */
[----:B------:R-:W-:Y:S02]  /*140c0*/  LOP3.LUT R9, R9, 0x38, RZ, 0xc0, !PT ;  /* 0x0000003809097812 */ /* 0x000fe400078ec0ff */
[----:B------:R-:W-:Y:S01]  /*140d0*/  LEA.HI.X R2, R2, UR5, R3, 0x1, P0 ;  /* 0x0000000502027c11 */ /* 0x000fe200080f0c03 */
[----:B------:R-:W-:Y:S01]  /*140e0*/  UMOV UR5, 0xffffffff ;  /* 0xffffffff00057882 */ /* 0x000fe20000000000 */
[----:B0-----:R-:W-:-:S02]  /*140f0*/  LOP3.LUT R21, R21, 0x7f, RZ, 0xc0, !PT ;  /* 0x0000007f15157812 */ /* 0x001fc400078ec0ff */
[----:B------:R-:W-:Y:S02]  /*14100*/  ISETP.GE.AND P1, PT, R9, UR4, PT ;  /* 0x0000000409007c0c */ /* 0x000fe4000bf26270 */
[----:B------:R-:W-:Y:S01]  /*14110*/  SHF.R.U32.HI R10, RZ, 0x3, R21 ;  /* 0x00000003ff0a7819 */ /* 0x000fe20000011615 */
[----:B--2---:R-:W-:Y:S10]  /*14120*/  BRA.DIV UR5, `(.L_x_793) ;  /* 0x0000004205307947 */ /* 0x004ff4000b800000 */
        /* <DEDUP_REMOVED lines=12> */
[----:B0-----:R-:W-:Y:S02]  /*141f0*/  VIADD R4, R17, 0x10 ;  /* 0x0000001011047836 */ /* 0x001fe40000000000 */
[----:B------:R-:W0:Y:S03]  /*14200*/  SHFL.IDX PT, R5, R0, 0x1, 0x181f ;  /* 0x00381f0000057f89 */ /* 0x000e2600000e0000 */
        /* <DEDUP_REMOVED lines=12> */
[----:B------:R-:W1:Y:S08]  /*142d0*/  SHFL.IDX PT, R4, R2, 0x2, 0x181f ;  /* 0x00581f0002047f89 */ /* 0x000e7000000e0000 */
[----:B0-----:R-:W-:-:S05]  /*142e0*/  @!P0 LEA R5, P2, R9, R5, 0x1 ;  /* 0x0000000509058211 */ /* 0x001fca00078408ff */
[----:B-1----:R-:W-:-:S05]  /*142f0*/  @!P0 IMAD.X R4, RZ, RZ, R4, P2 ;  /* 0x000000ffff048224 */ /* 0x002fca00010e0604 */
[----:B------:R-:W-:-:S04]  /*14300*/  @!P0 LOP3.LUT R5, R5, R4, RZ, 0x3c, !PT ;  /* 0x0000000405058212 */ /* 0x000fc800078e3cff */
[----:B------:R-:W-:-:S04]  /*14310*/  @!P0 LOP3.LUT R4, R5, R4, RZ, 0x3c, !PT ;  /* 0x0000000405048212 */ /* 0x000fc800078e3cff */
[----:B------:R-:W-:-:S05]  /*14320*/  @!P0 LOP3.LUT R5, R5, R4, RZ, 0x3c, !PT ;  /* 0x0000000405058212 */ /* 0x000fca00078e3cff */
[----:B------:R0:W-:Y:S04]  /*14330*/  @!P0 LDGSTS.E.BYPASS.LTC128B.128 [R8+0x21400], desc[UR40][R4.64], !P1 ;  /* 0x2140000004088fae */ /* 0x0001e8000c901d68 */
[----:B0-----:R0:W1:Y:S02]  /*14340*/  SHFL.IDX PT, R4, R2, 0x3, 0x181f ;  /* 0x00781f0002047f89 */ /* 0x00106400000e0000 */
.L_x_908:
[----:B------:R-:W-:-:S05]  /*14350*/  VIADD R17, R17, 0x30 ;  /* 0x0000003011117836 */ /* 0x000fca0000000000 */
[----:B------:R-:W-:-:S13]  /*14360*/  ISETP.GE.AND P0, PT, R17, R3, PT ;  /* 0x000000031100720c */ /* 0x000fda0003f06270 */
[----:B0-----:R-:W-:-:S05]  /*14370*/  @!P0 LEA R2, P2, R9, R0, 0x1 ;  /* 0x0000000009028211 */ /* 0x001fca00078408ff */
[----:B-1----:R-:W-:-:S05]  /*14380*/  @!P0 IMAD.X R3, RZ, RZ, R4, P2 ;  /* 0x000000ffff038224 */ /* 0x002fca00010e0604 */
[----:B------:R-:W-:Y:S01]  /*14390*/  @!PT LDS RZ, [RZ] ;  /* 0x00000000fffff984 */ /* 0x000fe20000000800 */
[----:B------:R-:W-:Y:S01]  /*143a0*/  @!PT LDS RZ, [RZ] ;  /* 0x00000000fffff984 */ /* 0x000fe20000000800 */
[----:B------:R-:W-:Y:S01]  /*143b0*/  @!PT LDS RZ, [RZ] ;  /* 0x00000000fffff984 */ /* 0x000fe20000000800 */
[----:B------:R0:W-:Y:S01]  /*143c0*/  @!P0 LDGSTS.E.BYPASS.LTC128B.128 [R8+0x21c00], desc[UR40][R2.64], !P1 ;  /* 0x21c0000002088fae */ /* 0x0001e2000c901d68 */
[----:B------:R-:W-:Y:S01]  /*143d0*/  PLOP3.LUT P0, PT, PT, PT, PT, 0x80, 0x0 ;  /* 0x000000000000781c */ /* 0x000fe20003f0f070 */
[----:B------:R-:W-:-:S12]  /*143e0*/  NOP ;  /* 0x0000000000007918 */ /* 0x000fd80000000000 */
.L_x_794:
        /* <DEDUP_REMOVED lines=18> */
.L_x_909:
[----:B------:R-:W-:Y:S05]  /*14510*/  BSYNC B0 ;  /* 0x0000000000007941 */ /* 0x000fea0003800000 */
.L_x_795:
[----:B------:R-:W-:-:S04]  /*14520*/  LOP3.LUT R2, R37, 0x2, RZ, 0xfc, !PT ;  /* 0x0000000225027812 */ /* 0x000fc800078efcff */
[----:B------:R-:W-:-:S13]  /*14530*/  ISETP.NE.AND P0, PT, R2, 0x3, PT ;  /* 0x000000030200780c */ /* 0x000fda0003f05270 */
[----:B------:R-:W-:Y:S05]  /*14540*/  @!P0 BRA `(.L_x_797) ;  /* 0x0000000000048947 */ /* 0x000fea0003800000 */
[----:B------:R-:W-:Y:S01]  /*14550*/  BPT.TRAP 0x1 ;  /* 0x000000040000795c */ /* 0x000fe20000300000 */
.L_x_797:
[----:B0-----:R-:W-:Y:S01]  /*14560*/  SHF.L.U32 R0, R26, 0x1f, RZ ;  /* 0x0000001f1a007819 */ /* 0x001fe200000006ff */
[----:B------:R-:W-:Y:S03]  /*14570*/  BSSY B0, `(.L_x_798) ;  /* 0x0000003000007945 */ /* 0x000fe60003800000 */
[----:B------:R-:W0:Y:S02]  /*14580*/  SYNCS.PHASECHK.TRANS64.TRYWAIT P0, [R27+URZ+0x28c60], R0 ;  /* 0x028c60001b0075a7 */ /* 0x000e24000800017f */
[----:B0-----:R-:W-:Y:S05]  /*14590*/  @!P0 BRA `(.L_x_799) ;  /* 0x00000040006c8947 */ /* 0x001fea0003800000 */
.L_x_910:
[----:B------:R-:W-:Y:S05]  /*145a0*/  BSYNC B0 ;  /* 0x0000000000007941 */ /* 0x000fea0003800000 */
.L_x_798:
[----:B------:R-:W0:Y:S01]  /*145b0*/  LDL.LU R3, [R1+0x2c] ;  /* 0x00002c0001037983 */ /* 0x000e220000300800 */
[----:B------:R-:W-:-:S03]  /*145c0*/  ULDC.64 UR4, c[0x0][0x328] ;  /* 0x0000ca0000047ab9 */ /* 0x000fc60000000a00 */
[----:B------:R-:W2:Y:S04]  /*145d0*/  LDL.LU R2, [R1] ;  /* 0x0000000001027983 */ /* 0x000ea80000300800 */
[----:B------:R-:W3:Y:S01]  /*145e0*/  LDL.LU R4, [R1+0x30] ;  /* 0x0000300001047983 */ /* 0x000ee20000300800 */
        /* <DEDUP_REMOVED lines=8> */
[----:B------:R-:W-:Y:S01]  /*14670*/  ULDC.64 UR4, c[0x0][0x330] ;  /* 0x0000cc0000047ab9 */ /* 0x000fe20000000a00 */
[----:B------:R-:W-:Y:S02]  /*14680*/  IMAD R4, R25, 0x8000, R35 ;  /* 0x0000800019047824 */ /* 0x000fe400078e0223 */
        /* <DEDUP_REMOVED lines=56> */
[----:B0-----:R-:W-:-:S05]  /*14a10*/  IADD3 R2, P6, R2, R0, RZ ;  /* 0x0000000002027210 */ /* 0x001fca0007fde0ff */
[----:B-1----:R-:W-:Y:S01]  /*14a20*/  IMAD.X R3, RZ, RZ, R3, P6 ;  /* 0x000000ffff037224 */ /* 0x002fe200030e0603 */
        /* <DEDUP_REMOVED lines=40> */
.L_x_920:
        /* <DEDUP_REMOVED lines=34> */
.L_x_801:
        /* <DEDUP_REMOVED lines=11> */
.L_x_802:
[----:B------:R-:W2:Y:S01]  /*14f80*/  LDL.LU R2, [R1+0x4] ;  /* 0x0000040001027983 */ /* 0x000ea20000300800 */
[----:B------:R1:W-:Y:S01]  /*14f90*/  SYNCS.ARRIVE.TRANS64.A1T0 RZ, [R27+URZ+0x28c50], RZ ;  /* 0x028c50ff1bff79a7 */ /* 0x0003e2000810003f */
[----:B------:R-:W-:Y:S01]  /*14fa0*/  BSSY B0, `(.L_x_803) ;  /* 0x00000f7000007945 */ /* 0x000fe20003800000 */
[----:B--2---:R-:W-:-:S13]  /*14fb0*/  ISETP.GE.AND P0, PT, R2, 0x41, PT ;  /* 0x000000410200780c */ /* 0x004fda0003f06270 */
[----:B-1----:R-:W-:Y:S05]  /*14fc0*/  @!P0 BRA `(.L_x_804) ;  /* 0x0000000c00d08947 */ /* 0x002fea0003800000 */
[----:B------:R-:W2:Y:S04]  /*14fd0*/  LDL.LU R4, [R1+0x38] ;  /* 0x0000380001047983 */ /* 0x000ea80000300800 */
[----:B------:R-:W3:Y:S04]  /*14fe0*/  LDL.LU R3, [R1+0x10] ;  /* 0x0000100001037983 */ /* 0x000ee80000300800 */
[----:B------:R-:W4:Y:S01]  /*14ff0*/  LDL.LU R2, [R1+0x3c] ;  /* 0x00003c0001027983 */ /* 0x000f220000300800 */
[----:B--2---:R-:W-:Y:S02]  /*15000*/  LOP3.LUT R32, R4, 0x40, RZ, 0xc0, !PT ;  /* 0x0000004004207812 */ /* 0x004fe400078ec0ff */
[----:B---3--:R-:W-:-:S02]  /*15010*/  LOP3.LUT R31, R3, 0x80, RZ, 0xc0, !PT ;  /* 0x00000080031f7812 */ /* 0x008fc400078ec0ff */
[----:B------:R-:W-:Y:S02]  /*15020*/  SHF.R.U32.HI R32, RZ, 0x2, R32 ;  /* 0x00000002ff207819 */ /* 0x000fe40000011620 */
[----:B----4-:R-:W-:Y:S02]  /*15030*/  LEA.HI.SX32 R7, R2, 0xfffffffe, 0x1a ;  /* 0xfffffffe02077811 */ /* 0x010fe400078fd2ff */
[----:B------:R-:W-:-:S07]  /*15040*/  SHF.R.U32.HI R31, RZ, 0x3, R31 ;  /* 0x00000003ff1f7819 */ /* 0x000fce000001161f */
.L_x_817:
[----:B-1----:R-:W1:Y:S01]  /*15050*/  S2R R2, SR_TID.X ;  /* 0x0000000000027919 */ /* 0x002e620000002100 */
[----:B0-----:R-:W0:Y:S01]  /*15060*/  LDC R5, c[0x0][0x430] ;  /* 0x00010c00ff057b82 */ /* 0x001e220000000800 */
[----:B------:R-:W-:Y:S01]  /*15070*/  IMAD R4, R7, 0x40, R33 ;  /* 0x0000004007047824 */ /* 0x000fe200078e0221 */
[----:B------:R-:W-:Y:S01]  /*15080*/  LOP3.LUT R10, R37, 0x2, RZ, 0xfc, !PT ;  /* 0x00000002250a7812 */ /* 0x000fe200078efcff */
[----:B--2---:R-:W2:Y:S01]  /*15090*/  S2R R8, SR_TID.X ;  /* 0x0000000000087919 */ /* 0x004ea20000002100 */
[----:B------:R-:W-:Y:S01]  /*150a0*/  VIADD R25, R25, 0x1 ;  /* 0x0000000119197836 */ /* 0x000fe20000000000 */
[----:B0-----:R-:W-:Y:S02]  /*150b0*/  ISETP.NE.AND P0, PT, R5, 0x1, PT ;  /* 0x000000010500780c */ /* 0x001fe40003f05270 */
[----:B-1----:R-:W-:Y:S01]  /*150c0*/  LOP3.LUT R2, R2, 0x7f, RZ, 0xc0, !PT ;  /* 0x0000007f02027812 */ /* 0x002fe200078ec0ff */
[----:B--2---:R-:W-:-:S03]  /*150d0*/  IMAD.SHL.U32 R8, R8, 0x10, RZ ;  /* 0x0000001008087824 */ /* 0x004fc600078e00ff */
[----:B------:R-:W-:-:S07]  /*150e0*/  SHF.R.U32.HI R2, RZ, 0x3, R2 ;  /* 0x00000003ff027819 */ /* 0x000fce0000011602 */
[----:B---3--:R-:W0:Y:S01]  /*150f0*/  @P0 LDC R6, c[0x0][0x434] ;  /* 0x00010d00ff060b82 */ /* 0x008e220000000800 */
[----:B------:R-:W-:-:S04]  /*15100*/  LOP3.LUT R8, R2, 0x70, R8, 0xf8, !PT ;  /* 0x0000007002087812 */ /* 0x000fc800078ef808 */
[----:B------:R-:W-:-:S03]  /*15110*/  ISETP.GT.U32.AND P1, PT, R8, 0x3f, PT ;  /* 0x0000003f0800780c */ /* 0x000fc60003f24070 */
[----:B------:R-:W1:Y:S01]  /*15120*/  @P0 LDC R3, c[0x0][0x438] ;  /* 0x00010e00ff030b82 */ /* 0x000e620000000800 */
[----:B------:R-:W-:-:S04]  /*15130*/  IMAD.IADD R4, R8, 0x1, R4 ;  /* 0x0000000108047824 */ /* 0x000fc800078e0204 */
[----:B------:R-:W-:-:S05]  /*15140*/  IMAD.MOV.U32 R2, RZ, RZ, R4 ;  /* 0x000000ffff027224 */ /* 0x000fca00078e0004 */
[----:B------:R-:W2:Y:S01]  /*15150*/  @!P1 LDC.64 R8, c[0x0][0x428] ;  /* 0x00010a00ff089b82 */ /* 0x000ea20000000a00 */
[----:B0-----:R-:W-:-:S05]  /*15160*/  @P0 IMAD.HI.U32 R6, R4, R6, RZ ;  /* 0x0000000604060227 */ /* 0x001fca00078e00ff */
[----:B-1----:R-:W-:-:S05]  /*15170*/  @P0 SHF.R.U32.HI R2, RZ, R3, R6 ;  /* 0x00000003ff020219 */ /* 0x002fca0000011606 */
[----:B------:R-:W-:-:S04]  /*15180*/  IMAD.MOV R3, RZ, RZ, -R2 ;  /* 0x000000ffff037224 */ /* 0x000fc800078e0a02 */
[----:B------:R-:W-:Y:S01]  /*15190*/  IMAD R5, R5, R3, R4 ;  /* 0x0000000305057224 */ /* 0x000fe200078e0204 */
[--C-:B------:R-:W-:Y:S01]  /*151a0*/  @!P1 SHF.R.S32.HI R3, RZ, 0x1f, R2.reuse ;  /* 0x0000001fff039819 */ /* 0x100fe20000011402 */
[-C--:B--2---:R-:W-:Y:S02]  /*151b0*/  @!P1 IMAD R4, R34, R8.reuse, RZ ;  /* 0x0000000822049224 */ /* 0x084fe400078e02ff */
[----:B------:R-:W-:-:S04]  /*151c0*/  @!P1 IMAD.WIDE.U32 R2, R30, R8, R2 ;  /* 0x000000081e029225 */ /* 0x000fc800078e0002 */
[----:B------:R-:W-:Y:S02]  /*151d0*/  @!P1 IMAD R4, R30, R9, R4 ;  /* 0x000000091e049224 */ /* 0x000fe400078e0204 */
[----:B------:R-:W0:Y:S02]  /*151e0*/  @!P1 LDC.64 R8, c[0x0][0x418] ;  /* 0x00010600ff089b82 */ /* 0x000e240000000a00 */
[----:B------:R-:W-:Y:S02]  /*151f0*/  @!P1 IMAD.IADD R3, R4, 0x1, R3 ;  /* 0x0000000104039824 */ /* 0x000fe400078e0203 */
[----:B------:R-:W-:Y:S01]  /*15200*/  IMAD.MOV.U32 R4, RZ, RZ, RZ ;  /* 0x000000ffff047224 */ /* 0x000fe200078e00ff */
[----:B0-----:R-:W-:-:S04]  /*15210*/  @!P1 LEA R8, P0, R2, R8, 0x2 ;  /* 0x0000000802089211 */ /* 0x001fc800078010ff */
[----:B------:R-:W-:Y:S02]  /*15220*/  @!P1 LEA.HI.X R9, R2, R9, R3, 0x2, P0 ;  /* 0x0000000902099211 */ /* 0x000fe400000f1403 */
[----:B------:R-:W-:-:S03]  /*15230*/  ISETP.NE.AND P0, PT, R25, 0x2, PT ;  /* 0x000000021900780c */ /* 0x000fc60003f05270 */
[----:B------:R0:W5:Y:S01]  /*15240*/  @!P1 LDG.E R4, desc[UR40][R8.64] ;  /* 0x0000002808049981 */ /* 0x000162000c1e1900 */
[----:B------:R-:W-:Y:S02]  /*15250*/  ISETP.NE.AND P1, PT, R10, 0x3, PT ;  /* 0x000000030a00780c */ /* 0x000fe40003f25270 */
[----:B------:R-:W-:Y:S01]  /*15260*/  SEL R2, RZ, 0x1, P0 ;  /* 0x00000001ff027807 */ /* 0x000fe20000000000 */
[----:B------:R-:W-:Y:S05]  /*15270*/  YIELD ;  /* 0x0000000000007946 */ /* 0x000fea0003800000 */
[----:B------:R-:W-:Y:S01]  /*15280*/  LOP3.LUT R26, R26, R2, RZ, 0x3c, !PT ;  /* 0x000000021a1a7212 */ /* 0x000fe200078e3cff */
[----:B------:R-:W-:Y:S01]  /*15290*/  IMAD.MOV.U32 R2, RZ, RZ, R7 ;  /* 0x000000ffff027224 */ /* 0x000fe200078e0007 */
[----:B------:R-:W-:Y:S01]  /*152a0*/  SEL R25, R25, RZ, P0 ;  /* 0x000000ff19197207 */ /* 0x000fe20000000000 */
[----:B------:R-:W-:-:S03]  /*152b0*/  VIADD R7, R7, 0xffffffff ;  /* 0xffffffff07077836 */ /* 0x000fc60000000000 */
[----:B------:R-:W-:Y:S01]  /*152c0*/  ISETP.GT.AND P3, PT, R2, RZ, PT ;  /* 0x000000ff0200720c */ /* 0x000fe20003f64270 */
[----:B0-----:R-:W-:-:S12]  /*152d0*/  @!P1 BRA `(.L_x_805) ;  /* 0x0000000000049947 */ /* 0x001fd80003800000 */
[----:B------:R-:W-:Y:S01]  /*152e0*/  BPT.TRAP 0x1 ;  /* 0x000000040000795c */ /* 0x000fe20000300000 */
.L_x_805:
[----:B------:R-:W-:Y:S01]  /*152f0*/  IMAD R6, R25, 0x8, R23 ;  /* 0x0000000819067824 */ /* 0x000fe200078e0217 */
[----:B------:R-:W-:Y:S01]  /*15300*/  SHF.L.U32 R17, R26, 0x1f, RZ ;  /* 0x0000001f1a117819 */ /* 0x000fe200000006ff */
[----:B------:R-:W-:Y:S01]  /*15310*/  BSSY B1, `(.L_x_806) ;  /* 0x0000004000017945 */ /* 0x000fe20003800000 */
[----:B------:R-:W-:Y:S02]  /*15320*/  SHF.R.S32.HI R9, RZ, 0x1f, R5 ;  /* 0x0000001fff097819 */ /* 0x000fe40000011405 */
[----:B------:R-:W0:Y:S02]  /*15330*/  SYNCS.PHASECHK.TRANS64.TRYWAIT P0, [R6+URZ+0x28c40], R17 ;  /* 0x028c4011060075a7 */ /* 0x000e24000800017f */
[----:B0-----:R-:W-:Y:S05]  /*15340*/  @!P0 BRA `(.L_x_807) ;  /* 0x0000003c00408947 */ /* 0x001fea0003800000 */
.L_x_921:
[----:B------:R-:W-:Y:S05]  /*15350*/  BSYNC B1 ;  /* 0x0000000000017941 */ /* 0x000fea0003800000 */
.L_x_806:
        /* <DEDUP_REMOVED lines=18> */
[----:B------:R-:W-:Y:S01]  /*15480*/  UMOV UR4, 0xffffffff ;  /* 0xffffffff00047882 */ /* 0x000fe20000000000 */
[----:B------:R-:W-:-:S04]  /*15490*/  IADD3 R8, R8, R3, RZ ;  /* 0x0000000308087210 */ /* 0x000fc80007ffe0ff */
        /* <DEDUP_REMOVED lines=22> */
.L_x_931:
        /* <DEDUP_REMOVED lines=8> */
.L_x_809:
[----:B------:R-:W-:Y:S02]  /*15680*/  PLOP3.LUT P1, PT, P1, P0, PT, 0xa2, 0x0 ;  /* 0x000000000000781c */ /* 0x000fe40000f21472 */
[----:B------:R-:W-:-:S08]  /*15690*/  @P0 R2UR P1, UR4, R6 ;  /* 0x00000000060402ca */ /* 0x000fd00000020000 */
[----:B------:R-:W-:-:S05]  /*156a0*/  @P0 PLOP3.LUT P0, PT, P1, PT, PT, 0x80, 0x0 ;  /* 0x000000000000081c */ /* 0x000fca0000f0f070 */
[----:B------:R-:W-:Y:S01]  /*156b0*/  @!P1 SYNCS.ARRIVE.TRANS64.RED.A0T1 RZ, [UR4+0x28c30], RZ ;  /* 0x028c30ffffff99a7 */ /* 0x000fe20008200404 */
[----:B------:R-:W-:Y:S07]  /*156c0*/  @!P1 ARRIVES.LDGSTSBAR.64.TRANSCNT [UR4+0x28c30] ;  /* 0x028c3000ff0099b0 */ /* 0x000fee0008000a84 */
[----:B------:R-:W-:Y:S05]  /*156d0*/  @P0 BRA.U.ANY `(.L_x_809) ;  /* 0xfffffffd00e80947 */ /* 0x000fea000393ffff */
[----:B------:R-:W-:Y:S01]  /*156e0*/  NOP ;  /* 0x0000000000007918 */ /* 0x000fe20000000000 */
[----:B--2---:R-:W-:-:S04]  /*156f0*/  LOP3.LUT R2, R37, 0x2, RZ, 0xfc, !PT ;  /* 0x0000000225027812 */ /* 0x004fc800078efcff */
[----:B------:R-:W-:-:S13]  /*15700*/  ISETP.NE.AND P2, PT, R2, 0x3, PT ;  /* 0x000000030200780c */ /* 0x000fda0003f45270 */
[----:B------:R-:W-:Y:S05]  /*15710*/  @!P2 BRA `(.L_x_810) ;  /* 0x000000000004a947 */ /* 0x000fea0003800000 */
[----:B------:R-:W-:Y:S01]  /*15720*/  BPT.TRAP 0x1 ;  /* 0x000000040000795c */ /* 0x000fe20000300000 */
.L_x_810:
[----:B------:R2:W-:Y:S01]  /*15730*/  SYNCS.ARRIVE.TRANS64.A1T0 RZ, [R6+URZ+0x28c30], RZ ;  /* 0x028c30ff06ff79a7 */ /* 0x0005e2000810003f */
[----:B------:R-:W-:Y:S05]  /*15740*/  @!P2 BRA `(.L_x_811) ;  /* 0x000000000004a947 */ /* 0x000fea0003800000 */
[----:B------:R-:W-:Y:S01]  /*15750*/  BPT.TRAP 0x1 ;  /* 0x000000040000795c */ /* 0x000fe20000300000 */
.L_x_811:
[----:B------:R-:W3:Y:S01]  /*15760*/  SYNCS.PHASECHK.TRANS64.TRYWAIT P0, [R6+URZ+0x28c60], R17 ;  /* 0x028c6011060075a7 */ /* 0x000ee2000800017f */
[----:B------:R-:W-:Y:S04]  /*15770*/  BSSY B1, `(.L_x_812) ;  /* 0x0000002000017945 */ /* 0x000fe80003800000 */
[----:B---3--:R-:W-:Y:S05]  /*15780*/  @!P0 BRA `(.L_x_813) ;  /* 0x0000003c00608947 */ /* 0x008fea0003800000 */
.L_x_932:
[----:B------:R-:W-:Y:S05]  /*15790*/  BSYNC B1 ;  /* 0x0000000000017941 */ /* 0x000fea0003800000 */
.L_x_812:
        /* <DEDUP_REMOVED lines=81> */
.L_x_942:
        /* <DEDUP_REMOVED lines=25> */
.L_x_815:
        /* <DEDUP_REMOVED lines=11> */
.L_x_816:
[----:B------:R3:W-:Y:S01]  /*15ef0*/  SYNCS.ARRIVE.TRANS64.A1T0 RZ, [R6+URZ+0x28c50], RZ ;  /* 0x028c50ff06ff79a7 */ /* 0x0007e2000810003f */
[----:B------:R-:W-:Y:S05]  /*15f00*/  @P3 BRA `(.L_x_817) ;  /* 0xfffffff000503947 */ /* 0x000fea000383ffff */
.L_x_804:
[----:B------:R-:W-:Y:S05]  /*15f10*/  BSYNC B0 ;  /* 0x0000000000007941 */ /* 0x000fea0003800000 */
.L_x_803:
        /* <DEDUP_REMOVED lines=9> */
[----:B0-----:R-:W0:Y:S01]  /*15fb0*/  S2R R5, SR_LANEID ;  /* 0x0000000000057919 */ /* 0x001e220000000000 */
[----:B------:R-:W-:Y:S01]  /*15fc0*/  VOTEU.ANY UR4, UPT, PT ;  /* 0x0000000000047886 */ /* 0x000fe200038e0100 */
[----:B------:R-:W4:Y:S01]  /*15fd0*/  LDC.64 R2, c[0x0][0xc60] ;  /* 0x00031800ff027b82 */ /* 0x000f220000000a00 */
[----:B------:R-:W0:Y:S02]  /*15fe0*/  FLO.U32 R0, UR4 ;  /* 0x0000000400007d00 */ /* 0x000e2400080e0000 */
[----:B0-----:R-:W-:-:S06]  /*15ff0*/  ISETP.EQ.U32.AND P1, PT, R0, R5, PT ;  /* 0x000000050000720c */ /* 0x001fcc0003f22070 */
[----:B------:R-:W4:Y:S07]  /*16000*/  POPC R5, UR4 ;  /* 0x0000000400057d09 */ /* 0x000f2e0008000000 */
[----:B----4-:R-:W4:Y:S01]  /*16010*/  @P1 ATOMG.E.ADD.STRONG.GPU PT, R3, desc[UR40][R2.64], R5 ;  /* 0x00000005020319a8 */ /* 0x010f2200081ee1e8 */
[----:B------:R-:W0:Y:S02]  /*16020*/  S2R R4, SR_LTMASK ;  /* 0x0000000000047919 */ /* 0x000e240000003900 */
[----:B0-----:R-:W-:-:S04]  /*16030*/  LOP3.LUT R4, R4, UR4, RZ, 0xc0, !PT ;  /* 0x0000000404047c12 */ /* 0x001fc8000f8ec0ff */
[----:B------:R-:W0:Y:S01]  /*16040*/  POPC R7, R4 ;  /* 0x0000000400077309 */ /* 0x000e220000000000 */
[----:B----4-:R-:W0:Y:S02]  /*16050*/  SHFL.IDX PT, R0, R3, R0, 0x1f ;  /* 0x00001f0003007589 */ /* 0x010e2400000e0000 */
[----:B0-----:R-:W-:-:S07]  /*16060*/  IADD3 R16, R0, UR36, R7 ;  /* 0x0000002400107c10 */ /* 0x001fce000fffe007 */
.L_x_819:
[----:B------:R-:W-:Y:S05]  /*16070*/  BSYNC B0 ;  /* 0x0000000000007941 */ /* 0x000fea0003800000 */
.L_x_818:
[----:B------:R-:W-:-:S07]  /*16080*/  SEL R25, R25, RZ, P0 ;  /* 0x000000ff19197207 */ /* 0x000fce0000000000 */
.L_x_778:
[----:B------:R-:W-:Y:S05]  /*16090*/  BSYNC B7 ;  /* 0x0000000000077941 */ /* 0x000fea0003800000 */
.L_x_776:
[----:B------:R-:W-:-:S13]  /*160a0*/  LOP3.LUT P0, RZ, R22, 0x1000, RZ, 0xc0, !PT ;  /* 0x0000100016ff7812 */ /* 0x000fda000780c0ff */
[----:B------:R-:W-:Y:S05]  /*160b0*/  @!P0 BRA `(.L_x_820) ;  /* 0x0000000000248947 */ /* 0x000fea0003800000 */
[----:B------:R-:W-:Y:S05]  /*160c0*/  WARPSYNC.ALL ;  /* 0x0000000000007948 */ /* 0x000fea0003800000 */
[----:B------:R-:W4:Y:S08]  /*160d0*/  S2UR UR5, SR_CgaCtaId ;  /* 0x00000000000579c3 */ /* 0x000f300000008800 */
[----:B------:R-:W-:Y:S06]  /*160e0*/  BAR.SYNC.DEFER_BLOCKING 0x5, 0x180 ;  /* 0x0146000000007b1d */ /* 0x000fec0000010000 */
[----:B------:R-:W-:-:S02]  /*160f0*/  UMOV UR4, 0x400 ;  /* 0x0000040000047882 */ /* 0x000fc40000000000 */
[----:B----4-:R-:W-:-:S06]  /*16100*/  ULEA UR4, UR5, UR4, 0x18 ;  /* 0x0000000405047291 */ /* 0x010fcc000f8ec03f */
[----:B-1----:R-:W-:-:S05]  /*16110*/  IMAD.U32 R23, RZ, RZ, UR4 ;  /* 0x00000004ff177e24 */ /* 0x002fca000f8e00ff */
[----:B------:R1:W4:Y:S01]  /*16120*/  LDS.128 R16, [R23+0x28cd0] ;  /* 0x028cd00017107984 */ /* 0x0003220000000c00 */
[----:B------:R-:W-:Y:S06]  /*16130*/  BAR.ARV 0x4, 0x180 ;  /* 0x0106000000007b1d */ /* 0x000fec0000002000 */
[----:B------:R-:W-:Y:S05]  /*16140*/  BRA `(.L_x_821) ;  /* 0x0000000800407947 */ /* 0x000fea0003800000 */
.L_x_820:
[----:B0-----:R-:W0:Y:S01]  /*16150*/  S2R R8, SR_TID.X ;  /* 0x0000000000087919 */ /* 0x001e220000002100 */
[----:B------:R-:W-:Y:S01]  /*16160*/  UMOV UR4, 0xffffffff ;  /* 0xffffffff00047882 */ /* 0x000fe20000000000 */
[----:B0-----:R-:W-:-:S04]  /*16170*/  LOP3.LUT R8, R8, 0x1f, RZ, 0xc0, !PT ;  /* 0x0000001f08087812 */ /* 0x001fc800078ec0ff */
[----:B------:R-:W-:Y:S01]  /*16180*/  ISETP.NE.AND P0, PT, R8, 0x1f, PT ;  /* 0x0000001f0800780c */ /* 0x000fe20003f05270 */
[----:B------:R-:W-:-:S12]  /*16190*/  BRA.DIV UR4, `(.L_x_822) ;  /* 0x0000003a04cc7947 */ /* 0x000fd8000b800000 */
[----:B------:R-:W-:Y:S01]  /*161a0*/  IMAD.IADD R5, R19, 0x1, R8 ;  /* 0x0000000113057824 */ /* 0x000fe200078e0208 */
[----:B------:R-:W-:-:S04]  /*161b0*/  ULDC UR4, c[0x0][0xc3c] ;  /* 0x00030f0000047ab9 */ /* 0x000fc80000000800 */
[----:B------:R-:W-:-:S13]  /*161c0*/  ISETP.GE.OR P1, PT, R5, UR4, !P0 ;  /* 0x0000000405007c0c */ /* 0x000fda000c726670 */
[----:B-1----:R-:W0:Y:S02]  /*161d0*/  @!P1 LDC.64 R2, c[0x0][0xc80] ;  /* 0x00032000ff029b82 */ /* 0x002e240000000a00 */
[----:B0-----:R-:W-:-:S06]  /*161e0*/  @!P1 IMAD.WIDE R2, R5, 0x4, R2 ;  /* 0x0000000405029825 */ /* 0x001fcc00078e0202 */
[----:B------:R0:W4:Y:S01]  /*161f0*/  @!P1 LDG.E R3, desc[UR40][R2.64] ;  /* 0x0000002802039981 */ /* 0x000122000c1e1900 */
[C---:B------:R-:W-:Y:S02]  /*16200*/  ISETP.GE.U32.AND P2, PT, R8.reuse, 0x2, PT ;  /* 0x000000020800780c */ /* 0x040fe40003f46070 */
[C---:B------:R-:W-:Y:S01]  /*16210*/  ISETP.GE.U32.AND P3, PT, R8.reuse, 0x4, PT ;  /* 0x000000040800780c */ /* 0x040fe20003f66070 */
[----:B------:R-:W-:Y:S01]  /*16220*/  SHFL.IDX PT, R0, R16, RZ, 0x1f ;  /* 0x00001fff10007589 */ /* 0x000fe200000e0000 */
[C---:B------:R-:W-:Y:S02]  /*16230*/  ISETP.GE.U32.AND P4, PT, R8.reuse, 0x8, PT ;  /* 0x000000080800780c */ /* 0x040fe40003f86070 */
[C---:B------:R-:W-:Y:S01]  /*16240*/  ISETP.GE.U32.AND P5, PT, R8.reuse, 0x10, PT ;  /* 0x000000100800780c */ /* 0x040fe20003fa6070 */
[----:B------:R-:W-:Y:S01]  /*16250*/  SHFL.IDX PT, R4, R16, 0x1, 0x1f ;  /* 0x00201f0010047f89 */ /* 0x000fe200000e0000 */
[----:B0-----:R-:W-:Y:S02]  /*16260*/  IMAD.MOV.U32 R2, RZ, RZ, RZ ;  /* 0x000000ffff027224 */ /* 0x001fe400078e00ff */
[----:B----4-:R-:W-:Y:S01]  /*16270*/  @!P1 IMAD.MOV.U32 R2, RZ, RZ, R3 ;  /* 0x000000ffff029224 */ /* 0x010fe200078e0003 */
[----:B------:R-:W-:-:S04]  /*16280*/  ISETP.NE.AND P1, PT, R8, RZ, PT ;  /* 0x000000ff0800720c */ /* 0x000fc80003f25270 */
[----:B------:R-:W0:Y:S02]  /*16290*/  SHFL.UP PT, R14, R2, 0x1, RZ ;  /* 0x04200000020e7989 */ /* 0x000e2400000e00ff */
[----:B0-----:R-:W-:-:S05]  /*162a0*/  SEL R5, R14, RZ, P1 ;  /* 0x000000ff0e057207 */ /* 0x001fca0000800000 */
[----:B------:R-:W-:-:S05]  /*162b0*/  IMAD.IADD R5, R2, 0x1, R5 ;  /* 0x0000000102057824 */ /* 0x000fca00078e0205 */
        /* <DEDUP_REMOVED lines=12> */
[----:B------:R0:W1:Y:S02]  /*16380*/  SHFL.IDX PT, R14, R3, 0x1f, 0x1f ;  /* 0x03e01f00030e7f89 */ /* 0x00006400000e0000 */
.L_x_952:
[----:B------:R-:W-:Y:S02]  /*16390*/  ULDC UR4, c[0x0][0xc38] ;  /* 0x00030e0000047ab9 */ /* 0x000fe40000000800 */
[----:B------:R-:W-:-:S04]  /*163a0*/  IMAD.U32 R16, RZ, RZ, UR4 ;  /* 0x00000004ff107e24 */ /* 0x000fc8000f8e00ff */
[----:B-1----:R-:W-:-:S04]  /*163b0*/  IMAD R5, R14, R16, RZ ;  /* 0x000000100e057224 */ /* 0x002fc800078e02ff */
[----:B------:R-:W-:-:S05]  /*163c0*/  IMAD.IADD R4, R4, 0x1, R5 ;  /* 0x0000000104047824 */ /* 0x000fca00078e0205 */
[----:B------:R-:W-:-:S13]  /*163d0*/  ISETP.GT.AND P6, PT, R4, R0, PT ;  /* 0x000000000400720c */ /* 0x000fda0003fc4270 */
[----:B------:R-:W-:Y:S05]  /*163e0*/  @P6 BRA `(.L_x_823) ;  /* 0x00000000009c6947 */ /* 0x000fea0003800000 */
.L_x_828:
[----:B------:R-:W1:Y:S01]  /*163f0*/  LDC R6, c[0x0][0xc3c] ;  /* 0x00030f00ff067b82 */ /* 0x000e620000000800 */
[----:B------:R-:W-:-:S05]  /*16400*/  VIADD R19, R19, 0x1f ;  /* 0x0000001f13137836 */ /* 0x000fca0000000000 */
[----:B-1----:R-:W-:-:S13]  /*16410*/  ISETP.GE.AND P6, PT, R19, R6, PT ;  /* 0x000000061300720c */ /* 0x002fda0003fc6270 */
[----:B------:R-:W-:Y:S05]  /*16420*/  @P6 BRA `(.L_x_824) ;  /* 0x0000000400446947 */ /* 0x000fea0003800000 */
[----:B------:R-:W1:Y:S01]  /*16430*/  S2R R2, SR_TID.X ;  /* 0x0000000000027919 */ /* 0x000e620000002100 */
[----:B------:R-:W-:Y:S01]  /*16440*/  BSSY B0, `(.L_x_825) ;  /* 0x0000009000007945 */ /* 0x000fe20003800000 */
[----:B-1----:R-:W-:-:S05]  /*16450*/  LOP3.LUT R2, R2, 0x1f, RZ, 0xc0, !PT ;  /* 0x0000001f02027812 */ /* 0x002fca00078ec0ff */
[----:B------:R-:W-:Y:S02]  /*16460*/  IMAD.IADD R5, R19, 0x1, R2 ;  /* 0x0000000113057824 */ /* 0x000fe400078e0202 */
[----:B------:R-:W-:-:S03]  /*16470*/  IMAD.MOV.U32 R2, RZ, RZ, RZ ;  /* 0x000000ffff027224 */ /* 0x000fc600078e00ff */
[----:B------:R-:W-:-:S13]  /*16480*/  ISETP.GE.OR P6, PT, R5, R6, !P0 ;  /* 0x000000060500720c */ /* 0x000fda00047c6670 */
[----:B------:R-:W-:Y:S05]  /*16490*/  @P6 BRA `(.L_x_826) ;  /* 0x00000000000c6947 */ /* 0x000fea0003800000 */
[----:B0-----:R-:W0:Y:S02]  /*164a0*/  LDC.64 R2, c[0x0][0xc80] ;  /* 0x00032000ff027b82 */ /* 0x001e240000000a00 */
[----:B0-----:R-:W-:-:S06]  /*164b0*/  IMAD.WIDE R2, R5, 0x4, R2 ;  /* 0x0000000405027825 */ /* 0x001fcc00078e0202 */
[----:B------:R1:W5:Y:S02]  /*164c0*/  LDG.E R2, desc[UR40][R2.64] ;  /* 0x0000002802027981 */ /* 0x000364000c1e1900 */
.L_x_826:
[----:B------:R-:W-:Y:S05]  /*164d0*/  BSYNC B0 ;  /* 0x0000000000007941 */ /* 0x000fea0003800000 */
.L_x_825:
[----:B------:R-:W-:-:S03]  /*164e0*/  UMOV UR4, 0xffffffff ;  /* 0xffffffff00047882 */ /* 0x000fc60000000000 */
[----:B------:R-:W-:Y:S05]  /*164f0*/  BRA.DIV UR4, `(.L_x_827) ;  /* 0x0000003e04187947 */ /* 0x000fea000b800000 */
[----:B-----5:R-:W2:Y:S02]  /*16500*/  SHFL.UP PT, R14, R2, 0x1, RZ ;  /* 0x04200000020e7989 */ /* 0x020ea400000e00ff */
[----:B--2---:R-:W-:-:S05]  /*16510*/  SEL R13, R14, RZ, P1 ;  /* 0x000000ff0e0d7207 */ /* 0x004fca0000800000 */
[----:B------:R-:W-:-:S05]  /*16520*/  IMAD.IADD R13, R2, 0x1, R13 ;  /* 0x00000001020d7824 */ /* 0x000fca00078e020d */
[----:B------:R-:W2:Y:S02]  /*16530*/  SHFL.UP PT, R14, R13, 0x2, RZ ;  /* 0x044000000d0e7989 */ /* 0x000ea400000e00ff */
[----:B--2---:R-:W-:-:S05]  /*16540*/  SEL R14, R14, RZ, P2 ;  /* 0x000000ff0e0e7207 */ /* 0x004fca0001000000 */
[----:B01----:R-:W-:-:S05]  /*16550*/  IMAD.IADD R3, R13, 0x1, R14 ;  /* 0x000000010d037824 */ /* 0x003fca00078e020e */
        /* <DEDUP_REMOVED lines=10> */
.L_x_960:
[----:B------:R-:W-:Y:S02]  /*16600*/  ULDC UR4, c[0x0][0xc38] ;  /* 0x00030e0000047ab9 */ /* 0x000fe40000000800 */
[----:B------:R-:W-:-:S04]  /*16610*/  IMAD.U32 R16, RZ, RZ, UR4 ;  /* 0x00000004ff107e24 */ /* 0x000fc8000f8e00ff */
[----:B-1----:R-:W-:-:S04]  /*16620*/  IMAD R5, R14, R16, RZ ;  /* 0x000000100e057224 */ /* 0x002fc800078e02ff */
[----:B------:R-:W-:-:S05]  /*16630*/  IMAD.IADD R4, R5, 0x1, R4 ;  /* 0x0000000105047824 */ /* 0x000fca00078e0204 */
[----:B------:R-:W-:-:S13]  /*16640*/  ISETP.GT.AND P6, PT, R4, R0, PT ;  /* 0x000000000400720c */ /* 0x000fda0003fc4270 */
[----:B------:R-:W-:Y:S05]  /*16650*/  @!P6 BRA `(.L_x_828) ;  /* 0xfffffffc0064e947 */ /* 0x000fea000383ffff */
.L_x_823:
[----:B------:R-:W-:Y:S01]  /*16660*/  IMAD.IADD R5, R4, 0x1, -R5 ;  /* 0x0000000104057824 */ /* 0x000fe200078e0a05 */
[----:B------:R-:W-:-:S03]  /*16670*/  UMOV UR4, 0xffffffff ;  /* 0xffffffff00047882 */ /* 0x000fc60000000000 */
[----:B------:R-:W-:-:S05]  /*16680*/  IMAD R7, R3, R16, R5 ;  /* 0x0000001003077224 */ /* 0x000fca00078e0205 */
[----:B------:R-:W-:Y:S01]  /*16690*/  ISETP.GT.AND P6, PT, R7, R0, PT ;  /* 0x000000000700720c */ /* 0x000fe20003fc4270 */
[----:B------:R-:W-:-:S12]  /*166a0*/  BRA.DIV UR4, `(.L_x_829) ;  /* 0x0000003e04687947 */ /* 0x000fd8000b800000 */
[----:B------:R-:W-:-:S04]  /*166b0*/  VOTE.ANY R6, PT, !P6 ;  /* 0x0000000000067806 */ /* 0x000fc800070e0100 */
[----:B------:R-:W1:Y:S02]  /*166c0*/  POPC R4, R6 ;  /* 0x0000000600047309 */ /* 0x000e640000000000 */
[----:B-1----:R1:W2:Y:S02]  /*166d0*/  SHFL.IDX PT, R17, R2, R4, 0x1f ;  /* 0x00001f0402117589 */ /* 0x0022a400000e0000 */
.L_x_964:
[----:B------:R-:W-:Y:S01]  /*166e0*/  ISETP.NE.AND P0, PT, R6, RZ, PT ;  /* 0x000000ff0600720c */ /* 0x000fe20003f05270 */
[----:B------:R-:W-:-:S12]  /*166f0*/  IMAD.MOV.U32 R14, RZ, RZ, RZ ;  /* 0x000000ffff0e7224 */ /* 0x000fd800078e00ff */
[----:B------:R-:W-:Y:S05]  /*16700*/  @!P0 BRA `(.L_x_830) ;  /* 0x0000000000108947 */ /* 0x000fea0003800000 */
[----:B------:R-:W-:Y:S01]  /*16710*/  UMOV UR4, 0xffffffff ;  /* 0xffffffff00047882 */ /* 0x000fe20000000000 */
[----:B------:R-:W-:Y:S02]  /*16720*/  VIADD R12, R4, 0xffffffff ;  /* 0xffffffff040c7836 */ /* 0x000fe40000000000 */
[----:B------:R-:W-:Y:S05]  /*16730*/  BRA.DIV UR4, `(.L_x_831) ;  /* 0x0000003e048c7947 */ /* 0x000fea000b800000 */
[----:B------:R3:W4:Y:S02]  /*16740*/  SHFL.IDX PT, R14, R3, R12, 0x1f ;  /* 0x00001f0c030e7589 */ /* 0x00072400000e0000 */
.L_x_830:
[----:B--2---:R-:W-:Y:S01]  /*16750*/  IABS R6, R17 ;  /* 0x0000001100067213 */ /* 0x004fe20000000000 */
[----:B----4-:R-:W-:Y:S02]  /*16760*/  IMAD R16, R14, R16, R5 ;  /* 0x000000100e107224 */ /* 0x010fe400078e0205 */
[----:B------:R-:W-:Y:S01]  /*16770*/  IMAD.IADD R19, R4, 0x1, R19 ;  /* 0x0000000104137824 */ /* 0x000fe200078e0213 */
[----:B------:R-:W2:Y:S01]  /*16780*/  I2F.RP R7, R6 ;  /* 0x0000000600077306 */ /* 0x000ea20000209400 */
[----:B------:R-:W-:-:S07]  /*16790*/  IMAD.IADD R0, R0, 0x1, -R16 ;  /* 0x0000000100007824 */ /* 0x000fce00078e0a10 */
[----:B--2---:R-:W1:Y:S02]  /*167a0*/  MUFU.RCP R7, R7 ;  /* 0x0000000700077308 */ /* 0x004e640000001000 */
[----:B-1----:R-:W-:-:S06]  /*167b0*/  VIADD R2, R7, 0xffffffe ;  /* 0x0ffffffe07027836 */ /* 0x002fcc0000000000 */
[----:B0--3--:R0:W1:Y:S02]  /*167c0*/  F2I.FTZ.U32.TRUNC.NTZ R3, R2 ;  /* 0x0000000200037305 */ /* 0x009064000021f000 */
[----:B0-----:R-:W-:Y:S02]  /*167d0*/  IMAD.MOV.U32 R2, RZ, RZ, RZ ;  /* 0x000000ffff027224 */ /* 0x001fe400078e00ff */
[----:B-1----:R-:W-:-:S04]  /*167e0*/  IMAD.MOV R5, RZ, RZ, -R3 ;  /* 0x000000ffff057224 */ /* 0x002fc800078e0a03 */
[----:B------:R-:W-:-:S04]  /*167f0*/  IMAD R5, R5, R6, RZ ;  /* 0x0000000605057224 */ /* 0x000fc800078e02ff */
[----:B------:R-:W-:Y:S01]  /*16800*/  IMAD.HI.U32 R3, R3, R5, R2 ;  /* 0x0000000503037227 */ /* 0x000fe200078e0002 */
[----:B------:R-:W-:Y:S02]  /*16810*/  IABS R5, R17 ;  /* 0x0000001100057213 */ /* 0x000fe40000000000 */
[----:B------:R-:W-:-:S03]  /*16820*/  IABS R2, R0 ;  /* 0x0000000000027213 */ /* 0x000fc60000000000 */
        /* <DEDUP_REMOVED lines=10> */
[----:B------:R-:W-:-:S05]  /*168d0*/  @P0 VIADD R3, R3, 0x1 ;  /* 0x0000000103030836 */ /* 0x000fca0000000000 */
[----:B------:R-:W-:Y:S02]  /*168e0*/  @!P2 IADD3 R3, -R3, RZ, RZ ;  /* 0x000000ff0303a210 */ /* 0x000fe40007ffe1ff */
[----:B------:R-:W-:-:S05]  /*168f0*/  @!P1 LOP3.LUT R3, RZ, R17, RZ, 0x33, !PT ;  /* 0x00000011ff039212 */ /* 0x000fca00078e33ff */
[--C-:B------:R-:W-:Y:S02]  /*16900*/  IMAD.MOV R2, RZ, RZ, -R3.reuse ;  /* 0x000000ffff027224 */ /* 0x100fe400078e0a03 */
[----:B------:R-:W-:Y:S02]  /*16910*/  IMAD.MOV.U32 R18, RZ, RZ, R3 ;  /* 0x000000ffff127224 */ /* 0x000fe400078e0003 */
[----:B------:R-:W-:Y:S01]  /*16920*/  IMAD R17, R17, R2, R0 ;  /* 0x0000000211117224 */ /* 0x000fe200078e0200 */
[----:B------:R-:W-:Y:S06]  /*16930*/  BRA `(.L_x_832) ;  /* 0x00000000001c7947 */ /* 0x000fec0003800000 */
.L_x_824:
[----:B------:R-:W-:Y:S01]  /*16940*/  UMOV UR4, URZ ;  /* 0x0000003f00047c82 */ /* 0x000fe20008000000 */
[----:B------:R-:W-:Y:S01]  /*16950*/  UMOV UR5, URZ ;  /* 0x0000003f00057c82 */ /* 0x000fe20008000000 */
[----:B------:R-:W-:Y:S01]  /*16960*/  ULDC UR6, c[0x0][0xc3c] ;  /* 0x00030f0000067ab9 */ /* 0x000fe20000000800 */
[----:B------:R-:W-:Y:S02]  /*16970*/  IMAD.MOV.U32 R16, RZ, RZ, R0 ;  /* 0x000000ffff107224 */ /* 0x000fe400078e0000 */
[----:B------:R-:W-:Y:S02]  /*16980*/  IMAD.U32 R17, RZ, RZ, UR4 ;  /* 0x00000004ff117e24 */ /* 0x000fe4000f8e00ff */
[----:B------:R-:W-:Y:S02]  /*16990*/  IMAD.U32 R18, RZ, RZ, UR5 ;  /* 0x00000005ff127e24 */ /* 0x000fe4000f8e00ff */
[----:B------:R-:W-:-:S07]  /*169a0*/  IMAD.U32 R19, RZ, RZ, UR6 ;  /* 0x00000006ff137e24 */ /* 0x000fce000f8e00ff */
.L_x_832:
[----:B------:R-:W1:Y:S01]  /*169b0*/  S2R R0, SR_TID.X ;  /* 0x0000000000007919 */ /* 0x000e620000002100 */
[----:B------:R-:W-:Y:S05]  /*169c0*/  WARPSYNC.ALL ;  /* 0x0000000000007948 */ /* 0x000fea0003800000 */
[----:B------:R-:W-:Y:S01]  /*169d0*/  BAR.SYNC.DEFER_BLOCKING 0x4, 0x180 ;  /* 0x0106000000007b1d */ /* 0x000fe20000010000 */
[----:B-1----:R-:W-:-:S04]  /*169e0*/  LOP3.LUT R0, R0, 0x1f, RZ, 0xc0, !PT ;  /* 0x0000001f00007812 */ /* 0x002fc800078ec0ff */
[----:B------:R-:W-:-:S13]  /*169f0*/  ISETP.NE.AND P0, PT, R0, RZ, PT ;  /* 0x000000ff0000720c */ /* 0x000fda0003f05270 */
[----:B0-----:R-:W0:Y:S01]  /*16a00*/  @!P0 S2R R3, SR_CgaCtaId ;  /* 0x0000000000038919 */ /* 0x001e220000008800 */
[----:B------:R-:W-:-:S04]  /*16a10*/  @!P0 MOV R0, 0x400 ;  /* 0x0000040000008802 */ /* 0x000fc80000000f00 */
[----:B0-----:R-:W-:-:S05]  /*16a20*/  @!P0 LEA R23, R3, R0, 0x18 ;  /* 0x0000000003178211 */ /* 0x001fca00078ec0ff */
[----:B------:R0:W-:Y:S01]  /*16a30*/  @!P0 STS.128 [R23+0x28cd0], R16 ;  /* 0x028cd01017008388 */ /* 0x0001e20000000c00 */
[----:B------:R-:W-:Y:S06]  /*16a40*/  BAR.ARV 0x5, 0x180 ;  /* 0x0146000000007b1d */ /* 0x000fec0000002000 */
.L_x_821:
[----:B------:R-:W-:Y:S02]  /*16a50*/  ULDC UR4, c[0x0][0xc3c] ;  /* 0x00030f0000047ab9 */ /* 0x000fe40000000800 */
[----:B----4-:R-:W-:-:S13]  /*16a60*/  ISETP.GE.AND P0, PT, R19, UR4, PT ;  /* 0x0000000413007c0c */ /* 0x010fda000bf06270 */
[----:B------:R-:W-:Y:S05]  /*16a70*/  @!P0 BRA `(.L_x_833) ;  /* 0xffffff9c00ac8947 */ /* 0x000fea000383ffff */
[----:B------:R-:W-:Y:S05]  /*16a80*/  BSYNC B8 ;  /* 0x0000000000087941 */ /* 0x000fea0003800000 */
.L_x_726:
[----:B------:R-:W4:Y:S01]  /*16a90*/  LDL.LU R0, [R1+0x1c] ;  /* 0x00001c0001007983 */ /* 0x000f220000300800 */
[----:B------:R-:W-:Y:S01]  /*16aa0*/  BSSY B0, `(.L_x_834) ;  /* 0x000000b000007945 */ /* 0x000fe20003800000 */
[----:B0-----:R-:W0:Y:S01]  /*16ab0*/  S2R R5, SR_CgaCtaId ;  /* 0x0000000000057919 */ /* 0x001e220000008800 */
[----:B----4-:R-:W-:-:S05]  /*16ac0*/  VIADD R0, R0, 0x1 ;  /* 0x0000000100007836 */ /* 0x010fca0000000000 */
[----:B-1----:R-:W-:-:S04]  /*16ad0*/  LEA.HI R2, R0, R0, RZ, 0x1 ;  /* 0x0000000000027211 */ /* 0x002fc800078f08ff */
[----:B------:R-:W-:Y:S02]  /*16ae0*/  LOP3.LUT R3, R2, 0xfffffffe, RZ, 0xc0, !PT ;  /* 0xfffffffe02037812 */ /* 0x000fe400078ec0ff */
[----:B------:R-:W-:-:S03]  /*16af0*/  MOV R2, 0x400 ;  /* 0x0000040000027802 */ /* 0x000fc60000000f00 */
[----:B------:R-:W-:Y:S01]  /*16b00*/  IMAD.IADD R0, R0, 0x1, -R3 ;  /* 0x0000000100007824 */ /* 0x000fe200078e0a03 */
[----:B0-----:R-:W-:-:S04]  /*16b10*/  LEA R4, R5, R2, 0x18 ;  /* 0x0000000205047211 */ /* 0x001fc800078ec0ff */
[----:B------:R-:W-:-:S04]  /*16b20*/  SHF.L.U32 R0, R0, 0x1f, RZ ;  /* 0x0000001f00007819 */ /* 0x000fc800000006ff */
[----:B------:R-:W0:Y:S02]  /*16b30*/  SYNCS.PHASECHK.TRANS64.TRYWAIT P0, [R4+URZ+0x28c20], R0 ;  /* 0x028c2000040075a7 */ /* 0x000e24000800017f */
[----:B0-----:R-:W-:Y:S05]  /*16b40*/  @!P0 BRA `(.L_x_835) ;  /* 0x0000003800ac8947 */ /* 0x001fea0003800000 */
.L_x_967:
[----:B------:R-:W-:Y:S05]  /*16b50*/  BSYNC B0 ;  /* 0x0000000000007941 */ /* 0x000fea0003800000 */
.L_x_834:
[----:B------:R-:W-:-:S03]  /*16b60*/  UMOV UR4, 0xffffffff ;  /* 0xffffffff00047882 */ /* 0x000fc60000000000 */
[----:B------:R-:W-:Y:S05]  /*16b70*/  BRA.DIV UR4, `(.L_x_836) ;  /* 0x0000003a04b47947 */ /* 0x000fea000b800000 */
[----:B0-----:R-:W0:Y:S02]  /*16b80*/  S2R R0, SR_TID.X ;  /* 0x0000000000007919 */ /* 0x001e240000002100 */
[----:B0-----:R-:W-:-:S04]  /*16b90*/  SHF.R.U32.HI R0, RZ, 0x5, R0 ;  /* 0x00000005ff007819 */ /* 0x001fc80000011600 */
[----:B------:R-:W-:-:S05]  /*16ba0*/  LOP3.LUT R0, R0, 0x3, RZ, 0xc0, !PT ;  /* 0x0000000300007812 */ /* 0x000fca00078ec0ff */
[----:B------:R0:W1:Y:S02]  /*16bb0*/  SHFL.IDX PT, R14, R0, RZ, 0x1f ;  /* 0x00001fff000e7589 */ /* 0x00006400000e0000 */
.L_x_970:
[----:B-1----:R-:W-:-:S13]  /*16bc0*/  ISETP.NE.AND P0, PT, R14, RZ, PT ;  /* 0x000000ff0e00720c */ /* 0x002fda0003f05270 */
[----:B------:R-:W-:Y:S05]  /*16bd0*/  @P0 BRA `(.L_x_588) ;  /* 0x0000000000840947 */ /* 0x000fea0003800000 */
[----:B------:R-:W-:-:S03]  /*16be0*/  UMOV UR4, 0xffffffff ;  /* 0xffffffff00047882 */ /* 0x000fc60000000000 */
[----:B------:R-:W-:Y:S05]  /*16bf0*/  BRA.DIV UR4, `(.L_x_837) ;  /* 0x0000003a04c87947 */ /* 0x000fea000b800000 */
[----:B------:R-:W-:-:S13]  /*16c00*/  ELECT P6, URZ, PT ;  /* 0x00000000003f782f */ /* 0x000fda00038c0000 */
.L_x_973:
[----:B------:R-:W-:Y:S05]  /*16c10*/  @!P6 BRA `(.L_x_588) ;  /* 0x000000000074e947 */ /* 0x000fea0003800000 */
[----:B------:R-:W-:-:S04]  /*16c20*/  LOP3.LUT R37, R37, 0x2, RZ, 0xfc, !PT ;  /* 0x0000000225257812 */ /* 0x000fc800078efcff */
[----:B------:R-:W-:-:S13]  /*16c30*/  ISETP.NE.AND P0, PT, R37, 0x3, PT ;  /* 0x000000032500780c */ /* 0x000fda0003f05270 */
[----:B------:R-:W-:Y:S05]  /*16c40*/  @!P0 BRA `(.L_x_838) ;  /* 0x0000000000048947 */ /* 0x000fea0003800000 */
[----:B------:R-:W-:Y:S01]  /*16c50*/  BPT.TRAP 0x1 ;  /* 0x000000040000795c */ /* 0x000fe20000300000 */
.L_x_838:
[C---:B------:R-:W-:Y:S01]  /*16c60*/  IMAD R5, R25.reuse, 0x8, R4 ;  /* 0x0000000819057824 */ /* 0x040fe200078e0204 */
[----:B0-----:R-:W-:Y:S01]  /*16c70*/  SHF.L.U32 R0, R26, 0x1f, RZ ;  /* 0x0000001f1a007819 */ /* 0x001fe200000006ff */
[----:B------:R-:W-:-:S03]  /*16c80*/  VIADD R25, R25, 0x1 ;  /* 0x0000000119197836 */ /* 0x000fc60000000000 */
[----:B------:R-:W0:Y:S02]  /*16c90*/  SYNCS.PHASECHK.TRANS64.TRYWAIT P1, [R5+URZ+0x28c40], R0 ;  /* 0x028c4000050075a7 */ /* 0x000e24000802017f */
[----:B------:R-:W-:-:S04]  /*16ca0*/  ISETP.NE.AND P2, PT, R25, 0x2, PT ;  /* 0x000000021900780c */ /* 0x000fc80003f45270 */
[----:B------:R-:W-:Y:S01]  /*16cb0*/  SEL R3, RZ, 0x1, P2 ;  /* 0x00000001ff037807 */ /* 0x000fe20001000000 */
[----:B0-----:R-:W-:Y:S08]  /*16cc0*/  @!P1 BRA `(.L_x_839) ;  /* 0x0000003800b49947 */ /* 0x001ff00003800000 */
.L_x_974:
[----:B------:R-:W-:Y:S02]  /*16cd0*/  SEL R25, R25, RZ, P2 ;  /* 0x000000ff19197207 */ /* 0x000fe40001000000 */
[----:B------:R-:W-:Y:S01]  /*16ce0*/  LOP3.LUT R2, R26, R3, RZ, 0x3c, !PT ;  /* 0x000000031a027212 */ /* 0x000fe200078e3cff */
[----:B------:R-:W-:Y:S06]  /*16cf0*/  @!P0 BRA `(.L_x_840) ;  /* 0x0000000000048947 */ /* 0x000fec0003800000 */
[----:B------:R-:W-:Y:S01]  /*16d00*/  BPT.TRAP 0x1 ;  /* 0x000000040000795c */ /* 0x000fe20000300000 */
.L_x_840:
[----:B------:R-:W-:Y:S01]  /*16d10*/  IMAD R25, R25, 0x8, R4 ;  /* 0x0000000819197824 */ /* 0x000fe200078e0204 */
[----:B------:R-:W-:-:S04]  /*16d20*/  SHF.L.U32 R2, R2, 0x1f, RZ ;  /* 0x0000001f02027819 */ /* 0x000fc800000006ff */
[----:B------:R-:W1:Y:S02]  /*16d30*/  SYNCS.PHASECHK.TRANS64.TRYWAIT P1, [R25+URZ+0x28c40], R2 ;  /* 0x028c4002190075a7 */ /* 0x000e64000802017f */
[----:B-1----:R-:W-:Y:S05]  /*16d40*/  @!P1 BRA `(.L_x_841) ;  /* 0x0000003800a89947 */ /* 0x002fea0003800000 */
.L_x_975:
[----:B------:R-:W-:Y:S05]  /*16d50*/  @!P0 BRA `(.L_x_842) ;  /* 0x0000000000048947 */ /* 0x000fea0003800000 */
[----:B------:R-:W-:Y:S01]  /*16d60*/  BPT.TRAP 0x1 ;  /* 0x000000040000795c */ /* 0x000fe20000300000 */
.L_x_842:
[----:B------:R-:W4:Y:S02]  /*16d70*/  SYNCS.PHASECHK.TRANS64.TRYWAIT P1, [R5+URZ+0x28c60], R0 ;  /* 0x028c6000050075a7 */ /* 0x000f24000802017f */
[----:B----4-:R-:W-:Y:S05]  /*16d80*/  @!P1 BRA `(.L_x_843) ;  /* 0x0000003800ac9947 */ /* 0x010fea0003800000 */
.L_x_976:
[----:B------:R-:W-:Y:S05]  /*16d90*/  @!P0 BRA `(.L_x_844) ;  /* 0x0000000000048947 */ /* 0x000fea0003800000 */
[----:B------:R-:W-:Y:S01]  /*16da0*/  BPT.TRAP 0x1 ;  /* 0x000000040000795c */ /* 0x000fe20000300000 */
.L_x_844:
[----:B------:R0:W0:Y:S02]  /*16db0*/  SYNCS.PHASECHK.TRANS64.TRYWAIT P0, [R25+URZ+0x28c60], R2 ;  /* 0x028c6002190075a7 */ /* 0x000024000800017f */
[----:B0-----:R-:W-:Y:S05]  /*16dc0*/  @!P0 NANOSLEEP.SYNCS 0x989680 ;  /* 0x009896800000895d */ /* 0x001fea0003900000 */
[----:B------:R-:W0:Y:S02]  /*16dd0*/  @!P0 SYNCS.PHASECHK.TRANS64 P0, [R25+URZ+0x28c60], R2 ;  /* 0x028c6002190085a7 */ /* 0x000e24000800007f */
[----:B0-----:R-:W-:Y:S05]  /*16de0*/  @!P0 BRA `(.L_x_844) ;  /* 0xfffffffc00f08947 */ /* 0x001fea000383ffff */
.L_x_588:
[----:B------:R-:W-:Y:S05]  /*16df0*/  BSYNC B9 ;  /* 0x0000000000097941 */ /* 0x000fea0003800000 */
.L_x_585:
[----:B------:R-:W-:Y:S05]  /*16e00*/  EXIT ;  /* 0x000000000000794d */ /* 0x000fea0003800000 */
.L_x_604:
[----:B0-----:R0:W1:Y:S02]  /*16e10*/  SYNCS.PHASECHK.TRANS64.TRYWAIT P6, [R63+URZ+0x28c90], R74 ;  /* 0x028c904a3f0075a7 */ /* 0x00106400080c017f */
[----:B-1----:R-:W-:Y:S05]  /*16e20*/  @!P6 NANOSLEEP.SYNCS 0x989680 ;  /* 0x009896800000e95d */ /* 0x002fea0003900000 */
[----:B------:R-:W1:Y:S02]  /*16e30*/  @!P6 SYNCS.PHASECHK.TRANS64 P6, [R63+URZ+0x28c90], R74 ;  /* 0x028c904a3f00e5a7 */ /* 0x000e6400080c007f */
[----:B-1----:R-:W-:Y:S05]  /*16e40*/  @!P6 BRA `(.L_x_604) ;  /* 0xfffffffc00f0e947 */ /* 0x002fea000383ffff */
[----:B------:R-:W-:Y:S05]  /*16e50*/  BRA `(.L_x_845) ;  /* 0xfffffeb800e47947 */ /* 0x000fea000383ffff */
.L_x_605:
        /* <DEDUP_REMOVED lines=8> */
.L_x_847:
[----:B------:R-:W-:Y:S05]  /*16ee0*/  BSYNC B1 ;  /* 0x0000000000017941 */ /* 0x000fea0003800000 */
.L_x_846:
[----:B------:R-:W-:Y:S02]  /*16ef0*/  IMAD.MOV.U32 R13, RZ, RZ, R70 ;  /* 0x000000ffff0d7224 */ /* 0x000fe400078e0046 */
[----:B------:R-:W-:Y:S02]  /*16f00*/  IMAD.MOV.U32 R12, RZ, RZ, RZ ;  /* 0x000000ffff0c7224 */ /* 0x000fe400078e00ff */
[----:B------:R-:W-:Y:S02]  /*16f10*/  IMAD.MOV.U32 R11, RZ, RZ, 0x1c1f ;  /* 0x00001c1fff0b7424 */ /* 0x000fe400078e00ff */
[----:B------:R-:W-:Y:S02]  /*16f20*/  IMAD.MOV.U32 R15, RZ, RZ, -0x1 ;  /* 0xffffffffff0f7424 */ /* 0x000fe400078e00ff */
[----:B------:R-:W-:-:S07]  /*16f30*/  IMAD.MOV.U32 R72, RZ, RZ, R14 ;  /* 0x000000ffff487224 */ /* 0x000fce00078e000e */
[----:B------:R-:W-:Y:S05]  /*16f40*/  WARPSYNC.COLLECTIVE R15, `(.L_x_848) ;  /* 0x000000000f087348 */ /* 0x000fea0003c00000 */
[----:B------:R0:W1:Y:S02]  /*16f50*/  SHFL.IDX P6, R14, R13, R12, R11 ;  /* 0x0000000c0d0e7389 */ /* 0x00006400000c000b */
[----:B01----:R-:W-:Y:S01]  /*16f60*/  ENDCOLLECTIVE ;  /* 0x000000000000791b */ /* 0x003fe20003800000 */
.L_x_848:
[----:B------:R-:W-:Y:S05]  /*16f70*/  BRA `(.L_x_849) ;  /* 0xfffffeb800b07947 */ /* 0x000fea000383ffff */
.L_x_615:
[----:B0-----:R0:W1:Y:S02]  /*16f80*/  SYNCS.PHASECHK.TRANS64.TRYWAIT P6, [R63+URZ+0x28c90], R74 ;  /* 0x028c904a3f0075a7 */ /* 0x00106400080c017f */
[----:B-1----:R-:W-:Y:S05]  /*16f90*/  @!P6 NANOSLEEP.SYNCS 0x989680 ;  /* 0x009896800000e95d */ /* 0x002fea0003900000 */
[----:B------:R-:W1:Y:S02]  /*16fa0*/  @!P6 SYNCS.PHASECHK.TRANS64 P6, [R63+URZ+0x28c90], R74 ;  /* 0x028c904a3f00e5a7 */ /* 0x000e6400080c007f */
[----:B-1----:R-:W-:Y:S05]  /*16fb0*/  @!P6 BRA `(.L_x_615) ;  /* 0xfffffffc00f0e947 */ /* 0x002fea000383ffff */
[----:B------:R-:W-:Y:S05]  /*16fc0*/  BRA `(.L_x_850) ;  /* 0xfffffec400287947 */ /* 0x000fea000383ffff */
.L_x_616:
        /* <DEDUP_REMOVED lines=8> */
.L_x_852:
[----:B------:R-:W-:Y:S05]  /*17050*/  BSYNC B1 ;  /* 0x0000000000017941 */ /* 0x000fea0003800000 */
.L_x_851:
        /* <DEDUP_REMOVED lines=8> */
.L_x_853:
[----:B------:R-:W-:Y:S01]  /*170e0*/  IMAD.MOV.U32 R70, RZ, RZ, R14 ;  /* 0x000000ffff467224 */ /* 0x000fe200078e000e */
[----:B------:R-:W-:Y:S06]  /*170f0*/  BRA `(.L_x_854) ;  /* 0xfffffec000f07947 */ /* 0x000fec000383ffff */
.L_x_621:
[----:B0-----:R0:W1:Y:S02]  /*17100*/  SYNCS.PHASECHK.TRANS64.TRYWAIT P0, [R63+URZ+0x28c90], R74 ;  /* 0x028c904a3f0075a7 */ /* 0x001064000800017f */
[----:B-1----:R-:W-:Y:S05]  /*17110*/  @!P0 NANOSLEEP.SYNCS 0x989680 ;  /* 0x009896800000895d */ /* 0x002fea0003900000 */
[----:B------:R-:W1:Y:S02]  /*17120*/  @!P0 SYNCS.PHASECHK.TRANS64 P0, [R63+URZ+0x28c90], R74 ;  /* 0x028c904a3f0085a7 */ /* 0x000e64000800007f */
[----:B-1----:R-:W-:Y:S05]  /*17130*/  @!P0 BRA `(.L_x_621) ;  /* 0xfffffffc00f08947 */ /* 0x002fea000383ffff */
[----:B------:R-:W-:Y:S05]  /*17140*/  BRA `(.L_x_855) ;  /* 0xfffffec800f07947 */ /* 0x000fea000383ffff */
.L_x_622:
[----:B------:R-:W-:Y:S01]  /*17150*/  BSSY B1, `(.L_x_856) ;  /* 0x0000007000017945 */ /* 0x000fe20003800000 */
[----:B------:R-:W-:Y:S02]  /*17160*/  IMAD.MOV.U32 R12, RZ, RZ, RZ ;  /* 0x000000ffff0c7224 */ /* 0x000fe400078e00ff */
[----:B------:R-:W-:Y:S02]  /*17170*/  IMAD.MOV.U32 R11, RZ, RZ, 0x1c1f ;  /* 0x00001c1fff0b7424 */ /* 0x000fe400078e00ff */
[----:B------:R-:W-:-:S07]  /*17180*/  IMAD.MOV.U32 R15, RZ, RZ, -0x1 ;  /* 0xffffffffff0f7424 */ /* 0x000fce00078e00ff */
[----:B0-----:R-:W-:Y:S05]  /*17190*/  WARPSYNC.COLLECTIVE R15, `(.L_x_857) ;  /* 0x000000000f087348 */ /* 0x001fea0003c00000 */
[----:B------:R1:W2:Y:S02]  /*171a0*/  SHFL.IDX P6, R14, R13, R12, R11 ;  /* 0x0000000c0d0e7389 */ /* 0x0002a400000c000b */
[----:B012---:R-:W-:Y:S01]  /*171b0*/  ENDCOLLECTIVE ;  /* 0x000000000000791b */ /* 0x007fe20003800000 */
.L_x_857:
[----:B------:R-:W-:Y:S05]  /*171c0*/  BSYNC B1 ;  /* 0x0000000000017941 */ /* 0x000fea0003800000 */
.L_x_856:
        /* <DEDUP_REMOVED lines=8> */
.L_x_858:
[----:B------:R-:W-:Y:S05]  /*17250*/  BRA `(.L_x_859) ;  /* 0xfffffecc00187947 */ /* 0x000fea000383ffff */
.L_x_626:
[----:B--2---:R2:W3:Y:S02]  /*17260*/  SYNCS.PHASECHK.TRANS64.TRYWAIT P5, [R63+URZ+0x28cb0], R74 ;  /* 0x028cb04a3f0075a7 */ /* 0x0044e400080a017f */
[----:B---3--:R-:W-:Y:S05]  /*17270*/  @!P5 NANOSLEEP.SYNCS 0x989680 ;  /* 0x009896800000d95d */ /* 0x008fea0003900000 */
[----:B------:R-:W3:Y:S02]  /*17280*/  @!P5 SYNCS.PHASECHK.TRANS64 P5, [R63+URZ+0x28cb0], R74 ;  /* 0x028cb04a3f00d5a7 */ /* 0x000ee400080a007f */
[----:B---3--:R-:W-:Y:S05]  /*17290*/  @!P5 BRA `(.L_x_626) ;  /* 0xfffffffc00f0d947 */ /* 0x008fea000383ffff */
[----:B------:R-:W-:Y:S05]  /*172a0*/  BRA `(.L_x_860) ;  /* 0xfffffecc00a47947 */ /* 0x000fea000383ffff */
.L_x_637:
[----:B0-----:R0:W1:Y:S02]  /*172b0*/  SYNCS.PHASECHK.TRANS64.TRYWAIT P1, [R3+URZ+0x28c50], R6 ;  /* 0x028c5006030075a7 */ /* 0x001064000802017f */
[----:B-1----:R-:W-:Y:S05]  /*172c0*/  @!P1 NANOSLEEP.SYNCS 0x989680 ;  /* 0x009896800000995d */ /* 0x002fea0003900000 */
[----:B------:R-:W1:Y:S02]  /*172d0*/  @!P1 SYNCS.PHASECHK.TRANS64 P1, [R3+URZ+0x28c50], R6 ;  /* 0x028c5006030095a7 */ /* 0x000e64000802007f */
[----:B-1----:R-:W-:Y:S05]  /*172e0*/  @!P1 BRA `(.L_x_637) ;  /* 0xfffffffc00f09947 */ /* 0x002fea000383ffff */
[----:B------:R-:W-:Y:S05]  /*172f0*/  BRA `(.L_x_861) ;  /* 0xfffffedc00807947 */ /* 0x000fea000383ffff */
.L_x_645:
[----:B-1----:R1:W2:Y:S02]  /*17300*/  SYNCS.PHASECHK.TRANS64.TRYWAIT P1, [R3+URZ+0x28c50], R10 ;  /* 0x028c500a030075a7 */ /* 0x0022a4000802017f */
[----:B--2---:R-:W-:Y:S05]  /*17310*/  @!P1 NANOSLEEP.SYNCS 0x989680 ;  /* 0x009896800000995d */ /* 0x004fea0003900000 */
[----:B------:R-:W2:Y:S02]  /*17320*/  @!P1 SYNCS.PHASECHK.TRANS64 P1, [R3+URZ+0x28c50], R10 ;  /* 0x028c500a030095a7 */ /* 0x000ea4000802007f */
[----:B--2---:R-:W-:Y:S05]  /*17330*/  @!P1 BRA `(.L_x_645) ;  /* 0xfffffffc00f09947 */ /* 0x004fea000383ffff */
[----:B------:R-:W-:Y:S05]  /*17340*/  BRA `(.L_x_644) ;  /* 0xfffffee800a47947 */ /* 0x000fea000383ffff */
.L_x_659:
        /* <DEDUP_REMOVED lines=8> */
.L_x_863:
[----:B------:R-:W-:Y:S05]  /*173d0*/  BSYNC B1 ;  /* 0x0000000000017941 */ /* 0x000fea0003800000 */
.L_x_862:
[----:B------:R-:W-:Y:S01]  /*173e0*/  IMAD.MOV.U32 R13, RZ, RZ, R24 ;  /* 0x000000ffff0d7224 */ /* 0x000fe200078e0018 */
[----:B------:R-:W-:Y:S01]  /*173f0*/  MOV R15, 0xffffffff ;  /* 0xffffffff000f7802 */ /* 0x000fe20000000f00 */
[----:B------:R-:W-:Y:S02]  /*17400*/  IMAD.MOV.U32 R12, RZ, RZ, RZ ;  /* 0x000000ffff0c7224 */ /* 0x000fe400078e00ff */
[----:B------:R-:W-:Y:S02]  /*17410*/  IMAD.MOV.U32 R11, RZ, RZ, 0x1c1f ;  /* 0x00001c1fff0b7424 */ /* 0x000fe400078e00ff */
[----:B------:R-:W-:-:S07]  /*17420*/  IMAD.MOV.U32 R3, RZ, RZ, R14 ;  /* 0x000000ffff037224 */ /* 0x000fce00078e000e */
[----:B------:R-:W-:Y:S05]  /*17430*/  WARPSYNC.COLLECTIVE R15, `(.L_x_864) ;  /* 0x000000000f087348 */ /* 0x000fea0003c00000 */
[----:B------:R0:W1:Y:S02]  /*17440*/  SHFL.IDX P6, R14, R13, R12, R11 ;  /* 0x0000000c0d0e7389 */ /* 0x00006400000c000b */
[----:B01----:R-:W-:Y:S01]  /*17450*/  ENDCOLLECTIVE ;  /* 0x000000000000791b */ /* 0x003fe20003800000 */
.L_x_864:
[----:B------:R-:W-:Y:S02]  /*17460*/  IMAD.MOV.U32 R13, RZ, RZ, R29 ;  /* 0x000000ffff0d7224 */ /* 0x000fe400078e001d */
[----:B------:R-:W-:-:S07]  /*17470*/  IMAD.MOV.U32 R0, RZ, RZ, R14 ;  /* 0x000000ffff007224 */ /* 0x000fce00078e000e */
[----:B------:R-:W-:Y:S05]  /*17480*/  WARPSYNC.COLLECTIVE R15, `(.L_x_865) ;  /* 0x000000000f087348 */ /* 0x000fea0003c00000 */
[----:B------:R0:W1:Y:S02]  /*17490*/  SHFL.IDX P6, R14, R13, R12, R11 ;  /* 0x0000000c0d0e7389 */ /* 0x00006400000c000b */
[----:B01----:R-:W-:Y:S01]  /*174a0*/  ENDCOLLECTIVE ;  /* 0x000000000000791b */ /* 0x003fe20003800000 */
.L_x_865:
[----:B------:R-:W-:Y:S02]  /*174b0*/  IMAD.MOV.U32 R13, RZ, RZ, R28 ;  /* 0x000000ffff0d7224 */ /* 0x000fe400078e001c */
[----:B------:R-:W-:-:S07]  /*174c0*/  IMAD.MOV.U32 R5, RZ, RZ, R14 ;  /* 0x000000ffff057224 */ /* 0x000fce00078e000e */
[----:B------:R-:W-:Y:S05]  /*174d0*/  WARPSYNC.COLLECTIVE R15, `(.L_x_866) ;  /* 0x000000000f087348 */ /* 0x000fea0003c00000 */
[----:B------:R0:W1:Y:S02]  /*174e0*/  SHFL.IDX P6, R14, R13, R12, R11 ;  /* 0x0000000c0d0e7389 */ /* 0x00006400000c000b */
[----:B01----:R-:W-:Y:S01]  /*174f0*/  ENDCOLLECTIVE ;  /* 0x000000000000791b */ /* 0x003fe20003800000 */
.L_x_866:
[----:B------:R-:W-:Y:S05]  /*17500*/  BRA `(.L_x_867) ;  /* 0xfffffef800dc7947 */ /* 0x000fea000383ffff */
.L_x_663:
[----:B0-----:R0:W1:Y:S02]  /*17510*/  SYNCS.PHASECHK.TRANS64.TRYWAIT P0, [R2+URZ+0x28c00], R29 ;  /* 0x028c001d020075a7 */ /* 0x001064000800017f */
[----:B-1----:R-:W-:Y:S05]  /*17520*/  @!P0 NANOSLEEP.SYNCS 0x989680 ;  /* 0x009896800000895d */ /* 0x002fea0003900000 */
[----:B------:R-:W1:Y:S02]  /*17530*/  @!P0 SYNCS.PHASECHK.TRANS64 P0, [R2+URZ+0x28c00], R29 ;  /* 0x028c001d020085a7 */ /* 0x000e64000800007f */
[----:B-1----:R-:W-:Y:S05]  /*17540*/  @!P0 BRA `(.L_x_663) ;  /* 0xfffffffc00f08947 */ /* 0x002fea000383ffff */
[----:B------:R-:W-:Y:S05]  /*17550*/  BRA `(.L_x_868) ;  /* 0xfffffefc00f07947 */ /* 0x000fea000383ffff */
.L_x_671:
        /* <DEDUP_REMOVED lines=8> */
.L_x_870:
[----:B------:R-:W-:Y:S05]  /*175e0*/  BSYNC B1 ;  /* 0x0000000000017941 */ /* 0x000fea0003800000 */
.L_x_869:
        /* <DEDUP_REMOVED lines=8> */
.L_x_871:
[----:B------:R-:W-:Y:S02]  /*17670*/  IMAD.MOV.U32 R13, RZ, RZ, R29 ;  /* 0x000000ffff0d7224 */ /* 0x000fe400078e001d */
[----:B------:R-:W-:-:S07]  /*17680*/  IMAD.MOV.U32 R3, RZ, RZ, R14 ;  /* 0x000000ffff037224 */ /* 0x000fce00078e000e */
[----:B------:R-:W-:Y:S05]  /*17690*/  WARPSYNC.COLLECTIVE R15, `(.L_x_872) ;  /* 0x000000000f087348 */ /* 0x000fea0003c00000 */
[----:B------:R0:W1:Y:S02]  /*176a0*/  SHFL.IDX P6, R14, R13, R12, R11 ;  /* 0x0000000c0d0e7389 */ /* 0x00006400000c000b */
[----:B01----:R-:W-:Y:S01]  /*176b0*/  ENDCOLLECTIVE ;  /* 0x000000000000791b */ /* 0x003fe20003800000 */
.L_x_872:
[----:B------:R-:W-:Y:S02]  /*176c0*/  IMAD.MOV.U32 R13, RZ, RZ, R28 ;  /* 0x000000ffff0d7224 */ /* 0x000fe400078e001c */
[----:B------:R-:W-:-:S07]  /*176d0*/  IMAD.MOV.U32 R20, RZ, RZ, R14 ;  /* 0x000000ffff147224 */ /* 0x000fce00078e000e */
[----:B------:R-:W-:Y:S05]  /*176e0*/  WARPSYNC.COLLECTIVE R15, `(.L_x_873) ;  /* 0x000000000f087348 */ /* 0x000fea0003c00000 */
[----:B------:R0:W1:Y:S02]  /*176f0*/  SHFL.IDX P6, R14, R13, R12, R11 ;  /* 0x0000000c0d0e7389 */ /* 0x00006400000c000b */
[----:B01----:R-:W-:Y:S01]  /*17700*/  ENDCOLLECTIVE ;  /* 0x000000000000791b */ /* 0x003fe20003800000 */
.L_x_873:
[----:B------:R-:W-:Y:S05]  /*17710*/  BRA `(.L_x_874) ;  /* 0xffffff0800607947 */ /* 0x000fea000383ffff */
.L_x_675:
[----:B0-----:R0:W1:Y:S02]  /*17720*/  SYNCS.PHASECHK.TRANS64.TRYWAIT P1, [R2+URZ+0x28c00], R27 ;  /* 0x028c001b020075a7 */ /* 0x001064000802017f */
[----:B-1----:R-:W-:Y:S05]  /*17730*/  @!P1 NANOSLEEP.SYNCS 0x989680 ;  /* 0x009896800000995d */ /* 0x002fea0003900000 */
[----:B------:R-:W1:Y:S02]  /*17740*/  @!P1 SYNCS.PHASECHK.TRANS64 P1, [R2+URZ+0x28c00], R27 ;  /* 0x028c001b020095a7 */ /* 0x000e64000802007f */
[----:B-1----:R-:W-:Y:S05]  /*17750*/  @!P1 BRA `(.L_x_675) ;  /* 0xfffffffc00f09947 */ /* 0x002fea000383ffff */
[----:B------:R-:W-:Y:S05]  /*17760*/  BRA `(.L_x_875) ;  /* 0xffffff0c00407947 */ /* 0x000fea000383ffff */
.L_x_681:
[----:B0-----:R0:W1:Y:S02]  /*17770*/  SYNCS.PHASECHK.TRANS64.TRYWAIT P1, [R14+URZ+0x28c30], R15 ;  /* 0x028c300f0e0075a7 */ /* 0x001064000802017f */
[----:B-1----:R-:W-:Y:S05]  /*17780*/  @!P1 NANOSLEEP.SYNCS 0x989680 ;  /* 0x009896800000995d */ /* 0x002fea0003900000 */
[----:B------:R-:W1:Y:S02]  /*17790*/  @!P1 SYNCS.PHASECHK.TRANS64 P1, [R14+URZ+0x28c30], R15 ;  /* 0x028c300f0e0095a7 */ /* 0x000e64000802007f */
[----:B-1----:R-:W-:Y:S05]  /*177a0*/  @!P1 BRA `(.L_x_681) ;  /* 0xfffffffc00f09947 */ /* 0x002fea000383ffff */
[----:B------:R-:W-:Y:S05]  /*177b0*/  BRA `(.L_x_680) ;  /* 0xffffff1800747947 */ /* 0x000fea000383ffff */
.L_x_687:
[----:B--2---:R2:W3:Y:S02]  /*177c0*/  SYNCS.PHASECHK.TRANS64.TRYWAIT P1, [R14+URZ+0x28c50], R15 ;  /* 0x028c500f0e0075a7 */ /* 0x0044e4000802017f */
[----:B---3--:R-:W-:Y:S05]  /*177d0*/  @!P1 NANOSLEEP.SYNCS 0x989680 ;  /* 0x009896800000995d */ /* 0x008fea0003900000 */
[----:B------:R-:W3:Y:S02]  /*177e0*/  @!P1 SYNCS.PHASECHK.TRANS64 P1, [R14+URZ+0x28c50], R15 ;  /* 0x028c500f0e0095a7 */ /* 0x000ee4000802007f */
[----:B---3--:R-:W-:Y:S05]  /*177f0*/  @!P1 BRA `(.L_x_687) ;  /* 0xfffffffc00f09947 */ /* 0x008fea000383ffff */
[----:B------:R-:W-:Y:S05]  /*17800*/  BRA `(.L_x_686) ;  /* 0xffffff2800a87947 */ /* 0x000fea000383ffff */
.L_x_695:
[----:B-1----:R1:W2:Y:S02]  /*17810*/  SYNCS.PHASECHK.TRANS64.TRYWAIT P2, [R21+URZ+0x28c30], R14 ;  /* 0x028c300e150075a7 */ /* 0x0022a4000804017f */
[----:B--2---:R-:W-:Y:S05]  /*17820*/  @!P2 NANOSLEEP.SYNCS 0x989680 ;  /* 0x009896800000a95d */ /* 0x004fea0003900000 */
[----:B------:R-:W2:Y:S02]  /*17830*/  @!P2 SYNCS.PHASECHK.TRANS64 P2, [R21+URZ+0x28c30], R14 ;  /* 0x028c300e1500a5a7 */ /* 0x000ea4000804007f */
[----:B--2---:R-:W-:Y:S05]  /*17840*/  @!P2 BRA `(.L_x_695) ;  /* 0xfffffffc00f0a947 */ /* 0x004fea000383ffff */
[----:B------:R-:W-:Y:S05]  /*17850*/  BRA `(.L_x_694) ;  /* 0xffffff2c00c07947 */ /* 0x000fea000383ffff */
.L_x_701:
[----:B----4-:R4:W0:Y:S02]  /*17860*/  SYNCS.PHASECHK.TRANS64.TRYWAIT P2, [R21+URZ+0x28c50], R14 ;  /* 0x028c500e150075a7 */ /* 0x010824000804017f */
[----:B0-----:R-:W-:Y:S05]  /*17870*/  @!P2 NANOSLEEP.SYNCS 0x989680 ;  /* 0x009896800000a95d */ /* 0x001fea0003900000 */
[----:B------:R-:W0:Y:S02]  /*17880*/  @!P2 SYNCS.PHASECHK.TRANS64 P2, [R21+URZ+0x28c50], R14 ;  /* 0x028c500e1500a5a7 */ /* 0x000e24000804007f */
[----:B0-----:R-:W-:Y:S05]  /*17890*/  @!P2 BRA `(.L_x_701) ;  /* 0xfffffffc00f0a947 */ /* 0x001fea000383ffff */
[----:B------:R-:W-:Y:S05]  /*178a0*/  BRA `(.L_x_700) ;  /* 0xffffff4400207947 */ /* 0x000fea000383ffff */
.L_x_732:
[----:B0-----:R-:W0:Y:S01]  /*178b0*/  S2R R8, SR_TID.X ;  /* 0x0000000000087919 */ /* 0x001e220000002100 */
[----:B------:R-:W-:Y:S01]  /*178c0*/  BSSY B1, `(.L_x_876) ;  /* 0x000000a000017945 */ /* 0x000fe20003800000 */
[----:B------:R-:W-:Y:S02]  /*178d0*/  IMAD.MOV.U32 R12, RZ, RZ, RZ ;  /* 0x000000ffff0c7224 */ /* 0x000fe400078e00ff */
[----:B------:R-:W-:Y:S02]  /*178e0*/  IMAD.MOV.U32 R11, RZ, RZ, 0x1f ;  /* 0x0000001fff0b7424 */ /* 0x000fe400078e00ff */
[----:B------:R-:W-:Y:S01]  /*178f0*/  IMAD.MOV.U32 R15, RZ, RZ, -0x1 ;  /* 0xffffffffff0f7424 */ /* 0x000fe200078e00ff */
[----:B0-----:R-:W-:-:S04]  /*17900*/  SHF.R.U32.HI R8, RZ, 0x5, R8 ;  /* 0x00000005ff087819 */ /* 0x001fc80000011608 */
[----:B------:R-:W-:-:S05]  /*17910*/  LOP3.LUT R8, R8, 0x3, RZ, 0xc0, !PT ;  /* 0x0000000308087812 */ /* 0x000fca00078ec0ff */
[----:B------:R-:W-:-:S07]  /*17920*/  IMAD.MOV.U32 R13, RZ, RZ, R8 ;  /* 0x000000ffff0d7224 */ /* 0x000fce00078e0008 */
[----:B------:R-:W-:Y:S05]  /*17930*/  WARPSYNC.COLLECTIVE R15, `(.L_x_877) ;  /* 0x000000000f087348 */ /* 0x000fea0003c00000 */
[----:B------:R0:W1:Y:S02]  /*17940*/  SHFL.IDX P6, R14, R13, R12, R11 ;  /* 0x0000000c0d0e7389 */ /* 0x00006400000c000b */
[----:B01----:R-:W-:Y:S01]  /*17950*/  ENDCOLLECTIVE ;  /* 0x000000000000791b */ /* 0x003fe20003800000 */
.L_x_877:
[----:B------:R-:W-:Y:S05]  /*17960*/  BSYNC B1 ;  /* 0x0000000000017941 */ /* 0x000fea0003800000 */
.L_x_876:
[----:B------:R-:W-:Y:S05]  /*17970*/  BRA `(.L_x_878) ;  /* 0xffffff9400907947 */ /* 0x000fea000383ffff */
.L_x_734:
[----:B------:R-:W-:Y:S01]  /*17980*/  BSSY B1, `(.L_x_879) ;  /* 0x0000006000017945 */ /* 0x000fe20003800000 */
[----:B------:R-:W-:-:S07]  /*17990*/  IMAD.MOV.U32 R15, RZ, RZ, -0x1 ;  /* 0xffffffffff0f7424 */ /* 0x000fce00078e00ff */
[----:B01----:R-:W-:Y:S05]  /*179a0*/  WARPSYNC.COLLECTIVE R15, `(.L_x_880) ;  /* 0x000000000f0c7348 */ /* 0x003fea0003c00000 */
[----:B------:R-:W-:Y:S02]  /*179b0*/  ELECT P6, UR62, PT ;  /* 0x00000000003e782f */ /* 0x000fe400038c0000 */
[----:B------:R-:W-:Y:S01]  /*179c0*/  MOV R14, UR62 ;  /* 0x0000003e000e7c02 */ /* 0x000fe20008000f00 */
[----:B01----:R-:W-:Y:S10]  /*179d0*/  ENDCOLLECTIVE ;  /* 0x000000000000791b */ /* 0x003ff40003800000 */
.L_x_880:
[----:B------:R-:W-:Y:S05]  /*179e0*/  BSYNC B1 ;  /* 0x0000000000017941 */ /* 0x000fea0003800000 */
.L_x_879:
[----:B------:R-:W-:Y:S05]  /*179f0*/  BRA `(.L_x_733) ;  /* 0xffffff9400887947 */ /* 0x000fea000383ffff */
.L_x_736:
[----:B-1----:R1:W2:Y:S02]  /*17a00*/  SYNCS.PHASECHK.TRANS64.TRYWAIT P0, [R23+URZ+0x28c20], R3 ;  /* 0x028c2003170075a7 */ /* 0x0022a4000800017f */
[----:B--2---:R-:W-:Y:S05]  /*17a10*/  @!P0 NANOSLEEP.SYNCS 0x989680 ;  /* 0x009896800000895d */ /* 0x004fea0003900000 */
[----:B------:R-:W2:Y:S02]  /*17a20*/  @!P0 SYNCS.PHASECHK.TRANS64 P0, [R23+URZ+0x28c20], R3 ;  /* 0x028c2003170085a7 */ /* 0x000ea4000800007f */
[----:B--2---:R-:W-:Y:S05]  /*17a30*/  @!P0 BRA `(.L_x_736) ;  /* 0xfffffffc00f08947 */ /* 0x004fea000383ffff */
[----:B------:R-:W-:Y:S05]  /*17a40*/  BRA `(.L_x_881) ;  /* 0xffffff9400987947 */ /* 0x000fea000383ffff */
.L_x_740:
[----:B-1----:R1:W2:Y:S02]  /*17a50*/  SYNCS.PHASECHK.TRANS64.TRYWAIT P0, [R3+URZ+0x28ca0], R6 ;  /* 0x028ca006030075a7 */ /* 0x0022a4000800017f */
[----:B--2---:R-:W-:Y:S05]  /*17a60*/  @!P0 NANOSLEEP.SYNCS 0x989680 ;  /* 0x009896800000895d */ /* 0x004fea0003900000 */
[----:B------:R-:W2:Y:S02]  /*17a70*/  @!P0 SYNCS.PHASECHK.TRANS64 P0, [R3+URZ+0x28ca0], R6 ;  /* 0x028ca006030085a7 */ /* 0x000ea4000800007f */
[----:B--2---:R-:W-:Y:S05]  /*17a80*/  @!P0 BRA `(.L_x_740) ;  /* 0xfffffffc00f08947 */ /* 0x004fea000383ffff */
[----:B------:R-:W-:Y:S05]  /*17a90*/  BRA `(.L_x_882) ;  /* 0xffffff9400b07947 */ /* 0x000fea000383ffff */
.L_x_745:
[----:B0-----:R0:W2:Y:S02]  /*17aa0*/  SYNCS.PHASECHK.TRANS64.TRYWAIT P0, [R3+URZ+0x28cc0], R6 ;  /* 0x028cc006030075a7 */ /* 0x0010a4000800017f */
[----:B--2---:R-:W-:Y:S05]  /*17ab0*/  @!P0 NANOSLEEP.SYNCS 0x989680 ;  /* 0x009896800000895d */ /* 0x004fea0003900000 */
[----:B------:R-:W2:Y:S02]  /*17ac0*/  @!P0 SYNCS.PHASECHK.TRANS64 P0, [R3+URZ+0x28cc0], R6 ;  /* 0x028cc006030085a7 */ /* 0x000ea4000800007f */
[----:B--2---:R-:W-:Y:S05]  /*17ad0*/  @!P0 BRA `(.L_x_745) ;  /* 0xfffffffc00f08947 */ /* 0x004fea000383ffff */
[----:B------:R-:W-:Y:S05]  /*17ae0*/  BRA `(.L_x_883) ;  /* 0xffffff98002c7947 */ /* 0x000fea000383ffff */
.L_x_759:
[----:B-1----:R1:W2:Y:S02]  /*17af0*/  SYNCS.PHASECHK.TRANS64.TRYWAIT P1, [R6+URZ+0x28ca0], R2 ;  /* 0x028ca002060075a7 */ /* 0x0022a4000802017f */
[----:B--2---:R-:W-:Y:S05]  /*17b00*/  @!P1 NANOSLEEP.SYNCS 0x989680 ;  /* 0x009896800000995d */ /* 0x004fea0003900000 */
[----:B------:R-:W2:Y:S02]  /*17b10*/  @!P1 SYNCS.PHASECHK.TRANS64 P1, [R6+URZ+0x28ca0], R2 ;  /* 0x028ca002060095a7 */ /* 0x000ea4000802007f */
[----:B--2---:R-:W-:Y:S05]  /*17b20*/  @!P1 BRA `(.L_x_759) ;  /* 0xfffffffc00f09947 */ /* 0x004fea000383ffff */
[----:B------:R-:W-:Y:S05]  /*17b30*/  BRA `(.L_x_884) ;  /* 0xffffffa000907947 */ /* 0x000fea000383ffff */
.L_x_764:
[----:B0-----:R0:W2:Y:S02]  /*17b40*/  SYNCS.PHASECHK.TRANS64.TRYWAIT P1, [R6+URZ+0x28cc0], R2 ;  /* 0x028cc002060075a7 */ /* 0x0010a4000802017f */
[----:B--2---:R-:W-:Y:S05]  /*17b50*/  @!P1 NANOSLEEP.SYNCS 0x989680 ;  /* 0x009896800000995d */ /* 0x004fea0003900000 */
[----:B------:R-:W2:Y:S02]  /*17b60*/  @!P1 SYNCS.PHASECHK.TRANS64 P1, [R6+URZ+0x28cc0], R2 ;  /* 0x028cc002060095a7 */ /* 0x000ea4000802007f */
[----:B--2---:R-:W-:Y:S05]  /*17b70*/  @!P1 BRA `(.L_x_764) ;  /* 0xfffffffc00f09947 */ /* 0x004fea000383ffff */
[----:B------:R-:W-:Y:S05]  /*17b80*/  BRA `(.L_x_885) ;  /* 0xffffffa400087947 */ /* 0x000fea000383ffff */
.L_x_784:
[----:B------:R-:W0:Y:S01]  /*17b90*/  S2R R11, SR_TID.X ;  /* 0x00000000000b7919 */ /* 0x000e220000002100 */
[----:B------:R-:W-:Y:S01]  /*17ba0*/  BSSY B0, `(.L_x_886) ;  /* 0x000000a000007945 */ /* 0x000fe20003800000 */
[----:B------:R-:W-:Y:S02]  /*17bb0*/  IMAD.MOV.U32 R12, RZ, RZ, RZ ;  /* 0x000000ffff0c7224 */ /* 0x000fe400078e00ff */
[----:B------:R-:W-:Y:S01]  /*17bc0*/  IMAD.MOV.U32 R15, RZ, RZ, -0x1 ;  /* 0xffffffffff0f7424 */ /* 0x000fe200078e00ff */
[----:B0-----:R-:W-:-:S04]  /*17bd0*/  SHF.R.U32.HI R11, RZ, 0x5, R11 ;  /* 0x00000005ff0b7819 */ /* 0x001fc8000001160b */
[----:B------:R-:W-:-:S05]  /*17be0*/  LOP3.LUT R11, R11, 0x3, RZ, 0xc0, !PT ;  /* 0x000000030b0b7812 */ /* 0x000fca00078ec0ff */
[----:B------:R-:W-:Y:S02]  /*17bf0*/  IMAD.MOV.U32 R13, RZ, RZ, R11 ;  /* 0x000000ffff0d7224 */ /* 0x000fe400078e000b */
[----:B------:R-:W-:-:S07]  /*17c00*/  IMAD.MOV.U32 R11, RZ, RZ, 0x1f ;  /* 0x0000001fff0b7424 */ /* 0x000fce00078e00ff */
[----:B-----5:R-:W-:Y:S05]  /*17c10*/  WARPSYNC.COLLECTIVE R15, `(.L_x_887) ;  /* 0x000000000f087348 */ /* 0x020fea0003c00000 */
[----:B------:R0:W1:Y:S02]  /*17c20*/  SHFL.IDX P6, R14, R13, R12, R11 ;  /* 0x0000000c0d0e7389 */ /* 0x00006400000c000b */
[----:B01---5:R-:W-:Y:S01]  /*17c30*/  ENDCOLLECTIVE ;  /* 0x000000000000791b */ /* 0x023fe20003800000 */
.L_x_887:
[----:B------:R-:W-:Y:S05]  /*17c40*/  BSYNC B0 ;  /* 0x0000000000007941 */ /* 0x000fea0003800000 */
.L_x_886:
[----:B------:R-:W-:Y:S05]  /*17c50*/  BRA `(.L_x_888) ;  /* 0xffffffb400e47947 */ /* 0x000fea000383ffff */
.L_x_787:
[----:B0-----:R0:W1:Y:S02]  /*17c60*/  SYNCS.PHASECHK.TRANS64.TRYWAIT P0, [R27+URZ+0x28c40], R0 ;  /* 0x028c40001b0075a7 */ /* 0x001064000800017f */
[----:B-1----:R-:W-:Y:S05]  /*17c70*/  @!P0 NANOSLEEP.SYNCS 0x989680 ;  /* 0x009896800000895d */ /* 0x002fea0003900000 */
[----:B------:R-:W1:Y:S02]  /*17c80*/  @!P0 SYNCS.PHASECHK.TRANS64 P0, [R27+URZ+0x28c40], R0 ;  /* 0x028c40001b0085a7 */ /* 0x000e64000800007f */
[----:B-1----:R-:W-:Y:S05]  /*17c90*/  @!P0 BRA `(.L_x_787) ;  /* 0xfffffffc00f08947 */ /* 0x002fea000383ffff */
[----:B------:R-:W-:Y:S05]  /*17ca0*/  BRA `(.L_x_889) ;  /* 0xffffffb800147947 */ /* 0x000fea000383ffff */
.L_x_788:
        /* <DEDUP_REMOVED lines=8> */
.L_x_891:
[----:B------:R-:W-:Y:S05]  /*17d30*/  BSYNC B0 ;  /* 0x0000000000007941 */ /* 0x000fea0003800000 */
.L_x_890:
[----:B------:R-:W-:Y:S02]  /*17d40*/  IMAD.MOV.U32 R13, RZ, RZ, R0 ;  /* 0x000000ffff0d7224 */ /* 0x000fe400078e0000 */
[----:B------:R-:W-:Y:S02]  /*17d50*/  IMAD.MOV.U32 R12, RZ, RZ, RZ ;  /* 0x000000ffff0c7224 */ /* 0x000fe400078e00ff */
[----:B------:R-:W-:Y:S02]  /*17d60*/  IMAD.MOV.U32 R11, RZ, RZ, 0x181f ;  /* 0x0000181fff0b7424 */ /* 0x000fe400078e00ff */
[----:B------:R-:W-:Y:S02]  /*17d70*/  IMAD.MOV.U32 R15, RZ, RZ, -0x1 ;  /* 0xffffffffff0f7424 */ /* 0x000fe400078e00ff */
[----:B------:R-:W-:Y:S02]  /*17d80*/  IMAD.MOV.U32 R2, RZ, RZ, R14 ;  /* 0x000000ffff027224 */ /* 0x000fe400078e000e */
[----:B------:R-:W-:-:S07]  /*17d90*/  @P0 IMAD R6, R5, 0x2, R23 ;  /* 0x0000000205060824 */ /* 0x000fce00078e0217 */
[----:B------:R-:W-:Y:S05]  /*17da0*/  WARPSYNC.COLLECTIVE R15, `(.L_x_892) ;  /* 0x000000000f087348 */ /* 0x000fea0003c00000 */
[----:B------:R0:W1:Y:S02]  /*17db0*/  SHFL.IDX P6, R14, R13, R12, R11 ;  /* 0x0000000c0d0e7389 */ /* 0x00006400000c000b */
[----:B01----:R-:W-:Y:S01]  /*17dc0*/  ENDCOLLECTIVE ;  /* 0x000000000000791b */ /* 0x003fe20003800000 */
.L_x_892:
[----:B------:R-:W-:Y:S02]  /*17dd0*/  IMAD.MOV.U32 R13, RZ, RZ, R4 ;  /* 0x000000ffff0d7224 */ /* 0x000fe400078e0004 */
[----:B------:R-:W-:Y:S02]  /*17de0*/  IMAD.MOV.U32 R12, RZ, RZ, 0x1 ;  /* 0x00000001ff0c7424 */ /* 0x000fe400078e00ff */
[----:B------:R-:W-:-:S07]  /*17df0*/  IMAD.MOV.U32 R3, RZ, RZ, R14 ;  /* 0x000000ffff037224 */ /* 0x000fce00078e000e */
[----:B------:R-:W-:Y:S05]  /*17e00*/  WARPSYNC.COLLECTIVE R15, `(.L_x_893) ;  /* 0x000000000f087348 */ /* 0x000fea0003c00000 */
[----:B------:R0:W1:Y:S02]  /*17e10*/  SHFL.IDX P6, R14, R13, R12, R11 ;  /* 0x0000000c0d0e7389 */ /* 0x00006400000c000b */
[----:B01----:R-:W-:Y:S01]  /*17e20*/  ENDCOLLECTIVE ;  /* 0x000000000000791b */ /* 0x003fe20003800000 */
.L_x_893:
        /* <DEDUP_REMOVED lines=15> */
.L_x_894:
[----:B------:R-:W-:Y:S02]  /*17f20*/  @P0 IMAD R6, R5, 0x2, R23 ;  /* 0x0000000205060824 */ /* 0x000fe400078e0217 */
[----:B------:R-:W-:Y:S02]  /*17f30*/  IMAD.MOV.U32 R13, RZ, RZ, R4 ;  /* 0x000000ffff0d7224 */ /* 0x000fe400078e0004 */
[----:B------:R-:W-:Y:S02]  /*17f40*/  IMAD.MOV.U32 R12, RZ, RZ, 0x2 ;  /* 0x00000002ff0c7424 */ /* 0x000fe400078e00ff */
[----:B------:R-:W-:-:S07]  /*17f50*/  IMAD.MOV.U32 R3, RZ, RZ, R14 ;  /* 0x000000ffff037224 */ /* 0x000fce00078e000e */
[----:B------:R-:W-:Y:S05]  /*17f60*/  WARPSYNC.COLLECTIVE R15, `(.L_x_895) ;  /* 0x000000000f087348 */ /* 0x000fea0003c00000 */
[----:B------:R0:W1:Y:S02]  /*17f70*/  SHFL.IDX P6, R14, R13, R12, R11 ;  /* 0x0000000c0d0e7389 */ /* 0x00006400000c000b */
[----:B01----:R-:W-:Y:S01]  /*17f80*/  ENDCOLLECTIVE ;  /* 0x000000000000791b */ /* 0x003fe20003800000 */
.L_x_895:
        /* <DEDUP_REMOVED lines=10> */
[----:B------:R-:W-:Y:S02]  /*18030*/  ISETP.GE.AND P0, PT, R31, 0x21, PT ;  /* 0x000000211f00780c */ /* 0x000fe40003f06270 */
[----:B0-----:R-:W-:-:S11]  /*18040*/  MOV R2, R14 ;  /* 0x0000000e00027202 */ /* 0x001fd60000000f00 */
[----:B------:R-:W-:Y:S05]  /*18050*/  WARPSYNC.COLLECTIVE R15, `(.L_x_896) ;  /* 0x000000000f087348 */ /* 0x000fea0003c00000 */
[----:B------:R0:W1:Y:S02]  /*18060*/  SHFL.IDX P6, R14, R13, R12, R11 ;  /* 0x0000000c0d0e7389 */ /* 0x00006400000c000b */
[----:B01----:R-:W-:Y:S01]  /*18070*/  ENDCOLLECTIVE ;  /* 0x000000000000791b */ /* 0x003fe20003800000 */
.L_x_896:
[----:B------:R-:W-:Y:S02]  /*18080*/  @P0 IMAD R6, R5, 0x2, R23 ;  /* 0x0000000205060824 */ /* 0x000fe400078e0217 */
[----:B------:R-:W-:Y:S02]  /*18090*/  IMAD.MOV.U32 R13, RZ, RZ, R4 ;  /* 0x000000ffff0d7224 */ /* 0x000fe400078e0004 */
[----:B------:R-:W-:Y:S02]  /*180a0*/  IMAD.MOV.U32 R12, RZ, RZ, 0x3 ;  /* 0x00000003ff0c7424 */ /* 0x000fe400078e00ff */
[----:B------:R-:W-:-:S07]  /*180b0*/  IMAD.MOV.U32 R3, RZ, RZ, R14 ;  /* 0x000000ffff037224 */ /* 0x000fce00078e000e */
[----:B------:R-:W-:Y:S05]  /*180c0*/  WARPSYNC.COLLECTIVE R15, `(.L_x_897) ;  /* 0x000000000f087348 */ /* 0x000fea0003c00000 */
[----:B------:R0:W1:Y:S02]  /*180d0*/  SHFL.IDX P6, R14, R13, R12, R11 ;  /* 0x0000000c0d0e7389 */ /* 0x00006400000c000b */
[----:B01----:R-:W-:Y:S01]  /*180e0*/  ENDCOLLECTIVE ;  /* 0x000000000000791b */ /* 0x003fe20003800000 */
.L_x_897:
        /* <DEDUP_REMOVED lines=10> */
.L_x_898:
[----:B------:R-:W-:Y:S01]  /*18190*/  @!PT LDS RZ, [RZ] ;  /* 0x00000000fffff984 */ /* 0x000fe20000000800 */
[----:B------:R-:W-:Y:S01]  /*181a0*/  @!PT LDS RZ, [RZ] ;  /* 0x00000000fffff984 */ /* 0x000fe20000000800 */
[----:B------:R-:W-:Y:S01]  /*181b0*/  @!PT LDS RZ, [RZ] ;  /* 0x00000000fffff984 */ /* 0x000fe20000000800 */
[----:B------:R0:W-:Y:S01]  /*181c0*/  @P0 LDGSTS.E.BYPASS.LTC128B.128 [R6+0x23400], desc[UR40][R2.64], !P2 ;  /* 0x2340000002060fae */ /* 0x0001e2000d101d68 */
[----:B------:R-:W-:Y:S01]  /*181d0*/  IMAD.MOV.U32 R0, RZ, RZ, R14 ;  /* 0x000000ffff007224 */ /* 0x000fe200078e000e */
[----:B------:R-:W-:Y:S06]  /*181e0*/  BRA `(.L_x_899) ;  /* 0xffffffb400e47947 */ /* 0x000fec000383ffff */
.L_x_793:
[----:B------:R-:W-:Y:S02]  /*181f0*/  IMAD.MOV.U32 R13, RZ, RZ, R2 ;  /* 0x000000ffff0d7224 */ /* 0x000fe400078e0002 */
[----:B------:R-:W-:Y:S02]  /*18200*/  IMAD.MOV.U32 R12, RZ, RZ, RZ ;  /* 0x000000ffff0c7224 */ /* 0x000fe400078e00ff */
[----:B------:R-:W-:Y:S02]  /*18210*/  IMAD.MOV.U32 R11, RZ, RZ, 0x181f ;  /* 0x0000181fff0b7424 */ /* 0x000fe400078e00ff */
[----:B------:R-:W-:Y:S02]  /*18220*/  IMAD.MOV.U32 R15, RZ, RZ, -0x1 ;  /* 0xffffffffff0f7424 */ /* 0x000fe400078e00ff */
[----:B-----5:R-:W-:Y:S02]  /*18230*/  IMAD R3, R20, R7, RZ ;  /* 0x0000000714037224 */ /* 0x020fe400078e02ff */
[----:B------:R-:W-:-:S07]  /*18240*/  IMAD R17, R17, 0x40, R10 ;  /* 0x0000004011117824 */ /* 0x000fce00078e020a */
[----:B------:R-:W-:Y:S05]  /*18250*/  WARPSYNC.COLLECTIVE R15, `(.L_x_900) ;  /* 0x000000000f087348 */ /* 0x000fea0003c00000 */
[----:B------:R0:W1:Y:S02]  /*18260*/  SHFL.IDX P6, R14, R13, R12, R11 ;  /* 0x0000000c0d0e7389 */ /* 0x00006400000c000b */
[----:B01----:R-:W-:Y:S01]  /*18270*/  ENDCOLLECTIVE ;  /* 0x000000000000791b */ /* 0x003fe20003800000 */
.L_x_900:
[C---:B------:R-:W-:Y:S01]  /*18280*/  VIADD R6, R17.reuse, 0x10 ;  /* 0x0000001011067836 */ /* 0x040fe20000000000 */
[----:B------:R-:W-:Y:S01]  /*18290*/  ISETP.GE.AND P0, PT, R17, R3, PT ;  /* 0x000000031100720c */ /* 0x000fe20003f06270 */
[----:B------:R-:W-:Y:S02]  /*182a0*/  IMAD.MOV.U32 R13, RZ, RZ, R0 ;  /* 0x000000ffff0d7224 */ /* 0x000fe400078e0000 */
[----:B------:R-:W-:-:S10]  /*182b0*/  IMAD.MOV.U32 R4, RZ, RZ, R14 ;  /* 0x000000ffff047224 */ /* 0x000fd400078e000e */
[----:B------:R-:W-:Y:S05]  /*182c0*/  WARPSYNC.COLLECTIVE R15, `(.L_x_901) ;  /* 0x000000000f087348 */ /* 0x000fea0003c00000 */
[----:B------:R0:W1:Y:S02]  /*182d0*/  SHFL.IDX P6, R14, R13, R12, R11 ;  /* 0x0000000c0d0e7389 */ /* 0x00006400000c000b */
[----:B01----:R-:W-:Y:S01]  /*182e0*/  ENDCOLLECTIVE ;  /* 0x000000000000791b */ /* 0x003fe20003800000 */
.L_x_901:
[----:B------:R-:W-:Y:S02]  /*182f0*/  IMAD.MOV.U32 R13, RZ, RZ, R2 ;  /* 0x000000ffff0d7224 */ /* 0x000fe400078e0002 */
[----:B------:R-:W-:Y:S02]  /*18300*/  IMAD.MOV.U32 R12, RZ, RZ, 0x1 ;  /* 0x00000001ff0c7424 */ /* 0x000fe400078e00ff */
[----:B------:R-:W-:-:S07]  /*18310*/  IMAD.MOV.U32 R5, RZ, RZ, R14 ;  /* 0x000000ffff057224 */ /* 0x000fce00078e000e */
[----:B------:R-:W-:Y:S05]  /*18320*/  WARPSYNC.COLLECTIVE R15, `(.L_x_902) ;  /* 0x000000000f087348 */ /* 0x000fea0003c00000 */
[----:B------:R0:W1:Y:S02]  /*18330*/  SHFL.IDX P6, R14, R13, R12, R11 ;  /* 0x0000000c0d0e7389 */ /* 0x00006400000c000b */
[----:B01----:R-:W-:Y:S01]  /*18340*/  ENDCOLLECTIVE ;  /* 0x000000000000791b */ /* 0x003fe20003800000 */
.L_x_902:
        /* <DEDUP_REMOVED lines=15> */
.L_x_903:
[----:B------:R-:W-:Y:S02]  /*18440*/  IMAD.MOV.U32 R13, RZ, RZ, R2 ;  /* 0x000000ffff0d7224 */ /* 0x000fe400078e0002 */
[----:B------:R-:W-:Y:S02]  /*18450*/  IMAD.MOV.U32 R12, RZ, RZ, 0x2 ;  /* 0x00000002ff0c7424 */ /* 0x000fe400078e00ff */
[----:B------:R-:W-:-:S07]  /*18460*/  IMAD.MOV.U32 R5, RZ, RZ, R14 ;  /* 0x000000ffff057224 */ /* 0x000fce00078e000e */
[----:B------:R-:W-:Y:S05]  /*18470*/  WARPSYNC.COLLECTIVE R15, `(.L_x_904) ;  /* 0x000000000f087348 */ /* 0x000fea0003c00000 */
[----:B------:R0:W1:Y:S02]  /*18480*/  SHFL.IDX P6, R14, R13, R12, R11 ;  /* 0x0000000c0d0e7389 */ /* 0x00006400000c000b */
[----:B01----:R-:W-:Y:S01]  /*18490*/  ENDCOLLECTIVE ;  /* 0x000000000000791b */ /* 0x003fe20003800000 */
.L_x_904:
        /* <DEDUP_REMOVED lines=16> */
.L_x_905:
[----:B------:R-:W-:Y:S02]  /*185a0*/  IMAD.MOV.U32 R13, RZ, RZ, R2 ;  /* 0x000000ffff0d7224 */ /* 0x000fe400078e0002 */
[----:B------:R-:W-:Y:S02]  /*185b0*/  IMAD.MOV.U32 R12, RZ, RZ, 0x3 ;  /* 0x00000003ff0c7424 */ /* 0x000fe400078e00ff */
[----:B------:R-:W-:-:S07]  /*185c0*/  IMAD.MOV.U32 R5, RZ, RZ, R14 ;  /* 0x000000ffff057224 */ /* 0x000fce00078e000e */
[----:B------:R-:W-:Y:S05]  /*185d0*/  WARPSYNC.COLLECTIVE R15, `(.L_x_906) ;  /* 0x000000000f087348 */ /* 0x000fea0003c00000 */
[----:B------:R0:W1:Y:S02]  /*185e0*/  SHFL.IDX P6, R14, R13, R12, R11 ;  /* 0x0000000c0d0e7389 */ /* 0x00006400000c000b */
[----:B01----:R-:W-:Y:S01]  /*185f0*/  ENDCOLLECTIVE ;  /* 0x000000000000791b */ /* 0x003fe20003800000 */
.L_x_906:
        /* <DEDUP_REMOVED lines=10> */
[----:B0-----:R-:W-:-:S07]  /*186a0*/  IMAD.MOV.U32 R4, RZ, RZ, R14 ;  /* 0x000000ffff047224 */ /* 0x001fce00078e000e */
[----:B------:R-:W-:Y:S05]  /*186b0*/  WARPSYNC.COLLECTIVE R15, `(.L_x_907) ;  /* 0x000000000f087348 */ /* 0x000fea0003c00000 */
[----:B------:R0:W1:Y:S02]  /*186c0*/  SHFL.IDX P6, R14, R13, R12, R11 ;  /* 0x0000000c0d0e7389 */ /* 0x00006400000c000b */
[----:B01----:R-:W-:Y:S01]  /*186d0*/  ENDCOLLECTIVE ;  /* 0x000000000000791b */ /* 0x003fe20003800000 */
.L_x_907:
[----:B------:R-:W-:Y:S01]  /*186e0*/  IMAD.MOV.U32 R0, RZ, RZ, R14 ;  /* 0x000000ffff007224 */ /* 0x000fe200078e000e */
[----:B------:R-:W-:Y:S06]  /*186f0*/  BRA `(.L_x_908) ;  /* 0xffffffbc00147947 */ /* 0x000fec000383ffff */
.L_x_796:
[----:B0-----:R0:W1:Y:S02]  /*18700*/  SYNCS.PHASECHK.TRANS64.TRYWAIT P0, [R23+URZ+0x28c20], R0 ;  /* 0x028c2000170075a7 */ /* 0x001064000800017f */
[----:B-1----:R-:W-:Y:S05]  /*18710*/  @!P0 NANOSLEEP.SYNCS 0x989680 ;  /* 0x009896800000895d */ /* 0x002fea0003900000 */
[----:B------:R-:W1:Y:S02]  /*18720*/  @!P0 SYNCS.PHASECHK.TRANS64 P0, [R23+URZ+0x28c20], R0 ;  /* 0x028c2000170085a7 */ /* 0x000e64000800007f */
[----:B-1----:R-:W-:Y:S05]  /*18730*/  @!P0 BRA `(.L_x_796) ;  /* 0xfffffffc00f08947 */ /* 0x002fea000383ffff */
[----:B------:R-:W-:Y:S05]  /*18740*/  BRA `(.L_x_909) ;  /* 0xffffffbc00707947 */ /* 0x000fea000383ffff */
.L_x_799:
[----:B0-----:R0:W1:Y:S02]  /*18750*/  SYNCS.PHASECHK.TRANS64.TRYWAIT P0, [R27+URZ+0x28c60], R0 ;  /* 0x028c60001b0075a7 */ /* 0x001064000800017f */
[----:B-1----:R-:W-:Y:S05]  /*18760*/  @!P0 NANOSLEEP.SYNCS 0x989680 ;  /* 0x009896800000895d */ /* 0x002fea0003900000 */
[----:B------:R-:W1:Y:S02]  /*18770*/  @!P0 SYNCS.PHASECHK.TRANS64 P0, [R27+URZ+0x28c60], R0 ;  /* 0x028c60001b0085a7 */ /* 0x000e64000800007f */
[----:B-1----:R-:W-:Y:S05]  /*18780*/  @!P0 BRA `(.L_x_799) ;  /* 0xfffffffc00f08947 */ /* 0x002fea000383ffff */
[----:B------:R-:W-:Y:S05]  /*18790*/  BRA `(.L_x_910) ;  /* 0xffffffbc00807947 */ /* 0x000fea000383ffff */
.L_x_800:
        /* <DEDUP_REMOVED lines=8> */
.L_x_912:
[----:B------:R-:W-:Y:S05]  /*18820*/  BSYNC B0 ;  /* 0x0000000000007941 */ /* 0x000fea0003800000 */
.L_x_911:
        /* <DEDUP_REMOVED lines=15> */
.L_x_913:
        /* <DEDUP_REMOVED lines=40> */
.L_x_914:
[----:B------:R-:W-:Y:S02]  /*18ba0*/  IMAD.MOV.U32 R13, RZ, RZ, R5 ;  /* 0x000000ffff0d7224 */ /* 0x000fe400078e0005 */
[----:B------:R-:W-:-:S07]  /*18bb0*/  IMAD.MOV.U32 R3, RZ, RZ, R14 ;  /* 0x000000ffff037224 */ /* 0x000fce00078e000e */
[----:B------:R-:W-:Y:S05]  /*18bc0*/  WARPSYNC.COLLECTIVE R15, `(.L_x_915) ;  /* 0x000000000f087348 */ /* 0x000fea0003c00000 */
[----:B------:R0:W1:Y:S02]  /*18bd0*/  SHFL.IDX P6, R14, R13, R12, R11 ;  /* 0x0000000c0d0e7389 */ /* 0x00006400000c000b */
[----:B01----:R-:W-:Y:S01]  /*18be0*/  ENDCOLLECTIVE ;  /* 0x000000000000791b */ /* 0x003fe20003800000 */
.L_x_915:
        /* <DEDUP_REMOVED lines=29> */
.L_x_916:
[----:B------:R-:W-:Y:S02]  /*18dc0*/  IMAD.MOV.U32 R13, RZ, RZ, R5 ;  /* 0x000000ffff0d7224 */ /* 0x000fe400078e0005 */
[----:B------:R-:W-:-:S07]  /*18dd0*/  IMAD.MOV.U32 R7, RZ, RZ, R14 ;  /* 0x000000ffff077224 */ /* 0x000fce00078e000e */
[----:B------:R-:W-:Y:S05]  /*18de0*/  WARPSYNC.COLLECTIVE R15, `(.L_x_917) ;  /* 0x000000000f087348 */ /* 0x000fea0003c00000 */
[----:B------:R0:W1:Y:S02]  /*18df0*/  SHFL.IDX P6, R14, R13, R12, R11 ;  /* 0x0000000c0d0e7389 */ /* 0x00006400000c000b */
[----:B01----:R-:W-:Y:S01]  /*18e00*/  ENDCOLLECTIVE ;  /* 0x000000000000791b */ /* 0x003fe20003800000 */
.L_x_917:
        /* <DEDUP_REMOVED lines=29> */
.L_x_918:
[----:B------:R-:W-:Y:S02]  /*18fe0*/  IMAD.MOV.U32 R13, RZ, RZ, R5 ;  /* 0x000000ffff0d7224 */ /* 0x000fe400078e0005 */
[----:B------:R-:W-:-:S07]  /*18ff0*/  IMAD.MOV.U32 R6, RZ, RZ, R14 ;  /* 0x000000ffff067224 */ /* 0x000fce00078e000e */
[----:B------:R-:W-:Y:S05]  /*19000*/  WARPSYNC.COLLECTIVE R15, `(.L_x_919) ;  /* 0x000000000f087348 */ /* 0x000fea0003c00000 */
[----:B------:R0:W1:Y:S02]  /*19010*/  SHFL.IDX P6, R14, R13, R12, R11 ;  /* 0x0000000c0d0e7389 */ /* 0x00006400000c000b */
[----:B01----:R-:W-:Y:S01]  /*19020*/  ENDCOLLECTIVE ;  /* 0x000000000000791b */ /* 0x003fe20003800000 */
.L_x_919:
[----:B------:R-:W-:Y:S01]  /*19030*/  IMAD.MOV.U32 R2, RZ, RZ, R14 ;  /* 0x000000ffff027224 */ /* 0x000fe200078e000e */
[----:B------:R-:W-:Y:S06]  /*19040*/  BRA `(.L_x_920) ;  /* 0xffffffbc00187947 */ /* 0x000fec000383ffff */
.L_x_807:
[----:B0-----:R0:W1:Y:S02]  /*19050*/  SYNCS.PHASECHK.TRANS64.TRYWAIT P0, [R6+URZ+0x28c40], R17 ;  /* 0x028c4011060075a7 */ /* 0x001064000800017f */
[----:B-1----:R-:W-:Y:S05]  /*19060*/  @!P0 NANOSLEEP.SYNCS 0x989680 ;  /* 0x009896800000895d */ /* 0x002fea0003900000 */
[----:B------:R-:W1:Y:S02]  /*19070*/  @!P0 SYNCS.PHASECHK.TRANS64 P0, [R6+URZ+0x28c40], R17 ;  /* 0x028c4011060085a7 */ /* 0x000e64000800007f */
[----:B-1----:R-:W-:Y:S05]  /*19080*/  @!P0 BRA `(.L_x_807) ;  /* 0xfffffffc00f08947 */ /* 0x002fea000383ffff */
[----:B------:R-:W-:Y:S05]  /*19090*/  BRA `(.L_x_921) ;  /* 0xffffffc000ac7947 */ /* 0x000fea000383ffff */
.L_x_808:
        /* <DEDUP_REMOVED lines=8> */
.L_x_923:
[----:B------:R-:W-:Y:S05]  /*19120*/  BSYNC B1 ;  /* 0x0000000000017941 */ /* 0x000fea0003800000 */
.L_x_922:
[----:B------:R-:W-:Y:S02]  /*19130*/  IMAD.MOV.U32 R13, RZ, RZ, R20 ;  /* 0x000000ffff0d7224 */ /* 0x000fe400078e0014 */
[----:B------:R-:W-:Y:S02]  /*19140*/  IMAD.MOV.U32 R12, RZ, RZ, RZ ;  /* 0x000000ffff0c7224 */ /* 0x000fe400078e00ff */
[----:B------:R-:W-:Y:S02]  /*19150*/  IMAD.MOV.U32 R11, RZ, RZ, 0x181f ;  /* 0x0000181fff0b7424 */ /* 0x000fe400078e00ff */
[----:B------:R-:W-:Y:S02]  /*19160*/  IMAD.MOV.U32 R15, RZ, RZ, -0x1 ;  /* 0xffffffffff0f7424 */ /* 0x000fe400078e00ff */
[----:B------:R-:W-:Y:S02]  /*19170*/  IMAD.MOV.U32 R3, RZ, RZ, R14 ;  /* 0x000000ffff037224 */ /* 0x000fe400078e000e */
[----:B------:R-:W-:-:S07]  /*19180*/  IMAD R21, R8, 0x2, R23 ;  /* 0x0000000208157824 */ /* 0x000fce00078e0217 */
[----:B------:R-:W-:Y:S05]  /*19190*/  WARPSYNC.COLLECTIVE R15, `(.L_x_924) ;  /* 0x000000000f087348 */ /* 0x000fea0003c00000 */
[----:B------:R0:W1:Y:S02]  /*191a0*/  SHFL.IDX P6, R14, R13, R12, R11 ;  /* 0x0000000c0d0e7389 */ /* 0x00006400000c000b */
[----:B01----:R-:W-:Y:S01]  /*191b0*/  ENDCOLLECTIVE ;  /* 0x000000000000791b */ /* 0x003fe20003800000 */
.L_x_924:
[----:B------:R-:W-:Y:S02]  /*191c0*/  IMAD.MOV.U32 R13, RZ, RZ, R27 ;  /* 0x000000ffff0d7224 */ /* 0x000fe400078e001b */
[----:B------:R-:W-:Y:S02]  /*191d0*/  IMAD.MOV.U32 R12, RZ, RZ, 0x1 ;  /* 0x00000001ff0c7424 */ /* 0x000fe400078e00ff */
[----:B------:R-:W-:-:S07]  /*191e0*/  IMAD.MOV.U32 R2, RZ, RZ, R14 ;  /* 0x000000ffff027224 */ /* 0x000fce00078e000e */
[----:B------:R-:W-:Y:S05]  /*191f0*/  WARPSYNC.COLLECTIVE R15, `(.L_x_925) ;  /* 0x000000000f087348 */ /* 0x000fea0003c00000 */
[----:B------:R0:W1:Y:S02]  /*19200*/  SHFL.IDX P6, R14, R13, R12, R11 ;  /* 0x0000000c0d0e7389 */ /* 0x00006400000c000b */
[----:B01----:R-:W-:Y:S01]  /*19210*/  ENDCOLLECTIVE ;  /* 0x000000000000791b */ /* 0x003fe20003800000 */
.L_x_925:
        /* <DEDUP_REMOVED lines=11> */
.L_x_926:
[----:B------:R-:W-:Y:S02]  /*192d0*/  IMAD.MOV.U32 R13, RZ, RZ, R27 ;  /* 0x000000ffff0d7224 */ /* 0x000fe400078e001b */
[----:B------:R-:W-:Y:S02]  /*192e0*/  IMAD.MOV.U32 R12, RZ, RZ, 0x2 ;  /* 0x00000002ff0c7424 */ /* 0x000fe400078e00ff */
[----:B------:R-:W-:-:S07]  /*192f0*/  IMAD.MOV.U32 R2, RZ, RZ, R14 ;  /* 0x000000ffff027224 */ /* 0x000fce00078e000e */
[----:B------:R-:W-:Y:S05]  /*19300*/  WARPSYNC.COLLECTIVE R15, `(.L_x_927) ;  /* 0x000000000f087348 */ /* 0x000fea0003c00000 */
[----:B------:R0:W1:Y:S02]  /*19310*/  SHFL.IDX P6, R14, R13, R12, R11 ;  /* 0x0000000c0d0e7389 */ /* 0x00006400000c000b */
[----:B01----:R-:W-:Y:S01]  /*19320*/  ENDCOLLECTIVE ;  /* 0x000000000000791b */ /* 0x003fe20003800000 */
.L_x_927:
        /* <DEDUP_REMOVED lines=11> */
.L_x_928:
[----:B------:R-:W-:Y:S02]  /*193e0*/  IMAD.MOV.U32 R13, RZ, RZ, R27 ;  /* 0x000000ffff0d7224 */ /* 0x000fe400078e001b */
[----:B------:R-:W-:Y:S02]  /*193f0*/  IMAD.MOV.U32 R12, RZ, RZ, 0x3 ;  /* 0x00000003ff0c7424 */ /* 0x000fe400078e00ff */
[----:B------:R-:W-:-:S07]  /*19400*/  IMAD.MOV.U32 R2, RZ, RZ, R14 ;  /* 0x000000ffff027224 */ /* 0x000fce00078e000e */
[----:B------:R-:W-:Y:S05]  /*19410*/  WARPSYNC.COLLECTIVE R15, `(.L_x_929) ;  /* 0x000000000f087348 */ /* 0x000fea0003c00000 */
[----:B------:R0:W1:Y:S02]  /*19420*/  SHFL.IDX P6, R14, R13, R12, R11 ;  /* 0x0000000c0d0e7389 */ /* 0x00006400000c000b */
[----:B01----:R-:W-:Y:S01]  /*19430*/  ENDCOLLECTIVE ;  /* 0x000000000000791b */ /* 0x003fe20003800000 */
.L_x_929:
[----:B------:R-:W-:-:S05]  /*19440*/  IADD3 R2, P0, R2, R0, RZ ;  /* 0x0000000002027210 */ /* 0x000fca0007f1e0ff */
[----:B------:R-:W-:-:S05]  /*19450*/  IMAD.X R3, RZ, RZ, R3, P0 ;  /* 0x000000ffff037224 */ /* 0x000fca00000e0603 */
[----:B------:R-:W-:Y:S01]  /*19460*/  @!PT LDS RZ, [RZ] ;  /* 0x00000000fffff984 */ /* 0x000fe20000000800 */
[----:B------:R-:W-:Y:S01]  /*19470*/  @!PT LDS RZ, [RZ] ;  /* 0x00000000fffff984 */ /* 0x000fe20000000800 */
[----:B------:R-:W-:Y:S01]  /*19480*/  @!PT LDS RZ, [RZ] ;  /* 0x00000000fffff984 */ /* 0x000fe20000000800 */
[----:B------:R0:W-:Y:S01]  /*19490*/  LDGSTS.E.BYPASS.LTC128B.128 [R21+0x23400], desc[UR40][R2.64], !P1 ;  /* 0x2340000002157fae */ /* 0x0001e2000c901d68 */
[----:B------:R-:W-:Y:S01]  /*194a0*/  MOV R13, R20 ;  /* 0x00000014000d7202 */ /* 0x000fe20000000f00 */
[----:B------:R-:W-:-:S07]  /*194b0*/  IMAD.MOV.U32 R27, RZ, RZ, R14 ;  /* 0x000000ffff1b7224 */ /* 0x000fce00078e000e */
[----:B0-----:R-:W-:Y:S05]  /*194c0*/  WARPSYNC.COLLECTIVE R15, `(.L_x_930) ;  /* 0x000000000f087348 */ /* 0x001fea0003c00000 */
[----:B------:R1:W2:Y:S02]  /*194d0*/  SHFL.IDX P6, R14, R13, R12, R11 ;  /* 0x0000000c0d0e7389 */ /* 0x0002a400000c000b */
[----:B012---:R-:W-:Y:S01]  /*194e0*/  ENDCOLLECTIVE ;  /* 0x000000000000791b */ /* 0x007fe20003800000 */
.L_x_930:
[----:B------:R-:W-:Y:S01]  /*194f0*/  IMAD.MOV.U32 R2, RZ, RZ, R14 ;  /* 0x000000ffff027224 */ /* 0x000fe200078e000e */
[----:B------:R-:W-:Y:S06]  /*19500*/  BRA `(.L_x_931) ;  /* 0xffffffc0003c7947 */ /* 0x000fec000383ffff */
.L_x_813:
[----:B---3--:R3:W4:Y:S02]  /*19510*/  SYNCS.PHASECHK.TRANS64.TRYWAIT P0, [R6+URZ+0x28c60], R17 ;  /* 0x028c6011060075a7 */ /* 0x008724000800017f */
[----:B----4-:R-:W-:Y:S05]  /*19520*/  @!P0 NANOSLEEP.SYNCS 0x989680 ;  /* 0x009896800000895d */ /* 0x010fea0003900000 */
[----:B------:R-:W4:Y:S02]  /*19530*/  @!P0 SYNCS.PHASECHK.TRANS64 P0, [R6+URZ+0x28c60], R17 ;  /* 0x028c6011060085a7 */ /* 0x000f24000800007f */
[----:B----4-:R-:W-:Y:S05]  /*19540*/  @!P0 BRA `(.L_x_813) ;  /* 0xfffffffc00f08947 */ /* 0x010fea000383ffff */
[----:B------:R-:W-:Y:S05]  /*19550*/  BRA `(.L_x_932) ;  /* 0xffffffc0008c7947 */ /* 0x000fea000383ffff */
.L_x_814:
        /* <DEDUP_REMOVED lines=8> */
.L_x_934:
[----:B------:R-:W-:Y:S05]  /*195e0*/  BSYNC B1 ;  /* 0x0000000000017941 */ /* 0x000fea0003800000 */
.L_x_933:
[----:B------:R-:W-:Y:S01]  /*195f0*/  IMAD.MOV.U32 R13, RZ, RZ, R9 ;  /* 0x000000ffff0d7224 */ /* 0x000fe200078e0009 */
[C---:B------:R-:W-:Y:S01]  /*19600*/  LOP3.LUT P2, RZ, R22.reuse, 0x40, RZ, 0xc0, !PT ;  /* 0x0000004016ff7812 */ /* 0x040fe2000784c0ff */
[----:B------:R-:W-:Y:S01]  /*19610*/  IMAD.MOV.U32 R12, RZ, RZ, RZ ;  /* 0x000000ffff0c7224 */ /* 0x000fe200078e00ff */
[C---:B------:R-:W-:Y:S01]  /*19620*/  LOP3.LUT P1, RZ, R22.reuse, 0x20, RZ, 0xc0, !PT ;  /* 0x0000002016ff7812 */ /* 0x040fe2000782c0ff */
[----:B------:R-:W-:Y:S01]  /*19630*/  IMAD.MOV.U32 R11, RZ, RZ, 0x181f ;  /* 0x0000181fff0b7424 */ /* 0x000fe200078e00ff */
[----:B------:R-:W-:Y:S01]  /*19640*/  LOP3.LUT R22, R22, 0xffffdfff, RZ, 0xc0, !PT ;  /* 0xffffdfff16167812 */ /* 0x000fe200078ec0ff */
[----:B------:R-:W-:Y:S02]  /*19650*/  IMAD.MOV.U32 R15, RZ, RZ, -0x1 ;  /* 0xffffffffff0f7424 */ /* 0x000fe400078e00ff */
[----:B------:R-:W-:Y:S01]  /*19660*/  IMAD.MOV.U32 R3, RZ, RZ, R14 ;  /* 0x000000ffff037224 */ /* 0x000fe200078e000e */
[----:B------:R-:W-:Y:S01]  /*19670*/  @P3 LOP3.LUT R22, R22, 0x2000, RZ, 0xfc, !PT ;  /* 0x0000200016163812 */ /* 0x000fe200078efcff */
[----:B------:R-:W-:-:S07]  /*19680*/  IMAD R17, R17, 0x2, R23 ;  /* 0x0000000211117824 */ /* 0x000fce00078e0217 */
[----:B------:R-:W-:Y:S05]  /*19690*/  WARPSYNC.COLLECTIVE R15, `(.L_x_935) ;  /* 0x000000000f087348 */ /* 0x000fea0003c00000 */
[----:B------:R0:W1:Y:S02]  /*196a0*/  SHFL.IDX P6, R14, R13, R12, R11 ;  /* 0x0000000c0d0e7389 */ /* 0x00006400000c000b */
[----:B01----:R-:W-:Y:S01]  /*196b0*/  ENDCOLLECTIVE ;  /* 0x000000000000791b */ /* 0x003fe20003800000 */
.L_x_935:
[C---:B------:R-:W-:Y:S01]  /*196c0*/  LOP3.LUT P3, RZ, R22.reuse, 0x10, RZ, 0xc0, !PT ;  /* 0x0000001016ff7812 */ /* 0x040fe2000786c0ff */
[----:B------:R-:W-:Y:S02]  /*196d0*/  IMAD.MOV.U32 R13, RZ, RZ, R10 ;  /* 0x000000ffff0d7224 */ /* 0x000fe400078e000a */
[----:B------:R-:W-:Y:S02]  /*196e0*/  IMAD.MOV.U32 R12, RZ, RZ, 0x1 ;  /* 0x00000001ff0c7424 */ /* 0x000fe400078e00ff */
[----:B------:R-:W-:Y:S01]  /*196f0*/  IMAD.MOV.U32 R2, RZ, RZ, R14 ;  /* 0x000000ffff027224 */ /* 0x000fe200078e000e */
[C---:B------:R-:W-:Y:S02]  /*19700*/  LOP3.LUT P6, RZ, R22.reuse, 0x80, RZ, 0xc0, !PT ;  /* 0x0000008016ff7812 */ /* 0x040fe400078cc0ff */
[----:B------:R-:W-:Y:S02]  /*19710*/  LOP3.LUT R22, R22, 0xffff7fff, RZ, 0xc0, !PT ;  /* 0xffff7fff16167812 */ /* 0x000fe400078ec0ff */
[----:B------:R-:W-:-:S03]  /*19720*/  IADD3 R2, P0, R2, R0, RZ ;  /* 0x0000000002027210 */ /* 0x000fc60007f1e0ff */
[----:B------:R-:W-:Y:S02]  /*19730*/  @P3 LOP3.LUT R22, R22, 0x8000, RZ, 0xfc, !PT ;  /* 0x0000800016163812 */ /* 0x000fe400078efcff */
        /* <DEDUP_REMOVED lines=9> */
.L_x_936:
        /* <DEDUP_REMOVED lines=16> */
.L_x_937:
        /* <DEDUP_REMOVED lines=19> */
.L_x_938:
        /* <DEDUP_REMOVED lines=14> */
.L_x_939:
        /* <DEDUP_REMOVED lines=16> */
.L_x_940:
        /* <DEDUP_REMOVED lines=14> */
.L_x_941:
[----:B------:R-:W-:Y:S05]  /*19cc0*/  BRA `(.L_x_942) ;  /* 0xffffffbc00f87947 */ /* 0x000fea000383ffff */
.L_x_822:
[----:B------:R-:W-:Y:S01]  /*19cd0*/  BSSY B0, `(.L_x_943) ;  /* 0x0000008000007945 */ /* 0x000fe20003800000 */
[----:B------:R-:W-:Y:S02]  /*19ce0*/  IMAD.MOV.U32 R13, RZ, RZ, R16 ;  /* 0x000000ffff0d7224 */ /* 0x000fe400078e0010 */
[----:B------:R-:W-:Y:S02]  /*19cf0*/  IMAD.MOV.U32 R12, RZ, RZ, RZ ;  /* 0x000000ffff0c7224 */ /* 0x000fe400078e00ff */
[----:B------:R-:W-:Y:S02]  /*19d00*/  IMAD.MOV.U32 R11, RZ, RZ, 0x1f ;  /* 0x0000001fff0b7424 */ /* 0x000fe400078e00ff */
[----:B------:R-:W-:-:S07]  /*19d10*/  IMAD.MOV.U32 R15, RZ, RZ, -0x1 ;  /* 0xffffffffff0f7424 */ /* 0x000fce00078e00ff */
[----:B-123--:R-:W-:Y:S05]  /*19d20*/  WARPSYNC.COLLECTIVE R15, `(.L_x_944) ;  /* 0x000000000f087348 */ /* 0x00efea0003c00000 */
[----:B------:R0:W4:Y:S02]  /*19d30*/  SHFL.IDX P6, R14, R13, R12, R11 ;  /* 0x0000000c0d0e7389 */ /* 0x00012400000c000b */
[----:B01234-:R-:W-:Y:S01]  /*19d40*/  ENDCOLLECTIVE ;  /* 0x000000000000791b */ /* 0x01ffe20003800000 */
.L_x_944:
[----:B------:R-:W-:Y:S05]  /*19d50*/  BSYNC B0 ;  /* 0x0000000000007941 */ /* 0x000fea0003800000 */
.L_x_943:
[----:B------:R-:W-:Y:S02]  /*19d60*/  IMAD.MOV.U32 R13, RZ, RZ, R16 ;  /* 0x000000ffff0d7224 */ /* 0x000fe400078e0010 */
        /* <DEDUP_REMOVED lines=8> */
.L_x_945:
[----:B------:R-:W-:Y:S02]  /*19df0*/  ULDC UR4, c[0x0][0xc3c] ;  /* 0x00030f0000047ab9 */ /* 0x000fe40000000800 */
[----:B------:R-:W-:-:S13]  /*19e00*/  ISETP.GE.OR P1, PT, R5, UR4, !P0 ;  /* 0x0000000405007c0c */ /* 0x000fda000c726670 */
[----:B------:R-:W0:Y:S01]  /*19e10*/  @!P1 LDC.64 R2, c[0x0][0xc80] ;  /* 0x00032000ff029b82 */ /* 0x000e220000000a00 */
[----:B------:R-:W-:Y:S02]  /*19e20*/  IMAD.MOV.U32 R11, RZ, RZ, RZ ;  /* 0x000000ffff0b7224 */ /* 0x000fe400078e00ff */
[----:B------:R-:W-:Y:S02]  /*19e30*/  IMAD.MOV.U32 R4, RZ, RZ, R14 ;  /* 0x000000ffff047224 */ /* 0x000fe400078e000e */
[----:B0-----:R-:W-:-:S06]  /*19e40*/  @!P1 IMAD.WIDE R2, R5, 0x4, R2 ;  /* 0x0000000405029825 */ /* 0x001fcc00078e0202 */
[----:B------:R0:W2:Y:S01]  /*19e50*/  @!P1 LDG.E R3, desc[UR40][R2.64] ;  /* 0x0000002802039981 */ /* 0x0000a2000c1e1900 */
[C---:B------:R-:W-:Y:S02]  /*19e60*/  ISETP.GE.U32.AND P2, PT, R8.reuse, 0x2, PT ;  /* 0x000000020800780c */ /* 0x040fe40003f46070 */
[C---:B------:R-:W-:Y:S02]  /*19e70*/  ISETP.GE.U32.AND P3, PT, R8.reuse, 0x4, PT ;  /* 0x000000040800780c */ /* 0x040fe40003f66070 */
[C---:B------:R-:W-:Y:S02]  /*19e80*/  ISETP.GE.U32.AND P4, PT, R8.reuse, 0x8, PT ;  /* 0x000000080800780c */ /* 0x040fe40003f86070 */
[C---:B------:R-:W-:Y:S01]  /*19e90*/  ISETP.GE.U32.AND P5, PT, R8.reuse, 0x10, PT ;  /* 0x000000100800780c */ /* 0x040fe20003fa6070 */
[----:B0-----:R-:W-:Y:S02]  /*19ea0*/  IMAD.MOV.U32 R2, RZ, RZ, RZ ;  /* 0x000000ffff027224 */ /* 0x001fe400078e00ff */
[----:B--2---:R-:W-:Y:S01]  /*19eb0*/  @!P1 IMAD.MOV.U32 R2, RZ, RZ, R3 ;  /* 0x000000ffff029224 */ /* 0x004fe200078e0003 */
[----:B------:R-:W-:-:S03]  /*19ec0*/  ISETP.NE.AND P1, PT, R8, RZ, PT ;  /* 0x000000ff0800720c */ /* 0x000fc60003f25270 */
[----:B------:R-:W-:-:S10]  /*19ed0*/  IMAD.MOV.U32 R13, RZ, RZ, R2 ;  /* 0x000000ffff0d7224 */ /* 0x000fd400078e0002 */
[----:B------:R-:W-:Y:S05]  /*19ee0*/  WARPSYNC.COLLECTIVE R15, `(.L_x_946) ;  /* 0x000000000f087348 */ /* 0x000fea0003c00000 */
[----:B------:R0:W1:Y:S02]  /*19ef0*/  SHFL.UP P6, R14, R13, R12, R11 ;  /* 0x0400000c0d0e7389 */ /* 0x00006400000c000b */
[----:B01----:R-:W-:Y:S01]  /*19f00*/  ENDCOLLECTIVE ;  /* 0x000000000000791b */ /* 0x003fe20003800000 */
.L_x_946:
[----:B------:R-:W-:Y:S01]  /*19f10*/  IMAD.MOV.U32 R12, RZ, RZ, 0x2 ;  /* 0x00000002ff0c7424 */ /* 0x000fe200078e00ff */
[----:B------:R-:W-:-:S05]  /*19f20*/  SEL R5, R14, RZ, P1 ;  /* 0x000000ff0e057207 */ /* 0x000fca0000800000 */
[----:B------:R-:W-:-:S04]  /*19f30*/  IMAD.IADD R5, R2, 0x1, R5 ;  /* 0x0000000102057824 */ /* 0x000fc800078e0205 */
[----:B------:R-:W-:-:S07]  /*19f40*/  IMAD.MOV.U32 R13, RZ, RZ, R5 ;  /* 0x000000ffff0d7224 */ /* 0x000fce00078e0005 */
[----:B------:R-:W-:Y:S05]  /*19f50*/  WARPSYNC.COLLECTIVE R15, `(.L_x_947) ;  /* 0x000000000f087348 */ /* 0x000fea0003c00000 */
[----:B------:R0:W1:Y:S02]  /*19f60*/  SHFL.UP P6, R14, R13, R12, R11 ;  /* 0x0400000c0d0e7389 */ /* 0x00006400000c000b */
[----:B01----:R-:W-:Y:S01]  /*19f70*/  ENDCOLLECTIVE ;  /* 0x000000000000791b */ /* 0x003fe20003800000 */
.L_x_947:
[----:B------:R-:W-:Y:S02]  /*19f80*/  MOV R12, 0x4 ;  /* 0x00000004000c7802 */ /* 0x000fe40000000f00 */
[----:B------:R-:W-:-:S05]  /*19f90*/  SEL R6, R14, RZ, P2 ;  /* 0x000000ff0e067207 */ /* 0x000fca0001000000 */
[----:B------:R-:W-:-:S04]  /*19fa0*/  IMAD.IADD R6, R5, 0x1, R6 ;  /* 0x0000000105067824 */ /* 0x000fc800078e0206 */
[----:B------:R-:W-:-:S07]  /*19fb0*/  IMAD.MOV.U32 R13, RZ, RZ, R6 ;  /* 0x000000ffff0d7224 */ /* 0x000fce00078e0006 */
[----:B------:R-:W-:Y:S05]  /*19fc0*/  WARPSYNC.COLLECTIVE R15, `(.L_x_948) ;  /* 0x000000000f087348 */ /* 0x000fea0003c00000 */
[----:B------:R0:W1:Y:S02]  /*19fd0*/  SHFL.UP P6, R14, R13, R12, R11 ;  /* 0x0400000c0d0e7389 */ /* 0x00006400000c000b */
[----:B01----:R-:W-:Y:S01]  /*19fe0*/  ENDCOLLECTIVE ;  /* 0x000000000000791b */ /* 0x003fe20003800000 */
.L_x_948:
[----:B------:R-:W-:Y:S01]  /*19ff0*/  IMAD.MOV.U32 R12, RZ, RZ, 0x8 ;  /* 0x00000008ff0c7424 */ /* 0x000fe200078e00ff */
[----:B------:R-:W-:-:S05]  /*1a000*/  SEL R7, R14, RZ, P3 ;  /* 0x000000ff0e077207 */ /* 0x000fca0001800000 */
[----:B------:R-:W-:-:S04]  /*1a010*/  IMAD.IADD R7, R6, 0x1, R7 ;  /* 0x0000000106077824 */ /* 0x000fc800078e0207 */
[----:B------:R-:W-:-:S07]  /*1a020*/  IMAD.MOV.U32 R13, RZ, RZ, R7 ;  /* 0x000000ffff0d7224 */ /* 0x000fce00078e0007 */
[----:B------:R-:W-:Y:S05]  /*1a030*/  WARPSYNC.COLLECTIVE R15, `(.L_x_949) ;  /* 0x000000000f087348 */ /* 0x000fea0003c00000 */
[----:B------:R0:W1:Y:S02]  /*1a040*/  SHFL.UP P6, R14, R13, R12, R11 ;  /* 0x0400000c0d0e7389 */ /* 0x00006400000c000b */
[----:B01----:R-:W-:Y:S01]  /*1a050*/  ENDCOLLECTIVE ;  /* 0x000000000000791b */ /* 0x003fe20003800000 */
.L_x_949:
[----:B------:R-:W-:Y:S01]  /*1a060*/  IMAD.MOV.U32 R12, RZ, RZ, 0x10 ;  /* 0x00000010ff0c7424 */ /* 0x000fe200078e00ff */
[----:B------:R-:W-:-:S05]  /*1a070*/  SEL R14, R14, RZ, P4 ;  /* 0x000000ff0e0e7207 */ /* 0x000fca0002000000 */
[----:B------:R-:W-:-:S04]  /*1a080*/  IMAD.IADD R5, R7, 0x1, R14 ;  /* 0x0000000107057824 */ /* 0x000fc800078e020e */
[----:B------:R-:W-:-:S07]  /*1a090*/  IMAD.MOV.U32 R13, RZ, RZ, R5 ;  /* 0x000000ffff0d7224 */ /* 0x000fce00078e0005 */
[----:B------:R-:W-:Y:S05]  /*1a0a0*/  WARPSYNC.COLLECTIVE R15, `(.L_x_950) ;  /* 0x000000000f087348 */ /* 0x000fea0003c00000 */
[----:B------:R0:W1:Y:S02]  /*1a0b0*/  SHFL.UP P6, R14, R13, R12, R11 ;  /* 0x0400000c0d0e7389 */ /* 0x00006400000c000b */
[----:B01----:R-:W-:Y:S01]  /*1a0c0*/  ENDCOLLECTIVE ;  /* 0x000000000000791b */ /* 0x003fe20003800000 */
.L_x_950:
        /* <DEDUP_REMOVED lines=8> */
.L_x_951:
[----:B------:R-:W-:Y:S05]  /*1a150*/  BRA `(.L_x_952) ;  /* 0xffffffc0008c7947 */ /* 0x000fea000383ffff */
.L_x_827:
[----:B------:R-:W-:Y:S01]  /*1a160*/  BSSY B0, `(.L_x_953) ;  /* 0x0000008000007945 */ /* 0x000fe20003800000 */
[----:B-----5:R-:W-:Y:S02]  /*1a170*/  IMAD.MOV.U32 R13, RZ, RZ, R2 ;  /* 0x000000ffff0d7224 */ /* 0x020fe400078e0002 */
[----:B------:R-:W-:Y:S02]  /*1a180*/  IMAD.MOV.U32 R12, RZ, RZ, 0x1 ;  /* 0x00000001ff0c7424 */ /* 0x000fe400078e00ff */
[----:B------:R-:W-:Y:S02]  /*1a190*/  IMAD.MOV.U32 R11, RZ, RZ, RZ ;  /* 0x000000ffff0b7224 */ /* 0x000fe400078e00ff */
[----:B------:R-:W-:-:S07]  /*1a1a0*/  IMAD.MOV.U32 R15, RZ, RZ, -0x1 ;  /* 0xffffffffff0f7424 */ /* 0x000fce00078e00ff */
[----:B01----:R-:W-:Y:S05]  /*1a1b0*/  WARPSYNC.COLLECTIVE R15, `(.L_x_954) ;  /* 0x000000000f087348 */ /* 0x003fea0003c00000 */
[----:B------:R2:W3:Y:S02]  /*1a1c0*/  SHFL.UP P6, R14, R13, R12, R11 ;  /* 0x0400000c0d0e7389 */ /* 0x0004e400000c000b */
[----:B0123--:R-:W-:Y:S01]  /*1a1d0*/  ENDCOLLECTIVE ;  /* 0x000000000000791b */ /* 0x00ffe20003800000 */
.L_x_954:
[----:B------:R-:W-:Y:S05]  /*1a1e0*/  BSYNC B0 ;  /* 0x0000000000007941 */ /* 0x000fea0003800000 */
.L_x_953:
        /* <DEDUP_REMOVED lines=8> */
.L_x_955:
[----:B------:R-:W-:Y:S01]  /*1a270*/  IMAD.MOV.U32 R12, RZ, RZ, 0x4 ;  /* 0x00000004ff0c7424 */ /* 0x000fe200078e00ff */
[----:B------:R-:W-:-:S05]  /*1a280*/  SEL R14, R14, RZ, P2 ;  /* 0x000000ff0e0e7207 */ /* 0x000fca0001000000 */
[----:B------:R-:W-:-:S04]  /*1a290*/  IMAD.IADD R3, R13, 0x1, R14 ;  /* 0x000000010d037824 */ /* 0x000fc800078e020e */
[----:B------:R-:W-:-:S07]  /*1a2a0*/  IMAD.MOV.U32 R13, RZ, RZ, R3 ;  /* 0x000000ffff0d7224 */ /* 0x000fce00078e0003 */
[----:B------:R-:W-:Y:S05]  /*1a2b0*/  WARPSYNC.COLLECTIVE R15, `(.L_x_956) ;  /* 0x000000000f087348 */ /* 0x000fea0003c00000 */
[----:B------:R0:W1:Y:S02]  /*1a2c0*/  SHFL.UP P6, R14, R13, R12, R11 ;  /* 0x0400000c0d0e7389 */ /* 0x00006400000c000b */
[----:B01----:R-:W-:Y:S01]  /*1a2d0*/  ENDCOLLECTIVE ;  /* 0x000000000000791b */ /* 0x003fe20003800000 */
.L_x_956:
[----:B------:R-:W-:Y:S01]  /*1a2e0*/  IMAD.MOV.U32 R12, RZ, RZ, 0x8 ;  /* 0x00000008ff0c7424 */ /* 0x000fe200078e00ff */
[----:B------:R-:W-:-:S05]  /*1a2f0*/  SEL R14, R14, RZ, P3 ;  /* 0x000000ff0e0e7207 */ /* 0x000fca0001800000 */
[----:B------:R-:W-:-:S04]  /*1a300*/  IMAD.IADD R5, R3, 0x1, R14 ;  /* 0x0000000103057824 */ /* 0x000fc800078e020e */
[----:B------:R-:W-:-:S07]  /*1a310*/  IMAD.MOV.U32 R13, RZ, RZ, R5 ;  /* 0x000000ffff0d7224 */ /* 0x000fce00078e0005 */
[----:B------:R-:W-:Y:S05]  /*1a320*/  WARPSYNC.COLLECTIVE R15, `(.L_x_957) ;  /* 0x000000000f087348 */ /* 0x000fea0003c00000 */
[----:B------:R0:W1:Y:S02]  /*1a330*/  SHFL.UP P6, R14, R13, R12, R11 ;  /* 0x0400000c0d0e7389 */ /* 0x00006400000c000b */
[----:B01----:R-:W-:Y:S01]  /*1a340*/  ENDCOLLECTIVE ;  /* 0x000000000000791b */ /* 0x003fe20003800000 */
.L_x_957:
[----:B------:R-:W-:Y:S01]  /*1a350*/  IMAD.MOV.U32 R12, RZ, RZ, 0x10 ;  /* 0x00000010ff0c7424 */ /* 0x000fe200078e00ff */
[----:B------:R-:W-:-:S05]  /*1a360*/  SEL R6, R14, RZ, P4 ;  /* 0x000000ff0e067207 */ /* 0x000fca0002000000 */
[----:B------:R-:W-:-:S04]  /*1a370*/  IMAD.IADD R6, R5, 0x1, R6 ;  /* 0x0000000105067824 */ /* 0x000fc800078e0206 */
[----:B------:R-:W-:-:S07]  /*1a380*/  IMAD.MOV.U32 R13, RZ, RZ, R6 ;  /* 0x000000ffff0d7224 */ /* 0x000fce00078e0006 */
[----:B------:R-:W-:Y:S05]  /*1a390*/  WARPSYNC.COLLECTIVE R15, `(.L_x_958) ;  /* 0x000000000f087348 */ /* 0x000fea0003c00000 */
[----:B------:R0:W1:Y:S02]  /*1a3a0*/  SHFL.UP P6, R14, R13, R12, R11 ;  /* 0x0400000c0d0e7389 */ /* 0x00006400000c000b */
[----:B01----:R-:W-:Y:S01]  /*1a3b0*/  ENDCOLLECTIVE ;  /* 0x000000000000791b */ /* 0x003fe20003800000 */
.L_x_958:
        /* <DEDUP_REMOVED lines=8> */
.L_x_959:
[----:B------:R-:W-:Y:S05]  /*1a440*/  BRA `(.L_x_960) ;  /* 0xffffffc0006c7947 */ /* 0x000fea000383ffff */
.L_x_829:
[----:B------:R-:W-:Y:S01]  /*1a450*/  BSSY B0, `(.L_x_961) ;  /* 0x0000006000007945 */ /* 0x000fe20003800000 */
[----:B------:R-:W-:Y:S01]  /*1a460*/  PLOP3.LUT P6, PT, P6, PT, PT, 0x8, 0x0 ;  /* 0x000000000000781c */ /* 0x000fe200037ce170 */
[----:B------:R-:W-:-:S12]  /*1a470*/  IMAD.MOV.U32 R15, RZ, RZ, -0x1 ;  /* 0xffffffffff0f7424 */ /* 0x000fd800078e00ff */
[----:B0-----:R-:W-:Y:S05]  /*1a480*/  WARPSYNC.COLLECTIVE R15, `(.L_x_962) ;  /* 0x000000000f087348 */ /* 0x001fea0003c00000 */
[----:B------:R-:W-:Y:S01]  /*1a490*/  VOTE.ANY R14, PT, P6 ;  /* 0x00000000000e7806 */ /* 0x000fe200030e0100 */
[----:B0-----:R-:W-:Y:S06]  /*1a4a0*/  ENDCOLLECTIVE ;  /* 0x000000000000791b */ /* 0x001fec0003800000 */
.L_x_962:
[----:B------:R-:W-:Y:S05]  /*1a4b0*/  BSYNC B0 ;  /* 0x0000000000007941 */ /* 0x000fea0003800000 */
.L_x_961:
        /* <DEDUP_REMOVED lines=9> */
.L_x_963:
[----:B------:R-:W-:Y:S01]  /*1a550*/  IMAD.MOV.U32 R17, RZ, RZ, R14 ;  /* 0x000000ffff117224 */ /* 0x000fe200078e000e */
[----:B------:R-:W-:Y:S06]  /*1a560*/  BRA `(.L_x_964) ;  /* 0xffffffc0005c7947 */ /* 0x000fec000383ffff */
.L_x_831:
[----:B------:R-:W-:Y:S01]  /*1a570*/  BSSY B0, `(.L_x_965) ;  /* 0x0000007000007945 */ /* 0x000fe20003800000 */
[----:B------:R-:W-:Y:S02]  /*1a580*/  IMAD.MOV.U32 R13, RZ, RZ, R3 ;  /* 0x000000ffff0d7224 */ /* 0x000fe400078e0003 */
[----:B------:R-:W-:Y:S02]  /*1a590*/  IMAD.MOV.U32 R11, RZ, RZ, 0x1f ;  /* 0x0000001fff0b7424 */ /* 0x000fe400078e00ff */
[----:B------:R-:W-:-:S07]  /*1a5a0*/  IMAD.MOV.U32 R15, RZ, RZ, -0x1 ;  /* 0xffffffffff0f7424 */ /* 0x000fce00078e00ff */
[----:B012---:R-:W-:Y:S05]  /*1a5b0*/  WARPSYNC.COLLECTIVE R15, `(.L_x_966) ;  /* 0x000000000f087348 */ /* 0x007fea0003c00000 */
[----:B------:R3:W4:Y:S02]  /*1a5c0*/  SHFL.IDX P6, R14, R13, R12, R11 ;  /* 0x0000000c0d0e7389 */ /* 0x00072400000c000b */
[----:B01234-:R-:W-:Y:S01]  /*1a5d0*/  ENDCOLLECTIVE ;  /* 0x000000000000791b */ /* 0x01ffe20003800000 */
.L_x_966:
[----:B------:R-:W-:Y:S05]  /*1a5e0*/  BSYNC B0 ;  /* 0x0000000000007941 */ /* 0x000fea0003800000 */
.L_x_965:
[----:B------:R-:W-:Y:S05]  /*1a5f0*/  BRA `(.L_x_830) ;  /* 0xffffffc000547947 */ /* 0x000fea000383ffff */
.L_x_835:
[----:B0-----:R0:W1:Y:S02]  /*1a600*/  SYNCS.PHASECHK.TRANS64.TRYWAIT P0, [R4+URZ+0x28c20], R0 ;  /* 0x028c2000040075a7 */ /* 0x001064000800017f */
[----:B-1----:R-:W-:Y:S05]  /*1a610*/  @!P0 NANOSLEEP.SYNCS 0x989680 ;  /* 0x009896800000895d */ /* 0x002fea0003900000 */
[----:B------:R-:W1:Y:S02]  /*1a620*/  @!P0 SYNCS.PHASECHK.TRANS64 P0, [R4+URZ+0x28c20], R0 ;  /* 0x028c2000040085a7 */ /* 0x000e64000800007f */
[----:B-1----:R-:W-:Y:S05]  /*1a630*/  @!P0 BRA `(.L_x_835) ;  /* 0xfffffffc00f08947 */ /* 0x002fea000383ffff */
[----:B------:R-:W-:Y:S05]  /*1a640*/  BRA `(.L_x_967) ;  /* 0xffffffc400407947 */ /* 0x000fea000383ffff */
.L_x_836:
        /* <DEDUP_REMOVED lines=8> */
[----:B0-23--:R-:W-:Y:S05]  /*1a6d0*/  WARPSYNC.COLLECTIVE R15, `(.L_x_969) ;  /* 0x000000000f087348 */ /* 0x00dfea0003c00000 */
[----:B------:R1:W4:Y:S02]  /*1a6e0*/  SHFL.IDX P6, R14, R13, R12, R11 ;  /* 0x0000000c0d0e7389 */ /* 0x00032400000c000b */
[----:B01234-:R-:W-:Y:S01]  /*1a6f0*/  ENDCOLLECTIVE ;  /* 0x000000000000791b */ /* 0x01ffe20003800000 */
.L_x_969:
[----:B------:R-:W-:Y:S05]  /*1a700*/  BSYNC B0 ;  /* 0x0000000000007941 */ /* 0x000fea0003800000 */
.L_x_968:
[----:B------:R-:W-:Y:S05]  /*1a710*/  BRA `(.L_x_970) ;  /* 0xffffffc400287947 */ /* 0x000fea000383ffff */
.L_x_837:
[----:B------:R-:W-:Y:S01]  /*1a720*/  BSSY B0, `(.L_x_971) ;  /* 0x0000006000007945 */ /* 0x000fe20003800000 */
[----:B------:R-:W-:-:S07]  /*1a730*/  IMAD.MOV.U32 R15, RZ, RZ, -0x1 ;  /* 0xffffffffff0f7424 */ /* 0x000fce00078e00ff */
[----:B0-23--:R-:W-:Y:S05]  /*1a740*/  WARPSYNC.COLLECTIVE R15, `(.L_x_972) ;  /* 0x000000000f0c7348 */ /* 0x00dfea0003c00000 */
[----:B------:R-:W-:Y:S02]  /*1a750*/  ELECT P6, UR62, PT ;  /* 0x00000000003e782f */ /* 0x000fe400038c0000 */
[----:B------:R-:W-:Y:S01]  /*1a760*/  MOV R14, UR62 ;  /* 0x0000003e000e7c02 */ /* 0x000fe20008000f00 */
[----:B0-23--:R-:W-:Y:S10]  /*1a770*/  ENDCOLLECTIVE ;  /* 0x000000000000791b */ /* 0x00dff40003800000 */
.L_x_972:
[----:B------:R-:W-:Y:S05]  /*1a780*/  BSYNC B0 ;  /* 0x0000000000007941 */ /* 0x000fea0003800000 */
.L_x_971:
[----:B------:R-:W-:Y:S05]  /*1a790*/  BRA `(.L_x_973) ;  /* 0xffffffc4001c7947 */ /* 0x000fea000383ffff */
.L_x_839:
[----:B0-----:R0:W1:Y:S02]  /*1a7a0*/  SYNCS.PHASECHK.TRANS64.TRYWAIT P1, [R5+URZ+0x28c40], R0 ;  /* 0x028c4000050075a7 */ /* 0x001064000802017f */
[----:B-1----:R-:W-:Y:S05]  /*1a7b0*/  @!P1 NANOSLEEP.SYNCS 0x989680 ;  /* 0x009896800000995d */ /* 0x002fea0003900000 */
[----:B------:R-:W1:Y:S02]  /*1a7c0*/  @!P1 SYNCS.PHASECHK.TRANS64 P1, [R5+URZ+0x28c40], R0 ;  /* 0x028c4000050095a7 */ /* 0x000e64000802007f */
[----:B-1----:R-:W-:Y:S05]  /*1a7d0*/  @!P1 BRA `(.L_x_839) ;  /* 0xfffffffc00f09947 */ /* 0x002fea000383ffff */
[----:B------:R-:W-:Y:S05]  /*1a7e0*/  BRA `(.L_x_974) ;  /* 0xffffffc400387947 */ /* 0x000fea000383ffff */
.L_x_841:
[----:B-1----:R1:W4:Y:S02]  /*1a7f0*/  SYNCS.PHASECHK.TRANS64.TRYWAIT P1, [R25+URZ+0x28c40], R2 ;  /* 0x028c4002190075a7 */ /* 0x002324000802017f */
[----:B----4-:R-:W-:Y:S05]  /*1a800*/  @!P1 NANOSLEEP.SYNCS 0x989680 ;  /* 0x009896800000995d */ /* 0x010fea0003900000 */
[----:B------:R-:W4:Y:S02]  /*1a810*/  @!P1 SYNCS.PHASECHK.TRANS64 P1, [R25+URZ+0x28c40], R2 ;  /* 0x028c4002190095a7 */ /* 0x000f24000802007f */
[----:B----4-:R-:W-:Y:S05]  /*1a820*/  @!P1 BRA `(.L_x_841) ;  /* 0xfffffffc00f09947 */ /* 0x010fea000383ffff */
[----:B------:R-:W-:Y:S05]  /*1a830*/  BRA `(.L_x_975) ;  /* 0xffffffc400447947 */ /* 0x000fea000383ffff */
.L_x_843:
[----:B----4-:R4:W0:Y:S02]  /*1a840*/  SYNCS.PHASECHK.TRANS64.TRYWAIT P1, [R5+URZ+0x28c60], R0 ;  /* 0x028c6000050075a7 */ /* 0x010824000802017f */
[----:B0-----:R-:W-:Y:S05]  /*1a850*/  @!P1 NANOSLEEP.SYNCS 0x989680 ;  /* 0x009896800000995d */ /* 0x001fea0003900000 */
[----:B------:R-:W0:Y:S02]  /*1a860*/  @!P1 SYNCS.PHASECHK.TRANS64 P1, [R5+URZ+0x28c60], R0 ;  /* 0x028c6000050095a7 */ /* 0x000e24000802007f */
[----:B0-----:R-:W-:Y:S05]  /*1a870*/  @!P1 BRA `(.L_x_843) ;  /* 0xfffffffc00f09947 */ /* 0x001fea000383ffff */
[----:B------:R-:W-:Y:S05]  /*1a880*/  BRA `(.L_x_976) ;  /* 0xffffffc400407947 */ /* 0x000fea000383ffff */
.L_x_977:
        /* <DEDUP_REMOVED lines=15> */
.L_x_5636:


//--------------------- .text._ZN7cutlass13device_kernelIN5flash11enable_sm90INS1_16FlashAttnFwdSm90INS1_25CollectiveMainloopFwdSm90ILi2EN4cute5tupleIJNS5_1CILi1EEES8_S8_EEENS6_IJNS7_ILi64EEESA_SA_EEELi512ENS_10bfloat16_tEfNS_4arch4Sm90ELb0ELb0ELb0ELb1ELb1ELb0ELb1ELb0ELb0ELb1ELb0ELb0EEENS1_21CollectiveEpilogueFwdINS6_IJSA_NS7_ILi512EEESA_EEES9_SC_SE_Li256ELb1ELb1ELb0ELb0EEENS1_36VarlenDynamicPersistentTileSchedulerILi64ELi64ELi256ELi128ELb0ELb1ELb1ELb0ELb1ELb1EEEEEEEEEvNT_6ParamsE --------------------------
	.section	.text._ZN7cutlass13device_kernelIN5flash11enable_sm90INS1_16FlashAttnFwdSm90INS1_25CollectiveMainloopFwdSm90ILi2EN4cute5tupleIJNS5_1CILi1EEES8_S8_EEENS6_IJNS7_ILi64EEESA_SA_EEELi512ENS_10bfloat16_tEfNS_4arch4Sm90ELb0ELb0ELb0ELb1ELb1ELb0ELb1ELb0ELb0ELb1ELb0ELb0EEENS1_21CollectiveEpilogueFwdINS6_IJSA_NS7_ILi512EEESA_EEES9_SC_SE_Li256ELb1ELb1ELb0ELb0EEENS1_36VarlenDynamicPersistentTileSchedulerILi64ELi64ELi256ELi128ELb0ELb1ELb1ELb0ELb1ELb1EEEEEEEEEvNT_6ParamsE,"ax",@progbits
	.align	128
.text._ZN7cutlass13device_kernelIN5flash11enable_sm90INS1_16FlashAttnFwdSm90INS1_25CollectiveMainloopFwdSm90ILi2EN4cute5tupleIJNS5_1CILi1EEES8_S8_EEENS6_IJNS7_ILi64EEESA_SA_EEELi512ENS_10bfloat16_tEfNS_4arch4Sm90ELb0ELb0ELb0ELb1ELb1ELb0ELb1ELb0ELb0ELb1ELb0ELb0EEENS1_21CollectiveEpilogueFwdINS6_IJSA_NS7_ILi512EEESA_EEES9_SC_SE_Li256ELb1ELb1ELb0ELb0EEENS1_36VarlenDynamicPersistentTileSchedulerILi64ELi64ELi256ELi128ELb0ELb1ELb1ELb0ELb1ELb1EEEEEEEEEvNT_6ParamsE:
        .type           _ZN7cutlass13device_kernelIN5flash11enable_sm90INS1_16FlashAttnFwdSm90INS1_25CollectiveMainloopFwdSm90ILi2EN4cute5tupleIJNS5_1CILi1EEES8_S8_EEENS6_IJNS7_ILi64EEESA_SA_EEELi512ENS_10bfloat16_tEfNS_4arch4Sm90ELb0ELb0ELb0ELb1ELb1ELb0ELb1ELb0ELb0ELb1ELb0ELb0EEENS1_21CollectiveEpilogueFwdINS6_IJSA_NS7_ILi512EEESA_EEES9_SC_SE_Li256ELb1ELb1ELb0ELb0EEENS1_36VarlenDynamicPersistentTileSchedulerILi64ELi64ELi256ELi128ELb0ELb1ELb1ELb0ELb1ELb1EEEEEEEEEvNT_6ParamsE,@function
        .size           _ZN7cutlass13device_kernelIN5flash11enable_sm90INS1_16FlashAttnFwdSm90INS1_25CollectiveMainloopFwdSm90ILi2EN4cute5tupleIJNS5_1CILi1EEES8_S8_EEENS6_IJNS7_ILi64EEESA_SA_EEELi512ENS_10bfloat16_tEfNS_4arch4Sm90ELb0ELb0ELb0ELb1ELb1ELb0ELb1ELb0ELb0ELb1ELb0ELb0EEENS1_21CollectiveEpilogueFwdINS6_IJSA_NS7_ILi512EEESA_EEES9_SC_SE_Li256ELb1ELb1ELb0ELb0EEENS1_36VarlenDynamicPersistentTileSchedulerILi64ELi64ELi256ELi128ELb0ELb1ELb1ELb0ELb1ELb1EEEEEEEEEvNT_6ParamsE,(.L_x_5637 - _ZN7cutlass13device_kernelIN5flash11enable_sm90INS1_16FlashAttnFwdSm90INS1_25CollectiveMainloopFwdSm90ILi2EN4cute5tupleIJNS5_1CILi1EEES8_S8_EEENS6_IJNS7_ILi64EEESA_SA_EEELi512ENS_10bfloat16_tEfNS_4arch4Sm90ELb0ELb0ELb0ELb1ELb1ELb0ELb1ELb0ELb0ELb1ELb0ELb0EEENS1_21CollectiveEpilogueFwdINS6_IJSA_NS7_ILi512EEESA_EEES9_SC_SE_Li256ELb1ELb1ELb0ELb0EEENS1_36VarlenDynamicPersistentTileSchedulerILi64ELi64ELi256ELi128ELb0ELb1ELb1ELb0ELb1ELb1EEEEEEEEEvNT_6ParamsE)
        .other          _ZN7cutlass13device_kernelIN5flash11enable_sm90INS1_16FlashAttnFwdSm90INS1_25CollectiveMainloopFwdSm90ILi2EN4cute5tupleIJNS5_1CILi1EEES8_S8_EEENS6_IJNS7_ILi64EEESA_SA_EEELi512ENS_10bfloat16_tEfNS_4arch4Sm90ELb0ELb0ELb0ELb1ELb1ELb0ELb1ELb0ELb0ELb1ELb0ELb0EEENS1_21CollectiveEpilogueFwdINS6_IJSA_NS7_ILi512EEESA_EEES9_SC_SE_Li256ELb1ELb1ELb0ELb0EEENS1_36VarlenDynamicPersistentTileSchedulerILi64ELi64ELi256ELi128ELb0ELb1ELb1ELb0ELb1ELb1EEEEEEEEEvNT_6ParamsE,@"STO_CUDA_ENTRY STV_DEFAULT"
_ZN7cutlass13device_kernelIN5flash11enable_sm90INS1_16FlashAttnFwdSm90INS1_25CollectiveMainloopFwdSm90ILi2EN4cute5tupleIJNS5_1CILi1EEES8_S8_EEENS6_IJNS7_ILi64EEESA_SA_EEELi512ENS_10bfloat16_tEfNS_4arch4Sm90ELb0ELb0ELb0ELb1ELb1ELb0ELb1ELb0ELb0ELb1ELb0ELb0EEENS1_21CollectiveEpilogueFwdINS6_IJSA_NS7_ILi512EEESA_EEES9_SC_SE_Li256ELb1ELb1ELb0ELb0EEENS1_36VarlenDynamicPersistentTileSchedulerILi64ELi64ELi256ELi128ELb0ELb1ELb1ELb0ELb1ELb1EEEEEEEEEvNT_6ParamsE:
        /* <DEDUP_REMOVED lines=11> */
[----:B------:R-:W-:-:S11]  /*00b0*/  ISETP.NE.AND P1, PT, R2, RZ, PT ;  /* 0x000000ff0200720c */ /* 0x000fd60003f25270 */
[----:B------:R-:W-:Y:S01]  /*00c0*/  VOTEU.ALL UP0, P0 ;  /* 0x00000000003f7886 */ /* 0x000fe20000000000 */
[----:B------:R-:W-:Y:S01]  /*00d0*/  VOTEU.ALL UP1, P0 ;  /* 0x00000000003f7886 */ /* 0x000fe20000020000 */
[----:B------:R-:W-:-:S03]  /*00e0*/  VOTEU.ALL UP2, P0 ;  /* 0x00000000003f7886 */ /* 0x000fc60000040000 */
[----:B------:R-:W0:Y:S01]  /*00f0*/  @!UP0 S2UR UR8, SR_CgaCtaId ;  /* 0x00000000000889c3 */ /* 0x000e220000008800 */
[----:B------:R-:W-:Y:S01]  /*0100*/  @!UP0 UMOV UR6, 0x400 ;  /* 0x0000040000068882 */ /* 0x000fe20000000000 */
[----:B------:R-:W-:-:S04]  /*0110*/  @!UP0 UIADD3 UR4, -UR4, 0x100000, URZ ;  /* 0x0010000004048890 */ /* 0x000fc8000fffe13f */
[----:B------:R-:W-:Y:S02]  /*0120*/  @!UP0 USHF.L.U32 UR5, UR4, 0xb, URZ ;  /* 0x0000000b04058899 */ /* 0x000fe4000800063f */
[----:B------:R-:W-:Y:S02]  /*0130*/  @!UP0 USHF.L.U32 UR4, UR4, 0x1, URZ ;  /* 0x0000000104048899 */ /* 0x000fe4000800063f */
[----:B0-----:R-:W-:Y:S02]  /*0140*/  @!UP0 ULEA UR8, UR8, UR6, 0x18 ;  /* 0x0000000608088291 */ /* 0x001fe4000f8ec03f */
[----:B------:R-:W-:-:S04]  /*0150*/  @!UP0 UIADD3 UR6, -UR7, 0x100000, URZ ;  /* 0x0010000007068890 */ /* 0x000fc8000fffe13f */
[----:B------:R-:W-:Y:S02]  /*0160*/  @!UP0 USHF.L.U32 UR7, UR6, 0xb, URZ ;  /* 0x0000000b06078899 */ /* 0x000fe4000800063f */
[----:B------:R-:W-:Y:S01]  /*0170*/  @!UP0 USHF.L.U32 UR6, UR6, 0x1, URZ ;  /* 0x0000000106068899 */ /* 0x000fe2000800063f */
[----:B------:R-:W-:-:S05]  /*0180*/  VOTEU.ALL UP0, P0 ;  /* 0x00000000003f7886 */ /* 0x000fca0000000000 */
[----:B------:R0:W2:Y:S01]  /*0190*/  @!UP0 SYNCS.EXCH.64 URZ, [UR8+0x38800], UR4 ;  /* 0x03880004083f85b2 */ /* 0x0000a20008000100 */
[----:B------:R0:W3:Y:S05]  /*01a0*/  @!UP1 SYNCS.EXCH.64 URZ, [UR8+0x38810], UR4 ;  /* 0x03881004083f95b2 */ /* 0x0000ea0008000100 */
[----:B------:R0:W4:Y:S02]  /*01b0*/  @!UP2 SYNCS.EXCH.64 URZ, [UR8+0x38820], UR6 ;  /* 0x03882006083fa5b2 */ /* 0x0001240008000100 */
        /* <DEDUP_REMOVED lines=11> */
[----:B------:R0:W0:Y:S01]  /*0270*/  SYNCS.EXCH.64 URZ, [UR6+0x38840], UR4 ;  /* 0x03884004063f75b2 */ /* 0x0000220008000100 */
[----:B------:R0:W0:Y:S01]  /*0280*/  SYNCS.EXCH.64 URZ, [UR6+0x38838], UR4 ;  /* 0x03883804063f75b2 */ /* 0x0000220008000100 */
[----:B------:R0:W0:Y:S01]  /*0290*/  SYNCS.EXCH.64 URZ, [UR6+0x38848], UR4 ;  /* 0x03884804063f75b2 */ /* 0x0000220008000100 */
[----:B------:R-:W-:Y:S01]  /*02a0*/  NOP ;  /* 0x0000000000007918 */ /* 0x000fe20000000000 */
.L_x_978:
        /* <DEDUP_REMOVED lines=22> */
.L_x_979:
        /* <DEDUP_REMOVED lines=18> */
.L_x_980:
        /* <DEDUP_REMOVED lines=22> */
.L_x_981:
        /* <DEDUP_REMOVED lines=23> */
.L_x_982:
        /* <DEDUP_REMOVED lines=8> */
.L_x_984:
        /* <DEDUP_REMOVED lines=23> */
[----:B------:R-:W-:Y:S01]  /*09f0*/  IMAD.MOV.U32 R196, RZ, RZ, RZ ;  /* 0x000000ffffc47224 */ /* 0x000fe200078e00ff */
[----:B------:R-:W-:Y:S01]  /*0a00*/  SHF.R.S32.HI R3, RZ, 0x1f, R202 ;  /* 0x0000001fff037819 */ /* 0x000fe200000114ca */
[----:B------:R-:W-:Y:S01]  /*0a10*/  ULOP3.LUT UR41, UR38, 0x1, URZ, 0xfc, !UPT ;  /* 0x0000000126297892 */ /* 0x000fe2000f8efc3f */
[----:B------:R-:W-:Y:S02]  /*0a20*/  UMOV UR36, URZ ;  /* 0x0000003f00247c82 */ /* 0x000fe40008000000 */
[CC--:B------:R-:W-:Y:S02]  /*0a30*/  LEA.HI R2, R3.reuse, R202.reuse, RZ, 0x4 ;  /* 0x000000ca03027211 */ /* 0x0c0fe400078f20ff */
[----:B------:R-:W-:-:S02]  /*0a40*/  LEA.HI R4, R3, R202, RZ, 0x5 ;  /* 0x000000ca03047211 */ /* 0x000fc400078f28ff */
[----:B------:R-:W-:Y:S02]  /*0a50*/  SHF.R.S32.HI R5, RZ, 0x4, R2 ;  /* 0x00000004ff057819 */ /* 0x000fe40000011402 */
[C---:B------:R-:W-:Y:S02]  /*0a60*/  LOP3.LUT R7, R2.reuse, 0xfffffff0, RZ, 0xc0, !PT ;  /* 0xfffffff002077812 */ /* 0x040fe400078ec0ff */
[----:B------:R-:W-:Y:S02]  /*0a70*/  LEA.HI R0, R2, R5, RZ, 0x1 ;  /* 0x0000000502007211 */ /* 0x000fe400078f08ff */
[--C-:B------:R-:W-:Y:S01]  /*0a80*/  SHF.R.S32.HI R11, RZ, 0x5, R4.reuse ;  /* 0x00000005ff0b7819 */ /* 0x100fe20000011404 */
[----:B------:R-:W-:Y:S01]  /*0a90*/  IMAD.IADD R6, R202, 0x1, -R7 ;  /* 0x00000001ca067824 */ /* 0x000fe200078e0a07 */
[----:B------:R-:W-:Y:S02]  /*0aa0*/  LOP3.LUT R0, R0, 0x1ffffffe, RZ, 0xc0, !PT ;  /* 0x1ffffffe00007812 */ /* 0x000fe400078ec0ff */
[----:B------:R-:W-:-:S02]  /*0ab0*/  SHF.R.S32.HI R4, RZ, 0x1f, R4 ;  /* 0x0000001fff047819 */ /* 0x000fc40000011404 */
[----:B------:R-:W-:Y:S01]  /*0ac0*/  SHF.R.S32.HI R7, RZ, 0x1f, R6 ;  /* 0x0000001fff077819 */ /* 0x000fe20000011406 */
[----:B------:R-:W-:Y:S01]  /*0ad0*/  IMAD.IADD R8, R5, 0x1, -R0 ;  /* 0x0000000105087824 */ /* 0x000fe200078e0a00 */
[CC--:B------:R-:W-:Y:S02]  /*0ae0*/  LEA.HI R5, R3.reuse, R202.reuse, RZ, 0x2 ;  /* 0x000000ca03057211 */ /* 0x0c0fe400078f10ff */
[----:B------:R-:W-:Y:S02]  /*0af0*/  LEA.HI R0, R3, R202, RZ, 0x7 ;  /* 0x000000ca03007211 */ /* 0x000fe400078f38ff */
[----:B------:R-:W-:Y:S02]  /*0b00*/  LOP3.LUT R9, R5, 0xfffffffc, RZ, 0xc0, !PT ;  /* 0xfffffffc05097812 */ /* 0x000fe400078ec0ff */
[----:B------:R-:W-:Y:S02]  /*0b10*/  LOP3.LUT R5, R0, 0xffffff80, RZ, 0xc0, !PT ;  /* 0xffffff8000057812 */ /* 0x000fe400078ec0ff */
[----:B------:R-:W-:Y:S01]  /*0b20*/  LEA.HI R4, R4, R11, RZ, 0x2 ;  /* 0x0000000b04047211 */ /* 0x000fe200078f10ff */
[C---:B------:R-:W-:Y:S01]  /*0b30*/  IMAD.IADD R12, R202.reuse, 0x1, -R9 ;  /* 0x00000001ca0c7824 */ /* 0x040fe200078e0a09 */
[----:B------:R-:W-:Y:S01]  /*0b40*/  SHF.R.S32.HI R197, RZ, 0x7, R0 ;  /* 0x00000007ffc57819 */ /* 0x000fe20000011400 */
[----:B------:R-:W-:Y:S01]  /*0b50*/  IMAD.IADD R5, R202, 0x1, -R5 ;  /* 0x00000001ca057824 */ /* 0x000fe200078e0a05 */
[----:B------:R-:W-:-:S02]  /*0b60*/  LOP3.LUT R4, R4, 0x3ffffc, RZ, 0xc0, !PT ;  /* 0x003ffffc04047812 */ /* 0x000fc400078ec0ff */
[----:B------:R-:W-:Y:S01]  /*0b70*/  LEA.HI R9, R12, R12, RZ, 0x1 ;  /* 0x0000000c0c097211 */ /* 0x000fe200078f08ff */
[----:B------:R-:W-:Y:S01]  /*0b80*/  IMAD R15, R197, 0x100, R6 ;  /* 0x00000100c50f7824 */ /* 0x000fe200078e0206 */
[----:B------:R-:W-:Y:S01]  /*0b90*/  SHF.R.S32.HI R2, RZ, 0x1f, R5 ;  /* 0x0000001fff027819 */ /* 0x000fe20000011405 */
[----:B------:R-:W-:Y:S01]  /*0ba0*/  IMAD.IADD R10, R11, 0x1, -R4 ;  /* 0x000000010b0a7824 */ /* 0x000fe200078e0a04 */
[----:B------:R-:W-:Y:S02]  /*0bb0*/  LEA.HI R7, R7, R6, RZ, 0x3 ;  /* 0x0000000607077211 */ /* 0x000fe400078f18ff */
[----:B------:R-:W-:Y:S01]  /*0bc0*/  LEA.HI R4, R2, R5, RZ, 0x2 ;  /* 0x0000000502047211 */ /* 0x000fe200078f10ff */
[----:B------:R-:W-:Y:S01]  /*0bd0*/  IMAD R16, R10, 0x10, R15 ;  /* 0x000000100a107824 */ /* 0x000fe200078e020f */
[----:B------:R-:W-:Y:S02]  /*0be0*/  LOP3.LUT R13, R9, 0x1ffffffe, RZ, 0xc0, !PT ;  /* 0x1ffffffe090d7812 */ /* 0x000fe400078ec0ff */
[----:B------:R-:W-:-:S02]  /*0bf0*/  LOP3.LUT R9, R7, 0xfffffff8, RZ, 0xc0, !PT ;  /* 0xfffffff807097812 */ /* 0x000fc400078ec0ff */
[----:B------:R-:W-:Y:S01]  /*0c00*/  LOP3.LUT R10, R4, 0x7ffffffc, RZ, 0xc0, !PT ;  /* 0x7ffffffc040a7812 */ /* 0x000fe200078ec0ff */
[----:B------:R-:W-:Y:S01]  /*0c10*/  IMAD.IADD R200, R12, 0x1, -R13 ;  /* 0x000000010cc87824 */ /* 0x000fe200078e0a0d */
[----:B------:R-:W-:Y:S01]  /*0c20*/  LEA.HI R3, R3, R202, RZ, 0x3 ;  /* 0x000000ca03037211 */ /* 0x000fe200078f18ff */
[----:B------:R-:W-:Y:S01]  /*0c30*/  IMAD.IADD R9, R6, 0x1, -R9 ;  /* 0x0000000106097824 */ /* 0x000fe200078e0a09 */
[----:B------:R-:W-:Y:S01]  /*0c40*/  LEA.HI R6, R2, R5, RZ, 0x5 ;  /* 0x0000000502067211 */ /* 0x000fe200078f28ff */
[----:B------:R-:W-:Y:S01]  /*0c50*/  IMAD.IADD R18, R5, 0x1, -R10 ;  /* 0x0000000105127824 */ /* 0x000fe200078e0a0a */
[--C-:B------:R-:W-:Y:S01]  /*0c60*/  SHF.R.S32.HI R2, RZ, 0x2, R4.reuse ;  /* 0x00000002ff027819 */ /* 0x100fe20000011404 */
[----:B------:R-:W-:Y:S01]  /*0c70*/  IMAD.SHL.U32 R10, R7, 0x40, RZ ;  /* 0x00000040070a7824 */ /* 0x000fe200078e00ff */
[----:B------:R-:W-:Y:S01]  /*0c80*/  SHF.R.S32.HI R5, RZ, 0x1f, R4 ;  /* 0x0000001fff057819 */ /* 0x000fe20000011404 */
[----:B------:R-:W-:Y:S01]  /*0c90*/  IMAD.SHL.U32 R4, R9, 0x40, RZ ;  /* 0x0000004009047824 */ /* 0x000fe200078e00ff */
[----:B------:R-:W-:Y:S01]  /*0ca0*/  LOP3.LUT R193, R3, 0xfffffff8, RZ, 0xc0, !PT ;  /* 0xfffffff803c17812 */ /* 0x000fe200078ec0ff */
[----:B------:R-:W-:Y:S01]  /*0cb0*/  IMAD.SHL.U32 R7, R8, 0x8, RZ ;  /* 0x0000000808077824 */ /* 0x000fe200078e00ff */
[----:B------:R-:W-:Y:S01]  /*0cc0*/  LOP3.LUT R10, R10, 0x7ffffe00, RZ, 0xc0, !PT ;  /* 0x7ffffe000a0a7812 */ /* 0x000fe200078ec0ff */
[----:B------:R-:W-:Y:S01]  /*0cd0*/  IMAD.SHL.U32 R18, R18, 0x2, RZ ;  /* 0x0000000212127824 */ /* 0x000fe200078e00ff */
[----:B------:R-:W-:Y:S01]  /*0ce0*/  LOP3.LUT R4, R4, 0x1c0, RZ, 0xc0, !PT ;  /* 0x000001c004047812 */ /* 0x000fe200078ec0ff */
[--C-:B------:R-:W-:Y:S01]  /*0cf0*/  IMAD.U32 R201, R16, 0x40, R7.reuse ;  /* 0x0000004010c97824 */ /* 0x100fe200078e0007 */
[----:B------:R-:W-:Y:S01]  /*0d00*/  LEA.HI R5, R5, R2, RZ, 0x3 ;  /* 0x0000000205057211 */ /* 0x000fe200078f18ff */
[----:B------:R-:W-:Y:S01]  /*0d10*/  IMAD R10, R11, 0x400, R10 ;  /* 0x000004000b0a7824 */ /* 0x000fe200078e020a */
[----:B------:R-:W-:Y:S01]  /*0d20*/  LOP3.LUT R7, R4, 0x8, R7, 0xf8, !PT ;  /* 0x0000000804077812 */ /* 0x000fe200078ef807 */
[----:B------:R-:W-:Y:S01]  /*0d30*/  IMAD.IADD R193, R202, 0x1, -R193 ;  /* 0x00000001cac17824 */ /* 0x000fe200078e0ac1 */
[----:B------:R-:W-:-:S02]  /*0d40*/  SHF.R.U32.HI R4, RZ, 0x3, R4 ;  /* 0x00000003ff047819 */ /* 0x000fc40000011604 */
[----:B------:R-:W-:Y:S01]  /*0d50*/  R2P PR, R9, 0x6 ;  /* 0x0000000609007804 */ /* 0x000fe20000000000 */
[----:B------:R-:W-:Y:S01]  /*0d60*/  IMAD.SHL.U32 R16, R193, 0x8, RZ ;  /* 0x00000008c1107824 */ /* 0x000fe200078e00ff */
[----:B------:R-:W-:Y:S02]  /*0d70*/  LOP3.LUT R7, R7, R4, RZ, 0x3c, !PT ;  /* 0x0000000407077212 */ /* 0x000fe400078e3cff */
[----:B------:R-:W-:Y:S01]  /*0d80*/  LOP3.LUT R5, R5, 0xfffffff8, RZ, 0xc0, !PT ;  /* 0xfffffff805057812 */ /* 0x000fe200078ec0ff */
[----:B------:R-:W-:Y:S01]  /*0d90*/  VIADD R192, R16, 0x40 ;  /* 0x0000004010c07836 */ /* 0x000fe20000000000 */
[----:B------:R-:W-:Y:S01]  /*0da0*/  LEA.HI R0, R0, R197, RZ, 0x1 ;  /* 0x000000c500007211 */ /* 0x000fe200078f08ff */
[----:B------:R-:W-:Y:S01]  /*0db0*/  IMAD.IADD R7, R10, 0x1, R7 ;  /* 0x000000010a077824 */ /* 0x000fe200078e0207 */
[----:B------:R-:W-:Y:S01]  /*0dc0*/  SHF.R.S32.HI R6, RZ, 0x5, R6 ;  /* 0x00000005ff067819 */ /* 0x000fe20000011406 */
[----:B------:R-:W-:Y:S01]  /*0dd0*/  IMAD.IADD R5, R2, 0x1, -R5 ;  /* 0x0000000102057824 */ /* 0x000fe200078e0a05 */
[----:B------:R-:W-:Y:S01]  /*0de0*/  LOP3.LUT R0, R0, 0xfffffe, RZ, 0xc0, !PT ;  /* 0x00fffffe00007812 */ /* 0x000fe200078ec0ff */
[C---:B------:R-:W-:Y:S01]  /*0df0*/  VIADD R191, R16.reuse, 0x80 ;  /* 0x0000008010bf7836 */ /* 0x040fe20000000000 */
[----:B------:R-:W-:Y:S01]  /*0e00*/  LEA R22, R7, UR40, 0x1 ;  /* 0x0000002807167c11 */ /* 0x000fe2000f8e08ff */
[----:B------:R-:W-:Y:S01]  /*0e10*/  VIADD R190, R16, 0xc0 ;  /* 0x000000c010be7836 */ /* 0x000fe20000000000 */
[----:B------:R-:W-:Y:S01]  /*0e20*/  SEL R184, R184, 0xffffffc0, !P2 ;  /* 0xffffffc0b8b87807 */ /* 0x000fe20005000000 */
[----:B------:R-:W-:Y:S01]  /*0e30*/  VIADD R189, R16, 0x100 ;  /* 0x0000010010bd7836 */ /* 0x000fe20000000000 */
[----:B------:R-:W-:Y:S01]  /*0e40*/  SHF.R.S32.HI R195, RZ, 0x3, R3 ;  /* 0x00000003ffc37819 */ /* 0x000fe20000011403 */
[----:B------:R-:W-:Y:S01]  /*0e50*/  VIADD R185, R22, 0x36400 ;  /* 0x0003640016b97836 */ /* 0x000fe20000000000 */
[----:B------:R-:W-:Y:S01]  /*0e60*/  SHF.R.S32.HI R209, RZ, 0x1f, R192 ;  /* 0x0000001fffd17819 */ /* 0x000fe200000114c0 */
[C---:B------:R-:W-:Y:S01]  /*0e70*/  VIADD R188, R16.reuse, 0x140 ;  /* 0x0000014010bc7836 */ /* 0x040fe20000000000 */
[----:B------:R-:W-:Y:S01]  /*0e80*/  SHF.R.S32.HI R208, RZ, 0x1f, R191 ;  /* 0x0000001fffd07819 */ /* 0x000fe200000114bf */
[C---:B------:R-:W-:Y:S01]  /*0e90*/  VIADD R199, R16.reuse, 0x180 ;  /* 0x0000018010c77836 */ /* 0x040fe20000000000 */
[----:B------:R-:W-:Y:S01]  /*0ea0*/  SHF.R.S32.HI R207, RZ, 0x1f, R190 ;  /* 0x0000001fffcf7819 */ /* 0x000fe200000114be */
        /* <DEDUP_REMOVED lines=8> */
[----:B------:R-:W-:-:S02]  /*0f30*/  @P1 VIADD R23, R185, 0xffffffe0 ;  /* 0xffffffe0b9171836 */ /* 0x000fc40000000000 */
[----:B------:R-:W-:Y:S02]  /*0f40*/  IMAD.IADD R185, R185, 0x1, R184 ;  /* 0x00000001b9b97824 */ /* 0x000fe400078e02b8 */
[----:B------:R-:W-:Y:S02]  /*0f50*/  IMAD.MOV.U32 R6, RZ, RZ, R14 ;  /* 0x000000ffff067224 */ /* 0x000fe400078e000e */
[----:B------:R-:W-:Y:S02]  /*0f60*/  IMAD.MOV.U32 R2, RZ, RZ, RZ ;  /* 0x000000ffff027224 */ /* 0x000fe400078e00ff */
[----:B------:R-:W-:Y:S02]  /*0f70*/  IMAD.SHL.U32 R19, R0, 0x100, RZ ;  /* 0x0000010000137824 */ /* 0x000fe400078e00ff */
[----:B------:R-:W-:Y:S02]  /*0f80*/  IMAD R200, R200, 0x8, R17 ;  /* 0x00000008c8c87824 */ /* 0x000fe400078e0211 */
[----:B------:R-:W-:-:S07]  /*0f90*/  IMAD.IADD R184, R184, 0x1, R23 ;  /* 0x00000001b8b87824 */ /* 0x000fce00078e0217 */
.L_x_1029:
[----:B------:R-:W-:Y:S01]  /*0fa0*/  ULDC.64 UR6, c[0x0][0xd88] ;  /* 0x0003620000067ab9 */ /* 0x000fe20000000a00 */
[----:B0-----:R-:W-:Y:S01]  /*0fb0*/  IMAD.MOV.U32 R3, RZ, RZ, RZ ;  /* 0x000000ffff037224 */ /* 0x001fe200078e00ff */
[----:B------:R-:W-:Y:S01]  /*0fc0*/  UIMAD.WIDE UR6, UR5, 0x4, UR6 ;  /* 0x00000004050678a5 */ /* 0x000fe2000f8e0206 */
[----:B------:R-:W-:Y:S02]  /*0fd0*/  ULDC.64 UR8, c[0x0][0xb18] ;  /* 0x0002c60000087ab9 */ /* 0x000fe40000000a00 */
[----:B------:R-:W-:-:S03]  /*0fe0*/  ULDC UR5, c[0x0][0x424] ;  /* 0x0001090000057ab9 */ /* 0x000fc60000000800 */
[----:B------:R-:W-:Y:S02]  /*0ff0*/  IMAD.U32 R186, RZ, RZ, UR6 ;  /* 0x00000006ffba7e24 */ /* 0x000fe4000f8e00ff */
[----:B------:R-:W-:Y:S01]  /*1000*/  IMAD.U32 R187, RZ, RZ, UR7 ;  /* 0x00000007ffbb7e24 */ /* 0x000fe2000f8e00ff */
[----:B------:R-:W-:-:S04]  /*1010*/  ULDC.64 UR6, c[0x0][0xb20] ;  /* 0x0002c80000067ab9 */ /* 0x000fc80000000a00 */
[----:B--2---:R-:W2:Y:S01]  /*1020*/  LDG.E R186, desc[UR44][R186.64] ;  /* 0x0000002cbaba7981 */ /* 0x004ea2000c1e1900 */
[----:B------:R-:W-:-:S04]  /*1030*/  ISETP.NE.U32.AND P0, PT, RZ, UR6, PT ;  /* 0x00000006ff007c0c */ /* 0x000fc8000bf05070 */
[----:B------:R-:W-:Y:S02]  /*1040*/  ISETP.NE.AND.EX P0, PT, RZ, UR7, PT, P0 ;  /* 0x00000007ff007c0c */ /* 0x000fe4000bf05300 */
[----:B--2---:R-:W-:-:S11]  /*1050*/  SHF.R.S32.HI R194, RZ, 0x1f, R186 ;  /* 0x0000001fffc27819 */ /* 0x004fd600000114ba */
[----:B----4-:R-:W-:-:S04]  /*1060*/  @P0 LEA R4, P1, R186, UR6, 0x2 ;  /* 0x00000006ba040c11 */ /* 0x010fc8000f8210ff */
[----:B------:R-:W-:Y:S01]  /*1070*/  @P0 LEA.HI.X R5, R186, UR7, R194, 0x2, P1 ;  /* 0x00000007ba050c11 */ /* 0x000fe200088f14c2 */
[----:B------:R-:W-:-:S04]  /*1080*/  ULDC.64 UR6, c[0x0][0x418] ;  /* 0x0001060000067ab9 */ /* 0x000fc80000000a00 */
[----:B------:R0:W5:Y:S01]  /*1090*/  @P0 LDG.E R3, desc[UR44][R4.64] ;  /* 0x0000002c04030981 */ /* 0x000162000c1e1900 */
[----:B------:R-:W-:Y:S01]  /*10a0*/  ISETP.NE.U32.AND P0, PT, RZ, UR8, PT ;  /* 0x00000008ff007c0c */ /* 0x000fe2000bf05070 */
[----:B------:R-:W-:-:S03]  /*10b0*/  UISETP.NE.U32.AND UP0, UPT, UR6, URZ, UPT ;  /* 0x0000003f0600728c */ /* 0x000fc6000bf05070 */
[----:B------:R-:W-:Y:S01]  /*10c0*/  ISETP.NE.AND.EX P0, PT, RZ, UR9, PT, P0 ;  /* 0x00000009ff007c0c */ /* 0x000fe2000bf05300 */
[----:B------:R-:W-:Y:S01]  /*10d0*/  UISETP.NE.AND.EX UP0, UPT, UR7, URZ, UPT, UP0 ;  /* 0x0000003f0700728c */ /* 0x000fe2000bf05300 */
[----:B------:R-:W-:-:S03]  /*10e0*/  ULDC UR6, c[0x0][0x2f0] ;  /* 0x0000bc0000067ab9 */ /* 0x000fc60000000800 */
[----:B------:R-:W-:-:S04]  /*10f0*/  USEL UR5, UR5, 0x1, UP0 ;  /* 0x0000000105057887 */ /* 0x000fc80008000000 */
[----:B------:R-:W-:-:S04]  /*1100*/  UIMAD UR5, UR5, UR6, URZ ;  /* 0x00000006050572a4 */ /* 0x000fc8000f8e023f */
[C---:B0-----:R-:W-:Y:S02]  /*1110*/  @P0 LEA R4, P1, R186.reuse, UR8, 0x2 ;  /* 0x00000008ba040c11 */ /* 0x041fe4000f8210ff */
[----:B------:R-:W-:Y:S02]  /*1120*/  IMAD.U32 R168, RZ, RZ, UR5 ;  /* 0x00000005ffa87e24 */ /* 0x000fe4000f8e00ff */
[----:B------:R-:W-:-:S05]  /*1130*/  @P0 LEA.HI.X R5, R186, UR9, R194, 0x2, P1 ;  /* 0x00000009ba050c11 */ /* 0x000fca00088f14c2 */
[----:B------:R0:W5:Y:S01]  /*1140*/  @P0 LDG.E R168, desc[UR44][R4.64] ;  /* 0x0000002c04a80981 */ /* 0x000162000c1e1900 */
[----:B------:R-:W-:Y:S01]  /*1150*/  UMOV UR42, UR4 ;  /* 0x00000004002a7c82 */ /* 0x000fe20008000000 */
[----:B-1-3--:R-:W-:Y:S05]  /*1160*/  @P0 BRA `(.L_x_985) ;  /* 0x0000000000240947 */ /* 0x00afea0003800000 */
[----:B------:R-:W-:Y:S02]  /*1170*/  ULDC.64 UR4, c[0x0][0xb00] ;  /* 0x0002c00000047ab9 */ /* 0x000fe40000000a00 */
[----:B------:R-:W-:-:S04]  /*1180*/  ISETP.NE.U32.AND P0, PT, RZ, UR4, PT ;  /* 0x00000004ff007c0c */ /* 0x000fc8000bf05070 */
[----:B------:R-:W-:-:S13]  /*1190*/  ISETP.NE.AND.EX P0, PT, RZ, UR5, PT, P0 ;  /* 0x00000005ff007c0c */ /* 0x000fda000bf05300 */
[----:B------:R-:W-:Y:S05]  /*11a0*/  @!P0 BRA `(.L_x_985) ;  /* 0x0000000000148947 */ /* 0x000fea0003800000 */
[----:B0-----:R-:W0:Y:S02]  /*11b0*/  LDC.64 R4, c[0x0][0xb00] ;  /* 0x0002c000ff047b82 */ /* 0x001e240000000a00 */
[----:B0-----:R-:W-:-:S05]  /*11c0*/  IMAD.WIDE R4, R186, 0x4, R4 ;  /* 0x00000004ba047825 */ /* 0x001fca00078e0204 */
[----:B-----5:R-:W2:Y:S04]  /*11d0*/  LDG.E R168, desc[UR44][R4.64] ;  /* 0x0000002c04a87981 */ /* 0x020ea8000c1e1900 */
[----:B------:R-:W2:Y:S02]  /*11e0*/  LDG.E R7, desc[UR44][R4.64+0x4] ;  /* 0x0000042c04077981 */ /* 0x000ea4000c1e1900 */
[----:B--2---:R-:W-:-:S07]  /*11f0*/  IMAD.IADD R168, R7, 0x1, -R168 ;  /* 0x0000000107a87824 */ /* 0x004fce00078e0aa8 */
.L_x_985:
[----:B------:R-:W-:Y:S01]  /*1200*/  UISETP.NE.AND UP0, UPT, UR37, 0x1, UPT ;  /* 0x000000012500788c */ /* 0x000fe2000bf05270 */
[----:B-----5:R-:W-:Y:S01]  /*1210*/  IMAD.IADD R168, R168, 0x1, -R3 ;  /* 0x00000001a8a87824 */ /* 0x020fe200078e0a03 */
[----:B------:R-:W-:Y:S01]  /*1220*/  CS2R R166, SRZ ;  /* 0x0000000000a67805 */ /* 0x000fe2000001ff00 */
[----:B------:R-:W-:Y:S01]  /*1230*/  IMAD.MOV.U32 R187, RZ, RZ, R6 ;  /* 0x000000ffffbb7224 */ /* 0x000fe200078e0006 */
[----:B------:R-:W-:Y:S01]  /*1240*/  CS2R R164, SRZ ;  /* 0x0000000000a47805 */ /* 0x000fe2000001ff00 */
[----:B------:R-:W-:Y:S01]  /*1250*/  VIADD R0, R168, 0x3f ;  /* 0x0000003fa8007836 */ /* 0x000fe20000000000 */
[----:B------:R-:W-:Y:S01]  /*1260*/  PLOP3.LUT P0, PT, PT, PT, UP0, 0x80, 0x0 ;  /* 0x000000000000781c */ /* 0x000fe20003f0f008 */
[----:B------:R-:W-:Y:S01]  /*1270*/  IMAD.MOV.U32 R150, RZ, RZ, RZ ;  /* 0x000000ffff967224 */ /* 0x000fe200078e00ff */
[----:B------:R-:W-:Y:S02]  /*1280*/  CS2R R148, SRZ ;  /* 0x0000000000947805 */ /* 0x000fe4000001ff00 */
[----:B------:R-:W-:-:S02]  /*1290*/  CS2R R146, SRZ ;  /* 0x0000000000927805 */ /* 0x000fc4000001ff00 */
[----:B------:R-:W-:Y:S02]  /*12a0*/  SHF.R.S32.HI R3, RZ, 0x1f, R0 ;  /* 0x0000001fff037819 */ /* 0x000fe40000011400 */
[----:B------:R-:W-:Y:S02]  /*12b0*/  CS2R R144, SRZ ;  /* 0x0000000000907805 */ /* 0x000fe4000001ff00 */
[----:B------:R-:W-:Y:S02]  /*12c0*/  CS2R R142, SRZ ;  /* 0x00000000008e7805 */ /* 0x000fe4000001ff00 */
[----:B------:R-:W-:Y:S02]  /*12d0*/  CS2R R140, SRZ ;  /* 0x00000000008c7805 */ /* 0x000fe4000001ff00 */
[----:B------:R-:W-:Y:S01]  /*12e0*/  LEA.HI R3, R3, R0, RZ, 0x6 ;  /* 0x0000000003037211 */ /* 0x000fe200078f30ff */
[----:B------:R-:W-:Y:S01]  /*12f0*/  IMAD.MOV.U32 R0, RZ, RZ, RZ ;  /* 0x000000ffff007224 */ /* 0x000fe200078e00ff */
        /* <DEDUP_REMOVED lines=45> */
[----:B------:R-:W-:Y:S01]  /*15d0*/  CS2R R12, SRZ ;  /* 0x00000000000c7805 */ /* 0x000fe2000001ff00 */
[----:B------:R-:W-:Y:S01]  /*15e0*/  IMAD.MOV.U32 R169, RZ, RZ, RZ ;  /* 0x000000ffffa97224 */ /* 0x000fe200078e00ff */
        /* <DEDUP_REMOVED lines=10> */
[----:B------:R-:W-:Y:S01]  /*1690*/  CS2R R8, SRZ ;  /* 0x0000000000087805 */ /* 0x000fe2000001ff00 */
[----:B------:R-:W-:Y:S01]  /*16a0*/  IMAD.MOV.U32 R27, RZ, RZ, RZ ;  /* 0x000000ffff1b7224 */ /* 0x000fe200078e00ff */
[----:B------:R-:W-:Y:S01]  /*16b0*/  SHF.R.S32.HI R176, RZ, 0x6, R3 ;  /* 0x00000006ffb07819 */ /* 0x000fe20000011403 */
[----:B------:R-:W-:Y:S06]  /*16c0*/  @!P0 BRA `(.L_x_986) ;  /* 0x0000001400d88947 */ /* 0x000fec0003800000 */
[----:B------:R-:W-:Y:S02]  /*16d0*/  ISETP.GE.AND P1, PT, R168, 0x1, PT ;  /* 0x00000001a800780c */ /* 0x000fe40003f26270 */
[----:B------:R-:W-:-:S11]  /*16e0*/  PLOP3.LUT P0, PT, PT, PT, PT, 0x80, 0x0 ;  /* 0x000000000000781c */ /* 0x000fd60003f0f070 */
[----:B------:R-:W-:Y:S05]  /*16f0*/  @!P1 BRA `(.L_x_987) ;  /* 0x0000007000c89947 */ /* 0x000fea0003800000 */
[----:B------:R-:W1:Y:S01]  /*1700*/  SHFL.IDX PT, R0, R197, RZ, 0x1f ;  /* 0x00001fffc5007589 */ /* 0x000e6200000e0000 */
[----:B------:R-:W-:Y:S01]  /*1710*/  UMOV UR7, 0x40000040 ;  /* 0x4000004000077882 */ /* 0x000fe20000000000 */
[----:B------:R-:W-:Y:S01]  /*1720*/  UMOV UR13, 0x40000040 ;  /* 0x40000040000d7882 */ /* 0x000fe20000000000 */
[----:B------:R-:W-:Y:S01]  /*1730*/  UMOV UR15, 0x40000040 ;  /* 0x40000040000f7882 */ /* 0x000fe20000000000 */
[----:B------:R-:W-:Y:S01]  /*1740*/  BAR.SYNC.DEFER_BLOCKING 0xe, 0x100 ;  /* 0x0384000000007b1d */ /* 0x000fe20000010000 */
[----:B------:R-:W-:-:S05]  /*1750*/  UISETP.NE.AND UP0, UPT, UR41, 0x3, UPT ;  /* 0x000000032900788c */ /* 0x000fca000bf05270 */
[----:B------:R-:W-:Y:S01]  /*1760*/  UMOV UR17, 0x40000040 ;  /* 0x4000004000117882 */ /* 0x000fe20000000000 */
[----:B------:R-:W-:Y:S01]  /*1770*/  UMOV UR19, 0x40000040 ;  /* 0x4000004000137882 */ /* 0x000fe20000000000 */
[----:B------:R-:W-:Y:S01]  /*1780*/  UMOV UR9, 0x40000040 ;  /* 0x4000004000097882 */ /* 0x000fe20000000000 */
[----:B------:R-:W-:Y:S01]  /*1790*/  UMOV UR11, 0x40000040 ;  /* 0x40000040000b7882 */ /* 0x000fe20000000000 */
[----:B------:R-:W-:Y:S02]  /*17a0*/  PLOP3.LUT P1, PT, PT, PT, UP0, 0x80, 0x0 ;  /* 0x000000000000781c */ /* 0x000fe40003f2f008 */
[----:B-1----:R-:W-:Y:S01]  /*17b0*/  R2UR UR4, R0 ;  /* 0x00000000000472ca */ /* 0x002fe200000e0000 */
        /* <DEDUP_REMOVED lines=15> */
[----:B------:R-:W-:Y:S01]  /*18b0*/  ULEA UR6, UR36, UR20, 0xc ;  /* 0x0000001424067291 */ /* 0x000fe2000f8e603f */
[----:B------:R-:W-:Y:S01]  /*18c0*/  UMOV UR5, 0x40000040 ;  /* 0x4000004000057882 */ /* 0x000fe20000000000 */
[----:B------:R-:W-:Y:S02]  /*18d0*/  UIADD3 UR8, UR4, 0x6, URZ ;  /* 0x0000000604087890 */ /* 0x000fe4000fffe03f */
[----:B------:R-:W-:Y:S02]  /*18e0*/  UIADD3 UR14, UR6, 0x80, URZ ;  /* 0x00000080060e7890 */ /* 0x000fe4000fffe03f */
[----:B------:R-:W-:-:S03]  /*18f0*/  UIADD3 UR18, UR6, 0x100, URZ ;  /* 0x0000010006127890 */ /* 0x000fc6000fffe03f */
[----:B------:R-:W-:Y:S01]  /*1900*/  HGMMA.64x256x16.F32.BF16 R24, gdesc[UR4].tnspB, RZ, !UPT, gsb0 ;  /* 0x43e00000041879f0 */ /* 0x000fe2000c0018ff */
[----:B------:R-:W-:Y:S02]  /*1910*/  UIADD3 UR10, UR6, 0x180, URZ ;  /* 0x00000180060a7890 */ /* 0x000fe4000fffe03f */
        /* <DEDUP_REMOVED lines=16> */
.L_x_988:
[----:B------:R-:W-:Y:S01]  /*1a20*/  ULEA UR6, UR36, UR40, 0x3 ;  /* 0x0000002824067291 */ /* 0x000fe2000f8e183f */
[----:B------:R-:W-:-:S03]  /*1a30*/  ISETP.GE.AND P0, PT, R168, 0x41, PT ;  /* 0x00000041a800780c */ /* 0x000fc60003f06270 */
[----:B------:R-:W-:-:S04]  /*1a40*/  UIADD3 UR6, UR6, 0x38860, URZ ;  /* 0x0003886006067890 */ /* 0x000fc8000fffe03f */
[----:B------:R-:W-:-:S09]  /*1a50*/  UPRMT UR6, UR39, 0x654, UR6 ;  /* 0x0000065427067896 */ /* 0x000fd20008000006 */
[----:B------:R-:W-:Y:S01]  /*1a60*/  SYNCS.ARRIVE.TRANS64.RED.A1T0 RZ, [UR6], RZ ;  /* 0x000000ffffff79a7 */ /* 0x000fe20008100406 */
[----:B------:R-:W-:Y:S05]  /*1a70*/  @!P0 BRA `(.L_x_989) ;  /* 0x0000000800b48947 */ /* 0x000fea0003800000 */
[----:B------:R-:W-:-:S07]  /*1a80*/  VIADD R176, R176, 0xfffffffe ;  /* 0xfffffffeb0b07836 */ /* 0x000fce0000000000 */
.L_x_991:
        /* <DEDUP_REMOVED lines=16> */
[----:B------:R-:W1:Y:S01]  /*1b90*/  LDS R3, [R0+0x38400] ;  /* 0x0384000000037984 */ /* 0x000e620000000800 */
[----:B------:R-:W-:-:S03]  /*1ba0*/  UIADD3 UR10, UR6, 0x180, URZ ;  /* 0x00000180060a7890 */ /* 0x000fc6000fffe03f */
[----:B0-----:R-:W0:Y:S01]  /*1bb0*/  LDS R4, [R0+0x38420] ;  /* 0x0384200000047984 */ /* 0x001e220000000800 */
        /* <DEDUP_REMOVED lines=129> */
[----:B------:R-:W-:Y:S01]  /*23d0*/  HGMMA.64x256x16.F32.BF16 R24, gdesc[UR4].tnspB, R24, gsb0 ;  /* 0x43e00000041879f0 */ /* 0x000fe20008001818 */
[----:B------:R-:W-:-:S06]  /*23e0*/  USEL UR6, URZ, 0x1, UP0 ;  /* 0x000000013f067887 */ /* 0x000fcc0008000000 */
[----:B------:R-:W-:Y:S01]  /*23f0*/  LOP3.LUT R2, R2, UR6, RZ, 0x3c, !PT ;  /* 0x0000000602027c12 */ /* 0x000fe2000f8e3cff */
[----:B------:R-:W-:Y:S02]  /*2400*/  WARPGROUP.DEPBAR.LE gsb0, 0x0 ;  /* 0x00008000000079c5 */ /* 0x000fe40000010000 */
[----:B------:R-:W-:-:S15]  /*2410*/  WARPGROUP.ARRIVE ;  /* 0x00000000000079c5 */ /* 0x000fde0000000000 */
[----:B------:R-:W-:-:S03]  /*2420*/  NOP ;  /* 0x0000000000007918 */ /* 0x000fc60000000000 */
        /* <DEDUP_REMOVED lines=13> */
.L_x_990:
[----:B------:R-:W-:-:S04]  /*2500*/  ULEA UR6, UR36, UR40, 0x3 ;  /* 0x0000002824067291 */ /* 0x000fc8000f8e183f */
[----:B------:R-:W-:-:S04]  /*2510*/  UIADD3 UR6, UR6, 0x38860, URZ ;  /* 0x0003886006067890 */ /* 0x000fc8000fffe03f */
[----:B------:R-:W-:-:S09]  /*2520*/  UPRMT UR6, UR39, 0x654, UR6 ;  /* 0x0000065427067896 */ /* 0x000fd20008000006 */
[----:B------:R-:W-:Y:S01]  /*2530*/  SYNCS.ARRIVE.TRANS64.RED.A1T0 RZ, [UR6], RZ ;  /* 0x000000ffffff79a7 */ /* 0x000fe20008100406 */
[----:B------:R-:W-:Y:S05]  /*2540*/  @P0 BRA `(.L_x_991) ;  /* 0xfffffff400500947 */ /* 0x000fea000383ffff */
.L_x_989:
[----:B------:R-:W-:Y:S01]  /*2550*/  BAR.SYNC.DEFER_BLOCKING 0xe, 0x100 ;  /* 0x0384000000007b1d */ /* 0x000fe20000010000 */
[----:B------:R-:W-:Y:S01]  /*2560*/  IMAD.U32 R0, RZ, RZ, UR36 ;  /* 0x00000024ff007e24 */ /* 0x000fe2000f8e00ff */
[----:B------:R-:W-:Y:S01]  /*2570*/  UIADD3 UR36, UR36, 0x1, URZ ;  /* 0x0000000124247890 */ /* 0x000fe2000fffe03f */
[----:B------:R-:W-:Y:S02]  /*2580*/  PLOP3.LUT P0, PT, PT, PT, PT, 0x8, 0x0 ;  /* 0x000000000000781c */ /* 0x000fe40003f0e170 */
[----:B------:R-:W-:Y:S01]  /*2590*/  IMAD R0, R0, 0x40, R17 ;  /* 0x0000004000007824 */ /* 0x000fe200078e0211 */
[----:B------:R-:W-:-:S04]  /*25a0*/  UISETP.NE.AND UP0, UPT, UR36, 0x2, UPT ;  /* 0x000000022400788c */ /* 0x000fc8000bf05270 */
[----:B0-----:R-:W-:Y:S01]  /*25b0*/  LEA R4, R0, UR40, 0x2 ;  /* 0x0000002800047c11 */ /* 0x001fe2000f8e10ff */
        /* <DEDUP_REMOVED lines=135> */
.L_x_986:
[----:B------:R-:W-:Y:S02]  /*2e30*/  ISETP.GE.AND P1, PT, R168, 0x1, PT ;  /* 0x00000001a800780c */ /* 0x000fe40003f26270 */
[----:B------:R-:W-:-:S11]  /*2e40*/  PLOP3.LUT P0, PT, PT, PT, PT, 0x80, 0x0 ;  /* 0x000000000000781c */ /* 0x000fd60003f0f070 */
[----:B------:R-:W-:Y:S05]  /*2e50*/  @!P1 BRA `(.L_x_987) ;  /* 0x0000005800f09947 */ /* 0x000fea0003800000 */
[----:B------:R-:W1:Y:S02]  /*2e60*/  SHFL.IDX PT, R0, R197, RZ, 0x1f ;  /* 0x00001fffc5007589 */ /* 0x000e6400000e0000 */
[----:B-1----:R-:W-:-:S13]  /*2e70*/  R2UR UR4, R0 ;  /* 0x00000000000472ca */ /* 0x002fda00000e0000 */
        /* <DEDUP_REMOVED lines=14> */
[----:B0-----:R-:W-:Y:S01]  /*2f60*/  IMAD.U32 R4, RZ, RZ, UR4 ;  /* 0x00000004ff047e24 */ /* 0x001fe2000f8e00ff */
        /* <DEDUP_REMOVED lines=12> */
.L_x_992:
[----:B------:R-:W-:-:S04]  /*3030*/  LEA.HI R0, R196, R196, RZ, 0x1 ;  /* 0x000000c4c4007211 */ /* 0x000fc800078f08ff */
[----:B------:R-:W-:Y:S01]  /*3040*/  LOP3.LUT R3, R0, 0xfffffffe, RZ, 0xc0, !PT ;  /* 0xfffffffe00037812 */ /* 0x000fe200078ec0ff */
[----:B------:R-:W-:-:S04]  /*3050*/  IMAD.U32 R0, RZ, RZ, UR41 ;  /* 0x00000029ff007e24 */ /* 0x000fc8000f8e00ff */
[----:B------:R-:W-:Y:S01]  /*3060*/  IMAD.IADD R3, R196, 0x1, -R3 ;  /* 0x00000001c4037824 */ /* 0x000fe200078e0a03 */
[----:B------:R-:W-:-:S04]  /*3070*/  ISETP.NE.AND P0, PT, R0, 0x3, PT ;  /* 0x000000030000780c */ /* 0x000fc80003f05270 */
[----:B------:R-:W-:-:S04]  /*3080*/  SHF.L.U32 R3, R3, 0x1f, RZ ;  /* 0x0000001f03037819 */ /* 0x000fc800000006ff */
[----:B------:R-:W1:Y:S02]  /*3090*/  SYNCS.PHASECHK.TRANS64.TRYWAIT P1, [UR40+0x38800], R3 ;  /* 0x03880003ff0075a7 */ /* 0x000e640008020168 */
[----:B-1----:R-:W-:Y:S05]  /*30a0*/  @!P1 BRA `(.L_x_993) ;  /* 0x000000e800ac9947 */ /* 0x002fea0003800000 */
.L_x_1120:
[----:B------:R-:W-:Y:S05]  /*30b0*/  @!P0 BRA `(.L_x_994) ;  /* 0x0000000000048947 */ /* 0x000fea0003800000 */
[----:B------:R-:W-:Y:S01]  /*30c0*/  BPT.TRAP 0x1 ;  /* 0x000000040000795c */ /* 0x000fe20000300000 */
.L_x_994:
[----:B0-----:R-:W-:Y:S01]  /*30d0*/  IMAD.U32 R5, RZ, RZ, UR36 ;  /* 0x00000024ff057e24 */ /* 0x001fe2000f8e00ff */
[----:B------:R-:W-:-:S04]  /*30e0*/  SHF.L.U32 R4, R2, 0x1f, RZ ;  /* 0x0000001f02047819 */ /* 0x000fc800000006ff */
[----:B------:R-:W-:-:S04]  /*30f0*/  LEA R5, R5, UR40, 0x3 ;  /* 0x0000002805057c11 */ /* 0x000fc8000f8e18ff */
[----:B------:R0:W2:Y:S01]  /*3100*/  SYNCS.PHASECHK.TRANS64.TRYWAIT P1, [R5+URZ+0x38830], R4 ;  /* 0x03883004050075a7 */ /* 0x0000a2000802017f */
[----:B------:R-:W-:Y:S05]  /*3110*/  @!P0 BRA `(.L_x_995) ;  /* 0x0000000000048947 */ /* 0x000fea0003800000 */
[----:B------:R-:W-:Y:S01]  /*3120*/  BPT.TRAP 0x1 ;  /* 0x000000040000795c */ /* 0x000fe20000300000 */
.L_x_995:
[----:B--2---:R-:W-:Y:S05]  /*3130*/  @P1 BRA `(.L_x_996) ;  /* 0x0000000000081947 */ /* 0x004fea0003800000 */
[----:B------:R-:W2:Y:S02]  /*3140*/  SYNCS.PHASECHK.TRANS64.TRYWAIT P1, [R5+URZ+0x38830], R4 ;  /* 0x03883004050075a7 */ /* 0x000ea4000802017f */
[----:B--2---:R-:W-:Y:S05]  /*3150*/  @!P1 BRA `(.L_x_997) ;  /* 0x000000e800989947 */ /* 0x004fea0003800000 */
.L_x_996:
[----:B------:R-:W-:-:S04]  /*3160*/  UIADD3 UR4, UR40, 0x22400, URZ ;  /* 0x0002240028047890 */ /* 0x000fc8000fffe03f */
[----:B------:R-:W-:-:S04]  /*3170*/  USHF.R.U32.HI UR4, URZ, 0x4, UR4 ;  /* 0x000000043f047899 */ /* 0x000fc80008011604 */
[----:B------:R-:W-:-:S06]  /*3180*/  ULOP3.LUT UR4, UR4, 0x3fff, URZ, 0xc0, !UPT ;  /* 0x00003fff04047892 */ /* 0x000fcc000f8ec03f */
[----:B-1----:R-:W-:Y:S01]  /*3190*/  IMAD.U32 R0, RZ, RZ, UR4 ;  /* 0x00000004ff007e24 */ /* 0x002fe2000f8e00ff */
        /* <DEDUP_REMOVED lines=34> */
[----:B------:R-:W1:Y:S02]  /*33c0*/  SYNCS.PHASECHK.TRANS64.TRYWAIT P1, [UR40+0x38810], R3 ;  /* 0x03881003ff0075a7 */ /* 0x000e640008020168 */
[----:B-1----:R-:W-:Y:S05]  /*33d0*/  @!P1 BRA `(.L_x_998) ;  /* 0x000000e8000c9947 */ /* 0x002fea0003800000 */
.L_x_1121:
[----:B------:R-:W-:Y:S05]  /*33e0*/  @!P0 BRA `(.L_x_999) ;  /* 0x0000000000048947 */ /* 0x000fea0003800000 */
[----:B------:R-:W-:Y:S01]  /*33f0*/  BPT.TRAP 0x1 ;  /* 0x000000040000795c */ /* 0x000fe20000300000 */
.L_x_999:
[----:B------:R3:W4:Y:S01]  /*3400*/  SYNCS.PHASECHK.TRANS64.TRYWAIT P1, [R5+URZ+0x38850], R4 ;  /* 0x03885004050075a7 */ /* 0x000722000802017f */
[----:B------:R-:W-:Y:S05]  /*3410*/  @!P0 BRA `(.L_x_1000) ;  /* 0x0000000000048947 */ /* 0x000fea0003800000 */
[----:B------:R-:W-:Y:S01]  /*3420*/  BPT.TRAP 0x1 ;  /* 0x000000040000795c */ /* 0x000fe20000300000 */
.L_x_1000:
[----:B----4-:R-:W-:Y:S05]  /*3430*/  @P1 BRA `(.L_x_1001) ;  /* 0x0000000000081947 */ /* 0x010fea0003800000 */
[----:B------:R-:W4:Y:S02]  /*3440*/  SYNCS.PHASECHK.TRANS64.TRYWAIT P1, [R5+URZ+0x38850], R4 ;  /* 0x03885004050075a7 */ /* 0x000f24000802017f */
[----:B----4-:R-:W-:Y:S05]  /*3450*/  @!P1 BRA `(.L_x_1002) ;  /* 0x000000e800049947 */ /* 0x010fea0003800000 */
.L_x_1001:
[----:B------:R-:W-:Y:S01]  /*3460*/  UIADD3 UR4, UR40, 0x400, URZ ;  /* 0x0000040028047890 */ /* 0x000fe2000fffe03f */
[----:B------:R-:W-:Y:S01]  /*3470*/  WARPGROUP.ARRIVE ;  /* 0x00000000000079c5 */ /* 0x000fe20000000000 */
[----:B------:R-:W-:-:S05]  /*3480*/  UIADD3 UR5, UR40, 0x26400, URZ ;  /* 0x0002640028057890 */ /* 0x000fca000fffe03f */
[----:B-1----:R-:W1:Y:S01]  /*3490*/  S2R R3, SR_TID.X ;  /* 0x0000000000037919 */ /* 0x002e620000002100 */
        /* <DEDUP_REMOVED lines=18> */
[----:B-1----:R-:W-:-:S06]  /*35c0*/  SHF.R.U32.HI R3, RZ, 0x7, R3 ;  /* 0x00000007ff037819 */ /* 0x002fcc0000011603 */
[----:B------:R-:W1:Y:S02]  /*35d0*/  SHFL.IDX PT, R3, R3, RZ, 0x1f ;  /* 0x00001fff03037589 */ /* 0x000e6400000e0000 */
[----:B-1----:R-:W-:-:S13]  /*35e0*/  R2UR UR7, R3 ;  /* 0x00000000030772ca */ /* 0x002fda00000e0000 */
        /* <DEDUP_REMOVED lines=251> */
.L_x_1003:
[----:B------:R-:W-:Y:S01]  /*45a0*/  IMAD R3, R176, -0x40, R168 ;  /* 0xffffffc0b0037824 */ /* 0x000fe200078e02a8 */
[----:B------:R-:W-:Y:S01]  /*45b0*/  ULDC UR18, c[0x0][0xa80] ;  /* 0x0002a00000127ab9 */ /* 0x000fe20000000800 */
[----:B------:R-:W-:Y:S01]  /*45c0*/  R2UR UR5, R5 ;  /* 0x00000000050572ca */ /* 0x000fe200000e0000 */
[----:B------:R-:W-:Y:S02]  /*45d0*/  ULOP3.LUT UR43, UR43, 0x2000000, URZ, 0xfc, !UPT ;  /* 0x020000002b2b7892 */ /* 0x000fe4000f8efc3f */
[----:B------:R-:W-:Y:S01]  /*45e0*/  IADD3 R3, -R18, 0x40, R3 ;  /* 0x0000004012037810 */ /* 0x000fe20007ffe103 */
[----:B------:R-:W-:Y:S01]  /*45f0*/  UMOV UR11, 0x40000040 ;  /* 0x40000040000b7882 */ /* 0x000fe20000000000 */
[----:B------:R-:W-:Y:S02]  /*4600*/  ULEA UR10, UR36, UR43, 0xc ;  /* 0x0000002b240a7291 */ /* 0x000fe4000f8e603f */
[C---:B------:R-:W-:Y:S01]  /*4610*/  ISETP.GT.AND P5, PT, R3.reuse, RZ, PT ;  /* 0x000000ff0300720c */ /* 0x040fe20003fa4270 */
[----:B------:R-:W-:Y:S01]  /*4620*/  UMOV UR15, 0x40000040 ;  /* 0x40000040000f7882 */ /* 0x000fe20000000000 */
[C---:B------:R-:W-:Y:S01]  /*4630*/  ISETP.GT.AND P4, PT, R3.reuse, 0x1, PT ;  /* 0x000000010300780c */ /* 0x040fe20003f84270 */
[----:B------:R-:W-:Y:S01]  /*4640*/  UIADD3 UR14, UR10, 0x80, URZ ;  /* 0x000000800a0e7890 */ /* 0x000fe2000fffe03f */
[----:B------:R-:W-:-:S02]  /*4650*/  ISETP.GT.AND P3, PT, R3, 0x8, PT ;  /* 0x000000080300780c */ /* 0x000fc40003f64270 */
[----:B------:R-:W-:Y:S01]  /*4660*/  FSEL R24, R24, -INF , P5 ;  /* 0xff80000018187808 */ /* 0x000fe20002800000 */
[----:B------:R-:W-:Y:S01]  /*4670*/  UIADD3 UR5, UR5, 0x38840, URZ ;  /* 0x0003884005057890 */ /* 0x000fe2000fffe03f */
[----:B------:R-:W-:Y:S02]  /*4680*/  FSEL R25, R25, -INF , P4 ;  /* 0xff80000019197808 */ /* 0x000fe40002000000 */
[C---:B------:R-:W-:Y:S01]  /*4690*/  ISETP.GT.AND P2, PT, R3.reuse, 0x9, PT ;  /* 0x000000090300780c */ /* 0x040fe20003f44270 */
[----:B------:R-:W-:Y:S01]  /*46a0*/  UPRMT UR5, UR39, 0x654, UR5 ;  /* 0x0000065427057896 */ /* 0x000fe20008000005 */
[----:B------:R-:W-:Y:S02]  /*46b0*/  FSEL R28, R28, -INF , P3 ;  /* 0xff8000001c1c7808 */ /* 0x000fe40001800000 */
[----:B------:R-:W-:Y:S02]  /*46c0*/  FMNMX.FTZ R7, R24, R25, !PT ;  /* 0x0000001918077209 */ /* 0x000fe40007810000 */
[----:B------:R-:W-:-:S02]  /*46d0*/  ISETP.GT.AND P1, PT, R3, 0x10, PT ;  /* 0x000000100300780c */ /* 0x000fc40003f24270 */
[----:B------:R-:W-:Y:S02]  /*46e0*/  FSEL R29, R29, -INF , P2 ;  /* 0xff8000001d1d7808 */ /* 0x000fe40001000000 */
[----:B0-234-:R-:W-:Y:S01]  /*46f0*/  FMNMX.FTZ R4, R28, R7, !PT ;  /* 0x000000071c047209 */ /* 0x01dfe20007810000 */
[----:B------:R-:W-:Y:S01]  /*4700*/  SYNCS.ARRIVE.TRANS64.RED.A1T0 RZ, [UR5], RZ ;  /* 0x000000ffffff79a7 */ /* 0x000fe20008100405 */
        /* <DEDUP_REMOVED lines=39> */
[----:B------:R-:W-:Y:S01]  /*4980*/  FSEL R43, R43, -INF , P2 ;  /* 0xff8000002b2b7808 */ /* 0x000fe20001000000 */
[----:B------:R-:W-:Y:S01]  /*4990*/  BAR.SYNC.DEFER_BLOCKING 0xf, 0x100 ;  /* 0x03c4000000007b1d */ /* 0x000fe20000010000 */
[----:B------:R-:W-:-:S02]  /*49a0*/  ISETP.GT.AND P2, PT, R3, 0x39, PT ;  /* 0x000000390300780c */ /* 0x000fc40003f44270 */
[----:B------:R-:W-:Y:S02]  /*49b0*/  FSEL R52, R52, -INF , P3 ;  /* 0xff80000034347808 */ /* 0x000fe40001800000 */
[----:B------:R-:W-:Y:S02]  /*49c0*/  FMNMX.FTZ R3, R49, R4, !PT ;  /* 0x0000000431037209 */ /* 0x000fe40007810000 */
[----:B------:R-:W-:Y:S02]  /*49d0*/  FSEL R53, R53, -INF , P2 ;  /* 0xff80000035357808 */ /* 0x000fe40001000000 */
[----:B------:R-:W-:Y:S02]  /*49e0*/  FMNMX.FTZ R4, R52, R3, !PT ;  /* 0x0000000334047209 */ /* 0x000fe40007810000 */
[----:B------:R-:W-:Y:S02]  /*49f0*/  FSEL R46, R46, -INF , P1 ;  /* 0xff8000002e2e7808 */ /* 0x000fe40000800000 */
[----:B------:R-:W-:-:S02]  /*4a00*/  FMNMX.FTZ R6, R53, R4, !PT ;  /* 0x0000000435067209 */ /* 0x000fc40007810000 */
[----:B------:R-:W-:Y:S02]  /*4a10*/  FSEL R47, R47, -INF , P6 ;  /* 0xff8000002f2f7808 */ /* 0x000fe40003000000 */
[----:B------:R-:W-:Y:S01]  /*4a20*/  FSEL R50, R50, -INF , P5 ;  /* 0xff80000032327808 */ /* 0x000fe20002800000 */
[----:B------:R-:W0:Y:S01]  /*4a30*/  SHFL.BFLY PT, R3, R6, 0x2, 0x1f ;  /* 0x0c401f0006037f89 */ /* 0x000e2200000e0000 */
[----:B------:R-:W-:Y:S02]  /*4a40*/  FSEL R51, R51, -INF , P4 ;  /* 0xff80000033337808 */ /* 0x000fe40002000000 */
[----:B------:R-:W-:Y:S02]  /*4a50*/  FSEL R54, R54, -INF , P3 ;  /* 0xff80000036367808 */ /* 0x000fe40001800000 */
[----:B------:R-:W-:Y:S02]  /*4a60*/  FSEL R55, R55, -INF , P2 ;  /* 0xff80000037377808 */ /* 0x000fe40001000000 */
[----:B0-----:R-:W-:-:S02]  /*4a70*/  FMNMX.FTZ R8, R6, R3, !PT ;  /* 0x0000000306087209 */ /* 0x001fc40007810000 */
[----:B------:R-:W-:-:S03]  /*4a80*/  FMNMX.FTZ R3, R26, R27, !PT ;  /* 0x0000001b1a037209 */ /* 0x000fc60007810000 */
[----:B------:R-:W0:Y:S01]  /*4a90*/  SHFL.BFLY PT, R7, R8, 0x1, 0x1f ;  /* 0x0c201f0008077f89 */ /* 0x000e2200000e0000 */
        /* <DEDUP_REMOVED lines=33> */
[----:B------:R-:W-:Y:S02]  /*4cb0*/  MUFU.EX2 R6, R6 ;  /* 0x0000000600067308 */ /* 0x000fe40000000800 */
[----:B------:R-:W0:Y:S06]  /*4cc0*/  SHFL.BFLY PT, R15, R4, 0x2, 0x1f ;  /* 0x0c401f00040f7f89 */ /* 0x000e2c00000e0000 */
[----:B------:R-:W1:Y:S08]  /*4cd0*/  MUFU.EX2 R7, R7 ;  /* 0x0000000700077308 */ /* 0x000e700000000800 */
[----:B------:R-:W-:Y:S08]  /*4ce0*/  MUFU.EX2 R8, R8 ;  /* 0x0000000800087308 */ /* 0x000ff00000000800 */
[----:B------:R-:W2:Y:S01]  /*4cf0*/  MUFU.EX2 R9, R9 ;  /* 0x0000000900097308 */ /* 0x000ea20000000800 */
[----:B-1----:R-:W-:Y:S01]  /*4d00*/  F2FP.BF16.F32.PACK_AB R152, R7, R6 ;  /* 0x000000060798723e */ /* 0x002fe200000010ff */
[----:B------:R-:W-:Y:S01]  /*4d10*/  FADD.FTZ R7, R6, R7 ;  /* 0x0000000706077221 */ /* 0x000fe20000010000 */
[----:B0-----:R-:W-:Y:S01]  /*4d20*/  FMNMX.FTZ R24, R4, R15, !PT ;  /* 0x0000000f04187209 */ /* 0x001fe20007810000 */
[----:B------:R-:W-:-:S04]  /*4d30*/  FFMA.FTZ R15, R41, UR18, -R56 ;  /* 0x00000012290f7c23 */ /* 0x000fc80008010838 */
[----:B------:R-:W0:Y:S01]  /*4d40*/  SHFL.BFLY PT, R25, R24, 0x1, 0x1f ;  /* 0x0c201f0018197f89 */ /* 0x000e2200000e0000 */
[----:B------:R-:W-:Y:S08]  /*4d50*/  MUFU.EX2 R10, R10 ;  /* 0x0000000a000a7308 */ /* 0x000ff00000000800 */
[----:B------:R-:W1:Y:S01]  /*4d60*/  MUFU.EX2 R11, R11 ;  /* 0x0000000b000b7308 */ /* 0x000e620000000800 */
[----:B--2---:R-:W-:Y:S01]  /*4d70*/  F2FP.BF16.F32.PACK_AB R154, R9, R8 ;  /* 0x00000008099a723e */ /* 0x004fe200000010ff */
[----:B------:R-:W-:-:S04]  /*4d80*/  FADD.FTZ R8, R8, R7 ;  /* 0x0000000708087221 */ /* 0x000fc80000010000 */
[----:B------:R-:W-:Y:S02]  /*4d90*/  FADD.FTZ R9, R9, R8 ;  /* 0x0000000809097221 */ /* 0x000fe40000010000 */
[----:B------:R-:W-:Y:S01]  /*4da0*/  MUFU.EX2 R12, R12 ;  /* 0x0000000c000c7308 */ /* 0x000fe20000000800 */
[----:B0-----:R-:W-:-:S07]  /*4db0*/  FMNMX.FTZ R4, R24, R25, !PT ;  /* 0x0000001918047209 */ /* 0x001fce0007810000 */
[----:B------:R-:W0:Y:S01]  /*4dc0*/  MUFU.EX2 R13, R13 ;  /* 0x0000000d000d7308 */ /* 0x000e220000000800 */
[C---:B-1----:R-:W-:Y:S01]  /*4dd0*/  F2FP.BF16.F32.PACK_AB R156, R11.reuse, R10 ;  /* 0x0000000a0b9c723e */ /* 0x042fe200000010ff */
[----:B------:R-:W-:Y:S01]  /*4de0*/  FADD.FTZ R10, R10, R9 ;  /* 0x000000090a0a7221 */ /* 0x000fe20000010000 */
[C---:B------:R-:W-:Y:S01]  /*4df0*/  FSETP.NEU.FTZ.AND P1, PT, R4.reuse, -INF , PT ;  /* 0xff8000000400780b */ /* 0x040fe20003f3d000 */
[----:B------:R-:W-:Y:S02]  /*4e00*/  FMUL.FTZ R24, R4, UR18 ;  /* 0x0000001204187c20 */ /* 0x000fe40008410000 */
[----:B------:R-:W-:Y:S02]  /*4e10*/  FADD.FTZ R11, R11, R10 ;  /* 0x0000000a0b0b7221 */ /* 0x000fe40000010000 */
[----:B------:R-:W-:Y:S01]  /*4e20*/  MUFU.EX2 R14, R14 ;  /* 0x0000000e000e7308 */ /* 0x000fe20000000800 */
[----:B------:R-:W-:-:S05]  /*4e30*/  FSEL R24, R24, RZ, P1 ;  /* 0x000000ff18187208 */ /* 0x000fca0000800000 */
[--C-:B------:R-:W-:Y:S01]  /*4e40*/  FFMA.FTZ R173, R26, UR18, -R24.reuse ;  /* 0x000000121aad7c23 */ /* 0x100fe20008010818 */
        /* <DEDUP_REMOVED lines=14> */
[----:B------:R-:W-:Y:S01]  /*4f30*/  FFMA.FTZ R216, R55, UR18, -R24 ;  /* 0x0000001237d87c23 */ /* 0x000fe20008010818 */
[----:B------:R-:W-:Y:S01]  /*4f40*/  MUFU.EX2 R173, R173 ;  /* 0x000000ad00ad7308 */ /* 0x000fe20000000800 */
[----:B0-----:R-:W-:Y:S01]  /*4f50*/  F2FP.BF16.F32.PACK_AB R158, R13, R12 ;  /* 0x0000000c0d9e723e */ /* 0x001fe200000010ff */
[----:B------:R-:W-:-:S04]  /*4f60*/  FADD.FTZ R12, R12, R11 ;  /* 0x0000000b0c0c7221 */ /* 0x000fc80000010000 */
[----:B------:R-:W-:Y:S02]  /*4f70*/  FADD.FTZ R13, R13, R12 ;  /* 0x0000000c0d0d7221 */ /* 0x000fe40000010000 */
[----:B------:R-:W0:Y:S08]  /*4f80*/  MUFU.EX2 R174, R174 ;  /* 0x000000ae00ae7308 */ /* 0x000e300000000800 */
        /* <DEDUP_REMOVED lines=15> */
[----:B------:R-:W0:Y:S08]  /*5080*/  MUFU.EX2 R15, R15 ;  /* 0x0000000f000f7308 */ /* 0x000e300000000800 */
[----:B------:R-:W-:Y:S01]  /*5090*/  MUFU.EX2 R20, R20 ;  /* 0x0000001400147308 */ /* 0x000fe20000000800 */
[----:B--2---:R-:W-:Y:S01]  /*50a0*/  F2FP.BF16.F32.PACK_AB R159, R182, R179 ;  /* 0x000000b3b69f723e */ /* 0x004fe200000010ff */
[----:B------:R-:W-:-:S04]  /*50b0*/  FADD.FTZ R179, R179, R180 ;  /* 0x000000b4b3b37221 */ /* 0x000fc80000010000 */
[----:B------:R1:W-:Y:S01]  /*50c0*/  STSM.16.M88.4 [R23], R156 ;  /* 0x0000009c17007844 */ /* 0x0003e20000000200 */
[----:B------:R-:W-:Y:S01]  /*50d0*/  FADD.FTZ R182, R182, R179 ;  /* 0x000000b3b6b67221 */ /* 0x000fe20000010000 */
        /* <DEDUP_REMOVED lines=34> */
[----:B------:R-:W-:Y:S01]  /*5300*/  FADD.FTZ R214, R214, R211 ;  /* 0x000000d3d6d67221 */ /* 0x000fe20000010000 */
[----:B--2---:R-:W-:-:S03]  /*5310*/  F2FP.BF16.F32.PACK_AB R167, R216, R213 ;  /* 0x000000d5d8a7723e */ /* 0x004fc600000010ff */
[----:B------:R-:W-:Y:S02]  /*5320*/  FADD.FTZ R213, R213, R214 ;  /* 0x000000d6d5d57221 */ /* 0x000fe40000010000 */
[----:B------:R1:W-:Y:S01]  /*5330*/  STSM.16.M88.4 [R184], R164 ;  /* 0x000000a4b8007844 */ /* 0x0003e20000000200 */
[----:B------:R-:W-:Y:S01]  /*5340*/  WARPGROUP.ARRIVE ;  /* 0x00000000000079c5 */ /* 0x000fe20000000000 */
[----:B------:R-:W-:-:S05]  /*5350*/  FADD.FTZ R8, R216, R213 ;  /* 0x000000d5d8087221 */ /* 0x000fca0000010000 */
        /* <DEDUP_REMOVED lines=24> */
.L_x_1004:
        /* <DEDUP_REMOVED lines=10> */
.L_x_1016:
        /* <DEDUP_REMOVED lines=9> */
.L_x_1006:
[----:B------:R-:W-:Y:S01]  /*5610*/  ULEA UR5, UR36, UR40, 0x3 ;  /* 0x0000002824057291 */ /* 0x000fe2000f8e183f */
[----:B------:R-:W-:-:S08]  /*5620*/  SHF.L.U32 R3, R2, 0x1f, RZ ;  /* 0x0000001f02037819 */ /* 0x000fd000000006ff */
[----:B------:R0:W1:Y:S01]  /*5630*/  SYNCS.PHASECHK.TRANS64.TRYWAIT P2, [UR5+0x38830], R3 ;  /* 0x03883003ff0075a7 */ /* 0x0000620008040145 */
[----:B------:R-:W-:Y:S05]  /*5640*/  @!P0 BRA `(.L_x_1007) ;  /* 0x0000000000048947 */ /* 0x000fea0003800000 */
[----:B------:R-:W-:Y:S01]  /*5650*/  BPT.TRAP 0x1 ;  /* 0x000000040000795c */ /* 0x000fe20000300000 */
.L_x_1007:
[----:B-1----:R-:W-:Y:S05]  /*5660*/  @P2 BRA `(.L_x_1008) ;  /* 0x0000000000082947 */ /* 0x002fea0003800000 */
[----:B------:R-:W1:Y:S02]  /*5670*/  SYNCS.PHASECHK.TRANS64.TRYWAIT P2, [UR5+0x38830], R3 ;  /* 0x03883003ff0075a7 */ /* 0x000e640008040145 */
[----:B-1----:R-:W-:Y:S05]  /*5680*/  @!P2 BRA `(.L_x_1009) ;  /* 0x000000c4008ca947 */ /* 0x002fea0003800000 */
.L_x_1008:
        /* <DEDUP_REMOVED lines=28> */
.L_x_1010:
[----:B------:R2:W3:Y:S01]  /*5850*/  SYNCS.PHASECHK.TRANS64.TRYWAIT P2, [UR5+0x38850], R3 ;  /* 0x03885003ff0075a7 */ /* 0x0004e20008040145 */
[----:B------:R-:W-:Y:S05]  /*5860*/  @!P0 BRA `(.L_x_1011) ;  /* 0x0000000000048947 */ /* 0x000fea0003800000 */
[----:B------:R-:W-:Y:S01]  /*5870*/  BPT.TRAP 0x1 ;  /* 0x000000040000795c */ /* 0x000fe20000300000 */
.L_x_1011:
[----:B---3--:R-:W-:Y:S05]  /*5880*/  @P2 BRA `(.L_x_1012) ;  /* 0x0000000000082947 */ /* 0x008fea0003800000 */
[----:B------:R-:W3:Y:S02]  /*5890*/  SYNCS.PHASECHK.TRANS64.TRYWAIT P2, [UR5+0x38850], R3 ;  /* 0x03885003ff0075a7 */ /* 0x000ee40008040145 */
[----:B---3--:R-:W-:Y:S05]  /*58a0*/  @!P2 BRA `(.L_x_1013) ;  /* 0x000000c4001ca947 */ /* 0x008fea0003800000 */
.L_x_1012:
        /* <DEDUP_REMOVED lines=17> */
[----:B------:R-:W-:Y:S01]  /*59c0*/  UIADD3 UR22, UR10, 0x2, URZ ;  /* 0x000000020a167890 */ /* 0x000fe2000fffe03f */
[----:B------:R-:W-:Y:S01]  /*59d0*/  UMOV UR20, UR18 ;  /* 0x0000001200147c82 */ /* 0x000fe20008000000 */
[----:B------:R-:W-:Y:S01]  /*59e0*/  UMOV UR21, 0x40000040 ;  /* 0x4000004000157882 */ /* 0x000fe20000000000 */
[----:B------:R-:W-:Y:S01]  /*59f0*/  UMOV UR23, 0x40000040 ;  /* 0x4000004000177882 */ /* 0x000fe20000000000 */
[----:B------:R-:W-:Y:S01]  /*5a00*/  UIADD3 UR18, UR10, 0x800, URZ ;  /* 0x000008000a127890 */ /* 0x000fe2000fffe03f */
        /* <DEDUP_REMOVED lines=254> */
.L_x_1014:
[----:B------:R-:W-:Y:S01]  /*69f0*/  FMNMX.FTZ R4, R152, R5, !PT ;  /* 0x0000000598047209 */ /* 0x000fe20007810000 */
[----:B------:R-:W-:Y:S01]  /*6a00*/  ULDC UR18, c[0x0][0xa80] ;  /* 0x0002a00000127ab9 */ /* 0x000fe20000000800 */
[----:B------:R-:W-:Y:S02]  /*6a10*/  UIADD3 UR10, UR5, 0x38840, URZ ;  /* 0x00038840050a7890 */ /* 0x000fe4000fffe03f */
[----:B------:R-:W-:Y:S01]  /*6a20*/  FMNMX.FTZ R3, R153, R4, !PT ;  /* 0x0000000499037209 */ /* 0x000fe20007810000 */
[----:B------:R-:W-:Y:S02]  /*6a30*/  ULEA UR14, UR36, UR43, 0xc ;  /* 0x0000002b240e7291 */ /* 0x000fe4000f8e603f */
[----:B------:R-:W-:Y:S01]  /*6a40*/  UPRMT UR10, UR39, 0x654, UR10 ;  /* 0x00000654270a7896 */ /* 0x000fe2000800000a */
[----:B------:R-:W-:Y:S01]  /*6a50*/  FMNMX.FTZ R4, R156, R3, !PT ;  /* 0x000000039c047209 */ /* 0x000fe20007810000 */
[----:B------:R-:W-:Y:S01]  /*6a60*/  UMOV UR15, 0x40000040 ;  /* 0x40000040000f7882 */ /* 0x000fe20000000000 */
[----:B------:R-:W-:-:S02]  /*6a70*/  UMOV UR11, 0x40000040 ;  /* 0x40000040000b7882 */ /* 0x000fc40000000000 */
[----:B------:R-:W-:-:S04]  /*6a80*/  FMNMX.FTZ R3, R157, R4, !PT ;  /* 0x000000049d037209 */ /* 0x000fc80007810000 */
[----:B------:R-:W-:Y:S01]  /*6a90*/  FMNMX.FTZ R4, R160, R3, !PT ;  /* 0x00000003a0047209 */ /* 0x000fe20007810000 */
[----:B------:R-:W-:Y:S01]  /*6aa0*/  SYNCS.ARRIVE.TRANS64.RED.A1T0 RZ, [UR10], RZ ;  /* 0x000000ffffff79a7 */ /* 0x000fe2000810040a */
[----:B------:R-:W-:Y:S02]  /*6ab0*/  UIADD3 UR10, UR14, 0x80, URZ ;  /* 0x000000800e0a7890 */ /* 0x000fe4000fffe03f */
        /* <DEDUP_REMOVED lines=41> */
[----:B------:R-:W-:Y:S01]  /*6d50*/  FMUL.FTZ R5, R5, UR18 ;  /* 0x0000001205057c20 */ /* 0x000fe20008410000 */
[--C-:B------:R-:W-:Y:S01]  /*6d60*/  FFMA.FTZ R11, R156, UR18, -R210.reuse ;  /* 0x000000129c0b7c23 */ /* 0x100fe200080108d2 */
[--C-:B------:R-:W-:Y:S01]  /*6d70*/  FFMA.FTZ R12, R157, UR18, -R210.reuse ;  /* 0x000000129d0c7c23 */ /* 0x100fe200080108d2 */
[----:B------:R-:W-:Y:S01]  /*6d80*/  FMNMX.FTZ R4, R182, R13, !PT ;  /* 0x0000000db6047209 */ /* 0x000fe20007810000 */
[--C-:B------:R-:W-:Y:S01]  /*6d90*/  FFMA.FTZ R13, R160, UR18, -R210.reuse ;  /* 0x00000012a00d7c23 */ /* 0x100fe200080108d2 */
[--C-:B------:R-:W-:Y:S01]  /*6da0*/  FFMA.FTZ R14, R161, UR18, -R210.reuse ;  /* 0x00000012a10e7c23 */ /* 0x100fe200080108d2 */
[----:B------:R-:W0:Y:S01]  /*6db0*/  MUFU.EX2 R5, R5 ;  /* 0x0000000500057308 */ /* 0x000e220000000800 */
[----:B------:R-:W-:Y:S01]  /*6dc0*/  FMNMX.FTZ R4, R183, R4, !PT ;  /* 0x00000004b7047209 */ /* 0x000fe20007810000 */
[--C-:B------:R-:W-:Y:S01]  /*6dd0*/  FFMA.FTZ R15, R164, UR18, -R210.reuse ;  /* 0x00000012a40f7c23 */ /* 0x100fe200080108d2 */
[----:B------:R-:W-:-:S03]  /*6de0*/  FFMA.FTZ R20, R165, UR18, -R210 ;  /* 0x00000012a5147c23 */ /* 0x000fc600080108d2 */
[----:B------:R-:W1:Y:S02]  /*6df0*/  SHFL.BFLY PT, R153, R4, 0x2, 0x1f ;  /* 0x0c401f0004997f89 */ /* 0x000e6400000e0000 */
[----:B------:R-:W-:Y:S08]  /*6e00*/  MUFU.EX2 R10, R10 ;  /* 0x0000000a000a7308 */ /* 0x000ff00000000800 */
[----:B------:R-:W-:Y:S01]  /*6e10*/  MUFU.EX2 R9, R9 ;  /* 0x0000000900097308 */ /* 0x000fe20000000800 */
[-C--:B0-----:R-:W-:Y:S01]  /*6e20*/  FMUL.FTZ R24, R24, R5.reuse ;  /* 0x0000000518187220 */ /* 0x081fe20000410000 */
        /* <DEDUP_REMOVED lines=11> */
[----:B------:R-:W-:Y:S01]  /*6ee0*/  FMUL.FTZ R45, R45, R5 ;  /* 0x000000052d2d7220 */ /* 0x000fe20000410000 */
[----:B-1----:R-:W-:Y:S01]  /*6ef0*/  FMNMX.FTZ R153, R4, R153, !PT ;  /* 0x0000009904997209 */ /* 0x002fe20007810000 */
[-C--:B------:R-:W-:Y:S01]  /*6f00*/  FMUL.FTZ R48, R48, R5.reuse ;  /* 0x0000000530307220 */ /* 0x080fe20000410000 */
[----:B------:R-:W-:Y:S01]  /*6f10*/  MUFU.EX2 R12, R12 ;  /* 0x0000000c000c7308 */ /* 0x000fe20000000800 */
[-C--:B------:R-:W-:Y:S01]  /*6f20*/  FMUL.FTZ R49, R49, R5.reuse ;  /* 0x0000000531317220 */ /* 0x080fe20000410000 */
[-C--:B------:R-:W-:Y:S01]  /*6f30*/  FMUL.FTZ R52, R52, R5.reuse ;  /* 0x0000000534347220 */ /* 0x080fe20000410000 */
[----:B------:R-:W0:Y:S01]  /*6f40*/  SHFL.BFLY PT, R4, R153, 0x1, 0x1f ;  /* 0x0c201f0099047f89 */ /* 0x000e2200000e0000 */
        /* <DEDUP_REMOVED lines=22> */
[----:B------:R-:W-:Y:S01]  /*70b0*/  FMUL.FTZ R92, R92, R5 ;  /* 0x000000055c5c7220 */ /* 0x000fe20000410000 */
[----:B0-----:R-:W-:Y:S01]  /*70c0*/  FMNMX.FTZ R4, R153, R4, !PT ;  /* 0x0000000499047209 */ /* 0x001fe20007810000 */
[----:B------:R-:W-:-:S02]  /*70d0*/  IMAD.MOV R153, RZ, RZ, -R19 ;  /* 0x000000ffff997224 */ /* 0x000fc400078e0a13 */
[-C--:B------:R-:W-:Y:S01]  /*70e0*/  FMUL.FTZ R93, R93, R5.reuse ;  /* 0x000000055d5d7220 */ /* 0x080fe20000410000 */
[-C--:B------:R-:W-:Y:S01]  /*70f0*/  FMUL.FTZ R96, R96, R5.reuse ;  /* 0x0000000560607220 */ /* 0x080fe20000410000 */
[----:B------:R-:W-:Y:S01]  /*7100*/  FMUL.FTZ R97, R97, R5 ;  /* 0x0000000561617220 */ /* 0x000fe20000410000 */
[----:B------:R-:W-:Y:S01]  /*7110*/  FADD.FTZ R152, -R4, R211 ;  /* 0x000000d304987221 */ /* 0x000fe20000010100 */
[----:B------:R-:W-:Y:S01]  /*7120*/  ISETP.NE.AND P2, PT, R18, R153, PT ;  /* 0x000000991200720c */ /* 0x000fe20003f45270 */
[----:B------:R-:W-:Y:S01]  /*7130*/  MUFU.EX2 R20, R20 ;  /* 0x0000001400147308 */ /* 0x000fe20000000800 */
[----:B-1----:R-:W-:Y:S01]  /*7140*/  F2FP.BF16.F32.PACK_AB R156, R14, R13 ;  /* 0x0000000d0e9c723e */ /* 0x002fe200000010ff */
[----:B------:R-:W-:Y:S01]  /*7150*/  FMUL.FTZ R181, R152, UR18 ;  /* 0x0000001298b57c20 */ /* 0x000fe20008410000 */
[----:B------:R-:W-:Y:S01]  /*7160*/  FMUL.FTZ R152, R4, UR18 ;  /* 0x0000001204987c20 */ /* 0x000fe20008410000 */
[-C--:B------:R-:W-:Y:S01]  /*7170*/  FMUL.FTZ R100, R100, R5.reuse ;  /* 0x0000000564647220 */ /* 0x080fe20000410000 */
[-C--:B------:R-:W-:Y:S01]  /*7180*/  FMUL.FTZ R101, R101, R5.reuse ;  /* 0x0000000565657220 */ /* 0x080fe20000410000 */
[----:B------:R-:W-:Y:S01]  /*7190*/  FMUL.FTZ R104, R104, R5 ;  /* 0x0000000568687220 */ /* 0x000fe20000410000 */
[----:B------:R-:W-:Y:S01]  /*71a0*/  FFMA.FTZ R210, R154, UR18, -R152 ;  /* 0x000000129ad27c23 */ /* 0x000fe20008010898 */
[----:B------:R-:W0:Y:S01]  /*71b0*/  MUFU.EX2 R181, R181 ;  /* 0x000000b500b57308 */ /* 0x000e220000000800 */
[----:B------:R-:W-:-:S02]  /*71c0*/  IMAD.U32 R154, RZ, RZ, UR7 ;  /* 0x00000007ff9a7e24 */ /* 0x000fc4000f8e00ff */
[--C-:B------:R-:W-:Y:S01]  /*71d0*/  FFMA.FTZ R211, R155, UR18, -R152.reuse ;  /* 0x000000129bd37c23 */ /* 0x100fe20008010898 */
[--C-:B------:R-:W-:Y:S01]  /*71e0*/  FFMA.FTZ R212, R158, UR18, -R152.reuse ;  /* 0x000000129ed47c23 */ /* 0x100fe20008010898 */
[--C-:B------:R-:W-:Y:S01]  /*71f0*/  FFMA.FTZ R213, R159, UR18, -R152.reuse ;  /* 0x000000129fd57c23 */ /* 0x100fe20008010898 */
[----:B------:R-:W-:Y:S02]  /*7200*/  @!P2 IMAD R153, R154, 0x40, R17 ;  /* 0x000000409a99a824 */ /* 0x000fe400078e0211 */
[--C-:B------:R-:W-:Y:S01]  /*7210*/  FFMA.FTZ R214, R162, UR18, -R152.reuse ;  /* 0x00000012a2d67c23 */ /* 0x100fe20008010898 */
[--C-:B------:R-:W-:Y:S01]  /*7220*/  FFMA.FTZ R215, R163, UR18, -R152.reuse ;  /* 0x00000012a3d77c23 */ /* 0x100fe20008010898 */
[--C-:B------:R-:W-:Y:S01]  /*7230*/  FFMA.FTZ R216, R166, UR18, -R152.reuse ;  /* 0x00000012a6d87c23 */ /* 0x100fe20008010898 */
[--C-:B------:R-:W-:Y:S01]  /*7240*/  FFMA.FTZ R217, R167, UR18, -R152.reuse ;  /* 0x00000012a7d97c23 */ /* 0x100fe20008010898 */
[----:B------:R-:W-:Y:S01]  /*7250*/  @!P2 LEA R154, R153, UR40, 0x2 ;  /* 0x00000028999aac11 */ /* 0x000fe2000f8e10ff */
        /* <DEDUP_REMOVED lines=8> */
[----:B------:R-:W-:Y:S01]  /*72e0*/  @!P2 STS [R154+0x38400], R5 ;  /* 0x038400059a00a388 */ /* 0x000fe20000000800 */
[----:B------:R-:W-:Y:S01]  /*72f0*/  MUFU.EX2 R210, R210 ;  /* 0x000000d200d27308 */ /* 0x000fe20000000800 */
[----:B------:R-:W-:Y:S01]  /*7300*/  F2FP.BF16.F32.PACK_AB R152, R9, R10 ;  /* 0x0000000a0998723e */ /* 0x000fe200000010ff */
[----:B0-----:R-:W-:Y:S01]  /*7310*/  FMUL.FTZ R26, R26, R181 ;  /* 0x000000b51a1a7220 */ /* 0x001fe20000410000 */
[----:B------:R0:W-:Y:S01]  /*7320*/  @!P2 STS [R154+0x38420], R181 ;  /* 0x038420b59a00a388 */ /* 0x0001e20000000800 */
[----:B------:R-:W-:Y:S01]  /*7330*/  F2FP.BF16.F32.PACK_AB R158, R20, R15 ;  /* 0x0000000f149e723e */ /* 0x000fe200000010ff */
[-C--:B------:R-:W-:Y:S01]  /*7340*/  FMUL.FTZ R27, R27, R181.reuse ;  /* 0x000000b51b1b7220 */ /* 0x080fe20000410000 */
[-C--:B------:R-:W-:Y:S01]  /*7350*/  FMUL.FTZ R30, R30, R181.reuse ;  /* 0x000000b51e1e7220 */ /* 0x080fe20000410000 */
        /* <DEDUP_REMOVED lines=47> */
[----:B------:R-:W-:Y:S01]  /*7650*/  FMUL.FTZ R105, R105, R5 ;  /* 0x0000000569697220 */ /* 0x000fe20000410000 */
[-C--:B------:R-:W-:Y:S01]  /*7660*/  FMUL.FTZ R106, R106, R181.reuse ;  /* 0x000000b56a6a7220 */ /* 0x080fe20000410000 */
[----:B------:R-:W0:Y:S01]  /*7670*/  MUFU.EX2 R217, R217 ;  /* 0x000000d900d97308 */ /* 0x000e220000000800 */
[----:B-1----:R-:W-:Y:S01]  /*7680*/  F2FP.BF16.F32.PACK_AB R157, R215, R214 ;  /* 0x000000d6d79d723e */ /* 0x002fe200000010ff */
[----:B------:R-:W-:Y:S01]  /*7690*/  FMUL.FTZ R107, R107, R181 ;  /* 0x000000b56b6b7220 */ /* 0x000fe20000410000 */
[-C--:B------:R-:W-:Y:S01]  /*76a0*/  FMUL.FTZ R108, R108, R5.reuse ;  /* 0x000000056c6c7220 */ /* 0x080fe20000410000 */
[----:B------:R-:W-:Y:S01]  /*76b0*/  FMUL.FTZ R109, R109, R5 ;  /* 0x000000056d6d7220 */ /* 0x000fe20000410000 */
[-C--:B------:R-:W-:Y:S01]  /*76c0*/  FMUL.FTZ R110, R110, R181.reuse ;  /* 0x000000b56e6e7220 */ /* 0x080fe20000410000 */
[----:B------:R-:W-:Y:S01]  /*76d0*/  FMUL.FTZ R111, R111, R181 ;  /* 0x000000b56f6f7220 */ /* 0x000fe20000410000 */
[-C--:B------:R-:W-:Y:S01]  /*76e0*/  FMUL.FTZ R112, R112, R5.reuse ;  /* 0x0000000570707220 */ /* 0x080fe20000410000 */
[----:B------:R-:W-:Y:S01]  /*76f0*/  MUFU.EX2 R21, R21 ;  /* 0x0000001500157308 */ /* 0x000fe20000000800 */
[----:B------:R-:W-:Y:S01]  /*7700*/  FMUL.FTZ R113, R113, R5 ;  /* 0x0000000571717220 */ /* 0x000fe20000410000 */
[-C--:B------:R-:W-:Y:S01]  /*7710*/  FMUL.FTZ R114, R114, R181.reuse ;  /* 0x000000b572727220 */ /* 0x080fe20000410000 */
[----:B------:R-:W-:Y:S01]  /*7720*/  FMUL.FTZ R115, R115, R181 ;  /* 0x000000b573737220 */ /* 0x000fe20000410000 */
[-C--:B------:R-:W-:Y:S01]  /*7730*/  FMUL.FTZ R116, R116, R5.reuse ;  /* 0x0000000574747220 */ /* 0x080fe20000410000 */
[----:B------:R-:W-:Y:S01]  /*7740*/  FMUL.FTZ R117, R117, R5 ;  /* 0x0000000575757220 */ /* 0x000fe20000410000 */
[-C--:B------:R-:W-:Y:S01]  /*7750*/  FMUL.FTZ R118, R118, R181.reuse ;  /* 0x000000b576767220 */ /* 0x080fe20000410000 */
[----:B------:R-:W-:Y:S01]  /*7760*/  FMUL.FTZ R119, R119, R181 ;  /* 0x000000b577777220 */ /* 0x000fe20000410000 */
[----:B------:R-:W1:Y:S01]  /*7770*/  MUFU.EX2 R168, R168 ;  /* 0x000000a800a87308 */ /* 0x000e620000000800 */
[----:B0-----:R-:W-:Y:S01]  /*7780*/  F2FP.BF16.F32.PACK_AB R159, R217, R216 ;  /* 0x000000d8d99f723e */ /* 0x001fe200000010ff */
[-C--:B------:R-:W-:Y:S01]  /*7790*/  FMUL.FTZ R120, R120, R5.reuse ;  /* 0x0000000578787220 */ /* 0x080fe20000410000 */
[----:B------:R-:W-:Y:S01]  /*77a0*/  FMUL.FTZ R121, R121, R5 ;  /* 0x0000000579797220 */ /* 0x000fe20000410000 */
[-C--:B------:R-:W-:Y:S01]  /*77b0*/  FMUL.FTZ R122, R122, R181.reuse ;  /* 0x000000b57a7a7220 */ /* 0x080fe20000410000 */
[----:B------:R-:W-:Y:S01]  /*77c0*/  FMUL.FTZ R123, R123, R181 ;  /* 0x000000b57b7b7220 */ /* 0x000fe20000410000 */
[-C--:B------:R-:W-:Y:S01]  /*77d0*/  FMUL.FTZ R124, R124, R5.reuse ;  /* 0x000000057c7c7220 */ /* 0x080fe20000410000 */
[----:B------:R-:W-:Y:S01]  /*77e0*/  FMUL.FTZ R125, R125, R5 ;  /* 0x000000057d7d7220 */ /* 0x000fe20000410000 */
[----:B------:R-:W-:Y:S01]  /*77f0*/  MUFU.EX2 R169, R169 ;  /* 0x000000a900a97308 */ /* 0x000fe20000000800 */
[-C--:B------:R-:W-:Y:S01]  /*7800*/  FMUL.FTZ R126, R126, R181.reuse ;  /* 0x000000b57e7e7220 */ /* 0x080fe20000410000 */
[----:B------:R-:W-:Y:S01]  /*7810*/  FMUL.FTZ R127, R127, R181 ;  /* 0x000000b57f7f7220 */ /* 0x000fe20000410000 */
[-C--:B------:R-:W-:Y:S01]  /*7820*/  FMUL.FTZ R128, R128, R5.reuse ;  /* 0x0000000580807220 */ /* 0x080fe20000410000 */
[----:B------:R-:W-:Y:S01]  /*7830*/  FMUL.FTZ R129, R129, R5 ;  /* 0x0000000581817220 */ /* 0x000fe20000410000 */
[-C--:B------:R-:W-:Y:S01]  /*7840*/  FMUL.FTZ R130, R130, R181.reuse ;  /* 0x000000b582827220 */ /* 0x080fe20000410000 */
[----:B------:R-:W-:Y:S01]  /*7850*/  FMUL.FTZ R131, R131, R181 ;  /* 0x000000b583837220 */ /* 0x000fe20000410000 */
[----:B------:R-:W-:Y:S01]  /*7860*/  FMUL.FTZ R132, R132, R5 ;  /* 0x0000000584847220 */ /* 0x000fe20000410000 */
        /* <DEDUP_REMOVED lines=25> */
[----:B------:R0:W-:Y:S01]  /*7a00*/  STSM.16.M88.4 [R22+0x36400], R152 ;  /* 0x0364009816007844 */ /* 0x0001e20000000200 */
[----:B------:R-:W-:Y:S01]  /*7a10*/  FFMA.FTZ R6, R5, R6, R10 ;  /* 0x0000000605067223 */ /* 0x000fe2000001000a */
[----:B------:R-:W-:-:S02]  /*7a20*/  FFMA.FTZ R8, R181, R8, R210 ;  /* 0x00000008b5087223 */ /* 0x000fc400000100d2 */
[----:B------:R0:W-:Y:S01]  /*7a30*/  STSM.16.M88.4 [R23], R156 ;  /* 0x0000009c17007844 */ /* 0x0001e20000000200 */
[----:B------:R-:W-:Y:S01]  /*7a40*/  FADD.FTZ R6, R9, R6 ;  /* 0x0000000609067221 */ /* 0x000fe20000010000 */
[----:B------:R-:W-:Y:S01]  /*7a50*/  FADD.FTZ R211, R211, R8 ;  /* 0x00000008d3d37221 */ /* 0x000fe20000010000 */
[----:B------:R-:W2:Y:S01]  /*7a60*/  MUFU.EX2 R175, R175 ;  /* 0x000000af00af7308 */ /* 0x000ea20000000800 */
[----:B-1----:R-:W-:Y:S01]  /*7a70*/  F2FP.BF16.F32.PACK_AB R161, R171, R170 ;  /* 0x000000aaaba1723e */ /* 0x002fe200000010ff */
        /* <DEDUP_REMOVED lines=9> */
[----:B------:R-:W1:Y:S01]  /*7b10*/  MUFU.EX2 R176, R176 ;  /* 0x000000b000b07308 */ /* 0x000e620000000800 */
        /* <DEDUP_REMOVED lines=18> */
[----:B------:R-:W-:-:S04]  /*7c40*/  FADD.FTZ R173, R173, R172 ;  /* 0x000000acadad7221 */ /* 0x000fc80000010000 */
[----:B------:R-:W-:Y:S01]  /*7c50*/  FADD.FTZ R176, R176, R173 ;  /* 0x000000adb0b07221 */ /* 0x000fe20000010000 */
[----:B------:R-:W1:Y:S01]  /*7c60*/  MUFU.EX2 R179, R179 ;  /* 0x000000b300b37308 */ /* 0x000e620000000800 */
[----:B--2---:R-:W-:Y:S02]  /*7c70*/  F2FP.BF16.F32.PACK_AB R166, R180, R177 ;  /* 0x000000b1b4a6723e */ /* 0x004fe400000010ff */
[----:B------:R-:W-:-:S04]  /*7c80*/  FADD.FTZ R177, R177, R176 ;  /* 0x000000b0b1b17221 */ /* 0x000fc80000010000 */
[----:B------:R-:W-:Y:S01]  /*7c90*/  FADD.FTZ R6, R180, R177 ;  /* 0x000000b1b4067221 */ /* 0x000fe20000010000 */
[----:B------:R-:W2:Y:S08]  /*7ca0*/  MUFU.EX2 R182, R182 ;  /* 0x000000b600b67308 */ /* 0x000eb00000000800 */
[----:B------:R-:W3:Y:S01]  /*7cb0*/  MUFU.EX2 R183, R183 ;  /* 0x000000b700b77308 */ /* 0x000ee20000000800 */
[----:B-1----:R-:W-:Y:S01]  /*7cc0*/  F2FP.BF16.F32.PACK_AB R165, R179, R178 ;  /* 0x000000b2b3a5723e */ /* 0x002fe200000010ff */
[----:B------:R-:W-:-:S04]  /*7cd0*/  FADD.FTZ R178, R178, R175 ;  /* 0x000000afb2b27221 */ /* 0x000fc80000010000 */
[----:B------:R-:W-:-:S04]  /*7ce0*/  FADD.FTZ R179, R179, R178 ;  /* 0x000000b2b3b37221 */ /* 0x000fc80000010000 */
[----:B--2---:R-:W-:Y:S01]  /*7cf0*/  FADD.FTZ R8, R182, R179 ;  /* 0x000000b3b6087221 */ /* 0x004fe20000010000 */
[----:B---3--:R-:W-:-:S03]  /*7d00*/  F2FP.BF16.F32.PACK_AB R167, R183, R182 ;  /* 0x000000b6b7a7723e */ /* 0x008fc600000010ff */
[----:B------:R-:W-:Y:S02]  /*7d10*/  FADD.FTZ R8, R183, R8 ;  /* 0x00000008b7087221 */ /* 0x000fe40000010000 */
[----:B------:R0:W-:Y:S01]  /*7d20*/  STSM.16.M88.4 [R184], R164 ;  /* 0x000000a4b8007844 */ /* 0x0001e20000000200 */
[----:B------:R-:W-:-:S06]  /*7d30*/  WARPGROUP.ARRIVE ;  /* 0x00000000000079c5 */ /* 0x000fcc0000000000 */
        /* <DEDUP_REMOVED lines=23> */
[----:B-1----:R-:W1:Y:S02]  /*7eb0*/  FENCE.VIEW.ASYNC.S ;  /* 0x00000000000073c6 */ /* 0x002e640000000000 */
[----:B-1----:R-:W-:Y:S01]  /*7ec0*/  NOP ;  /* 0x0000000000007918 */ /* 0x002fe20000000000 */
[----:B------:R-:W-:Y:S06]  /*7ed0*/  BAR.ARV 0xe, 0x100 ;  /* 0x0384000000007b1d */ /* 0x000fec0000002000 */
[----:B0-----:R-:W-:Y:S05]  /*7ee0*/  @!P0 BRA `(.L_x_1015) ;  /* 0x0000000000048947 */ /* 0x001fea0003800000 */
[----:B------:R-:W-:Y:S01]  /*7ef0*/  BPT.TRAP 0x1 ;  /* 0x000000040000795c */ /* 0x000fe20000300000 */
.L_x_1015:
[----:B------:R-:W-:Y:S01]  /*7f00*/  UIADD3 UR5, UR5, 0x38860, URZ ;  /* 0x0003886005057890 */ /* 0x000fe2000fffe03f */
[----:B------:R-:W-:Y:S01]  /*7f10*/  IMAD.MOV.U32 R211, RZ, RZ, R4 ;  /* 0x000000ffffd37224 */ /* 0x000fe200078e0004 */
[----:B------:R-:W-:Y:S01]  /*7f20*/  UMOV UR7, UR36 ;  /* 0x0000002400077c82 */ /* 0x000fe20008000000 */
[----:B------:R-:W-:Y:S01]  /*7f30*/  IMAD.MOV.U32 R5, RZ, RZ, R3 ;  /* 0x000000ffff057224 */ /* 0x000fe200078e0003 */
[----:B------:R-:W-:-:S09]  /*7f40*/  UPRMT UR5, UR39, 0x654, UR5 ;  /* 0x0000065427057896 */ /* 0x000fd20008000005 */
[----:B------:R-:W-:Y:S01]  /*7f50*/  SYNCS.ARRIVE.TRANS64.RED.A1T0 RZ, [UR5], RZ ;  /* 0x000000ffffff79a7 */ /* 0x000fe20008100405 */
[----:B------:R-:W-:Y:S05]  /*7f60*/  @P1 BRA `(.L_x_1016) ;  /* 0xffffffd400841947 */ /* 0x000fea000383ffff */
.L_x_1005:
[----:B------:R-:W0:Y:S01]  /*7f70*/  SHFL.BFLY PT, R5, R6, 0x2, 0x1f ;  /* 0x0c401f0006057f89 */ /* 0x000e2200000e0000 */
[----:B------:R-:W-:Y:S02]  /*7f80*/  IMAD.MOV R11, RZ, RZ, -R19 ;  /* 0x000000ffff0b7224 */ /* 0x000fe400078e0a13 */
[----:B------:R-:W-:Y:S01]  /*7f90*/  IMAD.U32 R13, RZ, RZ, UR18 ;  /* 0x00000012ff0d7e24 */ /* 0x000fe2000f8e00ff */
[----:B------:R-:W1:Y:S01]  /*7fa0*/  SHFL.BFLY PT, R9, R8, 0x2, 0x1f ;  /* 0x0c401f0008097f89 */ /* 0x000e6200000e0000 */
[----:B------:R-:W-:Y:S01]  /*7fb0*/  IMAD.MOV.U32 R165, RZ, RZ, -0x800000 ;  /* 0xff800000ffa57424 */ /* 0x000fe200078e00ff */
[----:B------:R-:W-:Y:S08]  /*7fc0*/  BAR.ARV 0x8, 0x100 ;  /* 0x0204000000007b1d */ /* 0x000ff00000002000 */
[----:B------:R-:W-:Y:S01]  /*7fd0*/  BAR.SYNC.DEFER_BLOCKING 0xf, 0x100 ;  /* 0x03c4000000007b1d */ /* 0x000fe20000010000 */
[----:B------:R-:W-:Y:S01]  /*7fe0*/  ISETP.NE.AND P0, PT, R18, R11, PT ;  /* 0x0000000b1200720c */ /* 0x000fe20003f05270 */
[----:B------:R-:W-:-:S02]  /*7ff0*/  IMAD.U32 R11, RZ, RZ, UR18 ;  /* 0x00000012ff0b7e24 */ /* 0x000fc4000f8e00ff */
[----:B------:R-:W-:Y:S02]  /*8000*/  IMAD.MOV.U32 R166, RZ, RZ, -0x800000 ;  /* 0xff800000ffa67424 */ /* 0x000fe400078e00ff */
[----:B------:R-:W-:Y:S02]  /*8010*/  VIADD R196, R196, 0x1 ;  /* 0x00000001c4c47836 */ /* 0x000fe40000000000 */
[----:B0-----:R-:W-:Y:S01]  /*8020*/  FADD.FTZ R0, R5, R6 ;  /* 0x0000000605007221 */ /* 0x001fe20000010000 */
[----:B------:R-:W-:Y:S02]  /*8030*/  IMAD.MOV.U32 R5, RZ, RZ, RZ ;  /* 0x000000ffff057224 */ /* 0x000fe400078e00ff */
[----:B-1----:R-:W-:Y:S02]  /*8040*/  FADD.FTZ R9, R9, R8 ;  /* 0x0000000809097221 */ /* 0x002fe40000010000 */
[----:B------:R-:W0:Y:S04]  /*8050*/  SHFL.BFLY PT, R7, R0, 0x1, 0x1f ;  /* 0x0c201f0000077f89 */ /* 0x000e2800000e0000 */
[----:B------:R-:W1:Y:S01]  /*8060*/  SHFL.BFLY PT, R10, R9, 0x1, 0x1f ;  /* 0x0c201f00090a7f89 */ /* 0x000e6200000e0000 */
[----:B0-----:R-:W-:Y:S01]  /*8070*/  FADD.FTZ R7, R0, R7 ;  /* 0x0000000700077221 */ /* 0x001fe20000010000 */
[----:B------:R-:W-:Y:S01]  /*8080*/  IMAD.U32 R0, RZ, RZ, UR36 ;  /* 0x00000024ff007e24 */ /* 0x000fe2000f8e00ff */
[----:B------:R-:W-:Y:S01]  /*8090*/  UIADD3 UR36, UR36, 0x1, URZ ;  /* 0x0000000124247890 */ /* 0x000fe2000fffe03f */
[----:B-1----:R-:W-:-:S02]  /*80a0*/  FADD.FTZ R6, R9, R10 ;  /* 0x0000000a09067221 */ /* 0x002fc40000010000 */
[----:B------:R-:W-:Y:S01]  /*80b0*/  FSETP.NE.FTZ.AND P1, PT, R7, RZ, PT ;  /* 0x000000ff0700720b */ /* 0x000fe20003f35000 */
[----:B------:R-:W-:Y:S01]  /*80c0*/  @!P0 IMAD R9, R0, 0x40, R17 ;  /* 0x0000004000098824 */ /* 0x000fe200078e0211 */
[----:B------:R-:W-:Y:S01]  /*80d0*/  UISETP.NE.AND UP0, UPT, UR36, 0x2, UPT ;  /* 0x000000022400788c */ /* 0x000fe2000bf05270 */
[----:B------:R-:W-:Y:S01]  /*80e0*/  IMAD.MOV.U32 R0, RZ, RZ, RZ ;  /* 0x000000ffff007224 */ /* 0x000fe200078e00ff */
[----:B------:R-:W-:Y:S02]  /*80f0*/  FSETP.NE.FTZ.AND P2, PT, R6, RZ, PT ;  /* 0x000000ff0600720b */ /* 0x000fe40003f55000 */
[----:B------:R-:W-:Y:S01]  /*8100*/  @!P0 LEA R9, R9, UR40, 0x2 ;  /* 0x0000002809098c11 */ /* 0x000fe2000f8e10ff */
[----:B------:R-:W-:Y:S02]  /*8110*/  USEL UR4, URZ, 0x1, UP0 ;  /* 0x000000013f047887 */ /* 0x000fe40008000000 */
[----:B------:R-:W-:-:S04]  /*8120*/  USEL UR36, UR36, URZ, UP0 ;  /* 0x0000003f24247287 */ /* 0x000fc80008000000 */
[----:B------:R-:W0:Y:S01]  /*8130*/  @P1 MUFU.RCP R5, R7 ;  /* 0x0000000700051308 */ /* 0x000e220000001000 */
[----:B------:R-:W-:-:S07]  /*8140*/  LOP3.LUT R2, R2, UR4, RZ, 0x3c, !PT ;  /* 0x0000000402027c12 */ /* 0x000fce000f8e3cff */
[----:B------:R-:W1:Y:S08]  /*8150*/  @P2 MUFU.RCP R0, R6 ;  /* 0x0000000600002308 */ /* 0x000e700000001000 */
[----:B------:R-:W2:Y:S01]  /*8160*/  @P1 MUFU.LG2 R7, R7 ;  /* 0x0000000700071308 */ /* 0x000ea20000000c00 */
[----:B0-----:R-:W-:Y:S01]  /*8170*/  @!P0 STS [R9+0x38400], R5 ;  /* 0x0384000509008388 */ /* 0x001fe20000000800 */
[-C--:B------:R-:W-:Y:S01]  /*8180*/  FMUL.FTZ R175, R24, R5.reuse ;  /* 0x0000000518af7220 */ /* 0x080fe20000410000 */
[-C--:B------:R-:W-:Y:S01]  /*8190*/  FMUL.FTZ R20, R28, R5.reuse ;  /* 0x000000051c147220 */ /* 0x080fe20000410000 */
[-C--:B------:R-:W-:Y:S01]  /*81a0*/  FMUL.FTZ R8, R25, R5.reuse ;  /* 0x0000000519087220 */ /* 0x080fe20000410000 */
[-C--:B------:R-:W-:Y:S01]  /*81b0*/  FMUL.FTZ R10, R29, R5.reuse ;  /* 0x000000051d0a7220 */ /* 0x080fe20000410000 */
[-C--:B------:R-:W-:Y:S01]  /*81c0*/  FMUL.FTZ R174, R32, R5.reuse ;  /* 0x0000000520ae7220 */ /* 0x080fe20000410000 */
[-C--:B------:R-:W-:Y:S01]  /*81d0*/  FMUL.FTZ R24, R33, R5.reuse ;  /* 0x0000000521187220 */ /* 0x080fe20000410000 */
[----:B------:R0:W3:Y:S01]  /*81e0*/  @P2 MUFU.LG2 R21, R6 ;  /* 0x0000000600152308 */ /* 0x0000e20000000c00 */
        /* <DEDUP_REMOVED lines=60> */
[----:B------:R-:W-:Y:S01]  /*85b0*/  @P1 FMUL.FTZ R5, R11, 0.69314718246459960938 ;  /* 0x3f3172180b051820 */ /* 0x000fe20000410000 */
        /* <DEDUP_REMOVED lines=70> */
.L_x_987:
[----:B------:R-:W1:Y:S08]  /*8a20*/  S2UR UR39, SR_CgaCtaId ;  /* 0x00000000002779c3 */ /* 0x000e700000008800 */
[----:B------:R-:W-:Y:S06]  /*8a30*/  BAR.SYNC.DEFER_BLOCKING 0x5, 0x180 ;  /* 0x0146000000007b1d */ /* 0x000fec0000010000 */
[----:B------:R-:W-:Y:S01]  /*8a40*/  UMOV UR40, 0x400 ;  /* 0x0000040000287882 */ /* 0x000fe20000000000 */
[----:B------:R-:W-:Y:S01]  /*8a50*/  BSSY B0, `(.L_x_1017) ;  /* 0x00002e2000007945 */ /* 0x000fe20003800000 */
[----:B-1----:R-:W-:-:S09]  /*8a60*/  ULEA UR40, UR39, UR40, 0x18 ;  /* 0x0000002827287291 */ /* 0x002fd2000f8ec03f */
[----:B0-----:R-:W0:Y:S02]  /*8a70*/  LDS.128 R4, [UR40+0x388d0] ;  /* 0x0388d028ff047984 */ /* 0x001e240008000c00 */
[----:B0-----:R-:W-:Y:S02]  /*8a80*/  R2UR UR4, R5 ;  /* 0x00000000050472ca */ /* 0x001fe400000e0000 */
[----:B------:R-:W-:Y:S01]  /*8a90*/  R2UR UR5, R7 ;  /* 0x00000000070572ca */ /* 0x000fe200000e0000 */
[----:B------:R-:W-:Y:S06]  /*8aa0*/  BAR.ARV 0x4, 0x180 ;  /* 0x0106000000007b1d */ /* 0x000fec0000002000 */
[----:B------:R-:W-:Y:S08]  /*8ab0*/  @P0 BRA `(.L_x_1018) ;  /* 0x00000020000c0947 */ /* 0x000ff00003800000 */
[----:B------:R-:W0:Y:S08]  /*8ac0*/  S2UR UR8, SR_SWINHI ;  /* 0x00000000000879c3 */ /* 0x000e300000002f00 */
[----:B------:R-:W-:Y:S01]  /*8ad0*/  BAR.SYNC.DEFER_BLOCKING 0x1, 0x100 ;  /* 0x0044000000007b1d */ /* 0x000fe20000010000 */
        /* <DEDUP_REMOVED lines=21> */
[----:B------:R-:W-:-:S02]  /*8c30*/  F2FP.BF16.F32.PACK_AB R80, R81, R80 ;  /* 0x000000505150723e */ /* 0x000fc400000010ff */
[----:B------:R-:W-:Y:S02]  /*8c40*/  F2FP.BF16.F32.PACK_AB R74, R77, R76 ;  /* 0x0000004c4d4a723e */ /* 0x000fe400000010ff */
[C---:B------:R-:W-:Y:S02]  /*8c50*/  IADD3 R151, P1, R118.reuse, 0x20, RZ ;  /* 0x0000002076977810 */ /* 0x040fe40007f3e0ff */
[----:B------:R-:W-:Y:S02]  /*8c60*/  IADD3 R183, P3, R118, 0x2000, RZ ;  /* 0x0000200076b77810 */ /* 0x000fe40007f7e0ff */
[----:B------:R-:W-:Y:S01]  /*8c70*/  LOP3.LUT R32, R151, 0x380, RZ, 0xc0, !PT ;  /* 0x0000038097207812 */ /* 0x000fe200078ec0ff */
[--C-:B------:R-:W-:Y:S01]  /*8c80*/  IMAD.X R33, RZ, RZ, R119.reuse, P1 ;  /* 0x000000ffff217224 */ /* 0x100fe200008e0677 */
[----:B------:R-:W-:Y:S01]  /*8c90*/  LOP3.LUT R44, R183, 0x380, RZ, 0xc0, !PT ;  /* 0x00000380b72c7812 */ /* 0x000fe200078ec0ff */
[----:B------:R-:W-:Y:S01]  /*8ca0*/  IMAD.X R45, RZ, RZ, R119, P3 ;  /* 0x000000ffff2d7224 */ /* 0x000fe200018e0677 */
[----:B------:R-:W-:-:S02]  /*8cb0*/  SHF.R.U64 R32, R32, 0x3, RZ ;  /* 0x0000000320207819 */ /* 0x000fc400000012ff */
[----:B------:R-:W-:Y:S02]  /*8cc0*/  IADD3 R48, P6, R118, 0x2020, RZ ;  /* 0x0000202076307810 */ /* 0x000fe40007fde0ff */
[----:B------:R-:W-:Y:S02]  /*8cd0*/  SHF.R.U64 R44, R44, 0x3, RZ ;  /* 0x000000032c2c7819 */ /* 0x000fe400000012ff */
[C---:B------:R-:W-:Y:S01]  /*8ce0*/  IADD3 R60, P1, R118.reuse, 0x4000, RZ ;  /* 0x00004000763c7810 */ /* 0x040fe20007f3e0ff */
[--C-:B------:R-:W-:Y:S01]  /*8cf0*/  IMAD.X R49, RZ, RZ, R119.reuse, P6 ;  /* 0x000000ffff317224 */ /* 0x100fe200030e0677 */
[----:B------:R-:W-:Y:S02]  /*8d00*/  IADD3 R179, P0, R118, 0x40, RZ ;  /* 0x0000004076b37810 */ /* 0x000fe40007f1e0ff */
[----:B------:R-:W-:Y:S01]  /*8d10*/  LOP3.LUT R32, R32, R151, RZ, 0x3c, !PT ;  /* 0x0000009720207212 */ /* 0x000fe200078e3cff */
[--C-:B------:R-:W-:Y:S01]  /*8d20*/  IMAD.X R61, RZ, RZ, R119.reuse, P1 ;  /* 0x000000ffff3d7224 */ /* 0x100fe200008e0677 */
[----:B------:R-:W-:Y:S01]  /*8d30*/  LOP3.LUT R44, R44, R183, RZ, 0x3c, !PT ;  /* 0x000000b72c2c7212 */ /* 0x000fe200078e3cff */
[----:B------:R-:W-:Y:S01]  /*8d40*/  IMAD.X R37, RZ, RZ, R119, P0 ;  /* 0x000000ffff257224 */ /* 0x000fe200000e0677 */
[----:B------:R-:W-:-:S02]  /*8d50*/  LOP3.LUT R151, R48, 0x380, RZ, 0xc0, !PT ;  /* 0x0000038030977812 */ /* 0x000fc400078ec0ff */
        /* <DEDUP_REMOVED lines=9> */
[C---:B------:R-:W-:Y:S01]  /*8df0*/  IADD3 R52, P5, R118.reuse, 0x2040, RZ ;  /* 0x0000204076347810 */ /* 0x040fe20007fbe0ff */
[--C-:B------:R-:W-:Y:S01]  /*8e00*/  IMAD.X R41, RZ, RZ, R119.reuse, P4 ;  /* 0x000000ffff297224 */ /* 0x100fe200020e0677 */
[----:B------:R-:W-:Y:S02]  /*8e10*/  IADD3 R56, P2, R118, 0x2060, RZ ;  /* 0x0000206076387810 */ /* 0x000fe40007f5e0ff */
[----:B------:R-:W-:Y:S02]  /*8e20*/  LOP3.LUT R60, R183, R60, RZ, 0x3c, !PT ;  /* 0x0000003cb73c7212 */ /* 0x000fe400078e3cff */
[----:B------:R-:W-:Y:S01]  /*8e30*/  LOP3.LUT R151, R26, 0x380, RZ, 0xc0, !PT ;  /* 0x000003801a977812 */ /* 0x000fe200078ec0ff */
[----:B------:R-:W-:Y:S01]  /*8e40*/  IMAD.X R57, RZ, RZ, R119, P2 ;  /* 0x000000ffff397224 */ /* 0x000fe200010e0677 */
[----:B------:R-:W-:-:S02]  /*8e50*/  LOP3.LUT R183, R30, 0x380, RZ, 0xc0, !PT ;  /* 0x000003801eb77812 */ /* 0x000fc400078ec0ff */
[----:B------:R-:W-:Y:S02]  /*8e60*/  LOP3.LUT R40, R181, 0x380, RZ, 0xc0, !PT ;  /* 0x00000380b5287812 */ /* 0x000fe400078ec0ff */
[C---:B------:R-:W-:Y:S02]  /*8e70*/  LOP3.LUT R5, R118.reuse, 0x380, RZ, 0xc0, !PT ;  /* 0x0000038076057812 */ /* 0x040fe400078ec0ff */
[----:B------:R-:W-:Y:S02]  /*8e80*/  IADD3.X R53, RZ, R119, RZ, P5, !PT ;  /* 0x00000077ff357210 */ /* 0x000fe40002ffe4ff */
[----:B------:R-:W-:Y:S02]  /*8e90*/  LOP3.LUT R36, R179, 0x380, RZ, 0xc0, !PT ;  /* 0x00000380b3247812 */ /* 0x000fe400078ec0ff */
[----:B------:R-:W-:Y:S02]  /*8ea0*/  SHF.R.U64 R151, R151, 0x3, RZ ;  /* 0x0000000397977819 */ /* 0x000fe400000012ff */
[----:B------:R-:W-:-:S02]  /*8eb0*/  IADD3 R3, P5, R118, 0x6020, RZ ;  /* 0x0000602076037810 */ /* 0x000fc40007fbe0ff */
[----:B------:R-:W-:Y:S02]  /*8ec0*/  SHF.R.U64 R183, R183, 0x3, RZ ;  /* 0x00000003b7b77819 */ /* 0x000fe400000012ff */
[C---:B------:R-:W-:Y:S01]  /*8ed0*/  IADD3 R4, P2, R118.reuse, 0x6040, RZ ;  /* 0x0000604076047810 */ /* 0x040fe20007f5e0ff */
[--C-:B------:R-:W-:Y:S01]  /*8ee0*/  IMAD.X R115, RZ, RZ, R119.reuse, P5 ;  /* 0x000000ffff737224 */ /* 0x100fe200028e0677 */
[----:B------:R-:W-:Y:S02]  /*8ef0*/  IADD3 R7, P1, R118, 0x6060, RZ ;  /* 0x0000606076077810 */ /* 0x000fe40007f3e0ff */
[----:B------:R-:W-:Y:S02]  /*8f00*/  SHF.R.U64 R40, R40, 0x3, RZ ;  /* 0x0000000328287819 */ /* 0x000fe400000012ff */
[----:B------:R-:W-:Y:S01]  /*8f10*/  SHF.R.U64 R5, R5, 0x3, RZ ;  /* 0x0000000305057819 */ /* 0x000fe200000012ff */
[----:B------:R-:W-:Y:S01]  /*8f20*/  IMAD.X R21, RZ, RZ, R119, P1 ;  /* 0x000000ffff157224 */ /* 0x000fe200008e0677 */
[----:B------:R-:W-:-:S02]  /*8f30*/  SHF.R.U64 R36, R36, 0x3, RZ ;  /* 0x0000000324247819 */ /* 0x000fc400000012ff */
[----:B------:R-:W-:Y:S02]  /*8f40*/  LOP3.LUT R98, R151, R26, RZ, 0x3c, !PT ;  /* 0x0000001a97627212 */ /* 0x000fe400078e3cff */
[----:B------:R-:W-:Y:S02]  /*8f50*/  LOP3.LUT R110, R183, R30, RZ, 0x3c, !PT ;  /* 0x0000001eb76e7212 */ /* 0x000fe400078e3cff */
[----:B------:R-:W-:Y:S02]  /*8f60*/  LOP3.LUT R26, R3, 0x380, RZ, 0xc0, !PT ;  /* 0x00000380031a7812 */ /* 0x000fe400078ec0ff */
[----:B------:R-:W-:Y:S02]  /*8f70*/  LOP3.LUT R27, R4, 0x380, RZ, 0xc0, !PT ;  /* 0x00000380041b7812 */ /* 0x000fe400078ec0ff */
[----:B------:R-:W-:Y:S02]  /*8f80*/  LOP3.LUT R30, R7, 0x380, RZ, 0xc0, !PT ;  /* 0x00000380071e7812 */ /* 0x000fe400078ec0ff */
[----:B------:R-:W-:-:S02]  /*8f90*/  IADD3 R102, P4, R118, 0x4040, RZ ;  /* 0x0000404076667810 */ /* 0x000fc40007f9e0ff */
[----:B------:R-:W-:Y:S02]  /*8fa0*/  IADD3 R106, P3, R118, 0x4060, RZ ;  /* 0x00004060766a7810 */ /* 0x000fe40007f7e0ff */
[----:B------:R-:W-:Y:S01]  /*8fb0*/  LOP3.LUT R40, R40, R181, RZ, 0x3c, !PT ;  /* 0x000000b528287212 */ /* 0x000fe200078e3cff */
[--C-:B------:R-:W-:Y:S01]  /*8fc0*/  IMAD.X R103, RZ, RZ, R119.reuse, P4 ;  /* 0x000000ffff677224 */ /* 0x100fe200020e0677 */
[----:B------:R-:W-:Y:S01]  /*8fd0*/  LOP3.LUT R118, R5, R118, RZ, 0x3c, !PT ;  /* 0x0000007605767212 */ /* 0x000fe200078e3cff */
[--C-:B------:R-:W-:Y:S01]  /*8fe0*/  IMAD.X R107, RZ, RZ, R119.reuse, P3 ;  /* 0x000000ffff6b7224 */ /* 0x100fe200018e0677 */
[----:B------:R-:W-:Y:S01]  /*8ff0*/  LOP3.LUT R36, R36, R179, RZ, 0x3c, !PT ;  /* 0x000000b324247212 */ /* 0x000fe200078e3cff */
[----:B------:R-:W-:Y:S01]  /*9000*/  IMAD.X R5, RZ, RZ, R119, P2 ;  /* 0x000000ffff057224 */ /* 0x000fe200010e0677 */
[----:B------:R-:W-:Y:S02]  /*9010*/  LOP3.LUT R181, R56, 0x380, RZ, 0xc0, !PT ;  /* 0x0000038038b57812 */ /* 0x000fe400078ec0ff */
[----:B------:R-:W-:-:S02]  /*9020*/  LOP3.LUT R179, R52, 0x380, RZ, 0xc0, !PT ;  /* 0x0000038034b37812 */ /* 0x000fc400078ec0ff */
[----:B------:R-:W-:Y:S02]  /*9030*/  SHF.R.U64 R20, R26, 0x3, RZ ;  /* 0x000000031a147819 */ /* 0x000fe400000012ff */
[----:B------:R-:W-:Y:S02]  /*9040*/  SHF.R.U64 R27, R27, 0x3, RZ ;  /* 0x000000031b1b7819 */ /* 0x000fe400000012ff */
[----:B------:R-:W-:Y:S02]  /*9050*/  SHF.R.U64 R26, R30, 0x3, RZ ;  /* 0x000000031e1a7819 */ /* 0x000fe400000012ff */
[----:B------:R-:W-:Y:S02]  /*9060*/  SHF.R.U64 R181, R181, 0x3, RZ ;  /* 0x00000003b5b57819 */ /* 0x000fe400000012ff */
[----:B------:R-:W-:Y:S02]  /*9070*/  MOV R118, R118 ;  /* 0x0000007600767202 */ /* 0x000fe40000000f00 */
[----:B------:R-:W-:-:S02]  /*9080*/  SHF.R.U64 R179, R179, 0x3, RZ ;  /* 0x00000003b3b37819 */ /* 0x000fc400000012ff */
[----:B------:R-:W-:Y:S01]  /*9090*/  LOP3.LUT R114, R20, R3, RZ, 0x3c, !PT ;  /* 0x0000000314727212 */ /* 0x000fe200078e3cff */
[----:B------:R0:W-:Y:S01]  /*90a0*/  STSM.16.M88.4 [R118], R8 ;  /* 0x0000000876007844 */ /* 0x0001e20000000200 */
[----:B------:R-:W-:Y:S02]  /*90b0*/  LOP3.LUT R4, R27, R4, RZ, 0x3c, !PT ;  /* 0x000000041b047212 */ /* 0x000fe400078e3cff */
[----:B------:R-:W-:Y:S02]  /*90c0*/  LOP3.LUT R20, R26, R7, RZ, 0x3c, !PT ;  /* 0x000000071a147212 */ /* 0x000fe400078e3cff */
[----:B------:R-:W-:Y:S02]  /*90d0*/  MOV R33, R32 ;  /* 0x0000002000217202 */ /* 0x000fe40000000f00 */
[----:B------:R-:W-:Y:S02]  /*90e0*/  F2FP.BF16.F32.PACK_AB R26, R171, R173 ;  /* 0x000000adab1a723e */ /* 0x000fe400000010ff */
[----:B------:R-:W-:-:S02]  /*90f0*/  F2FP.BF16.F32.PACK_AB R27, R39, R38 ;  /* 0x00000026271b723e */ /* 0x000fc400000010ff */
[----:B------:R-:W-:Y:S02]  /*9100*/  LOP3.LUT R56, R181, R56, RZ, 0x3c, !PT ;  /* 0x00000038b5387212 */ /* 0x000fe400078e3cff */
[----:B------:R-:W-:Y:S01]  /*9110*/  MOV R36, R36 ;  /* 0x0000002400247202 */ /* 0x000fe20000000f00 */
[----:B------:R1:W-:Y:S01]  /*9120*/  STSM.16.M88.4 [R33], R24 ;  /* 0x0000001821007844 */ /* 0x0003e20000000200 */
[----:B------:R-:W-:Y:S02]  /*9130*/  F2FP.BF16.F32.PACK_AB R30, R167, R170 ;  /* 0x000000aaa71e723e */ /* 0x000fe400000010ff */
[----:B------:R-:W-:Y:S02]  /*9140*/  LOP3.LUT R52, R179, R52, RZ, 0x3c, !PT ;  /* 0x00000034b3347212 */ /* 0x000fe400078e3cff */
[----:B------:R-:W-:Y:S01]  /*9150*/  LOP3.LUT R181, R106, 0x380, RZ, 0xc0, !PT ;  /* 0x000003806ab57812 */ /* 0x000fe200078ec0ff */
[----:B------:R-:W-:Y:S01]  /*9160*/  STSM.16.M88.4 [R36], R28 ;  /* 0x0000001c24007844 */ /* 0x000fe20000000200 */
[----:B------:R-:W-:-:S02]  /*9170*/  MOV R40, R40 ;  /* 0x0000002800287202 */ /* 0x000fc40000000f00 */
[----:B------:R-:W-:Y:S02]  /*9180*/  LOP3.LUT R179, R102, 0x380, RZ, 0xc0, !PT ;  /* 0x0000038066b37812 */ /* 0x000fe400078ec0ff */
[----:B------:R-:W-:Y:S01]  /*9190*/  MOV R44, R44 ;  /* 0x0000002c002c7202 */ /* 0x000fe20000000f00 */
[----:B------:R-:W-:Y:S01]  /*91a0*/  STSM.16.M88.4 [R40], R12 ;  /* 0x0000000c28007844 */ /* 0x000fe20000000200 */
[----:B0-----:R-:W-:Y:S02]  /*91b0*/  F2FP.BF16.F32.PACK_AB R8, R154, R163 ;  /* 0x000000a39a08723e */ /* 0x001fe400000010ff */
[----:B------:R-:W-:Y:S02]  /*91c0*/  F2FP.BF16.F32.PACK_AB R9, R59, R58 ;  /* 0x0000003a3b09723e */ /* 0x000fe400000010ff */
[----:B------:R-:W-:Y:S02]  /*91d0*/  F2FP.BF16.F32.PACK_AB R10, R152, R160 ;  /* 0x000000a0980a723e */ /* 0x000fe400000010ff */
[----:B------:R-:W-:-:S02]  /*91e0*/  F2FP.BF16.F32.PACK_AB R11, R63, R62 ;  /* 0x0000003e3f0b723e */ /* 0x000fc400000010ff */
[----:B------:R-:W-:Y:S02]  /*91f0*/  SHF.R.U64 R181, R181, 0x3, RZ ;  /* 0x00000003b5b57819 */ /* 0x000fe400000012ff */
[----:B------:R-:W-:Y:S01]  /*9200*/  SHF.R.U64 R179, R179, 0x3, RZ ;  /* 0x00000003b3b37819 */ /* 0x000fe200000012ff */
[----:B------:R0:W-:Y:S01]  /*9210*/  STSM.16.M88.4 [R44], R8 ;  /* 0x000000082c007844 */ /* 0x0001e20000000200 */
[----:B------:R-:W-:Y:S02]  /*9220*/  LOP3.LUT R106, R181, R106, RZ, 0x3c, !PT ;  /* 0x0000006ab56a7212 */ /* 0x000fe400078e3cff */
[----:B------:R-:W-:Y:S02]  /*9230*/  MOV R48, R48 ;  /* 0x0000003000307202 */ /* 0x000fe40000000f00 */
[----:B-1----:R-:W-:Y:S02]  /*9240*/  F2FP.BF16.F32.PACK_AB R24, R65, R64 ;  /* 0x000000404118723e */ /* 0x002fe400000010ff */
[----:B------:R-:W-:-:S02]  /*9250*/  F2FP.BF16.F32.PACK_AB R25, R67, R66 ;  /* 0x000000424319723e */ /* 0x000fc400000010ff */
[----:B------:R-:W-:Y:S02]  /*9260*/  F2FP.BF16.F32.PACK_AB R26, R69, R68 ;  /* 0x00000044451a723e */ /* 0x000fe400000010ff */
[----:B------:R-:W-:Y:S02]  /*9270*/  F2FP.BF16.F32.PACK_AB R27, R71, R70 ;  /* 0x00000046471b723e */ /* 0x000fe400000010ff */
[----:B------:R-:W-:Y:S02]  /*9280*/  LOP3.LUT R102, R179, R102, RZ, 0x3c, !PT ;  /* 0x00000066b3667212 */ /* 0x000fe400078e3cff */
[----:B------:R-:W-:Y:S01]  /*9290*/  MOV R52, R52 ;  /* 0x0000003400347202 */ /* 0x000fe20000000f00 */
[----:B0-----:R-:W0:Y:S01]  /*92a0*/  LDC.64 R8, c[0x0][0xd00] ;  /* 0x00034000ff087b82 */ /* 0x001e220000000a00 */
[----:B------:R-:W-:Y:S01]  /*92b0*/  F2FP.BF16.F32.PACK_AB R75, R79, R78 ;  /* 0x0000004e4f4b723e */ /* 0x000fe200000010ff */
[----:B------:R-:W-:Y:S01]  /*92c0*/  STSM.16.M88.4 [R48], R24 ;  /* 0x0000001830007844 */ /* 0x000fe20000000200 */
[----:B------:R-:W-:-:S02]  /*92d0*/  F2FP.BF16.F32.PACK_AB R81, R83, R82 ;  /* 0x000000525351723e */ /* 0x000fc400000010ff */
[----:B------:R-:W-:Y:S01]  /*92e0*/  F2FP.BF16.F32.PACK_AB R88, R89, R88 ;  /* 0x000000585958723e */ /* 0x000fe200000010ff */
[----:B------:R-:W-:Y:S01]  /*92f0*/  STSM.16.M88.4 [R52], R72 ;  /* 0x0000004834007844 */ /* 0x000fe20000000200 */
[----:B------:R-:W-:Y:S02]  /*9300*/  MOV R56, R56 ;  /* 0x0000003800387202 */ /* 0x000fe40000000f00 */
[----:B------:R-:W-:Y:S02]  /*9310*/  F2FP.BF16.F32.PACK_AB R82, R85, R84 ;  /* 0x000000545552723e */ /* 0x000fe400000010ff */
[----:B------:R-:W-:Y:S02]  /*9320*/  F2FP.BF16.F32.PACK_AB R83, R87, R86 ;  /* 0x000000565753723e */ /* 0x000fe400000010ff */
[----:B------:R-:W-:Y:S02]  /*9330*/  F2FP.BF16.F32.PACK_AB R89, R91, R90 ;  /* 0x0000005a5b59723e */ /* 0x000fe400000010ff */
[----:B------:R-:W-:Y:S01]  /*9340*/  MOV R60, R60 ;  /* 0x0000003c003c7202 */ /* 0x000fe20000000f00 */
        /* <DEDUP_REMOVED lines=10> */
[----:B------:R-:W-:Y:S02]  /*93f0*/  F2FP.BF16.F32.PACK_AB R104, R105, R104 ;  /* 0x000000686968723e */ /* 0x000fe400000010ff */
[----:B------:R-:W-:Y:S01]  /*9400*/  MOV R102, R102 ;  /* 0x0000006600667202 */ /* 0x000fe20000000f00 */
[----:B------:R1:W-:Y:S01]  /*9410*/  STSM.16.M88.4 [R7], R96 ;  /* 0x0000006007007844 */ /* 0x0003e20000000200 */
[----:B------:R-:W-:Y:S02]  /*9420*/  MOV R3, R114 ;  /* 0x0000007200037202 */ /* 0x000fe40000000f00 */
[----:B------:R-:W-:Y:S02]  /*9430*/  F2FP.BF16.F32.PACK_AB R105, R155, R153 ;  /* 0x000000999b69723e */ /* 0x000fe400000010ff */
[----:B------:R-:W-:-:S02]  /*9440*/  F2FP.BF16.F32.PACK_AB R106, R109, R108 ;  /* 0x0000006c6d6a723e */ /* 0x000fc400000010ff */
[----:B------:R-:W-:Y:S02]  /*9450*/  F2FP.BF16.F32.PACK_AB R107, R157, R156 ;  /* 0x0000009c9d6b723e */ /* 0x000fe400000010ff */
[----:B------:R-:W-:Y:S02]  /*9460*/  F2FP.BF16.F32.PACK_AB R112, R113, R112 ;  /* 0x000000707170723e */ /* 0x000fe400000010ff */
[----:B------:R-:W-:Y:S01]  /*9470*/  F2FP.BF16.F32.PACK_AB R120, R121, R120 ;  /* 0x000000787978723e */ /* 0x000fe200000010ff */
[----:B------:R-:W-:Y:S01]  /*9480*/  STSM.16.M88.4 [R102], R104 ;  /* 0x0000006866007844 */ /* 0x000fe20000000200 */
[----:B------:R-:W-:Y:S02]  /*9490*/  F2FP.BF16.F32.PACK_AB R113, R159, R158 ;  /* 0x0000009e9f71723e */ /* 0x000fe400000010ff */
[----:B------:R-:W-:Y:S01]  /*94a0*/  F2FP.BF16.F32.PACK_AB R114, R117, R116 ;  /* 0x000000747572723e */ /* 0x000fe200000010ff */
[----:B-1----:R-:W-:Y:S01]  /*94b0*/  IMAD.SHL.U32 R7, R186, 0x4, RZ ;  /* 0x00000004ba077824 */ /* 0x002fe200078e00ff */
[----:B------:R-:W-:-:S02]  /*94c0*/  F2FP.BF16.F32.PACK_AB R115, R162, R161 ;  /* 0x000000a1a273723e */ /* 0x000fc400000010ff */
[----:B------:R-:W-:Y:S02]  /*94d0*/  F2FP.BF16.F32.PACK_AB R121, R123, R122 ;  /* 0x0000007a7b79723e */ /* 0x000fe400000010ff */
[----:B------:R-:W-:Y:S01]  /*94e0*/  F2FP.BF16.F32.PACK_AB R128, R129, R128 ;  /* 0x000000808180723e */ /* 0x000fe200000010ff */
[----:B------:R-:W-:Y:S01]  /*94f0*/  STSM.16.M88.4 [R32], R112 ;  /* 0x0000007020007844 */ /* 0x000fe20000000200 */
[----:B------:R-:W-:Y:S02]  /*9500*/  MOV R110, R110 ;  /* 0x0000006e006e7202 */ /* 0x000fe40000000f00 */
        /* <DEDUP_REMOVED lines=15> */
[----:B------:R1:W-:Y:S01]  /*9600*/  STSM.16.M88.4 [R4], R136 ;  /* 0x0000008804007844 */ /* 0x0003e20000000200 */
[----:B------:R-:W-:Y:S02]  /*9610*/  F2FP.BF16.F32.PACK_AB R146, R149, R148 ;  /* 0x000000949592723e */ /* 0x000fe400000010ff */
[----:B------:R-:W-:-:S02]  /*9620*/  F2FP.BF16.F32.PACK_AB R147, R0, R150 ;  /* 0x000000960093723e */ /* 0x000fc400000010ff */
[----:B------:R-:W-:Y:S02]  /*9630*/  ISETP.NE.U32.AND P6, PT, RZ, UR6, PT ;  /* 0x00000006ff007c0c */ /* 0x000fe4000bfc5070 */
[----:B0-----:R-:W-:Y:S01]  /*9640*/  ISETP.NE.U32.AND P0, PT, R8, RZ, PT ;  /* 0x000000ff0800720c */ /* 0x001fe20003f05070 */
[----:B------:R0:W-:Y:S01]  /*9650*/  STSM.16.M88.4 [R20], R144 ;  /* 0x0000009014007844 */ /* 0x0001e20000000200 */
[----:B------:R-:W-:Y:S01]  /*9660*/  BAR.SYNC.DEFER_BLOCKING 0x1, 0x100 ;  /* 0x0044000000007b1d */ /* 0x000fe20000010000 */
[----:B------:R-:W-:Y:S01]  /*9670*/  ISETP.NE.AND.EX P6, PT, RZ, UR7, PT, P6 ;  /* 0x00000007ff007c0c */ /* 0x000fe2000bfc5360 */
[----:B------:R-:W-:Y:S01]  /*9680*/  IMAD R5, R195, 0x40, R16 ;  /* 0x00000040c3057824 */ /* 0x000fe200078e0210 */
[----:B------:R-:W-:Y:S01]  /*9690*/  ISETP.NE.AND.EX P0, PT, R9, RZ, PT, P0 ;  /* 0x000000ff0900720c */ /* 0x000fe20003f05300 */
[----:B------:R-:W-:Y:S01]  /*96a0*/  IMAD.MOV.U32 R0, RZ, RZ, RZ ;  /* 0x000000ffff007224 */ /* 0x000fe200078e00ff */
[----:B------:R-:W-:Y:S02]  /*96b0*/  SHF.L.U64.HI R10, R186, 0x2, R194 ;  /* 0x00000002ba0a7819 */ /* 0x000fe400000102c2 */
[----:B------:R-:W-:Y:S01]  /*96c0*/  IADD3 R8, P1, R7, R8, RZ ;  /* 0x0000000807087210 */ /* 0x000fe20007f3e0ff */
[----:B------:R-:W-:-:S04]  /*96d0*/  IMAD.WIDE R176, R5, 0x2, R176 ;  /* 0x0000000205b07825 */ /* 0x000fc800078e02b0 */
[C---:B------:R-:W-:Y:S02]  /*96e0*/  IMAD.X R9, R10.reuse, 0x1, R9, P1 ;  /* 0x000000010a097824 */ /* 0x040fe400008e0609 */
[----:B-1----:R-:W-:Y:S01]  /*96f0*/  @P6 IADD3 R4, P4, R7, UR6, RZ ;  /* 0x0000000607046c10 */ /* 0x002fe2000ff9e0ff */
[----:B------:R-:W-:Y:S02]  /*9700*/  ULDC UR6, c[0x0][0xb88] ;  /* 0x0002e20000067ab9 */ /* 0x000fe40000000800 */
[----:B------:R-:W-:Y:S01]  /*9710*/  IMAD.U32 R3, RZ, RZ, UR6 ;  /* 0x00000006ff037e24 */ /* 0x000fe2000f8e00ff */
[----:B------:R-:W-:Y:S01]  /*9720*/  @P6 IADD3.X R5, R10, UR7, RZ, P4, !PT ;  /* 0x000000070a056c10 */ /* 0x000fe2000a7fe4ff */
[----:B------:R0:W5:Y:S01]  /*9730*/  @P0 LDG.E R0, desc[UR44][R8.64] ;  /* 0x0000002c08000981 */ /* 0x000162000c1e1900 */
[C---:B------:R-:W-:Y:S02]  /*9740*/  IADD3 R13, P1, R176.reuse, 0x1000, RZ ;  /* 0x00001000b00d7810 */ /* 0x040fe40007f3e0ff */
[C---:B------:R-:W-:Y:S01]  /*9750*/  IADD3 R25, P2, R176.reuse, 0x2000, RZ ;  /* 0x00002000b0197810 */ /* 0x040fe20007f5e0ff */
[----:B------:R0:W5:Y:S01]  /*9760*/  @P6 LDG.E R3, desc[UR44][R4.64] ;  /* 0x0000002c04036981 */ /* 0x000162000c1e1900 */
[----:B------:R-:W-:-:S02]  /*9770*/  IADD3 R29, P3, R176, 0x3000, RZ ;  /* 0x00003000b01d7810 */ /* 0x000fc40007f7e0ff */
[----:B------:R-:W-:Y:S02]  /*9780*/  IADD3 R33, P4, R176, 0x4000, RZ ;  /* 0x00004000b0217810 */ /* 0x000fe40007f9e0ff */
        /* <DEDUP_REMOVED lines=46> */
.L_x_1019:
[----:B------:R-:W0:Y:S01]  /*9a70*/  SHFL.IDX PT, R4, R197, RZ, 0x1f ;  /* 0x00001fffc5047589 */ /* 0x000e2200000e0000 */
[----:B------:R-:W-:Y:S01]  /*9a80*/  ISETP.NE.AND P6, PT, R7, RZ, PT ;  /* 0x000000ff0700720c */ /* 0x000fe20003fc5270 */
[--C-:B------:R-:W-:Y:S01]  /*9a90*/  IMAD.X R57, RZ, RZ, R177.reuse, P5 ;  /* 0x000000ffff397224 */ /* 0x100fe200028e06b1 */
[C---:B------:R-:W-:Y:S01]  /*9aa0*/  LOP3.LUT R7, R176.reuse, 0x380, RZ, 0xc0, !PT ;  /* 0x00000380b0077812 */ /* 0x040fe200078ec0ff */
[--C-:B------:R-:W-:Y:S01]  /*9ab0*/  IMAD.X R41, RZ, RZ, R177.reuse, P1 ;  /* 0x000000ffff297224 */ /* 0x100fe200008e06b1 */
[C---:B------:R-:W-:Y:S01]  /*9ac0*/  IADD3 R65, P1, R176.reuse, 0xc000, RZ ;  /* 0x0000c000b0417810 */ /* 0x040fe20007f3e0ff */
[--C-:B------:R-:W-:Y:S01]  /*9ad0*/  IMAD.X R37, RZ, RZ, R177.reuse, P6 ;  /* 0x000000ffff257224 */ /* 0x100fe200030e06b1 */
[C---:B------:R-:W-:Y:S01]  /*9ae0*/  IADD3 R61, P6, R176.reuse, 0xb000, RZ ;  /* 0x0000b000b03d7810 */ /* 0x040fe20007fde0ff */
[--C-:B------:R-:W-:Y:S01]  /*9af0*/  IMAD.X R45, RZ, RZ, R177.reuse, P2 ;  /* 0x000000ffff2d7224 */ /* 0x100fe200010e06b1 */
[C---:B------:R-:W-:Y:S01]  /*9b00*/  IADD3 R69, P2, R176.reuse, 0xd000, RZ ;  /* 0x0000d000b0457810 */ /* 0x040fe20007f5e0ff */
[--C-:B------:R-:W-:Y:S01]  /*9b10*/  IMAD.X R49, RZ, RZ, R177.reuse, P3 ;  /* 0x000000ffff317224 */ /* 0x100fe200018e06b1 */
[C---:B------:R-:W-:Y:S01]  /*9b20*/  IADD3 R73, P3, R176.reuse, 0xe000, RZ ;  /* 0x0000e000b0497810 */ /* 0x040fe20007f7e0ff */
[----:B------:R-:W-:Y:S01]  /*9b30*/  IMAD.X R53, RZ, RZ, R177, P4 ;  /* 0x000000ffff357224 */ /* 0x000fe200020e06b1 */
[----:B------:R-:W-:-:S02]  /*9b40*/  IADD3 R5, P4, R176, 0xf000, RZ ;  /* 0x0000f000b0057810 */ /* 0x000fc40007f9e0ff */
[----:B------:R-:W-:Y:S02]  /*9b50*/  LOP3.LUT R60, R61, 0x380, RZ, 0xc0, !PT ;  /* 0x000003803d3c7812 */ /* 0x000fe400078ec0ff */
[----:B------:R-:W-:Y:S01]  /*9b60*/  LOP3.LUT R64, R65, 0x380, RZ, 0xc0, !PT ;  /* 0x0000038041407812 */ /* 0x000fe200078ec0ff */
[----:B------:R-:W-:Y:S01]  /*9b70*/  IMAD.X R77, RZ, RZ, R177, P4 ;  /* 0x000000ffff4d7224 */ /* 0x000fe200020e06b1 */
[----:B------:R-:W-:Y:S02]  /*9b80*/  LOP3.LUT R68, R69, 0x380, RZ, 0xc0, !PT ;  /* 0x0000038045447812 */ /* 0x000fe400078ec0ff */
[----:B------:R-:W-:Y:S02]  /*9b90*/  LOP3.LUT R72, R73, 0x380, RZ, 0xc0, !PT ;  /* 0x0000038049487812 */ /* 0x000fe400078ec0ff */
[----:B------:R-:W-:Y:S02]  /*9ba0*/  SHF.R.U64 R60, R60, 0x3, RZ ;  /* 0x000000033c3c7819 */ /* 0x000fe400000012ff */
[----:B0-----:R-:W-:-:S02]  /*9bb0*/  ISETP.NE.AND P5, PT, R4, RZ, PT ;  /* 0x000000ff0400720c */ /* 0x001fc40003fa5270 */
[----:B------:R-:W-:Y:S02]  /*9bc0*/  LOP3.LUT R4, R5, 0x380, RZ, 0xc0, !PT ;  /* 0x0000038005047812 */ /* 0x000fe400078ec0ff */
[----:B------:R-:W-:Y:S02]  /*9bd0*/  SHF.R.U64 R64, R64, 0x3, RZ ;  /* 0x0000000340407819 */ /* 0x000fe400000012ff */
[----:B------:R-:W-:Y:S02]  /*9be0*/  SHF.R.U64 R68, R68, 0x3, RZ ;  /* 0x0000000344447819 */ /* 0x000fe400000012ff */
[----:B------:R-:W-:Y:S02]  /*9bf0*/  SHF.R.U64 R72, R72, 0x3, RZ ;  /* 0x0000000348487819 */ /* 0x000fe400000012ff */
[----:B------:R-:W-:Y:S02]  /*9c00*/  SHF.R.U64 R7, R7, 0x3, RZ ;  /* 0x0000000307077819 */ /* 0x000fe400000012ff */
[----:B------:R-:W-:-:S02]  /*9c10*/  SHF.R.U64 R4, R4, 0x3, RZ ;  /* 0x0000000304047819 */ /* 0x000fc400000012ff */
        /* <DEDUP_REMOVED lines=8> */
[----:B------:R-:W-:Y:S02]  /*9ca0*/  LOP3.LUT R176, R7, R176, RZ, 0x3c, !PT ;  /* 0x000000b007b07212 */ /* 0x000fe400078e3cff */
[----:B------:R-:W-:-:S02]  /*9cb0*/  LOP3.LUT R76, R4, R5, RZ, 0x3c, !PT ;  /* 0x00000005044c7212 */ /* 0x000fc400078e3cff */
[----:B------:R-:W-:Y:S02]  /*9cc0*/  SHF.R.S32.HI R20, RZ, 0x1f, R187 ;  /* 0x0000001fff147819 */ /* 0x000fe400000114bb */
[----:B------:R-:W-:Y:S02]  /*9cd0*/  SEL R81, R186, RZ, !P0 ;  /* 0x000000ffba517207 */ /* 0x000fe40004000000 */
[----:B------:R-:W-:Y:S02]  /*9ce0*/  SEL R80, R194, RZ, !P0 ;  /* 0x000000ffc2507207 */ /* 0x000fe40004000000 */
[----:B-----5:R-:W-:Y:S01]  /*9cf0*/  SHF.R.S32.HI R21, RZ, 0x1f, R0 ;  /* 0x0000001fff157819 */ /* 0x020fe20000011400 */
[----:B------:R-:W-:Y:S06]  /*9d00*/  @P5 BRA `(.L_x_1020) ;  /* 0x0000000000c05947 */ /* 0x000fec0003800000 */
[----:B------:R-:W0:Y:S01]  /*9d10*/  LDC R10, c[0x0][0xce8] ;  /* 0x00033a00ff0a7b82 */ /* 0x000e220000000800 */
[----:B------:R-:W-:Y:S01]  /*9d20*/  IMAD.U32 R5, RZ, RZ, UR42 ;  /* 0x0000002aff057e24 */ /* 0x000fe2000f8e00ff */
[----:B------:R-:W-:Y:S01]  /*9d30*/  ULDC.64 UR6, c[0x0][0xc90] ;  /* 0x0003240000067ab9 */ /* 0x000fe20000000a00 */
[----:B------:R-:W-:Y:S02]  /*9d40*/  IMAD.MOV.U32 R4, RZ, RZ, R0 ;  /* 0x000000ffff047224 */ /* 0x000fe400078e0000 */
[----:B------:R-:W-:Y:S02]  /*9d50*/  IMAD R8, R20, UR6, RZ ;  /* 0x0000000614087c24 */ /* 0x000fe4000f8e02ff */
[----:B------:R-:W-:Y:S02]  /*9d60*/  IMAD R14, R5, 0x40, R200 ;  /* 0x00000040050e7824 */ /* 0x000fe400078e02c8 */
[----:B------:R-:W-:Y:S02]  /*9d70*/  IMAD R9, R187, UR7, R8 ;  /* 0x00000007bb097c24 */ /* 0x000fe4000f8e0208 */
[----:B------:R-:W-:-:S02]  /*9d80*/  IMAD.MOV.U32 R5, RZ, RZ, R21 ;  /* 0x000000ffff057224 */ /* 0x000fc400078e0015 */
[----:B------:R-:W-:Y:S02]  /*9d90*/  IMAD.U32 R26, RZ, RZ, UR42 ;  /* 0x0000002aff1a7e24 */ /* 0x000fe4000f8e00ff */
[----:B------:R-:W-:Y:S01]  /*9da0*/  IMAD.WIDE.U32 R4, R187, UR6, R4 ;  /* 0x00000006bb047c25 */ /* 0x000fe2000f8e0004 */
[----:B------:R-:W-:-:S03]  /*9db0*/  ULDC.64 UR6, c[0x0][0xc98] ;  /* 0x0003260000067ab9 */ /* 0x000fc60000000a00 */
[----:B------:R-:W-:Y:S02]  /*9dc0*/  IMAD.IADD R5, R5, 0x1, R9 ;  /* 0x0000000105057824 */ /* 0x000fe400078e0209 */
[----:B------:R-:W-:Y:S02]  /*9dd0*/  IMAD R15, R26, 0x40, R17 ;  /* 0x000000401a0f7824 */ /* 0x000fe400078e0211 */
[----:B------:R-:W-:Y:S01]  /*9de0*/  IMAD.WIDE.U32 R4, R81, UR6, R4 ;  /* 0x0000000651047c25 */ /* 0x000fe2000f8e0004 */
[----:B0-----:R-:W-:-:S13]  /*9df0*/  ISETP.NE.AND P0, PT, R10, 0x1, PT ;  /* 0x000000010a00780c */ /* 0x001fda0003f05270 */
[----:B------:R-:W0:Y:S08]  /*9e00*/  @P0 LDC R7, c[0x0][0xcec] ;  /* 0x00033b00ff070b82 */ /* 0x000e300000000800 */
[----:B------:R-:W1:Y:S01]  /*9e10*/  @P0 LDC R11, c[0x0][0xcf0] ;  /* 0x00033c00ff0b0b82 */ /* 0x000e620000000800 */
[----:B0-----:R-:W-:-:S04]  /*9e20*/  @P0 IMAD.HI.U32 R8, R14, R7, RZ ;  /* 0x000000070e080227 */ /* 0x001fc800078e00ff */
[----:B------:R-:W-:Y:S01]  /*9e30*/  IMAD.MOV.U32 R7, RZ, RZ, R14 ;  /* 0x000000ffff077224 */ /* 0x000fe200078e000e */
[----:B-1----:R-:W-:Y:S01]  /*9e40*/  @P0 SHF.R.U32.HI R7, RZ, R11, R8 ;  /* 0x0000000bff070219 */ /* 0x002fe20000011608 */
[----:B------:R-:W-:-:S03]  /*9e50*/  IMAD R8, R80, UR6, RZ ;  /* 0x0000000650087c24 */ /* 0x000fc6000f8e02ff */
[--C-:B------:R-:W-:Y:S01]  /*9e60*/  SHF.R.S32.HI R11, RZ, 0x1f, R7.reuse ;  /* 0x0000001fff0b7819 */ /* 0x100fe20000011407 */
[----:B------:R-:W-:Y:S01]  /*9e70*/  IMAD.MOV R9, RZ, RZ, -R7 ;  /* 0x000000ffff097224 */ /* 0x000fe200078e0a07 */
[----:B------:R-:W-:Y:S01]  /*9e80*/  IADD3 R4, P0, R7, R4, RZ ;  /* 0x0000000407047210 */ /* 0x000fe20007f1e0ff */
[----:B------:R-:W-:Y:S01]  /*9e90*/  IMAD R8, R81, UR7, R8 ;  /* 0x0000000751087c24 */ /* 0x000fe2000f8e0208 */
[----:B------:R-:W-:Y:S01]  /*9ea0*/  ULDC.64 UR6, c[0x0][0xc88] ;  /* 0x0003220000067ab9 */ /* 0x000fe20000000a00 */
[----:B------:R-:W-:Y:S02]  /*9eb0*/  IMAD R9, R10, R9, R14 ;  /* 0x000000090a097224 */ /* 0x000fe400078e020e */
[----:B------:R-:W-:Y:S01]  /*9ec0*/  IMAD R10, R3, R10, RZ ;  /* 0x0000000a030a7224 */ /* 0x000fe200078e02ff */
[----:B------:R-:W-:Y:S02]  /*9ed0*/  IADD3.X R5, R11, R5, R8, P0, !PT ;  /* 0x000000050b057210 */ /* 0x000fe400007fe408 */
[----:B------:R-:W-:Y:S01]  /*9ee0*/  SHF.R.S32.HI R7, RZ, 0x1f, R9 ;  /* 0x0000001fff077819 */ /* 0x000fe20000011409 */
[----:B------:R-:W-:-:S04]  /*9ef0*/  IMAD.WIDE.U32 R4, R9, UR6, R4 ;  /* 0x0000000609047c25 */ /* 0x000fc8000f8e0004 */
[----:B------:R-:W-:Y:S02]  /*9f00*/  IMAD R8, R7, UR6, RZ ;  /* 0x0000000607087c24 */ /* 0x000fe4000f8e02ff */
[----:B------:R-:W-:Y:S02]  /*9f10*/  IMAD.MOV R7, RZ, RZ, -R19 ;  /* 0x000000ffff077224 */ /* 0x000fe400078e0a13 */
[----:B------:R-:W-:Y:S01]  /*9f20*/  IMAD R9, R9, UR7, R8 ;  /* 0x0000000709097c24 */ /* 0x000fe2000f8e0208 */
[----:B------:R-:W-:Y:S02]  /*9f30*/  ULDC.64 UR6, c[0x0][0xc50] ;  /* 0x0003140000067ab9 */ /* 0x000fe40000000a00 */
[----:B------:R-:W-:Y:S01]  /*9f40*/  LEA R11, P0, R4, UR6, 0x2 ;  /* 0x00000006040b7c11 */ /* 0x000fe2000f8010ff */
[----:B------:R-:W-:-:S04]  /*9f50*/  IMAD.IADD R5, R5, 0x1, R9 ;  /* 0x0000000105057824 */ /* 0x000fc800078e0209 */
[----:B------:R-:W-:Y:S01]  /*9f60*/  SHFL.IDX PT, R8, R11, 0x1, 0x1c1f ;  /* 0x003c1f000b087f89 */ /* 0x000fe200000e0000 */
[----:B------:R-:W-:Y:S02]  /*9f70*/  LEA.HI.X R14, R4, UR7, R5, 0x2, P0 ;  /* 0x00000007040e7c11 */ /* 0x000fe400080f1405 */
        /* <DEDUP_REMOVED lines=9> */
.L_x_1020:
[----:B------:R-:W1:Y:S01]  /*a010*/  LDC R84, c[0x0][0xce8] ;  /* 0x00033a00ff547b82 */ /* 0x000e620000000800 */
[----:B------:R-:W-:Y:S01]  /*a020*/  ULDC UR10, c[0x0][0xbc8] ;  /* 0x0002f200000a7ab9 */ /* 0x000fe20000000800 */
[----:B------:R-:W-:Y:S01]  /*a030*/  ULDC.64 UR6, c[0x0][0xba0] ;  /* 0x0002e80000067ab9 */ /* 0x000fe20000000a00 */
[----:B------:R-:W-:Y:S01]  /*a040*/  ISETP.GE.AND P0, PT, R192, UR10, PT ;  /* 0x0000000ac0007c0c */ /* 0x000fe2000bf06270 */
[----:B0-----:R-:W-:Y:S01]  /*a050*/  IMAD R5, R21, UR6, RZ ;  /* 0x0000000615057c24 */ /* 0x001fe2000f8e02ff */
[----:B------:R-:W-:Y:S01]  /*a060*/  ISETP.GE.AND P1, PT, R16, UR10, PT ;  /* 0x0000000a10007c0c */ /* 0x000fe2000bf26270 */
[----:B------:R-:W-:Y:S01]  /*a070*/  IMAD.U32 R87, RZ, RZ, UR42 ;  /* 0x0000002aff577e24 */ /* 0x000fe2000f8e00ff */
[----:B------:R-:W-:Y:S01]  /*a080*/  SEL R7, RZ, 0xffffffff, P0 ;  /* 0xffffffffff077807 */ /* 0x000fe20000000000 */
[C---:B------:R-:W-:Y:S01]  /*a090*/  IMAD R21, R0.reuse, UR7, R5 ;  /* 0x0000000700157c24 */ /* 0x040fe2000f8e0205 */
[----:B------:R0:W5:Y:S01]  /*a0a0*/  LD.E.128 R8, desc[UR44][R176.64] ;  /* 0x0000002cb0087980 */ /* 0x000162000c101d00 */
[----:B------:R-:W-:Y:S01]  /*a0b0*/  IMAD.WIDE.U32 R4, R0, UR6, RZ ;  /* 0x0000000600047c25 */ /* 0x000fe2000f8e00ff */
[----:B------:R-:W-:Y:S01]  /*a0c0*/  SEL R0, RZ, 0x1, P1 ;  /* 0x00000001ff007807 */ /* 0x000fe20000800000 */
[----:B------:R-:W-:Y:S01]  /*a0d0*/  ULDC.64 UR6, c[0x0][0xbe8] ;  /* 0x0002fa0000067ab9 */ /* 0x000fe20000000a00 */
[----:B------:R-:W5:Y:S04]  /*a0e0*/  LD.E.128 R12, desc[UR44][R12.64] ;  /* 0x0000002c0c0c7980 */ /* 0x000f68000c101d00 */
[----:B------:R-:W5:Y:S04]  /*a0f0*/  LD.E.128 R24, desc[UR44][R24.64] ;  /* 0x0000002c18187980 */ /* 0x000f68000c101d00 */
[----:B------:R-:W5:Y:S04]  /*a100*/  LD.E.128 R28, desc[UR44][R28.64] ;  /* 0x0000002c1c1c7980 */ /* 0x000f68000c101d00 */
[----:B------:R-:W5:Y:S01]  /*a110*/  LD.E.128 R32, desc[UR44][R32.64] ;  /* 0x0000002c20207980 */ /* 0x000f62000c101d00 */
[----:B-1----:R-:W-:Y:S01]  /*a120*/  ISETP.NE.AND P2, PT, R84, 0x1, PT ;  /* 0x000000015400780c */ /* 0x002fe20003f45270 */
[----:B------:R-:W-:Y:S01]  /*a130*/  IMAD.SHL.U32 R7, R7, 0x2, RZ ;  /* 0x0000000207077824 */ /* 0x000fe200078e00ff */
[----:B------:R-:W-:Y:S01]  /*a140*/  ISETP.GE.AND P0, PT, R191, UR10, PT ;  /* 0x0000000abf007c0c */ /* 0x000fe2000bf06270 */
[----:B------:R-:W5:Y:S04]  /*a150*/  LD.E.128 R36, desc[UR44][R36.64] ;  /* 0x0000002c24247980 */ /* 0x000f68000c101d00 */
[----:B------:R-:W5:Y:S01]  /*a160*/  LD.E.128 R40, desc[UR44][R40.64] ;  /* 0x0000002c28287980 */ /* 0x000f62000c101d00 */
[----:B------:R-:W-:-:S03]  /*a170*/  LOP3.LUT R0, R7, 0x2, R0, 0xe2, !PT ;  /* 0x0000000207007812 */ /* 0x000fc600078ee200 */
[----:B------:R-:W5:Y:S04]  /*a180*/  LD.E.128 R44, desc[UR44][R44.64] ;  /* 0x0000002c2c2c7980 */ /* 0x000f68000c101d00 */
[----:B------:R-:W5:Y:S01]  /*a190*/  LD.E.128 R48, desc[UR44][R48.64] ;  /* 0x0000002c30307980 */ /* 0x000f62000c101d00 */
[----:B------:R-:W1:Y:S01]  /*a1a0*/  @P2 LDC R83, c[0x0][0xcec] ;  /* 0x00033b00ff532b82 */ /* 0x000e620000000800 */
[----:B------:R-:W-:Y:S02]  /*a1b0*/  SEL R7, RZ, 0xffffffff, P0 ;  /* 0xffffffffff077807 */ /* 0x000fe40000000000 */
[----:B------:R-:W5:Y:S04]  /*a1c0*/  LD.E.128 R52, desc[UR44][R52.64] ;  /* 0x0000002c34347980 */ /* 0x000f68000c101d00 */
[----:B------:R-:W5:Y:S01]  /*a1d0*/  LD.E.128 R56, desc[UR44][R56.64] ;  /* 0x0000002c38387980 */ /* 0x000f62000c101d00 */
[----:B------:R-:W2:Y:S01]  /*a1e0*/  @P2 LDC R85, c[0x0][0xcf0] ;  /* 0x00033c00ff552b82 */ /* 0x000ea20000000800 */
[----:B------:R-:W-:Y:S01]  /*a1f0*/  IMAD.SHL.U32 R7, R7, 0x4, RZ ;  /* 0x0000000407077824 */ /* 0x000fe200078e00ff */
[----:B------:R-:W-:Y:S01]  /*a200*/  ISETP.GE.AND P0, PT, R190, UR10, PT ;  /* 0x0000000abe007c0c */ /* 0x000fe2000bf06270 */
[----:B------:R-:W-:Y:S01]  /*a210*/  IMAD R20, R20, UR6, RZ ;  /* 0x0000000614147c24 */ /* 0x000fe2000f8e02ff */
[----:B------:R-:W5:Y:S01]  /*a220*/  LD.E.128 R60, desc[UR44][R60.64] ;  /* 0x0000002c3c3c7980 */ /* 0x000f62000c101d00 */
[----:B------:R-:W-:Y:S01]  /*a230*/  IMAD.IADD R5, R5, 0x1, R21 ;  /* 0x0000000105057824 */ /* 0x000fe200078e0215 */
[----:B------:R-:W-:Y:S01]  /*a240*/  LOP3.LUT R7, R7, 0x4, R0, 0xe2, !PT ;  /* 0x0000000407077812 */ /* 0x000fe200078ee200 */
[----:B------:R-:W-:Y:S01]  /*a250*/  IMAD R21, R187, UR7, R20 ;  /* 0x00000007bb157c24 */ /* 0x000fe2000f8e0214 */
[----:B------:R-:W-:Y:S01]  /*a260*/  SEL R20, RZ, 0xffffffff, P0 ;  /* 0xffffffffff147807 */ /* 0x000fe20000000000 */
[----:B------:R-:W-:Y:S01]  /*a270*/  IMAD R0, R193, 0x20, R195 ;  /* 0x00000020c1007824 */ /* 0x000fe200078e02c3 */
[----:B------:R-:W-:Y:S01]  /*a280*/  ISETP.GE.AND P0, PT, R189, UR10, PT ;  /* 0x0000000abd007c0c */ /* 0x000fe2000bf06270 */
[----:B------:R-:W-:Y:S01]  /*a290*/  IMAD.WIDE.U32 R4, R187, UR6, R4 ;  /* 0x00000006bb047c25 */ /* 0x000fe2000f8e0004 */
[----:B------:R-:W-:Y:S01]  /*a2a0*/  ULDC.64 UR6, c[0x0][0xbf0] ;  /* 0x0002fc0000067ab9 */ /* 0x000fe20000000a00 */
[----:B------:R-:W5:Y:S01]  /*a2b0*/  LD.E.128 R64, desc[UR44][R64.64] ;  /* 0x0000002c40407980 */ /* 0x000f62000c101d00 */
[----:B------:R-:W-:Y:S01]  /*a2c0*/  ULDC.64 UR8, c[0x0][0xb80] ;  /* 0x0002e00000087ab9 */ /* 0x000fe20000000a00 */
[----:B------:R-:W-:-:S02]  /*a2d0*/  IMAD R82, R87, 0x40, R0 ;  /* 0x0000004057527824 */ /* 0x000fc400078e0200 */
[----:B------:R-:W-:Y:S01]  /*a2e0*/  IMAD.IADD R5, R5, 0x1, R21 ;  /* 0x0000000105057824 */ /* 0x000fe200078e0215 */
[----:B------:R-:W-:Y:S01]  /*a2f0*/  SEL R21, RZ, 0xffffffff, P0 ;  /* 0xffffffffff157807 */ /* 0x000fe20000000000 */
[----:B------:R-:W-:Y:S01]  /*a300*/  IMAD.SHL.U32 R20, R20, 0x8, RZ ;  /* 0x0000000814147824 */ /* 0x000fe200078e00ff */
[----:B------:R-:W5:Y:S01]  /*a310*/  LD.E.128 R68, desc[UR44][R68.64] ;  /* 0x0000002c44447980 */ /* 0x000f62000c101d00 */
[----:B------:R-:W-:Y:S02]  /*a320*/  IMAD R80, R80, UR6, RZ ;  /* 0x0000000650507c24 */ /* 0x000fe4000f8e02ff */
[----:B-1----:R-:W-:Y:S01]  /*a330*/  @P2 IMAD.HI.U32 R0, R82, R83, RZ ;  /* 0x0000005352002227 */ /* 0x002fe200078e00ff */
[----:B------:R-:W-:Y:S01]  /*a340*/  LOP3.LUT R20, R20, 0x8, R7, 0xe2, !PT ;  /* 0x0000000814147812 */ /* 0x000fe200078ee207 */
[----:B------:R-:W5:Y:S02]  /*a350*/  LD.E.128 R72, desc[UR44][R72.64] ;  /* 0x0000002c48487980 */ /* 0x000f64000c101d00 */
[----:B------:R-:W-:-:S02]  /*a360*/  IMAD.SHL.U32 R83, R21, 0x10, RZ ;  /* 0x0000001015537824 */ /* 0x000fc400078e00ff */
[----:B------:R-:W-:Y:S01]  /*a370*/  IMAD.MOV.U32 R7, RZ, RZ, R82 ;  /* 0x000000ffff077224 */ /* 0x000fe200078e0052 */
[----:B--2---:R-:W-:Y:S01]  /*a380*/  @P2 SHF.R.U32.HI R7, RZ, R85, R0 ;  /* 0x00000055ff072219 */ /* 0x004fe20000011600 */
[C---:B------:R-:W-:Y:S01]  /*a390*/  IMAD R21, R81.reuse, UR7, R80 ;  /* 0x0000000751157c24 */ /* 0x040fe2000f8e0250 */
[----:B------:R-:W5:Y:S01]  /*a3a0*/  LD.E.128 R76, desc[UR44][R76.64] ;  /* 0x0000002c4c4c7980 */ /* 0x000f62000c101d00 */
[----:B------:R-:W-:Y:S01]  /*a3b0*/  IMAD.WIDE.U32 R4, R81, UR6, R4 ;  /* 0x0000000651047c25 */ /* 0x000fe2000f8e0004 */
[----:B------:R-:W-:Y:S01]  /*a3c0*/  ISETP.GE.AND P0, PT, R188, UR10, PT ;  /* 0x0000000abc007c0c */ /* 0x000fe2000bf06270 */
[----:B------:R-:W-:Y:S01]  /*a3d0*/  ULDC.64 UR6, c[0x0][0xbe0] ;  /* 0x0002f80000067ab9 */ /* 0x000fe20000000a00 */
[----:B------:R-:W-:Y:S01]  /*a3e0*/  LOP3.LUT R20, R83, 0x10, R20, 0xe2, !PT ;  /* 0x0000001053147812 */ /* 0x000fe200078ee214 */
        /* <DEDUP_REMOVED lines=9> */
[----:B-1----:R-:W1:Y:S01]  /*a480*/  FENCE.VIEW.ASYNC.S ;  /* 0x00000000000073c6 */ /* 0x002e620000000000 */
[----:B------:R-:W-:Y:S01]  /*a490*/  ISETP.GE.AND P0, PT, R199, UR10, PT ;  /* 0x0000000ac7007c0c */ /* 0x000fe2000bf06270 */
[----:B------:R-:W-:Y:S01]  /*a4a0*/  IMAD R80, R21, UR6, RZ ;  /* 0x0000000615507c24 */ /* 0x000fe2000f8e02ff */
[----:B------:R-:W-:Y:S01]  /*a4b0*/  BSSY B1, `(.L_x_1021) ;  /* 0x000003d000017945 */ /* 0x000fe20003800000 */
[----:B------:R-:W-:-:S02]  /*a4c0*/  IMAD R21, R84, R81, R82 ;  /* 0x0000005154157224 */ /* 0x000fc400078e0252 */
[----:B------:R-:W-:Y:S02]  /*a4d0*/  IMAD.SHL.U32 R83, R0, 0x20, RZ ;  /* 0x0000002000537824 */ /* 0x000fe400078e00ff */
[C---:B------:R-:W-:Y:S01]  /*a4e0*/  IMAD R81, R7.reuse, UR7, R80 ;  /* 0x0000000707517c24 */ /* 0x040fe2000f8e0250 */
[----:B------:R-:W-:Y:S01]  /*a4f0*/  SHF.R.S32.HI R0, RZ, 0x1f, R21 ;  /* 0x0000001fff007819 */ /* 0x000fe20000011415 */
[----:B------:R-:W-:Y:S01]  /*a500*/  IMAD.WIDE.U32 R4, R7, UR6, R4 ;  /* 0x0000000607047c25 */ /* 0x000fe2000f8e0004 */
[----:B------:R-:W-:Y:S01]  /*a510*/  ULDC.64 UR6, c[0x0][0xbd8] ;  /* 0x0002f60000067ab9 */ /* 0x000fe20000000a00 */
[----:B------:R-:W-:Y:S02]  /*a520*/  SEL R7, RZ, 0x40, P0 ;  /* 0x00000040ff077807 */ /* 0x000fe40000000000 */
[----:B------:R-:W-:Y:S01]  /*a530*/  IMAD.U32 R88, RZ, RZ, UR42 ;  /* 0x0000002aff587e24 */ /* 0x000fe2000f8e00ff */
[----:B------:R-:W-:Y:S01]  /*a540*/  ISETP.GE.AND P0, PT, R198, UR10, PT ;  /* 0x0000000ac6007c0c */ /* 0x000fe2000bf06270 */
[----:B------:R-:W-:Y:S01]  /*a550*/  IMAD.IADD R5, R5, 0x1, R81 ;  /* 0x0000000105057824 */ /* 0x000fe200078e0251 */
[----:B------:R-:W-:Y:S01]  /*a560*/  LOP3.LUT R20, R83, 0x20, R20, 0xe2, !PT ;  /* 0x0000002053147812 */ /* 0x000fe200078ee214 */
[----:B------:R-:W-:-:S02]  /*a570*/  IMAD R0, R0, UR6, RZ ;  /* 0x0000000600007c24 */ /* 0x000fc4000f8e02ff */
[----:B------:R-:W-:Y:S01]  /*a580*/  IMAD R89, R3, R84, RZ ;  /* 0x0000005403597224 */ /* 0x000fe200078e02ff */
[----:B------:R-:W-:Y:S01]  /*a590*/  LOP3.LUT R7, R20, R7, RZ, 0xfc, !PT ;  /* 0x0000000714077212 */ /* 0x000fe200078efcff */
[----:B------:R-:W-:Y:S02]  /*a5a0*/  IMAD R88, R88, 0x40, R195 ;  /* 0x0000004058587824 */ /* 0x000fe400078e02c3 */
[C---:B------:R-:W-:Y:S01]  /*a5b0*/  IMAD R3, R21.reuse, UR7, R0 ;  /* 0x0000000715037c24 */ /* 0x040fe2000f8e0200 */
[----:B------:R-:W-:Y:S01]  /*a5c0*/  SEL R0, RZ, 0x80, P0 ;  /* 0x00000080ff007807 */ /* 0x000fe20000000000 */
[----:B------:R-:W-:Y:S01]  /*a5d0*/  IMAD.WIDE.U32 R4, R21, UR6, R4 ;  /* 0x0000000615047c25 */ /* 0x000fe2000f8e0004 */
[----:B------:R-:W-:Y:S01]  /*a5e0*/  UIADD3 UR6, UR40, 0x38820, URZ ;  /* 0x0003882028067890 */ /* 0x000fe2000fffe03f */
[----:B------:R-:W-:Y:S02]  /*a5f0*/  ISETP.GE.AND P0, PT, R88, R89, PT ;  /* 0x000000595800720c */ /* 0x000fe40003f06270 */
[----:B------:R-:W-:Y:S01]  /*a600*/  IMAD.IADD R3, R5, 0x1, R3 ;  /* 0x0000000105037824 */ /* 0x000fe200078e0203 */
[----:B------:R-:W-:Y:S01]  /*a610*/  UPRMT UR6, URZ, 0x654, UR6 ;  /* 0x000006543f067896 */ /* 0x000fe20008000006 */
[----:B------:R-:W-:-:S02]  /*a620*/  LEA R86, P1, R4, UR8, 0x1 ;  /* 0x0000000804567c11 */ /* 0x000fc4000f8208ff */
[----:B------:R-:W-:Y:S02]  /*a630*/  LOP3.LUT R0, R7, R0, RZ, 0xfc, !PT ;  /* 0x0000000007007212 */ /* 0x000fe400078efcff */
[----:B------:R-:W-:Y:S01]  /*a640*/  LEA.HI.X R87, R4, UR9, R3, 0x1, P1 ;  /* 0x0000000904577c11 */ /* 0x000fe200088f0c03 */
[----:B-1----:R0:W1:Y:S03]  /*a650*/  SHFL.IDX PT, R20, R86, RZ, 0x181f ;  /* 0x00181fff56147589 */ /* 0x00206600000e0000 */
[----:B------:R-:W-:Y:S01]  /*a660*/  SYNCS.ARRIVE.TRANS64.RED.A1T0 RZ, [UR6], RZ ;  /* 0x000000ffffff79a7 */ /* 0x000fe20008100406 */
[----:B------:R0:W2:Y:S01]  /*a670*/  SHFL.IDX PT, R21, R87, RZ, 0x181f ;  /* 0x00181fff57157589 */ /* 0x0000a200000e0000 */
[----:B------:R-:W-:Y:S05]  /*a680*/  @P0 BRA `(.L_x_1022) ;  /* 0x00000000007c0947 */ /* 0x000fea0003800000 */
        /* <DEDUP_REMOVED lines=31> */
.L_x_1022:
[----:B------:R-:W-:Y:S05]  /*a880*/  BSYNC B1 ;  /* 0x0000000000017941 */ /* 0x000fea0003800000 */
.L_x_1021:
[----:B------:R-:W-:Y:S01]  /*a890*/  VIADD R3, R88, 0x20 ;  /* 0x0000002058037836 */ /* 0x000fe20000000000 */
[----:B---3-5:R4:W3:Y:S04]  /*a8a0*/  SHFL.IDX PT, R9, R87, 0x1, 0x181f ;  /* 0x00381f0057097f89 */ /* 0x0288e800000e0000 */
        /* <DEDUP_REMOVED lines=10> */
[----:B-1----:R-:W-:Y:S01]  /*a950*/  @!P3 LEA R20, P6, R191, R8, 0x1 ;  /* 0x00000008bf14b211 */ /* 0x002fe200078c08ff */
[----:B------:R0:W-:Y:S01]  /*a960*/  @!P0 ST.E.128 desc[UR44][R4.64], R12 ;  /* 0x0000000c04008985 */ /* 0x0001e2000c101d2c */
[----:B------:R-:W-:Y:S02]  /*a970*/  ISETP.GE.AND P0, PT, R188, UR10, PT ;  /* 0x0000000abc007c0c */ /* 0x000fe4000bf06270 */
[----:B------:R-:W-:Y:S02]  /*a980*/  @!P5 LEA.HI.X R11, R192, R9, R209, 0x1, P4 ;  /* 0x00000009c00bd211 */ /* 0x000fe400020f0cd1 */
[----:B------:R-:W-:-:S02]  /*a990*/  LOP3.LUT P4, RZ, R7, 0x40, RZ, 0xc0, !PT ;  /* 0x0000004007ff7812 */ /* 0x000fc4000788c0ff */
[----:B--2---:R-:W-:Y:S01]  /*a9a0*/  @!P3 LEA.HI.X R21, R191, R9, R208, 0x1, P6 ;  /* 0x00000009bf15b211 */ /* 0x004fe200030f0cd0 */
        /* <DEDUP_REMOVED lines=20> */
.L_x_1018:
[----:B------:R-:W0:Y:S01]  /*aaf0*/  LDC.64 R8, c[0x0][0xd00] ;  /* 0x00034000ff087b82 */ /* 0x000e220000000a00 */
[----:B------:R-:W-:Y:S01]  /*ab00*/  ULDC.64 UR6, c[0x0][0xd08] ;  /* 0x0003420000067ab9 */ /* 0x000fe20000000a00 */
[----:B------:R-:W-:-:S06]  /*ab10*/  IMAD.MOV.U32 R3, RZ, RZ, RZ ;  /* 0x000000ffff037224 */ /* 0x000fcc00078e00ff */
[----:B------:R-:W1:Y:S01]  /*ab20*/  LDC.64 R4, c[0x0][0xd00] ;  /* 0x00034000ff047b82 */ /* 0x000e620000000a00 */
[----:B------:R-:W-:-:S04]  /*ab30*/  ISETP.NE.U32.AND P1, PT, RZ, UR6, PT ;  /* 0x00000006ff007c0c */ /* 0x000fc8000bf25070 */
[----:B------:R-:W-:-:S03]  /*ab40*/  ISETP.NE.AND.EX P1, PT, RZ, UR7, PT, P1 ;  /* 0x00000007ff007c0c */ /* 0x000fc6000bf25310 */
[----:B------:R-:W2:Y:S01]  /*ab50*/  LDC R25, c[0x0][0xce8] ;  /* 0x00033a00ff197b82 */ /* 0x000ea20000000800 */
[----:B0-----:R-:W-:-:S04]  /*ab60*/  ISETP.NE.U32.AND P0, PT, R8, RZ, PT ;  /* 0x000000ff0800720c */ /* 0x001fc80003f05070 */
[----:B------:R-:W-:Y:S01]  /*ab70*/  ISETP.NE.AND.EX P0, PT, R9, RZ, PT, P0 ;  /* 0x000000ff0900720c */ /* 0x000fe20003f05300 */
[----:B-1----:R-:W-:-:S04]  /*ab80*/  IMAD.WIDE R8, R186, 0x4, R4 ;  /* 0x00000004ba087825 */ /* 0x002fc800078e0204 */
[----:B------:R-:W0:Y:S01]  /*ab90*/  @P1 LDC.64 R4, c[0x0][0xd08] ;  /* 0x00034200ff041b82 */ /* 0x000e220000000a00 */
[----:B------:R-:W-:Y:S02]  /*aba0*/  ULDC UR6, c[0x0][0xb88] ;  /* 0x0002e20000067ab9 */ /* 0x000fe40000000800 */
[----:B------:R-:W-:-:S05]  /*abb0*/  IMAD.U32 R0, RZ, RZ, UR6 ;  /* 0x00000006ff007e24 */ /* 0x000fca000f8e00ff */
[----:B------:R1:W5:Y:S01]  /*abc0*/  @P0 LDG.E R3, desc[UR44][R8.64] ;  /* 0x0000002c08030981 */ /* 0x000362000c1e1900 */
[----:B0-----:R-:W-:-:S05]  /*abd0*/  @P1 IMAD.WIDE R4, R186, 0x4, R4 ;  /* 0x00000004ba041825 */ /* 0x001fca00078e0204 */
[----:B------:R1:W5:Y:S01]  /*abe0*/  @P1 LDG.E R0, desc[UR44][R4.64] ;  /* 0x0000002c04001981 */ /* 0x000362000c1e1900 */
[----:B------:R-:W-:Y:S01]  /*abf0*/  ISETP.GE.AND P2, PT, R202, 0x40, PT ;  /* 0x00000040ca00780c */ /* 0x000fe20003f46270 */
[----:B--2---:R-:W-:-:S12]  /*ac00*/  @P1 BRA `(.L_x_1024) ;  /* 0x0000000000101947 */ /* 0x004fd80003800000 */
[----:B------:R-:W-:Y:S05]  /*ac10*/  @!P0 BRA `(.L_x_1024) ;  /* 0x00000000000c8947 */ /* 0x000fea0003800000 */
[----:B-1----:R-:W2:Y:S04]  /*ac20*/  LDG.E R5, desc[UR44][R8.64] ;  /* 0x0000002c08057981 */ /* 0x002ea8000c1e1900 */
[----:B-----5:R-:W2:Y:S02]  /*ac30*/  LDG.E R0, desc[UR44][R8.64+0x4] ;  /* 0x0000042c08007981 */ /* 0x020ea4000c1e1900 */
[----:B--2---:R-:W-:-:S07]  /*ac40*/  IMAD.IADD R0, R0, 0x1, -R5 ;  /* 0x0000000100007824 */ /* 0x004fce00078e0a05 */
.L_x_1024:
[----:B------:R-:W-:Y:S01]  /*ac50*/  BSSY B1, `(.L_x_1025) ;  /* 0x000002f000017945 */ /* 0x000fe20003800000 */
[----:B------:R-:W-:Y:S02]  /*ac60*/  SHF.R.S32.HI R13, RZ, 0x1f, R187 ;  /* 0x0000001fff0d7819 */ /* 0x000fe400000114bb */
[----:B------:R-:W-:Y:S02]  /*ac70*/  SEL R15, R186, RZ, !P0 ;  /* 0x000000ffba0f7207 */ /* 0x000fe40004000000 */
[----:B------:R-:W-:Y:S02]  /*ac80*/  SEL R194, R194, RZ, !P0 ;  /* 0x000000ffc2c27207 */ /* 0x000fe40004000000 */
[----:B-----5:R-:W-:Y:S01]  /*ac90*/  SHF.R.S32.HI R12, RZ, 0x1f, R3 ;  /* 0x0000001fff0c7819 */ /* 0x020fe20000011403 */
[----:B------:R-:W-:Y:S06]  /*aca0*/  @P2 BRA `(.L_x_1026) ;  /* 0x0000000000a42947 */ /* 0x000fec0003800000 */
[----:B-1----:R-:W0:Y:S01]  /*acb0*/  S2R R5, SR_TID.X ;  /* 0x0000000000057919 */ /* 0x002e220000002100 */
[----:B------:R-:W1:Y:S01]  /*acc0*/  LDC R11, c[0x0][0xce8] ;  /* 0x00033a00ff0b7b82 */ /* 0x000e620000000800 */
[----:B------:R-:W-:-:S04]  /*acd0*/  IMAD.U32 R4, RZ, RZ, UR42 ;  /* 0x0000002aff047e24 */ /* 0x000fc8000f8e00ff */
[----:B0-----:R-:W-:Y:S02]  /*ace0*/  IMAD R4, R4, 0x40, R5 ;  /* 0x0000004004047824 */ /* 0x001fe400078e0205 */
[----:B-1----:R-:W-:Y:S02]  /*acf0*/  IMAD R5, R0, R11, RZ ;  /* 0x0000000b00057224 */ /* 0x002fe400078e02ff */
        /* <DEDUP_REMOVED lines=11> */
[----:B------:R-:W1:Y:S01]  /*adb0*/  @P0 LDC R21, c[0x0][0xcf0] ;  /* 0x00033c00ff150b82 */ /* 0x000e620000000800 */
[----:B0-----:R-:W-:-:S04]  /*adc0*/  @P0 IMAD.HI.U32 R8, R14, R9, RZ ;  /* 0x000000090e080227 */ /* 0x001fc800078e00ff */
[----:B------:R-:W-:Y:S01]  /*add0*/  IMAD R9, R187, UR7, R10 ;  /* 0x00000007bb097c24 */ /* 0x000fe2000f8e020a */
[----:B------:R-:W-:Y:S01]  /*ade0*/  ULDC.64 UR6, c[0x0][0xc98] ;  /* 0x0003260000067ab9 */ /* 0x000fe20000000a00 */
[----:B-1----:R-:W-:Y:S02]  /*adf0*/  @P0 SHF.R.U32.HI R7, RZ, R21, R8 ;  /* 0x00000015ff070219 */ /* 0x002fe40000011608 */
        /* <DEDUP_REMOVED lines=20> */
.L_x_1026:
[----:B------:R-:W-:Y:S05]  /*af40*/  BSYNC B1 ;  /* 0x0000000000017941 */ /* 0x000fea0003800000 */
.L_x_1025:
[----:B------:R-:W-:Y:S01]  /*af50*/  ISETP.NE.AND P0, PT, R25, 0x1, PT ;  /* 0x000000011900780c */ /* 0x000fe20003f05270 */
[----:B------:R-:W-:Y:S01]  /*af60*/  ULDC.64 UR6, c[0x0][0xba0] ;  /* 0x0002e80000067ab9 */ /* 0x000fe20000000a00 */
[----:B------:R-:W-:Y:S01]  /*af70*/  ULDC UR8, c[0x0][0xbc8] ;  /* 0x0002f20000087ab9 */ /* 0x000fe20000000800 */
[----:B01----:R-:W-:Y:S01]  /*af80*/  IMAD R8, R12, UR6, RZ ;  /* 0x000000060c087c24 */ /* 0x003fe2000f8e02ff */
[----:B------:R-:W-:Y:S01]  /*af90*/  ISETP.GE.AND P1, PT, R192, UR8, PT ;  /* 0x00000008c0007c0c */ /* 0x000fe2000bf26270 */
[C---:B------:R-:W-:Y:S01]  /*afa0*/  IMAD.WIDE.U32 R4, R3.reuse, UR6, RZ ;  /* 0x0000000603047c25 */ /* 0x040fe2000f8e00ff */
[----:B------:R-:W-:Y:S01]  /*afb0*/  ISETP.GE.AND P2, PT, R16, UR8, PT ;  /* 0x0000000810007c0c */ /* 0x000fe2000bf46270 */
[----:B------:R-:W-:Y:S01]  /*afc0*/  BSSY B1, `(.L_x_1027) ;  /* 0x0000066000017945 */ /* 0x000fe20003800000 */
[----:B------:R-:W-:Y:S01]  /*afd0*/  SEL R9, RZ, 0xffffffff, P1 ;  /* 0xffffffffff097807 */ /* 0x000fe20000800000 */
[----:B------:R-:W-:Y:S01]  /*afe0*/  IMAD R3, R3, UR7, R8 ;  /* 0x0000000703037c24 */ /* 0x000fe2000f8e0208 */
[----:B------:R-:W-:Y:S01]  /*aff0*/  ULDC.64 UR6, c[0x0][0xbe8] ;  /* 0x0002fa0000067ab9 */ /* 0x000fe20000000a00 */
[----:B------:R-:W-:Y:S01]  /*b000*/  IMAD R7, R193, 0x20, R195 ;  /* 0x00000020c1077824 */ /* 0x000fe200078e02c3 */
[----:B------:R-:W-:Y:S01]  /*b010*/  ISETP.GE.AND P1, PT, R191, UR8, PT ;  /* 0x00000008bf007c0c */ /* 0x000fe2000bf26270 */
[----:B------:R-:W0:Y:S01]  /*b020*/  @P0 LDC R11, c[0x0][0xcec] ;  /* 0x00033b00ff0b0b82 */ /* 0x000e220000000800 */
[----:B------:R-:W-:-:S02]  /*b030*/  IMAD.U32 R10, RZ, RZ, UR42 ;  /* 0x0000002aff0a7e24 */ /* 0x000fc4000f8e00ff */
[----:B------:R-:W-:Y:S02]  /*b040*/  IMAD R8, R13, UR6, RZ ;  /* 0x000000060d087c24 */ /* 0x000fe4000f8e02ff */
[----:B------:R-:W-:Y:S01]  /*b050*/  IMAD R10, R10, 0x40, R7 ;  /* 0x000000400a0a7824 */ /* 0x000fe200078e0207 */
[----:B------:R-:W-:Y:S01]  /*b060*/  SEL R7, RZ, 0xffffffff, P1 ;  /* 0xffffffffff077807 */ /* 0x000fe20000800000 */
[----:B------:R-:W-:Y:S01]  /*b070*/  IMAD.IADD R5, R5, 0x1, R3 ;  /* 0x0000000105057824 */ /* 0x000fe200078e0203 */
[----:B------:R-:W1:Y:S01]  /*b080*/  @P0 LDC R12, c[0x0][0xcf0] ;  /* 0x00033c00ff0c0b82 */ /* 0x000e620000000800 */
[----:B------:R-:W-:Y:S01]  /*b090*/  IMAD R3, R187, UR7, R8 ;  /* 0x00000007bb037c24 */ /* 0x000fe2000f8e0208 */
[----:B------:R-:W-:Y:S01]  /*b0a0*/  SEL R8, RZ, 0x1, P2 ;  /* 0x00000001ff087807 */ /* 0x000fe20001000000 */
[----:B------:R-:W-:Y:S01]  /*b0b0*/  IMAD.SHL.U32 R9, R9, 0x2, RZ ;  /* 0x0000000209097824 */ /* 0x000fe200078e00ff */
[----:B------:R-:W-:Y:S01]  /*b0c0*/  ISETP.GE.AND P1, PT, R190, UR8, PT ;  /* 0x00000008be007c0c */ /* 0x000fe2000bf26270 */
[----:B------:R-:W-:Y:S01]  /*b0d0*/  IMAD.WIDE.U32 R4, R187, UR6, R4 ;  /* 0x00000006bb047c25 */ /* 0x000fe2000f8e0004 */
[----:B------:R-:W-:Y:S01]  /*b0e0*/  ULDC.64 UR6, c[0x0][0xbf0] ;  /* 0x0002fc0000067ab9 */ /* 0x000fe20000000a00 */
[----:B------:R-:W-:-:S02]  /*b0f0*/  ISETP.GE.AND P2, PT, R198, UR8, PT ;  /* 0x00000008c6007c0c */ /* 0x000fc4000bf46270 */
[----:B------:R-:W-:Y:S01]  /*b100*/  IMAD.SHL.U32 R7, R7, 0x4, RZ ;  /* 0x0000000407077824 */ /* 0x000fe200078e00ff */
[----:B------:R-:W-:Y:S01]  /*b110*/  LOP3.LUT R8, R9, 0x2, R8, 0xe2, !PT ;  /* 0x0000000209087812 */ /* 0x000fe200078ee208 */
[----:B------:R-:W-:Y:S01]  /*b120*/  IMAD.IADD R5, R5, 0x1, R3 ;  /* 0x0000000105057824 */ /* 0x000fe200078e0203 */
[----:B------:R-:W-:Y:S01]  /*b130*/  SEL R13, RZ, 0xffffffff, P1 ;  /* 0xffffffffff0d7807 */ /* 0x000fe20000800000 */
[----:B------:R-:W-:Y:S01]  /*b140*/  IMAD R3, R194, UR6, RZ ;  /* 0x00000006c2037c24 */ /* 0x000fe2000f8e02ff */
[----:B------:R-:W-:Y:S01]  /*b150*/  LOP3.LUT R8, R7, 0x4, R8, 0xe2, !PT ;  /* 0x0000000407087812 */ /* 0x000fe200078ee208 */
[----:B------:R-:W-:-:S04]  /*b160*/  IMAD.WIDE.U32 R4, R15, UR6, R4 ;  /* 0x000000060f047c25 */ /* 0x000fc8000f8e0004 */
[----:B0-----:R-:W-:-:S04]  /*b170*/  @P0 IMAD.HI.U32 R7, R10, R11, RZ ;  /* 0x0000000b0a070227 */ /* 0x001fc800078e00ff */
[----:B------:R-:W-:Y:S01]  /*b180*/  IMAD R9, R15, UR7, R3 ;  /* 0x000000070f097c24 */ /* 0x000fe2000f8e0203 */
[----:B------:R-:W-:Y:S01]  /*b190*/  ULDC.64 UR6, c[0x0][0xbe0] ;  /* 0x0002f80000067ab9 */ /* 0x000fe20000000a00 */
[----:B------:R-:W-:Y:S01]  /*b1a0*/  IMAD.MOV.U32 R3, RZ, RZ, R10 ;  /* 0x000000ffff037224 */ /* 0x000fe200078e000a */
[----:B-1----:R-:W-:Y:S01]  /*b1b0*/  @P0 SHF.R.U32.HI R3, RZ, R12, R7 ;  /* 0x0000000cff030219 */ /* 0x002fe20000011607 */
[----:B------:R-:W-:Y:S01]  /*b1c0*/  IMAD.SHL.U32 R11, R13, 0x8, RZ ;  /* 0x000000080d0b7824 */ /* 0x000fe200078e00ff */
[----:B------:R-:W-:Y:S01]  /*b1d0*/  ISETP.GE.AND P0, PT, R189, UR8, PT ;  /* 0x00000008bd007c0c */ /* 0x000fe2000bf06270 */
[----:B------:R-:W-:Y:S01]  /*b1e0*/  IMAD.IADD R5, R5, 0x1, R9 ;  /* 0x0000000105057824 */ /* 0x000fe200078e0209 */
[--C-:B------:R-:W-:Y:S01]  /*b1f0*/  SHF.R.S32.HI R7, RZ, 0x1f, R3.reuse ;  /* 0x0000001fff077819 */ /* 0x100fe20000011403 */
[----:B------:R-:W-:Y:S01]  /*b200*/  IMAD.MOV R9, RZ, RZ, -R3 ;  /* 0x000000ffff097224 */ /* 0x000fe200078e0a03 */
[----:B------:R-:W-:Y:S01]  /*b210*/  LOP3.LUT R11, R11, 0x8, R8, 0xe2, !PT ;  /* 0x000000080b0b7812 */ /* 0x000fe200078ee208 */
[----:B------:R-:W-:Y:S01]  /*b220*/  IMAD.WIDE.U32 R4, R3, UR6, R4 ;  /* 0x0000000603047c25 */ /* 0x000fe2000f8e0004 */
[----:B------:R-:W-:-:S02]  /*b230*/  SEL R12, RZ, 0xffffffff, P0 ;  /* 0xffffffffff0c7807 */ /* 0x000fc40000000000 */
[----:B------:R-:W-:Y:S01]  /*b240*/  ISETP.GE.AND P0, PT, R188, UR8, PT ;  /* 0x00000008bc007c0c */ /* 0x000fe2000bf06270 */
[----:B------:R-:W-:Y:S02]  /*b250*/  IMAD R8, R7, UR6, RZ ;  /* 0x0000000607087c24 */ /* 0x000fe4000f8e02ff */
[----:B------:R-:W-:Y:S01]  /*b260*/  IMAD R7, R25, R9, R10 ;  /* 0x0000000919077224 */ /* 0x000fe200078e020a */
[----:B------:R-:W-:Y:S01]  /*b270*/  SEL R10, RZ, 0xffffffff, P0 ;  /* 0xffffffffff0a7807 */ /* 0x000fe20000000000 */
[----:B------:R-:W-:Y:S01]  /*b280*/  IMAD R9, R3, UR7, R8 ;  /* 0x0000000703097c24 */ /* 0x000fe2000f8e0208 */
[----:B------:R-:W-:Y:S01]  /*b290*/  ULDC.64 UR6, c[0x0][0xbd8] ;  /* 0x0002f60000067ab9 */ /* 0x000fe20000000a00 */
[----:B------:R-:W-:Y:S01]  /*b2a0*/  IMAD.U32 R26, RZ, RZ, UR42 ;  /* 0x0000002aff1a7e24 */ /* 0x000fe2000f8e00ff */
[----:B------:R-:W-:Y:S01]  /*b2b0*/  SHF.R.S32.HI R3, RZ, 0x1f, R7 ;  /* 0x0000001fff037819 */ /* 0x000fe20000011407 */
[----:B------:R-:W-:Y:S01]  /*b2c0*/  IMAD R27, R0, R25, RZ ;  /* 0x00000019001b7224 */ /* 0x000fe200078e02ff */
[----:B------:R-:W-:Y:S01]  /*b2d0*/  IADD3 R5, R5, R9, RZ ;  /* 0x0000000905057210 */ /* 0x000fe20007ffe0ff */
[----:B------:R-:W-:Y:S01]  /*b2e0*/  IMAD R26, R26, 0x40, R195 ;  /* 0x000000401a1a7824 */ /* 0x000fe200078e02c3 */
[----:B------:R-:W-:Y:S01]  /*b2f0*/  ISETP.GE.AND P0, PT, R199, UR8, PT ;  /* 0x00000008c7007c0c */ /* 0x000fe2000bf06270 */
[----:B------:R-:W-:-:S02]  /*b300*/  IMAD R0, R3, UR6, RZ ;  /* 0x0000000603007c24 */ /* 0x000fc4000f8e02ff */
[----:B------:R-:W-:Y:S02]  /*b310*/  IMAD.SHL.U32 R12, R12, 0x10, RZ ;  /* 0x000000100c0c7824 */ /* 0x000fe400078e00ff */
[C---:B------:R-:W-:Y:S01]  /*b320*/  IMAD R3, R7.reuse, UR7, R0 ;  /* 0x0000000707037c24 */ /* 0x040fe2000f8e0200 */
[----:B------:R-:W-:Y:S01]  /*b330*/  SEL R0, RZ, 0x40, P0 ;  /* 0x00000040ff007807 */ /* 0x000fe20000000000 */
[----:B------:R-:W-:Y:S01]  /*b340*/  IMAD.WIDE.U32 R4, R7, UR6, R4 ;  /* 0x0000000607047c25 */ /* 0x000fe2000f8e0004 */
[----:B------:R-:W-:Y:S01]  /*b350*/  ISETP.GE.AND P0, PT, R26, R27, PT ;  /* 0x0000001b1a00720c */ /* 0x000fe20003f06270 */
[----:B------:R-:W-:Y:S01]  /*b360*/  ULDC.64 UR6, c[0x0][0xb80] ;  /* 0x0002e00000067ab9 */ /* 0x000fe20000000a00 */
[----:B------:R-:W-:Y:S01]  /*b370*/  LOP3.LUT R11, R12, 0x10, R11, 0xe2, !PT ;  /* 0x000000100c0b7812 */ /* 0x000fe200078ee20b */
[----:B------:R-:W-:Y:S01]  /*b380*/  IMAD.SHL.U32 R10, R10, 0x20, RZ ;  /* 0x000000200a0a7824 */ /* 0x000fe200078e00ff */
[----:B------:R-:W-:Y:S01]  /*b390*/  LEA R7, P1, R4, UR6, 0x1 ;  /* 0x0000000604077c11 */ /* 0x000fe2000f8208ff */
[----:B------:R-:W-:Y:S01]  /*b3a0*/  IMAD.IADD R3, R5, 0x1, R3 ;  /* 0x0000000105037824 */ /* 0x000fe200078e0203 */
[----:B------:R-:W-:-:S02]  /*b3b0*/  SEL R5, RZ, 0x80, P2 ;  /* 0x00000080ff057807 */ /* 0x000fc40001000000 */
[----:B------:R-:W-:Y:S01]  /*b3c0*/  LOP3.LUT R11, R10, 0x20, R11, 0xe2, !PT ;  /* 0x000000200a0b7812 */ /* 0x000fe200078ee20b */
[----:B------:R0:W1:Y:S01]  /*b3d0*/  SHFL.IDX PT, R8, R7, RZ, 0x181f ;  /* 0x00181fff07087589 */ /* 0x00006200000e0000 */
[----:B------:R-:W-:Y:S02]  /*b3e0*/  LEA.HI.X R3, R4, UR7, R3, 0x1, P1 ;  /* 0x0000000704037c11 */ /* 0x000fe400088f0c03 */
[----:B------:R-:W-:-:S03]  /*b3f0*/  LOP3.LUT R24, R11, R0, RZ, 0xfc, !PT ;  /* 0x000000000b187212 */ /* 0x000fc600078efcff */
        /* <DEDUP_REMOVED lines=34> */
.L_x_1028:
[----:B------:R-:W-:Y:S05]  /*b620*/  BSYNC B1 ;  /* 0x0000000000017941 */ /* 0x000fea0003800000 */
.L_x_1027:
        /* <DEDUP_REMOVED lines=10> */
[-C--:B-1----:R-:W-:Y:S02]  /*b6d0*/  @!P2 LEA R10, P0, R192, R8.reuse, 0x1 ;  /* 0x00000008c00aa211 */ /* 0x082fe400078008ff */
        /* <DEDUP_REMOVED lines=25> */
.L_x_1023:
[----:B------:R-:W-:Y:S05]  /*b870*/  BSYNC B0 ;  /* 0x0000000000007941 */ /* 0x000fea0003800000 */
.L_x_1017:
[----:B------:R-:W-:Y:S02]  /*b880*/  ULDC UR6, c[0x0][0xd3c] ;  /* 0x00034f0000067ab9 */ /* 0x000fe40000000800 */
[----:B------:R-:W-:-:S06]  /*b890*/  UISETP.GE.AND UP0, UPT, UR5, UR6, UPT ;  /* 0x000000060500728c */ /* 0x000fcc000bf06270 */
[----:B------:R-:W-:-:S13]  /*b8a0*/  PLOP3.LUT P0, PT, PT, PT, UP0, 0x80, 0x0 ;  /* 0x000000000000781c */ /* 0x000fda0003f0f008 */
[----:B------:R-:W-:Y:S05]  /*b8b0*/  @!P0 BRA `(.L_x_1029) ;  /* 0xffffff5400b88947 */ /* 0x000fea000383ffff */
[----:B------:R-:W-:Y:S05]  /*b8c0*/  EXIT ;  /* 0x000000000000794d */ /* 0x000fea0003800000 */
.L_x_983:
        /* <DEDUP_REMOVED lines=16> */
.L_x_1030:
        /* <DEDUP_REMOVED lines=40> */
.L_x_1036:
        /* <DEDUP_REMOVED lines=12> */
.L_x_1035:
[----:B------:R-:W-:Y:S05]  /*bd10*/  BSYNC B0 ;  /* 0x0000000000007941 */ /* 0x000fea0003800000 */
.L_x_1034:
        /* <DEDUP_REMOVED lines=21> */
.L_x_1032:
        /* <DEDUP_REMOVED lines=15> */
.L_x_1037:
        /* <DEDUP_REMOVED lines=28> */
.L_x_1033:
[----:B------:R-:W-:Y:S01]  /*c120*/  ULDC UR4, c[0x0][0xd3c] ;  /* 0x00034f0000047ab9 */ /* 0x000fe20000000800 */
[----:B------:R-:W-:Y:S02]  /*c130*/  IMAD.MOV.U32 R17, RZ, RZ, RZ ;  /* 0x000000ffff117224 */ /* 0x000fe400078e00ff */
[----:B------:R-:W-:Y:S02]  /*c140*/  IMAD.U32 R16, RZ, RZ, UR6 ;  /* 0x00000006ff107e24 */ /* 0x000fe4000f8e00ff */
[----:B------:R-:W-:Y:S02]  /*c150*/  IMAD.MOV.U32 R18, RZ, RZ, RZ ;  /* 0x000000ffff127224 */ /* 0x000fe400078e00ff */
[----:B------:R-:W-:-:S07]  /*c160*/  IMAD.U32 R19, RZ, RZ, UR4 ;  /* 0x00000004ff137e24 */ /* 0x000fce000f8e00ff */
.L_x_1038:
[----:B------:R-:W-:-:S13]  /*c170*/  ISETP.NE.AND P0, PT, R5, RZ, PT ;  /* 0x000000ff0500720c */ /* 0x000fda0003f05270 */
[----:B------:R-:W0:Y:S01]  /*c180*/  @!P0 S2R R3, SR_CgaCtaId ;  /* 0x0000000000038919 */ /* 0x000e220000008800 */
[----:B------:R-:W-:-:S04]  /*c190*/  @!P0 MOV R0, 0x400 ;  /* 0x0000040000008802 */ /* 0x000fc80000000f00 */
[----:B0-----:R-:W-:-:S05]  /*c1a0*/  @!P0 LEA R0, R3, R0, 0x18 ;  /* 0x0000000003008211 */ /* 0x001fca00078ec0ff */
[----:B------:R1:W-:Y:S01]  /*c1b0*/  @!P0 STS.128 [R0+0x388d0], R16 ;  /* 0x0388d01000008388 */ /* 0x0003e20000000c00 */
[----:B------:R-:W-:Y:S06]  /*c1c0*/  BAR.ARV 0x5, 0x180 ;  /* 0x0146000000007b1d */ /* 0x000fec0000002000 */
.L_x_1031:
        /* <DEDUP_REMOVED lines=18> */
[----:B-1----:R-:W-:-:S05]  /*c2f0*/  IMAD.SHL.U32 R0, R5, 0x8, RZ ;  /* 0x0000000805007824 */ /* 0x002fca00078e00ff */
[----:B------:R-:W-:-:S04]  /*c300*/  LOP3.LUT R2, R0, 0x1f8, RZ, 0xc0, !PT ;  /* 0x000001f800027812 */ /* 0x000fc800078ec0ff */
[----:B------:R-:W-:Y:S01]  /*c310*/  LOP3.LUT R3, R2, 0x38, R5, 0x78, !PT ;  /* 0x0000003802037812 */ /* 0x000fe200078e7805 */
[----:B------:R-:W-:Y:S01]  /*c320*/  IMAD.SHL.U32 R2, R5, 0x10, RZ ;  /* 0x0000001005027824 */ /* 0x000fe200078e00ff */
[----:B------:R-:W-:Y:S02]  /*c330*/  SHF.R.U32.HI R5, RZ, 0x3, R4 ;  /* 0x00000003ff057819 */ /* 0x000fe40000011604 */
[----:B------:R-:W-:Y:S02]  /*c340*/  LOP3.LUT R4, R0, 0x38, RZ, 0xc0, !PT ;  /* 0x0000003800047812 */ /* 0x000fe400078ec0ff */
[----:B------:R-:W-:Y:S02]  /*c350*/  LOP3.LUT R34, R3, 0x200, R0, 0xf8, !PT ;  /* 0x0000020003227812 */ /* 0x000fe400078ef800 */
[----:B------:R-:W-:Y:S02]  /*c360*/  LOP3.LUT R2, R5, 0x70, R2, 0xf8, !PT ;  /* 0x0000007005027812 */ /* 0x000fe400078ef802 */
[----:B------:R-:W-:Y:S01]  /*c370*/  LOP3.LUT R0, R4, 0x40, RZ, 0xfc, !PT ;  /* 0x0000004004007812 */ /* 0x000fe200078efcff */
[----:B------:R-:W-:Y:S01]  /*c380*/  IMAD R25, R34, 0x2, R23 ;  /* 0x0000000222197824 */ /* 0x000fe200078e0217 */
[----:B------:R-:W-:-:S02]  /*c390*/  LOP3.LUT R3, R4, 0x80, RZ, 0xfc, !PT ;  /* 0x0000008004037812 */ /* 0x000fc400078efcff */
[C---:B------:R-:W-:Y:S02]  /*c3a0*/  LOP3.LUT R2, R4.reuse, 0xc0, RZ, 0xfc, !PT ;  /* 0x000000c004027812 */ /* 0x040fe400078efcff */
[C---:B------:R-:W-:Y:S02]  /*c3b0*/  LOP3.LUT R0, R4.reuse, 0x100, RZ, 0xfc, !PT ;  /* 0x0000010004007812 */ /* 0x040fe400078efcff */
[C---:B------:R-:W-:Y:S02]  /*c3c0*/  LOP3.LUT R3, R4.reuse, 0x140, RZ, 0xfc, !PT ;  /* 0x0000014004037812 */ /* 0x040fe400078efcff */
[C---:B------:R-:W-:Y:S02]  /*c3d0*/  LOP3.LUT R2, R4.reuse, 0x180, RZ, 0xfc, !PT ;  /* 0x0000018004027812 */ /* 0x040fe400078efcff */
[----:B---3--:R-:W-:-:S07]  /*c3e0*/  LOP3.LUT R0, R4, 0x1c0, RZ, 0xfc, !PT ;  /* 0x000001c004007812 */ /* 0x008fce00078efcff */
.L_x_1106:
[----:B------:R-:W0:Y:S02]  /*c3f0*/  LDC.64 R2, c[0x0][0xd88] ;  /* 0x00036200ff027b82 */ /* 0x000e240000000a00 */
[----:B0-----:R-:W-:-:S05]  /*c400*/  IMAD.WIDE R2, R19, 0x4, R2 ;  /* 0x0000000413027825 */ /* 0x001fca00078e0202 */
[----:B--2---:R-:W2:Y:S01]  /*c410*/  LDG.E R35, desc[UR44][R2.64] ;  /* 0x0000002c02237981 */ /* 0x004ea2000c1e1900 */
[----:B------:R-:W-:Y:S05]  /*c420*/  YIELD ;  /* 0x0000000000007946 */ /* 0x000fea0003800000 */
[----:B------:R-:W-:Y:S01]  /*c430*/  ULDC.64 UR4, c[0x0][0xb20] ;  /* 0x0002c80000047ab9 */ /* 0x000fe20000000a00 */
[----:B------:R-:W-:Y:S01]  /*c440*/  IMAD.MOV.U32 R32, RZ, RZ, RZ ;  /* 0x000000ffff207224 */ /* 0x000fe200078e00ff */
[----:B------:R-:W-:Y:S01]  /*c450*/  ISETP.NE.U32.AND P0, PT, RZ, UR4, PT ;  /* 0x00000004ff007c0c */ /* 0x000fe2000bf05070 */
[----:B------:R-:W-:-:S03]  /*c460*/  ULDC.64 UR6, c[0x0][0xb10] ;  /* 0x0002c40000067ab9 */ /* 0x000fc60000000a00 */
[----:B------:R-:W-:Y:S01]  /*c470*/  ISETP.NE.AND.EX P0, PT, RZ, UR5, PT, P0 ;  /* 0x00000005ff007c0c */ /* 0x000fe2000bf05300 */
[----:B------:R-:W-:Y:S01]  /*c480*/  IMAD.MOV.U32 R36, RZ, RZ, RZ ;  /* 0x000000ffff247224 */ /* 0x000fe200078e00ff */
[----:B--2---:R-:W-:-:S11]  /*c490*/  SHF.R.S32.HI R0, RZ, 0x1f, R35 ;  /* 0x0000001fff007819 */ /* 0x004fd60000011423 */
        /* <DEDUP_REMOVED lines=8> */
[----:B------:R-:W-:Y:S02]  /*c520*/  LOP3.LUT R22, R22, 0xffffffbf, RZ, 0xc0, !PT ;  /* 0xffffffbf16167812 */ /* 0x000fe400078ec0ff */
[----:B------:R-:W-:Y:S02]  /*c530*/  ISETP.NE.AND.EX P2, PT, RZ, UR5, PT, P0 ;  /* 0x00000005ff007c0c */ /* 0x000fe4000bf45300 */
[----:B------:R-:W-:Y:S02]  /*c540*/  ISETP.NE.U32.AND P0, PT, RZ, UR6, PT ;  /* 0x00000006ff007c0c */ /* 0x000fe4000bf05070 */
[----:B-1----:R-:W-:Y:S02]  /*c550*/  IADD3 R2, P1, R27, UR4, RZ ;  /* 0x000000041b027c10 */ /* 0x002fe4000ff3e0ff */
[----:B------:R-:W-:-:S02]  /*c560*/  ISETP.NE.AND.EX P0, PT, RZ, UR7, PT, P0 ;  /* 0x00000007ff007c0c */ /* 0x000fc4000bf05300 */
[----:B------:R-:W-:Y:S01]  /*c570*/  IADD3.X R3, R28, UR5, RZ, P1, !PT ;  /* 0x000000051c037c10 */ /* 0x000fe20008ffe4ff */
[----:B------:R-:W-:-:S04]  /*c580*/  ULDC.64 UR4, c[0x0][0x418] ;  /* 0x0001060000047ab9 */ /* 0x000fc80000000a00 */
[----:B------:R-:W-:Y:S01]  /*c590*/  @P2 LOP3.LUT R22, R22, 0x40, RZ, 0xfc, !PT ;  /* 0x0000004016162812 */ /* 0x000fe200078efcff */
[----:B------:R1:W5:Y:S05]  /*c5a0*/  @P2 LDG.E R36, desc[UR44][R2.64] ;  /* 0x0000002c02242981 */ /* 0x00036a000c1e1900 */
[----:B------:R-:W-:-:S04]  /*c5b0*/  @P0 IADD3 R4, P1, R27, UR6, RZ ;  /* 0x000000061b040c10 */ /* 0x000fc8000ff3e0ff */
[----:B------:R-:W-:-:S05]  /*c5c0*/  @P0 IADD3.X R5, R28, UR7, RZ, P1, !PT ;  /* 0x000000071c050c10 */ /* 0x000fca0008ffe4ff */
        /* <DEDUP_REMOVED lines=9> */
[----:B---34-:R-:W-:Y:S05]  /*c660*/  @P0 BRA `(.L_x_1040) ;  /* 0x0000000000200947 */ /* 0x018fea0003800000 */
[----:B------:R-:W-:Y:S02]  /*c670*/  ULDC UR4, c[0x0][0x288] ;  /* 0x0000a20000047ab9 */ /* 0x000fe40000000800 */
[----:B-1----:R-:W-:-:S05]  /*c680*/  IMAD.U32 R0, RZ, RZ, UR4 ;  /* 0x00000004ff007e24 */ /* 0x002fca000f8e00ff */
[----:B------:R0:W-:Y:S01]  /*c690*/  STL [R1+0x10], R0 ;  /* 0x0000100001007387 */ /* 0x0001e20000100800 */
[----:B------:R-:W-:Y:S05]  /*c6a0*/  @!P2 BRA `(.L_x_1040) ;  /* 0x000000000010a947 */ /* 0x000fea0003800000 */
[----:B------:R-:W2:Y:S04]  /*c6b0*/  LDG.E R5, desc[UR44][R2.64] ;  /* 0x0000002c02057981 */ /* 0x000ea8000c1e1900 */
[----:B0-----:R-:W2:Y:S02]  /*c6c0*/  LDG.E R0, desc[UR44][R2.64+0x4] ;  /* 0x0000042c02007981 */ /* 0x001ea4000c1e1900 */
[----:B--2---:R-:W-:-:S05]  /*c6d0*/  IMAD.IADD R0, R0, 0x1, -R5 ;  /* 0x0000000100007824 */ /* 0x004fca00078e0a05 */
[----:B------:R2:W-:Y:S02]  /*c6e0*/  STL [R1+0x10], R0 ;  /* 0x0000100001007387 */ /* 0x0005e40000100800 */
.L_x_1040:
        /* <DEDUP_REMOVED lines=9> */
.L_x_1041:
[----:B------:R-:W-:Y:S02]  /*c780*/  ULDC.64 UR4, c[0x0][0xb00] ;  /* 0x0002c00000047ab9 */ /* 0x000fe40000000a00 */
[----:B------:R-:W-:-:S04]  /*c790*/  ISETP.NE.U32.AND P0, PT, RZ, UR4, PT ;  /* 0x00000004ff007c0c */ /* 0x000fc8000bf05070 */
[----:B------:R-:W-:-:S13]  /*c7a0*/  ISETP.NE.AND.EX P0, PT, RZ, UR5, PT, P0 ;  /* 0x00000005ff007c0c */ /* 0x000fda000bf05300 */
[----:B------:R-:W-:Y:S05]  /*c7b0*/  @!P0 BRA `(.L_x_1042) ;  /* 0x0000000000148947 */ /* 0x000fea0003800000 */
[----:B-1----:R-:W1:Y:S02]  /*c7c0*/  LDC.64 R2, c[0x0][0xb00] ;  /* 0x0002c000ff027b82 */ /* 0x002e640000000a00 */
[----:B-1----:R-:W-:-:S05]  /*c7d0*/  IMAD.WIDE R2, R29, 0x4, R2 ;  /* 0x000000041d027825 */ /* 0x002fca00078e0202 */
[----:B------:R-:W3:Y:S04]  /*c7e0*/  LDG.E R7, desc[UR44][R2.64] ;  /* 0x0000002c02077981 */ /* 0x000ee8000c1e1900 */
[----:B0-2---:R-:W3:Y:S02]  /*c7f0*/  LDG.E R0, desc[UR44][R2.64+0x4] ;  /* 0x0000042c02007981 */ /* 0x005ee4000c1e1900 */
[----:B---3--:R-:W-:-:S07]  /*c800*/  IMAD.IADD R7, R0, 0x1, -R7 ;  /* 0x0000000100077824 */ /* 0x008fce00078e0a07 */
.L_x_1042:
[----:B-----5:R-:W-:Y:S01]  /*c810*/  IMAD.IADD R33, R7, 0x1, -R32 ;  /* 0x0000000107217824 */ /* 0x020fe200078e0a20 */
[----:B------:R-:W-:Y:S03]  /*c820*/  BSSY B7, `(.L_x_1043) ;  /* 0x000045a000077945 */ /* 0x000fe60003800000 */
[C---:B012---:R-:W-:Y:S01]  /*c830*/  VIADD R0, R33.reuse, 0x3f ;  /* 0x0000003f21007836 */ /* 0x047fe20000000000 */
[----:B------:R0:W-:Y:S01]  /*c840*/  STL [R1+0x4], R33 ;  /* 0x0000042101007387 */ /* 0x0001e20000100800 */
[----:B------:R-:W-:-:S03]  /*c850*/  ISETP.GT.AND P0, PT, R33, RZ, PT ;  /* 0x000000ff2100720c */ /* 0x000fc60003f04270 */
[----:B------:R-:W-:-:S04]  /*c860*/  SHF.R.S32.HI R3, RZ, 0x1f, R0 ;  /* 0x0000001fff037819 */ /* 0x000fc80000011400 */
        /* <DEDUP_REMOVED lines=11> */
[----:B0-----:R-:W1:Y:S02]  /*c920*/  FLO.U32 R0, UR4 ;  /* 0x0000000400007d00 */ /* 0x001e6400080e0000 */
[----:B-1----:R-:W-:-:S06]  /*c930*/  ISETP.EQ.U32.AND P0, PT, R0, R5, PT ;  /* 0x000000050000720c */ /* 0x002fcc0003f02070 */
[----:B------:R-:W2:Y:S07]  /*c940*/  POPC R5, UR4 ;  /* 0x0000000400057d09 */ /* 0x000eae0008000000 */
[----:B--2---:R-:W2:Y:S01]  /*c950*/  @P0 ATOMG.E.ADD.STRONG.GPU PT, R3, desc[UR44][R2.64], R5 ;  /* 0x00000005020309a8 */ /* 0x004ea200081ee1ec */
[----:B------:R-:W0:Y:S02]  /*c960*/  S2R R4, SR_LTMASK ;  /* 0x0000000000047919 */ /* 0x000e240000003900 */
[----:B0-----:R-:W-:-:S04]  /*c970*/  LOP3.LUT R4, R4, UR4, RZ, 0xc0, !PT ;  /* 0x0000000404047c12 */ /* 0x001fc8000f8ec0ff */
[----:B------:R-:W0:Y:S01]  /*c980*/  POPC R7, R4 ;  /* 0x0000000400077309 */ /* 0x000e220000000000 */
[----:B--2---:R-:W0:Y:S02]  /*c990*/  SHFL.IDX PT, R0, R3, R0, 0x1f ;  /* 0x00001f0003007589 */ /* 0x004e2400000e0000 */
[----:B0-----:R-:W-:Y:S01]  /*c9a0*/  IADD3 R16, R0, UR37, R7 ;  /* 0x0000002500107c10 */ /* 0x001fe2000fffe007 */
[----:B------:R-:W-:Y:S06]  /*c9b0*/  BRA `(.L_x_1045) ;  /* 0x0000004400007947 */ /* 0x000fec0003800000 */
.L_x_1044:
[----:B0-----:R-:W-:Y:S01]  /*c9c0*/  VIADD R0, R23, 0x22400 ;  /* 0x0002240017007836 */ /* 0x001fe20000000000 */
        /* <DEDUP_REMOVED lines=18> */
[----:B0-----:R-:W-:Y:S05]  /*caf0*/  CALL.ABS.NOINC R2 ;  /* 0x0000000002007343 */ /* 0x001fea0003c00000 */
.L_x_1047:
[----:B------:R-:W-:Y:S05]  /*cb00*/  BSYNC B6 ;  /* 0x0000000000067941 */ /* 0x000fea0003800000 */
.L_x_1046:
        /* <DEDUP_REMOVED lines=8> */
[----:B------:R0:W1:Y:S01]  /*cb90*/  LDC.64 R2, c[0x4][R30] ;  /* 0x010000001e027b82 */ /* 0x0000620000000a00 */
        /* <DEDUP_REMOVED lines=11> */
.L_x_1050:
[----:B------:R0:W1:Y:S01]  /*cc50*/  LDC.64 R2, c[0x4][R30] ;  /* 0x010000001e027b82 */ /* 0x0000620000000a00 */
[----:B------:R-:W-:Y:S01]  /*cc60*/  ULDC.64 UR6, c[0x4][0x90] ;  /* 0x0100240000067ab9 */ /* 0x000fe20000000a00 */
[----:B------:R-:W-:Y:S01]  /*cc70*/  ULDC.64 UR8, c[0x4][0x98] ;  /* 0x0100260000087ab9 */ /* 0x000fe20000000a00 */
[----:B------:R-:W-:Y:S01]  /*cc80*/  ULDC.64 UR4, c[0x4][0x18] ;  /* 0x0100060000047ab9 */ /* 0x000fe20000000a00 */
[----:B------:R-:W-:Y:S01]  /*cc90*/  IMAD.U32 R4, RZ, RZ, UR6 ;  /* 0x00000006ff047e24 */ /* 0x000fe2000f8e00ff */
[----:B------:R-:W-:Y:S01]  /*cca0*/  MOV R12, 0x1 ;  /* 0x00000001000c7802 */ /* 0x000fe20000000f00 */
[----:B------:R-:W-:Y:S02]  /*ccb0*/  IMAD.U32 R5, RZ, RZ, UR7 ;  /* 0x00000007ff057e24 */ /* 0x000fe4000f8e00ff */
[----:B------:R-:W-:Y:S02]  /*ccc0*/  IMAD.U32 R6, RZ, RZ, UR8 ;  /* 0x00000008ff067e24 */ /* 0x000fe4000f8e00ff */
[----:B------:R-:W-:-:S02]  /*ccd0*/  IMAD.U32 R7, RZ, RZ, UR9 ;  /* 0x00000009ff077e24 */ /* 0x000fc4000f8e00ff */
[----:B------:R-:W-:Y:S02]  /*cce0*/  IMAD.U32 R10, RZ, RZ, UR4 ;  /* 0x00000004ff0a7e24 */ /* 0x000fe4000f8e00ff */
[----:B------:R-:W-:Y:S02]  /*ccf0*/  IMAD.U32 R11, RZ, RZ, UR5 ;  /* 0x00000005ff0b7e24 */ /* 0x000fe4000f8e00ff */
[----:B------:R-:W-:Y:S02]  /*cd00*/  IMAD.MOV.U32 R8, RZ, RZ, 0x70 ;  /* 0x00000070ff087424 */ /* 0x000fe400078e00ff */
[----:B0-----:R-:W-:-:S07]  /*cd10*/  IMAD.MOV.U32 R13, RZ, RZ, RZ ;  /* 0x000000ffff0d7224 */ /* 0x001fce00078e00ff */
[----:B------:R-:W-:-:S07]  /*cd20*/  LEPC R20, `(.L_x_1049) ;  /* 0x000000001014794e */ /* 0x000fce0000000000 */
[----:B-1----:R-:W-:Y:S05]  /*cd30*/  CALL.ABS.NOINC R2 ;  /* 0x0000000002007343 */ /* 0x002fea0003c00000 */
.L_x_1049:
[----:B------:R-:W-:Y:S05]  /*cd40*/  BSYNC B6 ;  /* 0x0000000000067941 */ /* 0x000fea0003800000 */
.L_x_1048:
[----:B------:R-:W2:Y:S01]  /*cd50*/  LDL R5, [R1+0x28] ;  /* 0x0000280001057983 */ /* 0x000ea20000100800 */
[----:B------:R-:W-:Y:S01]  /*cd60*/  ULDC.64 UR4, c[0x0][0xaf0] ;  /* 0x0002bc0000047ab9 */ /* 0x000fe20000000a00 */
[----:B------:R-:W0:Y:S01]  /*cd70*/  LDC R20, c[0x0][0x430] ;  /* 0x00010c00ff147b82 */ /* 0x000e220000000800 */
[----:B------:R-:W-:Y:S01]  /*cd80*/  ISETP.NE.U32.AND P0, PT, RZ, UR4, PT ;  /* 0x00000004ff007c0c */ /* 0x000fe2000bf05070 */
[----:B------:R-:W1:Y:S03]  /*cd90*/  S2R R21, SR_TID.X ;  /* 0x0000000000157919 */ /* 0x000e660000002100 */
[----:B------:R-:W-:Y:S01]  /*cda0*/  ISETP.NE.AND.EX P0, PT, RZ, UR5, PT, P0 ;  /* 0x00000005ff007c0c */ /* 0x000fe2000bf05300 */
[----:B------:R-:W3:-:S12]  /*cdb0*/  S2R R4, SR_TID.X ;  /* 0x0000000000047919 */ /* 0x000ed80000002100 */
        /* <DEDUP_REMOVED lines=8> */
[----:B------:R-:W-:-:S04]  /*ce40*/  LOP3.LUT R21, R21, 0x38, RZ, 0xc0, !PT ;  /* 0x0000003815157812 */ /* 0x000fc800078ec0ff */
[C---:B------:R-:W-:Y:S02]  /*ce50*/  LOP3.LUT R0, R21.reuse, 0x40, RZ, 0xfc, !PT ;  /* 0x0000004015007812 */ /* 0x040fe400078efcff */
[----:B------:R-:W-:Y:S02]  /*ce60*/  LOP3.LUT R31, R21, 0x180, RZ, 0xfc, !PT ;  /* 0x00000180151f7812 */ /* 0x000fe400078efcff */
[----:B------:R-:W1:Y:S01]  /*ce70*/  S2R R21, SR_TID.X ;  /* 0x0000000000157919 */ /* 0x000e620000002100 */
[----:B------:R-:W-:Y:S02]  /*ce80*/  ISETP.GE.AND P0, PT, R0, UR4, PT ;  /* 0x0000000400007c0c */ /* 0x000fe4000bf06270 */
[----:B------:R-:W-:Y:S02]  /*ce90*/  ISETP.GE.AND P1, PT, R31, UR4, PT ;  /* 0x000000041f007c0c */ /* 0x000fe4000bf26270 */
[----:B------:R-:W-:-:S04]  /*cea0*/  LOP3.LUT R30, R30, 0x38, RZ, 0xc0, !PT ;  /* 0x000000381e1e7812 */ /* 0x000fc800078ec0ff */
[C---:B------:R-:W-:Y:S02]  /*ceb0*/  ISETP.GE.AND P2, PT, R30.reuse, UR4, PT ;  /* 0x000000041e007c0c */ /* 0x040fe4000bf46270 */
[----:B------:R-:W-:-:S03]  /*cec0*/  LOP3.LUT R30, R30, 0x140, RZ, 0xfc, !PT ;  /* 0x000001401e1e7812 */ /* 0x000fc600078efcff */
        /* <DEDUP_REMOVED lines=9> */
[----:B------:R-:W-:Y:S02]  /*cf60*/  LOP3.LUT R0, R31, 0x80, RZ, 0xfc, !PT ;  /* 0x000000801f007812 */ /* 0x000fe400078efcff */
[----:B------:R-:W-:Y:S02]  /*cf70*/  LOP3.LUT R21, R21, 0xc0, RZ, 0xfc, !PT ;  /* 0x000000c015157812 */ /* 0x000fe400078efcff */
[----:B------:R-:W-:Y:S02]  /*cf80*/  ISETP.GE.AND P5, PT, R0, UR4, PT ;  /* 0x0000000400007c0c */ /* 0x000fe4000bfa6270 */
[----:B------:R-:W-:-:S02]  /*cf90*/  ISETP.GE.AND P4, PT, R21, UR4, PT ;  /* 0x0000000415007c0c */ /* 0x000fc4000bf86270 */
[----:B------:R-:W1:Y:S01]  /*cfa0*/  S2R R21, SR_TID.X ;  /* 0x0000000000157919 */ /* 0x000e620000002100 */
[----:B------:R-:W-:Y:S02]  /*cfb0*/  LOP3.LUT R31, R31, 0x1c0, RZ, 0xfc, !PT ;  /* 0x000001c01f1f7812 */ /* 0x000fe400078efcff */
[----:B------:R-:W-:Y:S02]  /*cfc0*/  SEL R0, RZ, 0x40, P1 ;  /* 0x00000040ff007807 */ /* 0x000fe40000800000 */
[----:B------:R-:W-:Y:S01]  /*cfd0*/  ISETP.GE.AND P0, PT, R31, UR4, PT ;  /* 0x000000041f007c0c */ /* 0x000fe2000bf06270 */
[C---:B------:R-:W-:Y:S01]  /*cfe0*/  IMAD.SHL.U32 R31, R4.reuse, 0x8, RZ ;  /* 0x00000008041f7824 */ /* 0x040fe200078e00ff */
[----:B------:R-:W-:Y:S02]  /*cff0*/  LOP3.LUT R4, R4, 0x7f, RZ, 0xc0, !PT ;  /* 0x0000007f04047812 */ /* 0x000fe400078ec0ff */
[----:B------:R-:W-:Y:S02]  /*d000*/  @P5 LOP3.LUT R22, R22, 0x20, RZ, 0xfc, !PT ;  /* 0x0000002016165812 */ /* 0x000fe400078efcff */
[----:B------:R-:W-:-:S02]  /*d010*/  LOP3.LUT R31, R31, 0x38, RZ, 0xc0, !PT ;  /* 0x000000381f1f7812 */ /* 0x000fc400078ec0ff */
[----:B------:R-:W-:-:S04]  /*d020*/  LOP3.LUT R22, R22, 0xffffffef, RZ, 0xc0, !PT ;  /* 0xffffffef16167812 */ /* 0x000fc800078ec0ff */
[----:B------:R-:W-:-:S04]  /*d030*/  @P4 LOP3.LUT R22, R22, 0x10, RZ, 0xfc, !PT ;  /* 0x0000001016164812 */ /* 0x000fc800078efcff */
[----:B------:R-:W-:-:S04]  /*d040*/  LOP3.LUT R22, R22, 0xfffffffb, RZ, 0xc0, !PT ;  /* 0xfffffffb16167812 */ /* 0x000fc800078ec0ff */
[----:B------:R-:W-:Y:S01]  /*d050*/  LOP3.LUT R22, R22, 0xfffffff7, RZ, 0xc0, !PT ;  /* 0xfffffff716167812 */ /* 0x000fe200078ec0ff */
[----:B-1----:R-:W-:Y:S01]  /*d060*/  IMAD.SHL.U32 R9, R21, 0x10, RZ ;  /* 0x0000001015097824 */ /* 0x002fe200078e00ff */
[----:B--2---:R-:W-:Y:S02]  /*d070*/  LEA R27, R5, 0xffffffc0, 0x6 ;  /* 0xffffffc0051b7811 */ /* 0x004fe400078e30ff */
[----:B------:R-:W-:Y:S02]  /*d080*/  SHF.R.U32.HI R5, RZ, 0x3, R4 ;  /* 0x00000003ff057819 */ /* 0x000fe40000011604 */
[----:B------:R-:W-:Y:S02]  /*d090*/  LOP3.LUT R4, R31, 0x100, RZ, 0xfc, !PT ;  /* 0x000001001f047812 */ /* 0x000fe400078efcff */
[----:B------:R-:W-:Y:S02]  /*d0a0*/  LOP3.LUT R9, R5, 0x70, R9, 0xf8, !PT ;  /* 0x0000007005097812 */ /* 0x000fe400078ef809 */
[----:B------:R-:W-:-:S02]  /*d0b0*/  ISETP.GE.AND P3, PT, R4, UR4, PT ;  /* 0x0000000404007c0c */ /* 0x000fc4000bf66270 */
[----:B------:R-:W-:Y:S01]  /*d0c0*/  SEL R31, RZ, 0x80, P0 ;  /* 0x00000080ff1f7807 */ /* 0x000fe20000000000 */
[----:B------:R-:W-:-:S10]  /*d0d0*/  IMAD.IADD R6, R9, 0x1, R27 ;  /* 0x0000000109067824 */ /* 0x000fd400078e021b */
[----:B------:R-:W-:-:S04]  /*d0e0*/  @P3 LOP3.LUT R22, R22, 0x8, RZ, 0xfc, !PT ;  /* 0x0000000816163812 */ /* 0x000fc800078efcff */
[----:B------:R-:W-:Y:S01]  /*d0f0*/  @P2 LOP3.LUT R22, R22, 0x4, RZ, 0xfc, !PT ;  /* 0x0000000416162812 */ /* 0x000fe200078efcff */
[----:B0---4-:R-:W-:Y:S06]  /*d100*/  BRA.DIV UR5, `(.L_x_1051) ;  /* 0x0000004e051c7947 */ /* 0x011fec000b800000 */
.L_x_1124:
[----:B------:R-:W-:Y:S01]  /*d110*/  ISETP.NE.AND P1, PT, R20, 0x1, PT ;  /* 0x000000011400780c */ /* 0x000fe20003f25270 */
[----:B------:R-:W-:Y:S01]  /*d120*/  IMAD.MOV.U32 R37, RZ, RZ, RZ ;  /* 0x000000ffff257224 */ /* 0x000fe200078e00ff */
[C---:B------:R-:W-:Y:S01]  /*d130*/  ISETP.GE.AND P0, PT, R6.reuse, R33, PT ;  /* 0x000000210600720c */ /* 0x040fe20003f06270 */
[----:B------:R-:W-:Y:S01]  /*d140*/  IMAD.IADD R6, R6, 0x1, R32 ;  /* 0x0000000106067824 */ /* 0x000fe200078e0220 */
[----:B-----5:R-:W-:Y:S02]  /*d150*/  SHF.R.S32.HI R33, RZ, 0x1f, R29 ;  /* 0x0000001fff217819 */ /* 0x020fe4000001141d */
[----:B------:R-:W-:Y:S01]  /*d160*/  ISETP.GT.U32.OR P0, PT, R9, 0x3f, P0 ;  /* 0x0000003f0900780c */ /* 0x000fe20000704470 */
[----:B------:R-:W-:Y:S01]  /*d170*/  IMAD.MOV.U32 R7, RZ, RZ, R6 ;  /* 0x000000ffff077224 */ /* 0x000fe200078e0006 */
[C---:B------:R-:W-:Y:S02]  /*d180*/  LOP3.LUT P6, RZ, R22.reuse, 0x400, RZ, 0xc0, !PT ;  /* 0x0000040016ff7812 */ /* 0x040fe400078cc0ff */
[----:B------:R-:W-:-:S03]  /*d190*/  LOP3.LUT R22, R22, 0xffffdfff, RZ, 0xc0, !PT ;  /* 0xffffdfff16167812 */ /* 0x000fc600078ec0ff */
[----:B------:R-:W0:Y:S01]  /*d1a0*/  @P1 LDC R3, c[0x0][0x434] ;  /* 0x00010d00ff031b82 */ /* 0x000e220000000800 */
[----:B------:R-:W-:-:S07]  /*d1b0*/  @P1 LOP3.LUT R22, R22, 0x2000, RZ, 0xfc, !PT ;  /* 0x0000200016161812 */ /* 0x000fce00078efcff */
        /* <DEDUP_REMOVED lines=30> */
[----:B------:R-:W-:Y:S01]  /*d3a0*/  IMAD.U32 R2, RZ, RZ, UR36 ;  /* 0x00000024ff027e24 */ /* 0x000fe2000f8e00ff */
[----:B------:R-:W-:Y:S01]  /*d3b0*/  LOP3.LUT R31, R10, R31, RZ, 0xfc, !PT ;  /* 0x0000001f0a1f7212 */ /* 0x000fe200078efcff */
[----:B------:R-:W-:Y:S01]  /*d3c0*/  IMAD R0, R20, R0, R6 ;  /* 0x0000000014007224 */ /* 0x000fe200078e0206 */
[----:B------:R0:W-:Y:S02]  /*d3d0*/  STL [R1+0x24], R10 ;  /* 0x0000240a01007387 */ /* 0x0001e40000100800 */
[----:B------:R-:W-:Y:S02]  /*d3e0*/  ISETP.NE.AND P0, PT, R2, 0x3, PT ;  /* 0x000000030200780c */ /* 0x000fe40003f05270 */
[----:B------:R0:W-:Y:S11]  /*d3f0*/  STL [R1], R0 ;  /* 0x0000000001007387 */ /* 0x0001f60000100800 */
[----:B------:R-:W-:-:S04]  /*d400*/  @P0 LOP3.LUT R22, R22, 0x1000, RZ, 0xfc, !PT ;  /* 0x0000100016160812 */ /* 0x000fc800078efcff */
[----:B------:R-:W-:-:S04]  /*d410*/  LOP3.LUT R22, R22, 0xfffffffe, RZ, 0xc0, !PT ;  /* 0xfffffffe16167812 */ /* 0x000fc800078ec0ff */
[----:B------:R-:W-:Y:S01]  /*d420*/  @P1 LOP3.LUT R22, R22, 0x1, RZ, 0xfc, !PT ;  /* 0x0000000116161812 */ /* 0x000fe200078efcff */
[----:B0-----:R-:W-:Y:S06]  /*d430*/  @!P0 BRA `(.L_x_1052) ;  /* 0x0000000000048947 */ /* 0x001fec0003800000 */
[----:B------:R-:W-:Y:S01]  /*d440*/  BPT.TRAP 0x1 ;  /* 0x000000040000795c */ /* 0x000fe20000300000 */
.L_x_1052:
[----:B------:R-:W-:Y:S01]  /*d450*/  IMAD R30, R24, 0x8, R23 ;  /* 0x00000008181e7824 */ /* 0x000fe200078e0217 */
[----:B------:R-:W-:Y:S01]  /*d460*/  SHF.L.U32 R0, R26, 0x1f, RZ ;  /* 0x0000001f1a007819 */ /* 0x000fe200000006ff */
[----:B------:R-:W-:Y:S03]  /*d470*/  BSSY B0, `(.L_x_1053) ;  /* 0x0000003000007945 */ /* 0x000fe60003800000 */
[----:B------:R-:W0:Y:S02]  /*d480*/  SYNCS.PHASECHK.TRANS64.TRYWAIT P0, [R30+URZ+0x38840], R0 ;  /* 0x038840001e0075a7 */ /* 0x000e24000800017f */
[----:B0-----:R-:W-:Y:S05]  /*d490*/  @!P0 BRA `(.L_x_1054) ;  /* 0x0000004800688947 */ /* 0x001fea0003800000 */
.L_x_1125:
[----:B------:R-:W-:Y:S05]  /*d4a0*/  BSYNC B0 ;  /* 0x0000000000007941 */ /* 0x000fea0003800000 */
.L_x_1053:
[----:B------:R-:W0:Y:S01]  /*d4b0*/  LDL R2, [R1] ;  /* 0x0000000001027983 */ /* 0x000e220000100800 */
[----:B------:R-:W-:-:S03]  /*d4c0*/  ULDC.64 UR4, c[0x0][0x300] ;  /* 0x0000c00000047ab9 */ /* 0x000fc60000000a00 */
[----:B------:R-:W2:Y:S01]  /*d4d0*/  LDL R7, [R1+0x4] ;  /* 0x0000040001077983 */ /* 0x000ea20000100800 */
[----:B-----5:R-:W-:Y:S02]  /*d4e0*/  SHF.R.S32.HI R4, RZ, 0x1f, R37 ;  /* 0x0000001fff047819 */ /* 0x020fe40000011425 */
        /* <DEDUP_REMOVED lines=19> */
[----:B0-----:R-:W-:Y:S02]  /*d620*/  LOP3.LUT R5, R4, 0x7f, RZ, 0xc0, !PT ;  /* 0x0000007f04057812 */ /* 0x001fe400078ec0ff */
[----:B------:R-:W-:Y:S01]  /*d630*/  IMAD.IADD R4, R3, 0x1, R0 ;  /* 0x0000000103047824 */ /* 0x000fe200078e0200 */
[C---:B------:R-:W-:Y:S01]  /*d640*/  LEA R0, P0, R2.reuse, UR4, 0x1 ;  /* 0x0000000402007c11 */ /* 0x040fe2000f8008ff */
[----:B------:R-:W-:Y:S01]  /*d650*/  ULDC UR4, c[0x0][0x2f4] ;  /* 0x0000bd0000047ab9 */ /* 0x000fe20000000800 */
[----:B------:R-:W-:Y:S02]  /*d660*/  SHF.R.U32.HI R6, RZ, 0x3, R5 ;  /* 0x00000003ff067819 */ /* 0x000fe40000011605 */
[----:B------:R-:W0:Y:S01]  /*d670*/  S2R R5, SR_TID.X ;  /* 0x0000000000057919 */ /* 0x000e220000002100 */
[----:B------:R-:W-:Y:S01]  /*d680*/  LEA.HI.X R4, R2, UR5, R4, 0x1, P0 ;  /* 0x0000000502047c11 */ /* 0x000fe200080f0c04 */
[----:B------:R-:W-:Y:S01]  /*d690*/  UMOV UR5, 0xffffffff ;  /* 0xffffffff00057882 */ /* 0x000fe20000000000 */
[----:B--2---:R-:W-:-:S04]  /*d6a0*/  IADD3 R27, -R6, R7, -R27 ;  /* 0x00000007061b7210 */ /* 0x004fc80007ffe91b */
        /* <DEDUP_REMOVED lines=39> */
.L_x_1135:
        /* <DEDUP_REMOVED lines=10> */
.L_x_1056:
        /* <DEDUP_REMOVED lines=11> */
.L_x_1057:
[----:B------:R1:W5:Y:S01]  /*da70*/  LDL.LU R0, [R1+0xc] ;  /* 0x00000c0001007983 */ /* 0x0003620000300800 */
[----:B------:R-:W-:Y:S01]  /*da80*/  LOP3.LUT P0, RZ, R22, 0x40, RZ, 0xc0, !PT ;  /* 0x0000004016ff7812 */ /* 0x000fe2000780c0ff */
[----:B------:R1:W-:-:S12]  /*da90*/  SYNCS.ARRIVE.TRANS64.A1T0 RZ, [R30+URZ+0x38830], RZ ;  /* 0x038830ff1eff79a7 */ /* 0x0003d8000810003f */
[----:B------:R-:W-:Y:S05]  /*daa0*/  WARPSYNC.ALL ;  /* 0x0000000000007948 */ /* 0x000fea0003800000 */
[----:B0-----:R-:W-:Y:S01]  /*dab0*/  SEL R2, R35, RZ, !P0 ;  /* 0x000000ff23027207 */ /* 0x001fe20004000000 */
[----:B------:R-:W-:Y:S04]  /*dac0*/  BSSY B6, `(.L_x_1058) ;  /* 0x000001a000067945 */ /* 0x000fe80003800000 */
[----:B------:R0:W-:Y:S01]  /*dad0*/  STL [R1+0x8], R2 ;  /* 0x0000080201007387 */ /* 0x0001e20000100800 */
[----:B------:R-:W-:Y:S01]  /*dae0*/  BAR.SYNC.DEFER_BLOCKING 0x8, 0x100 ;  /* 0x0204000000007b1d */ /* 0x000fe20000010000 */
[----:B-----5:R-:W-:Y:S01]  /*daf0*/  SEL R35, R0, RZ, !P0 ;  /* 0x000000ff00237207 */ /* 0x020fe20004000000 */
[----:B------:R-:W-:-:S04]  /*db00*/  VIADD R0, R23, 0x20400 ;  /* 0x0002040017007836 */ /* 0x000fc80000000000 */
[----:B------:R0:W-:Y:S01]  /*db10*/  STL [R1+0x14], R35 ;  /* 0x0000142301007387 */ /* 0x0001e20000100800 */
[----:B------:R-:W-:Y:S02]  /*db20*/  LOP3.LUT P0, RZ, R0, 0x3ff, RZ, 0xc0, !PT ;  /* 0x000003ff00ff7812 */ /* 0x000fe4000780c0ff */
[----:B------:R-:W-:-:S05]  /*db30*/  SHF.R.S32.HI R0, RZ, 0x1f, R36 ;  /* 0x0000001fff007819 */ /* 0x000fca0000011424 */
[----:B------:R0:W-:Y:S06]  /*db40*/  STL [R1+0xc], R0 ;  /* 0x00000c0001007387 */ /* 0x0001ec0000100800 */
[----:B------:R-:W-:Y:S05]  /*db50*/  @!P0 BRA `(.L_x_1059) ;  /* 0x0000000000408947 */ /* 0x000fea0003800000 */
        /* <DEDUP_REMOVED lines=16> */
.L_x_1059:
[----:B------:R-:W-:Y:S05]  /*dc60*/  BSYNC B6 ;  /* 0x0000000000067941 */ /* 0x000fea0003800000 */
.L_x_1058:
[----:B------:R-:W2:Y:S01]  /*dc70*/  LDL R4, [R1+0xc] ;  /* 0x00000c0001047983 */ /* 0x000ea20000100800 */
[----:B------:R-:W3:Y:S01]  /*dc80*/  LDC R10, c[0x0][0x448] ;  /* 0x00011200ff0a7b82 */ /* 0x000ee20000000800 */
[----:B0-----:R-:W0:Y:S01]  /*dc90*/  S2R R2, SR_TID.X ;  /* 0x0000000000027919 */ /* 0x001e220000002100 */
[----:B------:R-:W-:Y:S01]  /*dca0*/  IMAD.MOV.U32 R21, RZ, RZ, R35 ;  /* 0x000000ffff157224 */ /* 0x000fe200078e0023 */
[----:B------:R-:W-:Y:S01]  /*dcb0*/  ULDC.64 UR4, c[0x0][0x298] ;  /* 0x0000a60000047ab9 */ /* 0x000fe20000000a00 */
[----:B------:R-:W4:Y:S04]  /*dcc0*/  LDL R20, [R1+0x8] ;  /* 0x0000080001147983 */ /* 0x000f280000100800 */
[----:B------:R0:W5:Y:S01]  /*dcd0*/  LDL R9, [R1+0x10] ;  /* 0x0000100001097983 */ /* 0x0001620000100800 */
[----:B------:R-:W1:Y:S01]  /*dce0*/  S2R R35, SR_TID.X ;  /* 0x0000000000237919 */ /* 0x000e620000002100 */
[----:B---3--:R-:W-:-:S02]  /*dcf0*/  ISETP.NE.AND P0, PT, R10, 0x1, PT ;  /* 0x000000010a00780c */ /* 0x008fc40003f05270 */
[----:B0-----:R-:W-:-:S11]  /*dd00*/  LOP3.LUT R2, R2, 0x7f, RZ, 0xc0, !PT ;  /* 0x0000007f02027812 */ /* 0x001fd600078ec0ff */
[----:B------:R-:W0:Y:S01]  /*dd10*/  @P0 LDC R3, c[0x0][0x44c] ;  /* 0x00011300ff030b82 */ /* 0x000e220000000800 */
[----:B------:R-:W-:Y:S01]  /*dd20*/  SHF.R.U32.HI R2, RZ, 0x3, R2 ;  /* 0x00000003ff027819 */ /* 0x000fe20000011602 */
[----:B-1----:R-:W-:-:S05]  /*dd30*/  IMAD.SHL.U32 R35, R35, 0x10, RZ ;  /* 0x0000001023237824 */ /* 0x002fca00078e00ff */
[----:B------:R-:W-:Y:S02]  /*dd40*/  LOP3.LUT R35, R2, 0x70, R35, 0xf8, !PT ;  /* 0x0000007002237812 */ /* 0x000fe400078ef823 */
[----:B------:R-:W1:Y:S03]  /*dd50*/  @P0 LDC R2, c[0x0][0x450] ;  /* 0x00011400ff020b82 */ /* 0x000e660000000800 */
[----:B------:R-:W-:-:S04]  /*dd60*/  IMAD R35, R17, 0x40, R35 ;  /* 0x0000004011237824 */ /* 0x000fc800078e0223 */
[----:B0-----:R-:W-:-:S04]  /*dd70*/  @P0 IMAD.HI.U32 R3, R35, R3, RZ ;  /* 0x0000000323030227 */ /* 0x001fc800078e00ff */
[----:B------:R-:W-:Y:S01]  /*dd80*/  IMAD.MOV.U32 R0, RZ, RZ, R35 ;  /* 0x000000ffff007224 */ /* 0x000fe200078e0023 */
[----:B-1----:R-:W-:Y:S01]  /*dd90*/  @P0 SHF.R.U32.HI R0, RZ, R2, R3 ;  /* 0x00000002ff000219 */ /* 0x002fe20000011603 */
[----:B------:R-:W-:Y:S01]  /*dda0*/  IMAD.WIDE.U32 R2, R36, UR4, RZ ;  /* 0x0000000424027c25 */ /* 0x000fe2000f8e00ff */
[----:B------:R-:W0:Y:S01]  /*ddb0*/  S2R R5, SR_TID.X ;  /* 0x0000000000057919 */ /* 0x000e220000002100 */
[----:B------:R-:W-:-:S04]  /*ddc0*/  LOP3.LUT R22, R22, 0xfffff7ff, RZ, 0xc0, !PT ;  /* 0xfffff7ff16167812 */ /* 0x000fc800078ec0ff */
[----:B------:R-:W-:Y:S01]  /*ddd0*/  @P0 LOP3.LUT R22, R22, 0x800, RZ, 0xfc, !PT ;  /* 0x0000080016160812 */ /* 0x000fe200078efcff */
[----:B0-----:R-:W-:-:S05]  /*dde0*/  IMAD.SHL.U32 R7, R5, 0x8, RZ ;  /* 0x0000000805077824 */ /* 0x001fca00078e00ff */
[----:B------:R-:W-:Y:S01]  /*ddf0*/  LOP3.LUT R7, R7, 0x38, RZ, 0xc0, !PT ;  /* 0x0000003807077812 */ /* 0x000fe200078ec0ff */
[----:B--2---:R-:W-:-:S04]  /*de00*/  IMAD R4, R4, UR4, RZ ;  /* 0x0000000404047c24 */ /* 0x004fc8000f8e02ff */
        /* <DEDUP_REMOVED lines=9> */
[----:B----4-:R-:W-:-:S04]  /*dea0*/  IMAD.WIDE.U32 R2, R20, UR4, R2 ;  /* 0x0000000414027c25 */ /* 0x010fc8000f8e0002 */
[----:B------:R-:W-:Y:S01]  /*deb0*/  IMAD R4, R20, UR5, R4 ;  /* 0x0000000514047c24 */ /* 0x000fe2000f8e0204 */
[----:B------:R-:W-:-:S03]  /*dec0*/  ULDC.64 UR4, c[0x0][0x2d0] ;  /* 0x0000b40000047ab9 */ /* 0x000fc60000000a00 */
[----:B------:R-:W-:Y:S01]  /*ded0*/  IMAD.IADD R3, R3, 0x1, R4 ;  /* 0x0000000103037824 */ /* 0x000fe200078e0204 */
[----:B------:R-:W-:-:S05]  /*dee0*/  SHF.R.S32.HI R4, RZ, 0x1f, R0 ;  /* 0x0000001fff047819 */ /* 0x000fca0000011400 */
[----:B------:R-:W-:Y:S02]  /*def0*/  IMAD R4, R4, UR4, RZ ;  /* 0x0000000404047c24 */ /* 0x000fe4000f8e02ff */
[----:B------:R-:W-:-:S04]  /*df00*/  IMAD.WIDE.U32 R2, R0, UR4, R2 ;  /* 0x0000000400027c25 */ /* 0x000fc8000f8e0002 */
[----:B------:R-:W-:Y:S01]  /*df10*/  IMAD R4, R0, UR5, R4 ;  /* 0x0000000500047c24 */ /* 0x000fe2000f8e0204 */
[----:B------:R-:W-:Y:S01]  /*df20*/  ULDC.64 UR4, c[0x0][0x2c8] ;  /* 0x0000b20000047ab9 */ /* 0x000fe20000000a00 */
[----:B------:R-:W-:-:S04]  /*df30*/  IMAD.MOV R0, RZ, RZ, -R0 ;  /* 0x000000ffff007224 */ /* 0x000fc800078e0a00 */
[----:B------:R-:W-:Y:S02]  /*df40*/  IMAD R0, R10, R0, R35 ;  /* 0x000000000a007224 */ /* 0x000fe400078e0223 */
[----:B------:R-:W-:-:S03]  /*df50*/  IMAD.IADD R3, R3, 0x1, R4 ;  /* 0x0000000103037824 */ /* 0x000fc600078e0204 */
[----:B------:R-:W-:Y:S01]  /*df60*/  SHF.R.S32.HI R4, RZ, 0x1f, R0 ;  /* 0x0000001fff047819 */ /* 0x000fe20000011400 */
[----:B------:R-:W-:-:S04]  /*df70*/  IMAD.WIDE.U32 R2, R0, UR4, R2 ;  /* 0x0000000400027c25 */ /* 0x000fc8000f8e0002 */
[----:B------:R-:W-:-:S04]  /*df80*/  IMAD R4, R4, UR4, RZ ;  /* 0x0000000404047c24 */ /* 0x000fc8000f8e02ff */
[----:B------:R-:W-:Y:S01]  /*df90*/  IMAD R4, R0, UR5, R4 ;  /* 0x0000000500047c24 */ /* 0x000fe2000f8e0204 */
[----:B------:R-:W-:Y:S02]  /*dfa0*/  ULDC.64 UR4, c[0x0][0x280] ;  /* 0x0000a00000047ab9 */ /* 0x000fe40000000a00 */
[----:B------:R-:W-:Y:S01]  /*dfb0*/  LEA R0, P0, R2, UR4, 0x1 ;  /* 0x0000000402007c11 */ /* 0x000fe2000f8008ff */
[----:B------:R-:W-:Y:S01]  /*dfc0*/  IMAD.IADD R3, R3, 0x1, R4 ;  /* 0x0000000103037824 */ /* 0x000fe200078e0204 */
[----:B------:R-:W-:Y:S01]  /*dfd0*/  ULDC UR4, c[0x0][0x2b8] ;  /* 0x0000ae0000047ab9 */ /* 0x000fe20000000800 */
[----:B------:R-:W-:-:S03]  /*dfe0*/  LOP3.LUT R20, R5, 0x7f, RZ, 0xc0, !PT ;  /* 0x0000007f05147812 */ /* 0x000fc600078ec0ff */
[----:B------:R-:W-:Y:S01]  /*dff0*/  LEA.HI.X R2, R2, UR5, R3, 0x1, P0 ;  /* 0x0000000502027c11 */ /* 0x000fe200080f0c03 */
[----:B------:R-:W-:Y:S01]  /*e000*/  UMOV UR5, 0xffffffff ;  /* 0xffffffff00057882 */ /* 0x000fe20000000000 */
[----:B------:R-:W-:Y:S02]  /*e010*/  ISETP.GE.AND P0, PT, R7, UR4, PT ;  /* 0x0000000407007c0c */ /* 0x000fe4000bf06270 */
[----:B------:R-:W-:Y:S01]  /*e020*/  SHF.R.U32.HI R8, RZ, 0x3, R20 ;  /* 0x00000003ff087819 */ /* 0x000fe20000011614 */
[----:B------:R-:W-:Y:S10]  /*e030*/  BRA.DIV UR5, `(.L_x_1060) ;  /* 0x0000004205e47947 */ /* 0x000ff4000b800000 */
[----:B------:R-:W0:Y:S01]  /*e040*/  SHFL.IDX PT, R5, R0, RZ, 0x181f ;  /* 0x00181fff00057589 */ /* 0x000e2200000e0000 */
[----:B-----5:R-:W-:Y:S01]  /*e050*/  IMAD R3, R9, R10, RZ ;  /* 0x0000000a09037224 */ /* 0x020fe200078e02ff */
[----:B------:R-:W-:Y:S01]  /*e060*/  LOP3.LUT R22, R22, 0xfffffeff, RZ, 0xc0, !PT ;  /* 0xfffffeff16167812 */ /* 0x000fe200078ec0ff */
[----:B------:R-:W-:Y:S01]  /*e070*/  IMAD R17, R17, 0x40, R8 ;  /* 0x0000004011117824 */ /* 0x000fe200078e0208 */
[----:B------:R-:W1:Y:S04]  /*e080*/  SHFL.IDX PT, R4, R2, RZ, 0x181f ;  /* 0x00181fff02047589 */ /* 0x000e6800000e0000 */
[----:B------:R-:W-:-:S13]  /*e090*/  ISETP.GE.AND P2, PT, R17, R3, PT ;  /* 0x000000031100720c */ /* 0x000fda0003f46270 */
[----:B------:R-:W-:Y:S02]  /*e0a0*/  @P2 LOP3.LUT R22, R22, 0x100, RZ, 0xfc, !PT ;  /* 0x0000010016162812 */ /* 0x000fe400078efcff */
[----:B0-----:R-:W-:Y:S02]  /*e0b0*/  @!P2 LEA R5, P1, R7, R5, 0x1 ;  /* 0x000000050705a211 */ /* 0x001fe400078208ff */
[----:B------:R-:W-:-:S03]  /*e0c0*/  LOP3.LUT R22, R22, 0xffffff7f, RZ, 0xc0, !PT ;  /* 0xffffff7f16167812 */ /* 0x000fc600078ec0ff */
        /* <DEDUP_REMOVED lines=10> */
[----:B------:R-:W-:-:S04]  /*e170*/  @P2 LOP3.LUT R22, R22, 0x80, RZ, 0xfc, !PT ;  /* 0x0000008016162812 */ /* 0x000fc800078efcff */
[----:B------:R-:W-:Y:S02]  /*e180*/  LOP3.LUT R22, R22, 0xffffffbf, RZ, 0xc0, !PT ;  /* 0xffffffbf16167812 */ /* 0x000fe400078ec0ff */
        /* <DEDUP_REMOVED lines=11> */
[----:B------:R-:W-:-:S02]  /*e240*/  @P2 LOP3.LUT R22, R22, 0x40, RZ, 0xfc, !PT ;  /* 0x0000004016162812 */ /* 0x000fc400078efcff */
[----:B0-----:R-:W-:-:S05]  /*e250*/  @!P2 LEA R5, P1, R7, R5, 0x1 ;  /* 0x000000050705a211 */ /* 0x001fca00078208ff */
[----:B-1----:R-:W-:-:S05]  /*e260*/  @!P2 IMAD.X R4, RZ, RZ, R4, P1 ;  /* 0x000000ffff04a224 */ /* 0x002fca00008e0604 */
[----:B------:R-:W-:-:S04]  /*e270*/  @!P2 LOP3.LUT R5, R5, R4, RZ, 0x3c, !PT ;  /* 0x000000040505a212 */ /* 0x000fc800078e3cff */
[----:B------:R-:W-:-:S04]  /*e280*/  @!P2 LOP3.LUT R4, R5, R4, RZ, 0x3c, !PT ;  /* 0x000000040504a212 */ /* 0x000fc800078e3cff */
[----:B------:R-:W-:-:S05]  /*e290*/  @!P2 LOP3.LUT R5, R5, R4, RZ, 0x3c, !PT ;  /* 0x000000040505a212 */ /* 0x000fca00078e3cff */
[----:B------:R0:W-:Y:S04]  /*e2a0*/  @!P2 LDGSTS.E.BYPASS.LTC128B.128 [R25+0x21400], desc[UR44][R4.64], !P0 ;  /* 0x214000000419afae */ /* 0x0001e8000c101d6c */
[----:B0-----:R0:W1:Y:S02]  /*e2b0*/  SHFL.IDX PT, R4, R2, 0x3, 0x181f ;  /* 0x00781f0002047f89 */ /* 0x00106400000e0000 */
.L_x_1144:
[----:B------:R-:W-:Y:S01]  /*e2c0*/  VIADD R17, R17, 0x30 ;  /* 0x0000003011117836 */ /* 0x000fe20000000000 */
[----:B------:R-:W-:-:S04]  /*e2d0*/  LOP3.LUT R22, R22, 0xfffeffff, RZ, 0xc0, !PT ;  /* 0xfffeffff16167812 */ /* 0x000fc800078ec0ff */
[----:B------:R-:W-:-:S13]  /*e2e0*/  ISETP.GE.AND P2, PT, R17, R3, PT ;  /* 0x000000031100720c */ /* 0x000fda0003f46270 */
[----:B0-----:R-:W-:Y:S02]  /*e2f0*/  @!P2 LEA R2, P1, R7, R0, 0x1 ;  /* 0x000000000702a211 */ /* 0x001fe400078208ff */
[----:B------:R-:W-:-:S03]  /*e300*/  @P2 LOP3.LUT R22, R22, 0x10000, RZ, 0xfc, !PT ;  /* 0x0001000016162812 */ /* 0x000fc600078efcff */
[----:B-1----:R-:W-:-:S05]  /*e310*/  @!P2 IMAD.X R3, RZ, RZ, R4, P1 ;  /* 0x000000ffff03a224 */ /* 0x002fca00008e0604 */
[----:B------:R-:W-:Y:S01]  /*e320*/  @!PT LDS RZ, [RZ] ;  /* 0x00000000fffff984 */ /* 0x000fe20000000800 */
[----:B------:R-:W-:Y:S01]  /*e330*/  @!PT LDS RZ, [RZ] ;  /* 0x00000000fffff984 */ /* 0x000fe20000000800 */
[----:B------:R-:W-:Y:S01]  /*e340*/  @!PT LDS RZ, [RZ] ;  /* 0x00000000fffff984 */ /* 0x000fe20000000800 */
[----:B------:R0:W-:Y:S01]  /*e350*/  @!P2 LDGSTS.E.BYPASS.LTC128B.128 [R25+0x21c00], desc[UR44][R2.64], !P0 ;  /* 0x21c000000219afae */ /* 0x0001e2000c101d6c */
[----:B------:R-:W-:Y:S01]  /*e360*/  PLOP3.LUT P0, PT, PT, PT, PT, 0x80, 0x0 ;  /* 0x000000000000781c */ /* 0x000fe20003f0f070 */
[----:B------:R-:W-:-:S12]  /*e370*/  NOP ;  /* 0x0000000000007918 */ /* 0x000fd80000000000 */
.L_x_1061:
[----:B------:R-:W-:Y:S02]  /*e380*/  PLOP3.LUT P1, PT, P1, P0, PT, 0xa2, 0x0 ;  /* 0x000000000000781c */ /* 0x000fe40000f21472 */
[----:B------:R-:W-:-:S08]  /*e390*/  @P0 R2UR P1, UR4, R23 ;  /* 0x00000000170402ca */ /* 0x000fd00000020000 */
[----:B------:R-:W-:-:S05]  /*e3a0*/  @P0 PLOP3.LUT P0, PT, P1, PT, PT, 0x80, 0x0 ;  /* 0x000000000000081c */ /* 0x000fca0000f0f070 */
[----:B------:R-:W-:Y:S01]  /*e3b0*/  @!P1 SYNCS.ARRIVE.TRANS64.RED.A0T1 RZ, [UR4+0x38800], RZ ;  /* 0x038800ffffff99a7 */ /* 0x000fe20008200404 */
[----:B------:R-:W-:Y:S07]  /*e3c0*/  @!P1 ARRIVES.LDGSTSBAR.64.TRANSCNT [UR4+0x38800] ;  /* 0x03880000ff0099b0 */ /* 0x000fee0008000a84 */
[----:B------:R-:W-:Y:S05]  /*e3d0*/  @P0 BRA.U.ANY `(.L_x_1061) ;  /* 0xfffffffd00e80947 */ /* 0x000fea000393ffff */
[----:B------:R-:W-:Y:S01]  /*e3e0*/  NOP ;  /* 0x0000000000007918 */ /* 0x000fe20000000000 */
[----:B------:R-:W-:Y:S01]  /*e3f0*/  VIADD R0, R23, 0x26400 ;  /* 0x0002640017007836 */ /* 0x000fe20000000000 */
[----:B------:R1:W-:Y:S01]  /*e400*/  SYNCS.ARRIVE.TRANS64.A1T0 RZ, [R23+URZ+0x38800], RZ ;  /* 0x038800ff17ff79a7 */ /* 0x0003e2000810003f */
[----:B------:R-:W-:Y:S03]  /*e410*/  BSSY B6, `(.L_x_1062) ;  /* 0x0000013000067945 */ /* 0x000fe60003800000 */
[----:B------:R-:W-:-:S13]  /*e420*/  LOP3.LUT P0, RZ, R0, 0x3ff, RZ, 0xc0, !PT ;  /* 0x000003ff00ff7812 */ /* 0x000fda000780c0ff */
[----:B-1----:R-:W-:Y:S05]  /*e430*/  @!P0 BRA `(.L_x_1063) ;  /* 0x0000000000408947 */ /* 0x002fea0003800000 */
        /* <DEDUP_REMOVED lines=16> */
.L_x_1063:
[----:B------:R-:W-:Y:S05]  /*e540*/  BSYNC B6 ;  /* 0x0000000000067941 */ /* 0x000fea0003800000 */
.L_x_1062:
[----:B------:R-:W2:Y:S01]  /*e550*/  LDL.LU R21, [R1+0xc] ;  /* 0x00000c0001157983 */ /* 0x000ea20000300800 */
[----:B0-----:R-:W0:Y:S01]  /*e560*/  LDC R2, c[0x0][0x448] ;  /* 0x00011200ff027b82 */ /* 0x001e220000000800 */
[----:B------:R-:W-:Y:S02]  /*e570*/  ULDC.64 UR4, c[0x0][0x398] ;  /* 0x0000e60000047ab9 */ /* 0x000fe40000000a00 */
[----:B------:R-:W3:Y:S04]  /*e580*/  LDL.LU R20, [R1+0x14] ;  /* 0x0000140001147983 */ /* 0x000ee80000300800 */
[----:B------:R-:W4:Y:S01]  /*e590*/  LDL.LU R17, [R1+0x8] ;  /* 0x0000080001117983 */ /* 0x000f220000300800 */
[----:B0-----:R-:W-:-:S13]  /*e5a0*/  ISETP.NE.AND P6, PT, R2, 0x1, PT ;  /* 0x000000010200780c */ /* 0x001fda0003fc5270 */
[----:B------:R-:W0:Y:S08]  /*e5b0*/  @P6 LDC R3, c[0x0][0x44c] ;  /* 0x00011300ff036b82 */ /* 0x000e300000000800 */
[----:B------:R-:W1:Y:S01]  /*e5c0*/  @P6 LDC R2, c[0x0][0x450] ;  /* 0x00011400ff026b82 */ /* 0x000e620000000800 */
[----:B------:R-:W-:Y:S01]  /*e5d0*/  IMAD.MOV.U32 R0, RZ, RZ, R35 ;  /* 0x000000ffff007224 */ /* 0x000fe200078e0023 */
[----:B------:R-:W5:Y:S01]  /*e5e0*/  S2R R7, SR_TID.X ;  /* 0x0000000000077919 */ /* 0x000f620000002100 */
[----:B0-----:R-:W-:-:S05]  /*e5f0*/  @P6 IMAD.HI.U32 R3, R35, R3, RZ ;  /* 0x0000000323036227 */ /* 0x001fca00078e00ff */
[----:B-1----:R-:W-:Y:S01]  /*e600*/  @P6 SHF.R.U32.HI R0, RZ, R2, R3 ;  /* 0x00000002ff006219 */ /* 0x002fe20000011603 */
[----:B------:R-:W-:Y:S01]  /*e610*/  IMAD.WIDE.U32 R2, R36, UR4, RZ ;  /* 0x0000000424027c25 */ /* 0x000fe2000f8e00ff */
[----:B------:R-:W0:Y:S02]  /*e620*/  S2R R10, SR_TID.X ;  /* 0x00000000000a7919 */ /* 0x000e240000002100 */
[----:B------:R-:W-:Y:S01]  /*e630*/  SHF.R.S32.HI R5, RZ, 0x1f, R0 ;  /* 0x0000001fff057819 */ /* 0x000fe20000011400 */
[----:B------:R-:W1:Y:S01]  /*e640*/  S2R R9, SR_TID.X ;  /* 0x0000000000097919 */ /* 0x000e620000002100 */
[----:B------:R-:W-:Y:S01]  /*e650*/  LOP3.LUT R22, R22, 0xfffff7ff, RZ, 0xc0, !PT ;  /* 0xfffff7ff16167812 */ /* 0x000fe200078ec0ff */
[----:B-1----:R-:W-:-:S05]  /*e660*/  IMAD.SHL.U32 R8, R9, 0x8, RZ ;  /* 0x0000000809087824 */ /* 0x002fca00078e00ff */
        /* <DEDUP_REMOVED lines=10> */
[----:B---3--:R-:W-:Y:S02]  /*e710*/  IMAD R4, R20, UR4, RZ ;  /* 0x0000000414047c24 */ /* 0x008fe4000f8e02ff */
[----:B----4-:R-:W-:Y:S01]  /*e720*/  IMAD.WIDE.U32 R2, R17, UR4, R2 ;  /* 0x0000000411027c25 */ /* 0x010fe2000f8e0002 */
        /* <DEDUP_REMOVED lines=10> */
[----:B------:R-:W-:Y:S01]  /*e7d0*/  ULDC.64 UR4, c[0x0][0x3c8] ;  /* 0x0000f20000047ab9 */ /* 0x000fe20000000a00 */
[----:B-----5:R-:W-:Y:S02]  /*e7e0*/  IMAD.SHL.U32 R20, R7, 0x8, RZ ;  /* 0x0000000807147824 */ /* 0x020fe400078e00ff */
[----:B------:R-:W-:Y:S02]  /*e7f0*/  IMAD.IADD R3, R3, 0x1, R5 ;  /* 0x0000000103037824 */ /* 0x000fe400078e0205 */
[----:B------:R-:W-:Y:S01]  /*e800*/  IMAD R0, R0, UR4, RZ ;  /* 0x0000000400007c24 */ /* 0x000fe2000f8e02ff */
[----:B------:R-:W-:Y:S01]  /*e810*/  LOP3.LUT R20, R20, 0x38, RZ, 0xc0, !PT ;  /* 0x0000003814147812 */ /* 0x000fe200078ec0ff */
[----:B------:R-:W-:-:S04]  /*e820*/  IMAD.WIDE.U32 R2, R4, UR4, R2 ;  /* 0x0000000404027c25 */ /* 0x000fc8000f8e0002 */
[----:B------:R-:W-:Y:S01]  /*e830*/  IMAD R0, R4, UR5, R0 ;  /* 0x0000000504007c24 */ /* 0x000fe2000f8e0200 */
[----:B------:R-:W-:Y:S01]  /*e840*/  ULDC.64 UR4, c[0x0][0x390] ;  /* 0x0000e40000047ab9 */ /* 0x000fe20000000a00 */
[----:B------:R-:W-:Y:S01]  /*e850*/  IMAD.SHL.U32 R17, R7, 0x8, RZ ;  /* 0x0000000807117824 */ /* 0x000fe200078e00ff */
[----:B------:R-:W-:Y:S01]  /*e860*/  LOP3.LUT R7, R20, 0x80, RZ, 0xfc, !PT ;  /* 0x0000008014077812 */ /* 0x000fe200078efcff */
[----:B------:R-:W-:Y:S01]  /*e870*/  IMAD.IADD R6, R3, 0x1, R0 ;  /* 0x0000000103067824 */ /* 0x000fe200078e0200 */
[----:B------:R-:W-:Y:S01]  /*e880*/  LEA R0, P0, R2, UR4, 0x1 ;  /* 0x0000000402007c11 */ /* 0x000fe2000f8008ff */
[----:B------:R-:W-:Y:S01]  /*e890*/  ULDC UR4, c[0x0][0x3b8] ;  /* 0x0000ee0000047ab9 */ /* 0x000fe20000000800 */
[----:B------:R-:W-:Y:S02]  /*e8a0*/  LOP3.LUT R17, R17, 0x38, RZ, 0xc0, !PT ;  /* 0x0000003811117812 */ /* 0x000fe400078ec0ff */
[----:B------:R-:W-:Y:S02]  /*e8b0*/  ISETP.GE.AND P4, PT, R7, UR4, PT ;  /* 0x0000000407007c0c */ /* 0x000fe4000bf86270 */
[----:B------:R-:W-:Y:S01]  /*e8c0*/  LOP3.LUT R7, R17, 0x40, RZ, 0xfc, !PT ;  /* 0x0000004011077812 */ /* 0x000fe200078efcff */
[----:B0-----:R-:W-:-:S05]  /*e8d0*/  IMAD.SHL.U32 R17, R10, 0x8, RZ ;  /* 0x000000080a117824 */ /* 0x001fca00078e00ff */
[----:B------:R-:W-:Y:S02]  /*e8e0*/  LOP3.LUT R17, R17, 0x38, RZ, 0xc0, !PT ;  /* 0x0000003811117812 */ /* 0x000fe400078ec0ff */
[----:B------:R-:W-:Y:S02]  /*e8f0*/  ISETP.GE.AND P5, PT, R7, UR4, PT ;  /* 0x0000000407007c0c */ /* 0x000fe4000bfa6270 */
[----:B------:R-:W-:Y:S01]  /*e900*/  LOP3.LUT R7, R17, 0x100, RZ, 0xfc, !PT ;  /* 0x0000010011077812 */ /* 0x000fe200078efcff */
[----:B------:R-:W-:Y:S01]  /*e910*/  IMAD.SHL.U32 R17, R10, 0x8, RZ ;  /* 0x000000080a117824 */ /* 0x000fe200078e00ff */
[----:B------:R-:W-:-:S04]  /*e920*/  ISETP.GE.AND P1, PT, R8, UR4, PT ;  /* 0x0000000408007c0c */ /* 0x000fc8000bf26270 */
[----:B------:R-:W-:Y:S01]  /*e930*/  LOP3.LUT R17, R17, 0x38, RZ, 0xc0, !PT ;  /* 0x0000003811117812 */ /* 0x000fe200078ec0ff */
[----:B------:R-:W-:Y:S01]  /*e940*/  IMAD.SHL.U32 R20, R9, 0x8, RZ ;  /* 0x0000000809147824 */ /* 0x000fe200078e00ff */
[----:B------:R-:W-:Y:S02]  /*e950*/  ISETP.GE.AND P2, PT, R7, UR4, PT ;  /* 0x0000000407007c0c */ /* 0x000fe4000bf46270 */
[----:B------:R-:W-:Y:S01]  /*e960*/  LOP3.LUT R7, R17, 0xc0, RZ, 0xfc, !PT ;  /* 0x000000c011077812 */ /* 0x000fe200078efcff */
[----:B------:R-:W-:Y:S01]  /*e970*/  IMAD.SHL.U32 R17, R9, 0x8, RZ ;  /* 0x0000000809117824 */ /* 0x000fe200078e00ff */
[----:B------:R-:W-:Y:S02]  /*e980*/  LOP3.LUT R20, R20, 0x38, RZ, 0xc0, !PT ;  /* 0x0000003814147812 */ /* 0x000fe400078ec0ff */
[----:B------:R-:W-:Y:S02]  /*e990*/  LEA.HI.X R6, R2, UR5, R6, 0x1, P0 ;  /* 0x0000000502067c11 */ /* 0x000fe400080f0c06 */
[----:B------:R-:W-:-:S02]  /*e9a0*/  LOP3.LUT R17, R17, 0x38, RZ, 0xc0, !PT ;  /* 0x0000003811117812 */ /* 0x000fc400078ec0ff */
[----:B------:R-:W-:Y:S02]  /*e9b0*/  SEL R2, RZ, 0x1, P1 ;  /* 0x00000001ff027807 */ /* 0x000fe40000800000 */
[----:B------:R-:W-:Y:S02]  /*e9c0*/  SEL R3, RZ, 0x4, P4 ;  /* 0x00000004ff037807 */ /* 0x000fe40002000000 */
[----:B------:R-:W-:Y:S02]  /*e9d0*/  SEL R4, RZ, 0x2, P5 ;  /* 0x00000002ff047807 */ /* 0x000fe40002800000 */
[----:B------:R-:W-:Y:S02]  /*e9e0*/  ISETP.GE.AND P3, PT, R7, UR4, PT ;  /* 0x0000000407007c0c */ /* 0x000fe4000bf66270 */
[----:B------:R-:W-:Y:S02]  /*e9f0*/  LOP3.LUT R7, R20, 0x180, RZ, 0xfc, !PT ;  /* 0x0000018014077812 */ /* 0x000fe400078efcff */
[----:B------:R-:W-:-:S02]  /*ea00*/  LOP3.LUT R9, R17, 0x140, RZ, 0xfc, !PT ;  /* 0x0000014011097812 */ /* 0x000fc400078efcff */
[----:B------:R-:W-:Y:S02]  /*ea10*/  IADD3 R2, R3, R4, R2 ;  /* 0x0000000403027210 */ /* 0x000fe40007ffe002 */
[----:B------:R-:W-:Y:S02]  /*ea20*/  SEL R3, RZ, 0x10, P2 ;  /* 0x00000010ff037807 */ /* 0x000fe40001000000 */
[----:B------:R-:W-:Y:S02]  /*ea30*/  SEL R4, RZ, 0x8, P3 ;  /* 0x00000008ff047807 */ /* 0x000fe40001800000 */
[----:B------:R-:W-:Y:S02]  /*ea40*/  @P1 LOP3.LUT R22, R22, 0x800, RZ, 0xfc, !PT ;  /* 0x0000080016161812 */ /* 0x000fe400078efcff */
[----:B------:R-:W-:Y:S02]  /*ea50*/  ISETP.GE.AND P0, PT, R7, UR4, PT ;  /* 0x0000000407007c0c */ /* 0x000fe4000bf06270 */
[----:B------:R-:W-:-:S02]  /*ea60*/  LOP3.LUT R7, R17, 0x1c0, RZ, 0xfc, !PT ;  /* 0x000001c011077812 */ /* 0x000fc400078efcff */
[----:B------:R-:W-:Y:S02]  /*ea70*/  ISETP.GE.AND P1, PT, R9, UR4, PT ;  /* 0x0000000409007c0c */ /* 0x000fe4000bf26270 */
[----:B------:R-:W-:Y:S02]  /*ea80*/  IADD3 R4, R3, R2, R4 ;  /* 0x0000000203047210 */ /* 0x000fe40007ffe004 */
[----:B------:R-:W-:Y:S02]  /*ea90*/  SEL R2, RZ, 0x40, P0 ;  /* 0x00000040ff027807 */ /* 0x000fe40000000000 */
[----:B------:R-:W-:Y:S02]  /*eaa0*/  SEL R3, RZ, 0x20, P1 ;  /* 0x00000020ff037807 */ /* 0x000fe40000800000 */
[----:B------:R-:W-:Y:S01]  /*eab0*/  ISETP.GE.AND P0, PT, R7, UR4, PT ;  /* 0x0000000407007c0c */ /* 0x000fe2000bf06270 */
[----:B------:R-:W-:Y:S01]  /*eac0*/  UMOV UR4, 0xffffffff ;  /* 0xffffffff00047882 */ /* 0x000fe20000000000 */
[----:B------:R-:W-:-:S02]  /*ead0*/  IADD3 R4, R2, R4, R3 ;  /* 0x0000000402047210 */ /* 0x000fc40007ffe003 */
[----:B------:R-:W-:-:S05]  /*eae0*/  SEL R5, RZ, 0x80, P0 ;  /* 0x00000080ff057807 */ /* 0x000fca0000000000 */
[----:B------:R-:W-:Y:S01]  /*eaf0*/  IMAD.IADD R5, R4, 0x1, R5 ;  /* 0x0000000104057824 */ /* 0x000fe200078e0205 */
[----:B------:R-:W-:Y:S06]  /*eb00*/  BRA.DIV UR4, `(.L_x_1064) ;  /* 0x0000003e048c7947 */ /* 0x000fec000b800000 */
[C---:B------:R-:W-:Y:S01]  /*eb10*/  LOP3.LUT P6, RZ, R22.reuse, 0x40, RZ, 0xc0, !PT ;  /* 0x0000004016ff7812 */ /* 0x040fe200078cc0ff */
[----:B------:R-:W0:Y:S01]  /*eb20*/  SHFL.IDX PT, R3, R0, RZ, 0x181f ;  /* 0x00181fff00037589 */ /* 0x000e2200000e0000 */
[----:B------:R-:W-:-:S03]  /*eb30*/  LOP3.LUT R22, R22, 0xffbfffff, RZ, 0xc0, !PT ;  /* 0xffbfffff16167812 */ /* 0x000fc600078ec0ff */
[----:B------:R-:W1:Y:S08]  /*eb40*/  SHFL.IDX PT, R2, R6, RZ, 0x181f ;  /* 0x00181fff06027589 */ /* 0x000e7000000e0000 */
[----:B------:R-:W-:-:S04]  /*eb50*/  @P6 LOP3.LUT R22, R22, 0x400000, RZ, 0xfc, !PT ;  /* 0x0040000016166812 */ /* 0x000fc800078efcff */
[C---:B------:R-:W-:Y:S02]  /*eb60*/  LOP3.LUT P6, RZ, R22.reuse, 0x80, RZ, 0xc0, !PT ;  /* 0x0000008016ff7812 */ /* 0x040fe400078cc0ff */
[----:B------:R-:W-:-:S11]  /*eb70*/  LOP3.LUT R22, R22, 0xff7fffff, RZ, 0xc0, !PT ;  /* 0xff7fffff16167812 */ /* 0x000fd600078ec0ff */
[----:B------:R-:W-:-:S04]  /*eb80*/  @P6 LOP3.LUT R22, R22, 0x800000, RZ, 0xfc, !PT ;  /* 0x0080000016166812 */ /* 0x000fc800078efcff */
[----:B------:R-:W-:-:S13]  /*eb90*/  LOP3.LUT P6, RZ, R22, 0x100, RZ, 0xc0, !PT ;  /* 0x0000010016ff7812 */ /* 0x000fda00078cc0ff */
[----:B0-----:R-:W-:Y:S02]  /*eba0*/  @!P6 LEA R3, P0, R8, R3, 0x1 ;  /* 0x000000030803e211 */ /* 0x001fe400078008ff */
[----:B------:R-:W-:-:S03]  /*ebb0*/  @!P6 LOP3.LUT R7, R4, 0x40, RZ, 0xc0, !PT ;  /* 0x000000400407e812 */ /* 0x000fc600078ec0ff */
[----:B-1----:R-:W-:Y:S01]  /*ebc0*/  @!P6 IMAD.X R2, RZ, RZ, R2, P0 ;  /* 0x000000ffff02e224 */ /* 0x002fe200000e0602 */
[----:B------:R-:W-:Y:S02]  /*ebd0*/  LOP3.LUT P0, RZ, R22, 0x800, RZ, 0xc0, !PT ;  /* 0x0000080016ff7812 */ /* 0x000fe4000780c0ff */
[----:B------:R-:W-:Y:S02]  /*ebe0*/  @!P6 SHF.R.U32.HI R7, RZ, 0x2, R7 ;  /* 0x00000002ff07e819 */ /* 0x000fe40000011607 */
[----:B------:R-:W-:-:S04]  /*ebf0*/  @!P6 LOP3.LUT R3, R3, R2, RZ, 0x3c, !PT ;  /* 0x000000020303e212 */ /* 0x000fc800078e3cff */
[----:B------:R-:W-:-:S04]  /*ec00*/  @!P6 LOP3.LUT R2, R3, R2, RZ, 0x3c, !PT ;  /* 0x000000020302e212 */ /* 0x000fc800078e3cff */
[----:B------:R-:W-:-:S05]  /*ec10*/  @!P6 LOP3.LUT R3, R3, R2, RZ, 0x3c, !PT ;  /* 0x000000020303e212 */ /* 0x000fca00078e3cff */
[----:B------:R-:W-:Y:S01]  /*ec20*/  @!PT LDS RZ, [RZ] ;  /* 0x00000000fffff984 */ /* 0x000fe20000000800 */
[----:B------:R-:W-:Y:S01]  /*ec30*/  @!P6 LDGSTS.E.BYPASS.LTC128B.128 [R25+0x26400], desc[UR44][R2.64], !P0 ;  /* 0x264000000219efae */ /* 0x000fe2000c101d6c */
[----:B------:R-:W-:Y:S02]  /*ec40*/  @!P6 ISETP.NE.U32.AND P0, PT, R7, RZ, PT ;  /* 0x000000ff0700e20c */ /* 0x000fe40003f05070 */
[----:B------:R-:W-:Y:S01]  /*ec50*/  @!P6 LOP3.LUT R7, R5, 0x80, RZ, 0xc0, !PT ;  /* 0x000000800507e812 */ /* 0x000fe200078ec0ff */
[----:B------:R-:W-:Y:S03]  /*ec60*/  @!P6 LDGSTS.E.BYPASS.LTC128B.128 [R25+0x28400], desc[UR44][R2.64+0x80], !P5 ;  /* 0x284000800219efae */ /* 0x000fe6000e901d6c */
[----:B------:R-:W-:Y:S01]  /*ec70*/  @!P6 SHF.R.U32.HI R7, RZ, 0x3, R7 ;  /* 0x00000003ff07e819 */ /* 0x000fe20000011607 */
[----:B------:R-:W-:Y:S04]  /*ec80*/  @!P6 LDGSTS.E.BYPASS.LTC128B.128 [R25+0x2a400], desc[UR44][R2.64+0x100], !P4 ;  /* 0x2a4001000219efae */ /* 0x000fe8000e101d6c */
[----:B------:R-:W-:Y:S04]  /*ec90*/  @!P6 LDGSTS.E.BYPASS.LTC128B.128 [R25+0x2c400], desc[UR44][R2.64+0x180], !P3 ;  /* 0x2c4001800219efae */ /* 0x000fe8000d901d6c */
[----:B------:R-:W-:Y:S04]  /*eca0*/  @!P6 LDGSTS.E.BYPASS.LTC128B.128 [R25+0x2e400], desc[UR44][R2.64+0x200], !P2 ;  /* 0x2e4002000219efae */ /* 0x000fe8000d101d6c */
[----:B------:R-:W-:Y:S04]  /*ecb0*/  @!P6 LDGSTS.E.BYPASS.LTC128B.128 [R25+0x30400], desc[UR44][R2.64+0x280], !P1 ;  /* 0x304002800219efae */ /* 0x000fe8000c901d6c */
[----:B------:R-:W-:Y:S01]  /*ecc0*/  @!P6 LDGSTS.E.BYPASS.LTC128B.128 [R25+0x32400], desc[UR44][R2.64+0x300], P0 ;  /* 0x324003000219efae */ /* 0x000fe20008101d6c */
[----:B------:R-:W-:-:S03]  /*ecd0*/  @!P6 ISETP.NE.U32.AND P0, PT, R7, RZ, PT ;  /* 0x000000ff0700e20c */ /* 0x000fc60003f05070 */
[----:B------:R-:W-:Y:S10]  /*ece0*/  SHFL.IDX PT, R7, R6, 0x1, 0x181f ;  /* 0x00381f0006077f89 */ /* 0x000ff400000e0000 */
[----:B------:R0:W-:Y:S01]  /*ecf0*/  @!P6 LDGSTS.E.BYPASS.LTC128B.128 [R25+0x34400], desc[UR44][R2.64+0x380], P0 ;  /* 0x344003800219efae */ /* 0x0001e20008101d6c */
[----:B------:R-:W-:-:S03]  /*ed00*/  LOP3.LUT P6, RZ, R22, 0x800000, RZ, 0xc0, !PT ;  /* 0x0080000016ff7812 */ /* 0x000fc600078cc0ff */
[----:B0-----:R-:W0:Y:S10]  /*ed10*/  SHFL.IDX PT, R2, R0, 0x1, 0x181f ;  /* 0x00381f0000027f89 */ /* 0x001e3400000e0000 */
[----:B0-----:R-:W-:-:S04]  /*ed20*/  @!P6 LEA R2, P0, R8, R2, 0x1 ;  /* 0x000000020802e211 */ /* 0x001fc800078008ff */
[----:B------:R-:W-:Y:S02]  /*ed30*/  @!P6 IADD3.X R3, RZ, R7, RZ, P0, !PT ;  /* 0x00000007ff03e210 */ /* 0x000fe400007fe4ff */
[----:B------:R-:W-:Y:S02]  /*ed40*/  LOP3.LUT P0, RZ, R22, 0x800, RZ, 0xc0, !PT ;  /* 0x0000080016ff7812 */ /* 0x000fe4000780c0ff */
[----:B------:R-:W-:-:S04]  /*ed50*/  @!P6 LOP3.LUT R7, R4, 0x40, RZ, 0xc0, !PT ;  /* 0x000000400407e812 */ /* 0x000fc800078ec0ff */
[----:B------:R-:W-:-:S07]  /*ed60*/  @!P6 SHF.R.U32.HI R7, RZ, 0x2, R7 ;  /* 0x00000002ff07e819 */ /* 0x000fce0000011607 */
        /* <DEDUP_REMOVED lines=11> */
[----:B------:R-:W-:Y:S04]  /*ee20*/  SHFL.IDX PT, R7, R6, 0x2, 0x181f ;  /* 0x00581f0006077f89 */ /* 0x000fe800000e0000 */
[----:B------:R-:W-:Y:S06]  /*ee30*/  SHFL.IDX PT, R6, R6, 0x3, 0x181f ;  /* 0x00781f0006067f89 */ /* 0x000fec00000e0000 */
[----:B------:R0:W-:Y:S01]  /*ee40*/  @!P6 LDGSTS.E.BYPASS.LTC128B.128 [R25+0x34c00], desc[UR44][R2.64+0x380], P0 ;  /* 0x34c003800219efae */ /* 0x0001e20008101d6c */
[----:B------:R-:W-:-:S03]  /*ee50*/  LOP3.LUT P6, RZ, R22, 0x400000, RZ, 0xc0, !PT ;  /* 0x0040000016ff7812 */ /* 0x000fc600078cc0ff */
[----:B0-----:R-:W0:Y:S04]  /*ee60*/  SHFL.IDX PT, R2, R0, 0x2, 0x181f ;  /* 0x00581f0000027f89 */ /* 0x001e2800000e0000 */
[----:B------:R-:W1:Y:S06]  /*ee70*/  SHFL.IDX PT, R0, R0, 0x3, 0x181f ;  /* 0x00781f0000007f89 */ /* 0x000e6c00000e0000 */
[----:B0-----:R-:W-:-:S05]  /*ee80*/  @!P6 LEA R2, P0, R8, R2, 0x1 ;  /* 0x000000020802e211 */ /* 0x001fca00078008ff */
[----:B------:R-:W-:Y:S01]  /*ee90*/  @!P6 IMAD.X R3, RZ, RZ, R7, P0 ;  /* 0x000000ffff03e224 */ /* 0x000fe200000e0607 */
[----:B------:R-:W-:Y:S02]  /*eea0*/  LOP3.LUT P0, RZ, R22, 0x800, RZ, 0xc0, !PT ;  /* 0x0000080016ff7812 */ /* 0x000fe4000780c0ff */
[----:B------:R-:W-:-:S04]  /*eeb0*/  @!P6 LOP3.LUT R7, R4, 0x40, RZ, 0xc0, !PT ;  /* 0x000000400407e812 */ /* 0x000fc800078ec0ff */
[----:B------:R-:W-:-:S07]  /*eec0*/  @!P6 SHF.R.U32.HI R7, RZ, 0x2, R7 ;  /* 0x00000002ff07e819 */ /* 0x000fce0000011607 */
[----:B------:R0:W-:Y:S01]  /*eed0*/  @!P6 LDGSTS.E.BYPASS.LTC128B.128 [R25+0x27400], desc[UR44][R2.64], !P0 ;  /* 0x274000000219efae */ /* 0x0001e2000c101d6c */
[----:B------:R-:W-:Y:S02]  /*eee0*/  @!P6 ISETP.NE.U32.AND P0, PT, R7, RZ, PT ;  /* 0x000000ff0700e20c */ /* 0x000fe40003f05070 */
[----:B------:R-:W-:Y:S01]  /*eef0*/  @!P6 LOP3.LUT R7, R5, 0x80, RZ, 0xc0, !PT ;  /* 0x000000800507e812 */ /* 0x000fe200078ec0ff */
[----:B------:R0:W-:Y:S03]  /*ef00*/  @!P6 LDGSTS.E.BYPASS.LTC128B.128 [R25+0x29400], desc[UR44][R2.64+0x80], !P5 ;  /* 0x294000800219efae */ /* 0x0001e6000e901d6c */
[----:B------:R-:W-:Y:S01]  /*ef10*/  @!P6 SHF.R.U32.HI R7, RZ, 0x3, R7 ;  /* 0x00000003ff07e819 */ /* 0x000fe20000011607 */
[----:B------:R0:W-:Y:S04]  /*ef20*/  @!P6 LDGSTS.E.BYPASS.LTC128B.128 [R25+0x2b400], desc[UR44][R2.64+0x100], !P4 ;  /* 0x2b4001000219efae */ /* 0x0001e8000e101d6c */
[----:B------:R0:W-:Y:S04]  /*ef30*/  @!P6 LDGSTS.E.BYPASS.LTC128B.128 [R25+0x2d400], desc[UR44][R2.64+0x180], !P3 ;  /* 0x2d4001800219efae */ /* 0x0001e8000d901d6c */
[----:B------:R0:W-:Y:S04]  /*ef40*/  @!P6 LDGSTS.E.BYPASS.LTC128B.128 [R25+0x2f400], desc[UR44][R2.64+0x200], !P2 ;  /* 0x2f4002000219efae */ /* 0x0001e8000d101d6c */
[----:B------:R0:W-:Y:S04]  /*ef50*/  @!P6 LDGSTS.E.BYPASS.LTC128B.128 [R25+0x31400], desc[UR44][R2.64+0x280], !P1 ;  /* 0x314002800219efae */ /* 0x0001e8000c901d6c */
[----:B------:R0:W-:Y:S01]  /*ef60*/  @!P6 LDGSTS.E.BYPASS.LTC128B.128 [R25+0x33400], desc[UR44][R2.64+0x300], P0 ;  /* 0x334003000219efae */ /* 0x0001e20008101d6c */
[----:B------:R-:W-:-:S13]  /*ef70*/  @!P6 ISETP.NE.U32.AND P0, PT, R7, RZ, PT ;  /* 0x000000ff0700e20c */ /* 0x000fda0003f05070 */
[----:B-1----:R0:W-:Y:S02]  /*ef80*/  @!P6 LDGSTS.E.BYPASS.LTC128B.128 [R25+0x35400], desc[UR44][R2.64+0x380], P0 ;  /* 0x354003800219efae */ /* 0x0021e40008101d6c */
.L_x_1154:
[----:B------:R-:W-:Y:S01]  /*ef90*/  LOP3.LUT P0, RZ, R22, 0x10000, RZ, 0xc0, !PT ;  /* 0x0001000016ff7812 */ /* 0x000fe2000780c0ff */
[----:B------:R-:W-:-:S12]  /*efa0*/  BSSY B0, `(.L_x_1065) ;  /* 0x0000016000007945 */ /* 0x000fd80003800000 */
[----:B------:R-:W-:Y:S05]  /*efb0*/  @P0 BRA `(.L_x_1066) ;  /* 0x0000000000500947 */ /* 0x000fea0003800000 */
[----:B------:R-:W-:Y:S02]  /*efc0*/  LOP3.LUT R4, R4, 0x40, RZ, 0xc0, !PT ;  /* 0x0000004004047812 */ /* 0x000fe400078ec0ff */
[----:B------:R-:W-:Y:S02]  /*efd0*/  LOP3.LUT P6, RZ, R22, 0x800, RZ, 0xc0, !PT ;  /* 0x0000080016ff7812 */ /* 0x000fe400078cc0ff */
[----:B0-----:R-:W-:Y:S02]  /*efe0*/  LEA R2, P0, R8, R0, 0x1 ;  /* 0x0000000008027211 */ /* 0x001fe400078008ff */
[----:B------:R-:W-:Y:S02]  /*eff0*/  SHF.R.U32.HI R4, RZ, 0x2, R4 ;  /* 0x00000002ff047819 */ /* 0x000fe40000011604 */
[----:B------:R-:W-:Y:S01]  /*f000*/  LOP3.LUT R5, R5, 0x80, RZ, 0xc0, !PT ;  /* 0x0000008005057812 */ /* 0x000fe200078ec0ff */
[----:B------:R-:W-:Y:S01]  /*f010*/  IMAD.X R3, RZ, RZ, R6, P0 ;  /* 0x000000ffff037224 */ /* 0x000fe200000e0606 */
[----:B------:R-:W-:-:S02]  /*f020*/  ISETP.NE.U32.AND P0, PT, R4, RZ, PT ;  /* 0x000000ff0400720c */ /* 0x000fc40003f05070 */
[----:B------:R-:W-:-:S03]  /*f030*/  SHF.R.U32.HI R5, RZ, 0x3, R5 ;  /* 0x00000003ff057819 */ /* 0x000fc60000011605 */
[----:B------:R-:W-:Y:S01]  /*f040*/  @!PT LDS RZ, [RZ] ;  /* 0x00000000fffff984 */ /* 0x000fe20000000800 */
[----:B------:R-:W-:Y:S01]  /*f050*/  @!PT LDS RZ, [RZ] ;  /* 0x00000000fffff984 */ /* 0x000fe20000000800 */
[----:B------:R-:W-:Y:S01]  /*f060*/  @!PT LDS RZ, [RZ] ;  /* 0x00000000fffff984 */ /* 0x000fe20000000800 */
[----:B------:R1:W-:Y:S04]  /*f070*/  LDGSTS.E.BYPASS.LTC128B.128 [R25+0x27c00], desc[UR44][R2.64], !P6 ;  /* 0x27c0000002197fae */ /* 0x0003e8000f101d6c */
[----:B------:R1:W-:Y:S04]  /*f080*/  LDGSTS.E.BYPASS.LTC128B.128 [R25+0x29c00], desc[UR44][R2.64+0x80], !P5 ;  /* 0x29c0008002197fae */ /* 0x0003e8000e901d6c */
[----:B------:R1:W-:Y:S04]  /*f090*/  LDGSTS.E.BYPASS.LTC128B.128 [R25+0x2bc00], desc[UR44][R2.64+0x100], !P4 ;  /* 0x2bc0010002197fae */ /* 0x0003e8000e101d6c */
[----:B------:R1:W-:Y:S04]  /*f0a0*/  LDGSTS.E.BYPASS.LTC128B.128 [R25+0x2dc00], desc[UR44][R2.64+0x180], !P3 ;  /* 0x2dc0018002197fae */ /* 0x0003e8000d901d6c */
[----:B------:R1:W-:Y:S04]  /*f0b0*/  LDGSTS.E.BYPASS.LTC128B.128 [R25+0x2fc00], desc[UR44][R2.64+0x200], !P2 ;  /* 0x2fc0020002197fae */ /* 0x0003e8000d101d6c */
[----:B------:R1:W-:Y:S04]  /*f0c0*/  LDGSTS.E.BYPASS.LTC128B.128 [R25+0x31c00], desc[UR44][R2.64+0x280], !P1 ;  /* 0x31c0028002197fae */ /* 0x0003e8000c901d6c */
[----:B------:R1:W-:Y:S01]  /*f0d0*/  LDGSTS.E.BYPASS.LTC128B.128 [R25+0x33c00], desc[UR44][R2.64+0x300], P0 ;  /* 0x33c0030002197fae */ /* 0x0003e20008101d6c */
[----:B------:R-:W-:-:S13]  /*f0e0*/  ISETP.NE.U32.AND P0, PT, R5, RZ, PT ;  /* 0x000000ff0500720c */ /* 0x000fda0003f05070 */
[----:B------:R1:W-:Y:S02]  /*f0f0*/  LDGSTS.E.BYPASS.LTC128B.128 [R25+0x35c00], desc[UR44][R2.64+0x380], P0 ;  /* 0x35c0038002197fae */ /* 0x0003e40008101d6c */
.L_x_1066:
[----:B------:R-:W-:Y:S05]  /*f100*/  BSYNC B0 ;  /* 0x0000000000007941 */ /* 0x000fea0003800000 */
.L_x_1065:
[----:B------:R-:W-:Y:S01]  /*f110*/  NOP ;  /* 0x0000000000007918 */ /* 0x000fe20000000000 */
[----:B------:R-:W-:-:S13]  /*f120*/  PLOP3.LUT P0, PT, PT, PT, PT, 0x80, 0x0 ;  /* 0x000000000000781c */ /* 0x000fda0003f0f070 */
.L_x_1067:
[----:B------:R-:W-:Y:S02]  /*f130*/  PLOP3.LUT P1, PT, P1, P0, PT, 0xa2, 0x0 ;  /* 0x000000000000781c */ /* 0x000fe40000f21472 */
[----:B------:R-:W-:-:S08]  /*f140*/  @P0 R2UR P1, UR4, R23 ;  /* 0x00000000170402ca */ /* 0x000fd00000020000 */
[----:B------:R-:W-:-:S05]  /*f150*/  @P0 PLOP3.LUT P0, PT, P1, PT, PT, 0x80, 0x0 ;  /* 0x000000000000081c */ /* 0x000fca0000f0f070 */
[----:B------:R-:W-:Y:S01]  /*f160*/  @!P1 SYNCS.ARRIVE.TRANS64.RED.A0T1 RZ, [UR4+0x38810], RZ ;  /* 0x038810ffffff99a7 */ /* 0x000fe20008200404 */
[----:B------:R-:W-:Y:S07]  /*f170*/  @!P1 ARRIVES.LDGSTSBAR.64.TRANSCNT [UR4+0x38810] ;  /* 0x03881000ff0099b0 */ /* 0x000fee0008000a84 */
[----:B------:R-:W-:Y:S05]  /*f180*/  @P0 BRA.U.ANY `(.L_x_1067) ;  /* 0xfffffffd00e80947 */ /* 0x000fea000393ffff */
[----:B01----:R-:W2:Y:S02]  /*f190*/  LDL.LU R2, [R1+0x20] ;  /* 0x0000200001027983 */ /* 0x003ea40000300800 */
        /* <DEDUP_REMOVED lines=11> */
.L_x_1155:
[----:B------:R-:W-:Y:S05]  /*f250*/  BSYNC B0 ;  /* 0x0000000000007941 */ /* 0x000fea0003800000 */
.L_x_1068:
[----:B------:R-:W-:-:S05]  /*f260*/  IMAD.U32 R2, RZ, RZ, UR36 ;  /* 0x00000024ff027e24 */ /* 0x000fca000f8e00ff */
[----:B------:R-:W-:-:S13]  /*f270*/  ISETP.NE.AND P0, PT, R2, 0x3, PT ;  /* 0x000000030200780c */ /* 0x000fda0003f05270 */
[----:B------:R-:W-:Y:S05]  /*f280*/  @!P0 BRA `(.L_x_1070) ;  /* 0x0000000000048947 */ /* 0x000fea0003800000 */
[----:B------:R-:W-:Y:S01]  /*f290*/  BPT.TRAP 0x1 ;  /* 0x000000040000795c */ /* 0x000fe20000300000 */
.L_x_1070:
[----:B0-----:R-:W-:Y:S01]  /*f2a0*/  SHF.L.U32 R0, R26, 0x1f, RZ ;  /* 0x0000001f1a007819 */ /* 0x001fe200000006ff */
[----:B------:R-:W-:Y:S03]  /*f2b0*/  BSSY B0, `(.L_x_1071) ;  /* 0x0000003000007945 */ /* 0x000fe60003800000 */
[----:B------:R-:W0:Y:S02]  /*f2c0*/  SYNCS.PHASECHK.TRANS64.TRYWAIT P0, [R30+URZ+0x38860], R0 ;  /* 0x038860001e0075a7 */ /* 0x000e24000800017f */
[----:B0-----:R-:W-:Y:S05]  /*f2d0*/  @!P0 BRA `(.L_x_1072) ;  /* 0x0000004000688947 */ /* 0x001fea0003800000 */
.L_x_1156:
[----:B------:R-:W-:Y:S05]  /*f2e0*/  BSYNC B0 ;  /* 0x0000000000007941 */ /* 0x000fea0003800000 */
.L_x_1071:
        /* <DEDUP_REMOVED lines=24> */
[----:B------:R-:W0:Y:S01]  /*f470*/  S2R R3, SR_TID.X ;  /* 0x0000000000037919 */ /* 0x000e220000002100 */
[----:B------:R-:W-:Y:S01]  /*f480*/  IMAD R5, R5, 0x2, R23 ;  /* 0x0000000205057824 */ /* 0x000fe200078e0217 */
[C---:B------:R-:W-:Y:S01]  /*f490*/  LOP3.LUT P5, RZ, R31.reuse, 0x2, RZ, 0xc0, !PT ;  /* 0x000000021fff7812 */ /* 0x040fe200078ac0ff */
[----:B------:R-:W1:Y:S01]  /*f4a0*/  SHFL.IDX PT, R2, R4, RZ, 0x181f ;  /* 0x00181fff04027589 */ /* 0x000e6200000e0000 */
[C---:B------:R-:W-:Y:S02]  /*f4b0*/  LOP3.LUT P4, RZ, R31.reuse, 0x4, RZ, 0xc0, !PT ;  /* 0x000000041fff7812 */ /* 0x040fe4000788c0ff */
[C---:B------:R-:W-:Y:S02]  /*f4c0*/  LOP3.LUT P3, RZ, R31.reuse, 0x8, RZ, 0xc0, !PT ;  /* 0x000000081fff7812 */ /* 0x040fe4000786c0ff */
[----:B------:R-:W-:Y:S02]  /*f4d0*/  LOP3.LUT P2, RZ, R31, 0x10, RZ, 0xc0, !PT ;  /* 0x000000101fff7812 */ /* 0x000fe4000784c0ff */
[----:B------:R-:W-:Y:S01]  /*f4e0*/  LOP3.LUT R22, R22, 0xffffffbf, RZ, 0xc0, !PT ;  /* 0xffffffbf16167812 */ /* 0x000fe200078ec0ff */
[----:B0-----:R-:W-:-:S02]  /*f4f0*/  IMAD.SHL.U32 R7, R3, 0x8, RZ ;  /* 0x0000000803077824 */ /* 0x001fc400078e00ff */
[----:B------:R-:W0:Y:S03]  /*f500*/  SHFL.IDX PT, R3, R6, RZ, 0x181f ;  /* 0x00181fff06037589 */ /* 0x000e2600000e0000 */
[----:B------:R-:W-:-:S05]  /*f510*/  LOP3.LUT R7, R7, 0x38, RZ, 0xc0, !PT ;  /* 0x0000003807077812 */ /* 0x000fca00078ec0ff */
[----:B------:R-:W-:Y:S01]  /*f520*/  IMAD.SHL.U32 R0, R7, 0x2, RZ ;  /* 0x0000000207007824 */ /* 0x000fe200078e00ff */
[----:B------:R-:W-:-:S04]  /*f530*/  LOP3.LUT R7, R31, 0x1, RZ, 0xc0, !PT ;  /* 0x000000011f077812 */ /* 0x000fc800078ec0ff */
[----:B-1----:R-:W-:Y:S02]  /*f540*/  IADD3 R2, P0, R2, R0, RZ ;  /* 0x0000000002027210 */ /* 0x002fe40007f1e0ff */
[----:B------:R-:W-:Y:S02]  /*f550*/  ISETP.NE.U32.AND P1, PT, R7, 0x1, PT ;  /* 0x000000010700780c */ /* 0x000fe40003f25070 */
[----:B------:R-:W-:Y:S01]  /*f560*/  PRMT R7, R31, 0x8880, RZ ;  /* 0x000088801f077816 */ /* 0x000fe200000000ff */
[----:B0-----:R-:W-:Y:S01]  /*f570*/  IMAD.X R3, RZ, RZ, R3, P0 ;  /* 0x000000ffff037224 */ /* 0x001fe200000e0603 */
[----:B------:R-:W-:-:S09]  /*f580*/  ISETP.LT.OR P0, PT, R27, 0x1, P1 ;  /* 0x000000011b00780c */ /* 0x000fd20000f01670 */
[----:B------:R-:W-:Y:S02]  /*f590*/  @P1 LOP3.LUT R22, R22, 0x40, RZ, 0xfc, !PT ;  /* 0x0000004016161812 */ /* 0x000fe400078efcff */
[----:B------:R-:W-:Y:S02]  /*f5a0*/  LOP3.LUT P1, RZ, R31, 0x20, RZ, 0xc0, !PT ;  /* 0x000000201fff7812 */ /* 0x000fe4000782c0ff */
[----:B------:R-:W-:Y:S01]  /*f5b0*/  LOP3.LUT R22, R22, 0xffffff7f, RZ, 0xc0, !PT ;  /* 0xffffff7f16167812 */ /* 0x000fe200078ec0ff */
        /* <DEDUP_REMOVED lines=65> */
.L_x_1166:
        /* <DEDUP_REMOVED lines=34> */
.L_x_1074:
        /* <DEDUP_REMOVED lines=11> */
.L_x_1075:
[----:B------:R-:W2:Y:S01]  /*fca0*/  LDL.LU R2, [R1+0x4] ;  /* 0x0000040001027983 */ /* 0x000ea20000300800 */
[----:B------:R1:W-:Y:S01]  /*fcb0*/  SYNCS.ARRIVE.TRANS64.A1T0 RZ, [R30+URZ+0x38850], RZ ;  /* 0x038850ff1eff79a7 */ /* 0x0003e2000810003f */
[----:B------:R-:W-:Y:S01]  /*fcc0*/  BSSY B0, `(.L_x_1076) ;  /* 0x00000f8000007945 */ /* 0x000fe20003800000 */
[----:B--2---:R-:W-:-:S13]  /*fcd0*/  ISETP.GE.AND P0, PT, R2, 0x41, PT ;  /* 0x000000410200780c */ /* 0x004fda0003f06270 */
[----:B-1----:R-:W-:Y:S05]  /*fce0*/  @!P0 BRA `(.L_x_1077) ;  /* 0x0000000c00d48947 */ /* 0x002fea0003800000 */
[----:B------:R-:W2:Y:S04]  /*fcf0*/  LDL.LU R2, [R1+0x24] ;  /* 0x0000240001027983 */ /* 0x000ea80000300800 */
[----:B------:R-:W3:Y:S01]  /*fd00*/  LDL.LU R3, [R1+0x28] ;  /* 0x0000280001037983 */ /* 0x000ee20000300800 */
[----:B------:R-:W-:-:S04]  /*fd10*/  LOP3.LUT R30, R31, 0x80, RZ, 0xc0, !PT ;  /* 0x000000801f1e7812 */ /* 0x000fc800078ec0ff */
[----:B------:R-:W-:Y:S02]  /*fd20*/  SHF.R.U32.HI R30, RZ, 0x3, R30 ;  /* 0x00000003ff1e7819 */ /* 0x000fe4000001161e */
[----:B--2---:R-:W-:Y:S01]  /*fd30*/  LOP3.LUT R2, R2, 0x40, RZ, 0xc0, !PT ;  /* 0x0000004002027812 */ /* 0x004fe200078ec0ff */
[----:B---3--:R-:W-:-:S03]  /*fd40*/  VIADD R7, R3, 0xfffffffe ;  /* 0xfffffffe03077836 */ /* 0x008fc60000000000 */
[----:B------:R-:W-:-:S07]  /*fd50*/  SHF.R.U32.HI R31, RZ, 0x2, R2 ;  /* 0x00000002ff1f7819 */ /* 0x000fce0000011602 */
.L_x_1090:
[----:B-1----:R-:W1:Y:S01]  /*fd60*/  S2R R2, SR_TID.X ;  /* 0x0000000000027919 */ /* 0x002e620000002100 */
[----:B0-----:R-:W0:Y:S01]  /*fd70*/  LDC R4, c[0x0][0x430] ;  /* 0x00010c00ff047b82 */ /* 0x001e220000000800 */
[----:B--23--:R-:W-:Y:S01]  /*fd80*/  IMAD R6, R7, 0x40, R32 ;  /* 0x0000004007067824 */ /* 0x00cfe200078e0220 */
[----:B------:R-:W-:Y:S05]  /*fd90*/  YIELD ;  /* 0x0000000000007946 */ /* 0x000fea0003800000 */
[----:B------:R-:W2:Y:S01]  /*fda0*/  S2R R3, SR_TID.X ;  /* 0x0000000000037919 */ /* 0x000ea20000002100 */
[----:B------:R-:W-:Y:S01]  /*fdb0*/  IMAD.U32 R11, RZ, RZ, UR36 ;  /* 0x00000024ff0b7e24 */ /* 0x000fe2000f8e00ff */
[----:B------:R-:W-:Y:S01]  /*fdc0*/  ULDC UR4, c[0x0][0x430] ;  /* 0x00010c0000047ab9 */ /* 0x000fe20000000800 */
[----:B------:R-:W-:Y:S01]  /*fdd0*/  VIADD R24, R24, 0x1 ;  /* 0x0000000118187836 */ /* 0x000fe20000000000 */
[----:B0-----:R-:W-:-:S02]  /*fde0*/  ISETP.NE.AND P0, PT, R4, 0x1, PT ;  /* 0x000000010400780c */ /* 0x001fc40003f05270 */
[----:B-1----:R-:W-:-:S04]  /*fdf0*/  LOP3.LUT R2, R2, 0x7f, RZ, 0xc0, !PT ;  /* 0x0000007f02027812 */ /* 0x002fc800078ec0ff */
[----:B------:R-:W-:Y:S01]  /*fe00*/  SHF.R.U32.HI R2, RZ, 0x3, R2 ;  /* 0x00000003ff027819 */ /* 0x000fe20000011602 */
[----:B--2---:R-:W-:-:S06]  /*fe10*/  IMAD.SHL.U32 R4, R3, 0x10, RZ ;  /* 0x0000001003047824 */ /* 0x004fcc00078e00ff */
[----:B------:R-:W0:Y:S01]  /*fe20*/  @P0 LDC R3, c[0x0][0x434] ;  /* 0x00010d00ff030b82 */ /* 0x000e220000000800 */
[----:B------:R-:W-:-:S04]  /*fe30*/  LOP3.LUT R4, R2, 0x70, R4, 0xf8, !PT ;  /* 0x0000007002047812 */ /* 0x000fc800078ef804 */
[----:B------:R-:W-:-:S03]  /*fe40*/  ISETP.GT.U32.AND P1, PT, R4, 0x3f, PT ;  /* 0x0000003f0400780c */ /* 0x000fc60003f24070 */
[----:B------:R-:W1:Y:S01]  /*fe50*/  @P0 LDC R2, c[0x0][0x438] ;  /* 0x00010e00ff020b82 */ /* 0x000e620000000800 */
[----:B------:R-:W-:-:S04]  /*fe60*/  IMAD.IADD R6, R4, 0x1, R6 ;  /* 0x0000000104067824 */ /* 0x000fc800078e0206 */
[----:B------:R-:W-:-:S05]  /*fe70*/  IMAD.MOV.U32 R10, RZ, RZ, R6 ;  /* 0x000000ffff0a7224 */ /* 0x000fca00078e0006 */
[----:B------:R-:W2:Y:S01]  /*fe80*/  @!P1 LDC.64 R4, c[0x0][0x428] ;  /* 0x00010a00ff049b82 */ /* 0x000ea20000000a00 */
[----:B0-----:R-:W-:-:S07]  /*fe90*/  @P0 IMAD.HI.U32 R3, R6, R3, RZ ;  /* 0x0000000306030227 */ /* 0x001fce00078e00ff */
[----:B------:R-:W0:Y:S01]  /*fea0*/  @!P1 LDC.64 R8, c[0x0][0x418] ;  /* 0x00010600ff089b82 */ /* 0x000e220000000a00 */
[----:B-1----:R-:W-:-:S04]  /*feb0*/  @P0 SHF.R.U32.HI R10, RZ, R2, R3 ;  /* 0x00000002ff0a0219 */ /* 0x002fc80000011603 */
[--C-:B------:R-:W-:Y:S01]  /*fec0*/  @!P1 SHF.R.S32.HI R3, RZ, 0x1f, R10.reuse ;  /* 0x0000001fff039819 */ /* 0x100fe2000001140a */
[----:B------:R-:W-:-:S04]  /*fed0*/  @!P1 IMAD.MOV.U32 R2, RZ, RZ, R10 ;  /* 0x000000ffff029224 */ /* 0x000fc800078e000a */
[----:B--2---:R-:W-:-:S04]  /*fee0*/  @!P1 IMAD.WIDE.U32 R2, R29, R4, R2 ;  /* 0x000000041d029225 */ /* 0x004fc800078e0002 */
[----:B------:R-:W-:-:S04]  /*fef0*/  @!P1 IMAD R4, R33, R4, RZ ;  /* 0x0000000421049224 */ /* 0x000fc800078e02ff */
[----:B------:R-:W-:Y:S01]  /*ff00*/  @!P1 IMAD R5, R29, R5, R4 ;  /* 0x000000051d059224 */ /* 0x000fe200078e0204 */
[----:B0-----:R-:W-:Y:S01]  /*ff10*/  @!P1 LEA R8, P0, R2, R8, 0x2 ;  /* 0x0000000802089211 */ /* 0x001fe200078010ff */
        /* <DEDUP_REMOVED lines=16> */
.L_x_1078:
[----:B------:R-:W-:Y:S01]  /*10020*/  IMAD R6, R24, 0x8, R23 ;  /* 0x0000000818067824 */ /* 0x000fe200078e0217 */
[----:B------:R-:W-:Y:S01]  /*10030*/  SHF.L.U32 R17, R26, 0x1f, RZ ;  /* 0x0000001f1a117819 */ /* 0x000fe200000006ff */
[----:B------:R-:W-:Y:S01]  /*10040*/  BSSY B1, `(.L_x_1079) ;  /* 0x0000004000017945 */ /* 0x000fe20003800000 */
[----:B------:R-:W-:Y:S02]  /*10050*/  SHF.R.S32.HI R9, RZ, 0x1f, R5 ;  /* 0x0000001fff097819 */ /* 0x000fe40000011405 */
[----:B------:R-:W0:Y:S02]  /*10060*/  SYNCS.PHASECHK.TRANS64.TRYWAIT P0, [R6+URZ+0x38840], R17 ;  /* 0x03884011060075a7 */ /* 0x000e24000800017f */
[----:B0-----:R-:W-:Y:S05]  /*10070*/  @!P0 BRA `(.L_x_1080) ;  /* 0x0000003c003c8947 */ /* 0x001fea0003800000 */
.L_x_1167:
[----:B------:R-:W-:Y:S05]  /*10080*/  BSYNC B1 ;  /* 0x0000000000017941 */ /* 0x000fea0003800000 */
.L_x_1079:
        /* <DEDUP_REMOVED lines=42> */
.L_x_1177:
        /* <DEDUP_REMOVED lines=8> */
.L_x_1082:
[----:B------:R-:W-:Y:S02]  /*103b0*/  PLOP3.LUT P1, PT, P1, P0, PT, 0xa2, 0x0 ;  /* 0x000000000000781c */ /* 0x000fe40000f21472 */
[----:B------:R-:W-:-:S08]  /*103c0*/  @P0 R2UR P1, UR4, R6 ;  /* 0x00000000060402ca */ /* 0x000fd00000020000 */
[----:B------:R-:W-:-:S05]  /*103d0*/  @P0 PLOP3.LUT P0, PT, P1, PT, PT, 0x80, 0x0 ;  /* 0x000000000000081c */ /* 0x000fca0000f0f070 */
[----:B------:R-:W-:Y:S01]  /*103e0*/  @!P1 SYNCS.ARRIVE.TRANS64.RED.A0T1 RZ, [UR4+0x38830], RZ ;  /* 0x038830ffffff99a7 */ /* 0x000fe20008200404 */
[----:B------:R-:W-:Y:S07]  /*103f0*/  @!P1 ARRIVES.LDGSTSBAR.64.TRANSCNT [UR4+0x38830] ;  /* 0x03883000ff0099b0 */ /* 0x000fee0008000a84 */
[----:B------:R-:W-:Y:S05]  /*10400*/  @P0 BRA.U.ANY `(.L_x_1082) ;  /* 0xfffffffd00e80947 */ /* 0x000fea000393ffff */
[----:B------:R-:W-:Y:S01]  /*10410*/  NOP ;  /* 0x0000000000007918 */ /* 0x000fe20000000000 */
[----:B--2---:R-:W-:-:S05]  /*10420*/  IMAD.U32 R2, RZ, RZ, UR36 ;  /* 0x00000024ff027e24 */ /* 0x004fca000f8e00ff */
[----:B------:R-:W-:-:S13]  /*10430*/  ISETP.NE.AND P2, PT, R2, 0x3, PT ;  /* 0x000000030200780c */ /* 0x000fda0003f45270 */
[----:B------:R-:W-:Y:S05]  /*10440*/  @!P2 BRA `(.L_x_1083) ;  /* 0x000000000004a947 */ /* 0x000fea0003800000 */
[----:B------:R-:W-:Y:S01]  /*10450*/  BPT.TRAP 0x1 ;  /* 0x000000040000795c */ /* 0x000fe20000300000 */
.L_x_1083:
[----:B------:R2:W-:Y:S01]  /*10460*/  SYNCS.ARRIVE.TRANS64.A1T0 RZ, [R6+URZ+0x38830], RZ ;  /* 0x038830ff06ff79a7 */ /* 0x0005e2000810003f */
[----:B------:R-:W-:Y:S05]  /*10470*/  @!P2 BRA `(.L_x_1084) ;  /* 0x000000000004a947 */ /* 0x000fea0003800000 */
[----:B------:R-:W-:Y:S01]  /*10480*/  BPT.TRAP 0x1 ;  /* 0x000000040000795c */ /* 0x000fe20000300000 */
.L_x_1084:
[----:B------:R-:W3:Y:S01]  /*10490*/  SYNCS.PHASECHK.TRANS64.TRYWAIT P0, [R6+URZ+0x38860], R17 ;  /* 0x03886011060075a7 */ /* 0x000ee2000800017f */
[----:B------:R-:W-:Y:S04]  /*104a0*/  BSSY B1, `(.L_x_1085) ;  /* 0x0000002000017945 */ /* 0x000fe80003800000 */
[----:B---3--:R-:W-:Y:S05]  /*104b0*/  @!P0 BRA `(.L_x_1086) ;  /* 0x0000003c005c8947 */ /* 0x008fea0003800000 */
.L_x_1178:
[----:B------:R-:W-:Y:S05]  /*104c0*/  BSYNC B1 ;  /* 0x0000000000017941 */ /* 0x000fea0003800000 */
.L_x_1085:
        /* <DEDUP_REMOVED lines=81> */
.L_x_1188:
        /* <DEDUP_REMOVED lines=25> */
.L_x_1088:
        /* <DEDUP_REMOVED lines=11> */
.L_x_1089:
[----:B------:R3:W-:Y:S01]  /*10c20*/  SYNCS.ARRIVE.TRANS64.A1T0 RZ, [R6+URZ+0x38850], RZ ;  /* 0x038850ff06ff79a7 */ /* 0x0007e2000810003f */
[----:B------:R-:W-:Y:S05]  /*10c30*/  @P3 BRA `(.L_x_1090) ;  /* 0xfffffff000483947 */ /* 0x000fea000383ffff */
.L_x_1077:
[----:B------:R-:W-:Y:S05]  /*10c40*/  BSYNC B0 ;  /* 0x0000000000007941 */ /* 0x000fea0003800000 */
.L_x_1076:
        /* <DEDUP_REMOVED lines=21> */
.L_x_1092:
[----:B------:R-:W-:Y:S05]  /*10da0*/  BSYNC B0 ;  /* 0x0000000000007941 */ /* 0x000fea0003800000 */
.L_x_1091:
[----:B------:R-:W-:-:S07]  /*10db0*/  SEL R24, R24, RZ, P0 ;  /* 0x000000ff18187207 */ /* 0x000fce0000000000 */
.L_x_1045:
[----:B------:R-:W-:Y:S05]  /*10dc0*/  BSYNC B7 ;  /* 0x0000000000077941 */ /* 0x000fea0003800000 */
.L_x_1043:
        /* <DEDUP_REMOVED lines=11> */
.L_x_1093:
        /* <DEDUP_REMOVED lines=8> */
[----:B------:R-:W0:Y:S02]  /*10f00*/  @!P1 LDC.64 R2, c[0x0][0xd80] ;  /* 0x00036000ff029b82 */ /* 0x000e240000000a00 */
[----:B0-----:R-:W-:-:S06]  /*10f10*/  @!P1 IMAD.WIDE R2, R5, 0x4, R2 ;  /* 0x0000000405029825 */ /* 0x001fcc00078e0202 */
[----:B------:R-:W4:Y:S01]  /*10f20*/  @!P1 LDG.E R2, desc[UR44][R2.64] ;  /* 0x0000002c02029981 */ /* 0x000f22000c1e1900 */
[----:B------:R-:W-:Y:S01]  /*10f30*/  IMAD.MOV.U32 R5, RZ, RZ, RZ ;  /* 0x000000ffff057224 */ /* 0x000fe200078e00ff */
[C---:B------:R-:W-:Y:S02]  /*10f40*/  ISETP.GE.U32.AND P2, PT, R8.reuse, 0x2, PT ;  /* 0x000000020800780c */ /* 0x040fe40003f46070 */
[C---:B------:R-:W-:Y:S01]  /*10f50*/  ISETP.GE.U32.AND P3, PT, R8.reuse, 0x4, PT ;  /* 0x000000040800780c */ /* 0x040fe20003f66070 */
[----:B------:R-:W-:Y:S01]  /*10f60*/  SHFL.IDX PT, R0, R16, RZ, 0x1f ;  /* 0x00001fff10007589 */ /* 0x000fe200000e0000 */
[C---:B------:R-:W-:Y:S02]  /*10f70*/  ISETP.GE.U32.AND P4, PT, R8.reuse, 0x8, PT ;  /* 0x000000080800780c */ /* 0x040fe40003f86070 */
[C---:B------:R-:W-:Y:S01]  /*10f80*/  ISETP.GE.U32.AND P5, PT, R8.reuse, 0x10, PT ;  /* 0x000000100800780c */ /* 0x040fe20003fa6070 */
[----:B------:R-:W-:Y:S01]  /*10f90*/  SHFL.IDX PT, R4, R16, 0x1, 0x1f ;  /* 0x00201f0010047f89 */ /* 0x000fe200000e0000 */
        /* <DEDUP_REMOVED lines=17> */
[----:B------:R0:W2:Y:S02]  /*110b0*/  SHFL.IDX PT, R14, R2, 0x1f, 0x1f ;  /* 0x03e01f00020e7f89 */ /* 0x0000a400000e0000 */
.L_x_1198:
[----:B------:R-:W-:Y:S02]  /*110c0*/  ULDC UR4, c[0x0][0xd38] ;  /* 0x00034e0000047ab9 */ /* 0x000fe40000000800 */
[----:B------:R-:W-:-:S04]  /*110d0*/  IMAD.U32 R7, RZ, RZ, UR4 ;  /* 0x00000004ff077e24 */ /* 0x000fc8000f8e00ff */
[----:B--2---:R-:W-:-:S04]  /*110e0*/  IMAD R14, R14, R7, RZ ;  /* 0x000000070e0e7224 */ /* 0x004fc800078e02ff */
[----:B------:R-:W-:-:S05]  /*110f0*/  IMAD.IADD R9, R4, 0x1, R14 ;  /* 0x0000000104097824 */ /* 0x000fca00078e020e */
[----:B------:R-:W-:-:S13]  /*11100*/  ISETP.GT.AND P6, PT, R9, R0, PT ;  /* 0x000000000900720c */ /* 0x000fda0003fc4270 */
[----:B------:R-:W-:Y:S05]  /*11110*/  @P6 BRA `(.L_x_1096) ;  /* 0x00000000009c6947 */ /* 0x000fea0003800000 */
.L_x_1101:
        /* <DEDUP_REMOVED lines=14> */
.L_x_1099:
[----:B------:R-:W-:Y:S05]  /*11200*/  BSYNC B0 ;  /* 0x0000000000007941 */ /* 0x000fea0003800000 */
.L_x_1098:
        /* <DEDUP_REMOVED lines=18> */
.L_x_1206:
[----:B------:R-:W-:Y:S02]  /*11330*/  ULDC UR4, c[0x0][0xd38] ;  /* 0x00034e0000047ab9 */ /* 0x000fe40000000800 */
[----:B------:R-:W-:-:S04]  /*11340*/  IMAD.U32 R7, RZ, RZ, UR4 ;  /* 0x00000004ff077e24 */ /* 0x000fc8000f8e00ff */
[----:B--2---:R-:W-:-:S04]  /*11350*/  IMAD R14, R14, R7, RZ ;  /* 0x000000070e0e7224 */ /* 0x004fc800078e02ff */
[----:B------:R-:W-:-:S05]  /*11360*/  IMAD.IADD R9, R14, 0x1, R9 ;  /* 0x000000010e097824 */ /* 0x000fca00078e0209 */
[----:B------:R-:W-:-:S13]  /*11370*/  ISETP.GT.AND P6, PT, R9, R0, PT ;  /* 0x000000000900720c */ /* 0x000fda0003fc4270 */
[----:B------:R-:W-:Y:S05]  /*11380*/  @!P6 BRA `(.L_x_1101) ;  /* 0xfffffffc0064e947 */ /* 0x000fea000383ffff */
.L_x_1096:
        /* <DEDUP_REMOVED lines=8> */
.L_x_1210:
[----:B------:R-:W-:Y:S01]  /*11410*/  ISETP.NE.AND P0, PT, R3, RZ, PT ;  /* 0x000000ff0300720c */ /* 0x000fe20003f05270 */
[----:B------:R-:W-:-:S12]  /*11420*/  IMAD.MOV.U32 R14, RZ, RZ, RZ ;  /* 0x000000ffff0e7224 */ /* 0x000fd800078e00ff */
[----:B------:R-:W-:Y:S05]  /*11430*/  @!P0 BRA `(.L_x_1103) ;  /* 0x0000000000108947 */ /* 0x000fea0003800000 */
[----:B------:R-:W-:Y:S01]  /*11440*/  UMOV UR4, 0xffffffff ;  /* 0xffffffff00047882 */ /* 0x000fe20000000000 */
[----:B------:R-:W-:Y:S02]  /*11450*/  VIADD R12, R4, 0xffffffff ;  /* 0xffffffff040c7836 */ /* 0x000fe40000000000 */
[----:B------:R-:W-:Y:S05]  /*11460*/  BRA.DIV UR4, `(.L_x_1104) ;  /* 0x0000003e04887947 */ /* 0x000fea000b800000 */
[----:B------:R4:W0:Y:S02]  /*11470*/  SHFL.IDX PT, R14, R2, R12, 0x1f ;  /* 0x00001f0c020e7589 */ /* 0x00082400000e0000 */
.L_x_1103:
[----:B---3--:R-:W-:Y:S01]  /*11480*/  IABS R6, R5 ;  /* 0x0000000500067213 */ /* 0x008fe20000000000 */
[----:B0-----:R-:W-:Y:S02]  /*11490*/  IMAD R16, R14, R7, R16 ;  /* 0x000000070e107224 */ /* 0x001fe400078e0210 */
[----:B------:R-:W-:Y:S01]  /*114a0*/  IMAD.IADD R19, R4, 0x1, R19 ;  /* 0x0000000104137824 */ /* 0x000fe200078e0213 */
[----:B------:R-:W0:Y:S01]  /*114b0*/  I2F.RP R8, R6 ;  /* 0x0000000600087306 */ /* 0x000e220000209400 */
[----:B------:R-:W-:-:S05]  /*114c0*/  IMAD.IADD R10, R0, 0x1, -R16 ;  /* 0x00000001000a7824 */ /* 0x000fca00078e0a10 */
[----:B------:R-:W-:Y:S02]  /*114d0*/  IABS R0, R10 ;  /* 0x0000000a00007213 */ /* 0x000fe40000000000 */
[----:B0-----:R-:W4:Y:S02]  /*114e0*/  MUFU.RCP R8, R8 ;  /* 0x0000000800087308 */ /* 0x001f240000001000 */
[----:B----4-:R-:W-:-:S06]  /*114f0*/  VIADD R2, R8, 0xffffffe ;  /* 0x0ffffffe08027836 */ /* 0x010fcc0000000000 */
[----:B------:R0:W3:Y:S02]  /*11500*/  F2I.FTZ.U32.TRUNC.NTZ R3, R2 ;  /* 0x0000000200037305 */ /* 0x0000e4000021f000 */
[----:B0-----:R-:W-:Y:S02]  /*11510*/  IMAD.MOV.U32 R2, RZ, RZ, RZ ;  /* 0x000000ffff027224 */ /* 0x001fe400078e00ff */
[----:B---3--:R-:W-:-:S04]  /*11520*/  IMAD.MOV R7, RZ, RZ, -R3 ;  /* 0x000000ffff077224 */ /* 0x008fc800078e0a03 */
        /* <DEDUP_REMOVED lines=15> */
[----:B------:R-:W-:-:S04]  /*11620*/  @!P1 LOP3.LUT R3, RZ, R5, RZ, 0x33, !PT ;  /* 0x00000005ff039212 */ /* 0x000fc800078e33ff */
[----:B------:R-:W-:Y:S01]  /*11630*/  MOV R18, R3 ;  /* 0x0000000300127202 */ /* 0x000fe20000000f00 */
[----:B------:R-:W-:-:S04]  /*11640*/  IMAD.MOV R0, RZ, RZ, -R3 ;  /* 0x000000ffff007224 */ /* 0x000fc800078e0a03 */
[----:B------:R-:W-:Y:S01]  /*11650*/  IMAD R17, R5, R0, R10 ;  /* 0x0000000005117224 */ /* 0x000fe200078e020a */
[----:B------:R-:W-:Y:S06]  /*11660*/  BRA `(.L_x_1105) ;  /* 0x00000000001c7947 */ /* 0x000fec0003800000 */
.L_x_1097:
[----:B------:R-:W-:Y:S01]  /*11670*/  UMOV UR4, URZ ;  /* 0x0000003f00047c82 */ /* 0x000fe20008000000 */
[----:B------:R-:W-:Y:S01]  /*11680*/  UMOV UR5, URZ ;  /* 0x0000003f00057c82 */ /* 0x000fe20008000000 */
[----:B------:R-:W-:Y:S01]  /*11690*/  ULDC UR6, c[0x0][0xd3c] ;  /* 0x00034f0000067ab9 */ /* 0x000fe20000000800 */
[----:B------:R-:W-:Y:S02]  /*116a0*/  IMAD.MOV.U32 R16, RZ, RZ, R0 ;  /* 0x000000ffff107224 */ /* 0x000fe400078e0000 */
[----:B------:R-:W-:Y:S02]  /*116b0*/  IMAD.U32 R17, RZ, RZ, UR4 ;  /* 0x00000004ff117e24 */ /* 0x000fe4000f8e00ff */
[----:B------:R-:W-:Y:S02]  /*116c0*/  IMAD.U32 R18, RZ, RZ, UR5 ;  /* 0x00000005ff127e24 */ /* 0x000fe4000f8e00ff */
[----:B------:R-:W-:-:S07]  /*116d0*/  IMAD.U32 R19, RZ, RZ, UR6 ;  /* 0x00000006ff137e24 */ /* 0x000fce000f8e00ff */
.L_x_1105:
        /* <DEDUP_REMOVED lines=10> */
.L_x_1094:
[----:B------:R-:W-:Y:S02]  /*11780*/  ULDC UR4, c[0x0][0xd3c] ;  /* 0x00034f0000047ab9 */ /* 0x000fe40000000800 */
[----:B0-----:R-:W-:-:S13]  /*11790*/  ISETP.GE.AND P0, PT, R19, UR4, PT ;  /* 0x0000000413007c0c */ /* 0x001fda000bf06270 */
[----:B------:R-:W-:Y:S05]  /*117a0*/  @!P0 BRA `(.L_x_1106) ;  /* 0xffffffac00108947 */ /* 0x000fea000383ffff */
[----:B------:R-:W-:Y:S05]  /*117b0*/  BSYNC B8 ;  /* 0x0000000000087941 */ /* 0x000fea0003800000 */
.L_x_1039:
        /* <DEDUP_REMOVED lines=12> */
.L_x_1213:
[----:B------:R-:W-:Y:S05]  /*11880*/  BSYNC B0 ;  /* 0x0000000000007941 */ /* 0x000fea0003800000 */
.L_x_1107:
[----:B------:R-:W-:-:S03]  /*11890*/  UMOV UR4, 0xffffffff ;  /* 0xffffffff00047882 */ /* 0x000fc60000000000 */
[----:B------:R-:W-:Y:S05]  /*118a0*/  BRA.DIV UR4, `(.L_x_1109) ;  /* 0x0000003a04b07947 */ /* 0x000fea000b800000 */
[----:B0-----:R-:W0:Y:S02]  /*118b0*/  S2R R0, SR_TID.X ;  /* 0x0000000000007919 */ /* 0x001e240000002100 */
[----:B0-----:R-:W-:-:S04]  /*118c0*/  SHF.R.U32.HI R0, RZ, 0x5, R0 ;  /* 0x00000005ff007819 */ /* 0x001fc80000011600 */
[----:B------:R-:W-:-:S05]  /*118d0*/  LOP3.LUT R0, R0, 0x3, RZ, 0xc0, !PT ;  /* 0x0000000300007812 */ /* 0x000fca00078ec0ff */
[----:B------:R0:W1:Y:S02]  /*118e0*/  SHFL.IDX PT, R14, R0, RZ, 0x1f ;  /* 0x00001fff000e7589 */ /* 0x00006400000e0000 */
.L_x_1216:
[----:B-1----:R-:W-:Y:S01]  /*118f0*/  ISETP.NE.AND P0, PT, R14, RZ, PT ;  /* 0x000000ff0e00720c */ /* 0x002fe20003f05270 */
[----:B------:R-:W-:-:S12]  /*11900*/  BSSY B0, `(.L_x_1110) ;  /* 0x0000024000007945 */ /* 0x000fd80003800000 */
[----:B------:R-:W-:Y:S05]  /*11910*/  @P0 BRA `(.L_x_1111) ;  /* 0x0000000000880947 */ /* 0x000fea0003800000 */
[----:B------:R-:W-:-:S03]  /*11920*/  UMOV UR4, 0xffffffff ;  /* 0xffffffff00047882 */ /* 0x000fc60000000000 */
[----:B------:R-:W-:Y:S05]  /*11930*/  BRA.DIV UR4, `(.L_x_1112) ;  /* 0x0000003a04c07947 */ /* 0x000fea000b800000 */
[----:B------:R-:W-:-:S13]  /*11940*/  ELECT P6, URZ, PT ;  /* 0x00000000003f782f */ /* 0x000fda00038c0000 */
.L_x_1219:
[----:B------:R-:W-:Y:S05]  /*11950*/  @!P6 BRA `(.L_x_1111) ;  /* 0x000000000078e947 */ /* 0x000fea0003800000 */
[----:B------:R-:W-:-:S06]  /*11960*/  ULOP3.LUT UR4, UR38, 0x2, URZ, 0xfc, !UPT ;  /* 0x0000000226047892 */ /* 0x000fcc000f8efc3f */
[----:B0-----:R-:W-:-:S05]  /*11970*/  IMAD.U32 R0, RZ, RZ, UR4 ;  /* 0x00000004ff007e24 */ /* 0x001fca000f8e00ff */
[----:B------:R-:W-:-:S13]  /*11980*/  ISETP.NE.AND P0, PT, R0, 0x3, PT ;  /* 0x000000030000780c */ /* 0x000fda0003f05270 */
[----:B------:R-:W-:Y:S05]  /*11990*/  @!P0 BRA `(.L_x_1113) ;  /* 0x0000000000048947 */ /* 0x000fea0003800000 */
[----:B------:R-:W-:Y:S01]  /*119a0*/  BPT.TRAP 0x1 ;  /* 0x000000040000795c */ /* 0x000fe20000300000 */
.L_x_1113:
[----:B------:R-:W-:Y:S01]  /*119b0*/  IMAD R5, R24, 0x8, R7 ;  /* 0x0000000818057824 */ /* 0x000fe200078e0207 */
[----:B------:R-:W-:Y:S01]  /*119c0*/  SHF.L.U32 R0, R26, 0x1f, RZ ;  /* 0x0000001f1a007819 */ /* 0x000fe200000006ff */
[----:B------:R-:W-:-:S03]  /*119d0*/  VIADD R24, R24, 0x1 ;  /* 0x0000000118187836 */ /* 0x000fc60000000000 */
[----:B------:R-:W0:Y:S02]  /*119e0*/  SYNCS.PHASECHK.TRANS64.TRYWAIT P1, [R5+URZ+0x38840], R0 ;  /* 0x03884000050075a7 */ /* 0x000e24000802017f */
[----:B------:R-:W-:-:S04]  /*119f0*/  ISETP.NE.AND P2, PT, R24, 0x2, PT ;  /* 0x000000021800780c */ /* 0x000fc80003f45270 */
[----:B------:R-:W-:Y:S01]  /*11a00*/  SEL R3, RZ, 0x1, P2 ;  /* 0x00000001ff037807 */ /* 0x000fe20001000000 */
[----:B0-----:R-:W-:Y:S08]  /*11a10*/  @!P1 BRA `(.L_x_1114) ;  /* 0x0000003800a89947 */ /* 0x001ff00003800000 */
.L_x_1220:
[----:B------:R-:W-:Y:S02]  /*11a20*/  SEL R24, R24, RZ, P2 ;  /* 0x000000ff18187207 */ /* 0x000fe40001000000 */
[----:B------:R-:W-:Y:S01]  /*11a30*/  LOP3.LUT R2, R26, R3, RZ, 0x3c, !PT ;  /* 0x000000031a027212 */ /* 0x000fe200078e3cff */
[----:B------:R-:W-:Y:S06]  /*11a40*/  @!P0 BRA `(.L_x_1115) ;  /* 0x0000000000048947 */ /* 0x000fec0003800000 */
[----:B------:R-:W-:Y:S01]  /*11a50*/  BPT.TRAP 0x1 ;  /* 0x000000040000795c */ /* 0x000fe20000300000 */
.L_x_1115:
[----:B------:R-:W-:Y:S01]  /*11a60*/  IMAD R3, R24, 0x8, R7 ;  /* 0x0000000818037824 */ /* 0x000fe200078e0207 */
[----:B------:R-:W-:-:S04]  /*11a70*/  SHF.L.U32 R2, R2, 0x1f, RZ ;  /* 0x0000001f02027819 */ /* 0x000fc800000006ff */
[----:B------:R-:W1:Y:S02]  /*11a80*/  SYNCS.PHASECHK.TRANS64.TRYWAIT P1, [R3+URZ+0x38840], R2 ;  /* 0x03884002030075a7 */ /* 0x000e64000802017f */
[----:B-1----:R-:W-:Y:S05]  /*11a90*/  @!P1 BRA `(.L_x_1116) ;  /* 0x00000038009c9947 */ /* 0x002fea0003800000 */
.L_x_1221:
[----:B------:R-:W-:Y:S05]  /*11aa0*/  @!P0 BRA `(.L_x_1117) ;  /* 0x0000000000048947 */ /* 0x000fea0003800000 */
[----:B------:R-:W-:Y:S01]  /*11ab0*/  BPT.TRAP 0x1 ;  /* 0x000000040000795c */ /* 0x000fe20000300000 */
.L_x_1117:
[----:B------:R-:W5:Y:S02]  /*11ac0*/  SYNCS.PHASECHK.TRANS64.TRYWAIT P1, [R5+URZ+0x38860], R0 ;  /* 0x03886000050075a7 */ /* 0x000f64000802017f */
[----:B-----5:R-:W-:Y:S05]  /*11ad0*/  @!P1 BRA `(.L_x_1118) ;  /* 0x0000003800a09947 */ /* 0x020fea0003800000 */
.L_x_1222:
[----:B------:R-:W-:Y:S05]  /*11ae0*/  @!P0 BRA `(.L_x_1119) ;  /* 0x0000000000048947 */ /* 0x000fea0003800000 */
[----:B------:R-:W-:Y:S01]  /*11af0*/  BPT.TRAP 0x1 ;  /* 0x000000040000795c */ /* 0x000fe20000300000 */
.L_x_1119:
[----:B------:R0:W0:Y:S02]  /*11b00*/  SYNCS.PHASECHK.TRANS64.TRYWAIT P0, [R3+URZ+0x38860], R2 ;  /* 0x03886002030075a7 */ /* 0x000024000800017f */
[----:B0-----:R-:W-:Y:S05]  /*11b10*/  @!P0 NANOSLEEP.SYNCS 0x989680 ;  /* 0x009896800000895d */ /* 0x001fea0003900000 */
[----:B------:R-:W0:Y:S02]  /*11b20*/  @!P0 SYNCS.PHASECHK.TRANS64 P0, [R3+URZ+0x38860], R2 ;  /* 0x03886002030085a7 */ /* 0x000e24000800007f */
[----:B0-----:R-:W-:Y:S05]  /*11b30*/  @!P0 BRA `(.L_x_1119) ;  /* 0xfffffffc00f08947 */ /* 0x001fea000383ffff */
.L_x_1111:
[----:B------:R-:W-:Y:S05]  /*11b40*/  BSYNC B0 ;  /* 0x0000000000007941 */ /* 0x000fea0003800000 */
.L_x_1110:
[----:B------:R-:W-:Y:S05]  /*11b50*/  EXIT ;  /* 0x000000000000794d */ /* 0x000fea0003800000 */
.L_x_993:
[----:B-1----:R-:W-:-:S04]  /*11b60*/  IMAD.U32 R0, RZ, RZ, UR40 ;  /* 0x00000028ff007e24 */ /* 0x002fc8000f8e00ff */
[----:B------:R1:W2:Y:S03]  /*11b70*/  SYNCS.PHASECHK.TRANS64.TRYWAIT P1, [R0+URZ+0x38800], R3 ;  /* 0x03880003000075a7 */ /* 0x0002a6000802017f */
[----:B--2---:R-:W-:Y:S05]  /*11b80*/  @!P1 NANOSLEEP.SYNCS 0x989680 ;  /* 0x009896800000995d */ /* 0x004fea0003900000 */
[----:B------:R-:W2:Y:S02]  /*11b90*/  @!P1 SYNCS.PHASECHK.TRANS64 P1, [R0+URZ+0x38800], R3 ;  /* 0x03880003000095a7 */ /* 0x000ea4000802007f */
[----:B--2---:R-:W-:Y:S05]  /*11ba0*/  @!P1 BRA `(.L_x_993) ;  /* 0xfffffffc00ec9947 */ /* 0x004fea000383ffff */
[----:B------:R-:W-:Y:S05]  /*11bb0*/  BRA `(.L_x_1120) ;  /* 0xffffff14003c7947 */ /* 0x000fea000383ffff */
.L_x_997:
[----:B--2---:R2:W3:Y:S02]  /*11bc0*/  SYNCS.PHASECHK.TRANS64.TRYWAIT P1, [R5+URZ+0x38830], R4 ;  /* 0x03883004050075a7 */ /* 0x0044e4000802017f */
[----:B---3--:R-:W-:Y:S05]  /*11bd0*/  @!P1 NANOSLEEP.SYNCS 0x989680 ;  /* 0x009896800000995d */ /* 0x008fea0003900000 */
[----:B------:R-:W3:Y:S02]  /*11be0*/  @!P1 SYNCS.PHASECHK.TRANS64 P1, [R5+URZ+0x38830], R4 ;  /* 0x03883004050095a7 */ /* 0x000ee4000802007f */
[----:B---3--:R-:W-:Y:S05]  /*11bf0*/  @!P1 BRA `(.L_x_997) ;  /* 0xfffffffc00f09947 */ /* 0x008fea000383ffff */
[----:B------:R-:W-:Y:S05]  /*11c00*/  BRA `(.L_x_996) ;  /* 0xffffff1400547947 */ /* 0x000fea000383ffff */
.L_x_998:
[----:B-1----:R-:W-:-:S04]  /*11c10*/  IMAD.U32 R6, RZ, RZ, UR40 ;  /* 0x00000028ff067e24 */ /* 0x002fc8000f8e00ff */
[----:B------:R1:W3:Y:S03]  /*11c20*/  SYNCS.PHASECHK.TRANS64.TRYWAIT P1, [R6+URZ+0x38810], R3 ;  /* 0x03881003060075a7 */ /* 0x0002e6000802017f */
[----:B---3--:R-:W-:Y:S05]  /*11c30*/  @!P1 NANOSLEEP.SYNCS 0x989680 ;  /* 0x009896800000995d */ /* 0x008fea0003900000 */
[----:B------:R-:W3:Y:S02]  /*11c40*/  @!P1 SYNCS.PHASECHK.TRANS64 P1, [R6+URZ+0x38810], R3 ;  /* 0x03881003060095a7 */ /* 0x000ee4000802007f */
[----:B---3--:R-:W-:Y:S05]  /*11c50*/  @!P1 BRA `(.L_x_998) ;  /* 0xfffffffc00ec9947 */ /* 0x008fea000383ffff */
[----:B------:R-:W-:Y:S05]  /*11c60*/  BRA `(.L_x_1121) ;  /* 0xffffff1400dc7947 */ /* 0x000fea000383ffff */
.L_x_1002:
[----:B----4-:R4:W0:Y:S02]  /*11c70*/  SYNCS.PHASECHK.TRANS64.TRYWAIT P1, [R5+URZ+0x38850], R4 ;  /* 0x03885004050075a7 */ /* 0x010824000802017f */
[----:B0-----:R-:W-:Y:S05]  /*11c80*/  @!P1 NANOSLEEP.SYNCS 0x989680 ;  /* 0x009896800000995d */ /* 0x001fea0003900000 */
[----:B------:R-:W0:Y:S02]  /*11c90*/  @!P1 SYNCS.PHASECHK.TRANS64 P1, [R5+URZ+0x38850], R4 ;  /* 0x03885004050095a7 */ /* 0x000e24000802007f */
[----:B0-----:R-:W-:Y:S05]  /*11ca0*/  @!P1 BRA `(.L_x_1002) ;  /* 0xfffffffc00f09947 */ /* 0x001fea000383ffff */
[----:B------:R-:W-:Y:S05]  /*11cb0*/  BRA `(.L_x_1001) ;  /* 0xffffff1400e87947 */ /* 0x000fea000383ffff */
.L_x_1009:
[----:B-1----:R-:W-:-:S04]  /*11cc0*/  IMAD.U32 R4, RZ, RZ, UR5 ;  /* 0x00000005ff047e24 */ /* 0x002fc8000f8e00ff */
[----:B------:R1:W2:Y:S03]  /*11cd0*/  SYNCS.PHASECHK.TRANS64.TRYWAIT P2, [R4+URZ+0x38830], R3 ;  /* 0x03883003040075a7 */ /* 0x0002a6000804017f */
[----:B--2---:R-:W-:Y:S05]  /*11ce0*/  @!P2 NANOSLEEP.SYNCS 0x989680 ;  /* 0x009896800000a95d */ /* 0x004fea0003900000 */
[----:B------:R-:W2:Y:S02]  /*11cf0*/  @!P2 SYNCS.PHASECHK.TRANS64 P2, [R4+URZ+0x38830], R3 ;  /* 0x038830030400a5a7 */ /* 0x000ea4000804007f */
[----:B--2---:R-:W-:Y:S05]  /*11d00*/  @!P2 BRA `(.L_x_1009) ;  /* 0xfffffffc00eca947 */ /* 0x004fea000383ffff */
[----:B------:R-:W-:Y:S05]  /*11d10*/  BRA `(.L_x_1008) ;  /* 0xffffff38005c7947 */ /* 0x000fea000383ffff */
.L_x_1013:
[----:B-1----:R-:W-:-:S04]  /*11d20*/  IMAD.U32 R4, RZ, RZ, UR5 ;  /* 0x00000005ff047e24 */ /* 0x002fc8000f8e00ff */
[----:B------:R1:W3:Y:S03]  /*11d30*/  SYNCS.PHASECHK.TRANS64.TRYWAIT P2, [R4+URZ+0x38850], R3 ;  /* 0x03885003040075a7 */ /* 0x0002e6000804017f */
[----:B---3--:R-:W-:Y:S05]  /*11d40*/  @!P2 NANOSLEEP.SYNCS 0x989680 ;  /* 0x009896800000a95d */ /* 0x008fea0003900000 */
[----:B------:R-:W3:Y:S02]  /*11d50*/  @!P2 SYNCS.PHASECHK.TRANS64 P2, [R4+URZ+0x38850], R3 ;  /* 0x038850030400a5a7 */ /* 0x000ee4000804007f */
[----:B---3--:R-:W-:Y:S05]  /*11d60*/  @!P2 BRA `(.L_x_1013) ;  /* 0xfffffffc00eca947 */ /* 0x008fea000383ffff */
[----:B------:R-:W-:Y:S05]  /*11d70*/  BRA `(.L_x_1012) ;  /* 0xffffff3800cc7947 */ /* 0x000fea000383ffff */
.L_x_1051:
[----:B------:R-:W-:Y:S01]  /*11d80*/  SHF.R.U32.HI R21, RZ, 0x5, R21 ;  /* 0x00000005ff157819 */ /* 0x000fe20000011615 */
[----:B------:R-:W-:Y:S01]  /*11d90*/  BSSY B0, `(.L_x_1122) ;  /* 0x0000009000007945 */ /* 0x000fe20003800000 */
[----:B------:R-:W-:Y:S02]  /*11da0*/  IMAD.MOV.U32 R12, RZ, RZ, RZ ;  /* 0x000000ffff0c7224 */ /* 0x000fe400078e00ff */
[----:B------:R-:W-:Y:S01]  /*11db0*/  LOP3.LUT R21, R21, 0x3, RZ, 0xc0, !PT ;  /* 0x0000000315157812 */ /* 0x000fe200078ec0ff */
[----:B------:R-:W-:Y:S02]  /*11dc0*/  IMAD.MOV.U32 R11, RZ, RZ, 0x1f ;  /* 0x0000001fff0b7424 */ /* 0x000fe400078e00ff */
[----:B------:R-:W-:Y:S02]  /*11dd0*/  IMAD.MOV.U32 R15, RZ, RZ, -0x1 ;  /* 0xffffffffff0f7424 */ /* 0x000fe400078e00ff */
[----:B------:R-:W-:-:S07]  /*11de0*/  IMAD.MOV.U32 R13, RZ, RZ, R21 ;  /* 0x000000ffff0d7224 */ /* 0x000fce00078e0015 */
[----:B-----5:R-:W-:Y:S05]  /*11df0*/  WARPSYNC.COLLECTIVE R15, `(.L_x_1123) ;  /* 0x000000000f087348 */ /* 0x020fea0003c00000 */
[----:B------:R0:W1:Y:S02]  /*11e00*/  SHFL.IDX P6, R14, R13, R12, R11 ;  /* 0x0000000c0d0e7389 */ /* 0x00006400000c000b */
[----:B01---5:R-:W-:Y:S01]  /*11e10*/  ENDCOLLECTIVE ;  /* 0x000000000000791b */ /* 0x023fe20003800000 */
.L_x_1123:
[----:B------:R-:W-:Y:S05]  /*11e20*/  BSYNC B0 ;  /* 0x0000000000007941 */ /* 0x000fea0003800000 */
.L_x_1122:
[----:B------:R-:W-:Y:S05]  /*11e30*/  BRA `(.L_x_1124) ;  /* 0xffffffb000b47947 */ /* 0x000fea000383ffff */
.L_x_1054:
[----:B0-----:R0:W1:Y:S02]  /*11e40*/  SYNCS.PHASECHK.TRANS64.TRYWAIT P0, [R30+URZ+0x38840], R0 ;  /* 0x038840001e0075a7 */ /* 0x001064000800017f */
[----:B-1----:R-:W-:Y:S05]  /*11e50*/  @!P0 NANOSLEEP.SYNCS 0x989680 ;  /* 0x009896800000895d */ /* 0x002fea0003900000 */
[----:B------:R-:W1:Y:S02]  /*11e60*/  @!P0 SYNCS.PHASECHK.TRANS64 P0, [R30+URZ+0x38840], R0 ;  /* 0x038840001e0085a7 */ /* 0x000e64000800007f */
[----:B-1----:R-:W-:Y:S05]  /*11e70*/  @!P0 BRA `(.L_x_1054) ;  /* 0xfffffffc00f08947 */ /* 0x002fea000383ffff */
[----:B------:R-:W-:Y:S05]  /*11e80*/  BRA `(.L_x_1125) ;  /* 0xffffffb400847947 */ /* 0x000fea000383ffff */
.L_x_1055:
        /* <DEDUP_REMOVED lines=8> */
.L_x_1127:
[----:B------:R-:W-:Y:S05]  /*11f10*/  BSYNC B0 ;  /* 0x0000000000007941 */ /* 0x000fea0003800000 */
.L_x_1126:
        /* <DEDUP_REMOVED lines=9> */
.L_x_1128:
[----:B------:R-:W-:Y:S02]  /*11fb0*/  IMAD.MOV.U32 R13, RZ, RZ, R4 ;  /* 0x000000ffff0d7224 */ /* 0x000fe400078e0004 */
[----:B------:R-:W-:Y:S02]  /*11fc0*/  IMAD.MOV.U32 R12, RZ, RZ, 0x1 ;  /* 0x00000001ff0c7424 */ /* 0x000fe400078e00ff */
[----:B------:R-:W-:-:S07]  /*11fd0*/  IMAD.MOV.U32 R3, RZ, RZ, R14 ;  /* 0x000000ffff037224 */ /* 0x000fce00078e000e */
[----:B------:R-:W-:Y:S05]  /*11fe0*/  WARPSYNC.COLLECTIVE R15, `(.L_x_1129) ;  /* 0x000000000f087348 */ /* 0x000fea0003c00000 */
[----:B------:R0:W1:Y:S02]  /*11ff0*/  SHFL.IDX P6, R14, R13, R12, R11 ;  /* 0x0000000c0d0e7389 */ /* 0x00006400000c000b */
[----:B01----:R-:W-:Y:S01]  /*12000*/  ENDCOLLECTIVE ;  /* 0x000000000000791b */ /* 0x003fe20003800000 */
.L_x_1129:
        /* <DEDUP_REMOVED lines=15> */
.L_x_1130:
[----:B------:R-:W-:Y:S02]  /*12100*/  @P0 IMAD R6, R5, 0x2, R23 ;  /* 0x0000000205060824 */ /* 0x000fe400078e0217 */
[----:B------:R-:W-:Y:S02]  /*12110*/  IMAD.MOV.U32 R13, RZ, RZ, R4 ;  /* 0x000000ffff0d7224 */ /* 0x000fe400078e0004 */
[----:B------:R-:W-:Y:S02]  /*12120*/  IMAD.MOV.U32 R12, RZ, RZ, 0x2 ;  /* 0x00000002ff0c7424 */ /* 0x000fe400078e00ff */
[----:B------:R-:W-:-:S07]  /*12130*/  IMAD.MOV.U32 R3, RZ, RZ, R14 ;  /* 0x000000ffff037224 */ /* 0x000fce00078e000e */
[----:B------:R-:W-:Y:S05]  /*12140*/  WARPSYNC.COLLECTIVE R15, `(.L_x_1131) ;  /* 0x000000000f087348 */ /* 0x000fea0003c00000 */
[----:B------:R0:W1:Y:S02]  /*12150*/  SHFL.IDX P6, R14, R13, R12, R11 ;  /* 0x0000000c0d0e7389 */ /* 0x00006400000c000b */
[----:B01----:R-:W-:Y:S01]  /*12160*/  ENDCOLLECTIVE ;  /* 0x000000000000791b */ /* 0x003fe20003800000 */
.L_x_1131:
        /* <DEDUP_REMOVED lines=15> */
.L_x_1132:
[----:B------:R-:W-:Y:S02]  /*12260*/  @P0 IMAD R6, R5, 0x2, R23 ;  /* 0x0000000205060824 */ /* 0x000fe400078e0217 */
[----:B------:R-:W-:Y:S02]  /*12270*/  IMAD.MOV.U32 R13, RZ, RZ, R4 ;  /* 0x000000ffff0d7224 */ /* 0x000fe400078e0004 */
[----:B------:R-:W-:Y:S02]  /*12280*/  IMAD.MOV.U32 R12, RZ, RZ, 0x3 ;  /* 0x00000003ff0c7424 */ /* 0x000fe400078e00ff */
[----:B------:R-:W-:-:S07]  /*12290*/  IMAD.MOV.U32 R3, RZ, RZ, R14 ;  /* 0x000000ffff037224 */ /* 0x000fce00078e000e */
[----:B------:R-:W-:Y:S05]  /*122a0*/  WARPSYNC.COLLECTIVE R15, `(.L_x_1133) ;  /* 0x000000000f087348 */ /* 0x000fea0003c00000 */
[----:B------:R0:W1:Y:S02]  /*122b0*/  SHFL.IDX P6, R14, R13, R12, R11 ;  /* 0x0000000c0d0e7389 */ /* 0x00006400000c000b */
[----:B01----:R-:W-:Y:S01]  /*122c0*/  ENDCOLLECTIVE ;  /* 0x000000000000791b */ /* 0x003fe20003800000 */
.L_x_1133:
        /* <DEDUP_REMOVED lines=10> */
.L_x_1134:
[----:B------:R-:W-:Y:S01]  /*12370*/  @!PT LDS RZ, [RZ] ;  /* 0x00000000fffff984 */ /* 0x000fe20000000800 */
[----:B------:R-:W-:Y:S01]  /*12380*/  @!PT LDS RZ, [RZ] ;  /* 0x00000000fffff984 */ /* 0x000fe20000000800 */
[----:B------:R-:W-:Y:S01]  /*12390*/  @!PT LDS RZ, [RZ] ;  /* 0x00000000fffff984 */ /* 0x000fe20000000800 */
[----:B------:R0:W-:Y:S01]  /*123a0*/  @P0 LDGSTS.E.BYPASS.LTC128B.128 [R6+0x23400], desc[UR44][R2.64], !P2 ;  /* 0x2340000002060fae */ /* 0x0001e2000d101d6c */
[----:B------:R-:W-:Y:S01]  /*123b0*/  IMAD.MOV.U32 R0, RZ, RZ, R14 ;  /* 0x000000ffff007224 */ /* 0x000fe200078e000e */
[----:B------:R-:W-:Y:S06]  /*123c0*/  BRA `(.L_x_1135) ;  /* 0xffffffb400547947 */ /* 0x000fec000383ffff */
.L_x_1060:
[----:B------:R-:W-:Y:S01]  /*123d0*/  IMAD.MOV.U32 R13, RZ, RZ, R2 ;  /* 0x000000ffff0d7224 */ /* 0x000fe200078e0002 */
[----:B------:R-:W-:Y:S01]  /*123e0*/  LOP3.LUT R22, R22, 0xfffffeff, RZ, 0xc0, !PT ;  /* 0xfffffeff16167812 */ /* 0x000fe200078ec0ff */
        /* <DEDUP_REMOVED lines=8> */
.L_x_1136:
[C---:B------:R-:W-:Y:S01]  /*12470*/  VIADD R6, R17.reuse, 0x10 ;  /* 0x0000001011067836 */ /* 0x040fe20000000000 */
[----:B------:R-:W-:Y:S01]  /*12480*/  ISETP.GE.AND P2, PT, R17, R3, PT ;  /* 0x000000031100720c */ /* 0x000fe20003f46270 */
[----:B------:R-:W-:-:S12]  /*12490*/  IMAD.MOV.U32 R13, RZ, RZ, R0 ;  /* 0x000000ffff0d7224 */ /* 0x000fd800078e0000 */
[----:B------:R-:W-:-:S04]  /*124a0*/  @P2 LOP3.LUT R22, R22, 0x100, RZ, 0xfc, !PT ;  /* 0x0000010016162812 */ /* 0x000fc800078efcff */
[----:B------:R-:W-:Y:S01]  /*124b0*/  LOP3.LUT R22, R22, 0xffffff7f, RZ, 0xc0, !PT ;  /* 0xffffff7f16167812 */ /* 0x000fe200078ec0ff */
[----:B------:R-:W-:-:S07]  /*124c0*/  IMAD.MOV.U32 R4, RZ, RZ, R14 ;  /* 0x000000ffff047224 */ /* 0x000fce00078e000e */
[----:B------:R-:W-:Y:S05]  /*124d0*/  WARPSYNC.COLLECTIVE R15, `(.L_x_1137) ;  /* 0x000000000f087348 */ /* 0x000fea0003c00000 */
[----:B------:R0:W1:Y:S02]  /*124e0*/  SHFL.IDX P6, R14, R13, R12, R11 ;  /* 0x0000000c0d0e7389 */ /* 0x00006400000c000b */
[----:B01----:R-:W-:Y:S01]  /*124f0*/  ENDCOLLECTIVE ;  /* 0x000000000000791b */ /* 0x003fe20003800000 */
.L_x_1137:
[----:B------:R-:W-:Y:S02]  /*12500*/  IMAD.MOV.U32 R13, RZ, RZ, R2 ;  /* 0x000000ffff0d7224 */ /* 0x000fe400078e0002 */
[----:B------:R-:W-:Y:S02]  /*12510*/  IMAD.MOV.U32 R12, RZ, RZ, 0x1 ;  /* 0x00000001ff0c7424 */ /* 0x000fe400078e00ff */
[----:B------:R-:W-:-:S07]  /*12520*/  IMAD.MOV.U32 R5, RZ, RZ, R14 ;  /* 0x000000ffff057224 */ /* 0x000fce00078e000e */
[----:B------:R-:W-:Y:S05]  /*12530*/  WARPSYNC.COLLECTIVE R15, `(.L_x_1138) ;  /* 0x000000000f087348 */ /* 0x000fea0003c00000 */
[----:B------:R0:W1:Y:S02]  /*12540*/  SHFL.IDX P6, R14, R13, R12, R11 ;  /* 0x0000000c0d0e7389 */ /* 0x00006400000c000b */
[----:B01----:R-:W-:Y:S01]  /*12550*/  ENDCOLLECTIVE ;  /* 0x000000000000791b */ /* 0x003fe20003800000 */
.L_x_1138:
        /* <DEDUP_REMOVED lines=15> */
.L_x_1139:
        /* <DEDUP_REMOVED lines=8> */
.L_x_1140:
        /* <DEDUP_REMOVED lines=16> */
.L_x_1141:
[----:B------:R-:W-:Y:S01]  /*127d0*/  @P2 LOP3.LUT R22, R22, 0x40, RZ, 0xfc, !PT ;  /* 0x0000004016162812 */ /* 0x000fe200078efcff */
[----:B------:R-:W-:Y:S02]  /*127e0*/  IMAD.MOV.U32 R13, RZ, RZ, R2 ;  /* 0x000000ffff0d7224 */ /* 0x000fe400078e0002 */
[----:B------:R-:W-:Y:S02]  /*127f0*/  IMAD.MOV.U32 R12, RZ, RZ, 0x3 ;  /* 0x00000003ff0c7424 */ /* 0x000fe400078e00ff */
[----:B------:R-:W-:-:S07]  /*12800*/  IMAD.MOV.U32 R5, RZ, RZ, R14 ;  /* 0x000000ffff057224 */ /* 0x000fce00078e000e */
[----:B------:R-:W-:Y:S05]  /*12810*/  WARPSYNC.COLLECTIVE R15, `(.L_x_1142) ;  /* 0x000000000f087348 */ /* 0x000fea0003c00000 */
[----:B------:R0:W1:Y:S02]  /*12820*/  SHFL.IDX P6, R14, R13, R12, R11 ;  /* 0x0000000c0d0e7389 */ /* 0x00006400000c000b */
[----:B01----:R-:W-:Y:S01]  /*12830*/  ENDCOLLECTIVE ;  /* 0x000000000000791b */ /* 0x003fe20003800000 */
.L_x_1142:
        /* <DEDUP_REMOVED lines=14> */
.L_x_1143:
[----:B------:R-:W-:Y:S01]  /*12920*/  IMAD.MOV.U32 R0, RZ, RZ, R14 ;  /* 0x000000ffff007224 */ /* 0x000fe200078e000e */
[----:B------:R-:W-:Y:S06]  /*12930*/  BRA `(.L_x_1144) ;  /* 0xffffffb800607947 */ /* 0x000fec000383ffff */
.L_x_1064:
[----:B------:R-:W-:Y:S01]  /*12940*/  LOP3.LUT R22, R22, 0xff7fffff, RZ, 0xc0, !PT ;  /* 0xff7fffff16167812 */ /* 0x000fe200078ec0ff */
[----:B------:R-:W-:Y:S01]  /*12950*/  BSSY B0, `(.L_x_1145) ;  /* 0x000002e000007945 */ /* 0x000fe20003800000 */
[----:B------:R-:W-:Y:S02]  /*12960*/  IMAD.MOV.U32 R13, RZ, RZ, R6 ;  /* 0x000000ffff0d7224 */ /* 0x000fe400078e0006 */
[----:B------:R-:W-:Y:S01]  /*12970*/  @P2 LOP3.LUT R22, R22, 0x800000, RZ, 0xfc, !PT ;  /* 0x0080000016162812 */ /* 0x000fe200078efcff */
[----:B------:R-:W-:Y:S02]  /*12980*/  IMAD.MOV.U32 R12, RZ, RZ, RZ ;  /* 0x000000ffff0c7224 */ /* 0x000fe400078e00ff */
[----:B------:R-:W-:Y:S01]  /*12990*/  IMAD.MOV.U32 R11, RZ, RZ, 0x181f ;  /* 0x0000181fff0b7424 */ /* 0x000fe200078e00ff */
[----:B------:R-:W-:Y:S01]  /*129a0*/  LOP3.LUT R22, R22, 0xffbfffff, RZ, 0xc0, !PT ;  /* 0xffbfffff16167812 */ /* 0x000fe200078ec0ff */
[----:B------:R-:W-:-:S03]  /*129b0*/  IMAD.MOV.U32 R15, RZ, RZ, -0x1 ;  /* 0xffffffffff0f7424 */ /* 0x000fc600078e00ff */
[----:B------:R-:W-:-:S04]  /*129c0*/  @P1 LOP3.LUT R22, R22, 0x400000, RZ, 0xfc, !PT ;  /* 0x0040000016161812 */ /* 0x000fc800078efcff */
[C---:B------:R-:W-:Y:S02]  /*129d0*/  LOP3.LUT P1, RZ, R22.reuse, 0x100, RZ, 0xc0, !PT ;  /* 0x0000010016ff7812 */ /* 0x040fe4000782c0ff */
[C---:B------:R-:W-:Y:S02]  /*129e0*/  LOP3.LUT P0, RZ, R22.reuse, 0x80, RZ, 0xc0, !PT ;  /* 0x0000008016ff7812 */ /* 0x040fe4000780c0ff */
[C---:B------:R-:W-:Y:S02]  /*129f0*/  LOP3.LUT P6, RZ, R22.reuse, 0x40, RZ, 0xc0, !PT ;  /* 0x0000004016ff7812 */ /* 0x040fe400078cc0ff */
[----:B------:R-:W-:-:S07]  /*12a00*/  LOP3.LUT R22, R22, 0xffff7fff, RZ, 0xc0, !PT ;  /* 0xffff7fff16167812 */ /* 0x000fce00078ec0ff */
[----:B------:R-:W-:-:S04]  /*12a10*/  @!P1 LOP3.LUT R7, R4, 0x40, RZ, 0xc0, !PT ;  /* 0x0000004004079812 */ /* 0x000fc800078ec0ff */
[----:B------:R-:W-:-:S04]  /*12a20*/  @!P1 SHF.R.U32.HI R7, RZ, 0x2, R7 ;  /* 0x00000002ff079819 */ /* 0x000fc80000011607 */
[----:B------:R-:W-:Y:S02]  /*12a30*/  @!P1 ISETP.NE.U32.AND P2, PT, R7, RZ, PT ;  /* 0x000000ff0700920c */ /* 0x000fe40003f45070 */
[----:B------:R-:W-:-:S04]  /*12a40*/  @!P1 LOP3.LUT R7, R5, 0x80, RZ, 0xc0, !PT ;  /* 0x0000008005079812 */ /* 0x000fc800078ec0ff */
[----:B------:R-:W-:-:S04]  /*12a50*/  @!P1 SHF.R.U32.HI R7, RZ, 0x3, R7 ;  /* 0x00000003ff079819 */ /* 0x000fc80000011607 */
[----:B------:R-:W-:Y:S02]  /*12a60*/  @!P1 ISETP.NE.U32.AND P1, PT, R7, RZ, PT ;  /* 0x000000ff0700920c */ /* 0x000fe40003f25070 */
[----:B------:R-:W-:Y:S02]  /*12a70*/  @!P0 LOP3.LUT R7, R4, 0x40, RZ, 0xc0, !PT ;  /* 0x0000004004078812 */ /* 0x000fe400078ec0ff */
[----:B------:R-:W-:Y:S02]  /*12a80*/  @P2 LOP3.LUT R22, R22, 0x8000, RZ, 0xfc, !PT ;  /* 0x0000800016162812 */ /* 0x000fe400078efcff */
[----:B------:R-:W-:Y:S02]  /*12a90*/  @!P0 SHF.R.U32.HI R7, RZ, 0x2, R7 ;  /* 0x00000002ff078819 */ /* 0x000fe40000011607 */
[C---:B------:R-:W-:Y:S02]  /*12aa0*/  LOP3.LUT P2, RZ, R22.reuse, 0x800000, RZ, 0xc0, !PT ;  /* 0x0080000016ff7812 */ /* 0x040fe4000784c0ff */
[----:B------:R-:W-:-:S04]  /*12ab0*/  LOP3.LUT R22, R22, 0xffffbfff, RZ, 0xc0, !PT ;  /* 0xffffbfff16167812 */ /* 0x000fc800078ec0ff */
[----:B------:R-:W-:Y:S02]  /*12ac0*/  @P1 LOP3.LUT R22, R22, 0x4000, RZ, 0xfc, !PT ;  /* 0x0000400016161812 */ /* 0x000fe400078efcff */
[----:B------:R-:W-:Y:S02]  /*12ad0*/  @!P0 ISETP.NE.U32.AND P1, PT, R7, RZ, PT ;  /* 0x000000ff0700820c */ /* 0x000fe40003f25070 */
[----:B------:R-:W-:Y:S02]  /*12ae0*/  @!P0 LOP3.LUT R7, R5, 0x80, RZ, 0xc0, !PT ;  /* 0x0000008005078812 */ /* 0x000fe400078ec0ff */
[----:B------:R-:W-:Y:S02]  /*12af0*/  LOP3.LUT R22, R22, 0xfffbffff, RZ, 0xc0, !PT ;  /* 0xfffbffff16167812 */ /* 0x000fe400078ec0ff */
        /* <DEDUP_REMOVED lines=11> */
[----:B------:R-:W-:-:S07]  /*12bb0*/  @!P6 SHF.R.U32.HI R7, RZ, 0x3, R7 ;  /* 0x00000003ff07e819 */ /* 0x000fce0000011607 */
[----:B------:R-:W-:Y:S02]  /*12bc0*/  @P0 LOP3.LUT R22, R22, 0x100000, RZ, 0xfc, !PT ;  /* 0x0010000016160812 */ /* 0x000fe400078efcff */
[----:B------:R-:W-:Y:S02]  /*12bd0*/  @!P6 ISETP.NE.U32.AND P0, PT, R7, RZ, PT ;  /* 0x000000ff0700e20c */ /* 0x000fe40003f05070 */
[----:B------:R-:W-:-:S11]  /*12be0*/  LOP3.LUT R22, R22, 0xfff7ffff, RZ, 0xc0, !PT ;  /* 0xfff7ffff16167812 */ /* 0x000fd600078ec0ff */
[----:B------:R-:W-:-:S07]  /*12bf0*/  @P0 LOP3.LUT R22, R22, 0x80000, RZ, 0xfc, !PT ;  /* 0x0008000016160812 */ /* 0x000fce00078efcff */
[----:B------:R-:W-:Y:S05]  /*12c00*/  WARPSYNC.COLLECTIVE R15, `(.L_x_1146) ;  /* 0x000000000f087348 */ /* 0x000fea0003c00000 */
[----:B------:R0:W1:Y:S02]  /*12c10*/  SHFL.IDX P6, R14, R13, R12, R11 ;  /* 0x0000000c0d0e7389 */ /* 0x00006400000c000b */
[----:B01----:R-:W-:Y:S01]  /*12c20*/  ENDCOLLECTIVE ;  /* 0x000000000000791b */ /* 0x003fe20003800000 */
.L_x_1146:
[----:B------:R-:W-:Y:S05]  /*12c30*/  BSYNC B0 ;  /* 0x0000000000007941 */ /* 0x000fea0003800000 */
.L_x_1145:
[----:B------:R-:W-:Y:S01]  /*12c40*/  IMAD.MOV.U32 R13, RZ, RZ, R0 ;  /* 0x000000ffff0d7224 */ /* 0x000fe200078e0000 */
[----:B------:R-:W-:Y:S01]  /*12c50*/  LOP3.LUT R22, R22, 0xbfffffff, RZ, 0xc0, !PT ;  /* 0xbfffffff16167812 */ /* 0x000fe200078ec0ff */
[----:B------:R-:W-:Y:S02]  /*12c60*/  IMAD.MOV.U32 R12, RZ, RZ, RZ ;  /* 0x000000ffff0c7224 */ /* 0x000fe400078e00ff */
[----:B------:R-:W-:Y:S01]  /*12c70*/  IMAD.MOV.U32 R11, RZ, RZ, 0x181f ;  /* 0x0000181fff0b7424 */ /* 0x000fe200078e00ff */
[----:B------:R-:W-:Y:S01]  /*12c80*/  @P2 LOP3.LUT R22, R22, 0x40000000, RZ, 0xfc, !PT ;  /* 0x4000000016162812 */ /* 0x000fe200078efcff */
[----:B------:R-:W-:Y:S02]  /*12c90*/  IMAD.MOV.U32 R15, RZ, RZ, -0x1 ;  /* 0xffffffffff0f7424 */ /* 0x000fe400078e00ff */
[----:B------:R-:W-:Y:S01]  /*12ca0*/  IMAD.MOV.U32 R2, RZ, RZ, R14 ;  /* 0x000000ffff027224 */ /* 0x000fe200078e000e */
[----:B------:R-:W-:-:S13]  /*12cb0*/  LOP3.LUT P2, RZ, R22, 0x100, RZ, 0xc0, !PT ;  /* 0x0000010016ff7812 */ /* 0x000fda000784c0ff */
[----:B------:R-:W-:Y:S05]  /*12cc0*/  WARPSYNC.COLLECTIVE R15, `(.L_x_1147) ;  /* 0x000000000f087348 */ /* 0x000fea0003c00000 */
[----:B------:R0:W1:Y:S02]  /*12cd0*/  SHFL.IDX P6, R14, R13, R12, R11 ;  /* 0x0000000c0d0e7389 */ /* 0x00006400000c000b */
[----:B01----:R-:W-:Y:S01]  /*12ce0*/  ENDCOLLECTIVE ;  /* 0x000000000000791b */ /* 0x003fe20003800000 */
.L_x_1147:
[----:B------:R-:W-:-:S04]  /*12cf0*/  LOP3.LUT R22, R22, 0xdfffffff, RZ, 0xc0, !PT ;  /* 0xdfffffff16167812 */ /* 0x000fc800078ec0ff */
[----:B------:R-:W-:-:S04]  /*12d00*/  @P1 LOP3.LUT R22, R22, 0x20000000, RZ, 0xfc, !PT ;  /* 0x2000000016161812 */ /* 0x000fc800078efcff */
[C---:B------:R-:W-:Y:S01]  /*12d10*/  LOP3.LUT P1, RZ, R22.reuse, 0x800, RZ, 0xc0, !PT ;  /* 0x0000080016ff7812 */ /* 0x040fe2000782c0ff */
[----:B------:R-:W-:Y:S02]  /*12d20*/  IMAD.MOV.U32 R13, RZ, RZ, R6 ;  /* 0x000000ffff0d7224 */ /* 0x000fe400078e0006 */
[----:B------:R-:W-:Y:S01]  /*12d30*/  IMAD.MOV.U32 R12, RZ, RZ, 0x1 ;  /* 0x00000001ff0c7424 */ /* 0x000fe200078e00ff */
[C---:B------:R-:W-:Y:S02]  /*12d40*/  LOP3.LUT P6, RZ, R22.reuse, 0x4000, RZ, 0xc0, !PT ;  /* 0x0000400016ff7812 */ /* 0x040fe400078cc0ff */
[----:B------:R-:W-:Y:S02]  /*12d50*/  MOV R3, R14 ;  /* 0x0000000e00037202 */ /* 0x000fe40000000f00 */
[----:B------:R-:W-:Y:S02]  /*12d60*/  LOP3.LUT R22, R22, 0xefffffff, RZ, 0xc0, !PT ;  /* 0xefffffff16167812 */ /* 0x000fe400078ec0ff */
[----:B------:R-:W-:-:S05]  /*12d70*/  @!P2 LEA R3, P0, R8, R3, 0x1 ;  /* 0x000000030803a211 */ /* 0x000fca00078008ff */
[----:B------:R-:W-:Y:S02]  /*12d80*/  @!P2 IMAD.X R2, RZ, RZ, R2, P0 ;  /* 0x000000ffff02a224 */ /* 0x000fe400000e0602 */
[----:B------:R-:W-:-:S04]  /*12d90*/  @P6 LOP3.LUT R22, R22, 0x10000000, RZ, 0xfc, !PT ;  /* 0x1000000016166812 */ /* 0x000fc800078efcff */
[C---:B------:R-:W-:Y:S02]  /*12da0*/  LOP3.LUT P0, RZ, R22.reuse, 0x100, RZ, 0xc0, !PT ;  /* 0x0000010016ff7812 */ /* 0x040fe4000780c0ff */
[C---:B------:R-:W-:Y:S02]  /*12db0*/  LOP3.LUT P6, RZ, R22.reuse, 0x8000, RZ, 0xc0, !PT ;  /* 0x0000800016ff7812 */ /* 0x040fe400078cc0ff */
[----:B------:R-:W-:-:S09]  /*12dc0*/  LOP3.LUT P2, RZ, R22, 0x40000000, RZ, 0xc0, !PT ;  /* 0x4000000016ff7812 */ /* 0x000fd2000784c0ff */
[----:B------:R-:W-:-:S04]  /*12dd0*/  @!P0 LOP3.LUT R3, R3, R2, RZ, 0x3c, !PT ;  /* 0x0000000203038212 */ /* 0x000fc800078e3cff */
[----:B------:R-:W-:-:S04]  /*12de0*/  @!P0 LOP3.LUT R2, R3, R2, RZ, 0x3c, !PT ;  /* 0x0000000203028212 */ /* 0x000fc800078e3cff */
[----:B------:R-:W-:-:S05]  /*12df0*/  @!P0 LOP3.LUT R3, R3, R2, RZ, 0x3c, !PT ;  /* 0x0000000203038212 */ /* 0x000fca00078e3cff */
[----:B------:R-:W-:Y:S01]  /*12e00*/  @!PT LDS RZ, [RZ] ;  /* 0x00000000fffff984 */ /* 0x000fe20000000800 */
[----:B------:R-:W-:Y:S01]  /*12e10*/  @!PT LDS RZ, [RZ] ;  /* 0x00000000fffff984 */ /* 0x000fe20000000800 */
[----:B------:R-:W-:Y:S01]  /*12e20*/  @!PT LDS RZ, [RZ] ;  /* 0x00000000fffff984 */ /* 0x000fe20000000800 */
[----:B------:R0:W-:Y:S01]  /*12e30*/  @!P0 LDGSTS.E.BYPASS.LTC128B.128 [R25+0x26400], desc[UR44][R2.64], !P1 ;  /* 0x2640000002198fae */ /* 0x0001e2000c901d6c */
[C---:B------:R-:W-:Y:S02]  /*12e40*/  LOP3.LUT P1, RZ, R22.reuse, 0x20000000, RZ, 0xc0, !PT ;  /* 0x2000000016ff7812 */ /* 0x040fe4000782c0ff */
[----:B------:R-:W-:Y:S01]  /*12e50*/  LOP3.LUT R22, R22, 0xfbffffff, RZ, 0xc0, !PT ;  /* 0xfbffffff16167812 */ /* 0x000fe200078ec0ff */
[----:B------:R0:W-:Y:S03]  /*12e60*/  @!P0 LDGSTS.E.BYPASS.LTC128B.128 [R25+0x28400], desc[UR44][R2.64+0x80], !P5 ;  /* 0x2840008002198fae */ /* 0x0001e6000e901d6c */
[----:B------:R-:W-:Y:S01]  /*12e70*/  @P5 LOP3.LUT R22, R22, 0x4000000, RZ, 0xfc, !PT ;  /* 0x0400000016165812 */ /* 0x000fe200078efcff */
[----:B------:R0:W-:Y:S03]  /*12e80*/  @!P0 LDGSTS.E.BYPASS.LTC128B.128 [R25+0x2a400], desc[UR44][R2.64+0x100], !P4 ;  /* 0x2a40010002198fae */ /* 0x0001e6000e101d6c */
[C---:B------:R-:W-:Y:S01]  /*12e90*/  LOP3.LUT P5, RZ, R22.reuse, 0x800, RZ, 0xc0, !PT ;  /* 0x0000080016ff7812 */ /* 0x040fe200078ac0ff */
[----:B------:R0:W-:Y:S01]  /*12ea0*/  @!P0 LDGSTS.E.BYPASS.LTC128B.128 [R25+0x2c400], desc[UR44][R2.64+0x180], !P3 ;  /* 0x2c40018002198fae */ /* 0x0001e2000d901d6c */
[----:B------:R-:W-:-:S03]  /*12eb0*/  LOP3.LUT R22, R22, 0xf7ffffff, RZ, 0xc0, !PT ;  /* 0xf7ffffff16167812 */ /* 0x000fc600078ec0ff */
[----:B------:R0:W-:Y:S04]  /*12ec0*/  @!P0 LDGSTS.E.BYPASS.LTC128B.128 [R25+0x2e400], desc[UR44][R2.64+0x200], !P2 ;  /* 0x2e40020002198fae */ /* 0x0001e8000d101d6c */
[----:B------:R0:W-:Y:S04]  /*12ed0*/  @!P0 LDGSTS.E.BYPASS.LTC128B.128 [R25+0x30400], desc[UR44][R2.64+0x280], !P1 ;  /* 0x3040028002198fae */ /* 0x0001e8000c901d6c */
[----:B------:R-:W-:Y:S01]  /*12ee0*/  @P5 LOP3.LUT R22, R22, 0x8000000, RZ, 0xfc, !PT ;  /* 0x0800000016165812 */ /* 0x000fe200078efcff */
[----:B------:R0:W-:Y:S03]  /*12ef0*/  @!P0 LDGSTS.E.BYPASS.LTC128B.128 [R25+0x32400], desc[UR44][R2.64+0x300], P6 ;  /* 0x3240030002198fae */ /* 0x0001e6000b101d6c */
[----:B------:R-:W-:-:S02]  /*12f00*/  LOP3.LUT P6, RZ, R22, 0x10000000, RZ, 0xc0, !PT ;  /* 0x1000000016ff7812 */ /* 0x000fc400078cc0ff */
[----:B------:R-:W-:-:S11]  /*12f10*/  LOP3.LUT P5, RZ, R22, 0x80, RZ, 0xc0, !PT ;  /* 0x0000008016ff7812 */ /* 0x000fd600078ac0ff */
[----:B------:R0:W-:Y:S02]  /*12f20*/  @!P0 LDGSTS.E.BYPASS.LTC128B.128 [R25+0x34400], desc[UR44][R2.64+0x380], P6 ;  /* 0x3440038002198fae */ /* 0x0001e4000b101d6c */
[----:B0-----:R-:W-:Y:S05]  /*12f30*/  WARPSYNC.COLLECTIVE R15, `(.L_x_1148) ;  /* 0x000000000f087348 */ /* 0x001fea0003c00000 */
[----:B------:R1:W2:Y:S02]  /*12f40*/  SHFL.IDX P6, R14, R13, R12, R11 ;  /* 0x0000000c0d0e7389 */ /* 0x0002a400000c000b */
[----:B012---:R-:W-:Y:S01]  /*12f50*/  ENDCOLLECTIVE ;  /* 0x000000000000791b */ /* 0x007fe20003800000 */
.L_x_1148:
[----:B------:R-:W-:Y:S02]  /*12f60*/  IMAD.MOV.U32 R13, RZ, RZ, R0 ;  /* 0x000000ffff0d7224 */ /* 0x000fe400078e0000 */
[----:B------:R-:W-:-:S07]  /*12f70*/  IMAD.MOV.U32 R7, RZ, RZ, R14 ;  /* 0x000000ffff077224 */ /* 0x000fce00078e000e */
[----:B------:R-:W-:Y:S05]  /*12f80*/  WARPSYNC.COLLECTIVE R15, `(.L_x_1149) ;  /* 0x000000000f087348 */ /* 0x000fea0003c00000 */
[----:B------:R0:W1:Y:S02]  /*12f90*/  SHFL.IDX P6, R14, R13, R12, R11 ;  /* 0x0000000c0d0e7389 */ /* 0x00006400000c000b */
[----:B01----:R-:W-:Y:S01]  /*12fa0*/  ENDCOLLECTIVE ;  /* 0x000000000000791b */ /* 0x003fe20003800000 */
.L_x_1149:
[----:B------:R-:W-:Y:S02]  /*12fb0*/  IMAD.MOV.U32 R13, RZ, RZ, R6 ;  /* 0x000000ffff0d7224 */ /* 0x000fe400078e0006 */
[----:B------:R-:W-:Y:S01]  /*12fc0*/  IMAD.MOV.U32 R12, RZ, RZ, 0x2 ;  /* 0x00000002ff0c7424 */ /* 0x000fe200078e00ff */
[C---:B------:R-:W-:Y:S01]  /*12fd0*/  LOP3.LUT P6, RZ, R22.reuse, 0x20000, RZ, 0xc0, !PT ;  /* 0x0002000016ff7812 */ /* 0x040fe200078cc0ff */
[----:B------:R-:W-:Y:S01]  /*12fe0*/  IMAD.MOV.U32 R2, RZ, RZ, R14 ;  /* 0x000000ffff027224 */ /* 0x000fe200078e000e */
[----:B------:R-:W-:-:S04]  /*12ff0*/  LOP3.LUT R22, R22, 0xfdffffff, RZ, 0xc0, !PT ;  /* 0xfdffffff16167812 */ /* 0x000fc800078ec0ff */
[----:B------:R-:W-:-:S05]  /*13000*/  @!P5 LEA R2, P0, R8, R2, 0x1 ;  /* 0x000000020802d211 */ /* 0x000fca00078008ff */
[----:B------:R-:W-:Y:S02]  /*13010*/  @!P5 IMAD.X R3, RZ, RZ, R7, P0 ;  /* 0x000000ffff03d224 */ /* 0x000fe400000e0607 */
[----:B------:R-:W-:-:S04]  /*13020*/  @P6 LOP3.LUT R22, R22, 0x2000000, RZ, 0xfc, !PT ;  /* 0x0200000016166812 */ /* 0x000fc800078efcff */
[C---:B------:R-:W-:Y:S02]  /*13030*/  LOP3.LUT P5, RZ, R22.reuse, 0x8000000, RZ, 0xc0, !PT ;  /* 0x0800000016ff7812 */ /* 0x040fe400078ac0ff */
[C---:B------:R-:W-:Y:S02]  /*13040*/  LOP3.LUT P0, RZ, R22.reuse, 0x80, RZ, 0xc0, !PT ;  /* 0x0000008016ff7812 */ /* 0x040fe4000780c0ff */
[----:B------:R-:W-:-:S11]  /*13050*/  LOP3.LUT P6, RZ, R22, 0x40000, RZ, 0xc0, !PT ;  /* 0x0004000016ff7812 */ /* 0x000fd600078cc0ff */
[----:B------:R-:W-:Y:S01]  /*13060*/  @!PT LDS RZ, [RZ] ;  /* 0x00000000fffff984 */ /* 0x000fe20000000800 */
[----:B------:R-:W-:Y:S01]  /*13070*/  @!PT LDS RZ, [RZ] ;  /* 0x00000000fffff984 */ /* 0x000fe20000000800 */
[----:B------:R-:W-:Y:S01]  /*13080*/  @!PT LDS RZ, [RZ] ;  /* 0x00000000fffff984 */ /* 0x000fe20000000800 */
[----:B------:R0:W-:Y:S01]  /*13090*/  @!P0 LDGSTS.E.BYPASS.LTC128B.128 [R25+0x26c00], desc[UR44][R2.64], !P5 ;  /* 0x26c0000002198fae */ /* 0x0001e2000e901d6c */
[C---:B------:R-:W-:Y:S02]  /*130a0*/  LOP3.LUT P5, RZ, R22.reuse, 0x4000000, RZ, 0xc0, !PT ;  /* 0x0400000016ff7812 */ /* 0x040fe400078ac0ff */
[----:B------:R-:W-:-:S11]  /*130b0*/  LOP3.LUT R22, R22, 0xff7fffff, RZ, 0xc0, !PT ;  /* 0xff7fffff16167812 */ /* 0x000fd600078ec0ff */
        /* <DEDUP_REMOVED lines=8> */
[----:B------:R0:W-:Y:S03]  /*13140*/  @!P0 LDGSTS.E.BYPASS.LTC128B.128 [R25+0x30c00], desc[UR44][R2.64+0x280], !P1 ;  /* 0x30c0028002198fae */ /* 0x0001e6000c901d6c */
[C---:B------:R-:W-:Y:S01]  /*13150*/  LOP3.LUT P5, RZ, R22.reuse, 0x40, RZ, 0xc0, !PT ;  /* 0x0000004016ff7812 */ /* 0x040fe200078ac0ff */
[----:B------:R0:W-:Y:S01]  /*13160*/  @!P0 LDGSTS.E.BYPASS.LTC128B.128 [R25+0x32c00], desc[UR44][R2.64+0x300], P6 ;  /* 0x32c0030002198fae */ /* 0x0001e2000b101d6c */
[----:B------:R-:W-:-:S13]  /*13170*/  LOP3.LUT P6, RZ, R22, 0x2000000, RZ, 0xc0, !PT ;  /* 0x0200000016ff7812 */ /* 0x000fda00078cc0ff */
[----:B------:R0:W-:Y:S02]  /*13180*/  @!P0 LDGSTS.E.BYPASS.LTC128B.128 [R25+0x34c00], desc[UR44][R2.64+0x380], P6 ;  /* 0x34c0038002198fae */ /* 0x0001e4000b101d6c */
[----:B0-----:R-:W-:Y:S05]  /*13190*/  WARPSYNC.COLLECTIVE R15, `(.L_x_1150) ;  /* 0x000000000f087348 */ /* 0x001fea0003c00000 */
[----:B------:R1:W2:Y:S02]  /*131a0*/  SHFL.IDX P6, R14, R13, R12, R11 ;  /* 0x0000000c0d0e7389 */ /* 0x0002a400000c000b */
[----:B012---:R-:W-:Y:S01]  /*131b0*/  ENDCOLLECTIVE ;  /* 0x000000000000791b */ /* 0x007fe20003800000 */
.L_x_1150:
[----:B------:R-:W-:Y:S02]  /*131c0*/  IMAD.MOV.U32 R13, RZ, RZ, R0 ;  /* 0x000000ffff0d7224 */ /* 0x000fe400078e0000 */
[----:B------:R-:W-:-:S07]  /*131d0*/  IMAD.MOV.U32 R7, RZ, RZ, R14 ;  /* 0x000000ffff077224 */ /* 0x000fce00078e000e */
[----:B------:R-:W-:Y:S05]  /*131e0*/  WARPSYNC.COLLECTIVE R15, `(.L_x_1151) ;  /* 0x000000000f087348 */ /* 0x000fea0003c00000 */
[----:B------:R0:W1:Y:S02]  /*131f0*/  SHFL.IDX P6, R14, R13, R12, R11 ;  /* 0x0000000c0d0e7389 */ /* 0x00006400000c000b */
[----:B01----:R-:W-:Y:S01]  /*13200*/  ENDCOLLECTIVE ;  /* 0x000000000000791b */ /* 0x003fe20003800000 */
.L_x_1151:
        /* <DEDUP_REMOVED lines=15> */
[----:B------:R-:W-:-:S13]  /*13300*/  LOP3.LUT P5, RZ, R22, 0x800000, RZ, 0xc0, !PT ;  /* 0x0080000016ff7812 */ /* 0x000fda00078ac0ff */
[----:B------:R0:W-:Y:S04]  /*13310*/  @!P0 LDGSTS.E.BYPASS.LTC128B.128 [R25+0x29400], desc[UR44][R2.64+0x80], !P5 ;  /* 0x2940008002198fae */ /* 0x0001e8000e901d6c */
[----:B------:R0:W-:Y:S04]  /*13320*/  @!P0 LDGSTS.E.BYPASS.LTC128B.128 [R25+0x2b400], desc[UR44][R2.64+0x100], !P4 ;  /* 0x2b40010002198fae */ /* 0x0001e8000e101d6c */
[----:B------:R0:W-:Y:S04]  /*13330*/  @!P0 LDGSTS.E.BYPASS.LTC128B.128 [R25+0x2d400], desc[UR44][R2.64+0x180], !P3 ;  /* 0x2d40018002198fae */ /* 0x0001e8000d901d6c */
[----:B------:R0:W-:Y:S04]  /*13340*/  @!P0 LDGSTS.E.BYPASS.LTC128B.128 [R25+0x2f400], desc[UR44][R2.64+0x200], !P2 ;  /* 0x2f40020002198fae */ /* 0x0001e8000d101d6c */
[----:B------:R0:W-:Y:S04]  /*13350*/  @!P0 LDGSTS.E.BYPASS.LTC128B.128 [R25+0x31400], desc[UR44][R2.64+0x280], !P1 ;  /* 0x3140028002198fae */ /* 0x0001e8000c901d6c */
[----:B------:R0:W-:Y:S01]  /*13360*/  @!P0 LDGSTS.E.BYPASS.LTC128B.128 [R25+0x33400], desc[UR44][R2.64+0x300], P6 ;  /* 0x3340030002198fae */ /* 0x0001e2000b101d6c */
[----:B------:R-:W-:-:S13]  /*13370*/  LOP3.LUT P6, RZ, R22, 0x400000, RZ, 0xc0, !PT ;  /* 0x0040000016ff7812 */ /* 0x000fda00078cc0ff */
[----:B------:R0:W-:Y:S02]  /*13380*/  @!P0 LDGSTS.E.BYPASS.LTC128B.128 [R25+0x35400], desc[UR44][R2.64+0x380], P6 ;  /* 0x3540038002198fae */ /* 0x0001e4000b101d6c */
[----:B0-----:R-:W-:Y:S05]  /*13390*/  WARPSYNC.COLLECTIVE R15, `(.L_x_1152) ;  /* 0x000000000f087348 */ /* 0x001fea0003c00000 */
[----:B------:R1:W2:Y:S02]  /*133a0*/  SHFL.IDX P6, R14, R13, R12, R11 ;  /* 0x0000000c0d0e7389 */ /* 0x0002a400000c000b */
[----:B012---:R-:W-:Y:S01]  /*133b0*/  ENDCOLLECTIVE ;  /* 0x000000000000791b */ /* 0x007fe20003800000 */
.L_x_1152:
[----:B------:R-:W-:Y:S02]  /*133c0*/  IMAD.MOV.U32 R13, RZ, RZ, R0 ;  /* 0x000000ffff0d7224 */ /* 0x000fe400078e0000 */
[----:B------:R-:W-:-:S07]  /*133d0*/  IMAD.MOV.U32 R6, RZ, RZ, R14 ;  /* 0x000000ffff067224 */ /* 0x000fce00078e000e */
[----:B------:R-:W-:Y:S05]  /*133e0*/  WARPSYNC.COLLECTIVE R15, `(.L_x_1153) ;  /* 0x000000000f087348 */ /* 0x000fea0003c00000 */
[----:B------:R0:W1:Y:S02]  /*133f0*/  SHFL.IDX P6, R14, R13, R12, R11 ;  /* 0x0000000c0d0e7389 */ /* 0x00006400000c000b */
[----:B01----:R-:W-:Y:S01]  /*13400*/  ENDCOLLECTIVE ;  /* 0x000000000000791b */ /* 0x003fe20003800000 */
.L_x_1153:
[----:B------:R-:W-:Y:S01]  /*13410*/  IMAD.MOV.U32 R0, RZ, RZ, R14 ;  /* 0x000000ffff007224 */ /* 0x000fe200078e000e */
[----:B------:R-:W-:Y:S06]  /*13420*/  BRA `(.L_x_1154) ;  /* 0xffffffb800d87947 */ /* 0x000fec000383ffff */
.L_x_1069:
[----:B0-----:R0:W1:Y:S02]  /*13430*/  SYNCS.PHASECHK.TRANS64.TRYWAIT P0, [R23+URZ+0x38820], R0 ;  /* 0x03882000170075a7 */ /* 0x001064000800017f */
[----:B-1----:R-:W-:Y:S05]  /*13440*/  @!P0 NANOSLEEP.SYNCS 0x989680 ;  /* 0x009896800000895d */ /* 0x002fea0003900000 */
[----:B------:R-:W1:Y:S02]  /*13450*/  @!P0 SYNCS.PHASECHK.TRANS64 P0, [R23+URZ+0x38820], R0 ;  /* 0x03882000170085a7 */ /* 0x000e64000800007f */
[----:B-1----:R-:W-:Y:S05]  /*13460*/  @!P0 BRA `(.L_x_1069) ;  /* 0xfffffffc00f08947 */ /* 0x002fea000383ffff */
[----:B------:R-:W-:Y:S05]  /*13470*/  BRA `(.L_x_1155) ;  /* 0xffffffbc00747947 */ /* 0x000fea000383ffff */
.L_x_1072:
[----:B0-----:R0:W1:Y:S02]  /*13480*/  SYNCS.PHASECHK.TRANS64.TRYWAIT P0, [R30+URZ+0x38860], R0 ;  /* 0x038860001e0075a7 */ /* 0x001064000800017f */
[----:B-1----:R-:W-:Y:S05]  /*13490*/  @!P0 NANOSLEEP.SYNCS 0x989680 ;  /* 0x009896800000895d */ /* 0x002fea0003900000 */
[----:B------:R-:W1:Y:S02]  /*134a0*/  @!P0 SYNCS.PHASECHK.TRANS64 P0, [R30+URZ+0x38860], R0 ;  /* 0x038860001e0085a7 */ /* 0x000e64000800007f */
[----:B-1----:R-:W-:Y:S05]  /*134b0*/  @!P0 BRA `(.L_x_1072) ;  /* 0xfffffffc00f08947 */ /* 0x002fea000383ffff */
[----:B------:R-:W-:Y:S05]  /*134c0*/  BRA `(.L_x_1156) ;  /* 0xffffffbc00847947 */ /* 0x000fea000383ffff */
.L_x_1073:
        /* <DEDUP_REMOVED lines=8> */
.L_x_1158:
[----:B------:R-:W-:Y:S05]  /*13550*/  BSYNC B0 ;  /* 0x0000000000007941 */ /* 0x000fea0003800000 */
.L_x_1157:
[----:B------:R-:W0:Y:S01]  /*13560*/  S2R R7, SR_TID.X ;  /* 0x0000000000077919 */ /* 0x000e220000002100 */
[----:B------:R-:W-:Y:S01]  /*13570*/  IMAD.MOV.U32 R13, RZ, RZ, R4 ;  /* 0x000000ffff0d7224 */ /* 0x000fe200078e0004 */
[C---:B------:R-:W-:Y:S01]  /*13580*/  LOP3.LUT P5, RZ, R31.reuse, 0x2, RZ, 0xc0, !PT ;  /* 0x000000021fff7812 */ /* 0x040fe200078ac0ff */
[----:B------:R-:W-:Y:S01]  /*13590*/  IMAD.MOV.U32 R12, RZ, RZ, RZ ;  /* 0x000000ffff0c7224 */ /* 0x000fe200078e00ff */
[C---:B------:R-:W-:Y:S01]  /*135a0*/  LOP3.LUT P4, RZ, R31.reuse, 0x4, RZ, 0xc0, !PT ;  /* 0x000000041fff7812 */ /* 0x040fe2000788c0ff */
[----:B------:R-:W-:Y:S01]  /*135b0*/  IMAD.MOV.U32 R11, RZ, RZ, 0x181f ;  /* 0x0000181fff0b7424 */ /* 0x000fe200078e00ff */
[C---:B------:R-:W-:Y:S01]  /*135c0*/  LOP3.LUT P3, RZ, R31.reuse, 0x8, RZ, 0xc0, !PT ;  /* 0x000000081fff7812 */ /* 0x040fe2000786c0ff */
[----:B------:R-:W-:Y:S01]  /*135d0*/  IMAD.MOV.U32 R15, RZ, RZ, -0x1 ;  /* 0xffffffffff0f7424 */ /* 0x000fe200078e00ff */
[----:B------:R-:W-:Y:S01]  /*135e0*/  LOP3.LUT P2, RZ, R31, 0x10, RZ, 0xc0, !PT ;  /* 0x000000101fff7812 */ /* 0x000fe2000784c0ff */
[----:B------:R-:W-:Y:S01]  /*135f0*/  IMAD.MOV.U32 R3, RZ, RZ, R14 ;  /* 0x000000ffff037224 */ /* 0x000fe200078e000e */
[----:B------:R-:W-:Y:S01]  /*13600*/  LOP3.LUT R22, R22, 0xffffffbf, RZ, 0xc0, !PT ;  /* 0xffffffbf16167812 */ /* 0x000fe200078ec0ff */
[----:B------:R-:W-:-:S10]  /*13610*/  IMAD R5, R5, 0x2, R23 ;  /* 0x0000000205057824 */ /* 0x000fd400078e0217 */
[----:B0-----:R-:W-:Y:S05]  /*13620*/  WARPSYNC.COLLECTIVE R15, `(.L_x_1159) ;  /* 0x000000000f087348 */ /* 0x001fea0003c00000 */
[----:B------:R1:W2:Y:S02]  /*13630*/  SHFL.IDX P6, R14, R13, R12, R11 ;  /* 0x0000000c0d0e7389 */ /* 0x0002a400000c000b */
[----:B012---:R-:W-:Y:S01]  /*13640*/  ENDCOLLECTIVE ;  /* 0x000000000000791b */ /* 0x007fe20003800000 */
.L_x_1159:
[----:B------:R-:W-:Y:S02]  /*13650*/  IMAD.MOV.U32 R13, RZ, RZ, R6 ;  /* 0x000000ffff0d7224 */ /* 0x000fe400078e0006 */
[----:B------:R-:W-:Y:S02]  /*13660*/  IMAD.MOV.U32 R12, RZ, RZ, 0x1 ;  /* 0x00000001ff0c7424 */ /* 0x000fe400078e00ff */
[----:B------:R-:W-:Y:S02]  /*13670*/  IMAD.SHL.U32 R7, R7, 0x8, RZ ;  /* 0x0000000807077824 */ /* 0x000fe400078e00ff */
[----:B------:R-:W-:-:S03]  /*13680*/  IMAD.MOV.U32 R2, RZ, RZ, R14 ;  /* 0x000000ffff027224 */ /* 0x000fc600078e000e */
[----:B------:R-:W-:-:S05]  /*13690*/  LOP3.LUT R7, R7, 0x38, RZ, 0xc0, !PT ;  /* 0x0000003807077812 */ /* 0x000fca00078ec0ff */
[----:B------:R-:W-:Y:S01]  /*136a0*/  IMAD.SHL.U32 R0, R7, 0x2, RZ ;  /* 0x0000000207007824 */ /* 0x000fe200078e00ff */
[----:B------:R-:W-:-:S04]  /*136b0*/  LOP3.LUT R7, R31, 0x1, RZ, 0xc0, !PT ;  /* 0x000000011f077812 */ /* 0x000fc800078ec0ff */
[----:B------:R-:W-:Y:S02]  /*136c0*/  IADD3 R2, P0, R2, R0, RZ ;  /* 0x0000000002027210 */ /* 0x000fe40007f1e0ff */
[----:B------:R-:W-:Y:S02]  /*136d0*/  ISETP.NE.U32.AND P1, PT, R7, 0x1, PT ;  /* 0x000000010700780c */ /* 0x000fe40003f25070 */
[----:B------:R-:W-:Y:S01]  /*136e0*/  PRMT R7, R31, 0x8880, RZ ;  /* 0x000088801f077816 */ /* 0x000fe200000000ff */
        /* <DEDUP_REMOVED lines=8> */
[----:B------:R-:W-:Y:S02]  /*13770*/  ISETP.LT.OR P0, PT, R27, 0x1, !P5 ;  /* 0x000000011b00780c */ /* 0x000fe40006f01670 */
[----:B------:R-:W-:-:S11]  /*13780*/  LOP3.LUT R22, R22, 0xffffff7f, RZ, 0xc0, !PT ;  /* 0xffffff7f16167812 */ /* 0x000fd600078ec0ff */
        /* <DEDUP_REMOVED lines=10> */
[----:B------:R-:W-:-:S13]  /*13830*/  ISETP.LT.OR P6, PT, R27, 0x1, !P0 ;  /* 0x000000011b00780c */ /* 0x000fda00047c1670 */
[----:B------:R0:W-:Y:S01]  /*13840*/  LDGSTS.E.BYPASS.LTC128B.128 [R5+0xc400], desc[UR44][R2.64+0x300], !P6 ;  /* 0x0c40030002057fae */ /* 0x0001e2000f101d6c */
[----:B------:R-:W-:-:S13]  /*13850*/  ISETP.GT.AND P6, PT, R7, -0x1, PT ;  /* 0xffffffff0700780c */ /* 0x000fda0003fc4270 */
[----:B------:R-:W-:Y:S02]  /*13860*/  @P6 LOP3.LUT R22, R22, 0x80, RZ, 0xfc, !PT ;  /* 0x0000008016166812 */ /* 0x000fe400078efcff */
[----:B------:R-:W-:-:S13]  /*13870*/  ISETP.LT.OR P6, PT, R27, 0x1, P6 ;  /* 0x000000011b00780c */ /* 0x000fda00037c1670 */
[----:B------:R0:W-:Y:S02]  /*13880*/  LDGSTS.E.BYPASS.LTC128B.128 [R5+0xe400], desc[UR44][R2.64+0x380], !P6 ;  /* 0x0e40038002057fae */ /* 0x0001e4000f101d6c */
[----:B0-----:R-:W-:Y:S05]  /*13890*/  WARPSYNC.COLLECTIVE R15, `(.L_x_1160) ;  /* 0x000000000f087348 */ /* 0x001fea0003c00000 */
[----:B------:R1:W2:Y:S02]  /*138a0*/  SHFL.IDX P6, R14, R13, R12, R11 ;  /* 0x0000000c0d0e7389 */ /* 0x0002a400000c000b */
[----:B012---:R-:W-:Y:S01]  /*138b0*/  ENDCOLLECTIVE ;  /* 0x000000000000791b */ /* 0x007fe20003800000 */
.L_x_1160:
[----:B------:R-:W-:Y:S02]  /*138c0*/  IMAD.MOV.U32 R13, RZ, RZ, R4 ;  /* 0x000000ffff0d7224 */ /* 0x000fe400078e0004 */
[----:B------:R-:W-:-:S07]  /*138d0*/  IMAD.MOV.U32 R3, RZ, RZ, R14 ;  /* 0x000000ffff037224 */ /* 0x000fce00078e000e */
[----:B------:R-:W-:Y:S05]  /*138e0*/  WARPSYNC.COLLECTIVE R15, `(.L_x_1161) ;  /* 0x000000000f087348 */ /* 0x000fea0003c00000 */
[----:B------:R0:W1:Y:S02]  /*138f0*/  SHFL.IDX P6, R14, R13, R12, R11 ;  /* 0x0000000c0d0e7389 */ /* 0x00006400000c000b */
[----:B01----:R-:W-:Y:S01]  /*13900*/  ENDCOLLECTIVE ;  /* 0x000000000000791b */ /* 0x003fe20003800000 */
.L_x_1161:
        /* <DEDUP_REMOVED lines=29> */
.L_x_1162:
[----:B------:R-:W-:Y:S02]  /*13ae0*/  IMAD.MOV.U32 R13, RZ, RZ, R4 ;  /* 0x000000ffff0d7224 */ /* 0x000fe400078e0004 */
[----:B------:R-:W-:-:S07]  /*13af0*/  IMAD.MOV.U32 R7, RZ, RZ, R14 ;  /* 0x000000ffff077224 */ /* 0x000fce00078e000e */
[----:B------:R-:W-:Y:S05]  /*13b00*/  WARPSYNC.COLLECTIVE R15, `(.L_x_1163) ;  /* 0x000000000f087348 */ /* 0x000fea0003c00000 */
[----:B------:R0:W1:Y:S02]  /*13b10*/  SHFL.IDX P6, R14, R13, R12, R11 ;  /* 0x0000000c0d0e7389 */ /* 0x00006400000c000b */
[----:B01----:R-:W-:Y:S01]  /*13b20*/  ENDCOLLECTIVE ;  /* 0x000000000000791b */ /* 0x003fe20003800000 */
.L_x_1163:
        /* <DEDUP_REMOVED lines=29> */
.L_x_1164:
[----:B------:R-:W-:Y:S02]  /*13d00*/  IMAD.MOV.U32 R13, RZ, RZ, R4 ;  /* 0x000000ffff0d7224 */ /* 0x000fe400078e0004 */
[----:B------:R-:W-:-:S07]  /*13d10*/  IMAD.MOV.U32 R6, RZ, RZ, R14 ;  /* 0x000000ffff067224 */ /* 0x000fce00078e000e */
[----:B------:R-:W-:Y:S05]  /*13d20*/  WARPSYNC.COLLECTIVE R15, `(.L_x_1165) ;  /* 0x000000000f087348 */ /* 0x000fea0003c00000 */
[----:B------:R0:W1:Y:S02]  /*13d30*/  SHFL.IDX P6, R14, R13, R12, R11 ;  /* 0x0000000c0d0e7389 */ /* 0x00006400000c000b */
[----:B01----:R-:W-:Y:S01]  /*13d40*/  ENDCOLLECTIVE ;  /* 0x000000000000791b */ /* 0x003fe20003800000 */
.L_x_1165:
[----:B------:R-:W-:Y:S01]  /*13d50*/  IMAD.MOV.U32 R2, RZ, RZ, R14 ;  /* 0x000000ffff027224 */ /* 0x000fe200078e000e */
[----:B------:R-:W-:Y:S06]  /*13d60*/  BRA `(.L_x_1166) ;  /* 0xffffffbc00187947 */ /* 0x000fec000383ffff */
.L_x_1080:
[----:B0-----:R0:W1:Y:S02]  /*13d70*/  SYNCS.PHASECHK.TRANS64.TRYWAIT P0, [R6+URZ+0x38840], R17 ;  /* 0x03884011060075a7 */ /* 0x001064000800017f */
[----:B-1----:R-:W-:Y:S05]  /*13d80*/  @!P0 NANOSLEEP.SYNCS 0x989680 ;  /* 0x009896800000895d */ /* 0x002fea0003900000 */
[----:B------:R-:W1:Y:S02]  /*13d90*/  @!P0 SYNCS.PHASECHK.TRANS64 P0, [R6+URZ+0x38840], R17 ;  /* 0x03884011060085a7 */ /* 0x000e64000800007f */
[----:B-1----:R-:W-:Y:S05]  /*13da0*/  @!P0 BRA `(.L_x_1080) ;  /* 0xfffffffc00f08947 */ /* 0x002fea000383ffff */
[----:B------:R-:W-:Y:S05]  /*13db0*/  BRA `(.L_x_1167) ;  /* 0xffffffc000b07947 */ /* 0x000fea000383ffff */
.L_x_1081:
        /* <DEDUP_REMOVED lines=8> */
.L_x_1169:
[----:B------:R-:W-:Y:S05]  /*13e40*/  BSYNC B1 ;  /* 0x0000000000017941 */ /* 0x000fea0003800000 */
.L_x_1168:
        /* <DEDUP_REMOVED lines=9> */
.L_x_1170:
[----:B------:R-:W-:Y:S02]  /*13ee0*/  IMAD.MOV.U32 R13, RZ, RZ, R27 ;  /* 0x000000ffff0d7224 */ /* 0x000fe400078e001b */
[----:B------:R-:W-:Y:S02]  /*13ef0*/  IMAD.MOV.U32 R12, RZ, RZ, 0x1 ;  /* 0x00000001ff0c7424 */ /* 0x000fe400078e00ff */
[----:B------:R-:W-:-:S07]  /*13f00*/  IMAD.MOV.U32 R2, RZ, RZ, R14 ;  /* 0x000000ffff027224 */ /* 0x000fce00078e000e */
[----:B------:R-:W-:Y:S05]  /*13f10*/  WARPSYNC.COLLECTIVE R15, `(.L_x_1171) ;  /* 0x000000000f087348 */ /* 0x000fea0003c00000 */
[----:B------:R0:W1:Y:S02]  /*13f20*/  SHFL.IDX P6, R14, R13, R12, R11 ;  /* 0x0000000c0d0e7389 */ /* 0x00006400000c000b */
[----:B01----:R-:W-:Y:S01]  /*13f30*/  ENDCOLLECTIVE ;  /* 0x000000000000791b */ /* 0x003fe20003800000 */
.L_x_1171:
        /* <DEDUP_REMOVED lines=11> */
.L_x_1172:
[----:B------:R-:W-:Y:S02]  /*13ff0*/  IMAD.MOV.U32 R13, RZ, RZ, R27 ;  /* 0x000000ffff0d7224 */ /* 0x000fe400078e001b */
[----:B------:R-:W-:Y:S02]  /*14000*/  IMAD.MOV.U32 R12, RZ, RZ, 0x2 ;  /* 0x00000002ff0c7424 */ /* 0x000fe400078e00ff */
[----:B------:R-:W-:-:S07]  /*14010*/  IMAD.MOV.U32 R2, RZ, RZ, R14 ;  /* 0x000000ffff027224 */ /* 0x000fce00078e000e */
[----:B------:R-:W-:Y:S05]  /*14020*/  WARPSYNC.COLLECTIVE R15, `(.L_x_1173) ;  /* 0x000000000f087348 */ /* 0x000fea0003c00000 */
[----:B------:R0:W1:Y:S02]  /*14030*/  SHFL.IDX P6, R14, R13, R12, R11 ;  /* 0x0000000c0d0e7389 */ /* 0x00006400000c000b */
[----:B01----:R-:W-:Y:S01]  /*14040*/  ENDCOLLECTIVE ;  /* 0x000000000000791b */ /* 0x003fe20003800000 */
.L_x_1173:
        /* <DEDUP_REMOVED lines=11> */
.L_x_1174:
[----:B------:R-:W-:Y:S02]  /*14100*/  IMAD.MOV.U32 R13, RZ, RZ, R27 ;  /* 0x000000ffff0d7224 */ /* 0x000fe400078e001b */
[----:B------:R-:W-:Y:S02]  /*14110*/  IMAD.MOV.U32 R12, RZ, RZ, 0x3 ;  /* 0x00000003ff0c7424 */ /* 0x000fe400078e00ff */
[----:B------:R-:W-:-:S07]  /*14120*/  IMAD.MOV.U32 R2, RZ, RZ, R14 ;  /* 0x000000ffff027224 */ /* 0x000fce00078e000e */
[----:B------:R-:W-:Y:S05]  /*14130*/  WARPSYNC.COLLECTIVE R15, `(.L_x_1175) ;  /* 0x000000000f087348 */ /* 0x000fea0003c00000 */
[----:B------:R0:W1:Y:S02]  /*14140*/  SHFL.IDX P6, R14, R13, R12, R11 ;  /* 0x0000000c0d0e7389 */ /* 0x00006400000c000b */
[----:B01----:R-:W-:Y:S01]  /*14150*/  ENDCOLLECTIVE ;  /* 0x000000000000791b */ /* 0x003fe20003800000 */
.L_x_1175:
        /* <DEDUP_REMOVED lines=11> */
.L_x_1176:
[----:B------:R-:W-:Y:S01]  /*14210*/  IMAD.MOV.U32 R2, RZ, RZ, R14 ;  /* 0x000000ffff027224 */ /* 0x000fe200078e000e */
[----:B------:R-:W-:Y:S06]  /*14220*/  BRA `(.L_x_1177) ;  /* 0xffffffc000407947 */ /* 0x000fec000383ffff */
.L_x_1086:
[----:B---3--:R3:W4:Y:S02]  /*14230*/  SYNCS.PHASECHK.TRANS64.TRYWAIT P0, [R6+URZ+0x38860], R17 ;  /* 0x03886011060075a7 */ /* 0x008724000800017f */
[----:B----4-:R-:W-:Y:S05]  /*14240*/  @!P0 NANOSLEEP.SYNCS 0x989680 ;  /* 0x009896800000895d */ /* 0x010fea0003900000 */
[----:B------:R-:W4:Y:S02]  /*14250*/  @!P0 SYNCS.PHASECHK.TRANS64 P0, [R6+URZ+0x38860], R17 ;  /* 0x03886011060085a7 */ /* 0x000f24000800007f */
[----:B----4-:R-:W-:Y:S05]  /*14260*/  @!P0 BRA `(.L_x_1086) ;  /* 0xfffffffc00f08947 */ /* 0x010fea000383ffff */
[----:B------:R-:W-:Y:S05]  /*14270*/  BRA `(.L_x_1178) ;  /* 0xffffffc000907947 */ /* 0x000fea000383ffff */
.L_x_1087:
        /* <DEDUP_REMOVED lines=8> */
.L_x_1180:
[----:B------:R-:W-:Y:S05]  /*14300*/  BSYNC B1 ;  /* 0x0000000000017941 */ /* 0x000fea0003800000 */
.L_x_1179:
[----:B------:R-:W-:Y:S01]  /*14310*/  IMAD.MOV.U32 R13, RZ, RZ, R9 ;  /* 0x000000ffff0d7224 */ /* 0x000fe200078e0009 */
[----:B------:R-:W-:Y:S01]  /*14320*/  MOV R15, 0xffffffff ;  /* 0xffffffff000f7802 */ /* 0x000fe20000000f00 */
[----:B------:R-:W-:Y:S01]  /*14330*/  IMAD.MOV.U32 R12, RZ, RZ, RZ ;  /* 0x000000ffff0c7224 */ /* 0x000fe200078e00ff */
[C---:B------:R-:W-:Y:S01]  /*14340*/  LOP3.LUT P2, RZ, R22.reuse, 0x200, RZ, 0xc0, !PT ;  /* 0x0000020016ff7812 */ /* 0x040fe2000784c0ff */
[----:B------:R-:W-:Y:S01]  /*14350*/  IMAD.MOV.U32 R11, RZ, RZ, 0x181f ;  /* 0x0000181fff0b7424 */ /* 0x000fe200078e00ff */
[C---:B------:R-:W-:Y:S01]  /*14360*/  LOP3.LUT P1, RZ, R22.reuse, 0x20, RZ, 0xc0, !PT ;  /* 0x0000002016ff7812 */ /* 0x040fe2000782c0ff */
[----:B------:R-:W-:Y:S01]  /*14370*/  IMAD.MOV.U32 R3, RZ, RZ, R14 ;  /* 0x000000ffff037224 */ /* 0x000fe200078e000e */
[----:B------:R-:W-:Y:S01]  /*14380*/  LOP3.LUT R22, R22, 0xffbfffff, RZ, 0xc0, !PT ;  /* 0xffbfffff16167812 */ /* 0x000fe200078ec0ff */
[----:B------:R-:W-:-:S10]  /*14390*/  IMAD R17, R17, 0x2, R23 ;  /* 0x0000000211117824 */ /* 0x000fd400078e0217 */
[----:B------:R-:W-:Y:S05]  /*143a0*/  WARPSYNC.COLLECTIVE R15, `(.L_x_1181) ;  /* 0x000000000f087348 */ /* 0x000fea0003c00000 */
[----:B------:R0:W1:Y:S02]  /*143b0*/  SHFL.IDX P6, R14, R13, R12, R11 ;  /* 0x0000000c0d0e7389 */ /* 0x00006400000c000b */
[----:B01----:R-:W-:Y:S01]  /*143c0*/  ENDCOLLECTIVE ;  /* 0x000000000000791b */ /* 0x003fe20003800000 */
.L_x_1181:
[----:B------:R-:W-:-:S04]  /*143d0*/  @P3 LOP3.LUT R22, R22, 0x400000, RZ, 0xfc, !PT ;  /* 0x0040000016163812 */ /* 0x000fc800078efcff */
        /* <DEDUP_REMOVED lines=17> */
.L_x_1182:
        /* <DEDUP_REMOVED lines=16> */
.L_x_1183:
        /* <DEDUP_REMOVED lines=19> */
.L_x_1184:
        /* <DEDUP_REMOVED lines=14> */
.L_x_1185:
        /* <DEDUP_REMOVED lines=16> */
.L_x_1186:
        /* <DEDUP_REMOVED lines=14> */
.L_x_1187:
[----:B------:R-:W-:Y:S05]  /*149e0*/  BRA `(.L_x_1188) ;  /* 0xffffffbc00fc7947 */ /* 0x000fea000383ffff */
.L_x_1095:
        /* <DEDUP_REMOVED lines=8> */
.L_x_1190:
[----:B------:R-:W-:Y:S05]  /*14a70*/  BSYNC B0 ;  /* 0x0000000000007941 */ /* 0x000fea0003800000 */
.L_x_1189:
        /* <DEDUP_REMOVED lines=9> */
.L_x_1191:
[----:B------:R-:W-:Y:S02]  /*14b10*/  ULDC UR4, c[0x0][0xd3c] ;  /* 0x00034f0000047ab9 */ /* 0x000fe40000000800 */
[----:B------:R-:W-:-:S13]  /*14b20*/  ISETP.GE.OR P1, PT, R5, UR4, !P0 ;  /* 0x0000000405007c0c */ /* 0x000fda000c726670 */
[----:B------:R-:W0:Y:S01]  /*14b30*/  @!P1 LDC.64 R2, c[0x0][0xd80] ;  /* 0x00036000ff029b82 */ /* 0x000e220000000a00 */
[----:B------:R-:W-:Y:S02]  /*14b40*/  IMAD.MOV.U32 R11, RZ, RZ, RZ ;  /* 0x000000ffff0b7224 */ /* 0x000fe400078e00ff */
        /* <DEDUP_REMOVED lines=14> */
.L_x_1192:
[----:B------:R-:W-:Y:S01]  /*14c30*/  IMAD.MOV.U32 R12, RZ, RZ, 0x2 ;  /* 0x00000002ff0c7424 */ /* 0x000fe200078e00ff */
[----:B------:R-:W-:-:S05]  /*14c40*/  SEL R6, R14, RZ, P1 ;  /* 0x000000ff0e067207 */ /* 0x000fca0000800000 */
[----:B------:R-:W-:-:S04]  /*14c50*/  IMAD.IADD R6, R5, 0x1, R6 ;  /* 0x0000000105067824 */ /* 0x000fc800078e0206 */
[----:B------:R-:W-:-:S07]  /*14c60*/  IMAD.MOV.U32 R13, RZ, RZ, R6 ;  /* 0x000000ffff0d7224 */ /* 0x000fce00078e0006 */
[----:B------:R-:W-:Y:S05]  /*14c70*/  WARPSYNC.COLLECTIVE R15, `(.L_x_1193) ;  /* 0x000000000f087348 */ /* 0x000fea0003c00000 */
[----:B------:R0:W1:Y:S02]  /*14c80*/  SHFL.UP P6, R14, R13, R12, R11 ;  /* 0x0400000c0d0e7389 */ /* 0x00006400000c000b */
[----:B01----:R-:W-:Y:S01]  /*14c90*/  ENDCOLLECTIVE ;  /* 0x000000000000791b */ /* 0x003fe20003800000 */
.L_x_1193:
[----:B------:R-:W-:Y:S01]  /*14ca0*/  IMAD.MOV.U32 R12, RZ, RZ, 0x4 ;  /* 0x00000004ff0c7424 */ /* 0x000fe200078e00ff */
[----:B------:R-:W-:-:S05]  /*14cb0*/  SEL R7, R14, RZ, P2 ;  /* 0x000000ff0e077207 */ /* 0x000fca0001000000 */
[----:B------:R-:W-:-:S04]  /*14cc0*/  IMAD.IADD R7, R6, 0x1, R7 ;  /* 0x0000000106077824 */ /* 0x000fc800078e0207 */
[----:B------:R-:W-:-:S07]  /*14cd0*/  IMAD.MOV.U32 R13, RZ, RZ, R7 ;  /* 0x000000ffff0d7224 */ /* 0x000fce00078e0007 */
[----:B------:R-:W-:Y:S05]  /*14ce0*/  WARPSYNC.COLLECTIVE R15, `(.L_x_1194) ;  /* 0x000000000f087348 */ /* 0x000fea0003c00000 */
[----:B------:R0:W1:Y:S02]  /*14cf0*/  SHFL.UP P6, R14, R13, R12, R11 ;  /* 0x0400000c0d0e7389 */ /* 0x00006400000c000b */
[----:B01----:R-:W-:Y:S01]  /*14d00*/  ENDCOLLECTIVE ;  /* 0x000000000000791b */ /* 0x003fe20003800000 */
.L_x_1194:
[----:B------:R-:W-:Y:S01]  /*14d10*/  IMAD.MOV.U32 R12, RZ, RZ, 0x8 ;  /* 0x00000008ff0c7424 */ /* 0x000fe200078e00ff */
[----:B------:R-:W-:-:S05]  /*14d20*/  SEL R2, R14, RZ, P3 ;  /* 0x000000ff0e027207 */ /* 0x000fca0001800000 */
[----:B------:R-:W-:-:S04]  /*14d30*/  IMAD.IADD R2, R7, 0x1, R2 ;  /* 0x0000000107027824 */ /* 0x000fc800078e0202 */
[----:B------:R-:W-:-:S07]  /*14d40*/  IMAD.MOV.U32 R13, RZ, RZ, R2 ;  /* 0x000000ffff0d7224 */ /* 0x000fce00078e0002 */
[----:B------:R-:W-:Y:S05]  /*14d50*/  WARPSYNC.COLLECTIVE R15, `(.L_x_1195) ;  /* 0x000000000f087348 */ /* 0x000fea0003c00000 */
[----:B------:R0:W1:Y:S02]  /*14d60*/  SHFL.UP P6, R14, R13, R12, R11 ;  /* 0x0400000c0d0e7389 */ /* 0x00006400000c000b */
[----:B01----:R-:W-:Y:S01]  /*14d70*/  ENDCOLLECTIVE ;  /* 0x000000000000791b */ /* 0x003fe20003800000 */
.L_x_1195:
[----:B------:R-:W-:Y:S01]  /*14d80*/  IMAD.MOV.U32 R12, RZ, RZ, 0x10 ;  /* 0x00000010ff0c7424 */ /* 0x000fe200078e00ff */
[----:B------:R-:W-:-:S05]  /*14d90*/  SEL R3, R14, RZ, P4 ;  /* 0x000000ff0e037207 */ /* 0x000fca0002000000 */
[----:B------:R-:W-:-:S04]  /*14da0*/  IMAD.IADD R3, R2, 0x1, R3 ;  /* 0x0000000102037824 */ /* 0x000fc800078e0203 */
[----:B------:R-:W-:-:S07]  /*14db0*/  IMAD.MOV.U32 R13, RZ, RZ, R3 ;  /* 0x000000ffff0d7224 */ /* 0x000fce00078e0003 */
[----:B------:R-:W-:Y:S05]  /*14dc0*/  WARPSYNC.COLLECTIVE R15, `(.L_x_1196) ;  /* 0x000000000f087348 */ /* 0x000fea0003c00000 */
[----:B------:R0:W1:Y:S02]  /*14dd0*/  SHFL.UP P6, R14, R13, R12, R11 ;  /* 0x0400000c0d0e7389 */ /* 0x00006400000c000b */
[----:B01----:R-:W-:Y:S01]  /*14de0*/  ENDCOLLECTIVE ;  /* 0x000000000000791b */ /* 0x003fe20003800000 */
.L_x_1196:
        /* <DEDUP_REMOVED lines=8> */
.L_x_1197:
[----:B------:R-:W-:Y:S05]  /*14e70*/  BRA `(.L_x_1198) ;  /* 0xffffffc000907947 */ /* 0x000fea000383ffff */
.L_x_1100:
        /* <DEDUP_REMOVED lines=8> */
.L_x_1200:
[----:B------:R-:W-:Y:S05]  /*14f00*/  BSYNC B0 ;  /* 0x0000000000007941 */ /* 0x000fea0003800000 */
.L_x_1199:
        /* <DEDUP_REMOVED lines=8> */
.L_x_1201:
[----:B------:R-:W-:Y:S01]  /*14f90*/  IMAD.MOV.U32 R12, RZ, RZ, 0x4 ;  /* 0x00000004ff0c7424 */ /* 0x000fe200078e00ff */
[----:B------:R-:W-:-:S05]  /*14fa0*/  SEL R2, R14, RZ, P2 ;  /* 0x000000ff0e027207 */ /* 0x000fca0001000000 */
[----:B------:R-:W-:-:S04]  /*14fb0*/  IMAD.IADD R2, R13, 0x1, R2 ;  /* 0x000000010d027824 */ /* 0x000fc800078e0202 */
[----:B------:R-:W-:-:S07]  /*14fc0*/  IMAD.MOV.U32 R13, RZ, RZ, R2 ;  /* 0x000000ffff0d7224 */ /* 0x000fce00078e0002 */
[----:B------:R-:W-:Y:S05]  /*14fd0*/  WARPSYNC.COLLECTIVE R15, `(.L_x_1202) ;  /* 0x000000000f087348 */ /* 0x000fea0003c00000 */
[----:B------:R0:W1:Y:S02]  /*14fe0*/  SHFL.UP P6, R14, R13, R12, R11 ;  /* 0x0400000c0d0e7389 */ /* 0x00006400000c000b */
[----:B01----:R-:W-:Y:S01]  /*14ff0*/  ENDCOLLECTIVE ;  /* 0x000000000000791b */ /* 0x003fe20003800000 */
.L_x_1202:
[----:B------:R-:W-:Y:S01]  /*15000*/  IMAD.MOV.U32 R12, RZ, RZ, 0x8 ;  /* 0x00000008ff0c7424 */ /* 0x000fe200078e00ff */
[----:B------:R-:W-:-:S05]  /*15010*/  SEL R3, R14, RZ, P3 ;  /* 0x000000ff0e037207 */ /* 0x000fca0001800000 */
[----:B------:R-:W-:-:S04]  /*15020*/  IMAD.IADD R3, R2, 0x1, R3 ;  /* 0x0000000102037824 */ /* 0x000fc800078e0203 */
[----:B------:R-:W-:-:S07]  /*15030*/  IMAD.MOV.U32 R13, RZ, RZ, R3 ;  /* 0x000000ffff0d7224 */ /* 0x000fce00078e0003 */
[----:B------:R-:W-:Y:S05]  /*15040*/  WARPSYNC.COLLECTIVE R15, `(.L_x_1203) ;  /* 0x000000000f087348 */ /* 0x000fea0003c00000 */
[----:B------:R0:W1:Y:S02]  /*15050*/  SHFL.UP P6, R14, R13, R12, R11 ;  /* 0x0400000c0d0e7389 */ /* 0x00006400000c000b */
[----:B01----:R-:W-:Y:S01]  /*15060*/  ENDCOLLECTIVE ;  /* 0x000000000000791b */ /* 0x003fe20003800000 */
.L_x_1203:
[----:B------:R-:W-:Y:S01]  /*15070*/  IMAD.MOV.U32 R12, RZ, RZ, 0x10 ;  /* 0x00000010ff0c7424 */ /* 0x000fe200078e00ff */
[----:B------:R-:W-:-:S05]  /*15080*/  SEL R4, R14, RZ, P4 ;  /* 0x000000ff0e047207 */ /* 0x000fca0002000000 */
[----:B------:R-:W-:-:S04]  /*15090*/  IMAD.IADD R4, R3, 0x1, R4 ;  /* 0x0000000103047824 */ /* 0x000fc800078e0204 */
[----:B------:R-:W-:-:S07]  /*150a0*/  IMAD.MOV.U32 R13, RZ, RZ, R4 ;  /* 0x000000ffff0d7224 */ /* 0x000fce00078e0004 */
[----:B------:R-:W-:Y:S05]  /*150b0*/  WARPSYNC.COLLECTIVE R15, `(.L_x_1204) ;  /* 0x000000000f087348 */ /* 0x000fea0003c00000 */
[----:B------:R0:W1:Y:S02]  /*150c0*/  SHFL.UP P6, R14, R13, R12, R11 ;  /* 0x0400000c0d0e7389 */ /* 0x00006400000c000b */
[----:B01----:R-:W-:Y:S01]  /*150d0*/  ENDCOLLECTIVE ;  /* 0x000000000000791b */ /* 0x003fe20003800000 */
.L_x_1204:
        /* <DEDUP_REMOVED lines=8> */
.L_x_1205:
[----:B------:R-:W-:Y:S05]  /*15160*/  BRA `(.L_x_1206) ;  /* 0xffffffc000707947 */ /* 0x000fea000383ffff */
.L_x_1102:
[----:B------:R-:W-:Y:S01]  /*15170*/  BSSY B0, `(.L_x_1207) ;  /* 0x0000006000007945 */ /* 0x000fe20003800000 */
[----:B------:R-:W-:Y:S01]  /*15180*/  PLOP3.LUT P6, PT, P6, PT, PT, 0x8, 0x0 ;  /* 0x000000000000781c */ /* 0x000fe200037ce170 */
[----:B------:R-:W-:-:S12]  /*15190*/  IMAD.MOV.U32 R15, RZ, RZ, -0x1 ;  /* 0xffffffffff0f7424 */ /* 0x000fd800078e00ff */
[----:B01----:R-:W-:Y:S05]  /*151a0*/  WARPSYNC.COLLECTIVE R15, `(.L_x_1208) ;  /* 0x000000000f087348 */ /* 0x003fea0003c00000 */
[----:B------:R-:W-:Y:S01]  /*151b0*/  VOTE.ANY R14, PT, P6 ;  /* 0x00000000000e7806 */ /* 0x000fe200030e0100 */
[----:B01----:R-:W-:Y:S06]  /*151c0*/  ENDCOLLECTIVE ;  /* 0x000000000000791b */ /* 0x003fec0003800000 */
.L_x_1208:
[----:B------:R-:W-:Y:S05]  /*151d0*/  BSYNC B0 ;  /* 0x0000000000007941 */ /* 0x000fea0003800000 */
.L_x_1207:
        /* <DEDUP_REMOVED lines=9> */
.L_x_1209:
[----:B------:R-:W-:Y:S01]  /*15270*/  IMAD.MOV.U32 R5, RZ, RZ, R14 ;  /* 0x000000ffff057224 */ /* 0x000fe200078e000e */
[----:B------:R-:W-:Y:S06]  /*15280*/  BRA `(.L_x_1210) ;  /* 0xffffffc000607947 */ /* 0x000fec000383ffff */
.L_x_1104:
[----:B------:R-:W-:Y:S01]  /*15290*/  BSSY B0, `(.L_x_1211) ;  /* 0x0000007000007945 */ /* 0x000fe20003800000 */
[----:B------:R-:W-:Y:S02]  /*152a0*/  IMAD.MOV.U32 R13, RZ, RZ, R2 ;  /* 0x000000ffff0d7224 */ /* 0x000fe400078e0002 */
[----:B------:R-:W-:Y:S02]  /*152b0*/  IMAD.MOV.U32 R11, RZ, RZ, 0x1f ;  /* 0x0000001fff0b7424 */ /* 0x000fe400078e00ff */
[----:B------:R-:W-:-:S07]  /*152c0*/  IMAD.MOV.U32 R15, RZ, RZ, -0x1 ;  /* 0xffffffffff0f7424 */ /* 0x000fce00078e00ff */
[----:B0123--:R-:W-:Y:S05]  /*152d0*/  WARPSYNC.COLLECTIVE R15, `(.L_x_1212) ;  /* 0x000000000f087348 */ /* 0x00ffea0003c00000 */
[----:B------:R4:W0:Y:S02]  /*152e0*/  SHFL.IDX P6, R14, R13, R12, R11 ;  /* 0x0000000c0d0e7389 */ /* 0x00082400000c000b */
[----:B01234-:R-:W-:Y:S01]  /*152f0*/  ENDCOLLECTIVE ;  /* 0x000000000000791b */ /* 0x01ffe20003800000 */
.L_x_1212:
[----:B------:R-:W-:Y:S05]  /*15300*/  BSYNC B0 ;  /* 0x0000000000007941 */ /* 0x000fea0003800000 */
.L_x_1211:
[----:B------:R-:W-:Y:S05]  /*15310*/  BRA `(.L_x_1103) ;  /* 0xffffffc000587947 */ /* 0x000fea000383ffff */
.L_x_1108:
[----:B0-----:R0:W1:Y:S02]  /*15320*/  SYNCS.PHASECHK.TRANS64.TRYWAIT P0, [R7+URZ+0x38820], R0 ;  /* 0x03882000070075a7 */ /* 0x001064000800017f */
[----:B-1----:R-:W-:Y:S05]  /*15330*/  @!P0 NANOSLEEP.SYNCS 0x989680 ;  /* 0x009896800000895d */ /* 0x002fea0003900000 */
[----:B------:R-:W1:Y:S02]  /*15340*/  @!P0 SYNCS.PHASECHK.TRANS64 P0, [R7+URZ+0x38820], R0 ;  /* 0x03882000070085a7 */ /* 0x000e64000800007f */
[----:B-1----:R-:W-:Y:S05]  /*15350*/  @!P0 BRA `(.L_x_1108) ;  /* 0xfffffffc00f08947 */ /* 0x002fea000383ffff */
[----:B------:R-:W-:Y:S05]  /*15360*/  BRA `(.L_x_1213) ;  /* 0xffffffc400447947 */ /* 0x000fea000383ffff */
.L_x_1109:
        /* <DEDUP_REMOVED lines=11> */
.L_x_1215:
[----:B------:R-:W-:Y:S05]  /*15420*/  BSYNC B0 ;  /* 0x0000000000007941 */ /* 0x000fea0003800000 */
.L_x_1214:
[----:B------:R-:W-:Y:S05]  /*15430*/  BRA `(.L_x_1216) ;  /* 0xffffffc4002c7947 */ /* 0x000fea000383ffff */
.L_x_1112:
[----:B------:R-:W-:Y:S01]  /*15440*/  BSSY B1, `(.L_x_1217) ;  /* 0x0000006000017945 */ /* 0x000fe20003800000 */
[----:B------:R-:W-:-:S07]  /*15450*/  IMAD.MOV.U32 R15, RZ, RZ, -0x1 ;  /* 0xffffffffff0f7424 */ /* 0x000fce00078e00ff */
[----:B0-234-:R-:W-:Y:S05]  /*15460*/  WARPSYNC.COLLECTIVE R15, `(.L_x_1218) ;  /* 0x000000000f0c7348 */ /* 0x01dfea0003c00000 */
[----:B------:R-:W-:Y:S02]  /*15470*/  ELECT P6, UR62, PT ;  /* 0x00000000003e782f */ /* 0x000fe400038c0000 */
[----:B------:R-:W-:Y:S01]  /*15480*/  MOV R14, UR62 ;  /* 0x0000003e000e7c02 */ /* 0x000fe20008000f00 */
[----:B0-234-:R-:W-:Y:S10]  /*15490*/  ENDCOLLECTIVE ;  /* 0x000000000000791b */ /* 0x01dff40003800000 */
.L_x_1218:
[----:B------:R-:W-:Y:S05]  /*154a0*/  BSYNC B1 ;  /* 0x0000000000017941 */ /* 0x000fea0003800000 */
.L_x_1217:
[----:B------:R-:W-:Y:S05]  /*154b0*/  BRA `(.L_x_1219) ;  /* 0xffffffc400247947 */ /* 0x000fea000383ffff */
.L_x_1114:
[----:B0-----:R0:W1:Y:S02]  /*154c0*/  SYNCS.PHASECHK.TRANS64.TRYWAIT P1, [R5+URZ+0x38840], R0 ;  /* 0x03884000050075a7 */ /* 0x001064000802017f */
[----:B-1----:R-:W-:Y:S05]  /*154d0*/  @!P1 NANOSLEEP.SYNCS 0x989680 ;  /* 0x009896800000995d */ /* 0x002fea0003900000 */
[----:B------:R-:W1:Y:S02]  /*154e0*/  @!P1 SYNCS.PHASECHK.TRANS64 P1, [R5+URZ+0x38840], R0 ;  /* 0x03884000050095a7 */ /* 0x000e64000802007f */
[----:B-1----:R-:W-:Y:S05]  /*154f0*/  @!P1 BRA `(.L_x_1114) ;  /* 0xfffffffc00f09947 */ /* 0x002fea000383ffff */
[----:B------:R-:W-:Y:S05]  /*15500*/  BRA `(.L_x_1220) ;  /* 0xffffffc400447947 */ /* 0x000fea000383ffff */
.L_x_1116:
[----:B-1----:R1:W0:Y:S02]  /*15510*/  SYNCS.PHASECHK.TRANS64.TRYWAIT P1, [R3+URZ+0x38840], R2 ;  /* 0x03884002030075a7 */ /* 0x002224000802017f */
[----:B0-----:R-:W-:Y:S05]  /*15520*/  @!P1 NANOSLEEP.SYNCS 0x989680 ;  /* 0x009896800000995d */ /* 0x001fea0003900000 */
[----:B------:R-:W0:Y:S02]  /*15530*/  @!P1 SYNCS.PHASECHK.TRANS64 P1, [R3+URZ+0x38840], R2 ;  /* 0x03884002030095a7 */ /* 0x000e24000802007f */
[----:B0-----:R-:W-:Y:S05]  /*15540*/  @!P1 BRA `(.L_x_1116) ;  /* 0xfffffffc00f09947 */ /* 0x001fea000383ffff */
[----:B------:R-:W-:Y:S05]  /*15550*/  BRA `(.L_x_1221) ;  /* 0xffffffc400507947 */ /* 0x000fea000383ffff */
.L_x_1118:
[----:B------:R0:W0:Y:S02]  /*15560*/  SYNCS.PHASECHK.TRANS64.TRYWAIT P1, [R5+URZ+0x38860], R0 ;  /* 0x03886000050075a7 */ /* 0x000024000802017f */
[----:B0-----:R-:W-:Y:S05]  /*15570*/  @!P1 NANOSLEEP.SYNCS 0x989680 ;  /* 0x009896800000995d */ /* 0x001fea0003900000 */
[----:B------:R-:W0:Y:S02]  /*15580*/  @!P1 SYNCS.PHASECHK.TRANS64 P1, [R5+URZ+0x38860], R0 ;  /* 0x03886000050095a7 */ /* 0x000e24000802007f */
[----:B0-----:R-:W-:Y:S05]  /*15590*/  @!P1 BRA `(.L_x_1118) ;  /* 0xfffffffc00f09947 */ /* 0x001fea000383ffff */
[----:B------:R-:W-:Y:S05]  /*155a0*/  BRA `(.L_x_1222) ;  /* 0xffffffc4004c7947 */ /* 0x000fea000383ffff */
.L_x_1223:
        /* <DEDUP_REMOVED lines=13> */
.L_x_5637:


//--------------------- .text._ZN7cutlass13device_kernelIN5flash11enable_sm90INS1_16FlashAttnFwdSm90INS1_25CollectiveMainloopFwdSm90ILi2EN4cute5tupleIJNS5_1CILi1EEES8_S8_EEENS6_IJNS7_ILi64EEESA_SA_EEELi512ENS_10bfloat16_tEfNS_4arch4Sm90ELb0ELb0ELb0ELb1ELb1ELb1ELb1ELb0ELb0ELb1ELb0ELb0EEENS1_21CollectiveEpilogueFwdINS6_IJSA_NS7_ILi512EEESA_EEES9_SC_SE_Li256ELb1ELb1ELb0ELb0EEENS1_36VarlenDynamicPersistentTileSchedulerILi64ELi64ELi256ELi128ELb0ELb1ELb1ELb0ELb1ELb1EEEEEEEEEvNT_6ParamsE --------------------------
	.section	.text._ZN7cutlass13device_kernelIN5flash11enable_sm90INS1_16FlashAttnFwdSm90INS1_25CollectiveMainloopFwdSm90ILi2EN4cute5tupleIJNS5_1CILi1EEES8_S8_EEENS6_IJNS7_ILi64EEESA_SA_EEELi512ENS_10bfloat16_tEfNS_4arch4Sm90ELb0ELb0ELb0ELb1ELb1ELb1ELb1ELb0ELb0ELb1ELb0ELb0EEENS1_21CollectiveEpilogueFwdINS6_IJSA_NS7_ILi512EEESA_EEES9_SC_SE_Li256ELb1ELb1ELb0ELb0EEENS1_36VarlenDynamicPersistentTileSchedulerILi64ELi64ELi256ELi128ELb0ELb1ELb1ELb0ELb1ELb1EEEEEEEEEvNT_6ParamsE,"ax",@progbits
	.align	128
.text._ZN7cutlass13device_kernelIN5flash11enable_sm90INS1_16FlashAttnFwdSm90INS1_25CollectiveMainloopFwdSm90ILi2EN4cute5tupleIJNS5_1CILi1EEES8_S8_EEENS6_IJNS7_ILi64EEESA_SA_EEELi512ENS_10bfloat16_tEfNS_4arch4Sm90ELb0ELb0ELb0ELb1ELb1ELb1ELb1ELb0ELb0ELb1ELb0ELb0EEENS1_21CollectiveEpilogueFwdINS6_IJSA_NS7_ILi512EEESA_EEES9_SC_SE_Li256ELb1ELb1ELb0ELb0EEENS1_36VarlenDynamicPersistentTileSchedulerILi64ELi64ELi256ELi128ELb0ELb1ELb1ELb0ELb1ELb1EEEEEEEEEvNT_6ParamsE:
        .type           _ZN7cutlass13device_kernelIN5flash11enable_sm90INS1_16FlashAttnFwdSm90INS1_25CollectiveMainloopFwdSm90ILi2EN4cute5tupleIJNS5_1CILi1EEES8_S8_EEENS6_IJNS7_ILi64EEESA_SA_EEELi512ENS_10bfloat16_tEfNS_4arch4Sm90ELb0ELb0ELb0ELb1ELb1ELb1ELb1ELb0ELb0ELb1ELb0ELb0EEENS1_21CollectiveEpilogueFwdINS6_IJSA_NS7_ILi512EEESA_EEES9_SC_SE_Li256ELb1ELb1ELb0ELb0EEENS1_36VarlenDynamicPersistentTileSchedulerILi64ELi64ELi256ELi128ELb0ELb1ELb1ELb0ELb1ELb1EEEEEEEEEvNT_6ParamsE,@function
        .size           _ZN7cutlass13device_kernelIN5flash11enable_sm90INS1_16FlashAttnFwdSm90INS1_25CollectiveMainloopFwdSm90ILi2EN4cute5tupleIJNS5_1CILi1EEES8_S8_EEENS6_IJNS7_ILi64EEESA_SA_EEELi512ENS_10bfloat16_tEfNS_4arch4Sm90ELb0ELb0ELb0ELb1ELb1ELb1ELb1ELb0ELb0ELb1ELb0ELb0EEENS1_21CollectiveEpilogueFwdINS6_IJSA_NS7_ILi512EEESA_EEES9_SC_SE_Li256ELb1ELb1ELb0ELb0EEENS1_36VarlenDynamicPersistentTileSchedulerILi64ELi64ELi256ELi128ELb0ELb1ELb1ELb0ELb1ELb1EEEEEEEEEvNT_6ParamsE,(.L_x_5638 - _ZN7cutlass13device_kernelIN5flash11enable_sm90INS1_16FlashAttnFwdSm90INS1_25CollectiveMainloopFwdSm90ILi2EN4cute5tupleIJNS5_1CILi1EEES8_S8_EEENS6_IJNS7_ILi64EEESA_SA_EEELi512ENS_10bfloat16_tEfNS_4arch4Sm90ELb0ELb0ELb0ELb1ELb1ELb1ELb1ELb0ELb0ELb1ELb0ELb0EEENS1_21CollectiveEpilogueFwdINS6_IJSA_NS7_ILi512EEESA_EEES9_SC_SE_Li256ELb1ELb1ELb0ELb0EEENS1_36VarlenDynamicPersistentTileSchedulerILi64ELi64ELi256ELi128ELb0ELb1ELb1ELb0ELb1ELb1EEEEEEEEEvNT_6ParamsE)
        .other          _ZN7cutlass13device_kernelIN5flash11enable_sm90INS1_16FlashAttnFwdSm90INS1_25CollectiveMainloopFwdSm90ILi2EN4cute5tupleIJNS5_1CILi1EEES8_S8_EEENS6_IJNS7_ILi64EEESA_SA_EEELi512ENS_10bfloat16_tEfNS_4arch4Sm90ELb0ELb0ELb0ELb1ELb1ELb1ELb1ELb0ELb0ELb1ELb0ELb0EEENS1_21CollectiveEpilogueFwdINS6_IJSA_NS7_ILi512EEESA_EEES9_SC_SE_Li256ELb1ELb1ELb0ELb0EEENS1_36VarlenDynamicPersistentTileSchedulerILi64ELi64ELi256ELi128ELb0ELb1ELb1ELb0ELb1ELb1EEEEEEEEEvNT_6ParamsE,@"STO_CUDA_ENTRY STV_DEFAULT"
_ZN7cutlass13device_kernelIN5flash11enable_sm90INS1_16FlashAttnFwdSm90INS1_25CollectiveMainloopFwdSm90ILi2EN4cute5tupleIJNS5_1CILi1EEES8_S8_EEENS6_IJNS7_ILi64EEESA_SA_EEELi512ENS_10bfloat16_tEfNS_4arch4Sm90ELb0ELb0ELb0ELb1ELb1ELb1ELb1ELb0ELb0ELb1ELb0ELb0EEENS1_21CollectiveEpilogueFwdINS6_IJSA_NS7_ILi512EEESA_EEES9_SC_SE_Li256ELb1ELb1ELb0ELb0EEENS1_36VarlenDynamicPersistentTileSchedulerILi64ELi64ELi256ELi128ELb0ELb1ELb1ELb0ELb1ELb1EEEEEEEEEvNT_6ParamsE:
        /* <DEDUP_REMOVED lines=17> */
.L_x_1225:
[----:B------:R-:W-:Y:S05]  /*0110*/  BSYNC B0 ;  /* 0x0000000000007941 */ /* 0x000fea0003800000 */
.L_x_1224:
        /* <DEDUP_REMOVED lines=12> */
[----:B------:R-:W-:Y:S01]  /*01e0*/  VOTEU.ANY UP2, P0 ;  /* 0x00000000003f7886 */ /* 0x000fe20000040100 */
        /* <DEDUP_REMOVED lines=8> */
[----:B-1----:R0:W1:Y:S01]  /*0270*/  @UP0 SYNCS.EXCH.64 URZ, [UR8+0x38800], UR4 ;  /* 0x03880004083f05b2 */ /* 0x0020620008000100 */
[----:B------:R0:W2:Y:S05]  /*0280*/  @UP1 SYNCS.EXCH.64 URZ, [UR8+0x38810], UR4 ;  /* 0x03881004083f15b2 */ /* 0x0000aa0008000100 */
[----:B------:R0:W3:Y:S02]  /*0290*/  @UP2 SYNCS.EXCH.64 URZ, [UR8+0x38820], UR6 ;  /* 0x03882006083f25b2 */ /* 0x0000e40008000100 */
        /* <DEDUP_REMOVED lines=15> */
.L_x_1226:
        /* <DEDUP_REMOVED lines=22> */
.L_x_1227:
        /* <DEDUP_REMOVED lines=18> */
.L_x_1228:
        /* <DEDUP_REMOVED lines=22> */
.L_x_1229:
        /* <DEDUP_REMOVED lines=22> */
.L_x_1230:
[----:B------:R-:W-:Y:S01]  /*08d0*/  IMAD.MOV.U32 R3, RZ, RZ, 0x1 ;  /* 0x00000001ff037424 */ /* 0x000fe200078e00ff */
[----:B------:R-:W-:Y:S01]  /*08e0*/  ISETP.NE.AND P0, PT, R4, RZ, PT ;  /* 0x000000ff0400720c */ /* 0x000fe20003f05270 */
[----:B------:R-:W-:Y:S01]  /*08f0*/  NOP ;  /* 0x0000000000007918 */ /* 0x000fe20000000000 */
[----:B------:R-:W-:Y:S01]  /*0900*/  ULDC.64 UR40, c[0x0][0x208] ;  /* 0x0000820000287ab9 */ /* 0x000fe20000000a00 */
[----:B------:R-:W-:Y:S01]  /*0910*/  BSSY B9, `(.L_x_1231) ;  /* 0x0001a60000097945 */ /* 0x000fe20003800000 */
[----:B------:R-:W-:-:S05]  /*0920*/  SEL R3, R3, 0x2, !P0 ;  /* 0x0000000203037807 */ /* 0x000fca0004000000 */
[----:B------:R0:W-:Y:S02]  /*0930*/  STL [R1+0x8], R3 ;  /* 0x0000080301007387 */ /* 0x0001e40000100800 */
[----:B01234-:R-:W-:Y:S06]  /*0940*/  BAR.SYNC.DEFER_BLOCKING 0x0 ;  /* 0x0000000000007b1d */ /* 0x01ffec0000010000 */
[----:B------:R-:W-:Y:S05]  /*0950*/  @!P0 BRA `(.L_x_1232) ;  /* 0x0000012400948947 */ /* 0x000fea0003800000 */
.L_x_1233:
        /* <DEDUP_REMOVED lines=19> */
[----:B------:R-:W2:Y:S01]  /*0a90*/  LDL.LU R18, [R1+0x8] ;  /* 0x0000080001127983 */ /* 0x000ea20000300800 */
[----:B------:R-:W-:Y:S01]  /*0aa0*/  VIADD R19, R0, 0xffffff80 ;  /* 0xffffff8000137836 */ /* 0x000fe20000000000 */
[----:B------:R-:W-:Y:S01]  /*0ab0*/  CS2R R184, SRZ ;  /* 0x0000000000b87805 */ /* 0x000fe2000001ff00 */
[----:B------:R-:W-:Y:S02]  /*0ac0*/  IMAD.MOV.U32 R227, RZ, RZ, 0x40 ;  /* 0x00000040ffe37424 */ /* 0x000fe400078e00ff */
[----:B------:R-:W-:Y:S01]  /*0ad0*/  IMAD.MOV.U32 R22, RZ, RZ, RZ ;  /* 0x000000ffff167224 */ /* 0x000fe200078e00ff */
[----:B------:R-:W-:-:S04]  /*0ae0*/  SHF.R.S32.HI R0, RZ, 0x1f, R19 ;  /* 0x0000001fff007819 */ /* 0x000fc80000011413 */
        /* <DEDUP_REMOVED lines=15> */
[----:B------:R-:W-:Y:S02]  /*0be0*/  LOP3.LUT R14, R7, 0x1ffffffe, RZ, 0xc0, !PT ;  /* 0x1ffffffe070e7812 */ /* 0x000fe400078ec0ff */
[----:B------:R-:W-:Y:S02]  /*0bf0*/  LEA.HI R13, R13, R222, RZ, 0x2 ;  /* 0x000000de0d0d7211 */ /* 0x000fe400078f10ff */
[----:B------:R-:W-:Y:S01]  /*0c00*/  SHF.R.S32.HI R7, RZ, 0x2, R6 ;  /* 0x00000002ff077819 */ /* 0x000fe20000011406 */
[----:B------:R-:W-:Y:S01]  /*0c10*/  IMAD.IADD R14, R11, 0x1, -R14 ;  /* 0x000000010b0e7824 */ /* 0x000fe200078e0a0e */
[----:B------:R-:W-:Y:S02]  /*0c20*/  SHF.R.S32.HI R8, RZ, 0x1f, R6 ;  /* 0x0000001fff087819 */ /* 0x000fe40000011406 */
[----:B------:R-:W-:Y:S01]  /*0c30*/  SHF.R.S32.HI R15, RZ, 0x7, R3 ;  /* 0x00000007ff0f7819 */ /* 0x000fe20000011403 */
[----:B------:R-:W-:Y:S01]  /*0c40*/  IMAD.SHL.U32 R14, R14, 0x8, RZ ;  /* 0x000000080e0e7824 */ /* 0x000fe200078e00ff */
[----:B------:R-:W-:-:S02]  /*0c50*/  LOP3.LUT R13, R13, 0x3ffffc, RZ, 0xc0, !PT ;  /* 0x003ffffc0d0d7812 */ /* 0x000fc400078ec0ff */
[----:B------:R-:W-:Y:S01]  /*0c60*/  LEA.HI R8, R8, R7, RZ, 0x3 ;  /* 0x0000000708087211 */ /* 0x000fe200078f18ff */
[----:B------:R-:W-:Y:S01]  /*0c70*/  IMAD R16, R15, 0x100, R9 ;  /* 0x000001000f107824 */ /* 0x000fe200078e0209 */
[----:B------:R-:W-:Y:S01]  /*0c80*/  LOP3.LUT R12, R10, 0xfffffff8, RZ, 0xc0, !PT ;  /* 0xfffffff80a0c7812 */ /* 0x000fe200078ec0ff */
[----:B------:R-:W-:Y:S01]  /*0c90*/  IMAD.IADD R13, R222, 0x1, -R13 ;  /* 0x00000001de0d7824 */ /* 0x000fe200078e0a0d */
[----:B------:R-:W-:Y:S01]  /*0ca0*/  LOP3.LUT R8, R8, 0xfffffff8, RZ, 0xc0, !PT ;  /* 0xfffffff808087812 */ /* 0x000fe200078ec0ff */
[----:B------:R-:W-:Y:S01]  /*0cb0*/  IMAD.SHL.U32 R10, R10, 0x40, RZ ;  /* 0x000000400a0a7824 */ /* 0x000fe200078e00ff */
[----:B------:R-:W-:Y:S01]  /*0cc0*/  LEA.HI R5, R5, R4, RZ, 0x5 ;  /* 0x0000000405057211 */ /* 0x000fe200078f28ff */
[----:B------:R-:W-:Y:S01]  /*0cd0*/  IMAD.IADD R12, R9, 0x1, -R12 ;  /* 0x00000001090c7824 */ /* 0x000fe200078e0a0c */
[----:B------:R-:W-:Y:S01]  /*0ce0*/  LOP3.LUT R11, R6, 0x7ffffffc, RZ, 0xc0, !PT ;  /* 0x7ffffffc060b7812 */ /* 0x000fe200078ec0ff */
[----:B------:R-:W-:Y:S01]  /*0cf0*/  IMAD R13, R13, 0x10, R16 ;  /* 0x000000100d0d7824 */ /* 0x000fe200078e0210 */
[----:B------:R-:W-:Y:S01]  /*0d00*/  SHF.R.S32.HI R5, RZ, 0x5, R5 ;  /* 0x00000005ff057819 */ /* 0x000fe20000011405 */
[----:B------:R-:W-:Y:S01]  /*0d10*/  IMAD.IADD R8, R7, 0x1, -R8 ;  /* 0x0000000107087824 */ /* 0x000fe200078e0a08 */
[----:B------:R-:W-:Y:S01]  /*0d20*/  LEA.HI R3, R3, R15, RZ, 0x1 ;  /* 0x0000000f03037211 */ /* 0x000fe200078f08ff */
[----:B------:R-:W-:Y:S01]  /*0d30*/  IMAD.IADD R11, R4, 0x1, -R11 ;  /* 0x00000001040b7824 */ /* 0x000fe200078e0a0b */
[-C--:B------:R-:W-:Y:S01]  /*0d40*/  LEA.HI R4, R0, R19.reuse, RZ, 0x3 ;  /* 0x0000001300047211 */ /* 0x080fe200078f18ff */
[----:B------:R-:W-:Y:S01]  /*0d50*/  IMAD.SHL.U32 R9, R12, 0x40, RZ ;  /* 0x000000400c097824 */ /* 0x000fe200078e00ff */
[----:B------:R-:W-:Y:S01]  /*0d60*/  LEA.HI R0, R0, R19, RZ, 0x2 ;  /* 0x0000001300007211 */ /* 0x000fe200078f10ff */
[----:B------:R-:W-:Y:S01]  /*0d70*/  IMAD.U32 R7, R13, 0x40, R14 ;  /* 0x000000400d077824 */ /* 0x000fe200078e000e */
[----:B------:R-:W-:Y:S01]  /*0d80*/  LOP3.LUT R3, R3, 0xfffffe, RZ, 0xc0, !PT ;  /* 0x00fffffe03037812 */ /* 0x000fe200078ec0ff */
[----:B------:R-:W-:Y:S01]  /*0d90*/  IMAD R194, R5, 0x10, R8 ;  /* 0x0000001005c27824 */ /* 0x000fe200078e0208 */
[----:B------:R-:W-:Y:S01]  /*0da0*/  SHF.R.S32.HI R5, RZ, 0x3, R4 ;  /* 0x00000003ff057819 */ /* 0x000fe20000011404 */
[----:B------:R-:W-:Y:S01]  /*0db0*/  IMAD.SHL.U32 R223, R11, 0x2, RZ ;  /* 0x000000020bdf7824 */ /* 0x000fe200078e00ff */
[----:B------:R-:W-:Y:S01]  /*0dc0*/  LOP3.LUT R4, R4, 0xfffffff8, RZ, 0xc0, !PT ;  /* 0xfffffff804047812 */ /* 0x000fe200078ec0ff */
[----:B------:R0:W-:Y:S01]  /*0dd0*/  STL [R1+0x78], R7 ;  /* 0x0000780701007387 */ /* 0x0001e20000100800 */
[----:B------:R-:W-:Y:S01]  /*0de0*/  LOP3.LUT R9, R9, 0x1c0, RZ, 0xc0, !PT ;  /* 0x000001c009097812 */ /* 0x000fe200078ec0ff */
[----:B------:R-:W-:Y:S01]  /*0df0*/  IMAD.IADD R3, R15, 0x1, -R3 ;  /* 0x000000010f037824 */ /* 0x000fe200078e0a03 */
[----:B------:R-:W-:Y:S01]  /*0e00*/  SHF.R.S32.HI R23, RZ, 0x2, R0 ;  /* 0x00000002ff177819 */ /* 0x000fe20000011400 */
[----:B------:R-:W-:Y:S01]  /*0e10*/  STL [R1+0x54], RZ ;  /* 0x000054ff01007387 */ /* 0x000fe20000100800 */
[----:B------:R-:W-:Y:S01]  /*0e20*/  LOP3.LUT R14, R9, 0x8, R14, 0xf8, !PT ;  /* 0x00000008090e7812 */ /* 0x000fe200078ef80e */
[----:B------:R-:W-:Y:S01]  /*0e30*/  IMAD.SHL.U32 R224, R3, 0x100, RZ ;  /* 0x0000010003e07824 */ /* 0x000fe200078e00ff */
[----:B------:R-:W-:-:S02]  /*0e40*/  SHF.R.S32.HI R6, RZ, 0x1f, R0 ;  /* 0x0000001fff067819 */ /* 0x000fc40000011400 */
[----:B------:R-:W-:Y:S02]  /*0e50*/  SHF.R.U32.HI R9, RZ, 0x3, R9 ;  /* 0x00000003ff097819 */ /* 0x000fe40000011609 */
[----:B0-----:R-:W-:Y:S01]  /*0e60*/  LOP3.LUT R7, R10, 0x7ffffe00, RZ, 0xc0, !PT ;  /* 0x7ffffe000a077812 */ /* 0x001fe200078ec0ff */
[C---:B------:R-:W-:Y:S01]  /*0e70*/  IMAD.IADD R10, R19.reuse, 0x1, -R4 ;  /* 0x00000001130a7824 */ /* 0x040fe200078e0a04 */
[----:B------:R-:W-:Y:S02]  /*0e80*/  LOP3.LUT R0, R0, 0xfffffffc, RZ, 0xc0, !PT ;  /* 0xfffffffc00007812 */ /* 0x000fe400078ec0ff */
[----:B------:R-:W-:Y:S01]  /*0e90*/  LOP3.LUT R14, R14, R9, RZ, 0x3c, !PT ;  /* 0x000000090e0e7212 */ /* 0x000fe200078e3cff */
[----:B------:R-:W-:Y:S01]  /*0ea0*/  IMAD.SHL.U32 R192, R10, 0x8, RZ ;  /* 0x000000080ac07824 */ /* 0x000fe200078e00ff */
[----:B------:R-:W-:Y:S01]  /*0eb0*/  LEA.HI R6, R6, R23, RZ, 0x3 ;  /* 0x0000001706067211 */ /* 0x000fe200078f18ff */
[----:B------:R-:W-:Y:S01]  /*0ec0*/  IMAD.IADD R8, R19, 0x1, -R0 ;  /* 0x0000000113087824 */ /* 0x000fe200078e0a00 */
[----:B------:R-:W-:Y:S01]  /*0ed0*/  R2P PR, R12, 0x6 ;  /* 0x000000060c007804 */ /* 0x000fe20000000000 */
[----:B------:R-:W-:Y:S01]  /*0ee0*/  VIADD R9, R23, 0x20 ;  /* 0x0000002017097836 */ /* 0x000fe20000000000 */
[----:B------:R-:W-:Y:S01]  /*0ef0*/  LOP3.LUT R6, R6, 0xfffffff8, RZ, 0xc0, !PT ;  /* 0xfffffff806067812 */ /* 0x000fe200078ec0ff */
[----:B------:R-:W-:Y:S01]  /*0f00*/  VIADD R37, R192, 0x40 ;  /* 0x00000040c0257836 */ /* 0x000fe20000000000 */
[----:B------:R-:W-:Y:S01]  /*0f10*/  LEA.HI R0, R8, R8, RZ, 0x1 ;  /* 0x0000000808007211 */ /* 0x000fe200078f08ff */
[C---:B------:R-:W-:Y:S01]  /*0f20*/  VIADD R36, R192.reuse, 0x80 ;  /* 0x00000080c0247836 */ /* 0x040fe20000000000 */
[----:B------:R-:W-:Y:S01]  /*0f30*/  SHF.R.S32.HI R5, RZ, 0x1f, R9 ;  /* 0x0000001fff057819 */ /* 0x000fe20000011409 */
[C---:B------:R-:W-:Y:S01]  /*0f40*/  VIADD R35, R192.reuse, 0xc0 ;  /* 0x000000c0c0237836 */ /* 0x040fe20000000000 */
[----:B------:R-:W-:Y:S01]  /*0f50*/  SHF.R.S32.HI R38, RZ, 0x1f, R37 ;  /* 0x0000001fff267819 */ /* 0x000fe20000011425 */
[----:B------:R-:W-:Y:S01]  /*0f60*/  VIADD R34, R192, 0x100 ;  /* 0x00000100c0227836 */ /* 0x000fe20000000000 */
[----:B------:R-:W-:Y:S01]  /*0f70*/  SHF.R.S32.HI R37, RZ, 0x1f, R36 ;  /* 0x0000001fff257819 */ /* 0x000fe20000011424 */
[----:B------:R-:W-:Y:S01]  /*0f80*/  IMAD.SHL.U32 R4, R9, 0x40, RZ ;  /* 0x0000004009047824 */ /* 0x000fe200078e00ff */
[----:B------:R-:W-:Y:S01]  /*0f90*/  LOP3.LUT R0, R0, 0x1ffffffe, RZ, 0xc0, !PT ;  /* 0x1ffffffe00007812 */ /* 0x000fe200078ec0ff */
[----:B------:R-:W-:Y:S01]  /*0fa0*/  IMAD.SHL.U32 R186, R8, 0x4, RZ ;  /* 0x0000000408ba7824 */ /* 0x000fe200078e00ff */
[----:B------:R-:W-:Y:S01]  /*0fb0*/  LEA.HI R5, R5, R9, RZ, 0x3 ;  /* 0x0000000905057211 */ /* 0x000fe200078f18ff */
[----:B------:R-:W-:Y:S01]  /*0fc0*/  VIADD R33, R192, 0x140 ;  /* 0x00000140c0217836 */ /* 0x000fe20000000000 */
[----:B------:R-:W-:Y:S01]  /*0fd0*/  SHF.R.S32.HI R36, RZ, 0x1f, R35 ;  /* 0x0000001fff247819 */ /* 0x000fe20000011423 */
[----:B------:R-:W-:Y:S01]  /*0fe0*/  IMAD.SHL.U32 R16, R8, 0x8, RZ ;  /* 0x0000000808107824 */ /* 0x000fe200078e00ff */
[----:B------:R-:W-:Y:S01]  /*0ff0*/  SHF.R.S32.HI R35, RZ, 0x1f, R34 ;  /* 0x0000001fff237819 */ /* 0x000fe20000011422 */
[----:B------:R-:W-:Y:S01]  /*1000*/  VIADD R32, R192, 0x180 ;  /* 0x00000180c0207836 */ /* 0x000fe20000000000 */
[----:B------:R-:W-:Y:S01]  /*1010*/  LOP3.LUT R4, R4, 0x1c0, RZ, 0xc0, !PT ;  /* 0x000001c004047812 */ /* 0x000fe200078ec0ff */
[----:B------:R-:W-:Y:S01]  /*1020*/  VIADD R30, R192, 0x1c0 ;  /* 0x000001c0c01e7836 */ /* 0x000fe20000000000 */
[----:B------:R-:W-:Y:S01]  /*1030*/  SHF.R.S32.HI R34, RZ, 0x1f, R33 ;  /* 0x0000001fff227819 */ /* 0x000fe20000011421 */
[----:B------:R-:W-:Y:S01]  /*1040*/  VIADD R193, R186, 0x10 ;  /* 0x00000010bac17836 */ /* 0x000fe20000000000 */
[----:B------:R-:W-:Y:S01]  /*1050*/  SHF.R.S32.HI R33, RZ, 0x1f, R32 ;  /* 0x0000001fff217819 */ /* 0x000fe20000011420 */
[C---:B------:R-:W-:Y:S01]  /*1060*/  VIADD R215, R16.reuse, 0x60 ;  /* 0x0000006010d77836 */ /* 0x040fe20000000000 */
[----:B------:R-:W-:Y:S01]  /*1070*/  SHF.R.S32.HI R32, RZ, 0x1f, R30 ;  /* 0x0000001fff207819 */ /* 0x000fe2000001141e */
[----:B------:R-:W-:Y:S01]  /*1080*/  VIADD R214, R16, 0x80 ;  /* 0x0000008010d67836 */ /* 0x000fe20000000000 */
[----:B------:R-:W-:Y:S01]  /*1090*/  SHF.R.U32.HI R28, RZ, 0x3, R4 ;  /* 0x00000003ff1c7819 */ /* 0x000fe20000011604 */
[----:B------:R-:W-:Y:S01]  /*10a0*/  IMAD.IADD R3, R8, 0x1, -R0 ;  /* 0x0000000108037824 */ /* 0x000fe200078e0a00 */
[----:B------:R-:W-:Y:S01]  /*10b0*/  LOP3.LUT R0, R4, 0x38, R16, 0xf8, !PT ;  /* 0x0000003804007812 */ /* 0x000fe200078ef810 */
[----:B------:R-:W-:Y:S01]  /*10c0*/  IMAD.SHL.U32 R5, R5, 0x40, RZ ;  /* 0x0000004005057824 */ /* 0x000fe200078e00ff */
[----:B------:R-:W-:Y:S01]  /*10d0*/  SHF.R.S32.HI R4, RZ, 0x1f, R215 ;  /* 0x0000001fff047819 */ /* 0x000fe200000114d7 */
[----:B------:R-:W-:Y:S01]  /*10e0*/  IMAD.SHL.U32 R30, R193, 0x2, RZ ;  /* 0x00000002c11e7824 */ /* 0x000fe200078e00ff */
[----:B------:R-:W-:Y:S01]  /*10f0*/  SHF.R.S32.HI R9, RZ, 0x1f, R214 ;  /* 0x0000001fff097819 */ /* 0x000fe200000114d6 */
[C---:B------:R-:W-:Y:S01]  /*1100*/  VIADD R213, R16.reuse, 0xa0 ;  /* 0x000000a010d57836 */ /* 0x040fe20000000000 */
[----:B------:R-:W-:Y:S01]  /*1110*/  LOP3.LUT R5, R5, 0xfffffe00, RZ, 0xc0, !PT ;  /* 0xfffffe0005057812 */ /* 0x000fe200078ec0ff */
[C---:B------:R-:W-:Y:S01]  /*1120*/  VIADD R212, R16.reuse, 0xc0 ;  /* 0x000000c010d47836 */ /* 0x040fe20000000000 */
[----:B------:R0:W-:Y:S01]  /*1130*/  STL [R1+0x64], R30 ;  /* 0x0000641e01007387 */ /* 0x0001e20000100800 */
[C---:B------:R-:W-:Y:S01]  /*1140*/  VIADD R211, R16.reuse, 0xe0 ;  /* 0x000000e010d37836 */ /* 0x040fe20000000000 */
[----:B------:R-:W-:Y:S01]  /*1150*/  SHF.R.S32.HI R24, RZ, 0x1f, R193 ;  /* 0x0000001fff187819 */ /* 0x000fe200000114c1 */
[----:B------:R-:W-:Y:S01]  /*1160*/  IMAD.IADD R190, R23, 0x1, -R6 ;  /* 0x0000000117be7824 */ /* 0x000fe200078e0a06 */
[----:B------:R-:W-:Y:S01]  /*1170*/  SHF.R.S32.HI R6, RZ, 0x1f, R213 ;  /* 0x0000001fff067819 */ /* 0x000fe200000114d5 */
[C---:B------:R-:W-:Y:S01]  /*1180*/  VIADD R210, R16.reuse, 0x100 ;  /* 0x0000010010d27836 */ /* 0x040fe20000000000 */
[----:B------:R-:W-:Y:S01]  /*1190*/  SHF.R.S32.HI R13, RZ, 0x1f, R212 ;  /* 0x0000001fff0d7819 */ /* 0x000fe200000114d4 */
[C---:B------:R-:W-:Y:S01]  /*11a0*/  VIADD R209, R16.reuse, 0x120 ;  /* 0x0000012010d17836 */ /* 0x040fe20000000000 */
[----:B------:R-:W-:Y:S01]  /*11b0*/  SHF.R.S32.HI R8, RZ, 0x1f, R211 ;  /* 0x0000001fff087819 */ /* 0x000fe200000114d3 */
[----:B------:R-:W-:Y:S01]  /*11c0*/  VIADD R208, R16, 0x140 ;  /* 0x0000014010d07836 */ /* 0x000fe20000000000 */
[----:B0-----:R-:W-:Y:S01]  /*11d0*/  SHF.L.U64.HI R30, R215, 0x1, R4 ;  /* 0x00000001d71e7819 */ /* 0x001fe20000010204 */
[----:B------:R-:W-:Y:S01]  /*11e0*/  STL [R1+0x70], R5 ;  /* 0x0000700501007387 */ /* 0x000fe20000100800 */
[----:B------:R-:W-:Y:S01]  /*11f0*/  SHF.L.U64.HI R4, R214, 0x1, R9 ;  /* 0x00000001d6047819 */ /* 0x000fe20000010209 */
[----:B------:R-:W-:Y:S01]  /*1200*/  VIADD R207, R16, 0x160 ;  /* 0x0000016010cf7836 */ /* 0x000fe20000000000 */
[----:B------:R-:W-:Y:S01]  /*1210*/  SHF.L.U64.HI R9, R213, 0x1, R6 ;  /* 0x00000001d5097819 */ /* 0x000fe20000010206 */
[----:B------:R-:W-:Y:S01]  /*1220*/  STL [R1], R30 ;  /* 0x0000001e01007387 */ /* 0x000fe20000100800 */
[----:B------:R-:W-:Y:S01]  /*1230*/  SHF.L.U64.HI R6, R212, 0x1, R13 ;  /* 0x00000001d4067819 */ /* 0x000fe2000001020d */
[----:B------:R-:W-:Y:S01]  /*1240*/  VIADD R206, R16, 0x180 ;  /* 0x0000018010ce7836 */ /* 0x000fe20000000000 */
[----:B------:R-:W-:Y:S01]  /*1250*/  SHF.R.S32.HI R15, RZ, 0x1f, R210 ;  /* 0x0000001fff0f7819 */ /* 0x000fe200000114d2 */
[----:B------:R0:W-:Y:S01]  /*1260*/  STL [R1+0x4], R4 ;  /* 0x0000040401007387 */ /* 0x0001e20000100800 */
[----:B------:R-:W-:Y:S01]  /*1270*/  SHF.R.S32.HI R10, RZ, 0x1f, R209 ;  /* 0x0000001fff0a7819 */ /* 0x000fe200000114d1 */
[----:B------:R-:W-:Y:S01]  /*1280*/  IMAD R7, R222, 0x400, R7 ;  /* 0x00000400de077824 */ /* 0x000fe200078e0207 */
[----:B------:R-:W-:Y:S01]  /*1290*/  SHF.R.S32.HI R21, RZ, 0x1f, R208 ;  /* 0x0000001fff157819 */ /* 0x000fe200000114d0 */
[C---:B------:R-:W-:Y:S01]  /*12a0*/  VIADD R195, R16.reuse, 0x1a0 ;  /* 0x000001a010c37836 */ /* 0x040fe20000000000 */
[----:B------:R-:W-:Y:S01]  /*12b0*/  STL [R1+0x8], R9 ;  /* 0x0000080901007387 */ /* 0x000fe20000100800 */
[----:B------:R-:W-:Y:S01]  /*12c0*/  SHF.R.S32.HI R12, RZ, 0x1f, R207 ;  /* 0x0000001fff0c7819 */ /* 0x000fe200000114cf */
[----:B------:R-:W-:Y:S01]  /*12d0*/  IMAD.IADD R7, R7, 0x1, R14 ;  /* 0x0000000107077824 */ /* 0x000fe200078e020e */
[----:B------:R-:W-:Y:S01]  /*12e0*/  SHF.R.S32.HI R29, RZ, 0x1f, R206 ;  /* 0x0000001fff1d7819 */ /* 0x000fe200000114ce */
[----:B------:R1:W-:Y:S01]  /*12f0*/  STL [R1+0xc], R6 ;  /* 0x00000c0601007387 */ /* 0x0003e20000100800 */
[----:B0-----:R-:W-:Y:S01]  /*1300*/  SHF.L.U64.HI R4, R211, 0x1, R8 ;  /* 0x00000001d3047819 */ /* 0x001fe20000010208 */
[----:B------:R-:W-:Y:S01]  /*1310*/  VIADD R218, R16, 0x1c0 ;  /* 0x000001c010da7836 */ /* 0x000fe20000000000 */
[----:B------:R-:W-:Y:S01]  /*1320*/  SHF.L.U64.HI R8, R210, 0x1, R15 ;  /* 0x00000001d2087819 */ /* 0x000fe2000001020f */
[C---:B------:R-:W-:Y:S01]  /*1330*/  VIADD R217, R16.reuse, 0x1e0 ;  /* 0x000001e010d97836 */ /* 0x040fe20000000000 */
[----:B------:R-:W-:Y:S01]  /*1340*/  SHF.R.S32.HI R14, RZ, 0x1f, R195 ;  /* 0x0000001fff0e7819 */ /* 0x000fe200000114c3 */
[----:B------:R0:W-:Y:S01]  /*1350*/  STL [R1+0x10], R4 ;  /* 0x0000100401007387 */ /* 0x0001e20000100800 */
[----:B------:R-:W-:Y:S01]  /*1360*/  SHF.R.S32.HI R31, RZ, 0x1f, R218 ;  /* 0x0000001fff1f7819 */ /* 0x000fe200000114da */
[----:B------:R-:W-:Y:S01]  /*1370*/  IMAD R225, R7, 0x2, R2 ;  /* 0x0000000207e17824 */ /* 0x000fe200078e0202 */
[----:B------:R-:W-:Y:S01]  /*1380*/  SHF.R.S32.HI R20, RZ, 0x1f, R217 ;  /* 0x0000001fff147819 */ /* 0x000fe200000114d9 */
[----:B------:R3:W-:Y:S01]  /*1390*/  STL [R1+0x14], R8 ;  /* 0x0000140801007387 */ /* 0x0007e20000100800 */
[----:B-1----:R-:W-:Y:S01]  /*13a0*/  SHF.L.U64.HI R6, R209, 0x1, R10 ;  /* 0x00000001d1067819 */ /* 0x002fe2000001020a */
[----:B------:R-:W-:Y:S01]  /*13b0*/  VIADD R216, R16, 0x40 ;  /* 0x0000004010d87836 */ /* 0x000fe20000000000 */
[----:B------:R-:W-:Y:S01]  /*13c0*/  SHF.L.U64.HI R7, R218, 0x1, R31 ;  /* 0x00000001da077819 */ /* 0x000fe2000001021f */
[----:B------:R-:W-:Y:S01]  /*13d0*/  VIADD R228, R225, 0x36400 ;  /* 0x00036400e1e47836 */ /* 0x000fe20000000000 */
[----:B------:R-:W-:Y:S01]  /*13e0*/  LOP3.LUT R5, R5, R0, R28, 0xf6, !PT ;  /* 0x0000000005057212 */ /* 0x000fe200078ef61c */
[----:B------:R1:W-:Y:S01]  /*13f0*/  STL [R1+0x18], R6 ;  /* 0x0000180601007387 */ /* 0x0003e20000100800 */
[----:B0-----:R-:W-:Y:S01]  /*1400*/  SHF.L.U64.HI R4, R208, 0x1, R21 ;  /* 0x00000001d0047819 */ /* 0x001fe20000010215 */
[----:B------:R-:W-:Y:S01]  /*1410*/  IMAD R0, R3, 0x8, R194 ;  /* 0x0000000803007824 */ /* 0x000fe200078e02c2 */
[----:B------:R-:W-:Y:S01]  /*1420*/  SEL R227, R227, 0xffffffc0, !P2 ;  /* 0xffffffc0e3e37807 */ /* 0x000fe20005000000 */
[----:B------:R-:W-:Y:S01]  /*1430*/  VIADD R19, R16, 0x20 ;  /* 0x0000002010137836 */ /* 0x000fe20000000000 */
[----:B---3--:R-:W-:Y:S01]  /*1440*/  SHF.L.U64.HI R8, R207, 0x1, R12 ;  /* 0x00000001cf087819 */ /* 0x008fe2000001020c */
[----:B------:R0:W-:Y:S01]  /*1450*/  STL [R1+0x1c], R4 ;  /* 0x00001c0401007387 */ /* 0x0001e20000100800 */
[----:B------:R-:W-:Y:S01]  /*1460*/  VIADD R226, R225, 0x36420 ;  /* 0x00036420e1e27836 */ /* 0x000fe20000000000 */
[----:B------:R-:W-:Y:S01]  /*1470*/  SHF.R.S32.HI R229, RZ, 0x1f, R216 ;  /* 0x0000001fffe57819 */ /* 0x000fe200000114d8 */
[----:B------:R-:W-:Y:S01]  /*1480*/  @P1 VIADD R226, R228, 0xffffffe0 ;  /* 0xffffffe0e4e21836 */ /* 0x000fe20000000000 */
[----:B-1----:R-:W-:Y:S01]  /*1490*/  SHF.L.U64.HI R6, R206, 0x1, R29 ;  /* 0x00000001ce067819 */ /* 0x002fe2000001021d */
[----:B------:R-:W-:Y:S01]  /*14a0*/  STL [R1+0x20], R8 ;  /* 0x0000200801007387 */ /* 0x000fe20000100800 */
[----:B------:R-:W-:Y:S01]  /*14b0*/  IMAD.IADD R228, R228, 0x1, R227 ;  /* 0x00000001e4e47824 */ /* 0x000fe200078e02e3 */
[----:B------:R-:W-:Y:S01]  /*14c0*/  SHF.R.S32.HI R17, RZ, 0x1f, R16 ;  /* 0x0000001fff117819 */ /* 0x000fe20000011410 */
[----:B------:R-:W-:Y:S01]  /*14d0*/  IMAD.IADD R227, R227, 0x1, R226 ;  /* 0x00000001e3e37824 */ /* 0x000fe200078e02e2 */
[----:B------:R1:W-:Y:S01]  /*14e0*/  STL [R1+0x24], R6 ;  /* 0x0000240601007387 */ /* 0x0003e20000100800 */
[----:B0-----:R-:W-:-:S02]  /*14f0*/  SHF.L.U64.HI R4, R195, 0x1, R14 ;  /* 0x00000001c3047819 */ /* 0x001fc4000001020e */
[----:B------:R-:W-:Y:S02]  /*1500*/  SHF.R.S32.HI R191, RZ, 0x1f, R19 ;  /* 0x0000001fffbf7819 */ /* 0x000fe40000011413 */
[----:B------:R-:W-:Y:S01]  /*1510*/  SHF.L.U64.HI R229, R216, 0x1, R229 ;  /* 0x00000001d8e57819 */ /* 0x000fe200000102e5 */
[----:B------:R0:W-:Y:S01]  /*1520*/  STL [R1+0x28], R4 ;  /* 0x0000280401007387 */ /* 0x0001e20000100800 */
[----:B-1----:R-:W-:-:S03]  /*1530*/  SHF.L.U64.HI R6, R217, 0x1, R20 ;  /* 0x00000001d9067819 */ /* 0x002fc60000010214 */
[----:B------:R-:W-:Y:S04]  /*1540*/  STL [R1+0x2c], R7 ;  /* 0x00002c0701007387 */ /* 0x000fe80000100800 */
[----:B------:R-:W-:Y:S01]  /*1550*/  STL [R1+0x30], R6 ;  /* 0x0000300601007387 */ /* 0x000fe20000100800 */
[----:B0-----:R-:W-:-:S05]  /*1560*/  SHF.L.U64.HI R4, R193, 0x1, R24 ;  /* 0x00000001c1047819 */ /* 0x001fca0000010218 */
[----:B------:R0:W-:Y:S02]  /*1570*/  STL [R1+0x60], R4 ;  /* 0x0000600401007387 */ /* 0x0001e40000100800 */
[----:B0-----:R-:W-:-:S05]  /*1580*/  IMAD R4, R5, 0x2, R2 ;  /* 0x0000000205047824 */ /* 0x001fca00078e0202 */
[----:B------:R0:W-:Y:S04]  /*1590*/  STL [R1+0x68], R4 ;  /* 0x0000680401007387 */ /* 0x0001e80000100800 */
[----:B------:R0:W-:Y:S01]  /*15a0*/  STL [R1+0x74], R0 ;  /* 0x0000740001007387 */ /* 0x0001e20000100800 */
[----:B--2---:R-:W-:Y:S01]  /*15b0*/  LOP3.LUT R188, R18, 0x1, RZ, 0xfc, !PT ;  /* 0x0000000112bc7812 */ /* 0x004fe200078efcff */
[----:B0-----:R-:W-:-:S07]  /*15c0*/  IMAD.MOV.U32 R18, RZ, RZ, RZ ;  /* 0x000000ffff127224 */ /* 0x001fce00078e00ff */
.L_x_1355:
        /* <DEDUP_REMOVED lines=56> */
.L_x_1235:
[----:B------:R-:W-:Y:S02]  /*1950*/  IMAD.U32 R40, RZ, RZ, UR5 ;  /* 0x00000005ff287e24 */ /* 0x000fe4000f8e00ff */
[----:B------:R-:W-:Y:S01]  /*1960*/  IMAD.U32 R28, RZ, RZ, UR4 ;  /* 0x00000004ff1c7e24 */ /* 0x000fe2000f8e00ff */
[----:B------:R-:W-:Y:S06]  /*1970*/  @!P2 BRA `(.L_x_1236) ;  /* 0x000000000010a947 */ /* 0x000fec0003800000 */
[----:B-1----:R-:W-:-:S04]  /*1980*/  IADD3 R4, P0, R31, UR8, RZ ;  /* 0x000000081f047c10 */ /* 0x002fc8000ff1e0ff */
[----:B------:R-:W-:-:S05]  /*1990*/  IADD3.X R5, R30, UR9, RZ, P0, !PT ;  /* 0x000000091e057c10 */ /* 0x000fca00087fe4ff */
[----:B------:R0:W5:Y:S01]  /*19a0*/  LDG.E R28, desc[UR40][R4.64] ;  /* 0x00000028041c7981 */ /* 0x000162000c1e1900 */
[----:B------:R-:W-:Y:S05]  /*19b0*/  BRA `(.L_x_1237) ;  /* 0x0000000000107947 */ /* 0x000fea0003800000 */
.L_x_1236:
[----:B------:R-:W-:Y:S05]  /*19c0*/  @!P0 BRA `(.L_x_1237) ;  /* 0x00000000000c8947 */ /* 0x000fea0003800000 */
[----:B-1----:R-:W2:Y:S04]  /*19d0*/  LDG.E R5, desc[UR40][R8.64] ;  /* 0x0000002808057981 */ /* 0x002ea8000c1e1900 */
[----:B------:R-:W2:Y:S02]  /*19e0*/  LDG.E R28, desc[UR40][R8.64+0x4] ;  /* 0x00000428081c7981 */ /* 0x000ea4000c1e1900 */
[----:B--2---:R-:W-:-:S07]  /*19f0*/  IMAD.IADD R28, R28, 0x1, -R5 ;  /* 0x000000011c1c7824 */ /* 0x004fce00078e0a05 */
.L_x_1237:
        /* <DEDUP_REMOVED lines=55> */
.L_x_1240:
[----:B------:R-:W-:Y:S05]  /*1d70*/  BSYNC B6 ;  /* 0x0000000000067941 */ /* 0x000fea0003800000 */
.L_x_1239:
        /* <DEDUP_REMOVED lines=20> */
.L_x_1242:
[----:B------:R-:W-:Y:S05]  /*1ec0*/  BSYNC B6 ;  /* 0x0000000000067941 */ /* 0x000fea0003800000 */
.L_x_1241:
[----:B------:R-:W-:Y:S01]  /*1ed0*/  ULDC.64 UR4, c[0x0][0xaf0] ;  /* 0x0002bc0000047ab9 */ /* 0x000fe20000000a00 */
[----:B------:R-:W0:Y:S01]  /*1ee0*/  LDC R51, c[0x0][0x3f4] ;  /* 0x0000fd00ff337b82 */ /* 0x000e220000000800 */
[----:B------:R-:W-:-:S04]  /*1ef0*/  ISETP.NE.U32.AND P0, PT, RZ, UR4, PT ;  /* 0x00000004ff007c0c */ /* 0x000fc8000bf05070 */
[----:B------:R-:W-:-:S03]  /*1f00*/  ISETP.NE.AND.EX P0, PT, RZ, UR5, PT, P0 ;  /* 0x00000005ff007c0c */ /* 0x000fc6000bf05300 */
[----:B------:R-:W1:Y:S08]  /*1f10*/  LDC.64 R4, c[0x0][0x3f8] ;  /* 0x0000fe00ff047b82 */ /* 0x000e700000000a00 */
[----:B------:R-:W2:Y:S02]  /*1f20*/  LDC.64 R46, c[0x0][0x408] ;  /* 0x00010200ff2e7b82 */ /* 0x000ea40000000a00 */
[----:B------:R-:W-:-:S02]  /*1f30*/  @P0 IADD3 R6, P1, R31, UR4, RZ ;  /* 0x000000041f060c10 */ /* 0x000fc4000ff3e0ff */
[----:B------:R-:W-:Y:S01]  /*1f40*/  SHF.R.S32.HI R3, RZ, 0x1f, R23 ;  /* 0x0000001fff037819 */ /* 0x000fe20000011417 */
[----:B------:R-:W3:Y:S01]  /*1f50*/  S2R R12, SR_TID.X ;  /* 0x00000000000c7919 */ /* 0x000ee20000002100 */
[----:B------:R-:W-:Y:S02]  /*1f60*/  @P0 IADD3.X R7, R30, UR5, RZ, P1, !PT ;  /* 0x000000051e070c10 */ /* 0x000fe40008ffe4ff */
[----:B------:R-:W-:Y:S01]  /*1f70*/  SHF.R.S32.HI R187, RZ, 0x1f, R186 ;  /* 0x0000001fffbb7819 */ /* 0x000fe200000114ba */
[----:B------:R-:W-:Y:S01]  /*1f80*/  IMAD.SHL.U32 R44, R190, 0x40, RZ ;  /* 0x00000040be2c7824 */ /* 0x000fe200078e00ff */
[----:B0-----:R-:W-:Y:S01]  /*1f90*/  ISETP.GE.AND P3, PT, R16, R51, PT ;  /* 0x000000331000720c */ /* 0x001fe20003f66270 */
[----:B------:R0:W4:Y:S01]  /*1fa0*/  @P0 LDG.E R41, desc[UR40][R6.64] ;  /* 0x0000002806290981 */ /* 0x000122000c1e1900 */
[----:B------:R-:W-:Y:S01]  /*1fb0*/  ULDC UR4, c[0x0][0x2f4] ;  /* 0x0000bd0000047ab9 */ /* 0x000fe20000000800 */
[----:B------:R-:W-:Y:S01]  /*1fc0*/  SHF.R.S32.HI R48, RZ, 0x1f, R26 ;  /* 0x0000001fff307819 */ /* 0x000fe2000001141a */
[----:B------:R-:W3:Y:S01]  /*1fd0*/  S2R R30, SR_TID.X ;  /* 0x00000000001e7919 */ /* 0x000ee20000002100 */
[-C--:B-1----:R-:W-:Y:S01]  /*1fe0*/  IMAD R0, R3, R4.reuse, RZ ;  /* 0x0000000403007224 */ /* 0x082fe200078e02ff */
[----:B------:R-:W-:Y:S01]  /*1ff0*/  LOP3.LUT R44, R44, 0x1c0, RZ, 0xc0, !PT ;  /* 0x000001c02c2c7812 */ /* 0x000fe200078ec0ff */
[----:B------:R-:W-:Y:S01]  /*2000*/  IMAD.WIDE.U32 R20, R23, R4, R186 ;  /* 0x0000000417147225 */ /* 0x000fe200078e00ba */
[----:B------:R-:W-:-:S02]  /*2010*/  SHF.L.U64.HI R42, R4, 0x6, R5 ;  /* 0x00000006042a7819 */ /* 0x000fc40000010205 */
[----:B0----5:R-:W-:Y:S01]  /*2020*/  SHF.R.S32.HI R7, RZ, 0x1f, R27 ;  /* 0x0000001fff077819 */ /* 0x021fe2000001141b */
[----:B------:R-:W-:Y:S01]  /*2030*/  IMAD R9, R23, R5, R0 ;  /* 0x0000000517097224 */ /* 0x000fe200078e0200 */
[----:B------:R-:W-:Y:S01]  /*2040*/  ISETP.GE.AND P2, PT, R16, UR4, PT ;  /* 0x0000000410007c0c */ /* 0x000fe2000bf46270 */
[----:B--2---:R-:W-:Y:S01]  /*2050*/  IMAD R8, R3, R46, RZ ;  /* 0x0000002e03087224 */ /* 0x004fe200078e02ff */
[----:B------:R-:W-:Y:S01]  /*2060*/  SEL R3, R51, RZ, P3 ;  /* 0x000000ff33037207 */ /* 0x000fe20001800000 */
[----:B------:R-:W-:Y:S01]  /*2070*/  IMAD.WIDE.U32 R32, R23, R4, R16 ;  /* 0x0000000417207225 */ /* 0x000fe200078e0010 */
[----:B------:R-:W-:Y:S02]  /*2080*/  SHF.L.U64.HI R45, R46, 0x6, R47 ;  /* 0x000000062e2d7819 */ /* 0x000fe4000001022f */
[----:B------:R-:W-:Y:S01]  /*2090*/  ISETP.GE.AND P1, PT, R19, UR4, PT ;  /* 0x0000000413007c0c */ /* 0x000fe2000bf26270 */
[----:B------:R-:W-:Y:S02]  /*20a0*/  IMAD.IADD R3, R16, 0x1, R3 ;  /* 0x0000000110037824 */ /* 0x000fe400078e0203 */
[----:B------:R-:W-:-:S02]  /*20b0*/  IMAD.IADD R21, R21, 0x1, R9 ;  /* 0x0000000115157824 */ /* 0x000fc400078e0209 */
[----:B------:R-:W-:Y:S01]  /*20c0*/  IMAD.IADD R33, R9, 0x1, R33 ;  /* 0x0000000109217824 */ /* 0x000fe200078e0221 */
[----:B------:R-:W-:Y:S01]  /*20d0*/  SHF.R.S32.HI R6, RZ, 0x1f, R3 ;  /* 0x0000001fff067819 */ /* 0x000fe20000011403 */
[----:B------:R-:W-:Y:S01]  /*20e0*/  IMAD R11, R23, R47, R8 ;  /* 0x0000002f170b7224 */ /* 0x000fe200078e0208 */
[----:B---3--:R-:W-:Y:S01]  /*20f0*/  SHF.R.U32.HI R12, RZ, 0x7, R12 ;  /* 0x00000007ff0c7819 */ /* 0x008fe2000001160c */
[C---:B------:R-:W-:Y:S01]  /*2100*/  IMAD R8, R7.reuse, R4, RZ ;  /* 0x0000000407087224 */ /* 0x040fe200078e02ff */
[----:B------:R-:W-:Y:S01]  /*2110*/  LEA.HI R3, R6, R3, RZ, 0x3 ;  /* 0x0000000306037211 */ /* 0x000fe200078f18ff */
[----:B------:R-:W-:Y:S02]  /*2120*/  IMAD R6, R7, R46, RZ ;  /* 0x0000002e07067224 */ /* 0x000fe400078e02ff */
[----:B------:R-:W-:Y:S01]  /*2130*/  IMAD.WIDE.U32 R20, R27, R4, R20 ;  /* 0x000000041b147225 */ /* 0x000fe200078e0014 */
[----:B------:R-:W-:-:S03]  /*2140*/  LOP3.LUT R58, R3, 0xfffffff8, RZ, 0xc0, !PT ;  /* 0xfffffff8033a7812 */ /* 0x000fc600078ec0ff */
[----:B------:R-:W-:Y:S01]  /*2150*/  IMAD.WIDE.U32 R32, R27, R4, R32 ;  /* 0x000000041b207225 */ /* 0x000fe200078e0020 */
[----:B------:R-:W-:-:S03]  /*2160*/  SHF.R.S32.HI R61, RZ, 0x1f, R58 ;  /* 0x0000001fff3d7819 */ /* 0x000fc6000001143a */
[----:B------:R-:W-:Y:S02]  /*2170*/  VIADD R30, R30, 0xffffff80 ;  /* 0xffffff801e1e7836 */ /* 0x000fe40000000000 */
[----:B------:R-:W-:Y:S01]  /*2180*/  IMAD.SHL.U32 R43, R4, 0x40, RZ ;  /* 0x00000040042b7824 */ /* 0x000fe200078e00ff */
[----:B------:R-:W-:Y:S01]  /*2190*/  LOP3.LUT R4, R44, 0x18, R16, 0xf8, !PT ;  /* 0x000000182c047812 */ /* 0x000fe200078ef810 */
[----:B------:R-:W-:Y:S01]  /*21a0*/  IMAD R59, R27, R47, R6 ;  /* 0x0000002f1b3b7224 */ /* 0x000fe200078e0206 */
[----:B------:R-:W-:Y:S01]  /*21b0*/  SHF.R.S32.HI R10, RZ, 0x1f, R30 ;  /* 0x0000001fff0a7819 */ /* 0x000fe2000001141e */
[C---:B------:R-:W-:Y:S01]  /*21c0*/  IMAD.WIDE.U32 R34, R23.reuse, R46, R186 ;  /* 0x0000002e17227225 */ /* 0x040fe200078e00ba */
[----:B------:R-:W-:Y:S02]  /*21d0*/  SHF.R.U32.HI R47, RZ, 0x3, R44 ;  /* 0x00000003ff2f7819 */ /* 0x000fe4000001162c */
[----:B------:R-:W-:Y:S01]  /*21e0*/  LEA.HI R10, R10, R30, RZ, 0x2 ;  /* 0x0000001e0a0a7211 */ /* 0x000fe200078f10ff */
[----:B------:R-:W-:-:S03]  /*21f0*/  IMAD.WIDE.U32 R36, R23, R46, R16 ;  /* 0x0000002e17247225 */ /* 0x000fc600078e0010 */
[----:B------:R-:W-:Y:S01]  /*2200*/  LOP3.LUT R10, R10, 0xfffffffc, RZ, 0xc0, !PT ;  /* 0xfffffffc0a0a7812 */ /* 0x000fe200078ec0ff */
[----:B------:R-:W-:Y:S01]  /*2210*/  IMAD R9, R27, R5, R8 ;  /* 0x000000051b097224 */ /* 0x000fe200078e0208 */
[-C--:B------:R-:W-:Y:S01]  /*2220*/  LOP3.LUT R5, R4, R47.reuse, RZ, 0x3c, !PT ;  /* 0x0000002f04057212 */ /* 0x080fe200078e3cff */
[----:B------:R-:W-:Y:S01]  /*2230*/  IMAD.IADD R35, R35, 0x1, R11 ;  /* 0x0000000123237824 */ /* 0x000fe200078e020b */
[----:B------:R-:W-:Y:S01]  /*2240*/  LOP3.LUT R4, R44, 0x38, R3, 0xf8, !PT ;  /* 0x000000382c047812 */ /* 0x000fe200078ef803 */
[----:B------:R-:W-:Y:S02]  /*2250*/  IMAD.IADD R37, R11, 0x1, R37 ;  /* 0x000000010b257824 */ /* 0x000fe400078e0225 */
[----:B------:R-:W-:Y:S01]  /*2260*/  IMAD R52, R222, 0x200, R5 ;  /* 0x00000200de347824 */ /* 0x000fe200078e0205 */
[----:B------:R-:W-:Y:S01]  /*2270*/  LOP3.LUT R5, R4, R47, RZ, 0x3c, !PT ;  /* 0x0000002f04057212 */ /* 0x000fe200078e3cff */
[----:B------:R-:W-:-:S04]  /*2280*/  IMAD.WIDE.U32 R34, R27, R46, R34 ;  /* 0x0000002e1b227225 */ /* 0x000fc800078e0022 */
[----:B------:R-:W-:-:S04]  /*2290*/  IMAD.WIDE.U32 R36, R27, R46, R36 ;  /* 0x0000002e1b247225 */ /* 0x000fc800078e0024 */
[----:B------:R-:W-:Y:S02]  /*22a0*/  IMAD.IADD R10, R30, 0x1, -R10 ;  /* 0x000000011e0a7824 */ /* 0x000fe400078e0a0a */
[----:B------:R-:W-:Y:S02]  /*22b0*/  IMAD.IADD R55, R35, 0x1, R59 ;  /* 0x0000000123377824 */ /* 0x000fe400078e023b */
[----:B------:R-:W-:Y:S02]  /*22c0*/  IMAD.IADD R0, R29, 0x1, R28 ;  /* 0x000000011d007824 */ /* 0x000fe400078e021c */
[----:B------:R-:W-:Y:S02]  /*22d0*/  IMAD.SHL.U32 R46, R46, 0x40, RZ ;  /* 0x000000402e2e7824 */ /* 0x000fe400078e00ff */
[----:B------:R-:W-:Y:S02]  /*22e0*/  VIADD R49, R12, 0x8 ;  /* 0x000000080c317836 */ /* 0x000fe40000000000 */
[----:B------:R-:W-:-:S02]  /*22f0*/  IMAD R50, R10, 0x40, R23 ;  /* 0x000000400a327824 */ /* 0x000fc400078e0217 */
[----:B------:R-:W-:Y:S02]  /*2300*/  IMAD.SHL.U32 R51, R51, 0x2, RZ ;  /* 0x0000000233337824 */ /* 0x000fe400078e00ff */
[----:B------:R-:W-:Y:S02]  /*2310*/  IMAD.IADD R53, R21, 0x1, R9 ;  /* 0x0000000115357824 */ /* 0x000fe400078e0209 */
[----:B------:R-:W-:Y:S02]  /*2320*/  IMAD.IADD R54, R9, 0x1, R33 ;  /* 0x0000000109367824 */ /* 0x000fe400078e0221 */
[----:B------:R-:W-:Y:S02]  /*2330*/  IMAD.IADD R59, R59, 0x1, R37 ;  /* 0x000000013b3b7824 */ /* 0x000fe400078e0225 */
[----:B------:R-:W-:Y:S01]  /*2340*/  IMAD R62, R222, 0x200, R5 ;  /* 0x00000200de3e7824 */ /* 0x000fe200078e0205 */
[----:B----4-:R-:W-:-:S07]  /*2350*/  SHF.R.S32.HI R60, RZ, 0x1f, R41 ;  /* 0x0000001fff3c7819 */ /* 0x010fce0000011429 */
.L_x_1275:
        /* <DEDUP_REMOVED lines=93> */
.L_x_1247:
[----:B------:R-:W-:Y:S05]  /*2930*/  BSYNC B1 ;  /* 0x0000000000017941 */ /* 0x000fea0003800000 */
.L_x_1246:
        /* <DEDUP_REMOVED lines=11> */
[----:B------:R-:W-:Y:S01]  /*29f0*/  PRMT R81, R81, 0x5410, R4 ;  /* 0x0000541051517816 */ /* 0x000fe20000000004 */
[----:B------:R-:W-:Y:S01]  /*2a00*/  IMAD.MOV.U32 R7, RZ, RZ, R57 ;  /* 0x000000ffff077224 */ /* 0x000fe200078e0039 */
[----:B------:R-:W-:-:S02]  /*2a10*/  PRMT R82, R82, 0x5410, R5 ;  /* 0x0000541052527816 */ /* 0x000fc40000000005 */
[----:B------:R-:W-:Y:S02]  /*2a20*/  PRMT R77, R77, 0x5410, R6 ;  /* 0x000054104d4d7816 */ /* 0x000fe40000000006 */
[----:B------:R-:W-:Y:S01]  /*2a30*/  PRMT R78, R78, 0x5410, R7 ;  /* 0x000054104e4e7816 */ /* 0x000fe20000000007 */
[----:B------:R-:W-:Y:S06]  /*2a40*/  @!P5 BRA `(.L_x_1248) ;  /* 0x000000000004d947 */ /* 0x000fec0003800000 */
[----:B------:R-:W-:Y:S01]  /*2a50*/  BPT.TRAP 0x1 ;  /* 0x000000040000795c */ /* 0x000fe20000300000 */
.L_x_1248:
[----:B------:R-:W-:Y:S01]  /*2a60*/  IMAD R63, R22, 0x8, R2 ;  /* 0x00000008163f7824 */ /* 0x000fe200078e0202 */
[----:B------:R-:W-:Y:S01]  /*2a70*/  SHF.L.U32 R74, R185, 0x1f, RZ ;  /* 0x0000001fb94a7819 */ /* 0x000fe200000006ff */
[----:B------:R-:W-:Y:S03]  /*2a80*/  BSSY B1, `(.L_x_1249) ;  /* 0x0000003000017945 */ /* 0x000fe60003800000 */
[----:B------:R-:W0:Y:S02]  /*2a90*/  SYNCS.PHASECHK.TRANS64.TRYWAIT P6, [R63+URZ+0x38890], R74 ;  /* 0x0388904a3f0075a7 */ /* 0x000e2400080c017f */
[----:B0-----:R-:W-:Y:S05]  /*2aa0*/  @!P6 BRA `(.L_x_1250) ;  /* 0x000001840020e947 */ /* 0x001fea0003800000 */
.L_x_1490:
[----:B------:R-:W-:Y:S05]  /*2ab0*/  BSYNC B1 ;  /* 0x0000000000017941 */ /* 0x000fea0003800000 */
.L_x_1249:
[----:B------:R-:W-:-:S03]  /*2ac0*/  UMOV UR4, 0xffffffff ;  /* 0xffffffff00047882 */ /* 0x000fc60000000000 */
[----:B------:R-:W-:Y:S05]  /*2ad0*/  BRA.DIV UR4, `(.L_x_1251) ;  /* 0x0000018604287947 */ /* 0x000fea000b800000 */
[----:B------:R1:W2:Y:S04]  /*2ae0*/  SHFL.IDX PT, R72, R69, RZ, 0x1c1f ;  /* 0x001c1fff45487589 */ /* 0x0002a800000e0000 */
[----:B------:R1:W3:Y:S02]  /*2af0*/  SHFL.IDX PT, R14, R70, RZ, 0x1c1f ;  /* 0x001c1fff460e7589 */ /* 0x0002e400000e0000 */
.L_x_1494:
        /* <DEDUP_REMOVED lines=55> */
.L_x_1256:
[----:B------:R-:W-:Y:S05]  /*2e70*/  BSYNC B2 ;  /* 0x0000000000027941 */ /* 0x000fea0003800000 */
.L_x_1255:
[----:B0-----:R4:W-:Y:S02]  /*2e80*/  ST.E.128 desc[UR40][R10.64], R4 ;  /* 0x000000040a007985 */ /* 0x0019e4000c101d28 */
.L_x_1254:
[----:B------:R-:W-:Y:S05]  /*2e90*/  BSYNC B1 ;  /* 0x0000000000017941 */ /* 0x000fea0003800000 */
.L_x_1253:
        /* <DEDUP_REMOVED lines=58> */
.L_x_1258:
[----:B------:R-:W-:Y:S05]  /*3240*/  BSYNC B1 ;  /* 0x0000000000017941 */ /* 0x000fea0003800000 */
.L_x_1257:
[----:B--2---:R2:W-:Y:S01]  /*3250*/  ST.E.128 desc[UR40][R10.64], R4 ;  /* 0x000000040a007985 */ /* 0x0045e2000c101d28 */
[----:B------:R-:W-:Y:S05]  /*3260*/  BRA `(.L_x_1252) ;  /* 0x0000000c008c7947 */ /* 0x000fea0003800000 */
.L_x_1245:
        /* <DEDUP_REMOVED lines=39> */
.L_x_1259:
[----:B------:R-:W-:Y:S01]  /*34e0*/  IMAD R63, R22, 0x8, R2 ;  /* 0x00000008163f7824 */ /* 0x000fe200078e0202 */
[----:B------:R-:W-:Y:S01]  /*34f0*/  SHF.L.U32 R74, R185, 0x1f, RZ ;  /* 0x0000001fb94a7819 */ /* 0x000fe200000006ff */
[----:B------:R-:W-:Y:S03]  /*3500*/  BSSY B1, `(.L_x_1260) ;  /* 0x0000003000017945 */ /* 0x000fe60003800000 */
[----:B------:R-:W0:Y:S02]  /*3510*/  SYNCS.PHASECHK.TRANS64.TRYWAIT P6, [R63+URZ+0x38890], R74 ;  /* 0x0388904a3f0075a7 */ /* 0x000e2400080c017f */
[----:B0-----:R-:W-:Y:S05]  /*3520*/  @!P6 BRA `(.L_x_1261) ;  /* 0x0000017800dce947 */ /* 0x001fea0003800000 */
.L_x_1495:
[----:B------:R-:W-:Y:S05]  /*3530*/  BSYNC B1 ;  /* 0x0000000000017941 */ /* 0x000fea0003800000 */
.L_x_1260:
[----:B------:R-:W-:-:S03]  /*3540*/  UMOV UR4, 0xffffffff ;  /* 0xffffffff00047882 */ /* 0x000fc60000000000 */
[----:B------:R-:W-:Y:S05]  /*3550*/  BRA.DIV UR4, `(.L_x_1262) ;  /* 0x0000017a04e47947 */ /* 0x000fea000b800000 */
[----:B------:R-:W1:Y:S04]  /*3560*/  SHFL.IDX PT, R69, R69, RZ, 0x1c1f ;  /* 0x001c1fff45457589 */ /* 0x000e6800000e0000 */
[----:B------:R-:W2:Y:S02]  /*3570*/  SHFL.IDX PT, R70, R70, RZ, 0x1c1f ;  /* 0x001c1fff46467589 */ /* 0x000ea400000e0000 */
.L_x_1499:
        /* <DEDUP_REMOVED lines=10> */
[----:B------:R-:W-:-:S04]  /*3620*/  SHF.R.S32.HI R8, RZ, 0x4, R9 ;  /* 0x00000004ff087819 */ /* 0x000fc80000011409 */
[----:B------:R-:W-:-:S05]  /*3630*/  LEA.HI.SX32 R8, R3, R8, 0x1d ;  /* 0x0000000803087211 */ /* 0x000fca00078feaff */
[----:B------:R-:W-:-:S05]  /*3640*/  IMAD.SHL.U32 R73, R8, 0x8, RZ ;  /* 0x0000000808497824 */ /* 0x000fca00078e00ff */
[----:B------:R-:W-:-:S04]  /*3650*/  LOP3.LUT R8, R44, 0x38, R73, 0xf8, !PT ;  /* 0x000000382c087812 */ /* 0x000fc800078ef849 */
[----:B------:R-:W-:-:S05]  /*3660*/  LOP3.LUT R9, R8, R47, RZ, 0x3c, !PT ;  /* 0x0000002f08097212 */ /* 0x000fca00078e3cff */
[----:B------:R-:W-:Y:S02]  /*3670*/  IMAD R8, R222, 0x200, R9 ;  /* 0x00000200de087824 */ /* 0x000fe400078e0209 */
[----:B------:R-:W-:Y:S02]  /*3680*/  IMAD.IADD R9, R62, 0x1, R71 ;  /* 0x000000013e097824 */ /* 0x000fe400078e0247 */
[----:B------:R-:W-:Y:S02]  /*3690*/  IMAD.IADD R71, R71, 0x1, R8 ;  /* 0x0000000147477824 */ /* 0x000fe400078e0208 */
[--C-:B------:R-:W-:Y:S02]  /*36a0*/  IMAD R9, R9, 0x2, R2.reuse ;  /* 0x0000000209097824 */ /* 0x100fe400078e0202 */
[----:B------:R-:W-:-:S04]  /*36b0*/  IMAD R71, R71, 0x2, R2 ;  /* 0x0000000247477824 */ /* 0x000fc800078e0202 */
[----:B------:R-:W1:Y:S04]  /*36c0*/  LDS.128 R8, [R9+0x22400] ;  /* 0x0224000009087984 */ /* 0x000e680000000c00 */
        /* <DEDUP_REMOVED lines=24> */
[----:B------:R-:W-:Y:S01]  /*3850*/  LOP3.LUT R80, R80, 0xffff0000, RZ, 0xc0, !PT ;  /* 0xffff000050507812 */ /* 0x000fe200078ec0ff */
[----:B------:R-:W-:Y:S01]  /*3860*/  IMAD.U32 R13, R12, 0x10000, RZ ;  /* 0x000100000c0d7824 */ /* 0x000fe200078e00ff */
        /* <DEDUP_REMOVED lines=15> */
[C---:B------:R-:W-:Y:S01]  /*3960*/  FMUL.FTZ R28, R30.reuse, R75 ;  /* 0x0000004b1e1c7220 */ /* 0x040fe20000410000 */
[----:B------:R-:W-:Y:S01]  /*3970*/  IMAD.U32 R9, R11, 0x10000, RZ ;  /* 0x000100000b097824 */ /* 0x000fe200078e00ff */
[----:B------:R-:W-:Y:S01]  /*3980*/  LOP3.LUT R84, R83, 0xffff0000, RZ, 0xc0, !PT ;  /* 0xffff000053547812 */ /* 0x000fe200078ec0ff */
[-C--:B------:R-:W-:Y:S01]  /*3990*/  FMUL.FTZ R30, R30, R6.reuse ;  /* 0x000000061e1e7220 */ /* 0x080fe20000410000 */
[----:B------:R-:W-:Y:S01]  /*39a0*/  LOP3.LUT R11, R11, 0xffff0000, RZ, 0xc0, !PT ;  /* 0xffff00000b0b7812 */ /* 0x000fe200078ec0ff */
[----:B------:R-:W-:Y:S01]  /*39b0*/  FFMA.FTZ R77, R9, R6, -R28 ;  /* 0x00000006094d7223 */ /* 0x000fe2000001081c */
[----:B------:R-:W-:-:S02]  /*39c0*/  IMAD.U32 R28, R79, 0x10000, RZ ;  /* 0x000100004f1c7824 */ /* 0x000fc400078e00ff */
[----:B------:R-:W-:Y:S01]  /*39d0*/  FFMA.FTZ R75, R9, R75, R30 ;  /* 0x0000004b094b7223 */ /* 0x000fe2000001001e */
[----:B------:R-:W-:Y:S01]  /*39e0*/  FMUL.FTZ R30, R31, R84 ;  /* 0x000000541f1e7220 */ /* 0x000fe20000410000 */
[----:B------:R-:W-:Y:S01]  /*39f0*/  LOP3.LUT R12, R12, 0xffff0000, RZ, 0xc0, !PT ;  /* 0xffff00000c0c7812 */ /* 0x000fe200078ec0ff */
[----:B------:R-:W-:Y:S01]  /*3a00*/  FFMA.FTZ R88, R7, R80, R88 ;  /* 0x0000005007587223 */ /* 0x000fe20000010058 */
[----:B------:R-:W-:Y:S01]  /*3a10*/  LOP3.LUT R79, R79, 0xffff0000, RZ, 0xc0, !PT ;  /* 0xffff00004f4f7812 */ /* 0x000fe200078ec0ff */
[----:B------:R-:W-:Y:S02]  /*3a20*/  IMAD.U32 R6, R71, 0x10000, RZ ;  /* 0x0001000047067824 */ /* 0x000fe400078e00ff */
        /* <DEDUP_REMOVED lines=8> */
[----:B------:R-:W-:-:S02]  /*3ab0*/  IMAD.U32 R15, R14, 0x10000, RZ ;  /* 0x000100000e0f7824 */ /* 0x000fc400078e00ff */
        /* <DEDUP_REMOVED lines=31> */
.L_x_1264:
[----:B------:R-:W-:Y:S05]  /*3cb0*/  BSYNC B1 ;  /* 0x0000000000017941 */ /* 0x000fea0003800000 */
.L_x_1263:
        /* <DEDUP_REMOVED lines=8> */
.L_x_1244:
[----:B------:R-:W-:-:S13]  /*3d40*/  ISETP.NE.AND P5, PT, R188, 0x3, PT ;  /* 0x00000003bc00780c */ /* 0x000fda0003fa5270 */
[----:B------:R-:W-:Y:S05]  /*3d50*/  @!P5 BRA `(.L_x_1265) ;  /* 0x000000000004d947 */ /* 0x000fea0003800000 */
[----:B------:R-:W-:Y:S01]  /*3d60*/  BPT.TRAP 0x1 ;  /* 0x000000040000795c */ /* 0x000fe20000300000 */
.L_x_1265:
[----:B------:R-:W-:Y:S01]  /*3d70*/  IMAD R63, R22, 0x8, R2 ;  /* 0x00000008163f7824 */ /* 0x000fe200078e0202 */
[----:B------:R-:W-:Y:S01]  /*3d80*/  SHF.L.U32 R74, R185, 0x1f, RZ ;  /* 0x0000001fb94a7819 */ /* 0x000fe200000006ff */
[----:B------:R-:W-:Y:S01]  /*3d90*/  BSSY B1, `(.L_x_1266) ;  /* 0x0000004000017945 */ /* 0x000fe20003800000 */
[----:B------:R-:W-:Y:S02]  /*3da0*/  SHF.R.S32.HI R67, RZ, 0x1f, R65 ;  /* 0x0000001fff437819 */ /* 0x000fe40000011441 */
[----:B------:R-:W0:Y:S02]  /*3db0*/  SYNCS.PHASECHK.TRANS64.TRYWAIT P0, [R63+URZ+0x38890], R74 ;  /* 0x0388904a3f0075a7 */ /* 0x000e24000800017f */
[----:B0-----:R-:W-:Y:S05]  /*3dc0*/  @!P0 BRA `(.L_x_1267) ;  /* 0x0000017400148947 */ /* 0x001fea0003800000 */
.L_x_1500:
[----:B------:R-:W-:Y:S05]  /*3dd0*/  BSYNC B1 ;  /* 0x0000000000017941 */ /* 0x000fea0003800000 */
.L_x_1266:
        /* <DEDUP_REMOVED lines=26> */
.L_x_1504:
        /* <DEDUP_REMOVED lines=18> */
.L_x_1252:
[----:B------:R-:W-:Y:S05]  /*40a0*/  BSYNC B0 ;  /* 0x0000000000007941 */ /* 0x000fea0003800000 */
.L_x_1243:
        /* <DEDUP_REMOVED lines=17> */
.L_x_1270:
[----:B------:R-:W-:Y:S05]  /*41c0*/  BSYNC B0 ;  /* 0x0000000000007941 */ /* 0x000fea0003800000 */
.L_x_1269:
[----:B------:R-:W2:Y:S01]  /*41d0*/  SYNCS.PHASECHK.TRANS64.TRYWAIT P5, [R63+URZ+0x388b0], R74 ;  /* 0x0388b04a3f0075a7 */ /* 0x000ea200080a017f */
[----:B------:R-:W-:Y:S04]  /*41e0*/  BSSY B0, `(.L_x_1271) ;  /* 0x0000002000007945 */ /* 0x000fe80003800000 */
[----:B--2---:R-:W-:Y:S05]  /*41f0*/  @!P5 BRA `(.L_x_1272) ;  /* 0x000001700060d947 */ /* 0x004fea0003800000 */
.L_x_1505:
[----:B------:R-:W-:Y:S05]  /*4200*/  BSYNC B0 ;  /* 0x0000000000007941 */ /* 0x000fea0003800000 */
.L_x_1271:
        /* <DEDUP_REMOVED lines=23> */
[----:B------:R-:W4:Y:S01]  /*4380*/  LDL R31, [R1] ;  /* 0x00000000011f7983 */ /* 0x000f220000100800 */
[----:B------:R-:W-:-:S03]  /*4390*/  ULDC UR4, c[0x0][0x320] ;  /* 0x0000c80000047ab9 */ /* 0x000fc60000000800 */
[----:B------:R-:W5:Y:S04]  /*43a0*/  LDL R30, [R1+0x4] ;  /* 0x00000400011e7983 */ /* 0x000f680000100800 */
[----:B------:R-:W2:Y:S04]  /*43b0*/  LDL R29, [R1+0x8] ;  /* 0x00000800011d7983 */ /* 0x000ea80000100800 */
[----:B------:R-:W2:Y:S01]  /*43c0*/  LDL R28, [R1+0xc] ;  /* 0x00000c00011c7983 */ /* 0x000ea20000100800 */
[----:B------:R-:W-:Y:S01]  /*43d0*/  ISETP.GE.AND P6, PT, R16, UR4, PT ;  /* 0x0000000410007c0c */ /* 0x000fe2000bfc6270 */
[----:B------:R-:W-:-:S02]  /*43e0*/  IMAD R9, R22, 0x8000, R52 ;  /* 0x0000800016097824 */ /* 0x000fc400078e0234 */
[----:B------:R-:W2:Y:S02]  /*43f0*/  LDL R15, [R1+0x10] ;  /* 0x00001000010f7983 */ /* 0x000ea40000100800 */
[C---:B------:R-:W-:Y:S01]  /*4400*/  IMAD R12, R9.reuse, 0x2, R2 ;  /* 0x00000002090c7824 */ /* 0x040fe200078e0202 */
[----:B------:R-:W-:Y:S01]  /*4410*/  LOP3.LUT P5, RZ, R190, 0x4, RZ, 0xc0, !PT ;  /* 0x00000004beff7812 */ /* 0x000fe200078ac0ff */
[----:B------:R-:W2:Y:S01]  /*4420*/  LDL R14, [R1+0x14] ;  /* 0x00001400010e7983 */ /* 0x000ea20000100800 */
[----:B------:R-:W-:-:S03]  /*4430*/  VIADD R13, R9, 0x20 ;  /* 0x00000020090d7836 */ /* 0x000fc60000000000 */
[----:B------:R-:W2:Y:S04]  /*4440*/  LDL R56, [R1+0x18] ;  /* 0x0000180001387983 */ /* 0x000ea80000100800 */
[----:B------:R-:W0:Y:S04]  /*4450*/  @!P6 LDS.128 R4, [R12+0x400] ;  /* 0x000400000c04e984 */ /* 0x000e280000000c00 */
        /* <DEDUP_REMOVED lines=19> */
[C---:B------:R-:W-:Y:S01]  /*4590*/  ISETP.GE.AND P6, PT, R214.reuse, UR4, PT ;  /* 0x00000004d6007c0c */ /* 0x040fe2000bfc6270 */
[----:B------:R-:W3:Y:S04]  /*45a0*/  LDL R31, [R1+0x1c] ;  /* 0x00001c00011f7983 */ /* 0x000ee80000100800 */
[----:B-1----:R0:W-:Y:S08]  /*45b0*/  @!P5 ST.E.128 desc[UR40][R8.64], R4 ;  /* 0x000000040800d985 */ /* 0x0021f0000c101d28 */
[----:B------:R-:W1:Y:S01]  /*45c0*/  @!P6 LDS.128 R4, [R12+0x4400] ;  /* 0x004400000c04e984 */ /* 0x000e620000000c00 */
[----:B0-----:R-:W-:-:S05]  /*45d0*/  @!P6 LEA R8, P5, R214, R11, 0x1 ;  /* 0x0000000bd608e211 */ /* 0x001fca00078a08ff */
[----:B-----5:R-:W-:Y:S02]  /*45e0*/  @!P6 IMAD.X R9, R10, 0x1, R30, P5 ;  /* 0x000000010a09e824 */ /* 0x020fe400028e061e */
[----:B------:R-:W4:Y:S01]  /*45f0*/  LDL R30, [R1+0x20] ;  /* 0x00002000011e7983 */ /* 0x000f220000100800 */
[----:B------:R-:W-:-:S03]  /*4600*/  ISETP.GE.AND P5, PT, R213, UR4, PT ;  /* 0x00000004d5007c0c */ /* 0x000fc6000bfa6270 */
[----:B-1----:R0:W-:Y:S10]  /*4610*/  @!P6 ST.E.128 desc[UR40][R8.64], R4 ;  /* 0x000000040800e985 */ /* 0x0021f4000c101d28 */
[----:B------:R-:W1:Y:S01]  /*4620*/  @!P5 LDS.128 R4, [R13+0x4400] ;  /* 0x004400000d04d984 */ /* 0x000e620000000c00 */
[----:B0-----:R-:W-:-:S05]  /*4630*/  @!P5 LEA R8, P6, R213, R11, 0x1 ;  /* 0x0000000bd508d211 */ /* 0x001fca00078c08ff */
[----:B--2---:R-:W-:Y:S02]  /*4640*/  @!P5 IMAD.X R9, R10, 0x1, R29, P6 ;  /* 0x000000010a09d824 */ /* 0x004fe400030e061d */
[----:B------:R-:W2:Y:S01]  /*4650*/  LDL R29, [R1+0x24] ;  /* 0x00002400011d7983 */ /* 0x000ea20000100800 */
[----:B------:R-:W-:-:S03]  /*4660*/  ISETP.GE.AND P6, PT, R212, UR4, PT ;  /* 0x00000004d4007c0c */ /* 0x000fc6000bfc6270 */
[----:B-1----:R0:W-:Y:S10]  /*4670*/  @!P5 ST.E.128 desc[UR40][R8.64], R4 ;  /* 0x000000040800d985 */ /* 0x0021f4000c101d28 */
[----:B------:R-:W1:Y:S01]  /*4680*/  @!P6 LDS.128 R4, [R12+0x6400] ;  /* 0x006400000c04e984 */ /* 0x000e620000000c00 */
[----:B0-----:R-:W-:-:S05]  /*4690*/  @!P6 LEA R8, P5, R212, R11, 0x1 ;  /* 0x0000000bd408e211 */ /* 0x001fca00078a08ff */
[----:B------:R-:W-:Y:S02]  /*46a0*/  @!P6 IMAD.X R9, R10, 0x1, R28, P5 ;  /* 0x000000010a09e824 */ /* 0x000fe400028e061c */
[----:B------:R-:W5:Y:S01]  /*46b0*/  LDL R28, [R1+0x28] ;  /* 0x00002800011c7983 */ /* 0x000f620000100800 */
        /* <DEDUP_REMOVED lines=21> */
[----:B---3--:R-:W-:Y:S01]  /*4810*/  @!P6 IMAD.X R9, R10, 0x1, R31, P5 ;  /* 0x000000010a09e824 */ /* 0x008fe200028e061f */
        /* <DEDUP_REMOVED lines=24> */
[----:B------:R-:W-:-:S05]  /*49a0*/  @!P5 IMAD.X R9, R10, 0x1, R14, P6 ;  /* 0x000000010a09d824 */ /* 0x000fca00030e060e */
[----:B-1----:R4:W-:Y:S03]  /*49b0*/  @!P5 ST.E.128 desc[UR40][R8.64], R4 ;  /* 0x000000040800d985 */ /* 0x0029e6000c101d28 */
.L_x_1274:
[----:B------:R-:W-:Y:S05]  /*49c0*/  BSYNC B0 ;  /* 0x0000000000007941 */ /* 0x000fea0003800000 */
.L_x_1273:
        /* <DEDUP_REMOVED lines=17> */
.L_x_1238:
[----:B------:R-:W2:Y:S01]  /*4ae0*/  LDL R4, [R1+0x6c] ;  /* 0x00006c0001047983 */ /* 0x000ea20000100800 */
[----:B------:R-:W-:Y:S01]  /*4af0*/  BSSY B0, `(.L_x_1276) ;  /* 0x0000046000007945 */ /* 0x000fe20003800000 */
[----:B------:R-:W-:Y:S01]  /*4b00*/  CS2R R160, SRZ ;  /* 0x0000000000a07805 */ /* 0x000fe2000001ff00 */
[----:B------:R-:W-:Y:S01]  /*4b10*/  IMAD.MOV.U32 R162, RZ, RZ, RZ ;  /* 0x000000ffffa27224 */ /* 0x000fe200078e00ff */
        /* <DEDUP_REMOVED lines=45> */
[----:B------:R-:W-:Y:S02]  /*4df0*/  CS2R R14, SRZ ;  /* 0x00000000000e7805 */ /* 0x000fe4000001ff00 */
[----:B------:R-:W-:Y:S01]  /*4e00*/  CS2R R68, SRZ ;  /* 0x0000000000447805 */ /* 0x000fe2000001ff00 */
[----:B------:R-:W-:Y:S01]  /*4e10*/  IMAD.MOV.U32 R67, RZ, RZ, RZ ;  /* 0x000000ffff437224 */ /* 0x000fe200078e00ff */
[----:B------:R-:W-:-:S02]  /*4e20*/  CS2R R12, SRZ ;  /* 0x00000000000c7805 */ /* 0x000fc4000001ff00 */
[----:B------:R-:W-:Y:S02]  /*4e30*/  CS2R R64, SRZ ;  /* 0x0000000000407805 */ /* 0x000fe4000001ff00 */
[----:B0-----:R-:W-:Y:S02]  /*4e40*/  CS2R R62, SRZ ;  /* 0x00000000003e7805 */ /* 0x001fe4000001ff00 */
[----:B------:R-:W-:Y:S02]  /*4e50*/  CS2R R60, SRZ ;  /* 0x00000000003c7805 */ /* 0x000fe4000001ff00 */
[----:B------:R-:W-:Y:S01]  /*4e60*/  CS2R R58, SRZ ;  /* 0x00000000003a7805 */ /* 0x000fe2000001ff00 */
[----:B------:R-:W-:Y:S01]  /*4e70*/  IMAD.MOV.U32 R155, RZ, RZ, RZ ;  /* 0x000000ffff9b7224 */ /* 0x000fe200078e00ff */
[----:B------:R-:W-:Y:S02]  /*4e80*/  CS2R R156, SRZ ;  /* 0x00000000009c7805 */ /* 0x000fe4000001ff00 */
[----:B------:R-:W-:-:S02]  /*4e90*/  CS2R R54, SRZ ;  /* 0x0000000000367805 */ /* 0x000fc4000001ff00 */
[----:B------:R-:W-:Y:S02]  /*4ea0*/  CS2R R158, SRZ ;  /* 0x00000000009e7805 */ /* 0x000fe4000001ff00 */
[----:B------:R-:W-:Y:S02]  /*4eb0*/  CS2R R50, SRZ ;  /* 0x0000000000327805 */ /* 0x000fe4000001ff00 */
        /* <DEDUP_REMOVED lines=9> */
.L_x_1277:
[----:B------:R-:W-:Y:S05]  /*4f50*/  BSYNC B0 ;  /* 0x0000000000007941 */ /* 0x000fea0003800000 */
.L_x_1276:
[----:B------:R-:W-:Y:S01]  /*4f60*/  BSSY B7, `(.L_x_1278) ;  /* 0x0000ad5000077945 */ /* 0x000fe20003800000 */
[----:B---3--:R-:W-:Y:S01]  /*4f70*/  IMAD.MOV.U32 R10, RZ, RZ, RZ ;  /* 0x000000ffff0a7224 */ /* 0x008fe200078e00ff */
[----:B------:R-:W-:Y:S01]  /*4f80*/  CS2R R8, SRZ ;  /* 0x0000000000087805 */ /* 0x000fe2000001ff00 */
[----:B------:R-:W-:Y:S01]  /*4f90*/  IMAD.MOV.U32 R36, RZ, RZ, RZ ;  /* 0x000000ffff247224 */ /* 0x000fe200078e00ff */
[----:B------:R-:W-:Y:S01]  /*4fa0*/  CS2R R6, SRZ ;  /* 0x0000000000067805 */ /* 0x000fe2000001ff00 */
[----:B------:R-:W-:Y:S01]  /*4fb0*/  IMAD.MOV.U32 R35, RZ, RZ, RZ ;  /* 0x000000ffff237224 */ /* 0x000fe200078e00ff */
[----:B------:R-:W-:Y:S01]  /*4fc0*/  CS2R R4, SRZ ;  /* 0x0000000000047805 */ /* 0x000fe2000001ff00 */
[----:B------:R-:W-:Y:S02]  /*4fd0*/  IMAD.MOV.U32 R32, RZ, RZ, RZ ;  /* 0x000000ffff207224 */ /* 0x000fe400078e00ff */
[----:B------:R-:W-:Y:S02]  /*4fe0*/  IMAD.MOV.U32 R31, RZ, RZ, RZ ;  /* 0x000000ffff1f7224 */ /* 0x000fe400078e00ff */
[----:B------:R-:W-:-:S02]  /*4ff0*/  IMAD.MOV.U32 R152, RZ, RZ, RZ ;  /* 0x000000ffff987224 */ /* 0x000fc400078e00ff */
[----:B------:R-:W-:Y:S02]  /*5000*/  IMAD.MOV.U32 R154, RZ, RZ, RZ ;  /* 0x000000ffff9a7224 */ /* 0x000fe400078e00ff */
[----:B------:R-:W-:Y:S01]  /*5010*/  IMAD.MOV.U32 R0, RZ, RZ, RZ ;  /* 0x000000ffff007224 */ /* 0x000fe200078e00ff */
[----:B------:R-:W-:Y:S06]  /*5020*/  @!P1 BRA `(.L_x_1279) ;  /* 0x0000001800689947 */ /* 0x000fec0003800000 */
[----:B------:R-:W-:Y:S02]  /*5030*/  ISETP.GE.AND P1, PT, R169, 0x1, PT ;  /* 0x00000001a900780c */ /* 0x000fe40003f26270 */
[----:B------:R-:W-:-:S11]  /*5040*/  PLOP3.LUT P0, PT, PT, PT, PT, 0x80, 0x0 ;  /* 0x000000000000781c */ /* 0x000fd60003f0f070 */
[----:B------:R-:W-:Y:S05]  /*5050*/  @!P1 BRA `(.L_x_1280) ;  /* 0x000000ac00149947 */ /* 0x000fea0003800000 */
[----:B------:R-:W0:Y:S01]  /*5060*/  S2R R20, SR_TID.X ;  /* 0x0000000000147919 */ /* 0x000e220000002100 */
[----:B------:R-:W-:Y:S01]  /*5070*/  IMAD.MOV.U32 R5, RZ, RZ, 0x40000040 ;  /* 0x40000040ff057424 */ /* 0x000fe200078e00ff */
[----:B------:R-:W-:Y:S01]  /*5080*/  BAR.SYNC.DEFER_BLOCKING 0xe, 0x100 ;  /* 0x0384000000007b1d */ /* 0x000fe20000010000 */
[----:B------:R-:W-:-:S03]  /*5090*/  IMAD.MOV.U32 R7, RZ, RZ, 0x40000040 ;  /* 0x40000040ff077424 */ /* 0x000fc600078e00ff */
[----:B------:R-:W-:Y:S01]  /*50a0*/  R2UR UR5, R5 ;  /* 0x00000000050572ca */ /* 0x000fe200000e0000 */
[----:B------:R-:W-:Y:S01]  /*50b0*/  IMAD.MOV.U32 R11, RZ, RZ, 0x40000040 ;  /* 0x40000040ff0b7424 */ /* 0x000fe200078e00ff */
[----:B------:R-:W-:Y:S01]  /*50c0*/  ISETP.NE.AND P2, PT, R188, 0x3, PT ;  /* 0x00000003bc00780c */ /* 0x000fe20003f45270 */
[----:B------:R-:W-:Y:S01]  /*50d0*/  IMAD.MOV.U32 R9, RZ, RZ, 0x40000040 ;  /* 0x40000040ff097424 */ /* 0x000fe200078e00ff */
[----:B------:R-:W-:Y:S01]  /*50e0*/  R2UR UR7, R7 ;  /* 0x00000000070772ca */ /* 0x000fe200000e0000 */
[----:B------:R-:W-:Y:S01]  /*50f0*/  IMAD.MOV.U32 R7, RZ, RZ, 0x40000040 ;  /* 0x40000040ff077424 */ /* 0x000fe200078e00ff */
[----:B------:R-:W-:Y:S01]  /*5100*/  R2UR UR15, R11 ;  /* 0x000000000b0f72ca */ /* 0x000fe200000e0000 */
[----:B------:R-:W-:Y:S01]  /*5110*/  IMAD.MOV.U32 R11, RZ, RZ, 0x40000040 ;  /* 0x40000040ff0b7424 */ /* 0x000fe200078e00ff */
[----:B------:R-:W-:Y:S01]  /*5120*/  R2UR UR11, R9 ;  /* 0x00000000090b72ca */ /* 0x000fe200000e0000 */
[----:B------:R-:W-:-:S03]  /*5130*/  IMAD.MOV.U32 R9, RZ, RZ, 0x40000040 ;  /* 0x40000040ff097424 */ /* 0x000fc600078e00ff */
[----:B------:R-:W-:Y:S02]  /*5140*/  R2UR UR9, R11 ;  /* 0x000000000b0972ca */ /* 0x000fe400000e0000 */
[----:B------:R-:W-:Y:S01]  /*5150*/  R2UR UR13, R9 ;  /* 0x00000000090d72ca */ /* 0x000fe200000e0000 */
[----:B-----5:R-:W-:Y:S01]  /*5160*/  WARPGROUP.ARRIVE ;  /* 0x00000000000079c5 */ /* 0x020fe20000000000 */
        /* <DEDUP_REMOVED lines=10> */
[----:B------:R-:W-:Y:S01]  /*5210*/  SHF.R.U32.HI R4, RZ, 0x4, R0 ;  /* 0x00000004ff047819 */ /* 0x000fe20000011600 */
[----:B------:R-:W-:-:S03]  /*5220*/  VIADD R3, R3, 0x400 ;  /* 0x0000040003037836 */ /* 0x000fc60000000000 */
[----:B------:R-:W-:Y:S02]  /*5230*/  LOP3.LUT R4, R4, 0x3fff, RZ, 0xc0, !PT ;  /* 0x00003fff04047812 */ /* 0x000fe400078ec0ff */
[----:B------:R-:W-:Y:S02]  /*5240*/  SHF.R.U32.HI R3, RZ, 0x4, R3 ;  /* 0x00000004ff037819 */ /* 0x000fe40000011603 */
[----:B------:R-:W-:Y:S02]  /*5250*/  LOP3.LUT R4, R4, 0x10000, RZ, 0xfc, !PT ;  /* 0x0001000004047812 */ /* 0x000fe400078efcff */
[----:B------:R-:W-:Y:S02]  /*5260*/  LOP3.LUT R0, R3, 0x3fff, RZ, 0xc0, !PT ;  /* 0x00003fff03007812 */ /* 0x000fe400078ec0ff */
[----:B------:R-:W-:Y:S02]  /*5270*/  R2UR UR4, R4 ;  /* 0x00000000040472ca */ /* 0x000fe400000e0000 */
[----:B------:R-:W-:-:S05]  /*5280*/  LOP3.LUT R0, R0, 0x2000000, RZ, 0xfc, !PT ;  /* 0x0200000000007812 */ /* 0x000fca00078efcff */
[----:B------:R-:W-:-:S04]  /*5290*/  IMAD R6, R18, 0x1000, R0 ;  /* 0x0000100012067824 */ /* 0x000fc800078e0200 */
[C---:B------:R-:W-:Y:S01]  /*52a0*/  VIADD R10, R6.reuse, 0x100 ;  /* 0x00000100060a7836 */ /* 0x040fe20000000000 */
[C---:B------:R-:W-:Y:S01]  /*52b0*/  R2UR UR6, R6.reuse ;  /* 0x00000000060672ca */ /* 0x040fe200000e0000 */
[C---:B------:R-:W-:Y:S02]  /*52c0*/  VIADD R8, R6.reuse, 0x80 ;  /* 0x0000008006087836 */ /* 0x040fe40000000000 */
[----:B------:R-:W-:Y:S01]  /*52d0*/  VIADD R6, R6, 0x180 ;  /* 0x0000018006067836 */ /* 0x000fe20000000000 */
[----:B------:R-:W-:Y:S01]  /*52e0*/  R2UR UR14, R10 ;  /* 0x000000000a0e72ca */ /* 0x000fe200000e0000 */
[----:B------:R-:W-:Y:S01]  /*52f0*/  VIADD R10, R4, 0x2 ;  /* 0x00000002040a7836 */ /* 0x000fe20000000000 */
[----:B------:R-:W-:Y:S01]  /*5300*/  R2UR UR10, R8 ;  /* 0x00000000080a72ca */ /* 0x000fe200000e0000 */
[----:B------:R-:W-:-:S03]  /*5310*/  VIADD R8, R4, 0x4 ;  /* 0x0000000404087836 */ /* 0x000fc60000000000 */
[----:B------:R-:W-:Y:S02]  /*5320*/  R2UR UR8, R10 ;  /* 0x000000000a0872ca */ /* 0x000fe400000e0000 */
[----:B------:R-:W-:Y:S01]  /*5330*/  R2UR UR12, R8 ;  /* 0x00000000080c72ca */ /* 0x000fe200000e0000 */
[----:B------:R-:W-:Y:S01]  /*5340*/  HGMMA.64x256x16.F32.BF16 R24, gdesc[UR4].tnspB, RZ, !UPT, gsb0 ;  /* 0x43e00000041879f0 */ /* 0x000fe2000c0018ff */
[----:B------:R-:W-:Y:S01]  /*5350*/  R2UR UR6, R6 ;  /* 0x00000000060672ca */ /* 0x000fe200000e0000 */
[----:B------:R-:W-:Y:S01]  /*5360*/  VIADD R6, R4, 0x6 ;  /* 0x0000000604067836 */ /* 0x000fe20000000000 */
[----:B------:R-:W-:Y:S01]  /*5370*/  R2UR UR7, R7 ;  /* 0x00000000070772ca */ /* 0x000fe200000e0000 */
[----:B------:R-:W-:-:S03]  /*5380*/  IMAD.MOV.U32 R7, RZ, RZ, 0x40000040 ;  /* 0x40000040ff077424 */ /* 0x000fc600078e00ff */
[----:B------:R-:W-:Y:S02]  /*5390*/  R2UR UR4, R6 ;  /* 0x00000000060472ca */ /* 0x000fe400000e0000 */
[----:B------:R-:W-:Y:S01]  /*53a0*/  R2UR UR5, R7 ;  /* 0x00000000070572ca */ /* 0x000fe200000e0000 */
        /* <DEDUP_REMOVED lines=16> */
.L_x_1281:
[----:B------:R-:W-:Y:S01]  /*54b0*/  IMAD R3, R18, 0x8, R2 ;  /* 0x0000000812037824 */ /* 0x000fe200078e0202 */
[----:B------:R-:W-:Y:S01]  /*54c0*/  ISETP.GE.AND P0, PT, R169, 0x41, PT ;  /* 0x00000041a900780c */ /* 0x000fe20003f06270 */
[----:B------:R-:W-:Y:S02]  /*54d0*/  BSSY B0, `(.L_x_1282) ;  /* 0x00000c2000007945 */ /* 0x000fe40003800000 */
[----:B------:R-:W-:-:S05]  /*54e0*/  VIADD R3, R3, 0x38860 ;  /* 0x0003886003037836 */ /* 0x000fca0000000000 */
[----:B------:R-:W-:-:S04]  /*54f0*/  PRMT R3, R189, 0x654, R3 ;  /* 0x00000654bd037816 */ /* 0x000fc80000000003 */
[----:B------:R0:W-:Y:S01]  /*5500*/  SYNCS.ARRIVE.TRANS64.RED.A1T0 RZ, [R3+URZ], RZ ;  /* 0x000000ff03ff79a7 */ /* 0x0001e2000810043f */
[----:B------:R-:W-:Y:S05]  /*5510*/  @!P0 BRA `(.L_x_1283) ;  /* 0x0000000800f48947 */ /* 0x000fea0003800000 */
[----:B------:R-:W-:-:S07]  /*5520*/  VIADD R170, R170, 0xfffffffe ;  /* 0xfffffffeaaaa7836 */ /* 0x000fce0000000000 */
.L_x_1285:
[----:B------:R-:W-:Y:S01]  /*5530*/  BAR.SYNC.DEFER_BLOCKING 0xe, 0x100 ;  /* 0x0384000000007b1d */ /* 0x000fe20000010000 */
[----:B01----:R-:W-:Y:S01]  /*5540*/  IMAD R3, R18, 0x40, R194 ;  /* 0x0000004012037824 */ /* 0x003fe200078e02c2 */
[----:B------:R-:W-:Y:S01]  /*5550*/  R2UR UR4, R4 ;  /* 0x00000000040472ca */ /* 0x000fe200000e0000 */
[----:B------:R-:W-:Y:S01]  /*5560*/  VIADD R18, R18, 0x1 ;  /* 0x0000000112127836 */ /* 0x000fe20000000000 */
[----:B------:R-:W-:Y:S01]  /*5570*/  R2UR UR5, R5 ;  /* 0x00000000050572ca */ /* 0x000fe200000e0000 */
[----:B------:R-:W-:Y:S02]  /*5580*/  IMAD R3, R3, 0x4, R2 ;  /* 0x0000000403037824 */ /* 0x000fe400078e0202 */
[----:B------:R-:W-:Y:S01]  /*5590*/  IMAD.MOV.U32 R13, RZ, RZ, 0x40000040 ;  /* 0x40000040ff0d7424 */ /* 0x000fe200078e00ff */
[----:B------:R-:W-:Y:S01]  /*55a0*/  ISETP.NE.AND P0, PT, R18, 0x2, PT ;  /* 0x000000021200780c */ /* 0x000fe20003f05270 */
[----:B------:R-:W-:-:S03]  /*55b0*/  IMAD.MOV.U32 R15, RZ, RZ, 0x40000040 ;  /* 0x40000040ff0f7424 */ /* 0x000fc600078e00ff */
[----:B------:R-:W-:Y:S02]  /*55c0*/  SEL R18, R18, RZ, P0 ;  /* 0x000000ff12127207 */ /* 0x000fe40000000000 */
[----:B------:R-:W-:Y:S01]  /*55d0*/  R2UR UR7, R13 ;  /* 0x000000000d0772ca */ /* 0x000fe200000e0000 */
[----:B------:R-:W-:Y:S01]  /*55e0*/  IMAD.MOV.U32 R13, RZ, RZ, 0x40000040 ;  /* 0x40000040ff0d7424 */ /* 0x000fe200078e00ff */
        /* <DEDUP_REMOVED lines=66> */
[----:B------:R-:W-:-:S02]  /*5a10*/  IMAD R12, R18, 0x1000, R0 ;  /* 0x00001000120c7824 */ /* 0x000fc400078e0200 */
[-C--:B-1----:R-:W-:Y:S01]  /*5a20*/  FMUL.FTZ R26, R26, R3.reuse ;  /* 0x000000031a1a7220 */ /* 0x082fe20000410000 */
[-C--:B------:R-:W-:Y:S01]  /*5a30*/  FMUL.FTZ R27, R27, R3.reuse ;  /* 0x000000031b1b7220 */ /* 0x080fe20000410000 */
[-C--:B------:R-:W-:Y:S01]  /*5a40*/  FMUL.FTZ R30, R30, R3.reuse ;  /* 0x000000031e1e7220 */ /* 0x080fe20000410000 */
[-C--:B------:R-:W-:Y:S01]  /*5a50*/  FMUL.FTZ R31, R31, R3.reuse ;  /* 0x000000031f1f7220 */ /* 0x080fe20000410000 */
[----:B------:R-:W-:Y:S01]  /*5a60*/  R2UR UR6, R12 ;  /* 0x000000000c0672ca */ /* 0x000fe200000e0000 */
        /* <DEDUP_REMOVED lines=60> */
[----:B------:R-:W-:-:S02]  /*5e30*/  VIADD R14, R12, 0x80 ;  /* 0x000000800c0e7836 */ /* 0x000fc40000000000 */
[----:B------:R-:W-:Y:S02]  /*5e40*/  IMAD.MOV.U32 R3, RZ, RZ, R170 ;  /* 0x000000ffff037224 */ /* 0x000fe400078e00aa */
[----:B------:R-:W-:Y:S01]  /*5e50*/  VIADD R170, R170, 0xffffffff ;  /* 0xffffffffaaaa7836 */ /* 0x000fe20000000000 */
[----:B------:R-:W-:Y:S02]  /*5e60*/  WARPGROUP.ARRIVE ;  /* 0x00000000000079c5 */ /* 0x000fe40000000000 */
[----:B------:R-:W-:Y:S02]  /*5e70*/  ISETP.GT.AND P1, PT, R3, RZ, PT ;  /* 0x000000ff0300720c */ /* 0x000fe40003f24270 */
[----:B------:R-:W-:Y:S02]  /*5e80*/  SEL R3, RZ, 0x1, P0 ;  /* 0x00000001ff037807 */ /* 0x000fe40000000000 */
[----:B------:R-:W-:Y:S01]  /*5e90*/  HGMMA.64x256x16.F32.BF16 R24, gdesc[UR4].tnspB, R24, gsb0 ;  /* 0x43e00000041879f0 */ /* 0x000fe20008001818 */
[----:B------:R-:W-:Y:S01]  /*5ea0*/  R2UR UR6, R14 ;  /* 0x000000000e0672ca */ /* 0x000fe200000e0000 */
[----:B------:R-:W-:Y:S01]  /*5eb0*/  VIADD R14, R12, 0x100 ;  /* 0x000001000c0e7836 */ /* 0x000fe20000000000 */
[----:B------:R-:W-:Y:S01]  /*5ec0*/  R2UR UR7, R15 ;  /* 0x000000000f0772ca */ /* 0x000fe200000e0000 */
[----:B------:R-:W-:Y:S01]  /*5ed0*/  IMAD.MOV.U32 R15, RZ, RZ, 0x40000040 ;  /* 0x40000040ff0f7424 */ /* 0x000fe200078e00ff */
[----:B------:R-:W-:Y:S01]  /*5ee0*/  R2UR UR4, R10 ;  /* 0x000000000a0472ca */ /* 0x000fe200000e0000 */
[----:B------:R-:W-:Y:S01]  /*5ef0*/  VIADD R12, R12, 0x180 ;  /* 0x000001800c0c7836 */ /* 0x000fe20000000000 */
[----:B------:R-:W-:-:S02]  /*5f00*/  R2UR UR5, R11 ;  /* 0x000000000b0572ca */ /* 0x000fc400000e0000 */
[----:B------:R-:W-:Y:S01]  /*5f10*/  LOP3.LUT R184, R184, R3, RZ, 0x3c, !PT ;  /* 0x00000003b8b87212 */ /* 0x000fe200078e3cff */
[----:B------:R-:W-:Y:S02]  /*5f20*/  WARPGROUP.DEPBAR.LE gsb0, 0x0 ;  /* 0x00008000000079c5 */ /* 0x000fe40000010000 */
[----:B------:R-:W-:-:S15]  /*5f30*/  WARPGROUP.ARRIVE ;  /* 0x00000000000079c5 */ /* 0x000fde0000000000 */
[----:B------:R-:W-:-:S01]  /*5f40*/  NOP ;  /* 0x0000000000007918 */ /* 0x000fc20000000000 */
[----:B------:R-:W-:Y:S01]  /*5f50*/  HGMMA.64x256x16.F32.BF16 R24, gdesc[UR4].tnspB, R24, gsb0 ;  /* 0x43e00000041879f0 */ /* 0x000fe20008001818 */
[----:B------:R-:W-:Y:S02]  /*5f60*/  R2UR UR6, R14 ;  /* 0x000000000e0672ca */ /* 0x000fe400000e0000 */
[----:B------:R-:W-:Y:S02]  /*5f70*/  R2UR UR7, R15 ;  /* 0x000000000f0772ca */ /* 0x000fe400000e0000 */
[----:B------:R-:W-:Y:S02]  /*5f80*/  R2UR UR4, R8 ;  /* 0x00000000080472ca */ /* 0x000fe400000e0000 */
[----:B------:R-:W-:Y:S01]  /*5f90*/  R2UR UR5, R9 ;  /* 0x00000000090572ca */ /* 0x000fe200000e0000 */
[----:B------:R-:W-:Y:S02]  /*5fa0*/  WARPGROUP.DEPBAR.LE gsb0, 0x0 ;  /* 0x00008000000079c5 */ /* 0x000fe40000010000 */
[----:B------:R-:W-:-:S15]  /*5fb0*/  WARPGROUP.ARRIVE ;  /* 0x00000000000079c5 */ /* 0x000fde0000000000 */
[----:B------:R-:W-:-:S03]  /*5fc0*/  NOP ;  /* 0x0000000000007918 */ /* 0x000fc60000000000 */
        /* <DEDUP_REMOVED lines=8> */
[----:B------:R-:W-:Y:S03]  /*6050*/  HGMMA.64x256x16.F32.BF16 R24, gdesc[UR4].tnspB, R24, gsb0 ;  /* 0x43e00000041879f0 */ /* 0x000fe60008001818 */
[----:B------:R-:W-:Y:S02]  /*6060*/  WARPGROUP.DEPBAR.LE gsb0, 0x0 ;  /* 0x00008000000079c5 */ /* 0x000fe40000010000 */
[----:B------:R-:W-:Y:S06]  /*6070*/  BAR.ARV 0xf, 0x100 ;  /* 0x03c4000000007b1d */ /* 0x000fec0000002000 */
[----:B------:R-:W-:Y:S05]  /*6080*/  @!P2 BRA `(.L_x_1284) ;  /* 0x000000000004a947 */ /* 0x000fea0003800000 */
[----:B------:R-:W-:Y:S01]  /*6090*/  BPT.TRAP 0x1 ;  /* 0x000000040000795c */ /* 0x000fe20000300000 */
.L_x_1284:
[----:B------:R-:W-:-:S04]  /*60a0*/  IMAD R3, R18, 0x8, R2 ;  /* 0x0000000812037824 */ /* 0x000fc800078e0202 */
[----:B------:R-:W-:-:S05]  /*60b0*/  VIADD R3, R3, 0x38860 ;  /* 0x0003886003037836 */ /* 0x000fca0000000000 */
[----:B------:R-:W-:-:S04]  /*60c0*/  PRMT R3, R189, 0x654, R3 ;  /* 0x00000654bd037816 */ /* 0x000fc80000000003 */
[----:B------:R1:W-:Y:S01]  /*60d0*/  SYNCS.ARRIVE.TRANS64.RED.A1T0 RZ, [R3+URZ], RZ ;  /* 0x000000ff03ff79a7 */ /* 0x0003e2000810043f */
[----:B------:R-:W-:Y:S05]  /*60e0*/  @P1 BRA `(.L_x_1285) ;  /* 0xfffffff400101947 */ /* 0x000fea000383ffff */
.L_x_1283:
[----:B------:R-:W-:Y:S05]  /*60f0*/  BSYNC B0 ;  /* 0x0000000000007941 */ /* 0x000fea0003800000 */
.L_x_1282:
[----:B------:R-:W-:Y:S01]  /*6100*/  BAR.SYNC.DEFER_BLOCKING 0xe, 0x100 ;  /* 0x0384000000007b1d */ /* 0x000fe20000010000 */
[C---:B01----:R-:W-:Y:S01]  /*6110*/  IMAD R3, R18.reuse, 0x40, R194 ;  /* 0x0000004012037824 */ /* 0x043fe200078e02c2 */
[----:B------:R-:W-:Y:S01]  /*6120*/  PLOP3.LUT P0, PT, PT, PT, PT, 0x8, 0x0 ;  /* 0x000000000000781c */ /* 0x000fe20003f0e170 */
[----:B------:R-:W-:Y:S02]  /*6130*/  VIADD R18, R18, 0x1 ;  /* 0x0000000112127836 */ /* 0x000fe40000000000 */
[----:B------:R-:W-:-:S03]  /*6140*/  IMAD R3, R3, 0x4, R2 ;  /* 0x0000000403037824 */ /* 0x000fc600078e0202 */
[----:B------:R-:W-:-:S04]  /*6150*/  ISETP.NE.AND P1, PT, R18, 0x2, PT ;  /* 0x000000021200780c */ /* 0x000fc80003f25270 */
[----:B------:R-:W-:Y:S01]  /*6160*/  SEL R18, R18, RZ, P1 ;  /* 0x000000ff12127207 */ /* 0x000fe20000800000 */
[----:B------:R-:W0:Y:S04]  /*6170*/  LDS R0, [R3+0x38400] ;  /* 0x0384000003007984 */ /* 0x000e280000000800 */
[----:B------:R1:W2:Y:S02]  /*6180*/  LDS R2, [R3+0x38420] ;  /* 0x0384200003027984 */ /* 0x0002a40000000800 */
[----:B-1----:R-:W-:-:S04]  /*6190*/  SEL R3, RZ, 0x1, P1 ;  /* 0x00000001ff037807 */ /* 0x002fc80000800000 */
[----:B------:R-:W-:Y:S01]  /*61a0*/  LOP3.LUT R184, R184, R3, RZ, 0x3c, !PT ;  /* 0x00000003b8b87212 */ /* 0x000fe200078e3cff */
        /* <DEDUP_REMOVED lines=64> */
[-C--:B--2---:R-:W-:Y:S01]  /*65b0*/  FMUL.FTZ R5, R26, R2.reuse ;  /* 0x000000021a057220 */ /* 0x084fe20000410000 */
        /* <DEDUP_REMOVED lines=65> */
.L_x_1279:
        /* <DEDUP_REMOVED lines=36> */
.L_x_1287:
[----:B------:R-:W-:Y:S05]  /*6c10*/  BSYNC B6 ;  /* 0x0000000000067941 */ /* 0x000fea0003800000 */
.L_x_1286:
        /* <DEDUP_REMOVED lines=13> */
.L_x_1291:
[----:B-1----:R1:W2:Y:S02]  /*6cf0*/  SYNCS.PHASECHK.TRANS64.TRYWAIT P0, [R2+URZ+0x38800], R3 ;  /* 0x03880003020075a7 */ /* 0x0022a4000800017f */
[----:B--2---:R-:W-:Y:S05]  /*6d00*/  @!P0 NANOSLEEP.SYNCS 0x989680 ;  /* 0x009896800000895d */ /* 0x004fea0003900000 */
[----:B------:R-:W2:Y:S02]  /*6d10*/  @!P0 SYNCS.PHASECHK.TRANS64 P0, [R2+URZ+0x38800], R3 ;  /* 0x03880003020085a7 */ /* 0x000ea4000800007f */
[----:B--2---:R-:W-:Y:S05]  /*6d20*/  @!P0 BRA `(.L_x_1291) ;  /* 0xfffffffc00f08947 */ /* 0x004fea000383ffff */
.L_x_1290:
[----:B------:R-:W-:Y:S05]  /*6d30*/  BSYNC B0 ;  /* 0x0000000000007941 */ /* 0x000fea0003800000 */
.L_x_1289:
[----:B------:R-:W-:Y:S05]  /*6d40*/  BRA `(.L_x_1292) ;  /* 0x0000002000c07947 */ /* 0x000fea0003800000 */
.L_x_1288:
[----:B-----5:R-:W-:Y:S01]  /*6d50*/  SHF.R.S32.HI R0, RZ, 0x1f, R27 ;  /* 0x0000001fff007819 */ /* 0x020fe2000001141b */
[----:B------:R-:W-:Y:S01]  /*6d60*/  VIADD R3, R2, 0x20400 ;  /* 0x0002040002037836 */ /* 0x000fe20000000000 */
[----:B------:R-:W-:Y:S01]  /*6d70*/  ULDC.64 UR4, c[0x0][0x3f8] ;  /* 0x0000fe0000047ab9 */ /* 0x000fe20000000a00 */
[----:B------:R-:W-:Y:S01]  /*6d80*/  ULDC.64 UR6, c[0x0][0x408] ;  /* 0x0001020000067ab9 */ /* 0x000fe20000000a00 */
[----:B------:R-:W-:Y:S01]  /*6d90*/  IMAD.WIDE.U32 R4, R27, UR4, RZ ;  /* 0x000000041b047c25 */ /* 0x000fe2000f8e00ff */
[----:B------:R-:W-:Y:S01]  /*6da0*/  BSSY B6, `(.L_x_1293) ;  /* 0x0000020000067945 */ /* 0x000fe20003800000 */
[----:B------:R-:W-:Y:S02]  /*6db0*/  LOP3.LUT P0, RZ, R3, 0x3ff, RZ, 0xc0, !PT ;  /* 0x000003ff03ff7812 */ /* 0x000fe4000780c0ff */
[C---:B------:R-:W-:Y:S02]  /*6dc0*/  IMAD R6, R0.reuse, UR4, RZ ;  /* 0x0000000400067c24 */ /* 0x040fe4000f8e02ff */
[----:B------:R-:W-:-:S02]  /*6dd0*/  IMAD R0, R0, UR6, RZ ;  /* 0x0000000600007c24 */ /* 0x000fc4000f8e02ff */
[C---:B------:R-:W-:Y:S01]  /*6de0*/  IMAD R3, R27.reuse, UR5, R6 ;  /* 0x000000051b037c24 */ /* 0x040fe2000f8e0206 */
[----:B------:R-:W-:Y:S01]  /*6df0*/  ULDC.64 UR4, c[0x0][0x3e8] ;  /* 0x0000fa0000047ab9 */ /* 0x000fe20000000a00 */
[----:B------:R-:W-:Y:S01]  /*6e00*/  IMAD.WIDE.U32 R6, R27, UR6, RZ ;  /* 0x000000061b067c25 */ /* 0x000fe2000f8e00ff */
[----:B------:R-:W-:-:S03]  /*6e10*/  LEA R26, P1, R4, UR4, 0x1 ;  /* 0x00000004041a7c11 */ /* 0x000fc6000f8208ff */
[----:B------:R-:W-:Y:S01]  /*6e20*/  IMAD R29, R27, UR7, R0 ;  /* 0x000000071b1d7c24 */ /* 0x000fe2000f8e0200 */
[----:B------:R-:W-:Y:S01]  /*6e30*/  ULDC.64 UR6, c[0x0][0x400] ;  /* 0x0001000000067ab9 */ /* 0x000fe20000000a00 */
[----:B------:R-:W-:Y:S01]  /*6e40*/  IMAD.IADD R27, R3, 0x1, R5 ;  /* 0x00000001031b7824 */ /* 0x000fe200078e0205 */
[----:B------:R-:W-:Y:S01]  /*6e50*/  LEA R28, P2, R6, UR6, 0x1 ;  /* 0x00000006061c7c11 */ /* 0x000fe2000f8408ff */
[----:B------:R-:W-:-:S03]  /*6e60*/  IMAD.IADD R29, R29, 0x1, R7 ;  /* 0x000000011d1d7824 */ /* 0x000fc600078e0207 */
[----:B------:R-:W-:Y:S02]  /*6e70*/  LEA.HI.X R27, R4, UR5, R27, 0x1, P1 ;  /* 0x00000005041b7c11 */ /* 0x000fe400088f0c1b */
[----:B------:R-:W-:Y:S01]  /*6e80*/  LEA.HI.X R29, R6, UR7, R29, 0x1, P2 ;  /* 0x00000007061d7c11 */ /* 0x000fe200090f0c1d */
[----:B------:R-:W-:Y:S06]  /*6e90*/  @!P0 BRA `(.L_x_1294) ;  /* 0x0000000000408947 */ /* 0x000fec0003800000 */
        /* <DEDUP_REMOVED lines=16> */
.L_x_1294:
[----:B------:R-:W-:Y:S05]  /*6fa0*/  BSYNC B6 ;  /* 0x0000000000067941 */ /* 0x000fea0003800000 */
.L_x_1293:
        /* <DEDUP_REMOVED lines=11> */
.L_x_1511:
[----:B------:R-:W5:Y:S01]  /*7060*/  LDL R7, [R1+0x54] ;  /* 0x0000540001077983 */ /* 0x000f620000100800 */
[----:B------:R-:W-:Y:S01]  /*7070*/  ULDC UR4, c[0x0][0x448] ;  /* 0x0001120000047ab9 */ /* 0x000fe20000000800 */
[----:B------:R-:W-:Y:S01]  /*7080*/  BSSY B1, `(.L_x_1298) ;  /* 0x0000024000017945 */ /* 0x000fe20003800000 */
[----:B------:R-:W-:Y:S01]  /*7090*/  IMAD R24, R24, UR4, RZ ;  /* 0x0000000418187c24 */ /* 0x000fe2000f8e02ff */
[----:B------:R-:W-:Y:S02]  /*70a0*/  CS2R R8, SRZ ;  /* 0x0000000000087805 */ /* 0x000fe4000001ff00 */
[----:B------:R-:W-:Y:S02]  /*70b0*/  CS2R R20, SRZ ;  /* 0x0000000000147805 */ /* 0x000fe4000001ff00 */
[----:B------:R-:W-:Y:S02]  /*70c0*/  CS2R R10, SRZ ;  /* 0x00000000000a7805 */ /* 0x000fe4000001ff00 */
[----:B------:R-:W-:Y:S01]  /*70d0*/  ISETP.GE.AND P0, PT, R4, R24, PT ;  /* 0x000000180400720c */ /* 0x000fe20003f06270 */
[----:B------:R-:W-:-:S05]  /*70e0*/  IMAD.SHL.U32 R4, R190, 0x40, RZ ;  /* 0x00000040be047824 */ /* 0x000fca00078e00ff */
        /* <DEDUP_REMOVED lines=18> */
[----:B0-----:R-:W-:Y:S01]  /*7210*/  @!P2 IMAD.WIDE R26, R186, 0x2, R6 ;  /* 0x00000002ba1aa825 */ /* 0x001fe200078e0206 */
        /* <DEDUP_REMOVED lines=10> */
.L_x_1299:
[----:B------:R-:W-:Y:S05]  /*72c0*/  BSYNC B1 ;  /* 0x0000000000017941 */ /* 0x000fea0003800000 */
.L_x_1298:
[----:B------:R-:W4:Y:S01]  /*72d0*/  SYNCS.PHASECHK.TRANS64.TRYWAIT P0, [R2+URZ+0x38800], R13 ;  /* 0x0388000d020075a7 */ /* 0x000f22000800017f */
[----:B-1----:R-:W-:Y:S01]  /*72e0*/  LOP3.LUT R3, R31, 0x18, R16, 0xf8, !PT ;  /* 0x000000181f037812 */ /* 0x002fe200078ef810 */
[----:B--2---:R-:W-:Y:S01]  /*72f0*/  IMAD R0, R25, -0x40, R24 ;  /* 0xffffffc019007824 */ /* 0x004fe200078e0218 */
[----:B0-----:R-:W-:Y:S01]  /*7300*/  SHF.R.U32.HI R4, RZ, 0x3, R31 ;  /* 0x00000003ff047819 */ /* 0x001fe2000001161f */
[----:B-----5:R-:W-:Y:S01]  /*7310*/  IMAD.MOV.U32 R15, RZ, RZ, R10 ;  /* 0x000000ffff0f7224 */ /* 0x020fe200078e000a */
[--C-:B------:R-:W-:Y:S01]  /*7320*/  SHF.R.U64 R30, R20, 0x10, R21.reuse ;  /* 0x00000010141e7819 */ /* 0x100fe20000001215 */
[----:B---3--:R-:W-:Y:S01]  /*7330*/  IMAD.MOV.U32 R5, RZ, RZ, R8 ;  /* 0x000000ffff057224 */ /* 0x008fe200078e0008 */
[----:B------:R-:W-:Y:S01]  /*7340*/  LOP3.LUT R29, R3, R4, RZ, 0x3c, !PT ;  /* 0x00000004031d7212 */ /* 0x000fe200078e3cff */
[----:B------:R-:W-:Y:S01]  /*7350*/  IMAD.MOV.U32 R3, RZ, RZ, R20 ;  /* 0x000000ffff037224 */ /* 0x000fe200078e0014 */
[--C-:B------:R-:W-:Y:S01]  /*7360*/  SHF.R.U32.HI R27, RZ, 0x10, R21.reuse ;  /* 0x00000010ff1b7819 */ /* 0x100fe20000011615 */
[----:B------:R-:W-:Y:S01]  /*7370*/  IMAD.MOV.U32 R4, RZ, RZ, R21 ;  /* 0x000000ffff047224 */ /* 0x000fe200078e0015 */
[----:B------:R-:W-:Y:S01]  /*7380*/  SHF.R.U64 R28, R10, 0x10, R11 ;  /* 0x000000100a1c7819 */ /* 0x000fe2000000120b */
[----:B------:R-:W-:Y:S01]  /*7390*/  IMAD R29, R222, 0x200, R29 ;  /* 0x00000200de1d7824 */ /* 0x000fe200078e021d */
[--C-:B------:R-:W-:Y:S01]  /*73a0*/  SHF.R.U32.HI R25, RZ, 0x10, R11.reuse ;  /* 0x00000010ff197819 */ /* 0x100fe2000001160b */
[----:B------:R-:W-:Y:S01]  /*73b0*/  IMAD.MOV.U32 R20, RZ, RZ, R11 ;  /* 0x000000ffff147224 */ /* 0x000fe200078e000b */
[--C-:B------:R-:W-:Y:S01]  /*73c0*/  SHF.R.U64 R26, R8, 0x10, R9.reuse ;  /* 0x00000010081a7819 */ /* 0x100fe20000001209 */
[----:B------:R-:W-:Y:S01]  /*73d0*/  IMAD R10, R29, 0x2, R2 ;  /* 0x000000021d0a7824 */ /* 0x000fe200078e0202 */
[----:B------:R-:W-:Y:S01]  /*73e0*/  VIMNMX R36, R0, 0x40, PT ;  /* 0x0000004000247848 */ /* 0x000fe20003fe0100 */
[----:B------:R-:W-:Y:S01]  /*73f0*/  BSSY B1, `(.L_x_1300) ;  /* 0x0000011000017945 */ /* 0x000fe20003800000 */
[--C-:B------:R-:W-:Y:S01]  /*7400*/  IMAD.MOV.U32 R11, RZ, RZ, R9.reuse ;  /* 0x000000ffff0b7224 */ /* 0x100fe200078e0009 */
[----:B------:R-:W-:Y:S01]  /*7410*/  SHF.R.U32.HI R24, RZ, 0x10, R9 ;  /* 0x00000010ff187819 */ /* 0x000fe20000011609 */
[--C-:B----4-:R-:W-:Y:S01]  /*7420*/  IMAD.MOV.U32 R14, RZ, RZ, R7.reuse ;  /* 0x000000ffff0e7224 */ /* 0x110fe200078e0007 */
[----:B------:R-:W-:Y:S01]  /*7430*/  SHF.R.U64 R21, R6, 0x10, R7 ;  /* 0x0000001006157819 */ /* 0x000fe20000001207 */
[----:B------:R-:W-:Y:S01]  /*7440*/  IMAD.MOV.U32 R8, RZ, RZ, R6 ;  /* 0x000000ffff087224 */ /* 0x000fe200078e0006 */
[----:B------:R-:W-:Y:S01]  /*7450*/  PRMT R31, R3, 0x5410, R30 ;  /* 0x00005410031f7816 */ /* 0x000fe2000000001e */
[----:B------:R-:W-:Y:S01]  /*7460*/  VIADD R0, R10, 0x20440 ;  /* 0x000204400a007836 */ /* 0x000fe20000000000 */
[----:B------:R-:W-:Y:S01]  /*7470*/  PRMT R32, R4, 0x5410, R27 ;  /* 0x0000541004207816 */ /* 0x000fe2000000001b */
[----:B------:R-:W-:Y:S01]  /*7480*/  VIADD R4, R10, 0x20400 ;  /* 0x000204000a047836 */ /* 0x000fe20000000000 */
[----:B------:R-:W-:-:S02]  /*7490*/  SHF.R.U32.HI R7, RZ, 0x10, R7 ;  /* 0x00000010ff077819 */ /* 0x000fc40000011607 */
[----:B------:R-:W-:Y:S02]  /*74a0*/  LOP3.LUT P2, RZ, R190, 0x4, RZ, 0xc0, !PT ;  /* 0x00000004beff7812 */ /* 0x000fe4000784c0ff */
[----:B------:R-:W-:Y:S02]  /*74b0*/  ISETP.GE.AND P1, PT, R23, R36, PT ;  /* 0x000000241700720c */ /* 0x000fe40003f26270 */
[----:B------:R-:W-:Y:S02]  /*74c0*/  PRMT R9, R15, 0x5410, R28 ;  /* 0x000054100f097816 */ /* 0x000fe4000000001c */
[----:B------:R-:W-:Y:S02]  /*74d0*/  PRMT R3, R20, 0x5410, R25 ;  /* 0x0000541014037816 */ /* 0x000fe40000000019 */
[----:B------:R-:W-:Y:S01]  /*74e0*/  PRMT R33, R5, 0x5410, R26 ;  /* 0x0000541005217816 */ /* 0x000fe2000000001a */
[----:B------:R-:W-:Y:S06]  /*74f0*/  @!P0 BRA `(.L_x_1301) ;  /* 0x0000014000248947 */ /* 0x000fec0003800000 */
.L_x_1512:
[----:B------:R-:W-:Y:S05]  /*7500*/  BSYNC B1 ;  /* 0x0000000000017941 */ /* 0x000fea0003800000 */
.L_x_1300:
        /* <DEDUP_REMOVED lines=11> */
[----:B------:R-:W0:Y:S01]  /*75c0*/  LDS.128 R4, [R10+0x20400] ;  /* 0x020400000a047984 */ /* 0x000e220000000c00 */
[----:B------:R-:W-:Y:S01]  /*75d0*/  IMAD.U32 R25, R33, 0x10000, RZ ;  /* 0x0001000021197824 */ /* 0x000fe200078e00ff */
[C---:B------:R-:W-:Y:S01]  /*75e0*/  LOP3.LUT R24, R31.reuse, 0xffff0000, RZ, 0xc0, !PT ;  /* 0xffff00001f187812 */ /* 0x040fe200078ec0ff */
[----:B------:R-:W-:Y:S01]  /*75f0*/  IMAD.U32 R21, R31, 0x10000, RZ ;  /* 0x000100001f157824 */ /* 0x000fe200078e00ff */
[----:B------:R-:W-:Y:S01]  /*7600*/  LOP3.LUT R26, R33, 0xffff0000, RZ, 0xc0, !PT ;  /* 0xffff0000211a7812 */ /* 0x000fe200078ec0ff */
[C---:B0-----:R-:W-:Y:S01]  /*7610*/  IMAD.U32 R13, R4.reuse, 0x10000, RZ ;  /* 0x00010000040d7824 */ /* 0x041fe200078e00ff */
        /* <DEDUP_REMOVED lines=9> */
[----:B------:R-:W-:Y:S01]  /*76b0*/  FFMA.FTZ R28, R13, R21, -R28 ;  /* 0x000000150d1c7223 */ /* 0x000fe2000001081c */
[-C--:B------:R-:W-:Y:S01]  /*76c0*/  FMUL.FTZ R29, R5, R24.reuse ;  /* 0x00000018051d7220 */ /* 0x080fe20000410000 */
[----:B------:R-:W-:Y:S01]  /*76d0*/  LOP3.LUT R7, R7, 0xffff0000, RZ, 0xc0, !PT ;  /* 0xffff000007077812 */ /* 0x000fe200078ec0ff */
[----:B------:R-:W-:Y:S01]  /*76e0*/  FFMA.FTZ R25, R13, R25, R4 ;  /* 0x000000190d197223 */ /* 0x000fe20000010004 */
        /* <DEDUP_REMOVED lines=19> */
.L_x_1305:
[----:B------:R-:W-:Y:S05]  /*7820*/  BSYNC B2 ;  /* 0x0000000000027941 */ /* 0x000fea0003800000 */
.L_x_1304:
[----:B------:R-:W-:Y:S05]  /*7830*/  @P1 BRA `(.L_x_1303) ;  /* 0x0000000000981947 */ /* 0x000fea0003800000 */
[----:B-1----:R-:W0:Y:S01]  /*7840*/  LDS.128 R4, [R0] ;  /* 0x0000000000047984 */ /* 0x002e220000000c00 */
        /* <DEDUP_REMOVED lines=37> */
.L_x_1303:
[----:B------:R-:W-:Y:S05]  /*7aa0*/  BSYNC B1 ;  /* 0x0000000000017941 */ /* 0x000fea0003800000 */
.L_x_1302:
        /* <DEDUP_REMOVED lines=8> */
[----:B------:R-:W0:Y:S01]  /*7b30*/  LDS.128 R4, [R10+0x21400] ;  /* 0x021400000a047984 */ /* 0x000e220000000c00 */
[C---:B------:R-:W-:Y:S01]  /*7b40*/  IMAD.U32 R27, R33.reuse, 0x10000, RZ ;  /* 0x00010000211b7824 */ /* 0x040fe200078e00ff */
[----:B------:R-:W-:Y:S01]  /*7b50*/  LOP3.LUT R30, R33, 0xffff0000, RZ, 0xc0, !PT ;  /* 0xffff0000211e7812 */ /* 0x000fe200078ec0ff */
[C---:B------:R-:W-:Y:S01]  /*7b60*/  IMAD.U32 R25, R31.reuse, 0x10000, RZ ;  /* 0x000100001f197824 */ /* 0x040fe200078e00ff */
[----:B------:R-:W-:Y:S01]  /*7b70*/  LOP3.LUT R28, R31, 0xffff0000, RZ, 0xc0, !PT ;  /* 0xffff00001f1c7812 */ /* 0x000fe200078ec0ff */
[C---:B------:R-:W-:Y:S01]  /*7b80*/  IMAD.U32 R29, R34.reuse, 0x10000, RZ ;  /* 0x00010000221d7824 */ /* 0x040fe200078e00ff */
[----:B------:R-:W-:Y:S01]  /*7b90*/  LOP3.LUT R34, R34, 0xffff0000, RZ, 0xc0, !PT ;  /* 0xffff000022227812 */ /* 0x000fe200078ec0ff */
[C---:B0-----:R-:W-:Y:S01]  /*7ba0*/  IMAD.U32 R13, R4.reuse, 0x10000, RZ ;  /* 0x00010000040d7824 */ /* 0x041fe200078e00ff */
[----:B------:R-:W-:Y:S01]  /*7bb0*/  LOP3.LUT R4, R4, 0xffff0000, RZ, 0xc0, !PT ;  /* 0xffff000004047812 */ /* 0x000fe200078ec0ff */
[C---:B------:R-:W-:Y:S01]  /*7bc0*/  IMAD.U32 R14, R5.reuse, 0x10000, RZ ;  /* 0x00010000050e7824 */ /* 0x040fe200078e00ff */
[----:B------:R-:W-:Y:S01]  /*7bd0*/  LOP3.LUT R5, R5, 0xffff0000, RZ, 0xc0, !PT ;  /* 0xffff000005057812 */ /* 0x000fe200078ec0ff */
[C---:B------:R-:W-:Y:S01]  /*7be0*/  IMAD.U32 R15, R6.reuse, 0x10000, RZ ;  /* 0x00010000060f7824 */ /* 0x040fe200078e00ff */
[----:B------:R-:W-:Y:S01]  /*7bf0*/  LOP3.LUT R6, R6, 0xffff0000, RZ, 0xc0, !PT ;  /* 0xffff000006067812 */ /* 0x000fe200078ec0ff */
[-C--:B------:R-:W-:Y:S01]  /*7c00*/  FMUL.FTZ R24, R27, R4.reuse ;  /* 0x000000041b187220 */ /* 0x080fe20000410000 */
[----:B------:R-:W-:Y:S01]  /*7c10*/  FMUL.FTZ R26, R25, R4 ;  /* 0x00000004191a7220 */ /* 0x000fe20000410000 */
[C---:B------:R-:W-:Y:S01]  /*7c20*/  IMAD.U32 R20, R7.reuse, 0x10000, RZ ;  /* 0x0001000007147824 */ /* 0x040fe200078e00ff */
[----:B------:R-:W-:Y:S01]  /*7c30*/  LOP3.LUT R7, R7, 0xffff0000, RZ, 0xc0, !PT ;  /* 0xffff000007077812 */ /* 0x000fe200078ec0ff */
[-C--:B------:R-:W-:Y:S01]  /*7c40*/  FFMA.FTZ R4, R25, R13.reuse, -R24 ;  /* 0x0000000d19047223 */ /* 0x080fe20000010818 */
[----:B------:R-:W-:Y:S01]  /*7c50*/  FFMA.FTZ R13, R27, R13, R26 ;  /* 0x0000000d1b0d7223 */ /* 0x000fe2000001001a */
[----:B------:R-:W-:Y:S01]  /*7c60*/  FMUL.FTZ R21, R30, R5 ;  /* 0x000000051e157220 */ /* 0x000fe20000410000 */
[----:B------:R-:W-:-:S02]  /*7c70*/  IMAD.U32 R27, R32, 0x10000, RZ ;  /* 0x00010000201b7824 */ /* 0x000fc400078e00ff */
[----:B------:R-:W-:Y:S01]  /*7c80*/  FMUL.FTZ R25, R28, R5 ;  /* 0x000000051c197220 */ /* 0x000fe20000410000 */
[----:B------:R-:W-:Y:S01]  /*7c90*/  LOP3.LUT R32, R32, 0xffff0000, RZ, 0xc0, !PT ;  /* 0xffff000020207812 */ /* 0x000fe200078ec0ff */
[----:B------:R-:W-:Y:S01]  /*7ca0*/  FFMA.FTZ R5, R28, R14, -R21 ;  /* 0x0000000e1c057223 */ /* 0x000fe20000010815 */
[----:B------:R-:W-:Y:S01]  /*7cb0*/  FMUL.FTZ R24, R29, R6 ;  /* 0x000000061d187220 */ /* 0x000fe20000410000 */
[----:B------:R-:W-:Y:S01]  /*7cc0*/  FFMA.FTZ R14, R30, R14, R25 ;  /* 0x0000000e1e0e7223 */ /* 0x000fe20000010019 */
[-C--:B------:R-:W-:Y:S01]  /*7cd0*/  FMUL.FTZ R21, R34, R7.reuse ;  /* 0x0000000722157220 */ /* 0x080fe20000410000 */
[C---:B------:R-:W-:Y:S01]  /*7ce0*/  FMUL.FTZ R26, R27.reuse, R6 ;  /* 0x000000061b1a7220 */ /* 0x040fe20000410000 */
[C---:B------:R-:W-:Y:S01]  /*7cf0*/  FMUL.FTZ R25, R32.reuse, R7 ;  /* 0x0000000720197220 */ /* 0x040fe20000410000 */
[-C--:B------:R-:W-:Y:S01]  /*7d00*/  FFMA.FTZ R6, R27, R15.reuse, -R24 ;  /* 0x0000000f1b067223 */ /* 0x080fe20000010818 */
[-C--:B------:R-:W-:Y:S01]  /*7d10*/  FFMA.FTZ R7, R32, R20.reuse, -R21 ;  /* 0x0000001420077223 */ /* 0x080fe20000010815 */
[----:B------:R-:W-:Y:S01]  /*7d20*/  FFMA.FTZ R15, R29, R15, R26 ;  /* 0x0000000f1d0f7223 */ /* 0x000fe2000001001a */
[----:B------:R-:W-:Y:S01]  /*7d30*/  FFMA.FTZ R20, R34, R20, R25 ;  /* 0x0000001422147223 */ /* 0x000fe20000010019 */
[----:B------:R-:W-:-:S02]  /*7d40*/  F2FP.BF16.F32.PACK_AB R4, R13, R4 ;  /* 0x000000040d04723e */ /* 0x000fc400000010ff */
[----:B------:R-:W-:Y:S02]  /*7d50*/  F2FP.BF16.F32.PACK_AB R5, R14, R5 ;  /* 0x000000050e05723e */ /* 0x000fe400000010ff */
[----:B------:R-:W-:Y:S02]  /*7d60*/  F2FP.BF16.F32.PACK_AB R6, R15, R6 ;  /* 0x000000060f06723e */ /* 0x000fe400000010ff */
[----:B------:R-:W-:-:S05]  /*7d70*/  F2FP.BF16.F32.PACK_AB R7, R20, R7 ;  /* 0x000000071407723e */ /* 0x000fca00000010ff */
[----:B------:R1:W-:Y:S02]  /*7d80*/  STS.128 [R10+0x21400], R4 ;  /* 0x021400040a007388 */ /* 0x0003e40000000c00 */
.L_x_1308:
[----:B------:R-:W-:Y:S05]  /*7d90*/  BSYNC B1 ;  /* 0x0000000000017941 */ /* 0x000fea0003800000 */
.L_x_1307:
[----:B------:R-:W-:Y:S05]  /*7da0*/  @P1 BRA `(.L_x_1306) ;  /* 0x0000001000841947 */ /* 0x000fea0003800000 */
[----:B-1----:R-:W1:Y:S01]  /*7db0*/  LDS.128 R4, [R0+0x1000] ;  /* 0x0010000000047984 */ /* 0x002e620000000c00 */
[----:B------:R-:W-:Y:S01]  /*7dc0*/  IMAD.U32 R20, R9, 0x10000, RZ ;  /* 0x0001000009147824 */ /* 0x000fe200078e00ff */
[C---:B------:R-:W-:Y:S01]  /*7dd0*/  LOP3.LUT R27, R11.reuse, 0xffff0000, RZ, 0xc0, !PT ;  /* 0xffff00000b1b7812 */ /* 0x040fe200078ec0ff */
[----:B------:R-:W-:Y:S01]  /*7de0*/  IMAD.U32 R24, R11, 0x10000, RZ ;  /* 0x000100000b187824 */ /* 0x000fe200078e00ff */
[----:B------:R-:W-:Y:S02]  /*7df0*/  LOP3.LUT R25, R9, 0xffff0000, RZ, 0xc0, !PT ;  /* 0xffff000009197812 */ /* 0x000fe400078ec0ff */
[----:B------:R-:W-:Y:S01]  /*7e00*/  LOP3.LUT R29, R8, 0xffff0000, RZ, 0xc0, !PT ;  /* 0xffff0000081d7812 */ /* 0x000fe200078ec0ff */
[C---:B-1----:R-:W-:Y:S01]  /*7e10*/  IMAD.U32 R10, R4.reuse, 0x10000, RZ ;  /* 0x00010000040a7824 */ /* 0x042fe200078e00ff */
[----:B------:R-:W-:Y:S01]  /*7e20*/  LOP3.LUT R4, R4, 0xffff0000, RZ, 0xc0, !PT ;  /* 0xffff000004047812 */ /* 0x000fe200078ec0ff */
[C---:B0-----:R-:W-:Y:S01]  /*7e30*/  IMAD.U32 R13, R5.reuse, 0x10000, RZ ;  /* 0x00010000050d7824 */ /* 0x041fe200078e00ff */
[----:B------:R-:W-:Y:S01]  /*7e40*/  LOP3.LUT R5, R5, 0xffff0000, RZ, 0xc0, !PT ;  /* 0xffff000005057812 */ /* 0x000fe200078ec0ff */
[C---:B------:R-:W-:Y:S01]  /*7e50*/  IMAD.U32 R9, R6.reuse, 0x10000, RZ ;  /* 0x0001000006097824 */ /* 0x040fe200078e00ff */
[----:B------:R-:W-:Y:S01]  /*7e60*/  LOP3.LUT R6, R6, 0xffff0000, RZ, 0xc0, !PT ;  /* 0xffff000006067812 */ /* 0x000fe200078ec0ff */
[-C--:B------:R-:W-:Y:S01]  /*7e70*/  FMUL.FTZ R15, R24, R4.reuse ;  /* 0x00000004180f7220 */ /* 0x080fe20000410000 */
[----:B------:R-:W-:Y:S01]  /*7e80*/  FMUL.FTZ R21, R20, R4 ;  /* 0x0000000414157220 */ /* 0x000fe20000410000 */
[----:B------:R-:W-:Y:S01]  /*7e90*/  FMUL.FTZ R14, R27, R5 ;  /* 0x000000051b0e7220 */ /* 0x000fe20000410000 */
[----:B------:R-:W-:-:S02]  /*7ea0*/  IMAD.U32 R11, R7, 0x10000, RZ ;  /* 0x00010000070b7824 */ /* 0x000fc400078e00ff */
[-C--:B------:R-:W-:Y:S01]  /*7eb0*/  FFMA.FTZ R4, R20, R10.reuse, -R15 ;  /* 0x0000000a14047223 */ /* 0x080fe2000001080f */
[----:B------:R-:W-:Y:S01]  /*7ec0*/  FFMA.FTZ R21, R24, R10, R21 ;  /* 0x0000000a18157223 */ /* 0x000fe20000010015 */
[C---:B------:R-:W-:Y:S01]  /*7ed0*/  FMUL.FTZ R10, R25.reuse, R5 ;  /* 0x00000005190a7220 */ /* 0x040fe20000410000 */
[-C--:B------:R-:W-:Y:S01]  /*7ee0*/  FFMA.FTZ R5, R25, R13.reuse, -R14 ;  /* 0x0000000d19057223 */ /* 0x080fe2000001080e */
[----:B------:R-:W-:Y:S01]  /*7ef0*/  IMAD.U32 R15, R3, 0x10000, RZ ;  /* 0x00010000030f7824 */ /* 0x000fe200078e00ff */
[----:B------:R-:W-:Y:S01]  /*7f00*/  LOP3.LUT R7, R7, 0xffff0000, RZ, 0xc0, !PT ;  /* 0xffff000007077812 */ /* 0x000fe200078ec0ff */
[----:B------:R-:W-:Y:S01]  /*7f10*/  IMAD.U32 R25, R8, 0x10000, RZ ;  /* 0x0001000008197824 */ /* 0x000fe200078e00ff */
[----:B------:R-:W-:Y:S01]  /*7f20*/  LOP3.LUT R3, R3, 0xffff0000, RZ, 0xc0, !PT ;  /* 0xffff000003037812 */ /* 0x000fe200078ec0ff */
[-C--:B------:R-:W-:Y:S01]  /*7f30*/  FMUL.FTZ R14, R15, R6.reuse ;  /* 0x000000060f0e7220 */ /* 0x080fe20000410000 */
[----:B------:R-:W-:Y:S01]  /*7f40*/  FFMA.FTZ R10, R27, R13, R10 ;  /* 0x0000000d1b0a7223 */ /* 0x000fe2000001000a */
[----:B------:R-:W-:Y:S01]  /*7f50*/  FMUL.FTZ R8, R25, R6 ;  /* 0x0000000619087220 */ /* 0x000fe20000410000 */
[-C--:B------:R-:W-:Y:S01]  /*7f60*/  FMUL.FTZ R20, R29, R7.reuse ;  /* 0x000000071d147220 */ /* 0x080fe20000410000 */
[----:B------:R-:W-:Y:S01]  /*7f70*/  FMUL.FTZ R24, R3, R7 ;  /* 0x0000000703187220 */ /* 0x000fe20000410000 */
[----:B------:R-:W-:Y:S01]  /*7f80*/  F2FP.BF16.F32.PACK_AB R4, R21, R4 ;  /* 0x000000041504723e */ /* 0x000fe200000010ff */
[-C--:B------:R-:W-:Y:S01]  /*7f90*/  FFMA.FTZ R6, R15, R9.reuse, -R8 ;  /* 0x000000090f067223 */ /* 0x080fe20000010808 */
[----:B------:R-:W-:Y:S01]  /*7fa0*/  FFMA.FTZ R9, R25, R9, R14 ;  /* 0x0000000919097223 */ /* 0x000fe2000001000e */
[-C--:B------:R-:W-:Y:S01]  /*7fb0*/  FFMA.FTZ R7, R3, R11.reuse, -R20 ;  /* 0x0000000b03077223 */ /* 0x080fe20000010814 */
[----:B------:R-:W-:Y:S01]  /*7fc0*/  FFMA.FTZ R24, R29, R11, R24 ;  /* 0x0000000b1d187223 */ /* 0x000fe20000010018 */
[----:B------:R-:W-:-:S02]  /*7fd0*/  F2FP.BF16.F32.PACK_AB R5, R10, R5 ;  /* 0x000000050a05723e */ /* 0x000fc400000010ff */
[----:B------:R-:W-:Y:S02]  /*7fe0*/  F2FP.BF16.F32.PACK_AB R6, R9, R6 ;  /* 0x000000060906723e */ /* 0x000fe400000010ff */
[----:B------:R-:W-:-:S05]  /*7ff0*/  F2FP.BF16.F32.PACK_AB R7, R24, R7 ;  /* 0x000000071807723e */ /* 0x000fca00000010ff */
[----:B------:R2:W-:Y:S01]  /*8000*/  STS.128 [R0+0x1000], R4 ;  /* 0x0010000400007388 */ /* 0x0005e20000000c00 */
[----:B------:R-:W-:Y:S05]  /*8010*/  BRA `(.L_x_1306) ;  /* 0x0000000c00e87947 */ /* 0x000fea0003800000 */
.L_x_1296:
[----:B------:R-:W-:-:S03]  /*8020*/  UMOV UR4, 0xffffffff ;  /* 0xffffffff00047882 */ /* 0x000fc60000000000 */
[----:B------:R-:W-:Y:S05]  /*8030*/  BRA.DIV UR4, `(.L_x_1309) ;  /* 0x0000013604687947 */ /* 0x000fea000b800000 */
[----:B------:R0:W1:Y:S04]  /*8040*/  SHFL.IDX PT, R0, R27, RZ, 0x1c1f ;  /* 0x001c1fff1b007589 */ /* 0x00006800000e0000 */
[----:B------:R0:W2:Y:S04]  /*8050*/  SHFL.IDX PT, R3, R26, RZ, 0x1c1f ;  /* 0x001c1fff1a037589 */ /* 0x0000a800000e0000 */
[----:B------:R0:W3:Y:S04]  /*8060*/  SHFL.IDX PT, R20, R29, RZ, 0x1c1f ;  /* 0x001c1fff1d147589 */ /* 0x0000e800000e0000 */
[----:B------:R0:W4:Y:S02]  /*8070*/  SHFL.IDX PT, R14, R28, RZ, 0x1c1f ;  /* 0x001c1fff1c0e7589 */ /* 0x00012400000e0000 */
.L_x_1518:
[----:B------:R-:W5:Y:S01]  /*8080*/  LDL R6, [R1+0x54] ;  /* 0x0000540001067983 */ /* 0x000f620000100800 */
[----:B------:R-:W-:Y:S01]  /*8090*/  ULDC UR4, c[0x0][0x448] ;  /* 0x0001120000047ab9 */ /* 0x000fe20000000800 */
[----:B0-----:R-:W0:Y:S01]  /*80a0*/  LDC R27, c[0x0][0x3f4] ;  /* 0x0000fd00ff1b7b82 */ /* 0x001e220000000800 */
[----:B------:R-:W-:Y:S01]  /*80b0*/  IMAD R24, R24, UR4, RZ ;  /* 0x0000000418187c24 */ /* 0x000fe2000f8e02ff */
        /* <DEDUP_REMOVED lines=10> */
[----:B0-----:R-:W-:Y:S06]  /*8160*/  @P0 BRA `(.L_x_1311) ;  /* 0x0000000000300947 */ /* 0x001fec0003800000 */
[----:B------:R-:W-:Y:S01]  /*8170*/  ULDC UR4, c[0x0][0x3f4] ;  /* 0x0000fd0000047ab9 */ /* 0x000fe20000000800 */
[C---:B------:R-:W-:Y:S01]  /*8180*/  IMAD.SHL.U32 R15, R16.reuse, 0x2, RZ ;  /* 0x00000002100f7824 */ /* 0x040fe200078e00ff */
[C---:B------:R-:W-:Y:S02]  /*8190*/  ISETP.GE.AND P2, PT, R16.reuse, UR4, PT ;  /* 0x0000000410007c0c */ /* 0x040fe4000bf46270 */
[----:B------:R-:W-:Y:S02]  /*81a0*/  SHF.L.U64.HI R7, R16, 0x1, R17 ;  /* 0x0000000110077819 */ /* 0x000fe40000010211 */
[-C--:B--2---:R-:W-:Y:S02]  /*81b0*/  IADD3 R28, P0, R3, R15.reuse, RZ ;  /* 0x0000000f031c7210 */ /* 0x084fe40007f1e0ff */
[----:B----4-:R-:W-:-:S03]  /*81c0*/  IADD3 R14, P1, R14, R15, RZ ;  /* 0x0000000f0e0e7210 */ /* 0x010fc60007f3e0ff */
[--C-:B-1----:R-:W-:Y:S02]  /*81d0*/  IMAD.X R29, R0, 0x1, R7.reuse, P0 ;  /* 0x00000001001d7824 */ /* 0x102fe400000e0607 */
[----:B---3--:R-:W-:Y:S01]  /*81e0*/  IMAD.X R15, R20, 0x1, R7, P1 ;  /* 0x00000001140f7824 */ /* 0x008fe200008e0607 */
[----:B------:R-:W-:Y:S01]  /*81f0*/  CS2R R6, SRZ ;  /* 0x0000000000067805 */ /* 0x000fe2000001ff00 */
[----:B------:R-:W-:Y:S06]  /*8200*/  @P2 BRA `(.L_x_1311) ;  /* 0x0000000000082947 */ /* 0x000fec0003800000 */
[----:B------:R0:W5:Y:S04]  /*8210*/  LD.E.128 R8, desc[UR40][R28.64] ;  /* 0x000000281c087980 */ /* 0x000168000c101d00 */
[----:B------:R0:W5:Y:S02]  /*8220*/  LD.E.128 R4, desc[UR40][R14.64] ;  /* 0x000000280e047980 */ /* 0x000164000c101d00 */
.L_x_1311:
[----:B------:R-:W-:Y:S05]  /*8230*/  BSYNC B1 ;  /* 0x0000000000017941 */ /* 0x000fea0003800000 */
.L_x_1310:
[----:B------:R-:W4:Y:S01]  /*8240*/  SYNCS.PHASECHK.TRANS64.TRYWAIT P1, [R2+URZ+0x38800], R31 ;  /* 0x0388001f020075a7 */ /* 0x000f22000802017f */
[----:B-1----:R-:W-:Y:S01]  /*8250*/  IMAD R0, R25, -0x40, R24 ;  /* 0xffffffc019007824 */ /* 0x002fe200078e0218 */
[----:B-----5:R-:W-:Y:S01]  /*8260*/  SHF.R.U64 R26, R8, 0x10, R9 ;  /* 0x00000010081a7819 */ /* 0x020fe20000001209 */
[----:B------:R-:W-:Y:S01]  /*8270*/  IMAD.MOV.U32 R21, RZ, RZ, R8 ;  /* 0x000000ffff157224 */ /* 0x000fe200078e0008 */
[--C-:B------:R-:W-:Y:S01]  /*8280*/  SHF.R.U32.HI R8, RZ, 0x10, R11.reuse ;  /* 0x00000010ff087819 */ /* 0x100fe2000001160b */
[----:B--2---:R-:W-:Y:S01]  /*8290*/  IMAD.MOV.U32 R3, RZ, RZ, R10 ;  /* 0x000000ffff037224 */ /* 0x004fe200078e000a */
[--C-:B------:R-:W-:Y:S01]  /*82a0*/  SHF.R.U64 R10, R10, 0x10, R11.reuse ;  /* 0x000000100a0a7819 */ /* 0x100fe2000000120b */
[----:B0-----:R-:W-:Y:S01]  /*82b0*/  IMAD.MOV.U32 R15, RZ, RZ, R11 ;  /* 0x000000ffff0f7224 */ /* 0x001fe200078e000b */
[----:B------:R-:W-:Y:S01]  /*82c0*/  SHF.R.U64 R11, R4, 0x10, R5 ;  /* 0x00000010040b7819 */ /* 0x000fe20000001205 */
[----:B------:R-:W-:Y:S01]  /*82d0*/  IMAD.MOV.U32 R24, RZ, RZ, R4 ;  /* 0x000000ffff187224 */ /* 0x000fe200078e0004 */
[----:B------:R-:W-:Y:S01]  /*82e0*/  VIMNMX R28, R0, 0x40, PT ;  /* 0x00000040001c7848 */ /* 0x000fe20003fe0100 */
[--C-:B---3--:R-:W-:Y:S01]  /*82f0*/  IMAD.MOV.U32 R20, RZ, RZ, R9.reuse ;  /* 0x000000ffff147224 */ /* 0x108fe200078e0009 */
[----:B------:R-:W-:Y:S01]  /*8300*/  SHF.R.U32.HI R25, RZ, 0x10, R9 ;  /* 0x00000010ff197819 */ /* 0x000fe20000011609 */
[--C-:B------:R-:W-:Y:S01]  /*8310*/  IMAD.MOV.U32 R13, RZ, RZ, R5.reuse ;  /* 0x000000ffff0d7224 */ /* 0x100fe200078e0005 */
[----:B------:R-:W-:Y:S01]  /*8320*/  SHF.R.U32.HI R4, RZ, 0x10, R5 ;  /* 0x00000010ff047819 */ /* 0x000fe20000011605 */
[----:B----4-:R-:W-:Y:S01]  /*8330*/  IMAD.MOV.U32 R14, RZ, RZ, R6 ;  /* 0x000000ffff0e7224 */ /* 0x010fe200078e0006 */
        /* <DEDUP_REMOVED lines=16> */
[----:B------:R-:W-:Y:S06]  /*8440*/  @!P1 BRA `(.L_x_1313) ;  /* 0x0000013000d49947 */ /* 0x000fec0003800000 */
.L_x_1519:
[----:B------:R-:W-:Y:S05]  /*8450*/  BSYNC B1 ;  /* 0x0000000000017941 */ /* 0x000fea0003800000 */
.L_x_1312:
[----:B------:R-:W-:Y:S04]  /*8460*/  BSSY B1, `(.L_x_1314) ;  /* 0x000005a000017945 */ /* 0x000fe80003800000 */
[----:B------:R-:W-:Y:S05]  /*8470*/  @P2 BRA `(.L_x_1315) ;  /* 0x0000000400602947 */ /* 0x000fea0003800000 */
[----:B------:R-:W-:Y:S01]  /*8480*/  IMAD.SHL.U32 R4, R190, 0x40, RZ ;  /* 0x00000040be047824 */ /* 0x000fe200078e00ff */
[----:B------:R-:W-:Y:S01]  /*8490*/  LOP3.LUT R37, R24, 0xffff0000, RZ, 0xc0, !PT ;  /* 0xffff000018257812 */ /* 0x000fe200078ec0ff */
[----:B------:R-:W-:Y:S01]  /*84a0*/  IMAD.IADD R6, R16, 0x1, R27 ;  /* 0x0000000110067824 */ /* 0x000fe200078e021b */
[C---:B------:R-:W-:Y:S01]  /*84b0*/  LOP3.LUT R35, R21.reuse, 0xffff0000, RZ, 0xc0, !PT ;  /* 0xffff000015237812 */ /* 0x040fe200078ec0ff */
[----:B------:R-:W-:Y:S01]  /*84c0*/  IMAD.U32 R36, R24, 0x10000, RZ ;  /* 0x0001000018247824 */ /* 0x000fe200078e00ff */
[----:B------:R-:W-:Y:S01]  /*84d0*/  LOP3.LUT R7, R4, 0x1c0, RZ, 0xc0, !PT ;  /* 0x000001c004077812 */ /* 0x000fe200078ec0ff */
[----:B------:R-:W-:Y:S02]  /*84e0*/  IMAD.U32 R34, R21, 0x10000, RZ ;  /* 0x0001000015227824 */ /* 0x000fe400078e00ff */
[----:B------:R-:W-:Y:S01]  /*84f0*/  IMAD.U32 R39, R14, 0x10000, RZ ;  /* 0x000100000e277824 */ /* 0x000fe200078e00ff */
[----:B------:R-:W-:Y:S02]  /*8500*/  SHF.R.U32.HI R9, RZ, 0x3, R7 ;  /* 0x00000003ff097819 */ /* 0x000fe40000011607 */
[----:B------:R-:W-:-:S02]  /*8510*/  LOP3.LUT R6, R7, 0x38, R6, 0xf8, !PT ;  /* 0x0000003807067812 */ /* 0x000fc400078ef806 */
        /* <DEDUP_REMOVED lines=11> */
[C---:B------:R-:W-:Y:S01]  /*85d0*/  IMAD.U32 R32, R10.reuse, 0x10000, RZ ;  /* 0x000100000a207824 */ /* 0x040fe200078e00ff */
[----:B------:R-:W-:Y:S01]  /*85e0*/  LOP3.LUT R10, R10, 0xffff0000, RZ, 0xc0, !PT ;  /* 0xffff00000a0a7812 */ /* 0x000fe200078ec0ff */
[----:B------:R-:W-:Y:S01]  /*85f0*/  FMUL.FTZ R38, R30, R36 ;  /* 0x000000241e267220 */ /* 0x000fe20000410000 */
[----:B--2---:R-:W-:-:S02]  /*8600*/  IMAD.U32 R25, R4, 0x10000, RZ ;  /* 0x0001000004197824 */ /* 0x004fc400078e00ff */
[-C--:B------:R-:W-:Y:S01]  /*8610*/  FMUL.FTZ R30, R30, R34.reuse ;  /* 0x000000221e1e7220 */ /* 0x080fe20000410000 */
[----:B------:R-:W-:Y:S01]  /*8620*/  LOP3.LUT R4, R4, 0xffff0000, RZ, 0xc0, !PT ;  /* 0xffff000004047812 */ /* 0x000fe200078ec0ff */
[----:B------:R-:W-:Y:S01]  /*8630*/  FMUL.FTZ R41, R8, R37 ;  /* 0x0000002508297220 */ /* 0x000fe20000410000 */
[C---:B------:R-:W-:Y:S01]  /*8640*/  FFMA.FTZ R38, R25.reuse, R34, -R38 ;  /* 0x0000002219267223 */ /* 0x040fe20000010826 */
[----:B------:R-:W-:Y:S01]  /*8650*/  FFMA.FTZ R30, R25, R36, R30 ;  /* 0x00000024191e7223 */ /* 0x000fe2000001001e */
[C---:B------:R-:W-:Y:S02]  /*8660*/  IMAD.U32 R25, R3.reuse, 0x10000, RZ ;  /* 0x0001000003197824 */ /* 0x040fe400078e00ff */
[----:B------:R-:W-:Y:S01]  /*8670*/  FMUL.FTZ R45, R32, R39 ;  /* 0x00000027202d7220 */ /* 0x000fe20000410000 */
[----:B------:R-:W-:Y:S02]  /*8680*/  IMAD.U32 R28, R6, 0x10000, RZ ;  /* 0x00010000061c7824 */ /* 0x000fe400078e00ff */
[-C--:B------:R-:W-:Y:S01]  /*8690*/  FMUL.FTZ R43, R8, R35.reuse ;  /* 0x00000023082b7220 */ /* 0x080fe20000410000 */
[----:B------:R-:W-:Y:S01]  /*86a0*/  FFMA.FTZ R41, R4, R35, -R41 ;  /* 0x0000002304297223 */ /* 0x000fe20000010829 */
[----:B------:R-:W-:Y:S01]  /*86b0*/  LOP3.LUT R35, R14, 0xffff0000, RZ, 0xc0, !PT ;  /* 0xffff00000e237812 */ /* 0x000fe200078ec0ff */
[-C--:B------:R-:W-:Y:S01]  /*86c0*/  FMUL.FTZ R32, R32, R25.reuse ;  /* 0x0000001920207220 */ /* 0x080fe20000410000 */
[----:B------:R-:W-:Y:S01]  /*86d0*/  FFMA.FTZ R45, R28, R25, -R45 ;  /* 0x000000191c2d7223 */ /* 0x000fe2000001082d */
[----:B------:R-:W-:Y:S01]  /*86e0*/  LOP3.LUT R25, R3, 0xffff0000, RZ, 0xc0, !PT ;  /* 0xffff000003197812 */ /* 0x000fe200078ec0ff */
[----:B------:R-:W-:Y:S01]  /*86f0*/  FFMA.FTZ R43, R4, R37, R43 ;  /* 0x00000025042b7223 */ /* 0x000fe2000001002b */
[----:B------:R-:W-:Y:S01]  /*8700*/  LOP3.LUT R6, R6, 0xffff0000, RZ, 0xc0, !PT ;  /* 0xffff000006067812 */ /* 0x000fe200078ec0ff */
[----:B------:R-:W-:Y:S01]  /*8710*/  FFMA.FTZ R39, R28, R39, R32 ;  /* 0x000000271c277223 */ /* 0x000fe20000010020 */
[----:B------:R-:W-:Y:S01]  /*8720*/  FMUL.FTZ R37, R10, R35 ;  /* 0x000000230a257220 */ /* 0x000fe20000410000 */
[----:B0-----:R-:W-:-:S02]  /*8730*/  IMAD.U32 R31, R9, 0x10000, RZ ;  /* 0x00010000091f7824 */ /* 0x001fc400078e00ff */
[-C--:B------:R-:W-:Y:S01]  /*8740*/  FMUL.FTZ R47, R10, R25.reuse ;  /* 0x000000190a2f7220 */ /* 0x080fe20000410000 */
[----:B------:R-:W-:Y:S02]  /*8750*/  IMAD.U32 R28, R13, 0x10000, RZ ;  /* 0x000100000d1c7824 */ /* 0x000fe400078e00ff */
[----:B------:R-:W-:Y:S01]  /*8760*/  FFMA.FTZ R34, R6, R25, -R37 ;  /* 0x0000001906227223 */ /* 0x000fe20000010825 */
[----:B------:R-:W-:Y:S02]  /*8770*/  IMAD.U32 R4, R20, 0x10000, RZ ;  /* 0x0001000014047824 */ /* 0x000fe400078e00ff */
[----:B------:R-:W-:Y:S01]  /*8780*/  FFMA.FTZ R36, R6, R35, R47 ;  /* 0x0000002306247223 */ /* 0x000fe2000001002f */
[----:B------:R-:W-:Y:S02]  /*8790*/  IMAD.U32 R33, R11, 0x10000, RZ ;  /* 0x000100000b217824 */ /* 0x000fe400078e00ff */
[----:B------:R-:W-:Y:S01]  /*87a0*/  FMUL.FTZ R25, R31, R28 ;  /* 0x0000001c1f197220 */ /* 0x000fe20000410000 */
[----:B------:R-:W-:-:S02]  /*87b0*/  IMAD.U32 R10, R0, 0x10000, RZ ;  /* 0x00010000000a7824 */ /* 0x000fc400078e00ff */
[----:B------:R-:W-:Y:S01]  /*87c0*/  FMUL.FTZ R31, R31, R4 ;  /* 0x000000041f1f7220 */ /* 0x000fe20000410000 */
[----:B------:R-:W-:Y:S01]  /*87d0*/  IMAD.U32 R26, R5, 0x10000, RZ ;  /* 0x00010000051a7824 */ /* 0x000fe200078e00ff */
[----:B------:R-:W-:Y:S01]  /*87e0*/  LOP3.LUT R9, R9, 0xffff0000, RZ, 0xc0, !PT ;  /* 0xffff000009097812 */ /* 0x000fe200078ec0ff */
[----:B------:R-:W-:Y:S02]  /*87f0*/  IMAD.U32 R8, R15, 0x10000, RZ ;  /* 0x000100000f087824 */ /* 0x000fe400078e00ff */
[----:B------:R-:W-:Y:S01]  /*8800*/  FMUL.FTZ R6, R33, R10 ;  /* 0x0000000a21067220 */ /* 0x000fe20000410000 */
[----:B------:R-:W-:Y:S02]  /*8810*/  IMAD.U32 R29, R7, 0x10000, RZ ;  /* 0x00010000071d7824 */ /* 0x000fe400078e00ff */
[C---:B------:R-:W-:Y:S01]  /*8820*/  FFMA.FTZ R31, R26.reuse, R28, R31 ;  /* 0x0000001c1a1f7223 */ /* 0x040fe2000001001f */
[----:B------:R-:W-:Y:S01]  /*8830*/  FMUL.FTZ R28, R33, R8 ;  /* 0x00000008211c7220 */ /* 0x000fe20000410000 */
[----:B------:R-:W-:Y:S01]  /*8840*/  FFMA.FTZ R25, R26, R4, -R25 ;  /* 0x000000041a197223 */ /* 0x000fe20000010819 */
[----:B------:R-:W-:Y:S01]  /*8850*/  FFMA.FTZ R33, R29, R8, -R6 ;  /* 0x000000081d217223 */ /* 0x000fe20000010806 */
[----:B------:R-:W-:Y:S01]  /*8860*/  LOP3.LUT R11, R11, 0xffff0000, RZ, 0xc0, !PT ;  /* 0xffff00000b0b7812 */ /* 0x000fe200078ec0ff */
[----:B------:R-:W-:Y:S01]  /*8870*/  FFMA.FTZ R29, R29, R10, R28 ;  /* 0x0000000a1d1d7223 */ /* 0x000fe2000001001c */
[----:B------:R-:W-:-:S02]  /*8880*/  LOP3.LUT R8, R13, 0xffff0000, RZ, 0xc0, !PT ;  /* 0xffff00000d087812 */ /* 0x000fc400078ec0ff */
[----:B------:R-:W-:Y:S02]  /*8890*/  LOP3.LUT R26, R0, 0xffff0000, RZ, 0xc0, !PT ;  /* 0xffff0000001a7812 */ /* 0x000fe400078ec0ff */
[----:B------:R-:W-:Y:S01]  /*88a0*/  LOP3.LUT R4, R20, 0xffff0000, RZ, 0xc0, !PT ;  /* 0xffff000014047812 */ /* 0x000fe200078ec0ff */
[----:B------:R-:W-:Y:S01]  /*88b0*/  FMUL.FTZ R10, R9, R8 ;  /* 0x00000008090a7220 */ /* 0x000fe20000410000 */
[----:B------:R-:W-:Y:S01]  /*88c0*/  LOP3.LUT R6, R15, 0xffff0000, RZ, 0xc0, !PT ;  /* 0xffff00000f067812 */ /* 0x000fe200078ec0ff */
[----:B------:R-:W-:Y:S01]  /*88d0*/  FMUL.FTZ R40, R11, R26 ;  /* 0x0000001a0b287220 */ /* 0x000fe20000410000 */
[----:B------:R-:W-:Y:S01]  /*88e0*/  LOP3.LUT R5, R5, 0xffff0000, RZ, 0xc0, !PT ;  /* 0xffff000005057812 */ /* 0x000fe200078ec0ff */
[----:B------:R-:W-:Y:S01]  /*88f0*/  FMUL.FTZ R9, R9, R4 ;  /* 0x0000000409097220 */ /* 0x000fe20000410000 */
[----:B------:R-:W-:Y:S01]  /*8900*/  LOP3.LUT R7, R7, 0xffff0000, RZ, 0xc0, !PT ;  /* 0xffff000007077812 */ /* 0x000fe200078ec0ff */
[----:B------:R-:W-:Y:S02]  /*8910*/  FMUL.FTZ R11, R11, R6 ;  /* 0x000000060b0b7220 */ /* 0x000fe40000410000 */
        /* <DEDUP_REMOVED lines=8> */
[----:B------:R-:W-:Y:S02]  /*89a0*/  F2FP.BF16.F32.PACK_AB R8, R43, R30 ;  /* 0x0000001e2b08723e */ /* 0x000fe400000010ff */
[----:B------:R-:W-:Y:S01]  /*89b0*/  F2FP.BF16.F32.PACK_AB R10, R36, R39 ;  /* 0x00000027240a723e */ /* 0x000fe200000010ff */
[----:B------:R1:W-:Y:S01]  /*89c0*/  STS.128 [R42+0x20400], R4 ;  /* 0x020400042a007388 */ /* 0x0003e20000000c00 */
[----:B------:R-:W-:-:S02]  /*89d0*/  F2FP.BF16.F32.PACK_AB R9, R32, R31 ;  /* 0x0000001f2009723e */ /* 0x000fc400000010ff */
[----:B------:R-:W-:-:S05]  /*89e0*/  F2FP.BF16.F32.PACK_AB R11, R26, R29 ;  /* 0x0000001d1a0b723e */ /* 0x000fca00000010ff */
[----:B------:R1:W-:Y:S02]  /*89f0*/  STS.128 [R44+0x20400], R8 ;  /* 0x020400082c007388 */ /* 0x0003e40000000c00 */
.L_x_1315:
[----:B------:R-:W-:Y:S05]  /*8a00*/  BSYNC B1 ;  /* 0x0000000000017941 */ /* 0x000fea0003800000 */
.L_x_1314:
        /* <DEDUP_REMOVED lines=13> */
[C---:B------:R-:W-:Y:S01]  /*8ae0*/  IMAD.U32 R36, R24.reuse, 0x10000, RZ ;  /* 0x0001000018247824 */ /* 0x040fe200078e00ff */
[----:B------:R-:W-:Y:S01]  /*8af0*/  LOP3.LUT R38, R24, 0xffff0000, RZ, 0xc0, !PT ;  /* 0xffff000018267812 */ /* 0x000fe200078ec0ff */
[C---:B------:R-:W-:Y:S01]  /*8b00*/  IMAD.U32 R34, R21.reuse, 0x10000, RZ ;  /* 0x0001000015227824 */ /* 0x040fe200078e00ff */
[----:B------:R-:W-:Y:S01]  /*8b10*/  LOP3.LUT R24, R21, 0xffff0000, RZ, 0xc0, !PT ;  /* 0xffff000015187812 */ /* 0x000fe200078ec0ff */
[C---:B------:R-:W-:Y:S02]  /*8b20*/  IMAD.U32 R43, R13.reuse, 0x10000, RZ ;  /* 0x000100000d2b7824 */ /* 0x040fe400078e00ff */
[----:B------:R-:W-:Y:S01]  /*8b30*/  IMAD.U32 R41, R20, 0x10000, RZ ;  /* 0x0001000014297824 */ /* 0x000fe200078e00ff */
[----:B------:R-:W-:Y:S01]  /*8b40*/  LOP3.LUT R13, R13, 0xffff0000, RZ, 0xc0, !PT ;  /* 0xffff00000d0d7812 */ /* 0x000fe200078ec0ff */
[----:B--2---:R-:W-:-:S04]  /*8b50*/  IMAD.IADD R9, R5, 0x1, R4 ;  /* 0x0000000105097824 */ /* 0x004fc800078e0204 */
[----:B------:R-:W-:Y:S01]  /*8b60*/  IMAD R25, R9, 0x2, R2 ;  /* 0x0000000209197824 */ /* 0x000fe200078e0202 */
[----:B---3--:R-:W1:Y:S04]  /*8b70*/  LDS.128 R4, [R40+0x20400] ;  /* 0x0204000028047984 */ /* 0x008e680000000c00 */
[----:B------:R-:W2:Y:S01]  /*8b80*/  LDS.128 R8, [R25+0x20400] ;  /* 0x0204000019087984 */ /* 0x000ea20000000c00 */
[----:B-1----:R-:W-:Y:S02]  /*8b90*/  IMAD.U32 R26, R4, 0x10000, RZ ;  /* 0x00010000041a7824 */ /* 0x002fe400078e00ff */
[C---:B--2---:R-:W-:Y:S01]  /*8ba0*/  IMAD.U32 R30, R8.reuse, 0x10000, RZ ;  /* 0x00010000081e7824 */ /* 0x044fe200078e00ff */
[----:B------:R-:W-:Y:S02]  /*8bb0*/  LOP3.LUT R8, R8, 0xffff0000, RZ, 0xc0, !PT ;  /* 0xffff000008087812 */ /* 0x000fe400078ec0ff */
[----:B------:R-:W-:Y:S01]  /*8bc0*/  LOP3.LUT R4, R4, 0xffff0000, RZ, 0xc0, !PT ;  /* 0xffff000004047812 */ /* 0x000fe200078ec0ff */
[-C--:B------:R-:W-:Y:S01]  /*8bd0*/  FMUL.FTZ R35, R36, R30.reuse ;  /* 0x0000001e24237220 */ /* 0x080fe20000410000 */
[----:B------:R-:W-:Y:S01]  /*8be0*/  FMUL.FTZ R37, R34, R30 ;  /* 0x0000001e22257220 */ /* 0x000fe20000410000 */
[-C--:B------:R-:W-:Y:S01]  /*8bf0*/  FMUL.FTZ R21, R38, R8.reuse ;  /* 0x0000000826157220 */ /* 0x080fe20000410000 */
[----:B------:R-:W-:Y:S01]  /*8c00*/  FMUL.FTZ R39, R24, R8 ;  /* 0x0000000818277220 */ /* 0x000fe20000410000 */
[----:B0-----:R-:W-:-:S02]  /*8c10*/  IMAD.U32 R31, R9, 0x10000, RZ ;  /* 0x00010000091f7824 */ /* 0x001fc400078e00ff */
[----:B------:R-:W-:Y:S01]  /*8c20*/  FFMA.FTZ R35, R34, R26, -R35 ;  /* 0x0000001a22237223 */ /* 0x000fe20000010823 */
[----:B------:R-:W-:Y:S01]  /*8c30*/  FFMA.FTZ R8, R24, R4, -R21 ;  /* 0x0000000418087223 */ /* 0x000fe20000010815 */
[----:B------:R-:W-:Y:S02]  /*8c40*/  IMAD.U32 R32, R10, 0x10000, RZ ;  /* 0x000100000a207824 */ /* 0x000fe400078e00ff */
[----:B------:R-:W-:Y:S01]  /*8c50*/  FFMA.FTZ R37, R36, R26, R37 ;  /* 0x0000001a24257223 */ /* 0x000fe20000010025 */
[----:B------:R-:W-:Y:S01]  /*8c60*/  FFMA.FTZ R24, R38, R4, R39 ;  /* 0x0000000426187223 */ /* 0x000fe20000010027 */
[----:B------:R-:W-:Y:S01]  /*8c70*/  IMAD.U32 R27, R5, 0x10000, RZ ;  /* 0x00010000051b7824 */ /* 0x000fe200078e00ff */
[----:B------:R-:W-:Y:S01]  /*8c80*/  LOP3.LUT R10, R10, 0xffff0000, RZ, 0xc0, !PT ;  /* 0xffff00000a0a7812 */ /* 0x000fe200078ec0ff */
[-C--:B------:R-:W-:Y:S01]  /*8c90*/  FMUL.FTZ R26, R43, R31.reuse ;  /* 0x0000001f2b1a7220 */ /* 0x080fe20000410000 */
[----:B------:R-:W-:Y:S01]  /*8ca0*/  FMUL.FTZ R30, R41, R31 ;  /* 0x0000001f291e7220 */ /* 0x000fe20000410000 */
[C---:B------:R-:W-:Y:S01]  /*8cb0*/  LOP3.LUT R34, R3.reuse, 0xffff0000, RZ, 0xc0, !PT ;  /* 0xffff000003227812 */ /* 0x040fe200078ec0ff */
[C---:B------:R-:W-:Y:S01]  /*8cc0*/  IMAD.U32 R36, R14.reuse, 0x10000, RZ ;  /* 0x000100000e247824 */ /* 0x040fe200078e00ff */
[----:B------:R-:W-:Y:S01]  /*8cd0*/  LOP3.LUT R38, R14, 0xffff0000, RZ, 0xc0, !PT ;  /* 0xffff00000e267812 */ /* 0x000fe200078ec0ff */
[C---:B------:R-:W-:Y:S01]  /*8ce0*/  IMAD.U32 R28, R6.reuse, 0x10000, RZ ;  /* 0x00010000061c7824 */ /* 0x040fe200078e00ff */
[----:B------:R-:W-:Y:S01]  /*8cf0*/  LOP3.LUT R6, R6, 0xffff0000, RZ, 0xc0, !PT ;  /* 0xffff000006067812 */ /* 0x000fe200078ec0ff */
[----:B------:R-:W-:-:S02]  /*8d00*/  IMAD.U32 R4, R3, 0x10000, RZ ;  /* 0x0001000003047824 */ /* 0x000fc400078e00ff */
[-C--:B------:R-:W-:Y:S01]  /*8d10*/  FFMA.FTZ R26, R41, R27.reuse, -R26 ;  /* 0x0000001b291a7223 */ /* 0x080fe2000001081a */
[----:B------:R-:W-:Y:S01]  /*8d20*/  FFMA.FTZ R30, R43, R27, R30 ;  /* 0x0000001b2b1e7223 */ /* 0x000fe2000001001e */
[----:B------:R-:W-:Y:S01]  /*8d30*/  FMUL.FTZ R21, R36, R32 ;  /* 0x0000002024157220 */ /* 0x000fe20000410000 */
[-C--:B------:R-:W-:Y:S01]  /*8d40*/  FMUL.FTZ R27, R38, R10.reuse ;  /* 0x0000000a261b7220 */ /* 0x080fe20000410000 */
[----:B------:R-:W-:Y:S01]  /*8d50*/  FMUL.FTZ R31, R34, R10 ;  /* 0x0000000a221f7220 */ /* 0x000fe20000410000 */
[----:B------:R-:W-:Y:S02]  /*8d60*/  IMAD.U32 R33, R11, 0x10000, RZ ;  /* 0x000100000b217824 */ /* 0x000fe400078e00ff */
[----:B------:R-:W-:Y:S01]  /*8d70*/  FMUL.FTZ R3, R4, R32 ;  /* 0x0000002004037220 */ /* 0x000fe20000410000 */
[----:B------:R-:W-:Y:S02]  /*8d80*/  IMAD.U32 R41, R0, 0x10000, RZ ;  /* 0x0001000000297824 */ /* 0x000fe400078e00ff */
[----:B------:R-:W-:-:S02]  /*8d90*/  IMAD.U32 R39, R15, 0x10000, RZ ;  /* 0x000100000f277824 */ /* 0x000fc400078e00ff */
[----:B------:R-:W-:Y:S01]  /*8da0*/  FFMA.FTZ R21, R4, R28, -R21 ;  /* 0x0000001c04157223 */ /* 0x000fe20000010815 */
[-C--:B------:R-:W-:Y:S01]  /*8db0*/  FFMA.FTZ R14, R34, R6.reuse, -R27 ;  /* 0x00000006220e7223 */ /* 0x080fe2000001081b */
[----:B------:R-:W-:Y:S01]  /*8dc0*/  FFMA.FTZ R31, R38, R6, R31 ;  /* 0x00000006261f7223 */ /* 0x000fe2000001001f */
[----:B------:R-:W-:Y:S01]  /*8dd0*/  IMAD.U32 R29, R7, 0x10000, RZ ;  /* 0x00010000071d7824 */ /* 0x000fe200078e00ff */
[----:B------:R-:W-:Y:S01]  /*8de0*/  LOP3.LUT R9, R9, 0xffff0000, RZ, 0xc0, !PT ;  /* 0xffff000009097812 */ /* 0x000fe200078ec0ff */
[-C--:B------:R-:W-:Y:S01]  /*8df0*/  FMUL.FTZ R4, R41, R33.reuse ;  /* 0x0000002129047220 */ /* 0x080fe20000410000 */
[----:B------:R-:W-:Y:S01]  /*8e00*/  FMUL.FTZ R6, R39, R33 ;  /* 0x0000002127067220 */ /* 0x000fe20000410000 */
[----:B------:R-:W-:Y:S01]  /*8e10*/  LOP3.LUT R11, R11, 0xffff0000, RZ, 0xc0, !PT ;  /* 0xffff00000b0b7812 */ /* 0x000fe200078ec0ff */
[----:B------:R-:W-:Y:S01]  /*8e20*/  FFMA.FTZ R10, R36, R28, R3 ;  /* 0x0000001c240a7223 */ /* 0x000fe20000010003 */
[----:B------:R-:W-:Y:S02]  /*8e30*/  LOP3.LUT R33, R0, 0xffff0000, RZ, 0xc0, !PT ;  /* 0xffff000000217812 */ /* 0x000fe400078ec0ff */
[----:B------:R-:W-:-:S02]  /*8e40*/  LOP3.LUT R3, R20, 0xffff0000, RZ, 0xc0, !PT ;  /* 0xffff000014037812 */ /* 0x000fc400078ec0ff */
[----:B------:R-:W-:Y:S01]  /*8e50*/  LOP3.LUT R15, R15, 0xffff0000, RZ, 0xc0, !PT ;  /* 0xffff00000f0f7812 */ /* 0x000fe200078ec0ff */
[-C--:B------:R-:W-:Y:S01]  /*8e60*/  FFMA.FTZ R27, R39, R29.reuse, -R4 ;  /* 0x0000001d271b7223 */ /* 0x080fe20000010804 */
[----:B------:R-:W-:Y:S01]  /*8e70*/  LOP3.LUT R5, R5, 0xffff0000, RZ, 0xc0, !PT ;  /* 0xffff000005057812 */ /* 0x000fe200078ec0ff */
[----:B------:R-:W-:Y:S01]  /*8e80*/  FFMA.FTZ R29, R41, R29, R6 ;  /* 0x0000001d291d7223 */ /* 0x000fe20000010006 */
[----:B------:R-:W-:Y:S01]  /*8e90*/  LOP3.LUT R7, R7, 0xffff0000, RZ, 0xc0, !PT ;  /* 0xffff000007077812 */ /* 0x000fe200078ec0ff */
        /* <DEDUP_REMOVED lines=18> */
.L_x_1306:
[----:B------:R-:W-:Y:S05]  /*8fc0*/  BSYNC B0 ;  /* 0x0000000000007941 */ /* 0x000fea0003800000 */
.L_x_1295:
        /* <DEDUP_REMOVED lines=8> */
.L_x_1292:
[----:B------:R-:W-:-:S13]  /*9050*/  ISETP.NE.AND P0, PT, R188, 0x3, PT ;  /* 0x00000003bc00780c */ /* 0x000fda0003f05270 */
[----:B------:R-:W-:Y:S05]  /*9060*/  @!P0 BRA `(.L_x_1316) ;  /* 0x0000000000048947 */ /* 0x000fea0003800000 */
[----:B------:R-:W-:Y:S01]  /*9070*/  BPT.TRAP 0x1 ;  /* 0x000000040000795c */ /* 0x000fe20000300000 */
.L_x_1316:
[----:B0-----:R-:W-:Y:S01]  /*9080*/  IMAD R13, R18, 0x8, R2 ;  /* 0x00000008120d7824 */ /* 0x001fe200078e0202 */
[----:B------:R-:W-:-:S04]  /*9090*/  SHF.L.U32 R20, R184, 0x1f, RZ ;  /* 0x0000001fb8147819 */ /* 0x000fc800000006ff */
[----:B------:R0:W4:Y:S01]  /*90a0*/  SYNCS.PHASECHK.TRANS64.TRYWAIT P1, [R13+URZ+0x38830], R20 ;  /* 0x038830140d0075a7 */ /* 0x000122000802017f */
[----:B------:R-:W-:Y:S05]  /*90b0*/  @!P0 BRA `(.L_x_1317) ;  /* 0x0000000000048947 */ /* 0x000fea0003800000 */
[----:B------:R-:W-:Y:S01]  /*90c0*/  BPT.TRAP 0x1 ;  /* 0x000000040000795c */ /* 0x000fe20000300000 */
.L_x_1317:
[C---:B--2---:R-:W-:Y:S02]  /*90d0*/  VIADD R0, R2.reuse, 0x22400 ;  /* 0x0002240002007836 */ /* 0x044fe40000000000 */
[----:B-1----:R-:W-:-:S03]  /*90e0*/  VIADD R3, R2, 0x20400 ;  /* 0x0002040002037836 */ /* 0x002fc60000000000 */
[----:B------:R-:W-:Y:S02]  /*90f0*/  SHF.R.U32.HI R0, RZ, 0x4, R0 ;  /* 0x00000004ff007819 */ /* 0x000fe40000011600 */
[----:B------:R-:W-:Y:S02]  /*9100*/  SHF.R.U32.HI R3, RZ, 0x4, R3 ;  /* 0x00000004ff037819 */ /* 0x000fe40000011603 */
[----:B------:R-:W-:Y:S02]  /*9110*/  LOP3.LUT R0, R0, 0x3fff, RZ, 0xc0, !PT ;  /* 0x00003fff00007812 */ /* 0x000fe400078ec0ff */
[----:B------:R-:W-:Y:S02]  /*9120*/  LOP3.LUT R3, R3, 0x3fff, RZ, 0xc0, !PT ;  /* 0x00003fff03037812 */ /* 0x000fe400078ec0ff */
[----:B------:R-:W-:Y:S01]  /*9130*/  LOP3.LUT R220, R0, 0x10000, RZ, 0xfc, !PT ;  /* 0x0001000000dc7812 */ /* 0x000fe200078efcff */
[----:B----4-:R-:W-:Y:S06]  /*9140*/  @P1 BRA `(.L_x_1318) ;  /* 0x0000000000081947 */ /* 0x010fec0003800000 */
[----:B------:R-:W1:Y:S02]  /*9150*/  SYNCS.PHASECHK.TRANS64.TRYWAIT P1, [R13+URZ+0x38830], R20 ;  /* 0x038830140d0075a7 */ /* 0x000e64000802017f */
[----:B-1----:R-:W-:Y:S05]  /*9160*/  @!P1 BRA `(.L_x_1319) ;  /* 0x0000012400a09947 */ /* 0x002fea0003800000 */
.L_x_1318:
[----:B---3--:R-:W-:Y:S01]  /*9170*/  IMAD R10, R18, 0x200, R220 ;  /* 0x00000200120a7824 */ /* 0x008fe200078e02dc */
        /* <DEDUP_REMOVED lines=11> */
[----:B------:R-:W-:Y:S01]  /*9230*/  IMAD.MOV.U32 R5, RZ, RZ, 0x40000040 ;  /* 0x40000040ff057424 */ /* 0x000fe200078e00ff */
[----:B------:R-:W-:Y:S01]  /*9240*/  SHF.L.U32 R3, R12, 0x1f, RZ ;  /* 0x0000001f0c037819 */ /* 0x000fe200000006ff */
[----:B------:R-:W-:Y:S01]  /*9250*/  IMAD.MOV.U32 R7, RZ, RZ, 0x40000040 ;  /* 0x40000040ff077424 */ /* 0x000fe200078e00ff */
[----:B------:R-:W-:Y:S01]  /*9260*/  BSSY B0, `(.L_x_1320) ;  /* 0x0000022000007945 */ /* 0x000fe20003800000 */
[----:B------:R-:W-:-:S02]  /*9270*/  VIADD R14, R10, 0x4 ;  /* 0x000000040a0e7836 */ /* 0x000fc40000000000 */
[----:B------:R-:W-:Y:S02]  /*9280*/  IMAD.MOV.U32 R15, RZ, RZ, 0x40000040 ;  /* 0x40000040ff0f7424 */ /* 0x000fe400078e00ff */
[----:B------:R-:W-:Y:S02]  /*9290*/  VIADD R10, R10, 0x6 ;  /* 0x000000060a0a7836 */ /* 0x000fe40000000000 */
[----:B------:R-:W-:Y:S02]  /*92a0*/  IMAD.MOV.U32 R9, RZ, RZ, 0x40000040 ;  /* 0x40000040ff097424 */ /* 0x000fe400078e00ff */
[----:B------:R-:W-:Y:S01]  /*92b0*/  HGMMA.64x64x16.F32.BF16 R24, gdesc[UR4], RZ, !UPT, gsb0 ;  /* 0x00e00000041879f0 */ /* 0x000fe2000c0018ff */
[----:B------:R-:W-:Y:S01]  /*92c0*/  R2UR UR4, R4 ;  /* 0x00000000040472ca */ /* 0x000fe200000e0000 */
[----:B------:R-:W-:Y:S01]  /*92d0*/  IMAD.MOV.U32 R11, RZ, RZ, 0x40000040 ;  /* 0x40000040ff0b7424 */ /* 0x000fe200078e00ff */
[----:B------:R-:W-:Y:S02]  /*92e0*/  R2UR UR5, R5 ;  /* 0x00000000050572ca */ /* 0x000fe400000e0000 */
[----:B------:R-:W-:Y:S01]  /*92f0*/  R2UR UR6, R6 ;  /* 0x00000000060672ca */ /* 0x000fe200000e0000 */
[----:B------:R-:W-:Y:S01]  /*9300*/  VIADD R6, R8, 0x4 ;  /* 0x0000000408067836 */ /* 0x000fe20000000000 */
[----:B------:R-:W-:Y:S01]  /*9310*/  R2UR UR7, R7 ;  /* 0x00000000070772ca */ /* 0x000fe200000e0000 */
[----:B------:R-:W-:-:S02]  /*9320*/  IMAD.MOV.U32 R7, RZ, RZ, 0x40000040 ;  /* 0x40000040ff077424 */ /* 0x000fc400078e00ff */
        /* <DEDUP_REMOVED lines=19> */
[----:B------:R-:W2:Y:S02]  /*9460*/  SYNCS.PHASECHK.TRANS64.TRYWAIT P1, [R2+URZ+0x38810], R3 ;  /* 0x03881003020075a7 */ /* 0x000ea4000802017f */
[----:B--2---:R-:W-:Y:S05]  /*9470*/  @!P1 BRA `(.L_x_1321) ;  /* 0x0000012000f09947 */ /* 0x004fea0003800000 */
.L_x_1520:
[----:B------:R-:W-:Y:S05]  /*9480*/  BSYNC B0 ;  /* 0x0000000000007941 */ /* 0x000fea0003800000 */
.L_x_1320:
[----:B------:R-:W-:Y:S05]  /*9490*/  @!P0 BRA `(.L_x_1322) ;  /* 0x0000000000048947 */ /* 0x000fea0003800000 */
[----:B------:R-:W-:Y:S01]  /*94a0*/  BPT.TRAP 0x1 ;  /* 0x000000040000795c */ /* 0x000fe20000300000 */
.L_x_1322:
[----:B------:R3:W4:Y:S01]  /*94b0*/  SYNCS.PHASECHK.TRANS64.TRYWAIT P1, [R13+URZ+0x38850], R20 ;  /* 0x038850140d0075a7 */ /* 0x000722000802017f */
[----:B------:R-:W-:Y:S05]  /*94c0*/  @!P0 BRA `(.L_x_1323) ;  /* 0x0000000000048947 */ /* 0x000fea0003800000 */
[----:B------:R-:W-:Y:S01]  /*94d0*/  BPT.TRAP 0x1 ;  /* 0x000000040000795c */ /* 0x000fe20000300000 */
.L_x_1323:
[C---:B------:R-:W-:Y:S02]  /*94e0*/  VIADD R0, R2.reuse, 0x400 ;  /* 0x0000040002007836 */ /* 0x040fe40000000000 */
[----:B--2---:R-:W-:-:S03]  /*94f0*/  VIADD R3, R2, 0x26400 ;  /* 0x0002640002037836 */ /* 0x004fc60000000000 */
[----:B------:R-:W-:Y:S02]  /*9500*/  SHF.R.U32.HI R0, RZ, 0x4, R0 ;  /* 0x00000004ff007819 */ /* 0x000fe40000011600 */
[----:B------:R-:W-:Y:S02]  /*9510*/  SHF.R.U32.HI R3, RZ, 0x4, R3 ;  /* 0x00000004ff037819 */ /* 0x000fe40000011603 */
[----:B------:R-:W-:Y:S02]  /*9520*/  LOP3.LUT R0, R0, 0x3fff, RZ, 0xc0, !PT ;  /* 0x00003fff00007812 */ /* 0x000fe400078ec0ff */
[----:B------:R-:W-:Y:S02]  /*9530*/  LOP3.LUT R3, R3, 0x3fff, RZ, 0xc0, !PT ;  /* 0x00003fff03037812 */ /* 0x000fe400078ec0ff */
[----:B------:R-:W-:Y:S01]  /*9540*/  LOP3.LUT R221, R0, 0x10000, RZ, 0xfc, !PT ;  /* 0x0001000000dd7812 */ /* 0x000fe200078efcff */
[----:B----4-:R-:W-:Y:S06]  /*9550*/  @P1 BRA `(.L_x_1324) ;  /* 0x0000000000081947 */ /* 0x010fec0003800000 */
[----:B------:R-:W2:Y:S02]  /*9560*/  SYNCS.PHASECHK.TRANS64.TRYWAIT P1, [R13+URZ+0x38850], R20 ;  /* 0x038850140d0075a7 */ /* 0x000ea4000802017f */
[----:B--2---:R-:W-:Y:S05]  /*9570*/  @!P1 BRA `(.L_x_1325) ;  /* 0x0000012000c49947 */ /* 0x004fea0003800000 */
.L_x_1324:
[----:B------:R-:W-:Y:S01]  /*9580*/  LOP3.LUT R0, R3, 0x10000, RZ, 0xfc, !PT ;  /* 0x0001000003007812 */ /* 0x000fe200078efcff */
[----:B------:R-:W-:Y:S01]  /*9590*/  IMAD R10, R18, 0x1000, R221 ;  /* 0x00001000120a7824 */ /* 0x000fe200078e02dd */
[----:B------:R-:W-:Y:S05]  /*95a0*/  WARPSYNC.ALL ;  /* 0x0000000000007948 */ /* 0x000fea0003800000 */
[----:B------:R-:W-:Y:S01]  /*95b0*/  IMAD.MOV.U32 R14, RZ, RZ, R0 ;  /* 0x000000ffff0e7224 */ /* 0x000fe200078e0000 */
[----:B------:R-:W-:Y:S01]  /*95c0*/  R2UR UR6, R10 ;  /* 0x000000000a0672ca */ /* 0x000fe200000e0000 */
[----:B------:R-:W-:Y:S01]  /*95d0*/  IMAD.MOV.U32 R15, RZ, RZ, 0x40000040 ;  /* 0x40000040ff0f7424 */ /* 0x000fe200078e00ff */
[----:B------:R-:W-:Y:S01]  /*95e0*/  WARPGROUP.ARRIVE ;  /* 0x00000000000079c5 */ /* 0x000fe20000000000 */
[----:B------:R-:W-:Y:S01]  /*95f0*/  IMAD.MOV.U32 R11, RZ, RZ, 0x40000040 ;  /* 0x40000040ff0b7424 */ /* 0x000fe200078e00ff */
[----:B------:R-:W-:Y:S01]  /*9600*/  R2UR UR4, R14 ;  /* 0x000000000e0472ca */ /* 0x000fe200000e0000 */
[----:B------:R-:W-:Y:S01]  /*9610*/  VIADD R14, R0, 0x2 ;  /* 0x00000002000e7836 */ /* 0x000fe20000000000 */
[----:B------:R-:W-:Y:S01]  /*9620*/  R2UR UR5, R15 ;  /* 0x000000000f0572ca */ /* 0x000fe200000e0000 */
[----:B0123--:R-:W-:Y:S01]  /*9630*/  VIADD R20, R10, 0x2 ;  /* 0x000000020a147836 */ /* 0x00ffe20000000000 */
[----:B------:R-:W-:Y:S01]  /*9640*/  R2UR UR7, R11 ;  /* 0x000000000b0772ca */ /* 0x000fe200000e0000 */
[----:B------:R-:W-:Y:S01]  /*9650*/  IMAD.MOV.U32 R15, RZ, RZ, 0x40000040 ;  /* 0x40000040ff0f7424 */ /* 0x000fe200078e00ff */
[----:B------:R-:W0:Y:S01]  /*9660*/  S2R R12, SR_TID.X ;  /* 0x00000000000c7919 */ /* 0x000e220000002100 */
[----:B------:R-:W-:-:S02]  /*9670*/  IMAD.MOV.U32 R21, RZ, RZ, 0x40000040 ;  /* 0x40000040ff157424 */ /* 0x000fc400078e00ff */
[----:B------:R-:W-:Y:S02]  /*9680*/  VIADD R56, R10, 0x800 ;  /* 0x000008000a387836 */ /* 0x000fe40000000000 */
[----:B------:R-:W-:-:S06]  /*9690*/  IMAD.MOV.U32 R57, RZ, RZ, 0x4 ;  /* 0x00000004ff397424 */ /* 0x000fcc00078e00ff */
[----:B------:R-:W-:Y:S01]  /*96a0*/  HGMMA.64x64x16.F32.BF16 R24, gdesc[UR4], R24, gsb0 ;  /* 0x00e00000041879f0 */ /* 0x000fe20008001818 */
[----:B------:R-:W-:Y:S01]  /*96b0*/  R2UR UR4, R14 ;  /* 0x000000000e0472ca */ /* 0x000fe200000e0000 */
[----:B------:R-:W-:Y:S01]  /*96c0*/  VIADD R14, R0, 0x4 ;  /* 0x00000004000e7836 */ /* 0x000fe20000000000 */
[----:B------:R-:W-:Y:S01]  /*96d0*/  R2UR UR5, R15 ;  /* 0x000000000f0572ca */ /* 0x000fe200000e0000 */
[----:B------:R-:W-:Y:S01]  /*96e0*/  IMAD.MOV.U32 R15, RZ, RZ, 0x40000040 ;  /* 0x40000040ff0f7424 */ /* 0x000fe200078e00ff */
[----:B------:R-:W-:Y:S01]  /*96f0*/  R2UR UR6, R20 ;  /* 0x00000000140672ca */ /* 0x000fe200000e0000 */
[----:B------:R-:W-:Y:S01]  /*9700*/  VIADD R20, R10, 0x4 ;  /* 0x000000040a147836 */ /* 0x000fe20000000000 */
[----:B------:R-:W-:Y:S01]  /*9710*/  R2UR UR7, R21 ;  /* 0x00000000150772ca */ /* 0x000fe200000e0000 */
[----:B------:R-:W-:Y:S01]  /*9720*/  IMAD.MOV.U32 R21, RZ, RZ, 0x40000040 ;  /* 0x40000040ff157424 */ /* 0x000fe200078e00ff */
[----:B0-----:R-:W-:-:S05]  /*9730*/  SHF.R.U32.HI R12, RZ, 0x7, R12 ;  /* 0x00000007ff0c7819 */ /* 0x001fca000001160c */
[----:B------:R0:W1:Y:S02]  /*9740*/  SHFL.IDX PT, R3, R12, RZ, 0x1f ;  /* 0x00001fff0c037589 */ /* 0x00006400000e0000 */
[----:B0-----:R-:W-:Y:S01]  /*9750*/  VIADD R12, R0, 0x800 ;  /* 0x00000800000c7836 */ /* 0x001fe20000000000 */
[----:B-1----:R-:W-:-:S04]  /*9760*/  ISETP.GT.AND P1, PT, R3, 0x7f, PT ;  /* 0x0000007f0300780c */ /* 0x002fc80003f24270 */
[----:B------:R-:W-:Y:S02]  /*9770*/  SEL R3, RZ, 0x2, !P1 ;  /* 0x00000002ff037807 */ /* 0x000fe40004800000 */
[C---:B------:R-:W-:Y:S02]  /*9780*/  SEL R11, R57.reuse, 0x2, P1 ;  /* 0x00000002390b7807 */ /* 0x040fe40000800000 */
[----:B------:R-:W-:Y:S01]  /*9790*/  SEL R57, R57, 0x6, !P1 ;  /* 0x0000000639397807 */ /* 0x000fe20004800000 */
[----:B------:R-:W-:Y:S02]  /*97a0*/  WARPGROUP.DEPBAR.LE gsb0, 0x0 ;  /* 0x00008000000079c5 */ /* 0x000fe40000010000 */
[----:B------:R-:W-:-:S06]  /*97b0*/  WARPGROUP.ARRIVE ;  /* 0x00000000000079c5 */ /* 0x000fcc0000000000 */
        /* <DEDUP_REMOVED lines=9> */
[----:B------:R-:W-:Y:S02]  /*9850*/  WARPGROUP.DEPBAR.LE gsb0, 0x0 ;  /* 0x00008000000079c5 */ /* 0x000fe40000010000 */
[----:B------:R-:W-:-:S09]  /*9860*/  WARPGROUP.ARRIVE ;  /* 0x00000000000079c5 */ /* 0x000fd20000000000 */
        /* <DEDUP_REMOVED lines=134> */
[----:B------:R-:W-:Y:S01]  /*a0d0*/  IMAD.IADD R14, R3, 0x1, R56 ;  /* 0x00000001030e7824 */ /* 0x000fe200078e0238 */
[----:B------:R-:W-:Y:S01]  /*a0e0*/  R2UR UR5, R15 ;  /* 0x000000000f0572ca */ /* 0x000fe200000e0000 */
[----:B------:R-:W-:Y:S01]  /*a0f0*/  IMAD.MOV.U32 R15, RZ, RZ, 0x40000040 ;  /* 0x40000040ff0f7424 */ /* 0x000fe200078e00ff */
[----:B------:R-:W-:Y:S01]  /*a100*/  R2UR UR6, R20 ;  /* 0x00000000140672ca */ /* 0x000fe200000e0000 */
[----:B------:R-:W-:Y:S01]  /*a110*/  IMAD.IADD R20, R3, 0x1, R12 ;  /* 0x0000000103147824 */ /* 0x000fe200078e020c */
[----:B------:R-:W-:Y:S01]  /*a120*/  R2UR UR7, R21 ;  /* 0x00000000150772ca */ /* 0x000fe200000e0000 */
[----:B------:R-:W-:Y:S01]  /*a130*/  IMAD.MOV.U32 R21, RZ, RZ, 0x40000040 ;  /* 0x40000040ff157424 */ /* 0x000fe200078e00ff */
[----:B------:R-:W-:Y:S02]  /*a140*/  WARPGROUP.DEPBAR.LE gsb0, 0x0 ;  /* 0x00008000000079c5 */ /* 0x000fe40000010000 */
[----:B------:R-:W-:-:S09]  /*a150*/  WARPGROUP.ARRIVE ;  /* 0x00000000000079c5 */ /* 0x000fd20000000000 */
[----:B------:R-:W-:Y:S01]  /*a160*/  HGMMA.64x64x16.F32.BF16 R24, gdesc[UR4], R24, gsb0 ;  /* 0x00e00000041879f0 */ /* 0x000fe20008001818 */
[----:B------:R-:W-:Y:S01]  /*a170*/  R2UR UR6, R14 ;  /* 0x000000000e0672ca */ /* 0x000fe200000e0000 */
[--C-:B------:R-:W-:Y:S01]  /*a180*/  IMAD.IADD R14, R56, 0x1, R11.reuse ;  /* 0x00000001380e7824 */ /* 0x100fe200078e020b */
        /* <DEDUP_REMOVED lines=16> */
[----:B------:R-:W-:Y:S02]  /*a290*/  IMAD.MOV.U32 R21, RZ, RZ, 0x40000040 ;  /* 0x40000040ff157424 */ /* 0x000fe400078e00ff */
[----:B------:R-:W-:-:S02]  /*a2a0*/  IMAD.MOV.U32 R12, RZ, RZ, 0x28 ;  /* 0x00000028ff0c7424 */ /* 0x000fc400078e00ff */
[----:B------:R-:W-:-:S03]  /*a2b0*/  VIADD R56, R10, 0xa00 ;  /* 0x00000a000a387836 */ /* 0x000fc60000000000 */
[----:B------:R-:W-:Y:S01]  /*a2c0*/  SEL R12, R12, 0x26, P1 ;  /* 0x000000260c0c7807 */ /* 0x000fe20000800000 */
[----:B------:R-:W-:Y:S02]  /*a2d0*/  WARPGROUP.DEPBAR.LE gsb0, 0x0 ;  /* 0x00008000000079c5 */ /* 0x000fe40000010000 */
[----:B------:R-:W-:-:S06]  /*a2e0*/  WARPGROUP.ARRIVE ;  /* 0x00000000000079c5 */ /* 0x000fcc0000000000 */
[----:B------:R-:W-:Y:S01]  /*a2f0*/  HGMMA.64x64x16.F32.BF16 R24, gdesc[UR4], R24, gsb0 ;  /* 0x00e00000041879f0 */ /* 0x000fe20008001818 */
[----:B------:R-:W-:Y:S01]  /*a300*/  R2UR UR4, R14 ;  /* 0x000000000e0472ca */ /* 0x000fe200000e0000 */
[----:B------:R-:W-:Y:S01]  /*a310*/  IMAD.MOV.U32 R14, RZ, RZ, 0xa00 ;  /* 0x00000a00ff0e7424 */ /* 0x000fe200078e00ff */
[----:B------:R-:W-:Y:S01]  /*a320*/  R2UR UR5, R15 ;  /* 0x000000000f0572ca */ /* 0x000fe200000e0000 */
[----:B------:R-:W-:Y:S01]  /*a330*/  IMAD.MOV.U32 R15, RZ, RZ, 0x40000040 ;  /* 0x40000040ff0f7424 */ /* 0x000fe200078e00ff */
[----:B------:R-:W-:Y:S02]  /*a340*/  R2UR UR6, R20 ;  /* 0x00000000140672ca */ /* 0x000fe400000e0000 */
[----:B------:R-:W-:Y:S02]  /*a350*/  R2UR UR7, R21 ;  /* 0x00000000150772ca */ /* 0x000fe400000e0000 */
[----:B------:R-:W-:Y:S02]  /*a360*/  SEL R14, R14, 0x980, P1 ;  /* 0x000009800e0e7807 */ /* 0x000fe40000800000 */
[----:B------:R-:W-:Y:S01]  /*a370*/  LOP3.LUT R21, R12, 0x6, RZ, 0xc0, !PT ;  /* 0x000000060c157812 */ /* 0x000fe200078ec0ff */
[----:B------:R-:W-:Y:S01]  /*a380*/  VIADD R12, R0, 0xa00 ;  /* 0x00000a00000c7836 */ /* 0x000fe20000000000 */
[----:B------:R-:W-:-:S04]  /*a390*/  LOP3.LUT R20, R14, 0xa00, RZ, 0xc0, !PT ;  /* 0x00000a000e147812 */ /* 0x000fc800078ec0ff */
[CC--:B------:R-:W-:Y:S02]  /*a3a0*/  IADD3 R14, R21.reuse, R20.reuse, R0 ;  /* 0x00000014150e7210 */ /* 0x0c0fe40007ffe000 */
[----:B------:R-:W-:Y:S01]  /*a3b0*/  IADD3 R20, R21, R20, R10 ;  /* 0x0000001415147210 */ /* 0x000fe20007ffe00a */
[----:B------:R-:W-:Y:S01]  /*a3c0*/  IMAD.MOV.U32 R21, RZ, RZ, 0x40000040 ;  /* 0x40000040ff157424 */ /* 0x000fe200078e00ff */
[----:B------:R-:W-:Y:S02]  /*a3d0*/  WARPGROUP.DEPBAR.LE gsb0, 0x0 ;  /* 0x00008000000079c5 */ /* 0x000fe40000010000 */
[----:B------:R-:W-:-:S06]  /*a3e0*/  WARPGROUP.ARRIVE ;  /* 0x00000000000079c5 */ /* 0x000fcc0000000000 */
        /* <DEDUP_REMOVED lines=113> */
[----:B------:R-:W-:-:S05]  /*ab00*/  IMAD.MOV.U32 R3, RZ, RZ, 0x40 ;  /* 0x00000040ff037424 */ /* 0x000fca00078e00ff */
[----:B------:R-:W-:-:S04]  /*ab10*/  SEL R3, R3, 0x3e, P1 ;  /* 0x0000003e03037807 */ /* 0x000fc80000800000 */
[----:B------:R-:W-:Y:S01]  /*ab20*/  LOP3.LUT R3, R3, 0x6, RZ, 0xc0, !PT ;  /* 0x0000000603037812 */ /* 0x000fe200078ec0ff */
        /* <DEDUP_REMOVED lines=13> */
[----:B------:R-:W-:-:S04]  /*ac00*/  LOP3.LUT R11, R11, 0x1e00, RZ, 0xc0, !PT ;  /* 0x00001e000b0b7812 */ /* 0x000fc800078ec0ff */
[----:B------:R-:W-:Y:S01]  /*ac10*/  IADD3 R10, R3, R11, R10 ;  /* 0x0000000b030a7210 */ /* 0x000fe20007ffe00a */
        /* <DEDUP_REMOVED lines=14> */
[----:B------:R-:W-:Y:S02]  /*ad00*/  R2UR UR4, R14 ;  /* 0x000000000e0472ca */ /* 0x000fe400000e0000 */
[----:B------:R-:W-:Y:S01]  /*ad10*/  R2UR UR5, R15 ;  /* 0x000000000f0572ca */ /* 0x000fe200000e0000 */
[----:B------:R-:W-:Y:S01]  /*ad20*/  IMAD.MOV.U32 R15, RZ, RZ, 0x40000040 ;  /* 0x40000040ff0f7424 */ /* 0x000fe200078e00ff */
[----:B------:R-:W-:Y:S02]  /*ad30*/  R2UR UR6, R20 ;  /* 0x00000000140672ca */ /* 0x000fe400000e0000 */
[----:B------:R-:W-:Y:S02]  /*ad40*/  R2UR UR7, R21 ;  /* 0x00000000150772ca */ /* 0x000fe400000e0000 */
[----:B------:R-:W-:Y:S01]  /*ad50*/  IADD3 R14, R3, R11, R0 ;  /* 0x0000000b030e7210 */ /* 0x000fe20007ffe000 */
[----:B------:R-:W-:Y:S01]  /*ad60*/  IMAD.MOV.U32 R11, RZ, RZ, 0x40000040 ;  /* 0x40000040ff0b7424 */ /* 0x000fe200078e00ff */
[----:B------:R-:W-:-:S02]  /*ad70*/  WARPGROUP.DEPBAR.LE gsb0, 0x0 ;  /* 0x00008000000079c5 */ /* 0x000fc40000010000 */
        /* <DEDUP_REMOVED lines=12> */
.L_x_1326:
[----:B------:R-:W-:Y:S01]  /*ae40*/  IMAD R10, R170, -0x40, R169 ;  /* 0xffffffc0aa0a7824 */ /* 0x000fe200078e02a9 */
[----:B------:R-:W-:Y:S01]  /*ae50*/  ULDC UR4, c[0x0][0xa80] ;  /* 0x0002a00000047ab9 */ /* 0x000fe20000000800 */
[----:B------:R-:W-:-:S03]  /*ae60*/  LOP3.LUT R219, R219, 0x2000000, RZ, 0xfc, !PT ;  /* 0x02000000dbdb7812 */ /* 0x000fc600078efcff */
        /* <DEDUP_REMOVED lines=57> */
[----:B------:R-:W-:Y:S02]  /*b200*/  FSEL R46, R46, -INF , P1 ;  /* 0xff8000002e2e7808 */ /* 0x000fe40000800000 */
        /* <DEDUP_REMOVED lines=10> */
[----:B------:R-:W-:-:S04]  /*b2b0*/  FMNMX.FTZ R3, R14, R3, !PT ;  /* 0x000000030e037209 */ /* 0x000fc80007810000 */
[----:B------:R-:W-:Y:S01]  /*b2c0*/  FMNMX.FTZ R11, R38, R3, !PT ;  /* 0x00000003260b7209 */ /* 0x000fe20007810000 */
[----:B------:R-:W-:-:S03]  /*b2d0*/  IMAD.U32 R3, RZ, RZ, UR4 ;  /* 0x00000004ff037e24 */ /* 0x000fc6000f8e00ff */
[----:B------:R-:W-:Y:S02]  /*b2e0*/  FMNMX.FTZ R11, R40, R11, !PT ;  /* 0x0000000b280b7209 */ /* 0x000fe40007810000 */
[----:B0-----:R-:W-:Y:S02]  /*b2f0*/  FMNMX.FTZ R21, R15, R10, !PT ;  /* 0x0000000a0f157209 */ /* 0x001fe40007810000 */
[----:B------:R-:W-:-:S03]  /*b300*/  FMNMX.FTZ R11, R42, R11, !PT ;  /* 0x0000000b2a0b7209 */ /* 0x000fc60007810000 */
[----:B------:R-:W0:Y:S01]  /*b310*/  SHFL.BFLY PT, R10, R21, 0x1, 0x1f ;  /* 0x0c201f00150a7f89 */ /* 0x000e2200000e0000 */
[----:B------:R-:W-:-:S04]  /*b320*/  FMNMX.FTZ R11, R20, R11, !PT ;  /* 0x0000000b140b7209 */ /* 0x000fc80007810000 */
[----:B------:R-:W-:-:S04]  /*b330*/  FMNMX.FTZ R11, R46, R11, !PT ;  /* 0x0000000b2e0b7209 */ /* 0x000fc80007810000 */
[----:B------:R-:W-:-:S04]  /*b340*/  FMNMX.FTZ R11, R48, R11, !PT ;  /* 0x0000000b300b7209 */ /* 0x000fc80007810000 */
[----:B------:R-:W-:Y:S02]  /*b350*/  FMNMX.FTZ R11, R50, R11, !PT ;  /* 0x0000000b320b7209 */ /* 0x000fe40007810000 */
[----:B0-----:R-:W-:-:S04]  /*b360*/  FMNMX.FTZ R10, R21, R10, !PT ;  /* 0x0000000a150a7209 */ /* 0x001fc80007810000 */
[C---:B------:R-:W-:Y:S01]  /*b370*/  FSETP.NEU.FTZ.AND P1, PT, R10.reuse, -INF , PT ;  /* 0xff8000000a00780b */ /* 0x040fe20003f3d000 */
[----:B------:R-:W-:-:S05]  /*b380*/  FMUL.FTZ R15, R10, R3 ;  /* 0x000000030a0f7220 */ /* 0x000fca0000410000 */
[----:B------:R-:W-:-:S05]  /*b390*/  FSEL R21, R15, RZ, P1 ;  /* 0x000000ff0f157208 */ /* 0x000fca0000800000 */
[-CC-:B------:R-:W-:Y:S01]  /*b3a0*/  FFMA.FTZ R152, R24, R3.reuse, -R21.reuse ;  /* 0x0000000318987223 */ /* 0x180fe20000010815 */
[----:B------:R-:W-:Y:S01]  /*b3b0*/  FSEL R24, R51, -INF , P4 ;  /* 0xff80000033187808 */ /* 0x000fe20002000000 */
[-CC-:B------:R-:W-:Y:S01]  /*b3c0*/  FFMA.FTZ R29, R28, R3.reuse, -R21.reuse ;  /* 0x000000031c1d7223 */ /* 0x180fe20000010815 */
[-CC-:B------:R-:W-:Y:S01]  /*b3d0*/  FFMA.FTZ R25, R25, R3.reuse, -R21.reuse ;  /* 0x0000000319197223 */ /* 0x180fe20000010815 */
[--C-:B------:R-:W-:Y:S01]  /*b3e0*/  FFMA.FTZ R56, R56, R3, -R21.reuse ;  /* 0x0000000338387223 */ /* 0x100fe20000010815 */
[----:B------:R-:W-:Y:S01]  /*b3f0*/  FMNMX.FTZ R11, R24, R11, !PT ;  /* 0x0000000b180b7209 */ /* 0x000fe20007810000 */
[----:B------:R-:W-:Y:S01]  /*b400*/  MUFU.EX2 R152, R152 ;  /* 0x0000009800987308 */ /* 0x000fe20000000800 */
[-CC-:B------:R-:W-:Y:S01]  /*b410*/  FFMA.FTZ R32, R32, R3.reuse, -R21.reuse ;  /* 0x0000000320207223 */ /* 0x180fe20000010815 */
[--C-:B------:R-:W-:Y:S01]  /*b420*/  FFMA.FTZ R58, R58, R3, -R21.reuse ;  /* 0x000000033a3a7223 */ /* 0x100fe20000010815 */
        /* <DEDUP_REMOVED lines=8> */
[-CC-:B------:R-:W-:Y:S01]  /*b4b0*/  FFMA.FTZ R70, R70, R3.reuse, -R21.reuse ;  /* 0x0000000346467223 */ /* 0x180fe20000010815 */
[----:B------:R-:W1:Y:S01]  /*b4c0*/  SHFL.BFLY PT, R28, R15, 0x2, 0x1f ;  /* 0x0c401f000f1c7f89 */ /* 0x000e6200000e0000 */
[----:B------:R-:W-:-:S03]  /*b4d0*/  FFMA.FTZ R166, R52, R3, -R21 ;  /* 0x0000000334a67223 */ /* 0x000fc60000010815 */
[----:B------:R2:W-:Y:S01]  /*b4e0*/  MUFU.EX2 R154, R29 ;  /* 0x0000001d009a7308 */ /* 0x0005e20000000800 */
[----:B0-----:R-:W-:-:S07]  /*b4f0*/  FFMA.FTZ R25, R64, R3, -R21 ;  /* 0x0000000340197223 */ /* 0x001fce0000010815 */
[----:B------:R-:W-:Y:S01]  /*b500*/  MUFU.EX2 R33, R56 ;  /* 0x0000003800217308 */ /* 0x000fe20000000800 */
[-CC-:B--2---:R-:W-:Y:S01]  /*b510*/  FFMA.FTZ R29, R66, R3.reuse, -R21.reuse ;  /* 0x00000003421d7223 */ /* 0x184fe20000010815 */
[----:B------:R-:W-:-:S06]  /*b520*/  FFMA.FTZ R21, R74, R3, -R21 ;  /* 0x000000034a157223 */ /* 0x000fcc0000010815 */
[----:B------:R-:W-:Y:S01]  /*b530*/  MUFU.EX2 R32, R32 ;  /* 0x0000002000207308 */ /* 0x000fe20000000800 */
[----:B-1----:R-:W-:-:S07]  /*b540*/  FMNMX.FTZ R28, R15, R28, !PT ;  /* 0x0000001c0f1c7209 */ /* 0x002fce0007810000 */
[----:B------:R-:W0:Y:S01]  /*b550*/  MUFU.EX2 R35, R58 ;  /* 0x0000003a00237308 */ /* 0x000e220000000800 */
[----:B------:R-:W1:Y:S07]  /*b560*/  SHFL.BFLY PT, R15, R28, 0x1, 0x1f ;  /* 0x0c201f001c0f7f89 */ /* 0x000e6e00000e0000 */
[----:B------:R-:W-:Y:S08]  /*b570*/  MUFU.EX2 R158, R158 ;  /* 0x0000009e009e7308 */ /* 0x000ff00000000800 */
[----:B------:R-:W-:Y:S01]  /*b580*/  MUFU.EX2 R11, R11 ;  /* 0x0000000b000b7308 */ /* 0x000fe20000000800 */
[----:B0-----:R-:W-:-:S07]  /*b590*/  F2FP.BF16.F32.PACK_AB R156, R35, R32 ;  /* 0x00000020239c723e */ /* 0x001fce00000010ff */
[----:B------:R0:W-:Y:S01]  /*b5a0*/  MUFU.EX2 R39, R21 ;  /* 0x0000001500277308 */ /* 0x0001e20000000800 */
[----:B-1----:R-:W-:-:S04]  /*b5b0*/  FMNMX.FTZ R168, R28, R15, !PT ;  /* 0x0000000f1ca87209 */ /* 0x002fc80007810000 */
[C---:B------:R-:W-:Y:S01]  /*b5c0*/  FSETP.NEU.FTZ.AND P1, PT, R168.reuse, -INF , PT ;  /* 0xff800000a800780b */ /* 0x040fe20003f3d000 */
[----:B------:R-:W-:Y:S02]  /*b5d0*/  FMUL.FTZ R15, R168, R3 ;  /* 0x00000003a80f7220 */ /* 0x000fe40000410000 */
[----:B------:R-:W-:Y:S01]  /*b5e0*/  MUFU.EX2 R160, R160 ;  /* 0x000000a000a07308 */ /* 0x000fe20000000800 */
[----:B0-----:R-:W-:Y:S02]  /*b5f0*/  IMAD.MOV.U32 R21, RZ, RZ, 0x40000040 ;  /* 0x40000040ff157424 */ /* 0x001fe400078e00ff */
[----:B------:R-:W-:-:S03]  /*b600*/  FSEL R15, R15, RZ, P1 ;  /* 0x000000ff0f0f7208 */ /* 0x000fc60000800000 */
[----:B------:R-:W-:Y:S02]  /*b610*/  R2UR UR11, R21 ;  /* 0x00000000150b72ca */ /* 0x000fe400000e0000 */
[-CC-:B------:R-:W-:Y:S01]  /*b620*/  FFMA.FTZ R26, R26, R3.reuse, -R15.reuse ;  /* 0x000000031a1a7223 */ /* 0x180fe2000001080f */
[-CC-:B------:R-:W-:Y:S01]  /*b630*/  FFMA.FTZ R27, R27, R3.reuse, -R15.reuse ;  /* 0x000000031b1b7223 */ /* 0x180fe2000001080f */
[-CC-:B------:R-:W-:Y:S01]  /*b640*/  FFMA.FTZ R30, R30, R3.reuse, -R15.reuse ;  /* 0x000000031e1e7223 */ /* 0x180fe2000001080f */
[-CC-:B------:R-:W-:Y:S01]  /*b650*/  FFMA.FTZ R28, R12, R3.reuse, -R15.reuse ;  /* 0x000000030c1c7223 */ /* 0x180fe2000001080f */
[----:B------:R-:W-:Y:S02]  /*b660*/  VIADD R12, R13, 0x38840 ;  /* 0x000388400d0c7836 */ /* 0x000fe40000000000 */
[-CC-:B------:R-:W-:Y:S01]  /*b670*/  FFMA.FTZ R34, R34, R3.reuse, -R15.reuse ;  /* 0x0000000322227223 */ /* 0x180fe2000001080f */
[----:B------:R-:W-:Y:S01]  /*b680*/  MUFU.EX2 R26, R26 ;  /* 0x0000001a001a7308 */ /* 0x000fe20000000800 */
[-CC-:B------:R-:W-:Y:S01]  /*b690*/  FFMA.FTZ R14, R14, R3.reuse, -R15.reuse ;  /* 0x000000030e0e7223 */ /* 0x180fe2000001080f */
[-CC-:B------:R-:W-:Y:S01]  /*b6a0*/  FFMA.FTZ R38, R38, R3.reuse, -R15.reuse ;  /* 0x0000000326267223 */ /* 0x180fe2000001080f */
[----:B------:R-:W-:Y:S01]  /*b6b0*/  PRMT R12, R189, 0x654, R12 ;  /* 0x00000654bd0c7816 */ /* 0x000fe2000000000c */
[-CC-:B------:R-:W-:Y:S01]  /*b6c0*/  FFMA.FTZ R40, R40, R3.reuse, -R15.reuse ;  /* 0x0000000328287223 */ /* 0x180fe2000001080f */
[-CC-:B------:R-:W-:Y:S01]  /*b6d0*/  FFMA.FTZ R42, R42, R3.reuse, -R15.reuse ;  /* 0x000000032a2a7223 */ /* 0x180fe2000001080f */
[-CC-:B------:R-:W-:Y:S01]  /*b6e0*/  FFMA.FTZ R46, R46, R3.reuse, -R15.reuse ;  /* 0x000000032e2e7223 */ /* 0x180fe2000001080f */
[----:B------:R0:W-:Y:S01]  /*b6f0*/  SYNCS.ARRIVE.TRANS64.RED.A1T0 RZ, [R12+URZ], RZ ;  /* 0x000000ff0cff79a7 */ /* 0x0001e2000810043f */
[----:B------:R-:W1:Y:S01]  /*b700*/  MUFU.EX2 R27, R27 ;  /* 0x0000001b001b7308 */ /* 0x000e620000000800 */
[-CC-:B------:R-:W-:Y:S01]  /*b710*/  FFMA.FTZ R48, R48, R3.reuse, -R15.reuse ;  /* 0x0000000330307223 */ /* 0x180fe2000001080f */
[-CC-:B------:R-:W-:Y:S01]  /*b720*/  FFMA.FTZ R50, R50, R3.reuse, -R15.reuse ;  /* 0x0000000332327223 */ /* 0x180fe2000001080f */
[-CC-:B------:R-:W-:Y:S01]  /*b730*/  FFMA.FTZ R24, R24, R3.reuse, -R15.reuse ;  /* 0x0000000318187223 */ /* 0x180fe2000001080f */
[-CC-:B------:R-:W-:Y:S01]  /*b740*/  FFMA.FTZ R54, R54, R3.reuse, -R15.reuse ;  /* 0x0000000336367223 */ /* 0x180fe2000001080f */
[-CC-:B------:R-:W-:Y:S01]  /*b750*/  FFMA.FTZ R72, R72, R3.reuse, -R15.reuse ;  /* 0x0000000348487223 */ /* 0x180fe2000001080f */
[----:B------:R-:W-:Y:S01]  /*b760*/  R2UR UR15, R21 ;  /* 0x00000000150f72ca */ /* 0x000fe200000e0000 */
[----:B0-----:R-:W-:Y:S01]  /*b770*/  FFMA.FTZ R12, R20, R3, -R15 ;  /* 0x00000003140c7223 */ /* 0x001fe2000001080f */
[----:B------:R-:W0:Y:S01]  /*b780*/  MUFU.EX2 R30, R30 ;  /* 0x0000001e001e7308 */ /* 0x000e220000000800 */
[----:B------:R-:W-:-:S05]  /*b790*/  IMAD.MOV.U32 R15, RZ, RZ, 0x40000040 ;  /* 0x40000040ff0f7424 */ /* 0x000fca00078e00ff */
[----:B------:R-:W-:Y:S01]  /*b7a0*/  R2UR UR7, R15 ;  /* 0x000000000f0772ca */ /* 0x000fe200000e0000 */
[----:B------:R-:W-:Y:S01]  /*b7b0*/  FADD.FTZ R15, R152, R31 ;  /* 0x0000001f980f7221 */ /* 0x000fe20000010000 */
[----:B------:R0:W2:Y:S01]  /*b7c0*/  MUFU.EX2 R155, R28 ;  /* 0x0000001c009b7308 */ /* 0x0000a20000000800 */
[----:B-1----:R-:W-:Y:S01]  /*b7d0*/  FADD.FTZ R41, R26, R27 ;  /* 0x0000001b1a297221 */ /* 0x002fe20000010000 */
[----:B------:R-:W-:Y:S02]  /*b7e0*/  F2FP.BF16.F32.PACK_AB R152, R31, R152 ;  /* 0x000000981f98723e */ /* 0x000fe400000010ff */
[----:B------:R-:W-:-:S04]  /*b7f0*/  F2FP.BF16.F32.PACK_AB R153, R27, R26 ;  /* 0x0000001a1b99723e */ /* 0x000fc800000010ff */
[----:B------:R-:W1:Y:S01]  /*b800*/  MUFU.EX2 R34, R34 ;  /* 0x0000002200227308 */ /* 0x000e620000000800 */
[----:B0-----:R-:W-:-:S07]  /*b810*/  FADD.FTZ R28, R30, R41 ;  /* 0x000000291e1c7221 */ /* 0x001fce0000010000 */
[----:B------:R0:W3:Y:S01]  /*b820*/  MUFU.EX2 R157, R14 ;  /* 0x0000000e009d7308 */ /* 0x0000e20000000800 */
[C---:B--2---:R-:W-:Y:S01]  /*b830*/  FADD.FTZ R41, R155.reuse, R28 ;  /* 0x0000001c9b297221 */ /* 0x044fe20000010000 */
[----:B------:R-:W-:-:S06]  /*b840*/  F2FP.BF16.F32.PACK_AB R155, R155, R30 ;  /* 0x0000001e9b9b723e */ /* 0x000fcc00000010ff */
[----:B------:R2:W-:Y:S01]  /*b850*/  MUFU.EX2 R161, R12 ;  /* 0x0000000c00a17308 */ /* 0x0005e20000000800 */
[----:B0-----:R-:W-:Y:S02]  /*b860*/  IMAD R14, R18, 0x1000, R219 ;  /* 0x00001000120e7824 */ /* 0x001fe400078e02db */
[----:B-1----:R-:W-:Y:S02]  /*b870*/  FADD.FTZ R28, R34, R41 ;  /* 0x00000029221c7221 */ /* 0x002fe40000010000 */
[C---:B------:R-:W-:Y:S01]  /*b880*/  VIADD R20, R14.reuse, 0x80 ;  /* 0x000000800e147836 */ /* 0x040fe20000000000 */
[----:B------:R-:W-:Y:S02]  /*b890*/  R2UR UR6, R14 ;  /* 0x000000000e0672ca */ /* 0x000fe400000e0000 */
[----:B------:R-:W0:Y:S01]  /*b8a0*/  MUFU.EX2 R38, R38 ;  /* 0x0000002600267308 */ /* 0x000e220000000800 */
[----:B--2---:R-:W-:Y:S01]  /*b8b0*/  FADD.FTZ R12, R154, R15 ;  /* 0x0000000f9a0c7221 */ /* 0x004fe20000010000 */
[----:B------:R-:W-:Y:S01]  /*b8c0*/  R2UR UR10, R20 ;  /* 0x00000000140a72ca */ /* 0x000fe200000e0000 */
[----:B------:R-:W-:-:S02]  /*b8d0*/  VIADD R20, R14, 0x100 ;  /* 0x000001000e147836 */ /* 0x000fc40000000000 */
[----:B---3--:R-:W-:Y:S01]  /*b8e0*/  FADD.FTZ R41, R157, R28 ;  /* 0x0000001c9d297221 */ /* 0x008fe20000010000 */
[C---:B------:R-:W-:Y:S01]  /*b8f0*/  FADD.FTZ R15, R33.reuse, R12 ;  /* 0x0000000c210f7221 */ /* 0x040fe20000010000 */
[----:B------:R-:W-:Y:S01]  /*b900*/  VIADD R14, R14, 0x180 ;  /* 0x000001800e0e7836 */ /* 0x000fe20000000000 */
[----:B------:R-:W-:Y:S01]  /*b910*/  F2FP.BF16.F32.PACK_AB R154, R33, R154 ;  /* 0x0000009a219a723e */ /* 0x000fe200000010ff */
[----:B------:R-:W1:Y:S01]  /*b920*/  MUFU.EX2 R159, R40 ;  /* 0x00000028009f7308 */ /* 0x000e620000000800 */
[----:B------:R-:W-:Y:S01]  /*b930*/  FADD.FTZ R12, R32, R15 ;  /* 0x0000000f200c7221 */ /* 0x000fe20000010000 */
[----:B------:R-:W-:Y:S01]  /*b940*/  IMAD.MOV.U32 R15, RZ, RZ, 0x40000040 ;  /* 0x40000040ff0f7424 */ /* 0x000fe200078e00ff */
[----:B------:R-:W-:Y:S01]  /*b950*/  R2UR UR18, R14 ;  /* 0x000000000e1272ca */ /* 0x000fe200000e0000 */
[----:B------:R-:W-:Y:S01]  /*b960*/  BAR.SYNC.DEFER_BLOCKING 0xf, 0x100 ;  /* 0x03c4000000007b1d */ /* 0x000fe20000010000 */
[----:B------:R-:W-:Y:S01]  /*b970*/  FADD.FTZ R21, R35, R12 ;  /* 0x0000000c23157221 */ /* 0x000fe20000010000 */
[----:B------:R-:W-:-:S02]  /*b980*/  F2FP.BF16.F32.PACK_AB R157, R157, R34 ;  /* 0x000000229d9d723e */ /* 0x000fc400000010ff */
[----:B------:R-:W-:Y:S01]  /*b990*/  R2UR UR19, R15 ;  /* 0x000000000f1372ca */ /* 0x000fe200000e0000 */
[----:B------:R-:W-:Y:S01]  /*b9a0*/  FADD.FTZ R12, R158, R21 ;  /* 0x000000159e0c7221 */ /* 0x000fe20000010000 */
[----:B------:R-:W2:Y:S01]  /*b9b0*/  MUFU.EX2 R42, R42 ;  /* 0x0000002a002a7308 */ /* 0x000ea20000000800 */
[----:B0-----:R-:W-:Y:S01]  /*b9c0*/  FADD.FTZ R14, R38, R41 ;  /* 0x00000029260e7221 */ /* 0x001fe20000010000 */
[C---:B------:R-:W-:Y:S01]  /*b9d0*/  F2FP.BF16.F32.PACK_AB R158, R11.reuse, R158 ;  /* 0x0000009e0b9e723e */ /* 0x040fe200000010ff */
[----:B------:R-:W-:Y:S01]  /*b9e0*/  FADD.FTZ R15, R11, R12 ;  /* 0x0000000c0b0f7221 */ /* 0x000fe20000010000 */
[----:B------:R-:W-:Y:S01]  /*b9f0*/  R2UR UR14, R20 ;  /* 0x00000000140e72ca */ /* 0x000fe200000e0000 */
[----:B-1----:R-:W-:-:S03]  /*ba00*/  FADD.FTZ R21, R159, R14 ;  /* 0x0000000e9f157221 */ /* 0x002fc60000010000 */
[----:B------:R-:W0:Y:S01]  /*ba10*/  MUFU.EX2 R25, R25 ;  /* 0x0000001900197308 */ /* 0x000e220000000800 */
[----:B------:R-:W-:Y:S01]  /*ba20*/  FADD.FTZ R12, R160, R15 ;  /* 0x0000000fa00c7221 */ /* 0x000fe20000010000 */
[----:B------:R-:W-:-:S06]  /*ba30*/  F2FP.BF16.F32.PACK_AB R159, R159, R38 ;  /* 0x000000269f9f723e */ /* 0x000fcc00000010ff */
[----:B------:R-:W1:Y:S01]  /*ba40*/  MUFU.EX2 R162, R162 ;  /* 0x000000a200a27308 */ /* 0x000e620000000800 */
[----:B--2---:R-:W-:Y:S01]  /*ba50*/  FADD.FTZ R14, R42, R21 ;  /* 0x000000152a0e7221 */ /* 0x004fe20000010000 */
[----:B------:R2:W-:Y:S03]  /*ba60*/  STSM.16.M88.4 [R225+0x36400], R152 ;  /* 0x03640098e1007844 */ /* 0x0005e60000000200 */
[C---:B------:R-:W-:Y:S01]  /*ba70*/  FADD.FTZ R21, R161.reuse, R14 ;  /* 0x0000000ea1157221 */ /* 0x040fe20000010000 */
[----:B------:R-:W-:Y:S01]  /*ba80*/  F2FP.BF16.F32.PACK_AB R161, R161, R42 ;  /* 0x0000002aa1a1723e */ /* 0x000fe200000010ff */
[----:B------:R2:W-:Y:S01]  /*ba90*/  STSM.16.M88.4 [R226], R156 ;  /* 0x0000009ce2007844 */ /* 0x0005e20000000200 */
[----:B------:R-:W3:Y:S01]  /*baa0*/  MUFU.EX2 R46, R46 ;  /* 0x0000002e002e7308 */ /* 0x000ee20000000800 */
[C---:B0-----:R-:W-:Y:S01]  /*bab0*/  FADD.FTZ R15, R25.reuse, R12 ;  /* 0x0000000c190f7221 */ /* 0x041fe20000010000 */
[----:B------:R-:W-:-:S06]  /*bac0*/  F2FP.BF16.F32.PACK_AB R160, R25, R160 ;  /* 0x000000a019a0723e */ /* 0x000fcc00000010ff */
[----:B------:R-:W0:Y:S01]  /*bad0*/  MUFU.EX2 R29, R29 ;  /* 0x0000001d001d7308 */ /* 0x000e220000000800 */
[----:B-1----:R-:W-:-:S07]  /*bae0*/  FADD.FTZ R12, R162, R15 ;  /* 0x0000000fa20c7221 */ /* 0x002fce0000010000 */
[----:B------:R-:W1:Y:S01]  /*baf0*/  MUFU.EX2 R163, R48 ;  /* 0x0000003000a37308 */ /* 0x000e620000000800 */
[----:B---3--:R-:W-:-:S07]  /*bb00*/  FADD.FTZ R14, R46, R21 ;  /* 0x000000152e0e7221 */ /* 0x008fce0000010000 */
[----:B------:R-:W3:Y:S01]  /*bb10*/  MUFU.EX2 R164, R164 ;  /* 0x000000a400a47308 */ /* 0x000ee20000000800 */
[C---:B0-----:R-:W-:Y:S01]  /*bb20*/  FADD.FTZ R11, R29.reuse, R12 ;  /* 0x0000000c1d0b7221 */ /* 0x041fe20000010000 */
[----:B------:R-:W-:-:S06]  /*bb30*/  F2FP.BF16.F32.PACK_AB R162, R29, R162 ;  /* 0x000000a21da2723e */ /* 0x000fcc00000010ff */
[----:B------:R-:W0:Y:S01]  /*bb40*/  MUFU.EX2 R50, R50 ;  /* 0x0000003200327308 */ /* 0x000e220000000800 */
[C---:B-1----:R-:W-:Y:S01]  /*bb50*/  FADD.FTZ R15, R163.reuse, R14 ;  /* 0x0000000ea30f7221 */ /* 0x042fe20000010000 */
[----:B------:R-:W-:-:S05]  /*bb60*/  F2FP.BF16.F32.PACK_AB R163, R163, R46 ;  /* 0x0000002ea3a3723e */ /* 0x000fca00000010ff */
[----:B------:R2:W-:Y:S01]  /*bb70*/  STSM.16.M88.4 [R228], R160 ;  /* 0x000000a0e4007844 */ /* 0x0005e20000000200 */
[----:B------:R-:W1:Y:S01]  /*bb80*/  MUFU.EX2 R37, R70 ;  /* 0x0000004600257308 */ /* 0x000e620000000800 */
[----:B---3--:R-:W-:-:S07]  /*bb90*/  FADD.FTZ R12, R164, R11 ;  /* 0x0000000ba40c7221 */ /* 0x008fce0000010000 */
[----:B------:R-:W3:Y:S01]  /*bba0*/  MUFU.EX2 R165, R24 ;  /* 0x0000001800a57308 */ /* 0x000ee20000000800 */
[----:B0-----:R-:W-:-:S07]  /*bbb0*/  FADD.FTZ R14, R50, R15 ;  /* 0x0000000f320e7221 */ /* 0x001fce0000010000 */
[----:B------:R-:W0:Y:S01]  /*bbc0*/  MUFU.EX2 R166, R166 ;  /* 0x000000a600a67308 */ /* 0x000e220000000800 */
[C---:B-1----:R-:W-:Y:S01]  /*bbd0*/  FADD.FTZ R11, R37.reuse, R12 ;  /* 0x0000000c250b7221 */ /* 0x042fe20000010000 */
[----:B------:R-:W-:-:S06]  /*bbe0*/  F2FP.BF16.F32.PACK_AB R164, R37, R164 ;  /* 0x000000a425a4723e */ /* 0x000fcc00000010ff */
[----:B------:R-:W1:Y:S01]  /*bbf0*/  MUFU.EX2 R54, R54 ;  /* 0x0000003600367308 */ /* 0x000e620000000800 */
[C---:B---3--:R-:W-:Y:S01]  /*bc00*/  FADD.FTZ R15, R165.reuse, R14 ;  /* 0x0000000ea50f7221 */ /* 0x048fe20000010000 */
[----:B------:R-:W-:-:S06]  /*bc10*/  F2FP.BF16.F32.PACK_AB R165, R165, R50 ;  /* 0x00000032a5a5723e */ /* 0x000fcc00000010ff */
[----:B------:R-:W3:Y:S01]  /*bc20*/  MUFU.EX2 R167, R72 ;  /* 0x0000004800a77308 */ /* 0x000ee20000000800 */
[----:B0-----:R-:W-:Y:S01]  /*bc30*/  FADD.FTZ R12, R166, R11 ;  /* 0x0000000ba60c7221 */ /* 0x001fe20000010000 */
[----:B------:R-:W-:-:S03]  /*bc40*/  F2FP.BF16.F32.PACK_AB R166, R39, R166 ;  /* 0x000000a627a6723e */ /* 0x000fc600000010ff */
[----:B------:R-:W-:Y:S01]  /*bc50*/  FADD.FTZ R11, R39, R12 ;  /* 0x0000000c270b7221 */ /* 0x000fe20000010000 */
[----:B-1----:R-:W-:-:S04]  /*bc60*/  FADD.FTZ R14, R54, R15 ;  /* 0x0000000f360e7221 */ /* 0x002fc80000010000 */
[C---:B---3--:R-:W-:Y:S01]  /*bc70*/  FADD.FTZ R12, R167.reuse, R14 ;  /* 0x0000000ea70c7221 */ /* 0x048fe20000010000 */
[----:B------:R-:W-:-:S05]  /*bc80*/  F2FP.BF16.F32.PACK_AB R167, R167, R54 ;  /* 0x00000036a7a7723e */ /* 0x000fca00000010ff */
[----:B------:R2:W-:Y:S01]  /*bc90*/  STSM.16.M88.4 [R227], R164 ;  /* 0x000000a4e3007844 */ /* 0x0005e20000000200 */
        /* <DEDUP_REMOVED lines=23> */
[----:B--2---:R-:W-:Y:S05]  /*be10*/  @!P0 BRA `(.L_x_1327) ;  /* 0x0000000000048947 */ /* 0x004fea0003800000 */
[----:B------:R-:W-:Y:S01]  /*be20*/  BPT.TRAP 0x1 ;  /* 0x000000040000795c */ /* 0x000fe20000300000 */
.L_x_1327:
[----:B------:R-:W-:Y:S01]  /*be30*/  ISETP.GE.AND P1, PT, R169, 0x41, PT ;  /* 0x00000041a900780c */ /* 0x000fe20003f26270 */
[----:B------:R-:W-:Y:S01]  /*be40*/  VIADD R13, R13, 0x38860 ;  /* 0x000388600d0d7836 */ /* 0x000fe20000000000 */
[----:B------:R-:W-:Y:S01]  /*be50*/  ULDC UR36, c[0x0][0xa80] ;  /* 0x0002a00000247ab9 */ /* 0x000fe20000000800 */
[----:B------:R-:W-:Y:S03]  /*be60*/  BSSY B0, `(.L_x_1328) ;  /* 0x000033a000007945 */ /* 0x000fe60003800000 */
[----:B------:R-:W-:-:S04]  /*be70*/  PRMT R13, R189, 0x654, R13 ;  /* 0x00000654bd0d7816 */ /* 0x000fc8000000000d */
[----:B------:R0:W-:Y:S03]  /*be80*/  SYNCS.ARRIVE.TRANS64.RED.A1T0 RZ, [R13+URZ], RZ ;  /* 0x000000ff0dff79a7 */ /* 0x0001e6000810043f */
[----:B------:R-:W-:Y:S05]  /*be90*/  @!P1 BRA `(.L_x_1329) ;  /* 0x0000003000d89947 */ /* 0x000fea0003800000 */
[----:B0-----:R-:W-:Y:S02]  /*bea0*/  VIADD R13, R170, 0xfffffffe ;  /* 0xfffffffeaa0d7836 */ /* 0x001fe40000000000 */
[----:B------:R-:W-:Y:S02]  /*beb0*/  IMAD.MOV.U32 R15, RZ, RZ, R168 ;  /* 0x000000ffff0f7224 */ /* 0x000fe400078e00a8 */
[----:B------:R-:W-:Y:S02]  /*bec0*/  IMAD.MOV.U32 R21, RZ, RZ, R10 ;  /* 0x000000ffff157224 */ /* 0x000fe400078e000a */
[----:B------:R-:W-:-:S07]  /*bed0*/  IMAD.MOV.U32 R20, RZ, RZ, R18 ;  /* 0x000000ffff147224 */ /* 0x000fce00078e0012 */
.L_x_1342:
[----:B------:R-:W-:Y:S02]  /*bee0*/  VIADD R18, R20, 0x1 ;  /* 0x0000000114127836 */ /* 0x000fe40000000000 */
[----:B------:R-:W-:Y:S02]  /*bef0*/  IMAD.MOV.U32 R3, RZ, RZ, R13 ;  /* 0x000000ffff037224 */ /* 0x000fe400078e000d */
[----:B------:R-:W-:Y:S01]  /*bf00*/  VIADD R13, R13, 0xffffffff ;  /* 0xffffffff0d0d7836 */ /* 0x000fe20000000000 */
[C---:B------:R-:W-:Y:S02]  /*bf10*/  ISETP.NE.AND P2, PT, R18.reuse, 0x2, PT ;  /* 0x000000021200780c */ /* 0x040fe40003f45270 */
[----:B------:R-:W-:Y:S02]  /*bf20*/  ISETP.GT.AND P1, PT, R3, RZ, PT ;  /* 0x000000ff0300720c */ /* 0x000fe40003f24270 */
[----:B------:R-:W-:Y:S02]  /*bf30*/  SEL R3, RZ, 0x1, P2 ;  /* 0x00000001ff037807 */ /* 0x000fe40001000000 */
[----:B------:R-:W-:-:S02]  /*bf40*/  SEL R18, R18, RZ, P2 ;  /* 0x000000ff12127207 */ /* 0x000fc40001000000 */
[----:B------:R-:W-:Y:S01]  /*bf50*/  LOP3.LUT R184, R184, R3, RZ, 0x3c, !PT ;  /* 0x00000003b8b87212 */ /* 0x000fe200078e3cff */
[----:B-1----:R-:W-:Y:S06]  /*bf60*/  @!P0 BRA `(.L_x_1330) ;  /* 0x0000000000048947 */ /* 0x002fec0003800000 */
[----:B------:R-:W-:Y:S01]  /*bf70*/  BPT.TRAP 0x1 ;  /* 0x000000040000795c */ /* 0x000fe20000300000 */
.L_x_1330:
[----:B------:R-:W-:Y:S01]  /*bf80*/  IMAD R14, R18, 0x8, R2 ;  /* 0x00000008120e7824 */ /* 0x000fe200078e0202 */
[----:B------:R-:W-:-:S04]  /*bf90*/  SHF.L.U32 R3, R184, 0x1f, RZ ;  /* 0x0000001fb8037819 */ /* 0x000fc800000006ff */
[----:B------:R0:W1:Y:S01]  /*bfa0*/  SYNCS.PHASECHK.TRANS64.TRYWAIT P2, [R14+URZ+0x38830], R3 ;  /* 0x038830030e0075a7 */ /* 0x000062000804017f */
[----:B------:R-:W-:Y:S05]  /*bfb0*/  @!P0 BRA `(.L_x_1331) ;  /* 0x0000000000048947 */ /* 0x000fea0003800000 */
[----:B------:R-:W-:Y:S01]  /*bfc0*/  BPT.TRAP 0x1 ;  /* 0x000000040000795c */ /* 0x000fe20000300000 */
.L_x_1331:
[----:B------:R-:W-:Y:S01]  /*bfd0*/  VIADD R10, R2, 0x20400 ;  /* 0x00020400020a7836 */ /* 0x000fe20000000000 */
[----:B------:R-:W-:Y:S01]  /*bfe0*/  BSSY B1, `(.L_x_1332) ;  /* 0x0000009000017945 */ /* 0x000fe20003800000 */
[----:B------:R-:W-:Y:S02]  /*bff0*/  IMAD R156, R18, 0x200, R220 ;  /* 0x00000200129c7824 */ /* 0x000fe400078e02dc */
[----:B------:R-:W-:Y:S01]  /*c000*/  IMAD.MOV.U32 R157, RZ, RZ, 0x40000040 ;  /* 0x40000040ff9d7424 */ /* 0x000fe200078e00ff */
[----:B------:R-:W-:-:S04]  /*c010*/  SHF.R.U32.HI R10, RZ, 0x4, R10 ;  /* 0x00000004ff0a7819 */ /* 0x000fc8000001160a */
[----:B------:R-:W-:-:S04]  /*c020*/  LOP3.LUT R10, R10, 0x3fff, RZ, 0xc0, !PT ;  /* 0x00003fff0a0a7812 */ /* 0x000fc800078ec0ff */
[----:B------:R-:W-:Y:S01]  /*c030*/  LOP3.LUT R152, R10, 0x10000, RZ, 0xfc, !PT ;  /* 0x000100000a987812 */ /* 0x000fe200078efcff */
[----:B-1----:R-:W-:Y:S06]  /*c040*/  @P2 BRA `(.L_x_1333) ;  /* 0x0000000000082947 */ /* 0x002fec0003800000 */
[----:B------:R-:W1:Y:S02]  /*c050*/  SYNCS.PHASECHK.TRANS64.TRYWAIT P2, [R14+URZ+0x38830], R3 ;  /* 0x038830030e0075a7 */ /* 0x000e64000804017f */
[----:B-1----:R-:W-:Y:S05]  /*c060*/  @!P2 BRA `(.L_x_1334) ;  /* 0x000000f8001ca947 */ /* 0x002fea0003800000 */
.L_x_1333:
[----:B------:R-:W-:Y:S05]  /*c070*/  BSYNC B1 ;  /* 0x0000000000017941 */ /* 0x000fea0003800000 */
.L_x_1332:
        /* <DEDUP_REMOVED lines=36> */
.L_x_1335:
[----:B------:R2:W3:Y:S01]  /*c2c0*/  SYNCS.PHASECHK.TRANS64.TRYWAIT P2, [R14+URZ+0x38850], R3 ;  /* 0x038850030e0075a7 */ /* 0x0004e2000804017f */
[----:B------:R-:W-:Y:S05]  /*c2d0*/  @!P0 BRA `(.L_x_1336) ;  /* 0x0000000000048947 */ /* 0x000fea0003800000 */
[----:B------:R-:W-:Y:S01]  /*c2e0*/  BPT.TRAP 0x1 ;  /* 0x000000040000795c */ /* 0x000fe20000300000 */
.L_x_1336:
[----:B------:R-:W-:Y:S01]  /*c2f0*/  VIADD R10, R2, 0x26400 ;  /* 0x00026400020a7836 */ /* 0x000fe20000000000 */
[----:B------:R-:W-:Y:S04]  /*c300*/  BSSY B1, `(.L_x_1337) ;  /* 0x0000005000017945 */ /* 0x000fe80003800000 */
[----:B------:R-:W-:Y:S01]  /*c310*/  SHF.R.U32.HI R10, RZ, 0x4, R10 ;  /* 0x00000004ff0a7819 */ /* 0x000fe2000001160a */
[----:B---3--:R-:W-:Y:S06]  /*c320*/  @P2 BRA `(.L_x_1338) ;  /* 0x0000000000082947 */ /* 0x008fec0003800000 */
[----:B------:R-:W3:Y:S02]  /*c330*/  SYNCS.PHASECHK.TRANS64.TRYWAIT P2, [R14+URZ+0x38850], R3 ;  /* 0x038850030e0075a7 */ /* 0x000ee4000804017f */
[----:B---3--:R-:W-:Y:S05]  /*c340*/  @!P2 BRA `(.L_x_1339) ;  /* 0x000000f40078a947 */ /* 0x008fea0003800000 */
.L_x_1338:
[----:B------:R-:W-:Y:S05]  /*c350*/  BSYNC B1 ;  /* 0x0000000000017941 */ /* 0x000fea0003800000 */
.L_x_1337:
[----:B0123--:R-:W-:Y:S01]  /*c360*/  LOP3.LUT R3, R10, 0x3fff, RZ, 0xc0, !PT ;  /* 0x00003fff0a037812 */ /* 0x00ffe200078ec0ff */
[C---:B------:R-:W-:Y:S01]  /*c370*/  VIADD R198, R0.reuse, 0x2 ;  /* 0x0000000200c67836 */ /* 0x040fe20000000000 */
[----:B------:R-:W-:Y:S01]  /*c380*/  WARPGROUP.ARRIVE ;  /* 0x00000000000079c5 */ /* 0x000fe20000000000 */
[----:B------:R-:W-:-:S05]  /*c390*/  VIADD R200, R0, 0x6 ;  /* 0x0000000600c87836 */ /* 0x000fca0000000000 */
[----:B------:R-:W0:Y:S01]  /*c3a0*/  S2R R10, SR_TID.X ;  /* 0x00000000000a7919 */ /* 0x000e220000002100 */
[----:B------:R-:W-:Y:S01]  /*c3b0*/  VIADD R202, R0, 0x4 ;  /* 0x0000000400ca7836 */ /* 0x000fe20000000000 */
[----:B------:R-:W-:Y:S01]  /*c3c0*/  LOP3.LUT R0, R3, 0x10000, RZ, 0xfc, !PT ;  /* 0x0001000003007812 */ /* 0x000fe200078efcff */
[----:B------:R-:W-:Y:S02]  /*c3d0*/  IMAD R196, R18, 0x1000, R221 ;  /* 0x0000100012c47824 */ /* 0x000fe400078e02dd */
[----:B------:R-:W-:Y:S02]  /*c3e0*/  IMAD.MOV.U32 R197, RZ, RZ, 0x40000040 ;  /* 0x40000040ffc57424 */ /* 0x000fe400078e00ff */
[----:B------:R-:W-:Y:S01]  /*c3f0*/  IMAD.MOV.U32 R204, RZ, RZ, R0 ;  /* 0x000000ffffcc7224 */ /* 0x000fe200078e0000 */
[----:B------:R-:W-:Y:S01]  /*c400*/  R2UR UR6, R196 ;  /* 0x00000000c40672ca */ /* 0x000fe200000e0000 */
[----:B------:R-:W-:Y:S01]  /*c410*/  IMAD.MOV.U32 R205, RZ, RZ, 0x40000040 ;  /* 0x40000040ffcd7424 */ /* 0x000fe200078e00ff */
[----:B------:R-:W-:Y:S01]  /*c420*/  R2UR UR7, R197 ;  /* 0x00000000c50772ca */ /* 0x000fe200000e0000 */
[----:B------:R-:W-:Y:S01]  /*c430*/  IMAD.MOV.U32 R199, RZ, RZ, 0x40000040 ;  /* 0x40000040ffc77424 */ /* 0x000fe200078e00ff */
[----:B------:R-:W-:Y:S01]  /*c440*/  R2UR UR4, R204 ;  /* 0x00000000cc0472ca */ /* 0x000fe200000e0000 */
[----:B------:R-:W-:Y:S01]  /*c450*/  IMAD.MOV.U32 R203, RZ, RZ, 0x40000040 ;  /* 0x40000040ffcb7424 */ /* 0x000fe200078e00ff */
[----:B------:R-:W-:Y:S01]  /*c460*/  R2UR UR5, R205 ;  /* 0x00000000cd0572ca */ /* 0x000fe200000e0000 */
[----:B------:R-:W-:-:S12]  /*c470*/  IMAD.MOV.U32 R201, RZ, RZ, 0x40000040 ;  /* 0x40000040ffc97424 */ /* 0x000fd800078e00ff */
[----:B------:R-:W-:Y:S01]  /*c480*/  HGMMA.64x64x16.F32.BF16 R152, gdesc[UR4], R152, gsb0 ;  /* 0x00e00000049879f0 */ /* 0x000fe20008001898 */
[----:B------:R-:W-:Y:S01]  /*c490*/  R2UR UR4, R198 ;  /* 0x00000000c60472ca */ /* 0x000fe200000e0000 */
[----:B------:R-:W-:Y:S01]  /*c4a0*/  VIADD R198, R196, 0x2 ;  /* 0x00000002c4c67836 */ /* 0x000fe20000000000 */
[----:B------:R-:W-:Y:S01]  /*c4b0*/  R2UR UR5, R199 ;  /* 0x00000000c70572ca */ /* 0x000fe200000e0000 */
[----:B------:R-:W-:Y:S01]  /*c4c0*/  IMAD.MOV.U32 R199, RZ, RZ, 0x40000040 ;  /* 0x40000040ffc77424 */ /* 0x000fe200078e00ff */
[----:B0-----:R-:W-:Y:S02]  /*c4d0*/  SHF.R.U32.HI R10, RZ, 0x7, R10 ;  /* 0x00000007ff0a7819 */ /* 0x001fe4000001160a */
[----:B------:R-:W-:Y:S01]  /*c4e0*/  R2UR UR6, R198 ;  /* 0x00000000c60672ca */ /* 0x000fe200000e0000 */
[----:B------:R-:W-:Y:S01]  /*c4f0*/  VIADD R198, R196, 0x4 ;  /* 0x00000004c4c67836 */ /* 0x000fe20000000000 */
[----:B------:R-:W-:Y:S01]  /*c500*/  R2UR UR7, R199 ;  /* 0x00000000c70772ca */ /* 0x000fe200000e0000 */
[----:B------:R-:W-:Y:S01]  /*c510*/  IMAD.MOV.U32 R199, RZ, RZ, 0x40000040 ;  /* 0x40000040ffc77424 */ /* 0x000fe200078e00ff */
[----:B------:R0:W1:Y:S02]  /*c520*/  SHFL.IDX PT, R3, R10, RZ, 0x1f ;  /* 0x00001fff0a037589 */ /* 0x00006400000e0000 */
[----:B0-----:R-:W-:Y:S01]  /*c530*/  IMAD.MOV.U32 R10, RZ, RZ, 0x4 ;  /* 0x00000004ff0a7424 */ /* 0x001fe200078e00ff */
[----:B-1----:R-:W-:-:S04]  /*c540*/  ISETP.GT.AND P2, PT, R3, 0x7f, PT ;  /* 0x0000007f0300780c */ /* 0x002fc80003f44270 */
[----:B------:R-:W-:Y:S02]  /*c550*/  SEL R3, RZ, 0x2, !P2 ;  /* 0x00000002ff037807 */ /* 0x000fe40005000000 */
[C---:B------:R-:W-:Y:S02]  /*c560*/  SEL R197, R10.reuse, 0x2, P2 ;  /* 0x000000020ac57807 */ /* 0x040fe40001000000 */
[----:B------:R-:W-:Y:S01]  /*c570*/  SEL R10, R10, 0x6, !P2 ;  /* 0x000000060a0a7807 */ /* 0x000fe20005000000 */
[----:B------:R-:W-:Y:S02]  /*c580*/  WARPGROUP.DEPBAR.LE gsb0, 0x0 ;  /* 0x00008000000079c5 */ /* 0x000fe40000010000 */
[----:B------:R-:W-:-:S06]  /*c590*/  WARPGROUP.ARRIVE ;  /* 0x00000000000079c5 */ /* 0x000fcc0000000000 */
[----:B------:R-:W-:Y:S01]  /*c5a0*/  HGMMA.64x64x16.F32.BF16 R152, gdesc[UR4], R152, gsb0 ;  /* 0x00e00000049879f0 */ /* 0x000fe20008001898 */
[----:B------:R-:W-:Y:S02]  /*c5b0*/  R2UR UR4, R202 ;  /* 0x00000000ca0472ca */ /* 0x000fe400000e0000 */
[----:B------:R-:W-:Y:S02]  /*c5c0*/  R2UR UR5, R203 ;  /* 0x00000000cb0572ca */ /* 0x000fe400000e0000 */
        /* <DEDUP_REMOVED lines=10> */
[----:B------:R-:W-:Y:S01]  /*c670*/  VIADD R201, R0, 0x800 ;  /* 0x0000080000c97836 */ /* 0x000fe20000000000 */
        /* <DEDUP_REMOVED lines=10> */
[----:B------:R-:W-:-:S03]  /*c720*/  IMAD.MOV.U32 R199, RZ, RZ, 0x40000040 ;  /* 0x40000040ffc77424 */ /* 0x000fc600078e00ff */
        /* <DEDUP_REMOVED lines=156> */
[----:B------:R-:W-:Y:S02]  /*d0f0*/  IMAD.MOV.U32 R199, RZ, RZ, 0x40000040 ;  /* 0x40000040ffc77424 */ /* 0x000fe400078e00ff */
[----:B------:R-:W-:Y:S01]  /*d100*/  IMAD.MOV.U32 R200, RZ, RZ, 0x28 ;  /* 0x00000028ffc87424 */ /* 0x000fe200078e00ff */
[----:B------:R-:W-:Y:S02]  /*d110*/  R2UR UR6, R198 ;  /* 0x00000000c60672ca */ /* 0x000fe400000e0000 */
[----:B------:R-:W-:Y:S01]  /*d120*/  R2UR UR7, R199 ;  /* 0x00000000c70772ca */ /* 0x000fe200000e0000 */
[----:B------:R-:W-:Y:S01]  /*d130*/  IMAD.MOV.U32 R199, RZ, RZ, 0x40000040 ;  /* 0x40000040ffc77424 */ /* 0x000fe200078e00ff */
[----:B------:R-:W-:-:S04]  /*d140*/  SEL R200, R200, 0x26, P2 ;  /* 0x00000026c8c87807 */ /* 0x000fc80001000000 */
[----:B------:R-:W-:-:S04]  /*d150*/  LOP3.LUT R200, R200, 0x6, RZ, 0xc0, !PT ;  /* 0x00000006c8c87812 */ /* 0x000fc800078ec0ff */
[CC--:B------:R-:W-:Y:S02]  /*d160*/  IADD3 R198, R200.reuse, R201.reuse, R0 ;  /* 0x000000c9c8c67210 */ /* 0x0c0fe40007ffe000 */
[----:B------:R-:W-:Y:S01]  /*d170*/  IADD3 R200, R200, R201, R196 ;  /* 0x000000c9c8c87210 */ /* 0x000fe20007ffe0c4 */
[----:B------:R-:W-:Y:S01]  /*d180*/  IMAD.MOV.U32 R201, RZ, RZ, 0x40000040 ;  /* 0x40000040ffc97424 */ /* 0x000fe200078e00ff */
[----:B------:R-:W-:Y:S02]  /*d190*/  WARPGROUP.DEPBAR.LE gsb0, 0x0 ;  /* 0x00008000000079c5 */ /* 0x000fe40000010000 */
[----:B------:R-:W-:-:S06]  /*d1a0*/  WARPGROUP.ARRIVE ;  /* 0x00000000000079c5 */ /* 0x000fcc0000000000 */
[----:B------:R-:W-:Y:S01]  /*d1b0*/  HGMMA.64x64x16.F32.BF16 R152, gdesc[UR4], R152, gsb0 ;  /* 0x00e00000049879f0 */ /* 0x000fe20008001898 */
[----:B------:R-:W-:Y:S02]  /*d1c0*/  R2UR UR4, R198 ;  /* 0x00000000c60472ca */ /* 0x000fe400000e0000 */
[----:B------:R-:W-:Y:S01]  /*d1d0*/  R2UR UR5, R199 ;  /* 0x00000000c70572ca */ /* 0x000fe200000e0000 */
[----:B------:R-:W-:Y:S01]  /*d1e0*/  IMAD.MOV.U32 R199, RZ, RZ, 0x40000040 ;  /* 0x40000040ffc77424 */ /* 0x000fe200078e00ff */
[----:B------:R-:W-:Y:S01]  /*d1f0*/  R2UR UR6, R200 ;  /* 0x00000000c80672ca */ /* 0x000fe200000e0000 */
[----:B------:R-:W-:Y:S01]  /*d200*/  VIADD R200, R0, 0xa00 ;  /* 0x00000a0000c87836 */ /* 0x000fe20000000000 */
[----:B------:R-:W-:Y:S01]  /*d210*/  R2UR UR7, R201 ;  /* 0x00000000c90772ca */ /* 0x000fe200000e0000 */
[----:B------:R-:W-:Y:S02]  /*d220*/  VIADD R201, R196, 0xa00 ;  /* 0x00000a00c4c97836 */ /* 0x000fe40000000000 */
[----:B------:R-:W-:Y:S01]  /*d230*/  IMAD.IADD R198, R200, 0x1, R3 ;  /* 0x00000001c8c67824 */ /* 0x000fe200078e0203 */
[----:B------:R-:W-:-:S02]  /*d240*/  WARPGROUP.DEPBAR.LE gsb0, 0x0 ;  /* 0x00008000000079c5 */ /* 0x000fc40000010000 */
[----:B------:R-:W-:-:S07]  /*d250*/  WARPGROUP.ARRIVE ;  /* 0x00000000000079c5 */ /* 0x000fce0000000000 */
        /* <DEDUP_REMOVED lines=108> */
[----:B------:R-:W-:Y:S02]  /*d920*/  IMAD.MOV.U32 R199, RZ, RZ, 0x40000040 ;  /* 0x40000040ffc77424 */ /* 0x000fe400078e00ff */
[----:B------:R-:W-:Y:S01]  /*d930*/  IMAD.MOV.U32 R3, RZ, RZ, 0x1000 ;  /* 0x00001000ff037424 */ /* 0x000fe200078e00ff */
[----:B------:R-:W-:Y:S01]  /*d940*/  R2UR UR4, R198 ;  /* 0x00000000c60472ca */ /* 0x000fe200000e0000 */
[----:B------:R-:W-:Y:S01]  /*d950*/  IMAD.IADD R198, R201, 0x1, R197 ;  /* 0x00000001c9c67824 */ /* 0x000fe200078e02c5 */
[----:B------:R-:W-:Y:S01]  /*d960*/  R2UR UR5, R199 ;  /* 0x00000000c70572ca */ /* 0x000fe200000e0000 */
[----:B------:R-:W-:Y:S01]  /*d970*/  IMAD.MOV.U32 R199, RZ, RZ, 0x40000040 ;  /* 0x40000040ffc77424 */ /* 0x000fe200078e00ff */
[----:B------:R-:W-:-:S04]  /*d980*/  SEL R3, R3, 0xf80, P2 ;  /* 0x00000f8003037807 */ /* 0x000fc80001000000 */
[----:B------:R-:W-:Y:S01]  /*d990*/  LOP3.LUT R3, R3, 0x1e00, RZ, 0xc0, !PT ;  /* 0x00001e0003037812 */ /* 0x000fe200078ec0ff */
[----:B------:R-:W-:Y:S02]  /*d9a0*/  WARPGROUP.DEPBAR.LE gsb0, 0x0 ;  /* 0x00008000000079c5 */ /* 0x000fe40000010000 */
[----:B------:R-:W-:-:S06]  /*d9b0*/  WARPGROUP.ARRIVE ;  /* 0x00000000000079c5 */ /* 0x000fcc0000000000 */
[----:B------:R-:W-:Y:S01]  /*d9c0*/  HGMMA.64x64x16.F32.BF16 R152, gdesc[UR4], R152, gsb0 ;  /* 0x00e00000049879f0 */ /* 0x000fe20008001898 */
[----:B------:R-:W-:Y:S01]  /*d9d0*/  R2UR UR4, R198 ;  /* 0x00000000c60472ca */ /* 0x000fe200000e0000 */
[--C-:B------:R-:W-:Y:S01]  /*d9e0*/  IMAD.IADD R198, R197, 0x1, R200.reuse ;  /* 0x00000001c5c67824 */ /* 0x100fe200078e02c8 */
[----:B------:R-:W-:Y:S01]  /*d9f0*/  R2UR UR5, R199 ;  /* 0x00000000c70572ca */ /* 0x000fe200000e0000 */
[----:B------:R-:W-:Y:S02]  /*da00*/  IMAD.MOV.U32 R199, RZ, RZ, 0x40000040 ;  /* 0x40000040ffc77424 */ /* 0x000fe400078e00ff */
[----:B------:R-:W-:Y:S01]  /*da10*/  IMAD.IADD R200, R10, 0x1, R200 ;  /* 0x000000010ac87824 */ /* 0x000fe200078e02c8 */
[----:B------:R-:W-:Y:S01]  /*da20*/  R2UR UR6, R198 ;  /* 0x00000000c60672ca */ /* 0x000fe200000e0000 */
[----:B------:R-:W-:Y:S01]  /*da30*/  IMAD.IADD R198, R201, 0x1, R10 ;  /* 0x00000001c9c67824 */ /* 0x000fe200078e020a */
[----:B------:R-:W-:Y:S01]  /*da40*/  R2UR UR7, R199 ;  /* 0x00000000c70772ca */ /* 0x000fe200000e0000 */
[----:B------:R-:W-:-:S02]  /*da50*/  IMAD.MOV.U32 R199, RZ, RZ, 0x40000040 ;  /* 0x40000040ffc77424 */ /* 0x000fc400078e00ff */
        /* <DEDUP_REMOVED lines=28> */
.L_x_1340:
        /* <DEDUP_REMOVED lines=17> */
[----:B0-----:R-:W-:-:S05]  /*dd30*/  FMNMX.FTZ R10, R3, R10, !PT ;  /* 0x0000000a030a7209 */ /* 0x001fca0007810000 */
[----:B------:R-:W0:Y:S02]  /*dd40*/  SHFL.BFLY PT, R3, R10, 0x1, 0x1f ;  /* 0x0c201f000a037f89 */ /* 0x000e2400000e0000 */
[----:B0-----:R-:W-:Y:S01]  /*dd50*/  FMNMX.FTZ R10, R10, R3, !PT ;  /* 0x000000030a0a7209 */ /* 0x001fe20007810000 */
[----:B------:R-:W-:-:S04]  /*dd60*/  IMAD.U32 R3, RZ, RZ, UR36 ;  /* 0x00000024ff037e24 */ /* 0x000fc8000f8e00ff */
[C---:B------:R-:W-:Y:S01]  /*dd70*/  FMUL.FTZ R196, R10.reuse, R3 ;  /* 0x000000030ac47220 */ /* 0x040fe20000410000 */
[----:B------:R-:W-:-:S03]  /*dd80*/  FADD.FTZ R197, -R10, R21 ;  /* 0x000000150ac57221 */ /* 0x000fc60000010100 */
[-CC-:B------:R-:W-:Y:S01]  /*dd90*/  FFMA.FTZ R21, R157, R3.reuse, -R196.reuse ;  /* 0x000000039d157223 */ /* 0x180fe200000108c4 */
[-CC-:B------:R-:W-:Y:S01]  /*dda0*/  FFMA.FTZ R152, R152, R3.reuse, -R196.reuse ;  /* 0x0000000398987223 */ /* 0x180fe200000108c4 */
[-C--:B------:R-:W-:Y:S01]  /*ddb0*/  FMUL.FTZ R157, R197, R3.reuse ;  /* 0x00000003c59d7220 */ /* 0x080fe20000410000 */
        /* <DEDUP_REMOVED lines=12> */
[----:B------:R-:W0:Y:S01]  /*de80*/  MUFU.EX2 R157, R157 ;  /* 0x0000009d009d7308 */ /* 0x000e220000000800 */
[-CC-:B------:R-:W-:Y:S01]  /*de90*/  FFMA.FTZ R177, R177, R3.reuse, -R196.reuse ;  /* 0x00000003b1b17223 */ /* 0x180fe200000108c4 */
[-CC-:B------:R-:W-:Y:S01]  /*dea0*/  FFMA.FTZ R180, R180, R3.reuse, -R196.reuse ;  /* 0x00000003b4b47223 */ /* 0x180fe200000108c4 */
[----:B------:R-:W-:-:S05]  /*deb0*/  FFMA.FTZ R181, R181, R3, -R196 ;  /* 0x00000003b5b57223 */ /* 0x000fca00000108c4 */
[----:B------:R-:W1:Y:S08]  /*dec0*/  MUFU.EX2 R153, R153 ;  /* 0x0000009900997308 */ /* 0x000e700000000800 */
[----:B------:R-:W2:Y:S01]  /*ded0*/  MUFU.EX2 R156, R156 ;  /* 0x0000009c009c7308 */ /* 0x000ea20000000800 */
[----:B0-----:R-:W-:Y:S01]  /*dee0*/  FFMA.FTZ R11, R157, R11, R152 ;  /* 0x0000000b9d0b7223 */ /* 0x001fe20000010098 */
[-C--:B------:R-:W-:Y:S01]  /*def0*/  FMUL.FTZ R24, R24, R157.reuse ;  /* 0x0000009d18187220 */ /* 0x080fe20000410000 */
[-C--:B------:R-:W-:Y:S01]  /*df00*/  FMUL.FTZ R25, R25, R157.reuse ;  /* 0x0000009d19197220 */ /* 0x080fe20000410000 */
[-C--:B------:R-:W-:Y:S01]  /*df10*/  FMUL.FTZ R28, R28, R157.reuse ;  /* 0x0000009d1c1c7220 */ /* 0x080fe20000410000 */
[-C--:B------:R-:W-:Y:S01]  /*df20*/  FMUL.FTZ R29, R29, R157.reuse ;  /* 0x0000009d1d1d7220 */ /* 0x080fe20000410000 */
[-C--:B------:R-:W-:Y:S01]  /*df30*/  FMUL.FTZ R32, R32, R157.reuse ;  /* 0x0000009d20207220 */ /* 0x080fe20000410000 */
[----:B------:R-:W-:Y:S01]  /*df40*/  FMUL.FTZ R33, R33, R157 ;  /* 0x0000009d21217220 */ /* 0x000fe20000410000 */
[----:B------:R-:W0:Y:S01]  /*df50*/  MUFU.EX2 R196, R21 ;  /* 0x0000001500c47308 */ /* 0x000e220000000800 */
[C---:B-1----:R-:W-:Y:S01]  /*df60*/  FADD.FTZ R11, R153.reuse, R11 ;  /* 0x0000000b990b7221 */ /* 0x042fe20000010000 */
[----:B------:R-:W-:Y:S01]  /*df70*/  F2FP.BF16.F32.PACK_AB R152, R153, R152 ;  /* 0x000000989998723e */ /* 0x000fe200000010ff */
[----:B------:R-:W-:-:S02]  /*df80*/  IMAD.MOV R153, RZ, RZ, -R224 ;  /* 0x000000ffff997224 */ /* 0x000fc400078e0ae0 */
[-C--:B------:R-:W-:Y:S01]  /*df90*/  FMUL.FTZ R36, R36, R157.reuse ;  /* 0x0000009d24247220 */ /* 0x080fe20000410000 */
[-C--:B------:R-:W-:Y:S01]  /*dfa0*/  FMUL.FTZ R37, R37, R157.reuse ;  /* 0x0000009d25257220 */ /* 0x080fe20000410000 */
[-C--:B------:R-:W-:Y:S01]  /*dfb0*/  FMUL.FTZ R40, R40, R157.reuse ;  /* 0x0000009d28287220 */ /* 0x080fe20000410000 */
[----:B------:R-:W-:Y:S01]  /*dfc0*/  FMUL.FTZ R41, R41, R157 ;  /* 0x0000009d29297220 */ /* 0x000fe20000410000 */
[----:B------:R-:W-:Y:S01]  /*dfd0*/  ISETP.NE.AND P2, PT, R223, R153, PT ;  /* 0x00000099df00720c */ /* 0x000fe20003f45270 */
[----:B------:R-:W-:Y:S01]  /*dfe0*/  VIADD R153, R14, 0x38840 ;  /* 0x000388400e997836 */ /* 0x000fe20000000000 */
[----:B------:R-:W1:Y:S01]  /*dff0*/  MUFU.EX2 R160, R160 ;  /* 0x000000a000a07308 */ /* 0x000e620000000800 */
[----:B--2---:R-:W-:Y:S01]  /*e000*/  FADD.FTZ R11, R156, R11 ;  /* 0x0000000b9c0b7221 */ /* 0x004fe20000010000 */
[-C--:B------:R-:W-:Y:S01]  /*e010*/  FMUL.FTZ R44, R44, R157.reuse ;  /* 0x0000009d2c2c7220 */ /* 0x080fe20000410000 */
[-C--:B------:R-:W-:Y:S01]  /*e020*/  FMUL.FTZ R45, R45, R157.reuse ;  /* 0x0000009d2d2d7220 */ /* 0x080fe20000410000 */
[----:B------:R-:W-:Y:S01]  /*e030*/  PRMT R153, R189, 0x654, R153 ;  /* 0x00000654bd997816 */ /* 0x000fe20000000099 */
[-C--:B------:R-:W-:Y:S01]  /*e040*/  FMUL.FTZ R48, R48, R157.reuse ;  /* 0x0000009d30307220 */ /* 0x080fe20000410000 */
[-C--:B------:R-:W-:Y:S01]  /*e050*/  FMUL.FTZ R49, R49, R157.reuse ;  /* 0x0000009d31317220 */ /* 0x080fe20000410000 */
[----:B0-----:R-:W-:Y:S01]  /*e060*/  FADD.FTZ R11, R196, R11 ;  /* 0x0000000bc40b7221 */ /* 0x001fe20000010000 */
[----:B------:R0:W-:Y:S01]  /*e070*/  SYNCS.ARRIVE.TRANS64.RED.A1T0 RZ, [R153+URZ], RZ ;  /* 0x000000ff99ff79a7 */ /* 0x0001e2000810043f */
[----:B------:R-:W2:Y:S01]  /*e080*/  MUFU.EX2 R161, R161 ;  /* 0x000000a100a17308 */ /* 0x000ea20000000800 */
[----:B------:R-:W-:Y:S01]  /*e090*/  FMUL.FTZ R52, R52, R157 ;  /* 0x0000009d34347220 */ /* 0x000fe20000410000 */
[----:B------:R-:W-:-:S02]  /*e0a0*/  @!P2 IMAD R20, R20, 0x40, R194 ;  /* 0x000000401414a824 */ /* 0x000fc400078e02c2 */
[-C--:B------:R-:W-:Y:S01]  /*e0b0*/  FMUL.FTZ R53, R53, R157.reuse ;  /* 0x0000009d35357220 */ /* 0x080fe20000410000 */
[-C--:B------:R-:W-:Y:S01]  /*e0c0*/  FMUL.FTZ R56, R56, R157.reuse ;  /* 0x0000009d38387220 */ /* 0x080fe20000410000 */
[----:B------:R-:W-:Y:S01]  /*e0d0*/  FMUL.FTZ R57, R57, R157 ;  /* 0x0000009d39397220 */ /* 0x000fe20000410000 */
[----:B------:R-:W-:Y:S01]  /*e0e0*/  @!P2 IMAD R20, R20, 0x4, R2 ;  /* 0x000000041414a824 */ /* 0x000fe200078e0202 */
[----:B0-----:R-:W-:Y:S01]  /*e0f0*/  FMNMX.FTZ R153, R154, R15, !PT ;  /* 0x0000000f9a997209 */ /* 0x001fe20007810000 */
[----:B------:R-:W0:Y:S01]  /*e100*/  MUFU.EX2 R164, R164 ;  /* 0x000000a400a47308 */ /* 0x000e220000000800 */
[----:B-1----:R-:W-:Y:S01]  /*e110*/  FADD.FTZ R11, R160, R11 ;  /* 0x0000000ba00b7221 */ /* 0x002fe20000010000 */
[----:B------:R-:W-:Y:S01]  /*e120*/  FMUL.FTZ R60, R60, R157 ;  /* 0x0000009d3c3c7220 */ /* 0x000fe20000410000 */
[----:B------:R-:W-:Y:S01]  /*e130*/  FMNMX.FTZ R153, R155, R153, !PT ;  /* 0x000000999b997209 */ /* 0x000fe20007810000 */
[----:B------:R-:W-:Y:S01]  /*e140*/  @!P2 STS [R20+0x38400], R157 ;  /* 0x0384009d1400a388 */ /* 0x000fe20000000800 */
[-C--:B------:R-:W-:Y:S01]  /*e150*/  FMUL.FTZ R61, R61, R157.reuse ;  /* 0x0000009d3d3d7220 */ /* 0x080fe20000410000 */
[----:B------:R-:W-:Y:S01]  /*e160*/  FMUL.FTZ R64, R64, R157 ;  /* 0x0000009d40407220 */ /* 0x000fe20000410000 */
[----:B------:R-:W-:Y:S01]  /*e170*/  FMNMX.FTZ R153, R158, R153, !PT ;  /* 0x000000999e997209 */ /* 0x000fe20007810000 */
[----:B------:R-:W1:Y:S01]  /*e180*/  MUFU.EX2 R197, R197 ;  /* 0x000000c500c57308 */ /* 0x000e620000000800 */
[----:B--2---:R-:W-:Y:S01]  /*e190*/  FADD.FTZ R11, R161, R11 ;  /* 0x0000000ba10b7221 */ /* 0x004fe20000010000 */
[----:B------:R-:W-:Y:S01]  /*e1a0*/  FMUL.FTZ R65, R65, R157 ;  /* 0x0000009d41417220 */ /* 0x000fe20000410000 */
[----:B------:R-:W-:Y:S01]  /*e1b0*/  FMNMX.FTZ R153, R159, R153, !PT ;  /* 0x000000999f997209 */ /* 0x000fe20007810000 */
[-C--:B------:R-:W-:Y:S01]  /*e1c0*/  FMUL.FTZ R68, R68, R157.reuse ;  /* 0x0000009d44447220 */ /* 0x080fe20000410000 */
[-C--:B------:R-:W-:Y:S01]  /*e1d0*/  FMUL.FTZ R69, R69, R157.reuse ;  /* 0x0000009d45457220 */ /* 0x080fe20000410000 */
[----:B------:R-:W-:Y:S01]  /*e1e0*/  FMUL.FTZ R72, R72, R157 ;  /* 0x0000009d48487220 */ /* 0x000fe20000410000 */
[----:B------:R-:W-:Y:S01]  /*e1f0*/  FMNMX.FTZ R153, R162, R153, !PT ;  /* 0x00000099a2997209 */ /* 0x000fe20007810000 */
[----:B------:R-:W2:Y:S01]  /*e200*/  MUFU.EX2 R165, R165 ;  /* 0x000000a500a57308 */ /* 0x000ea20000000800 */
[----:B0-----:R-:W-:Y:S01]  /*e210*/  FADD.FTZ R11, R164, R11 ;  /* 0x0000000ba40b7221 */ /* 0x001fe20000010000 */
[----:B------:R-:W-:Y:S01]  /*e220*/  FMUL.FTZ R73, R73, R157 ;  /* 0x0000009d49497220 */ /* 0x000fe20000410000 */
[----:B------:R-:W-:Y:S01]  /*e230*/  FMNMX.FTZ R153, R163, R153, !PT ;  /* 0x00000099a3997209 */ /* 0x000fe20007810000 */
[-C--:B------:R-:W-:Y:S01]  /*e240*/  FMUL.FTZ R76, R76, R157.reuse ;  /* 0x0000009d4c4c7220 */ /* 0x080fe20000410000 */
[-C--:B------:R-:W-:Y:S01]  /*e250*/  FMUL.FTZ R77, R77, R157.reuse ;  /* 0x0000009d4d4d7220 */ /* 0x080fe20000410000 */
[----:B------:R-:W-:Y:S01]  /*e260*/  FMUL.FTZ R80, R80, R157 ;  /* 0x0000009d50507220 */ /* 0x000fe20000410000 */
[----:B------:R-:W-:Y:S01]  /*e270*/  FMNMX.FTZ R153, R166, R153, !PT ;  /* 0x00000099a6997209 */ /* 0x000fe20007810000 */
[----:B------:R-:W0:Y:S01]  /*e280*/  MUFU.EX2 R169, R169 ;  /* 0x000000a900a97308 */ /* 0x000e220000000800 */
[----:B-1----:R-:W-:Y:S01]  /*e290*/  FADD.FTZ R11, R197, R11 ;  /* 0x0000000bc50b7221 */ /* 0x002fe20000010000 */
[----:B------:R-:W-:Y:S01]  /*e2a0*/  FMUL.FTZ R81, R81, R157 ;  /* 0x0000009d51517220 */ /* 0x000fe20000410000 */
[----:B------:R-:W-:Y:S01]  /*e2b0*/  FMNMX.FTZ R153, R167, R153, !PT ;  /* 0x00000099a7997209 */ /* 0x000fe20007810000 */
[-C--:B------:R-:W-:Y:S01]  /*e2c0*/  FMUL.FTZ R84, R84, R157.reuse ;  /* 0x0000009d54547220 */ /* 0x080fe20000410000 */
        /* <DEDUP_REMOVED lines=33> */
[-C--:B------:R-:W-:Y:S01]  /*e4e0*/  FMUL.FTZ R120, R120, R157.reuse ;  /* 0x0000009d78787220 */ /* 0x080fe20000410000 */
[-C--:B------:R-:W-:Y:S01]  /*e4f0*/  FMUL.FTZ R121, R121, R157.reuse ;  /* 0x0000009d79797220 */ /* 0x080fe20000410000 */
[----:B------:R-:W2:Y:S01]  /*e500*/  SHFL.BFLY PT, R153, R168, 0x2, 0x1f ;  /* 0x0c401f00a8997f89 */ /* 0x000ea200000e0000 */
[----:B------:R-:W-:Y:S01]  /*e510*/  MUFU.EX2 R199, R181 ;  /* 0x000000b500c77308 */ /* 0x000fe20000000800 */
[----:B0-----:R-:W-:Y:S01]  /*e520*/  FADD.FTZ R11, R176, R11 ;  /* 0x0000000bb00b7221 */ /* 0x001fe20000010000 */
[-C--:B------:R-:W-:Y:S01]  /*e530*/  FMUL.FTZ R124, R124, R157.reuse ;  /* 0x0000009d7c7c7220 */ /* 0x080fe20000410000 */
[-C--:B------:R-:W-:Y:S01]  /*e540*/  FMUL.FTZ R125, R125, R157.reuse ;  /* 0x0000009d7d7d7220 */ /* 0x080fe20000410000 */
[-C--:B------:R-:W-:Y:S01]  /*e550*/  FMUL.FTZ R128, R128, R157.reuse ;  /* 0x0000009d80807220 */ /* 0x080fe20000410000 */
[-C--:B------:R-:W-:Y:S01]  /*e560*/  FMUL.FTZ R129, R129, R157.reuse ;  /* 0x0000009d81817220 */ /* 0x080fe20000410000 */
[-C--:B------:R-:W-:Y:S01]  /*e570*/  FMUL.FTZ R132, R132, R157.reuse ;  /* 0x0000009d84847220 */ /* 0x080fe20000410000 */
[-C--:B------:R-:W-:Y:S01]  /*e580*/  FMUL.FTZ R133, R133, R157.reuse ;  /* 0x0000009d85857220 */ /* 0x080fe20000410000 */
[----:B-1----:R-:W-:Y:S01]  /*e590*/  FADD.FTZ R11, R177, R11 ;  /* 0x0000000bb10b7221 */ /* 0x002fe20000010000 */
        /* <DEDUP_REMOVED lines=8> */
[----:B--2---:R-:W-:-:S05]  /*e620*/  FMNMX.FTZ R168, R168, R153, !PT ;  /* 0x00000099a8a87209 */ /* 0x004fca0007810000 */
[----:B------:R-:W0:Y:S02]  /*e630*/  SHFL.BFLY PT, R153, R168, 0x1, 0x1f ;  /* 0x0c201f00a8997f89 */ /* 0x000e2400000e0000 */
[----:B0-----:R-:W-:-:S05]  /*e640*/  FMNMX.FTZ R168, R168, R153, !PT ;  /* 0x00000099a8a87209 */ /* 0x001fca0007810000 */
[----:B------:R-:W-:-:S04]  /*e650*/  FADD.FTZ R15, -R168, R15 ;  /* 0x0000000fa80f7221 */ /* 0x000fc80000010100 */
[----:B------:R-:W-:-:S06]  /*e660*/  FMUL.FTZ R15, R15, R3 ;  /* 0x000000030f0f7220 */ /* 0x000fcc0000410000 */
[----:B------:R-:W0:Y:S02]  /*e670*/  MUFU.EX2 R15, R15 ;  /* 0x0000000f000f7308 */ /* 0x000e240000000800 */
[----:B0-----:R0:W-:Y:S01]  /*e680*/  @!P2 STS [R20+0x38420], R15 ;  /* 0x0384200f1400a388 */ /* 0x0011e20000000800 */
        /* <DEDUP_REMOVED lines=9> */
[----:B0-----:R-:W-:Y:S01]  /*e720*/  FMUL.FTZ R20, R168, R3 ;  /* 0x00000003a8147220 */ /* 0x001fe20000410000 */
        /* <DEDUP_REMOVED lines=17> */
[----:B------:R-:W1:Y:S01]  /*e840*/  MUFU.EX2 R153, R153 ;  /* 0x0000009900997308 */ /* 0x000e620000000800 */
[-CC-:B------:R-:W-:Y:S01]  /*e850*/  FFMA.FTZ R155, R174, R3.reuse, -R20.reuse ;  /* 0x00000003ae9b7223 */ /* 0x180fe20000010814 */
[-CC-:B------:R-:W-:Y:S01]  /*e860*/  FFMA.FTZ R159, R175, R3.reuse, -R20.reuse ;  /* 0x00000003af9f7223 */ /* 0x180fe20000010814 */
[----:B------:R-:W-:Y:S01]  /*e870*/  FFMA.FTZ R163, R179, R3, -R20 ;  /* 0x00000003b3a37223 */ /* 0x000fe20000010814 */
[----:B------:R-:W-:-:S02]  /*e880*/  IMAD R20, R18, 0x1000, R219 ;  /* 0x0000100012147824 */ /* 0x000fc400078e02db */
[-C--:B------:R-:W-:Y:S01]  /*e890*/  FMUL.FTZ R50, R50, R15.reuse ;  /* 0x0000000f32327220 */ /* 0x080fe20000410000 */
[-C--:B------:R-:W-:Y:S01]  /*e8a0*/  FMUL.FTZ R51, R51, R15.reuse ;  /* 0x0000000f33337220 */ /* 0x080fe20000410000 */
[-C--:B------:R-:W-:Y:S01]  /*e8b0*/  FMUL.FTZ R54, R54, R15.reuse ;  /* 0x0000000f36367220 */ /* 0x080fe20000410000 */
[----:B------:R-:W2:Y:S01]  /*e8c0*/  MUFU.EX2 R166, R180 ;  /* 0x000000b400a67308 */ /* 0x000ea20000000800 */
[----:B0-----:R-:W-:Y:S01]  /*e8d0*/  FFMA.FTZ R12, R15, R12, R21 ;  /* 0x0000000c0f0c7223 */ /* 0x001fe20000010015 */
[----:B------:R-:W-:Y:S01]  /*e8e0*/  R2UR UR6, R20 ;  /* 0x00000000140672ca */ /* 0x000fe200000e0000 */
[-C--:B------:R-:W-:Y:S01]  /*e8f0*/  FMUL.FTZ R55, R55, R15.reuse ;  /* 0x0000000f37377220 */ /* 0x080fe20000410000 */
[-C--:B------:R-:W-:Y:S01]  /*e900*/  FMUL.FTZ R58, R58, R15.reuse ;  /* 0x0000000f3a3a7220 */ /* 0x080fe20000410000 */
[-C--:B------:R-:W-:Y:S01]  /*e910*/  FMUL.FTZ R59, R59, R15.reuse ;  /* 0x0000000f3b3b7220 */ /* 0x080fe20000410000 */
[-C--:B------:R-:W-:Y:S01]  /*e920*/  FMUL.FTZ R62, R62, R15.reuse ;  /* 0x0000000f3e3e7220 */ /* 0x080fe20000410000 */
[----:B------:R-:W-:Y:S01]  /*e930*/  FMUL.FTZ R63, R63, R15 ;  /* 0x0000000f3f3f7220 */ /* 0x000fe20000410000 */
[----:B------:R0:W-:Y:S01]  /*e940*/  MUFU.EX2 R180, R154 ;  /* 0x0000009a00b47308 */ /* 0x0001e20000000800 */
[C---:B-1----:R-:W-:Y:S01]  /*e950*/  FADD.FTZ R12, R153.reuse, R12 ;  /* 0x0000000c990c7221 */ /* 0x042fe20000010000 */
[----:B------:R-:W-:Y:S01]  /*e960*/  F2FP.BF16.F32.PACK_AB R153, R153, R21 ;  /* 0x000000159999723e */ /* 0x000fe200000010ff */
[----:B------:R-:W-:-:S02]  /*e970*/  IMAD.MOV.U32 R21, RZ, RZ, 0x40000040 ;  /* 0x40000040ff157424 */ /* 0x000fc400078e00ff */
[-C--:B------:R-:W-:Y:S01]  /*e980*/  FMUL.FTZ R66, R66, R15.reuse ;  /* 0x0000000f42427220 */ /* 0x080fe20000410000 */
[-C--:B------:R-:W-:Y:S01]  /*e990*/  FMUL.FTZ R67, R67, R15.reuse ;  /* 0x0000000f43437220 */ /* 0x080fe20000410000 */
[-C--:B------:R-:W-:Y:S01]  /*e9a0*/  FMUL.FTZ R70, R70, R15.reuse ;  /* 0x0000000f46467220 */ /* 0x080fe20000410000 */
[-C--:B------:R-:W-:Y:S01]  /*e9b0*/  FMUL.FTZ R71, R71, R15.reuse ;  /* 0x0000000f47477220 */ /* 0x080fe20000410000 */
[----:B------:R-:W-:Y:S01]  /*e9c0*/  MUFU.EX2 R170, R200 ;  /* 0x000000c800aa7308 */ /* 0x000fe20000000800 */
[----:B0-----:R-:W-:Y:S01]  /*e9d0*/  F2FP.BF16.F32.PACK_AB R154, R196, R156 ;  /* 0x0000009cc49a723e */ /* 0x001fe200000010ff */
[----:B--2---:R-:W-:Y:S01]  /*e9e0*/  FADD.FTZ R11, R166, R11 ;  /* 0x0000000ba60b7221 */ /* 0x004fe20000010000 */
[----:B------:R-:W-:Y:S01]  /*e9f0*/  F2FP.BF16.F32.PACK_AB R156, R161, R160 ;  /* 0x000000a0a19c723e */ /* 0x000fe200000010ff */
[----:B------:R-:W-:Y:S01]  /*ea00*/  FMUL.FTZ R74, R74, R15 ;  /* 0x0000000f4a4a7220 */ /* 0x000fe20000410000 */
[----:B------:R-:W-:Y:S01]  /*ea10*/  F2FP.BF16.F32.PACK_AB R160, R169, R165 ;  /* 0x000000a5a9a0723e */ /* 0x000fe200000010ff */
[-C--:B------:R-:W-:Y:S01]  /*ea20*/  FMUL.FTZ R75, R75, R15.reuse ;  /* 0x0000000f4b4b7220 */ /* 0x080fe20000410000 */
[----:B------:R-:W-:Y:S01]  /*ea30*/  R2UR UR7, R21 ;  /* 0x00000000150772ca */ /* 0x000fe200000e0000 */
[----:B------:R-:W-:Y:S01]  /*ea40*/  MUFU.EX2 R171, R201 ;  /* 0x000000c900ab7308 */ /* 0x000fe20000000800 */
[----:B------:R-:W-:Y:S01]  /*ea50*/  F2FP.BF16.F32.PACK_AB R166, R199, R166 ;  /* 0x000000a6c7a6723e */ /* 0x000fe200000010ff */
[-C--:B------:R-:W-:Y:S01]  /*ea60*/  FMUL.FTZ R78, R78, R15.reuse ;  /* 0x0000000f4e4e7220 */ /* 0x080fe20000410000 */
[-C--:B------:R-:W-:Y:S01]  /*ea70*/  FMUL.FTZ R79, R79, R15.reuse ;  /* 0x0000000f4f4f7220 */ /* 0x080fe20000410000 */
[-C--:B------:R-:W-:Y:S01]  /*ea80*/  FMUL.FTZ R82, R82, R15.reuse ;  /* 0x0000000f52527220 */ /* 0x080fe20000410000 */
[-C--:B------:R-:W-:Y:S01]  /*ea90*/  FMUL.FTZ R83, R83, R15.reuse ;  /* 0x0000000f53537220 */ /* 0x080fe20000410000 */
[-C--:B------:R-:W-:Y:S01]  /*eaa0*/  FMUL.FTZ R86, R86, R15.reuse ;  /* 0x0000000f56567220 */ /* 0x080fe20000410000 */
[-C--:B------:R-:W-:Y:S01]  /*eab0*/  FMUL.FTZ R87, R87, R15.reuse ;  /* 0x0000000f57577220 */ /* 0x080fe20000410000 */
[----:B------:R0:W1:Y:S01]  /*eac0*/  MUFU.EX2 R181, R158 ;  /* 0x0000009e00b57308 */ /* 0x0000620000000800 */
        /* <DEDUP_REMOVED lines=10> */
[----:B------:R-:W-:Y:S01]  /*eb70*/  F2FP.BF16.F32.PACK_AB R164, R177, R176 ;  /* 0x000000b0b1a4723e */ /* 0x000fe200000010ff */
        /* <DEDUP_REMOVED lines=20> */
[----:B------:R-:W2:Y:S01]  /*ecc0*/  MUFU.EX2 R179, R167 ;  /* 0x000000a700b37308 */ /* 0x000ea20000000800 */
[----:B0-----:R-:W-:Y:S01]  /*ecd0*/  F2FP.BF16.F32.PACK_AB R157, R175, R174 ;  /* 0x000000aeaf9d723e */ /* 0x001fe200000010ff */
[-C--:B------:R-:W-:Y:S01]  /*ece0*/  FMUL.FTZ R139, R139, R15.reuse ;  /* 0x0000000f8b8b7220 */ /* 0x080fe20000410000 */
[-C--:B------:R-:W-:Y:S01]  /*ecf0*/  FMUL.FTZ R142, R142, R15.reuse ;  /* 0x0000000f8e8e7220 */ /* 0x080fe20000410000 */
[-C--:B------:R-:W-:Y:S01]  /*ed00*/  FMUL.FTZ R143, R143, R15.reuse ;  /* 0x0000000f8f8f7220 */ /* 0x080fe20000410000 */
[-C--:B------:R-:W-:Y:S01]  /*ed10*/  FMUL.FTZ R146, R146, R15.reuse ;  /* 0x0000000f92927220 */ /* 0x080fe20000410000 */
[-C--:B------:R-:W-:Y:S01]  /*ed20*/  FMUL.FTZ R147, R147, R15.reuse ;  /* 0x0000000f93937220 */ /* 0x080fe20000410000 */
[-C--:B------:R-:W-:Y:S01]  /*ed30*/  FMUL.FTZ R150, R150, R15.reuse ;  /* 0x0000000f96967220 */ /* 0x080fe20000410000 */
[----:B------:R0:W-:Y:S01]  /*ed40*/  MUFU.EX2 R169, R162 ;  /* 0x000000a200a97308 */ /* 0x0001e20000000800 */
[----:B------:R-:W-:Y:S01]  /*ed50*/  FMUL.FTZ R151, R151, R15 ;  /* 0x0000000f97977220 */ /* 0x000fe20000410000 */
[----:B------:R-:W-:-:S02]  /*ed60*/  IMAD.MOV.U32 R21, RZ, RZ, 0x40000040 ;  /* 0x40000040ff157424 */ /* 0x000fc400078e00ff */
[----:B------:R-:W-:Y:S01]  /*ed70*/  FADD.FTZ R12, R170, R12 ;  /* 0x0000000caa0c7221 */ /* 0x000fe20000010000 */
[----:B------:R-:W-:-:S03]  /*ed80*/  FADD.FTZ R11, R199, R11 ;  /* 0x0000000bc70b7221 */ /* 0x000fc60000010000 */
[----:B------:R-:W-:Y:S01]  /*ed90*/  FADD.FTZ R12, R171, R12 ;  /* 0x0000000cab0c7221 */ /* 0x000fe20000010000 */
[----:B------:R3:W-:Y:S01]  /*eda0*/  MUFU.EX2 R196, R155 ;  /* 0x0000009b00c47308 */ /* 0x0007e20000000800 */
[----:B0-----:R-:W-:Y:S02]  /*edb0*/  F2FP.BF16.F32.PACK_AB R162, R173, R172 ;  /* 0x000000acada2723e */ /* 0x001fe400000010ff */
[----:B------:R-:W-:-:S04]  /*edc0*/  FADD.FTZ R12, R174, R12 ;  /* 0x0000000cae0c7221 */ /* 0x000fc80000010000 */
[----:B------:R-:W-:Y:S01]  /*edd0*/  FADD.FTZ R12, R175, R12 ;  /* 0x0000000caf0c7221 */ /* 0x000fe20000010000 */
[----:B------:R0:W4:Y:S01]  /*ede0*/  MUFU.EX2 R197, R159 ;  /* 0x0000009f00c57308 */ /* 0x0001220000000800 */
[----:B---3--:R-:W-:Y:S01]  /*edf0*/  F2FP.BF16.F32.PACK_AB R155, R171, R170 ;  /* 0x000000aaab9b723e */ /* 0x008fe200000010ff */
[----:B------:R-:W-:Y:S01]  /*ee00*/  BAR.SYNC.DEFER_BLOCKING 0xf, 0x100 ;  /* 0x03c4000000007b1d */ /* 0x000fe20000010000 */
[----:B-1----:R-:W-:-:S04]  /*ee10*/  FADD.FTZ R12, R178, R12 ;  /* 0x0000000cb20c7221 */ /* 0x002fc80000010000 */
[C---:B--2---:R-:W-:Y:S01]  /*ee20*/  FADD.FTZ R12, R179.reuse, R12 ;  /* 0x0000000cb30c7221 */ /* 0x044fe20000010000 */
[----:B------:R4:W1:Y:S01]  /*ee30*/  MUFU.EX2 R172, R163 ;  /* 0x000000a300ac7308 */ /* 0x0008620000000800 */
[----:B0-----:R-:W-:Y:S02]  /*ee40*/  F2FP.BF16.F32.PACK_AB R159, R179, R178 ;  /* 0x000000b2b39f723e */ /* 0x001fe400000010ff */
[----:B------:R-:W-:-:S04]  /*ee50*/  FADD.FTZ R12, R180, R12 ;  /* 0x0000000cb40c7221 */ /* 0x000fc80000010000 */
[----:B------:R-:W-:Y:S01]  /*ee60*/  FADD.FTZ R12, R181, R12 ;  /* 0x0000000cb50c7221 */ /* 0x000fe20000010000 */
[----:B------:R-:W0:Y:S01]  /*ee70*/  MUFU.EX2 R182, R182 ;  /* 0x000000b600b67308 */ /* 0x000e220000000800 */
[----:B----4-:R-:W-:Y:S02]  /*ee80*/  F2FP.BF16.F32.PACK_AB R163, R197, R196 ;  /* 0x000000c4c5a3723e */ /* 0x010fe400000010ff */
[----:B------:R-:W-:-:S04]  /*ee90*/  FADD.FTZ R12, R196, R12 ;  /* 0x0000000cc40c7221 */ /* 0x000fc80000010000 */
[----:B------:R-:W-:Y:S01]  /*eea0*/  FADD.FTZ R12, R197, R12 ;  /* 0x0000000cc50c7221 */ /* 0x000fe20000010000 */
[----:B------:R-:W2:Y:S01]  /*eeb0*/  MUFU.EX2 R183, R183 ;  /* 0x000000b700b77308 */ /* 0x000ea20000000800 */
[----:B-1----:R-:W-:Y:S01]  /*eec0*/  F2FP.BF16.F32.PACK_AB R165, R172, R169 ;  /* 0x000000a9aca5723e */ /* 0x002fe200000010ff */
[----:B------:R1:W-:Y:S01]  /*eed0*/  STSM.16.M88.4 [R225+0x36400], R152 ;  /* 0x03640098e1007844 */ /* 0x0003e20000000200 */
[----:B------:R-:W-:-:S03]  /*eee0*/  FADD.FTZ R12, R169, R12 ;  /* 0x0000000ca90c7221 */ /* 0x000fc60000010000 */
[----:B------:R3:W-:Y:S01]  /*eef0*/  STSM.16.M88.4 [R226], R156 ;  /* 0x0000009ce2007844 */ /* 0x0007e20000000200 */
[----:B------:R-:W-:-:S03]  /*ef00*/  FADD.FTZ R12, R172, R12 ;  /* 0x0000000cac0c7221 */ /* 0x000fc60000010000 */
[----:B------:R3:W-:Y:S01]  /*ef10*/  STSM.16.M88.4 [R228], R160 ;  /* 0x000000a0e4007844 */ /* 0x0007e20000000200 */
[----:B0-----:R-:W-:Y:S01]  /*ef20*/  FADD.FTZ R12, R182, R12 ;  /* 0x0000000cb60c7221 */ /* 0x001fe20000010000 */
[----:B--2---:R-:W-:-:S03]  /*ef30*/  F2FP.BF16.F32.PACK_AB R167, R183, R182 ;  /* 0x000000b6b7a7723e */ /* 0x004fc600000010ff */
[----:B------:R-:W-:Y:S02]  /*ef40*/  FADD.FTZ R12, R183, R12 ;  /* 0x0000000cb70c7221 */ /* 0x000fe40000010000 */
[----:B------:R3:W-:Y:S01]  /*ef50*/  STSM.16.M88.4 [R227], R164 ;  /* 0x000000a4e3007844 */ /* 0x0007e20000000200 */
[----:B------:R-:W-:-:S06]  /*ef60*/  WARPGROUP.ARRIVE ;  /* 0x00000000000079c5 */ /* 0x000fcc0000000000 */
[----:B------:R-:W-:Y:S03]  /*ef70*/  HGMMA.64x256x16.F32.BF16 R24, R152, gdesc[UR4].tnspB, R24, gsb0 ;  /* 0x43e0000498187df0 */ /* 0x000fe60008001818 */
[----:B------:R-:W-:Y:S02]  /*ef80*/  WARPGROUP.DEPBAR.LE gsb0, 0x0 ;  /* 0x00008000000079c5 */ /* 0x000fe40000010000 */
[----:B-1----:R-:W-:Y:S01]  /*ef90*/  VIADD R152, R20, 0x80 ;  /* 0x0000008014987836 */ /* 0x002fe20000000000 */
[----:B------:R-:W-:Y:S01]  /*efa0*/  WARPGROUP.ARRIVE ;  /* 0x00000000000079c5 */ /* 0x000fe20000000000 */
[----:B------:R-:W-:-:S03]  /*efb0*/  IMAD.MOV.U32 R153, RZ, RZ, 0x40000040 ;  /* 0x40000040ff997424 */ /* 0x000fc600078e00ff */
[----:B------:R-:W-:Y:S01]  /*efc0*/  R2UR UR6, R152 ;  /* 0x00000000980672ca */ /* 0x000fe200000e0000 */
[C---:B------:R-:W-:Y:S01]  /*efd0*/  VIADD R152, R20.reuse, 0x100 ;  /* 0x0000010014987836 */ /* 0x040fe20000000000 */
[----:B------:R-:W-:Y:S01]  /*efe0*/  R2UR UR7, R153 ;  /* 0x00000000990772ca */ /* 0x000fe200000e0000 */
[----:B------:R-:W-:Y:S02]  /*eff0*/  IMAD.MOV.U32 R153, RZ, RZ, 0x40000040 ;  /* 0x40000040ff997424 */ /* 0x000fe400078e00ff */
[----:B------:R-:W-:-:S13]  /*f000*/  VIADD R20, R20, 0x180 ;  /* 0x0000018014147836 */ /* 0x000fda0000000000 */
[----:B------:R-:W-:Y:S01]  /*f010*/  HGMMA.64x256x16.F32.BF16 R24, R156, gdesc[UR4].tnspB, R24, gsb0 ;  /* 0x43e000049c187df0 */ /* 0x000fe20008001818 */
[----:B------:R-:W-:Y:S02]  /*f020*/  R2UR UR6, R152 ;  /* 0x00000000980672ca */ /* 0x000fe400000e0000 */
[----:B------:R-:W-:Y:S01]  /*f030*/  R2UR UR7, R153 ;  /* 0x00000000990772ca */ /* 0x000fe200000e0000 */
[----:B------:R-:W-:Y:S02]  /*f040*/  WARPGROUP.DEPBAR.LE gsb0, 0x0 ;  /* 0x00008000000079c5 */ /* 0x000fe40000010000 */
[----:B------:R-:W-:-:S15]  /*f050*/  WARPGROUP.ARRIVE ;  /* 0x00000000000079c5 */ /* 0x000fde0000000000 */
[----:B------:R-:W-:-:S07]  /*f060*/  NOP ;  /* 0x0000000000007918 */ /* 0x000fce0000000000 */
        /* <DEDUP_REMOVED lines=16> */
[----:B---3--:R-:W-:Y:S05]  /*f170*/  @!P0 BRA `(.L_x_1341) ;  /* 0x0000000000048947 */ /* 0x008fea0003800000 */
[----:B------:R-:W-:Y:S01]  /*f180*/  BPT.TRAP 0x1 ;  /* 0x000000040000795c */ /* 0x000fe20000300000 */
.L_x_1341:
[----:B------:R-:W-:Y:S02]  /*f190*/  VIADD R14, R14, 0x38860 ;  /* 0x000388600e0e7836 */ /* 0x000fe40000000000 */
[----:B------:R-:W-:Y:S02]  /*f1a0*/  IMAD.MOV.U32 R15, RZ, RZ, R168 ;  /* 0x000000ffff0f7224 */ /* 0x000fe400078e00a8 */
[----:B------:R-:W-:Y:S01]  /*f1b0*/  IMAD.MOV.U32 R21, RZ, RZ, R10 ;  /* 0x000000ffff157224 */ /* 0x000fe200078e000a */
[----:B------:R-:W-:Y:S01]  /*f1c0*/  PRMT R14, R189, 0x654, R14 ;  /* 0x00000654bd0e7816 */ /* 0x000fe2000000000e */
[----:B------:R-:W-:-:S03]  /*f1d0*/  IMAD.MOV.U32 R20, RZ, RZ, R18 ;  /* 0x000000ffff147224 */ /* 0x000fc600078e0012 */
[----:B------:R1:W-:Y:S01]  /*f1e0*/  SYNCS.ARRIVE.TRANS64.RED.A1T0 RZ, [R14+URZ], RZ ;  /* 0x000000ff0eff79a7 */ /* 0x0003e2000810043f */
[----:B------:R-:W-:Y:S05]  /*f1f0*/  @P1 BRA `(.L_x_1342) ;  /* 0xffffffcc00381947 */ /* 0x000fea000383ffff */
.L_x_1329:
[----:B------:R-:W-:Y:S05]  /*f200*/  BSYNC B0 ;  /* 0x0000000000007941 */ /* 0x000fea0003800000 */
.L_x_1328:
[----:B------:R-:W2:Y:S01]  /*f210*/  LDL.LU R163, [R1+0x54] ;  /* 0x0000540001a37983 */ /* 0x000ea20000300800 */
[----:B------:R-:W-:Y:S02]  /*f220*/  IMAD.MOV.U32 R161, RZ, RZ, -0x800000 ;  /* 0xff800000ffa17424 */ /* 0x000fe400078e00ff */
[----:B------:R-:W-:Y:S01]  /*f230*/  IMAD.MOV.U32 R162, RZ, RZ, -0x800000 ;  /* 0xff800000ffa27424 */ /* 0x000fe200078e00ff */
[----:B------:R-:W3:Y:S04]  /*f240*/  SHFL.BFLY PT, R5, R12, 0x2, 0x1f ;  /* 0x0c401f000c057f89 */ /* 0x000ee800000e0000 */
[----:B------:R-:W4:Y:S01]  /*f250*/  SHFL.BFLY PT, R0, R11, 0x2, 0x1f ;  /* 0x0c401f000b007f89 */ /* 0x000f2200000e0000 */
[----:B---3--:R-:W-:Y:S01]  /*f260*/  FADD.FTZ R4, R5, R12 ;  /* 0x0000000c05047221 */ /* 0x008fe20000010000 */
[----:B----4-:R-:W-:-:S04]  /*f270*/  FADD.FTZ R0, R0, R11 ;  /* 0x0000000b00007221 */ /* 0x010fc80000010000 */
[----:B------:R-:W3:Y:S04]  /*f280*/  SHFL.BFLY PT, R7, R4, 0x1, 0x1f ;  /* 0x0c201f0004077f89 */ /* 0x000ee800000e0000 */
[----:B------:R-:W4:Y:S01]  /*f290*/  SHFL.BFLY PT, R5, R0, 0x1, 0x1f ;  /* 0x0c201f0000057f89 */ /* 0x000f2200000e0000 */
[----:B---3--:R-:W-:Y:S01]  /*f2a0*/  FADD.FTZ R7, R4, R7 ;  /* 0x0000000704077221 */ /* 0x008fe20000010000 */
[----:B----4-:R-:W-:Y:S01]  /*f2b0*/  FADD.FTZ R5, R0, R5 ;  /* 0x0000000500057221 */ /* 0x010fe20000010000 */
[----:B------:R-:W-:Y:S08]  /*f2c0*/  BAR.ARV 0x8, 0x100 ;  /* 0x0204000000007b1d */ /* 0x000ff00000002000 */
[----:B------:R-:W-:Y:S01]  /*f2d0*/  BAR.SYNC.DEFER_BLOCKING 0xf, 0x100 ;  /* 0x03c4000000007b1d */ /* 0x000fe20000010000 */
[----:B------:R-:W-:-:S02]  /*f2e0*/  FSETP.NE.FTZ.AND P1, PT, R7, RZ, PT ;  /* 0x000000ff0700720b */ /* 0x000fc40003f35000 */
[----:B------:R-:W-:-:S11]  /*f2f0*/  FSETP.NE.FTZ.AND P0, PT, R5, RZ, PT ;  /* 0x000000ff0500720b */ /* 0x000fd60003f15000 */
[----:B------:R-:W3:Y:S01]  /*f300*/  @P1 MUFU.LG2 R8, R7 ;  /* 0x0000000700081308 */ /* 0x000ee20000000c00 */
[C---:B------:R-:W-:Y:S01]  /*f310*/  @P1 FMUL.FTZ R0, R3.reuse, 0.69314718246459960938 ;  /* 0x3f31721803001820 */ /* 0x040fe20000410000 */
[----:B------:R-:W-:-:S06]  /*f320*/  @P0 FMUL.FTZ R9, R3, 0.69314718246459960938 ;  /* 0x3f31721803090820 */ /* 0x000fcc0000410000 */
[----:B------:R-:W4:Y:S01]  /*f330*/  @P0 MUFU.LG2 R6, R5 ;  /* 0x0000000500060308 */ /* 0x000f220000000c00 */
[----:B---3--:R-:W-:-:S04]  /*f340*/  @P1 FMUL.FTZ R3, R8, 0.69314718246459960938 ;  /* 0x3f31721808031820 */ /* 0x008fc80000410000 */
[----:B------:R-:W-:Y:S01]  /*f350*/  @P1 FFMA.FTZ R161, R0, R168, R3 ;  /* 0x000000a800a11223 */ /* 0x000fe20000010003 */
[----:B------:R-:W-:Y:S02]  /*f360*/  IMAD.MOV R0, RZ, RZ, -R224 ;  /* 0x000000ffff007224 */ /* 0x000fe400078e0ae0 */
[----:B------:R-:W-:Y:S02]  /*f370*/  IMAD.MOV.U32 R3, RZ, RZ, RZ ;  /* 0x000000ffff037224 */ /* 0x000fe400078e00ff */
[----:B----4-:R-:W-:Y:S01]  /*f380*/  @P0 FMUL.FTZ R6, R6, 0.69314718246459960938 ;  /* 0x3f31721806060820 */ /* 0x010fe20000410000 */
[----:B------:R-:W-:Y:S01]  /*f390*/  ISETP.NE.AND P2, PT, R223, R0, PT ;  /* 0x00000000df00720c */ /* 0x000fe20003f45270 */
[----:B------:R-:W-:Y:S02]  /*f3a0*/  IMAD.MOV.U32 R0, RZ, RZ, RZ ;  /* 0x000000ffff007224 */ /* 0x000fe400078e00ff */
[----:B------:R-:W-:Y:S01]  /*f3b0*/  @P0 FFMA.FTZ R162, R9, R10, R6 ;  /* 0x0000000a09a20223 */ /* 0x000fe20000010006 */
[----:B------:R-:W3:Y:S08]  /*f3c0*/  @P1 MUFU.RCP R3, R7 ;  /* 0x0000000700031308 */ /* 0x000ef00000001000 */
[----:B------:R3:W4:Y:S01]  /*f3d0*/  @P0 MUFU.RCP R0, R5 ;  /* 0x0000000500000308 */ /* 0x0007220000001000 */
[----:B------:R-:W-:Y:S01]  /*f3e0*/  PLOP3.LUT P0, PT, PT, PT, PT, 0x8, 0x0 ;  /* 0x000000000000781c */ /* 0x000fe20003f0e170 */
[----:B------:R-:W-:-:S02]  /*f3f0*/  @!P2 IMAD R9, R18, 0x40, R194 ;  /* 0x000000401209a824 */ /* 0x000fc400078e02c2 */
[----:B------:R-:W-:Y:S02]  /*f400*/  VIADD R18, R18, 0x1 ;  /* 0x0000000112127836 */ /* 0x000fe40000000000 */
[----:B------:R-:W-:-:S03]  /*f410*/  @!P2 IMAD R9, R9, 0x4, R2 ;  /* 0x000000040909a824 */ /* 0x000fc600078e0202 */
[----:B------:R-:W-:Y:S01]  /*f420*/  ISETP.NE.AND P1, PT, R18, 0x2, PT ;  /* 0x000000021200780c */ /* 0x000fe20003f25270 */
[-C--:B---3--:R-:W-:Y:S01]  /*f430*/  FMUL.FTZ R5, R26, R3.reuse ;  /* 0x000000031a057220 */ /* 0x088fe20000410000 */
[----:B------:R-:W-:Y:S01]  /*f440*/  @!P2 STS [R9+0x38420], R3 ;  /* 0x038420030900a388 */ /* 0x000fe20000000800 */
[-C--:B------:R-:W-:Y:S01]  /*f450*/  FMUL.FTZ R7, R30, R3.reuse ;  /* 0x000000031e077220 */ /* 0x080fe20000410000 */
[-C--:B------:R-:W-:Y:S01]  /*f460*/  FMUL.FTZ R31, R31, R3.reuse ;  /* 0x000000031f1f7220 */ /* 0x080fe20000410000 */
[-C--:B------:R-:W-:Y:S01]  /*f470*/  FMUL.FTZ R35, R35, R3.reuse ;  /* 0x0000000323237220 */ /* 0x080fe20000410000 */
[-C--:B------:R-:W-:Y:S01]  /*f480*/  FMUL.FTZ R11, R38, R3.reuse ;  /* 0x00000003260b7220 */ /* 0x080fe20000410000 */
[-C--:B------:R-:W-:Y:S01]  /*f490*/  FMUL.FTZ R39, R39, R3.reuse ;  /* 0x0000000327277220 */ /* 0x080fe20000410000 */
[----:B----4-:R3:W-:Y:S01]  /*f4a0*/  @!P2 STS [R9+0x38400], R0 ;  /* 0x038400000900a388 */ /* 0x0107e20000000800 */
        /* <DEDUP_REMOVED lines=122> */
[----:B------:R-:W-:-:S02]  /*fc50*/  SEL R3, RZ, 0x1, P1 ;  /* 0x00000001ff037807 */ /* 0x000fc40000800000 */
[----:B------:R-:W-:Y:S02]  /*fc60*/  SEL R18, R18, RZ, P1 ;  /* 0x000000ff12127207 */ /* 0x000fe40000800000 */
[----:B------:R-:W-:Y:S01]  /*fc70*/  LOP3.LUT R184, R184, R3, RZ, 0x3c, !PT ;  /* 0x00000003b8b87212 */ /* 0x000fe200078e3cff */
[----:B--2---:R-:W-:-:S05]  /*fc80*/  VIADD R163, R163, 0x1 ;  /* 0x00000001a3a37836 */ /* 0x004fca0000000000 */
[----:B------:R0:W-:Y:S01]  /*fc90*/  STL [R1+0x54], R163 ;  /* 0x000054a301007387 */ /* 0x0001e20000100800 */
[----:B------:R-:W-:Y:S06]  /*fca0*/  BAR.ARV 0xe, 0x100 ;  /* 0x0384000000007b1d */ /* 0x000fec0000002000 */
.L_x_1280:
[----:B------:R-:W-:Y:S05]  /*fcb0*/  BSYNC B7 ;  /* 0x0000000000077941 */ /* 0x000fea0003800000 */
.L_x_1278:
        /* <DEDUP_REMOVED lines=10> */
[----:B------:R-:W4:Y:S01]  /*fd60*/  S2R R3, SR_SWINHI ;  /* 0x0000000000037919 */ /* 0x000f220000002f00 */
[----:B------:R-:W-:Y:S01]  /*fd70*/  F2FP.BF16.F32.PACK_AB R7, R31, R7 ;  /* 0x000000071f07723e */ /* 0x000fe200000010ff */
[----:B------:R-:W-:Y:S01]  /*fd80*/  ULDC.64 UR4, c[0x0][0xd00] ;  /* 0x0003400000047ab9 */ /* 0x000fe20000000a00 */
[----:B------:R-:W-:Y:S01]  /*fd90*/  F2FP.BF16.F32.PACK_AB R4, R4, R6 ;  /* 0x000000060404723e */ /* 0x000fe200000010ff */
[----:B------:R-:W2:Y:S01]  /*fda0*/  LDL.LU R70, [R1+0x38] ;  /* 0x0000380001467983 */ /* 0x000ea20000300800 */
[----:B------:R-:W-:-:S03]  /*fdb0*/  F2FP.BF16.F32.PACK_AB R5, R0, R5 ;  /* 0x000000050005723e */ /* 0x000fc600000010ff */
[----:B------:R-:W2:Y:S01]  /*fdc0*/  LDL.LU R66, [R1+0x3c] ;  /* 0x00003c0001427983 */ /* 0x000ea20000300800 */
[----:B------:R-:W-:Y:S02]  /*fdd0*/  F2FP.BF16.F32.PACK_AB R6, R152, R154 ;  /* 0x0000009a9806723e */ /* 0x000fe400000010ff */
[----:B------:R-:W-:Y:S02]  /*fde0*/  MOV R20, R2 ;  /* 0x0000000200147202 */ /* 0x000fe40000000f00 */
[----:B----4-:R-:W-:Y:S02]  /*fdf0*/  MOV R21, R3 ;  /* 0x0000000300157202 */ /* 0x010fe40000000f00 */
        /* <DEDUP_REMOVED lines=18> */
[----:B------:R-:W-:Y:S02]  /*ff20*/  IADD3 R3, P0, R44, 0x20, RZ ;  /* 0x000000202c037810 */ /* 0x000fe40007f1e0ff */
[----:B------:R-:W-:-:S05]  /*ff30*/  MOV R30, R30 ;  /* 0x0000001e001e7202 */ /* 0x000fca0000000f00 */
[----:B------:R3:W-:Y:S01]  /*ff40*/  STSM.16.M88.4 [R30], R4 ;  /* 0x000000041e007844 */ /* 0x0007e20000000200 */
[----:B------:R-:W-:Y:S01]  /*ff50*/  LOP3.LUT R0, R3, 0x380, RZ, 0xc0, !PT ;  /* 0x0000038003007812 */ /* 0x000fe200078ec0ff */
[----:B---3--:R-:W-:Y:S01]  /*ff60*/  IMAD.X R5, RZ, RZ, R45, P0 ;  /* 0x000000ffff057224 */ /* 0x008fe200000e062d */
        /* <DEDUP_REMOVED lines=18> */
[----:B------:R-:W-:Y:S02]  /*10090*/  LOP3.LUT R38, R39, 0x380, RZ, 0xc0, !PT ;  /* 0x0000038027267812 */ /* 0x000fe400078ec0ff */
[----:B------:R-:W-:Y:S02]  /*100a0*/  F2FP.BF16.F32.PACK_AB R4, R14, R153 ;  /* 0x000000990e04723e */ /* 0x000fe400000010ff */
[----:B------:R-:W-:-:S02]  /*100b0*/  F2FP.BF16.F32.PACK_AB R5, R43, R42 ;  /* 0x0000002a2b05723e */ /* 0x000fc400000010ff */
[----:B------:R-:W-:Y:S02]  /*100c0*/  F2FP.BF16.F32.PACK_AB R6, R12, R28 ;  /* 0x0000001c0c06723e */ /* 0x000fe400000010ff */
        /* <DEDUP_REMOVED lines=19> */
[C---:B---3--:R-:W-:Y:S02]  /*10200*/  IADD3 R9, P0, R44.reuse, 0x4020, RZ ;  /* 0x000040202c097810 */ /* 0x048fe40007f1e0ff */
[C---:B------:R-:W-:Y:S02]  /*10210*/  IADD3 R11, P2, R44.reuse, 0x6000, RZ ;  /* 0x000060002c0b7810 */ /* 0x040fe40007f5e0ff */
[C---:B----4-:R-:W-:Y:S02]  /*10220*/  IADD3 R6, P6, R44.reuse, 0x6020, RZ ;  /* 0x000060202c067810 */ /* 0x050fe40007fde0ff */
        /* <DEDUP_REMOVED lines=32> */
[----:B------:R-:W-:Y:S02]  /*10430*/  MOV R38, R38 ;  /* 0x0000002600267202 */ /* 0x000fe40000000f00 */
[----:B------:R-:W-:Y:S02]  /*10440*/  MOV R39, R46 ;  /* 0x0000002e00277202 */ /* 0x000fe40000000f00 */
[----:B------:R-:W-:Y:S02]  /*10450*/  MOV R36, R48 ;  /* 0x0000003000247202 */ /* 0x000fe40000000f00 */
[----:B------:R-:W-:Y:S02]  /*10460*/  MOV R3, R6 ;  /* 0x0000000600037202 */ /* 0x000fe40000000f00 */
[----:B------:R-:W-:Y:S02]  /*10470*/  MOV R46, R4 ;  /* 0x00000004002e7202 */ /* 0x000fe40000000f00 */
[----:B------:R-:W-:-:S02]  /*10480*/  MOV R56, R56 ;  /* 0x0000003800387202 */ /* 0x000fc40000000f00 */
[----:B--2---:R-:W-:Y:S02]  /*10490*/  MOV R24, R8 ;  /* 0x0000000800187202 */ /* 0x004fe40000000f00 */
[----:B------:R-:W-:Y:S02]  /*104a0*/  MOV R49, R10 ;  /* 0x0000000a00317202 */ /* 0x000fe40000000f00 */
[----:B------:R-:W-:Y:S02]  /*104b0*/  F2FP.BF16.F32.PACK_AB R4, R158, R160 ;  /* 0x000000a09e04723e */ /* 0x000fe400000010ff */
[----:B------:R-:W-:Y:S02]  /*104c0*/  F2FP.BF16.F32.PACK_AB R5, R51, R50 ;  /* 0x000000323305723e */ /* 0x000fe400000010ff */
[----:B------:R-:W-:Y:S02]  /*104d0*/  F2FP.BF16.F32.PACK_AB R6, R156, R159 ;  /* 0x0000009f9c06723e */ /* 0x000fe400000010ff */
[----:B------:R-:W-:-:S02]  /*104e0*/  F2FP.BF16.F32.PACK_AB R7, R55, R54 ;  /* 0x000000363707723e */ /* 0x000fc400000010ff */
[----:B------:R-:W-:Y:S02]  /*104f0*/  LOP3.LUT R0, R44, 0x380, RZ, 0xc0, !PT ;  /* 0x000003802c007812 */ /* 0x000fe400078ec0ff */
[----:B------:R-:W-:Y:S02]  /*10500*/  F2FP.BF16.F32.PACK_AB R8, R155, R157 ;  /* 0x0000009d9b08723e */ /* 0x000fe400000010ff */
[----:B------:R-:W-:Y:S02]  /*10510*/  F2FP.BF16.F32.PACK_AB R9, R59, R58 ;  /* 0x0000003a3b09723e */ /* 0x000fe400000010ff */
[----:B------:R-:W-:Y:S02]  /*10520*/  F2FP.BF16.F32.PACK_AB R10, R61, R60 ;  /* 0x0000003c3d0a723e */ /* 0x000fe400000010ff */
[----:B------:R-:W-:Y:S02]  /*10530*/  F2FP.BF16.F32.PACK_AB R11, R63, R62 ;  /* 0x0000003e3f0b723e */ /* 0x000fe400000010ff */
[----:B------:R-:W-:-:S02]  /*10540*/  MOV R52, R52 ;  /* 0x0000003400347202 */ /* 0x000fc40000000f00 */
[----:B------:R-:W-:Y:S02]  /*10550*/  MOV R48, R30 ;  /* 0x0000001e00307202 */ /* 0x000fe40000000f00 */
[----:B------:R-:W-:Y:S02]  /*10560*/  F2FP.BF16.F32.PACK_AB R12, R65, R64 ;  /* 0x00000040410c723e */ /* 0x000fe400000010ff */
[----:B------:R-:W-:Y:S02]  /*10570*/  F2FP.BF16.F32.PACK_AB R14, R69, R68 ;  /* 0x00000044450e723e */ /* 0x000fe400000010ff */
[----:B------:R-:W-:Y:S02]  /*10580*/  MOV R47, R34 ;  /* 0x00000022002f7202 */ /* 0x000fe40000000f00 */
[----:B------:R-:W-:Y:S02]  /*10590*/  F2FP.BF16.F32.PACK_AB R28, R73, R72 ;  /* 0x00000048491c723e */ /* 0x000fe400000010ff */
[----:B------:R-:W-:-:S02]  /*105a0*/  F2FP.BF16.F32.PACK_AB R30, R77, R76 ;  /* 0x0000004c4d1e723e */ /* 0x000fc400000010ff */
        /* <DEDUP_REMOVED lines=13> */
[----:B--2---:R-:W-:Y:S02]  /*10680*/  F2FP.BF16.F32.PACK_AB R38, R93, R92 ;  /* 0x0000005c5d26723e */ /* 0x004fe400000010ff */
[----:B------:R-:W-:Y:S02]  /*10690*/  F2FP.BF16.F32.PACK_AB R4, R105, R104 ;  /* 0x000000686904723e */ /* 0x000fe400000010ff */
[----:B------:R-:W-:Y:S02]  /*106a0*/  F2FP.BF16.F32.PACK_AB R5, R107, R106 ;  /* 0x0000006a6b05723e */ /* 0x000fe400000010ff */
[----:B---3--:R-:W-:-:S02]  /*106b0*/  F2FP.BF16.F32.PACK_AB R36, R89, R88 ;  /* 0x000000585924723e */ /* 0x008fc400000010ff */
[----:B------:R-:W-:Y:S02]  /*106c0*/  F2FP.BF16.F32.PACK_AB R6, R109, R108 ;  /* 0x0000006c6d06723e */ /* 0x000fe400000010ff */
[----:B----4-:R-:W-:Y:S02]  /*106d0*/  F2FP.BF16.F32.PACK_AB R39, R95, R94 ;  /* 0x0000005e5f27723e */ /* 0x010fe400000010ff */
        /* <DEDUP_REMOVED lines=20> */
[----:B--2---:R-:W-:Y:S02]  /*10820*/  IADD3 R8, P1, R70, UR4, RZ ;  /* 0x0000000446087c10 */ /* 0x004fe4000ff3e0ff */
        /* <DEDUP_REMOVED lines=19> */
[----:B--2---:R-:W-:Y:S01]  /*10960*/  @P6 IADD3 R4, P4, R70, UR4, RZ ;  /* 0x0000000446046c10 */ /* 0x004fe2000ff9e0ff */
[----:B------:R-:W-:-:S02]  /*10970*/  ULDC UR4, c[0x0][0xb88] ;  /* 0x0002e20000047ab9 */ /* 0x000fc40000000800 */
[----:B------:R-:W-:Y:S01]  /*10980*/  IMAD.U32 R0, RZ, RZ, UR4 ;  /* 0x00000004ff007e24 */ /* 0x000fe2000f8e00ff */
[----:B------:R-:W-:Y:S01]  /*10990*/  @P6 IADD3.X R5, R66, UR5, RZ, P4, !PT ;  /* 0x0000000542056c10 */ /* 0x000fe2000a7fe4ff */
[----:B------:R2:W5:Y:S04]  /*109a0*/  @P0 LDG.E R24, desc[UR40][R8.64] ;  /* 0x0000002808180981 */ /* 0x000568000c1e1900 */
[----:B------:R2:W5:Y:S01]  /*109b0*/  @P6 LDG.E R0, desc[UR40][R4.64] ;  /* 0x0000002804006981 */ /* 0x000562000c1e1900 */
[----:B------:R-:W3:Y:S02]  /*109c0*/  S2R R90, SR_TID.X ;  /* 0x00000000005a7919 */ /* 0x000ee40000002100 */
[----:B---3--:R-:W-:-:S05]  /*109d0*/  VIADD R90, R90, 0xffffff80 ;  /* 0xffffff805a5a7836 */ /* 0x008fca0000000000 */
        /* <DEDUP_REMOVED lines=50> */
[----:B--2---:R-:W-:Y:S06]  /*10d00*/  @P6 BRA `(.L_x_1345) ;  /* 0x0000000000106947 */ /* 0x004fec0003800000 */
[----:B------:R-:W-:Y:S05]  /*10d10*/  @!P0 BRA `(.L_x_1345) ;  /* 0x00000000000c8947 */ /* 0x000fea0003800000 */
[----:B------:R-:W2:Y:S04]  /*10d20*/  LDG.E R3, desc[UR40][R8.64] ;  /* 0x0000002808037981 */ /* 0x000ea8000c1e1900 */
[----:B-----5:R-:W2:Y:S02]  /*10d30*/  LDG.E R0, desc[UR40][R8.64+0x4] ;  /* 0x0000042808007981 */ /* 0x020ea4000c1e1900 */
[----:B--2---:R-:W-:-:S07]  /*10d40*/  IMAD.IADD R0, R0, 0x1, -R3 ;  /* 0x0000000100007824 */ /* 0x004fce00078e0a03 */
.L_x_1345:
[----:B------:R-:W2:Y:S01]  /*10d50*/  LDL.LU R8, [R1+0x40] ;  /* 0x0000400001087983 */ /* 0x000ea20000300800 */
[----:B------:R-:W-:-:S03]  /*10d60*/  ISETP.NE.AND P6, PT, R6, RZ, PT ;  /* 0x000000ff0600720c */ /* 0x000fc60003fc5270 */
[----:B------:R-:W3:Y:S01]  /*10d70*/  LDL.LU R7, [R1+0x5c] ;  /* 0x00005c0001077983 */ /* 0x000ee20000300800 */
[----:B------:R-:W4:Y:S01]  /*10d80*/  S2R R4, SR_TID.X ;  /* 0x0000000000047919 */ /* 0x000f220000002100 */
[--C-:B------:R-:W-:Y:S02]  /*10d90*/  IMAD.X R57, RZ, RZ, R21.reuse, P5 ;  /* 0x000000ffff397224 */ /* 0x100fe400028e0615 */
[----:B------:R-:W-:Y:S01]  /*10da0*/  IMAD.X R37, RZ, RZ, R21, P6 ;  /* 0x000000ffff257224 */ /* 0x000fe200030e0615 */
[----:B------:R-:W3:Y:S04]  /*10db0*/  LDL R82, [R1+0x34] ;  /* 0x0000340001527983 */ /* 0x000ee80000100800 */
[----:B------:R0:W5:Y:S01]  /*10dc0*/  LDL R84, [R1+0x58] ;  /* 0x0000580001547983 */ /* 0x0001620000100800 */
[----:B----4-:R-:W-:-:S05]  /*10dd0*/  VIADD R4, R4, 0xffffff80 ;  /* 0xffffff8004047836 */ /* 0x010fca0000000000 */
[----:B------:R-:W-:-:S04]  /*10de0*/  SHF.R.S32.HI R3, RZ, 0x1f, R4 ;  /* 0x0000001fff037819 */ /* 0x000fc80000011404 */
[----:B------:R-:W-:-:S04]  /*10df0*/  LEA.HI R3, R3, R4, RZ, 0x7 ;  /* 0x0000000403037211 */ /* 0x000fc800078f38ff */
[----:B------:R-:W-:-:S06]  /*10e00*/  SHF.R.S32.HI R3, RZ, 0x7, R3 ;  /* 0x00000007ff037819 */ /* 0x000fcc0000011403 */
[----:B------:R-:W4:Y:S01]  /*10e10*/  SHFL.IDX PT, R3, R3, RZ, 0x1f ;  /* 0x00001fff03037589 */ /* 0x000f2200000e0000 */
        /* <DEDUP_REMOVED lines=13> */
[----:B----4-:R-:W-:Y:S02]  /*10ef0*/  ISETP.NE.AND P5, PT, R3, RZ, PT ;  /* 0x000000ff0300720c */ /* 0x010fe40003fa5270 */
        /* <DEDUP_REMOVED lines=23> */
[----:B------:R-:W-:Y:S01]  /*11070*/  SHF.R.S32.HI R81, RZ, 0x1f, R82 ;  /* 0x0000001fff517819 */ /* 0x000fe20000011452 */
[----:B0-----:R-:W-:Y:S06]  /*11080*/  @P5 BRA `(.L_x_1346) ;  /* 0x0000000000bc5947 */ /* 0x001fec0003800000 */
[----:B------:R-:W2:Y:S01]  /*11090*/  LDL R7, [R1+0x74] ;  /* 0x0000740001077983 */ /* 0x000ea20000100800 */
[----:B------:R-:W0:Y:S01]  /*110a0*/  LDC R35, c[0x0][0xce8] ;  /* 0x00033a00ff237b82 */ /* 0x000e220000000800 */
[----:B------:R-:W-:Y:S01]  /*110b0*/  ULDC.64 UR4, c[0x0][0xc90] ;  /* 0x0003240000047ab9 */ /* 0x000fe20000000a00 */
[----:B------:R-:W-:Y:S02]  /*110c0*/  IMAD.MOV.U32 R6, RZ, RZ, R24 ;  /* 0x000000ffff067224 */ /* 0x000fe400078e0018 */
[----:B------:R-:W-:Y:S02]  /*110d0*/  IMAD R8, R81, UR4, RZ ;  /* 0x0000000451087c24 */ /* 0x000fe4000f8e02ff */
[----:B------:R-:W-:Y:S02]  /*110e0*/  IMAD R30, R84, 0x40, R194 ;  /* 0x00000040541e7824 */ /* 0x000fe400078e02c2 */
[----:B------:R-:W-:Y:S01]  /*110f0*/  IMAD R15, R82, UR5, R8 ;  /* 0x00000005520f7c24 */ /* 0x000fe2000f8e0208 */
[----:B0-----:R-:W-:-:S13]  /*11100*/  ISETP.NE.AND P0, PT, R35, 0x1, PT ;  /* 0x000000012300780c */ /* 0x001fda0003f05270 */
[----:B------:R-:W0:Y:S08]  /*11110*/  @P0 LDC R9, c[0x0][0xcec] ;  /* 0x00033b00ff090b82 */ /* 0x000e300000000800 */
[----:B------:R-:W3:Y:S01]  /*11120*/  @P0 LDC R31, c[0x0][0xcf0] ;  /* 0x00033c00ff1f0b82 */ /* 0x000ee20000000800 */
[----:B--2---:R-:W-:Y:S02]  /*11130*/  IMAD R20, R84, 0x40, R7 ;  /* 0x0000004054147824 */ /* 0x004fe400078e0207 */
[----:B------:R-:W-:-:S02]  /*11140*/  IMAD.MOV.U32 R7, RZ, RZ, R21 ;  /* 0x000000ffff077224 */ /* 0x000fc400078e0015 */
[----:B0-----:R-:W-:-:S04]  /*11150*/  @P0 IMAD.HI.U32 R8, R20, R9, RZ ;  /* 0x0000000914080227 */ /* 0x001fc800078e00ff */
[----:B------:R-:W-:Y:S01]  /*11160*/  IMAD.MOV.U32 R9, RZ, RZ, R20 ;  /* 0x000000ffff097224 */ /* 0x000fe200078e0014 */
[----:B---3--:R-:W-:Y:S01]  /*11170*/  @P0 SHF.R.U32.HI R9, RZ, R31, R8 ;  /* 0x0000001fff090219 */ /* 0x008fe20000011608 */
[----:B------:R-:W-:Y:S01]  /*11180*/  IMAD.WIDE.U32 R6, R82, UR4, R6 ;  /* 0x0000000452067c25 */ /* 0x000fe2000f8e0006 */
[----:B------:R-:W-:Y:S02]  /*11190*/  ULDC.64 UR4, c[0x0][0xc98] ;  /* 0x0003260000047ab9 */ /* 0x000fe40000000a00 */
[----:B------:R-:W-:Y:S01]  /*111a0*/  SHF.R.S32.HI R31, RZ, 0x1f, R9 ;  /* 0x0000001fff1f7819 */ /* 0x000fe20000011409 */
[----:B------:R-:W-:Y:S02]  /*111b0*/  IMAD.IADD R7, R7, 0x1, R15 ;  /* 0x0000000107077824 */ /* 0x000fe400078e020f */
[----:B------:R-:W-:Y:S02]  /*111c0*/  IMAD.MOV R14, RZ, RZ, -R9 ;  /* 0x000000ffff0e7224 */ /* 0x000fe400078e0a09 */
[----:B------:R-:W-:-:S02]  /*111d0*/  IMAD R8, R80, UR4, RZ ;  /* 0x0000000450087c24 */ /* 0x000fc4000f8e02ff */
[----:B------:R-:W-:-:S04]  /*111e0*/  IMAD.WIDE.U32 R6, R3, UR4, R6 ;  /* 0x0000000403067c25 */ /* 0x000fc8000f8e0006 */
[----:B------:R-:W-:Y:S01]  /*111f0*/  IMAD R15, R35, R14, R20 ;  /* 0x0000000e230f7224 */ /* 0x000fe200078e0214 */
[----:B------:R-:W-:Y:S01]  /*11200*/  IADD3 R6, P0, R9, R6, RZ ;  /* 0x0000000609067210 */ /* 0x000fe20007f1e0ff */
[----:B------:R-:W-:Y:S01]  /*11210*/  IMAD R14, R3, UR5, R8 ;  /* 0x00000005030e7c24 */ /* 0x000fe2000f8e0208 */
[----:B------:R-:W-:Y:S01]  /*11220*/  ULDC.64 UR4, c[0x0][0xc88] ;  /* 0x0003220000047ab9 */ /* 0x000fe20000000a00 */
[----:B------:R-:W-:Y:S01]  /*11230*/  IMAD R35, R0, R35, RZ ;  /* 0x0000002300237224 */ /* 0x000fe200078e02ff */
[----:B------:R-:W-:Y:S02]  /*11240*/  SHF.R.S32.HI R8, RZ, 0x1f, R15 ;  /* 0x0000001fff087819 */ /* 0x000fe4000001140f */
[----:B------:R-:W-:Y:S01]  /*11250*/  IADD3.X R7, R31, R7, R14, P0, !PT ;  /* 0x000000071f077210 */ /* 0x000fe200007fe40e */
[----:B------:R-:W-:Y:S02]  /*11260*/  IMAD.MOV R14, RZ, RZ, -R224 ;  /* 0x000000ffff0e7224 */ /* 0x000fe400078e0ae0 */
[----:B------:R-:W-:-:S02]  /*11270*/  IMAD R8, R8, UR4, RZ ;  /* 0x0000000408087c24 */ /* 0x000fc4000f8e02ff */
[----:B------:R-:W-:-:S04]  /*11280*/  IMAD.WIDE.U32 R6, R15, UR4, R6 ;  /* 0x000000040f067c25 */ /* 0x000fc8000f8e0006 */
[----:B------:R-:W-:Y:S01]  /*11290*/  IMAD R15, R15, UR5, R8 ;  /* 0x000000050f0f7c24 */ /* 0x000fe2000f8e0208 */
[----:B------:R-:W-:-:S03]  /*112a0*/  ULDC.64 UR4, c[0x0][0xc50] ;  /* 0x0003140000047ab9 */ /* 0x000fc60000000a00 */
[----:B------:R-:W-:Y:S01]  /*112b0*/  IMAD.IADD R7, R7, 0x1, R15 ;  /* 0x0000000107077824 */ /* 0x000fe200078e020f */
[----:B------:R-:W-:-:S04]  /*112c0*/  LEA R15, P0, R6, UR4, 0x2 ;  /* 0x00000004060f7c11 */ /* 0x000fc8000f8010ff */
[----:B------:R-:W-:Y:S01]  /*112d0*/  LEA.HI.X R20, R6, UR5, R7, 0x2, P0 ;  /* 0x0000000506147c11 */ /* 0x000fe200080f1407 */
[----:B------:R-:W-:Y:S01]  /*112e0*/  SHFL.IDX PT, R8, R15, 0x1, 0x1c1f ;  /* 0x003c1f000f087f89 */ /* 0x000fe200000e0000 */
[----:B------:R-:W-:Y:S01]  /*112f0*/  ISETP.NE.AND P0, PT, R223, R14, PT ;  /* 0x0000000edf00720c */ /* 0x000fe20003f05270 */
[C---:B------:R-:W-:Y:S02]  /*11300*/  VIADD R14, R30.reuse, 0x8 ;  /* 0x000000081e0e7836 */ /* 0x040fe40000000000 */
[----:B------:R-:W-:Y:S01]  /*11310*/  SHFL.IDX PT, R6, R15, RZ, 0x1c1f ;  /* 0x001c1fff0f067589 */ /* 0x000fe200000e0000 */
[-C--:B------:R-:W-:Y:S02]  /*11320*/  ISETP.GE.OR P1, PT, R30, R35.reuse, P0 ;  /* 0x000000231e00720c */ /* 0x080fe40000726670 */
[----:B------:R-:W-:Y:S01]  /*11330*/  ISETP.GE.OR P0, PT, R14, R35, P0 ;  /* 0x000000230e00720c */ /* 0x000fe20000706670 */
[----:B------:R-:W0:Y:S04]  /*11340*/  SHFL.IDX PT, R7, R20, RZ, 0x1c1f ;  /* 0x001c1fff14077589 */ /* 0x000e2800000e0000 */
[----:B------:R-:W2:Y:S06]  /*11350*/  SHFL.IDX PT, R9, R20, 0x1, 0x1c1f ;  /* 0x003c1f0014097f89 */ /* 0x000eac00000e0000 */
[----:B0-----:R0:W-:Y:S04]  /*11360*/  @!P1 ST.E desc[UR40][R6.64], R162 ;  /* 0x000000a206009985 */ /* 0x0011e8000c101928 */
[----:B--2---:R0:W-:Y:S02]  /*11370*/  @!P0 ST.E desc[UR40][R8.64], R161 ;  /* 0x000000a108008985 */ /* 0x0041e4000c101928 */
.L_x_1346:
[----:B------:R-:W2:Y:S01]  /*11380*/  LDC R87, c[0x0][0xce8] ;  /* 0x00033a00ff577b82 */ /* 0x000ea20000000800 */
[----:B------:R-:W-:Y:S01]  /*11390*/  ULDC.64 UR4, c[0x0][0xba0] ;  /* 0x0002e80000047ab9 */ /* 0x000fe20000000a00 */
[----:B0-----:R-:W5:Y:S01]  /*113a0*/  LD.E.128 R4, desc[UR40][R4.64] ;  /* 0x0000002804047980 */ /* 0x001f62000c101d00 */
[----:B------:R-:W-:-:S03]  /*113b0*/  IMAD R21, R21, UR4, RZ ;  /* 0x0000000415157c24 */ /* 0x000fc6000f8e02ff */
[----:B------:R-:W5:Y:S01]  /*113c0*/  LD.E.128 R8, desc[UR40][R10.64] ;  /* 0x000000280a087980 */ /* 0x000f62000c101d00 */
[C---:B------:R-:W-:Y:S01]  /*113d0*/  IMAD R83, R24.reuse, UR5, R21 ;  /* 0x0000000518537c24 */ /* 0x040fe2000f8e0215 */
[----:B------:R-:W0:Y:S01]  /*113e0*/  LDC R85, c[0x0][0xbc8] ;  /* 0x0002f200ff557b82 */ /* 0x000e220000000800 */
[----:B------:R-:W-:Y:S01]  /*113f0*/  IMAD.WIDE.U32 R20, R24, UR4, RZ ;  /* 0x0000000418147c25 */ /* 0x000fe2000f8e00ff */
[----:B------:R-:W-:Y:S01]  /*11400*/  ULDC.64 UR4, c[0x0][0xbe8] ;  /* 0x0002fa0000047ab9 */ /* 0x000fe20000000a00 */
[----:B------:R-:W5:Y:S02]  /*11410*/  LD.E.128 R12, desc[UR40][R12.64] ;  /* 0x000000280c0c7980 */ /* 0x000f64000c101d00 */
[----:B------:R-:W-:Y:S02]  /*11420*/  IMAD.IADD R21, R21, 0x1, R83 ;  /* 0x0000000115157824 */ /* 0x000fe400078e0253 */
[----:B------:R-:W-:Y:S01]  /*11430*/  IMAD R81, R81, UR4, RZ ;  /* 0x0000000451517c24 */ /* 0x000fe2000f8e02ff */
[----:B------:R-:W5:Y:S04]  /*11440*/  LD.E.128 R28, desc[UR40][R28.64] ;  /* 0x000000281c1c7980 */ /* 0x000f68000c101d00 */
[----:B------:R-:W5:Y:S01]  /*11450*/  LD.E.128 R32, desc[UR40][R32.64] ;  /* 0x0000002820207980 */ /* 0x000f62000c101d00 */
[----:B--2---:R-:W-:Y:S01]  /*11460*/  ISETP.NE.AND P1, PT, R87, 0x1, PT ;  /* 0x000000015700780c */ /* 0x004fe20003f25270 */
[----:B------:R-:W-:-:S02]  /*11470*/  IMAD R81, R82, UR5, R81 ;  /* 0x0000000552517c24 */ /* 0x000fc4000f8e0251 */
[----:B------:R-:W5:Y:S01]  /*11480*/  LD.E.128 R36, desc[UR40][R36.64] ;  /* 0x0000002824247980 */ /* 0x000f62000c101d00 */
[----:B------:R-:W-:Y:S01]  /*11490*/  IMAD.WIDE.U32 R20, R82, UR4, R20 ;  /* 0x0000000452147c25 */ /* 0x000fe2000f8e0014 */
[----:B------:R-:W-:Y:S01]  /*114a0*/  SHF.R.S32.HI R82, RZ, 0x1f, R90 ;  /* 0x0000001fff527819 */ /* 0x000fe2000001145a */
[----:B------:R-:W-:Y:S01]  /*114b0*/  ULDC.64 UR4, c[0x0][0xbf0] ;  /* 0x0002fc0000047ab9 */ /* 0x000fe20000000a00 */
[----:B------:R-:W5:Y:S02]  /*114c0*/  LD.E.128 R40, desc[UR40][R40.64] ;  /* 0x0000002828287980 */ /* 0x000f64000c101d00 */
[----:B------:R-:W-:Y:S02]  /*114d0*/  LEA.HI R82, R82, R90, RZ, 0x3 ;  /* 0x0000005a52527211 */ /* 0x000fe400078f18ff */
[----:B------:R-:W5:Y:S02]  /*114e0*/  LD.E.128 R44, desc[UR40][R44.64] ;  /* 0x000000282c2c7980 */ /* 0x000f64000c101d00 */
[----:B------:R-:W2:Y:S01]  /*114f0*/  @P1 LDC R83, c[0x0][0xcec] ;  /* 0x00033b00ff531b82 */ /* 0x000ea20000000800 */
[----:B------:R-:W-:Y:S01]  /*11500*/  LOP3.LUT R82, R82, 0xfffffff8, RZ, 0xc0, !PT ;  /* 0xfffffff852527812 */ /* 0x000fe200078ec0ff */
[----:B------:R-:W5:Y:S04]  /*11510*/  LD.E.128 R48, desc[UR40][R48.64] ;  /* 0x0000002830307980 */ /* 0x000f68000c101d00 */
[----:B------:R-:W5:Y:S02]  /*11520*/  LD.E.128 R52, desc[UR40][R52.64] ;  /* 0x0000002834347980 */ /* 0x000f64000c101d00 */
[----:B------:R-:W3:Y:S01]  /*11530*/  @P1 LDC R89, c[0x0][0xcf0] ;  /* 0x00033c00ff591b82 */ /* 0x000ee20000000800 */
[----:B------:R-:W-:Y:S01]  /*11540*/  IMAD.IADD R82, R90, 0x1, -R82 ;  /* 0x000000015a527824 */ /* 0x000fe200078e0a52 */
[----:B------:R-:W5:Y:S03]  /*11550*/  LD.E.128 R56, desc[UR40][R56.64] ;  /* 0x0000002838387980 */ /* 0x000f66000c101d00 */
[----:B------:R-:W-:Y:S01]  /*11560*/  IMAD R24, R82, 0x20, R98 ;  /* 0x0000002052187824 */ /* 0x000fe200078e0262 */
[----:B------:R-:W5:Y:S01]  /*11570*/  LD.E.128 R60, desc[UR40][R60.64] ;  /* 0x000000283c3c7980 */ /* 0x000f62000c101d00 */
[----:B------:R-:W-:-:S02]  /*11580*/  VIADD R101, R192, 0x40 ;  /* 0x00000040c0657836 */ /* 0x000fc40000000000 */
[----:B------:R-:W-:Y:S01]  /*11590*/  IMAD R82, R84, 0x40, R24 ;  /* 0x0000004054527824 */ /* 0x000fe200078e0218 */
[----:B------:R-:W5:Y:S01]  /*115a0*/  LD.E.128 R64, desc[UR40][R64.64] ;  /* 0x0000002840407980 */ /* 0x000f62000c101d00 */
[----:B------:R-:W-:Y:S01]  /*115b0*/  IMAD.IADD R21, R21, 0x1, R81 ;  /* 0x0000000115157824 */ /* 0x000fe200078e0251 */
[----:B0-----:R-:W-:Y:S01]  /*115c0*/  ISETP.GE.AND P0, PT, R101, R85, PT ;  /* 0x000000556500720c */ /* 0x001fe20003f06270 */
[----:B------:R-:W-:Y:S01]  /*115d0*/  IMAD R80, R80, UR4, RZ ;  /* 0x0000000450507c24 */ /* 0x000fe2000f8e02ff */
[----:B------:R-:W5:Y:S01]  /*115e0*/  LD.E.128 R68, desc[UR40][R68.64] ;  /* 0x0000002844447980 */ /* 0x000f62000c101d00 */
[----:B------:R-:W-:Y:S02]  /*115f0*/  VIADD R99, R192, 0x80 ;  /* 0x00000080c0637836 */ /* 0x000fe40000000000 */
[----:B--2---:R-:W-:Y:S01]  /*11600*/  @P1 IMAD.HI.U32 R24, R82, R83, RZ ;  /* 0x0000005352181227 */ /* 0x004fe200078e00ff */
[----:B------:R-:W5:Y:S03]  /*11610*/  LD.E.128 R72, desc[UR40][R72.64] ;  /* 0x0000002848487980 */ /* 0x000f66000c101d00 */
[C---:B------:R-:W-:Y:S01]  /*11620*/  IMAD R81, R3.reuse, UR5, R80 ;  /* 0x0000000503517c24 */ /* 0x040fe2000f8e0250 */
[----:B------:R-:W-:Y:S01]  /*11630*/  SEL R80, RZ, 0xffffffff, P0 ;  /* 0xffffffffff507807 */ /* 0x000fe20000000000 */
[----:B------:R-:W-:Y:S01]  /*11640*/  IMAD.WIDE.U32 R20, R3, UR4, R20 ;  /* 0x0000000403147c25 */ /* 0x000fe2000f8e0014 */
[----:B------:R-:W-:Y:S01]  /*11650*/  ISETP.GE.AND P0, PT, R99, R85, PT ;  /* 0x000000556300720c */ /* 0x000fe20003f06270 */
[----:B------:R-:W-:Y:S01]  /*11660*/  ULDC.64 UR4, c[0x0][0xbe0] ;  /* 0x0002f80000047ab9 */ /* 0x000fe20000000a00 */
[----:B------:R-:W5:Y:S01]  /*11670*/  LD.E.128 R76, desc[UR40][R76.64] ;  /* 0x000000284c4c7980 */ /* 0x000f62000c101d00 */
[----:B------:R-:W-:Y:S01]  /*11680*/  IMAD.MOV.U32 R3, RZ, RZ, R82 ;  /* 0x000000ffff037224 */ /* 0x000fe200078e0052 */
[----:B---3--:R-:W-:Y:S01]  /*11690*/  @P1 SHF.R.U32.HI R3, RZ, R89, R24 ;  /* 0x00000059ff031219 */ /* 0x008fe20000011618 */
[C---:B------:R-:W-:Y:S01]  /*116a0*/  VIADD R97, R192.reuse, 0xc0 ;  /* 0x000000c0c0617836 */ /* 0x040fe20000000000 */
[-C--:B------:R-:W-:Y:S01]  /*116b0*/  ISETP.GE.AND P1, PT, R192, R85.reuse, PT ;  /* 0x00000055c000720c */ /* 0x080fe20003f26270 */
[----:B------:R-:W-:Y:S01]  /*116c0*/  IMAD.SHL.U32 R83, R80, 0x2, RZ ;  /* 0x0000000250537824 */ /* 0x000fe200078e00ff */
[----:B------:R-:W-:Y:S01]  /*116d0*/  SEL R80, RZ, 0xffffffff, P0 ;  /* 0xffffffffff507807 */ /* 0x000fe20000000000 */
[----:B------:R-:W-:Y:S01]  /*116e0*/  VIADD R95, R192, 0x100 ;  /* 0x00000100c05f7836 */ /* 0x000fe20000000000 */
[----:B------:R-:W-:Y:S01]  /*116f0*/  SEL R24, RZ, 0x1, P1 ;  /* 0x00000001ff187807 */ /* 0x000fe20000800000 */
[----:B------:R-:W-:Y:S01]  /*11700*/  IMAD.IADD R21, R21, 0x1, R81 ;  /* 0x0000000115157824 */ /* 0x000fe200078e0251 */
[----:B------:R-:W-:Y:S01]  /*11710*/  ISETP.GE.AND P0, PT, R97, R85, PT ;  /* 0x000000556100720c */ /* 0x000fe20003f06270 */
[--C-:B------:R-:W-:Y:S01]  /*11720*/  IMAD.MOV R81, RZ, RZ, -R3.reuse ;  /* 0x000000ffff517224 */ /* 0x100fe200078e0a03 */
[----:B------:R-:W-:Y:S01]  /*11730*/  LOP3.LUT R24, R83, 0x2, R24, 0xe2, !PT ;  /* 0x0000000253187812 */ /* 0x000fe200078ee218 */
[----:B------:R-:W-:Y:S01]  /*11740*/  IMAD.SHL.U32 R83, R80, 0x4, RZ ;  /* 0x0000000450537824 */ /* 0x000fe200078e00ff */
[----:B------:R-:W-:Y:S01]  /*11750*/  SEL R80, RZ, 0xffffffff, P0 ;  /* 0xffffffffff507807 */ /* 0x000fe20000000000 */
[----:B------:R-:W-:Y:S01]  /*11760*/  IMAD R81, R87, R81, R82 ;  /* 0x0000005157517224 */ /* 0x000fe200078e0252 */
[-C--:B------:R-:W-:Y:S01]  /*11770*/  ISETP.GE.AND P0, PT, R95, R85.reuse, PT ;  /* 0x000000555f00720c */ /* 0x080fe20003f06270 */
[----:B------:R-:W-:Y:S01]  /*11780*/  VIADD R93, R192, 0x140 ;  /* 0x00000140c05d7836 */ /* 0x000fe20000000000 */
[----:B------:R-:W-:Y:S01]  /*11790*/  SHF.R.S32.HI R82, RZ, 0x1f, R3 ;  /* 0x0000001fff527819 */ /* 0x000fe20000011403 */
[----:B------:R-:W-:Y:S01]  /*117a0*/  @!PT LDS RZ, [RZ] ;  /* 0x00000000fffff984 */ /* 0x000fe20000000800 */
[----:B------:R-:W-:Y:S01]  /*117b0*/  @!PT LDS RZ, [RZ] ;  /* 0x00000000fffff984 */ /* 0x000fe20000000800 */
[----:B------:R-:W-:Y:S01]  /*117c0*/  @!PT LDS RZ, [RZ] ;  /* 0x00000000fffff984 */ /* 0x000fe20000000800 */
[----:B------:R-:W-:Y:S01]  /*117d0*/  @!PT LDS RZ, [RZ] ;  /* 0x00000000fffff984 */ /* 0x000fe20000000800 */
[----:B------:R0:W-:Y:S06]  /*117e0*/  MEMBAR.ALL.CTA ;  /* 0x0000000000007992 */ /* 0x0001ec0000008000 */
[----:B0-----:R-:W0:Y:S01]  /*117f0*/  FENCE.VIEW.ASYNC.S ;  /* 0x00000000000073c6 */ /* 0x001e220000000000 */
[----:B------:R-:W-:Y:S01]  /*11800*/  LOP3.LUT R24, R83, 0x4, R24, 0xe2, !PT ;  /* 0x0000000453187812 */ /* 0x000fe200078ee218 */
[----:B------:R-:W-:Y:S01]  /*11810*/  IMAD.SHL.U32 R83, R80, 0x8, RZ ;  /* 0x0000000850537824 */ /* 0x000fe200078e00ff */
[----:B------:R-:W-:Y:S01]  /*11820*/  SEL R80, RZ, 0xffffffff, P0 ;  /* 0xffffffffff507807 */ /* 0x000fe20000000000 */
[----:B------:R-:W-:Y:S01]  /*11830*/  IMAD R82, R82, UR4, RZ ;  /* 0x0000000452527c24 */ /* 0x000fe2000f8e02ff */
[----:B------:R-:W-:Y:S01]  /*11840*/  ISETP.GE.AND P0, PT, R93, R85, PT ;  /* 0x000000555d00720c */ /* 0x000fe20003f06270 */
[----:B------:R-:W-:Y:S01]  /*11850*/  IMAD.WIDE.U32 R20, R3, UR4, R20 ;  /* 0x0000000403147c25 */ /* 0x000fe2000f8e0014 */
[----:B------:R-:W-:Y:S01]  /*11860*/  LOP3.LUT R24, R83, 0x8, R24, 0xe2, !PT ;  /* 0x0000000853187812 */ /* 0x000fe200078ee218 */
[----:B------:R-:W-:Y:S02]  /*11870*/  BSSY B1, `(.L_x_1347) ;  /* 0x000004f000017945 */ /* 0x000fe40003800000 */
[----:B------:R-:W-:Y:S01]  /*11880*/  IMAD.SHL.U32 R89, R80, 0x10, RZ ;  /* 0x0000001050597824 */ /* 0x000fe200078e00ff */
[----:B------:R-:W-:Y:S01]  /*11890*/  SHF.R.S32.HI R80, RZ, 0x1f, R81 ;  /* 0x0000001fff507819 */ /* 0x000fe20000011451 */
[----:B------:R-:W-:Y:S01]  /*118a0*/  IMAD R83, R3, UR5, R82 ;  /* 0x0000000503537c24 */ /* 0x000fe2000f8e0252 */
[----:B------:R-:W-:Y:S01]  /*118b0*/  ULDC.64 UR4, c[0x0][0xbd8] ;  /* 0x0002f60000047ab9 */ /* 0x000fe20000000a00 */
[----:B------:R-:W-:Y:S01]  /*118c0*/  IMAD R88, R0, R87, RZ ;  /* 0x0000005700587224 */ /* 0x000fe200078e02ff */
[----:B------:R-:W-:Y:S01]  /*118d0*/  SEL R3, RZ, 0xffffffff, P0 ;  /* 0xffffffffff037807 */ /* 0x000fe20000000000 */
[----:B------:R-:W-:Y:S01]  /*118e0*/  IMAD.IADD R21, R21, 0x1, R83 ;  /* 0x0000000115157824 */ /* 0x000fe200078e0253 */
[----:B------:R-:W-:Y:S01]  /*118f0*/  LOP3.LUT R24, R89, 0x10, R24, 0xe2, !PT ;  /* 0x0000001059187812 */ /* 0x000fe200078ee218 */
[----:B------:R-:W-:-:S02]  /*11900*/  IMAD R80, R80, UR4, RZ ;  /* 0x0000000450507c24 */ /* 0x000fc4000f8e02ff */
[----:B------:R-:W-:Y:S02]  /*11910*/  IMAD R87, R84, 0x40, R98 ;  /* 0x0000004054577824 */ /* 0x000fe400078e0262 */
[----:B------:R-:W-:Y:S02]  /*11920*/  VIADD R91, R192, 0x180 ;  /* 0x00000180c05b7836 */ /* 0x000fe40000000000 */
[----:B------:R-:W-:Y:S01]  /*11930*/  IMAD R83, R81, UR5, R80 ;  /* 0x0000000551537c24 */ /* 0x000fe2000f8e0250 */
[----:B------:R-:W-:Y:S01]  /*11940*/  ISETP.GE.AND P1, PT, R87, R88, PT ;  /* 0x000000585700720c */ /* 0x000fe20003f26270 */
[----:B------:R-:W-:Y:S01]  /*11950*/  IMAD.WIDE.U32 R20, R81, UR4, R20 ;  /* 0x0000000451147c25 */ /* 0x000fe2000f8e0014 */
[----:B------:R-:W-:Y:S01]  /*11960*/  ULDC.64 UR4, c[0x0][0xb80] ;  /* 0x0002e00000047ab9 */ /* 0x000fe20000000a00 */
[----:B------:R-:W-:Y:S02]  /*11970*/  ISETP.GE.AND P0, PT, R91, R85, PT ;  /* 0x000000555b00720c */ /* 0x000fe40003f06270 */
[----:B------:R-:W-:Y:S01]  /*11980*/  IMAD.SHL.U32 R3, R3, 0x20, RZ ;  /* 0x0000002003037824 */ /* 0x000fe200078e00ff */
[----:B------:R-:W-:Y:S01]  /*11990*/  LEA R84, P2, R20, UR4, 0x1 ;  /* 0x0000000414547c11 */ /* 0x000fe2000f8408ff */
[----:B------:R-:W-:-:S02]  /*119a0*/  VIADD R90, R192, 0x1c0 ;  /* 0x000001c0c05a7836 */ /* 0x000fc40000000000 */
[----:B------:R-:W-:Y:S01]  /*119b0*/  IMAD.IADD R21, R21, 0x1, R83 ;  /* 0x0000000115157824 */ /* 0x000fe200078e0253 */
[----:B------:R-:W-:Y:S01]  /*119c0*/  LOP3.LUT R24, R3, 0x20, R24, 0xe2, !PT ;  /* 0x0000002003187812 */ /* 0x000fe200078ee218 */
[----:B------:R-:W-:Y:S01]  /*119d0*/  VIADD R0, R2, 0x38820 ;  /* 0x0003882002007836 */ /* 0x000fe20000000000 */
[----:B------:R-:W-:Y:S01]  /*119e0*/  SEL R3, RZ, 0x40, P0 ;  /* 0x00000040ff037807 */ /* 0x000fe20000000000 */
[----:B------:R-:W-:Y:S01]  /*119f0*/  VIADD R89, R192, 0x1c0 ;  /* 0x000001c0c0597836 */ /* 0x000fe20000000000 */
[----:B------:R-:W-:Y:S01]  /*11a00*/  ISETP.GE.AND P0, PT, R90, R85, PT ;  /* 0x000000555a00720c */ /* 0x000fe20003f06270 */
[----:B------:R-:W-:Y:S01]  /*11a10*/  VIADD R92, R192, 0x180 ;  /* 0x00000180c05c7836 */ /* 0x000fe20000000000 */
[----:B------:R-:W-:Y:S01]  /*11a20*/  LEA.HI.X R86, R20, UR5, R21, 0x1, P2 ;  /* 0x0000000514567c11 */ /* 0x000fe200090f0c15 */
[C---:B------:R-:W-:Y:S01]  /*11a30*/  VIADD R94, R192.reuse, 0x140 ;  /* 0x00000140c05e7836 */ /* 0x040fe20000000000 */
[----:B------:R-:W-:Y:S01]  /*11a40*/  PRMT R0, RZ, 0x654, R0 ;  /* 0x00000654ff007816 */ /* 0x000fe20000000000 */
[----:B------:R-:W-:Y:S01]  /*11a50*/  VIADD R96, R192, 0x100 ;  /* 0x00000100c0607836 */ /* 0x000fe20000000000 */
[----:B------:R-:W-:Y:S01]  /*11a60*/  LOP3.LUT R3, R24, R3, RZ, 0xfc, !PT ;  /* 0x0000000318037212 */ /* 0x000fe200078efcff */
[C---:B------:R-:W-:Y:S01]  /*11a70*/  VIADD R98, R192.reuse, 0xc0 ;  /* 0x000000c0c0627836 */ /* 0x040fe20000000000 */
[----:B------:R-:W-:Y:S01]  /*11a80*/  SEL R24, RZ, 0x80, P0 ;  /* 0x00000080ff187807 */ /* 0x000fe20000000000 */
[C---:B------:R-:W-:Y:S01]  /*11a90*/  VIADD R100, R192.reuse, 0x80 ;  /* 0x00000080c0647836 */ /* 0x040fe20000000000 */
[----:B0-----:R0:W-:Y:S01]  /*11aa0*/  SYNCS.ARRIVE.TRANS64.RED.A1T0 RZ, [R0+URZ], RZ ;  /* 0x000000ff00ff79a7 */ /* 0x0011e2000810043f */
[----:B------:R-:W-:Y:S01]  /*11ab0*/  VIADD R102, R192, 0x40 ;  /* 0x00000040c0667836 */ /* 0x000fe20000000000 */
[----:B------:R0:W2:Y:S01]  /*11ac0*/  SHFL.IDX PT, R20, R84, RZ, 0x181f ;  /* 0x00181fff54147589 */ /* 0x0000a200000e0000 */
[----:B------:R-:W-:-:S02]  /*11ad0*/  LOP3.LUT R24, R3, R24, RZ, 0xfc, !PT ;  /* 0x0000001803187212 */ /* 0x000fc400078efcff */
[----:B------:R-:W-:Y:S01]  /*11ae0*/  SHF.R.S32.HI R89, RZ, 0x1f, R89 ;  /* 0x0000001fff597819 */ /* 0x000fe20000011459 */
[----:B------:R0:W3:Y:S01]  /*11af0*/  SHFL.IDX PT, R21, R86, RZ, 0x181f ;  /* 0x00181fff56157589 */ /* 0x0000e200000e0000 */
[----:B------:R-:W-:Y:S02]  /*11b00*/  SHF.R.S32.HI R92, RZ, 0x1f, R92 ;  /* 0x0000001fff5c7819 */ /* 0x000fe4000001145c */
[----:B------:R-:W-:Y:S02]  /*11b10*/  SHF.R.S32.HI R94, RZ, 0x1f, R94 ;  /* 0x0000001fff5e7819 */ /* 0x000fe4000001145e */
[----:B------:R-:W-:Y:S02]  /*11b20*/  SHF.R.S32.HI R96, RZ, 0x1f, R96 ;  /* 0x0000001fff607819 */ /* 0x000fe40000011460 */
[----:B------:R-:W-:Y:S02]  /*11b30*/  SHF.R.S32.HI R98, RZ, 0x1f, R98 ;  /* 0x0000001fff627819 */ /* 0x000fe40000011462 */
[----:B------:R-:W-:-:S02]  /*11b40*/  SHF.R.S32.HI R100, RZ, 0x1f, R100 ;  /* 0x0000001fff647819 */ /* 0x000fc40000011464 */
        /* <DEDUP_REMOVED lines=33> */
.L_x_1348:
[----:B------:R-:W-:Y:S05]  /*11d60*/  BSYNC B1 ;  /* 0x0000000000017941 */ /* 0x000fea0003800000 */
.L_x_1347:
        /* <DEDUP_REMOVED lines=38> */
.L_x_1344:
        /* <DEDUP_REMOVED lines=26> */
.L_x_1350:
        /* <DEDUP_REMOVED lines=50> */
.L_x_1352:
[----:B------:R-:W-:Y:S05]  /*12490*/  BSYNC B1 ;  /* 0x0000000000017941 */ /* 0x000fea0003800000 */
.L_x_1351:
        /* <DEDUP_REMOVED lines=38> */
[C---:B------:R-:W-:Y:S02]  /*12700*/  VIADD R39, R192.reuse, 0xc0 ;  /* 0x000000c0c0277836 */ /* 0x040fe40000000000 */
[----:B------:R-:W-:Y:S02]  /*12710*/  IMAD.IADD R5, R5, 0x1, R3 ;  /* 0x0000000105057824 */ /* 0x000fe400078e0203 */
[----:B------:R-:W-:Y:S01]  /*12720*/  IMAD.MOV.U32 R3, RZ, RZ, R8 ;  /* 0x000000ffff037224 */ /* 0x000fe200078e0008 */
[----:B---3--:R-:W-:Y:S01]  /*12730*/  @P0 SHF.R.U32.HI R3, RZ, R9, R6 ;  /* 0x00000009ff030219 */ /* 0x008fe20000011606 */
[----:B------:R-:W-:Y:S01]  /*12740*/  VIADD R37, R192, 0x100 ;  /* 0x00000100c0257836 */ /* 0x000fe20000000000 */
[----:B------:R-:W-:Y:S01]  /*12750*/  LOP3.LUT R9, R10, 0x2, R7, 0xe2, !PT ;  /* 0x000000020a097812 */ /* 0x000fe200078ee207 */
[----:B------:R-:W-:Y:S01]  /*12760*/  IMAD R31, R0, R29, RZ ;  /* 0x0000001d001f7224 */ /* 0x000fe200078e02ff */
[----:B------:R-:W-:Y:S01]  /*12770*/  ISETP.GE.AND P1, PT, R39, R21, PT ;  /* 0x000000152700720c */ /* 0x000fe20003f26270 */
[----:B------:R-:W-:Y:S01]  /*12780*/  IMAD.MOV R7, RZ, RZ, -R3 ;  /* 0x000000ffff077224 */ /* 0x000fe200078e0a03 */
[----:B------:R-:W-:Y:S01]  /*12790*/  SEL R10, RZ, 0xffffffff, P2 ;  /* 0xffffffffff0a7807 */ /* 0x000fe20001000000 */
[----:B------:R-:W-:Y:S01]  /*127a0*/  IMAD.WIDE.U32 R4, R3, UR4, R4 ;  /* 0x0000000403047c25 */ /* 0x000fe2000f8e0004 */
[----:B------:R-:W-:-:S02]  /*127b0*/  SHF.R.S32.HI R6, RZ, 0x1f, R3 ;  /* 0x0000001fff067819 */ /* 0x000fc40000011403 */
[----:B------:R-:W-:Y:S01]  /*127c0*/  SEL R11, RZ, 0xffffffff, P1 ;  /* 0xffffffffff0b7807 */ /* 0x000fe20000800000 */
[----:B------:R-:W-:Y:S01]  /*127d0*/  IMAD.SHL.U32 R10, R10, 0x4, RZ ;  /* 0x000000040a0a7824 */ /* 0x000fe200078e00ff */
[----:B------:R-:W-:Y:S01]  /*127e0*/  ISETP.GE.AND P0, PT, R37, R21, PT ;  /* 0x000000152500720c */ /* 0x000fe20003f06270 */
[----:B------:R-:W-:Y:S02]  /*127f0*/  IMAD R6, R6, UR4, RZ ;  /* 0x0000000406067c24 */ /* 0x000fe4000f8e02ff */
[----:B------:R-:W-:Y:S01]  /*12800*/  IMAD.SHL.U32 R11, R11, 0x8, RZ ;  /* 0x000000080b0b7824 */ /* 0x000fe200078e00ff */
[----:B------:R-:W-:Y:S01]  /*12810*/  LOP3.LUT R0, R10, 0x4, R9, 0xe2, !PT ;  /* 0x000000040a007812 */ /* 0x000fe200078ee209 */
[----:B------:R-:W-:Y:S02]  /*12820*/  IMAD R7, R29, R7, R8 ;  /* 0x000000071d077224 */ /* 0x000fe400078e0208 */
[----:B------:R-:W-:Y:S01]  /*12830*/  IMAD R9, R3, UR5, R6 ;  /* 0x0000000503097c24 */ /* 0x000fe2000f8e0206 */
[----:B------:R-:W-:Y:S01]  /*12840*/  SEL R6, RZ, 0xffffffff, P0 ;  /* 0xffffffffff067807 */ /* 0x000fe20000000000 */
[----:B------:R-:W-:Y:S01]  /*12850*/  VIADD R35, R192, 0x140 ;  /* 0x00000140c0237836 */ /* 0x000fe20000000000 */
[----:B------:R-:W-:Y:S01]  /*12860*/  LOP3.LUT R3, R11, 0x8, R0, 0xe2, !PT ;  /* 0x000000080b037812 */ /* 0x000fe200078ee200 */
[----:B------:R-:W-:Y:S01]  /*12870*/  ULDC.64 UR4, c[0x0][0xbd8] ;  /* 0x0002f60000047ab9 */ /* 0x000fe20000000a00 */
[----:B------:R-:W-:Y:S01]  /*12880*/  SHF.R.S32.HI R0, RZ, 0x1f, R7 ;  /* 0x0000001fff007819 */ /* 0x000fe20000011407 */
[----:B------:R-:W-:Y:S01]  /*12890*/  IMAD.SHL.U32 R6, R6, 0x10, RZ ;  /* 0x0000001006067824 */ /* 0x000fe200078e00ff */
[----:B------:R-:W-:Y:S01]  /*128a0*/  ISETP.GE.AND P0, PT, R35, R21, PT ;  /* 0x000000152300720c */ /* 0x000fe20003f06270 */
[----:B------:R-:W-:-:S02]  /*128b0*/  VIADD R33, R192, 0x180 ;  /* 0x00000180c0217836 */ /* 0x000fc40000000000 */
[----:B------:R-:W-:Y:S01]  /*128c0*/  IMAD R0, R0, UR4, RZ ;  /* 0x0000000400007c24 */ /* 0x000fe2000f8e02ff */
[----:B------:R-:W-:Y:S01]  /*128d0*/  LOP3.LUT R6, R6, 0x10, R3, 0xe2, !PT ;  /* 0x0000001006067812 */ /* 0x000fe200078ee203 */
[----:B------:R-:W-:Y:S01]  /*128e0*/  IMAD.IADD R5, R5, 0x1, R9 ;  /* 0x0000000105057824 */ /* 0x000fe200078e0209 */
[----:B------:R-:W-:Y:S01]  /*128f0*/  SEL R8, RZ, 0xffffffff, P0 ;  /* 0xffffffffff087807 */ /* 0x000fe20000000000 */
[----:B------:R-:W-:Y:S01]  /*12900*/  IMAD R3, R7, UR5, R0 ;  /* 0x0000000507037c24 */ /* 0x000fe2000f8e0200 */
[----:B------:R-:W-:Y:S01]  /*12910*/  ISETP.GE.AND P0, PT, R33, R21, PT ;  /* 0x000000152100720c */ /* 0x000fe20003f06270 */
[----:B------:R-:W-:Y:S02]  /*12920*/  IMAD R0, R20, 0x40, R12 ;  /* 0x0000004014007824 */ /* 0x000fe400078e020c */
[----:B------:R-:W-:Y:S01]  /*12930*/  IMAD.WIDE.U32 R4, R7, UR4, R4 ;  /* 0x0000000407047c25 */ /* 0x000fe2000f8e0004 */
[----:B------:R-:W-:Y:S01]  /*12940*/  SEL R7, RZ, 0x40, P0 ;  /* 0x00000040ff077807 */ /* 0x000fe20000000000 */
[----:B------:R-:W-:Y:S01]  /*12950*/  ULDC.64 UR4, c[0x0][0xb80] ;  /* 0x0002e00000047ab9 */ /* 0x000fe20000000a00 */
[----:B------:R-:W-:Y:S01]  /*12960*/  ISETP.GE.AND P0, PT, R0, R31, PT ;  /* 0x0000001f0000720c */ /* 0x000fe20003f06270 */
[----:B------:R-:W-:Y:S01]  /*12970*/  IMAD.SHL.U32 R9, R8, 0x20, RZ ;  /* 0x0000002008097824 */ /* 0x000fe200078e00ff */
[----:B------:R-:W-:Y:S01]  /*12980*/  LEA R20, P1, R4, UR4, 0x1 ;  /* 0x0000000404147c11 */ /* 0x000fe2000f8208ff */
[----:B------:R-:W-:-:S02]  /*12990*/  VIADD R30, R192, 0x1c0 ;  /* 0x000001c0c01e7836 */ /* 0x000fc40000000000 */
        /* <DEDUP_REMOVED lines=55> */
.L_x_1354:
[----:B------:R-:W-:Y:S05]  /*12d10*/  BSYNC B1 ;  /* 0x0000000000017941 */ /* 0x000fea0003800000 */
.L_x_1353:
        /* <DEDUP_REMOVED lines=36> */
.L_x_1349:
[----:B------:R-:W-:Y:S05]  /*12f60*/  BSYNC B0 ;  /* 0x0000000000007941 */ /* 0x000fea0003800000 */
.L_x_1343:
[----:B------:R-:W-:Y:S02]  /*12f70*/  ULDC UR4, c[0x0][0xd3c] ;  /* 0x00034f0000047ab9 */ /* 0x000fe40000000800 */
[----:B------:R-:W-:-:S13]  /*12f80*/  ISETP.GE.AND P0, PT, R27, UR4, PT ;  /* 0x000000041b007c0c */ /* 0x000fda000bf06270 */
[----:B------:R-:W-:Y:S05]  /*12f90*/  @!P0 BRA `(.L_x_1355) ;  /* 0xfffffee4008c8947 */ /* 0x000fea000383ffff */
[----:B------:R-:W-:Y:S05]  /*12fa0*/  BRA `(.L_x_1234) ;  /* 0x0000007c00d87947 */ /* 0x000fea0003800000 */
.L_x_1232:
        /* <DEDUP_REMOVED lines=16> */
.L_x_1356:
        /* <DEDUP_REMOVED lines=41> */
.L_x_1362:
        /* <DEDUP_REMOVED lines=12> */
.L_x_1361:
[----:B------:R-:W-:Y:S05]  /*13400*/  BSYNC B0 ;  /* 0x0000000000007941 */ /* 0x000fea0003800000 */
.L_x_1360:
        /* <DEDUP_REMOVED lines=21> */
.L_x_1358:
        /* <DEDUP_REMOVED lines=15> */
.L_x_1363:
        /* <DEDUP_REMOVED lines=28> */
.L_x_1359:
[----:B------:R-:W-:Y:S02]  /*13810*/  IMAD.MOV.U32 R17, RZ, RZ, RZ ;  /* 0x000000ffff117224 */ /* 0x000fe400078e00ff */
[----:B------:R-:W-:Y:S02]  /*13820*/  IMAD.U32 R16, RZ, RZ, UR6 ;  /* 0x00000006ff107e24 */ /* 0x000fe4000f8e00ff */
[----:B------:R-:W-:-:S07]  /*13830*/  IMAD.MOV.U32 R18, RZ, RZ, RZ ;  /* 0x000000ffff127224 */ /* 0x000fce00078e00ff */
.L_x_1364:
[----:B------:R-:W-:-:S13]  /*13840*/  ISETP.NE.AND P0, PT, R5, RZ, PT ;  /* 0x000000ff0500720c */ /* 0x000fda0003f05270 */
[----:B------:R-:W0:Y:S01]  /*13850*/  @!P0 S2R R3, SR_CgaCtaId ;  /* 0x0000000000038919 */ /* 0x000e220000008800 */
[----:B------:R-:W-:-:S04]  /*13860*/  @!P0 MOV R2, 0x400 ;  /* 0x0000040000028802 */ /* 0x000fc80000000f00 */
[----:B0-----:R-:W-:-:S05]  /*13870*/  @!P0 LEA R2, R3, R2, 0x18 ;  /* 0x0000000203028211 */ /* 0x001fca00078ec0ff */
[----:B------:R1:W-:Y:S01]  /*13880*/  @!P0 STS.128 [R2+0x388d0], R16 ;  /* 0x0388d01002008388 */ /* 0x0003e20000000c00 */
[----:B------:R-:W-:Y:S06]  /*13890*/  BAR.ARV 0x5, 0x180 ;  /* 0x0146000000007b1d */ /* 0x000fec0000002000 */
.L_x_1357:
[----:B------:R2:W-:Y:S01]  /*138a0*/  STL [R1+0x28], RZ ;  /* 0x000028ff01007387 */ /* 0x0005e20000100800 */
[----:B------:R-:W-:Y:S01]  /*138b0*/  ULDC UR4, c[0x0][0xd3c] ;  /* 0x00034f0000047ab9 */ /* 0x000fe20000000800 */
[----:B------:R-:W-:Y:S01]  /*138c0*/  IMAD.MOV.U32 R28, RZ, RZ, 0x1 ;  /* 0x00000001ff1c7424 */ /* 0x000fe200078e00ff */
[----:B0-----:R-:W-:Y:S01]  /*138d0*/  ISETP.GE.AND P0, PT, R19, UR4, PT ;  /* 0x0000000413007c0c */ /* 0x001fe2000bf06270 */
[----:B------:R-:W-:-:S12]  /*138e0*/  IMAD.MOV.U32 R25, RZ, RZ, RZ ;  /* 0x000000ffff197224 */ /* 0x000fd800078e00ff */
[----:B--2---:R-:W-:Y:S05]  /*138f0*/  @P0 BRA `(.L_x_1365) ;  /* 0x0000007000a80947 */ /* 0x004fea0003800000 */
[----:B------:R-:W2:Y:S01]  /*13900*/  LDL R4, [R1+0x8] ;  /* 0x0000080001047983 */ /* 0x000ea20000100800 */
[----:B------:R-:W0:Y:S01]  /*13910*/  S2UR UR5, SR_CgaCtaId ;  /* 0x00000000000579c3 */ /* 0x000e220000008800 */
[C---:B-1----:R-:W-:Y:S01]  /*13920*/  IMAD.SHL.U32 R2, R0.reuse, 0x8, RZ ;  /* 0x0000000800027824 */ /* 0x042fe200078e00ff */
[----:B------:R-:W-:Y:S01]  /*13930*/  LOP3.LUT R5, R0, 0x7f, RZ, 0xc0, !PT ;  /* 0x0000007f00057812 */ /* 0x000fe200078ec0ff */
[----:B------:R-:W-:Y:S01]  /*13940*/  UMOV UR4, 0x400 ;  /* 0x0000040000047882 */ /* 0x000fe20000000000 */
[----:B------:R-:W-:Y:S01]  /*13950*/  BSSY B8, `(.L_x_1365) ;  /* 0x0000724000087945 */ /* 0x000fe20003800000 */
[----:B------:R-:W-:Y:S01]  /*13960*/  IMAD.MOV.U32 R29, RZ, RZ, 0x1 ;  /* 0x00000001ff1d7424 */ /* 0x000fe200078e00ff */
[C---:B------:R-:W-:Y:S01]  /*13970*/  LOP3.LUT R3, R2.reuse, 0x1f8, RZ, 0xc0, !PT ;  /* 0x000001f802037812 */ /* 0x040fe200078ec0ff */
[----:B------:R-:W-:Y:S01]  /*13980*/  IMAD.SHL.U32 R36, R5, 0x8, RZ ;  /* 0x0000000805247824 */ /* 0x000fe200078e00ff */
[----:B------:R-:W-:Y:S02]  /*13990*/  LOP3.LUT R2, R2, 0x38, RZ, 0xc0, !PT ;  /* 0x0000003802027812 */ /* 0x000fe400078ec0ff */
[----:B------:R-:W-:-:S02]  /*139a0*/  CS2R R24, SRZ ;  /* 0x0000000000187805 */ /* 0x000fc4000001ff00 */
[----:B------:R-:W-:Y:S01]  /*139b0*/  LOP3.LUT R3, R3, 0x38, R0, 0x78, !PT ;  /* 0x0000003803037812 */ /* 0x000fe200078e7800 */
[----:B------:R-:W-:Y:S01]  /*139c0*/  IMAD.SHL.U32 R0, R0, 0x10, RZ ;  /* 0x0000001000007824 */ /* 0x000fe200078e00ff */
[----:B------:R-:W-:Y:S01]  /*139d0*/  ULDC.64 UR38, c[0x0][0x198] ;  /* 0x0000660000267ab9 */ /* 0x000fe20000000a00 */
[----:B------:R-:W-:Y:S01]  /*139e0*/  IMAD.MOV.U32 R28, RZ, RZ, 0x1 ;  /* 0x00000001ff1c7424 */ /* 0x000fe200078e00ff */
[----:B------:R-:W-:Y:S01]  /*139f0*/  LOP3.LUT R36, R3, 0x200, R36, 0xf8, !PT ;  /* 0x0000020003247812 */ /* 0x000fe200078ef824 */
[----:B------:R-:W-:Y:S01]  /*13a00*/  ULDC UR36, c[0x0][0xc] ;  /* 0x0000030000247ab9 */ /* 0x000fe20000000800 */
[----:B------:R-:W-:-:S04]  /*13a10*/  SHF.R.U32.HI R3, RZ, 0x3, R5 ;  /* 0x00000003ff037819 */ /* 0x000fc80000011605 */
[----:B------:R-:W-:Y:S02]  /*13a20*/  LOP3.LUT R3, R3, 0x70, R0, 0xf8, !PT ;  /* 0x0000007003037812 */ /* 0x000fe400078ef800 */
[C---:B------:R-:W-:Y:S01]  /*13a30*/  LOP3.LUT R0, R2.reuse, 0x40, RZ, 0xfc, !PT ;  /* 0x0000004002007812 */ /* 0x040fe200078efcff */
[----:B0-----:R-:W-:Y:S01]  /*13a40*/  ULEA UR4, UR5, UR4, 0x18 ;  /* 0x0000000405047291 */ /* 0x001fe2000f8ec03f */
[C---:B------:R-:W-:Y:S02]  /*13a50*/  LOP3.LUT R3, R2.reuse, 0xc0, RZ, 0xfc, !PT ;  /* 0x000000c002037812 */ /* 0x040fe400078efcff */
[C---:B------:R-:W-:Y:S02]  /*13a60*/  LOP3.LUT R0, R2.reuse, 0x100, RZ, 0xfc, !PT ;  /* 0x0000010002007812 */ /* 0x040fe400078efcff */
[C---:B------:R-:W-:Y:S01]  /*13a70*/  LOP3.LUT R3, R2.reuse, 0x180, RZ, 0xfc, !PT ;  /* 0x0000018002037812 */ /* 0x040fe200078efcff */
[----:B------:R-:W-:Y:S01]  /*13a80*/  IMAD.U32 R23, RZ, RZ, UR4 ;  /* 0x00000004ff177e24 */ /* 0x000fe2000f8e00ff */
[----:B------:R-:W-:-:S03]  /*13a90*/  LOP3.LUT R0, R2, 0x1c0, RZ, 0xfc, !PT ;  /* 0x000001c002007812 */ /* 0x000fc600078efcff */
[----:B------:R-:W-:Y:S01]  /*13aa0*/  IMAD R26, R36, 0x2, R23 ;  /* 0x00000002241a7824 */ /* 0x000fe200078e0217 */
[----:B--2---:R-:W-:-:S05]  /*13ab0*/  LOP3.LUT R4, R4, 0x2, RZ, 0xfc, !PT ;  /* 0x0000000204047812 */ /* 0x004fca00078efcff */
[----:B------:R0:W-:Y:S04]  /*13ac0*/  STL [R1+0x50], R4 ;  /* 0x0000500401007387 */ /* 0x0001e80000100800 */
[----:B------:R1:W-:Y:S01]  /*13ad0*/  STL [R1+0x28], RZ ;  /* 0x000028ff01007387 */ /* 0x0003e20000100800 */
[C---:B0-----:R-:W-:Y:S02]  /*13ae0*/  LOP3.LUT R4, R2.reuse, 0x80, RZ, 0xfc, !PT ;  /* 0x0000008002047812 */ /* 0x041fe400078efcff */
[----:B-1----:R-:W-:-:S07]  /*13af0*/  LOP3.LUT R4, R2, 0x140, RZ, 0xfc, !PT ;  /* 0x0000014002047812 */ /* 0x002fce00078efcff */
.L_x_1478:
[----:B0-----:R-:W0:Y:S02]  /*13b00*/  LDC.64 R2, c[0x0][0xd88] ;  /* 0x00036200ff027b82 */ /* 0x001e240000000a00 */
[----:B0-----:R-:W-:-:S05]  /*13b10*/  IMAD.WIDE R2, R19, 0x4, R2 ;  /* 0x0000000413027825 */ /* 0x001fca00078e0202 */
[----:B--2---:R-:W2:Y:S01]  /*13b20*/  LDG.E R37, desc[UR40][R2.64] ;  /* 0x0000002802257981 */ /* 0x004ea2000c1e1900 */
[----:B------:R-:W-:Y:S05]  /*13b30*/  YIELD ;  /* 0x0000000000007946 */ /* 0x000fea0003800000 */
[----:B------:R-:W-:Y:S01]  /*13b40*/  ULDC.64 UR4, c[0x0][0xb20] ;  /* 0x0002c80000047ab9 */ /* 0x000fe20000000a00 */
[----:B------:R-:W-:Y:S01]  /*13b50*/  IMAD.MOV.U32 R34, RZ, RZ, RZ ;  /* 0x000000ffff227224 */ /* 0x000fe200078e00ff */
[----:B------:R-:W-:Y:S01]  /*13b60*/  ISETP.NE.U32.AND P0, PT, RZ, UR4, PT ;  /* 0x00000004ff007c0c */ /* 0x000fe2000bf05070 */
[----:B---3--:R-:W-:Y:S01]  /*13b70*/  IMAD.MOV.U32 R6, RZ, RZ, RZ ;  /* 0x000000ffff067224 */ /* 0x008fe200078e00ff */
[----:B------:R-:W-:Y:S01]  /*13b80*/  ULDC.64 UR8, c[0x0][0xb10] ;  /* 0x0002c40000087ab9 */ /* 0x000fe20000000a00 */
[----:B------:R-:W-:Y:S01]  /*13b90*/  ULDC.64 UR6, c[0x0][0xb08] ;  /* 0x0002c20000067ab9 */ /* 0x000fe20000000a00 */
[----:B------:R-:W-:-:S02]  /*13ba0*/  ISETP.NE.AND.EX P0, PT, RZ, UR5, PT, P0 ;  /* 0x00000005ff007c0c */ /* 0x000fc4000bf05300 */
        /* <DEDUP_REMOVED lines=24> */
[----:B--2---:R0:W-:Y:S02]  /*13d30*/  STL [R1], R6 ;  /* 0x0000000601007387 */ /* 0x0041e40000100800 */
        /* <DEDUP_REMOVED lines=19> */
.L_x_1366:
        /* <DEDUP_REMOVED lines=9> */
.L_x_1367:
        /* <DEDUP_REMOVED lines=9> */
.L_x_1368:
        /* <DEDUP_REMOVED lines=32> */
.L_x_1523:
[----:B--2---:R-:W-:Y:S02]  /*14190*/  ISETP.NE.AND P0, PT, R14, RZ, PT ;  /* 0x000000ff0e00720c */ /* 0x004fe40003f05270 */
[----:B------:R-:W-:-:S11]  /*141a0*/  PLOP3.LUT P6, PT, PT, PT, PT, 0x8, 0x0 ;  /* 0x000000000000781c */ /* 0x000fd60003fce170 */
[----:B------:R-:W-:Y:S05]  /*141b0*/  @P0 BRA `(.L_x_1372) ;  /* 0x00000000000c0947 */ /* 0x000fea0003800000 */
[----:B------:R-:W-:-:S03]  /*141c0*/  UMOV UR4, 0xffffffff ;  /* 0xffffffff00047882 */ /* 0x000fc60000000000 */
[----:B------:R-:W-:Y:S05]  /*141d0*/  BRA.DIV UR4, `(.L_x_1373) ;  /* 0x0000007a041c7947 */ /* 0x000fea000b800000 */
[----:B------:R-:W-:-:S13]  /*141e0*/  ELECT P6, URZ, PT ;  /* 0x00000000003f782f */ /* 0x000fda00038c0000 */
.L_x_1372:
        /* <DEDUP_REMOVED lines=9> */
.L_x_1526:
[----:B------:R-:W-:Y:S05]  /*14280*/  BSYNC B1 ;  /* 0x0000000000017941 */ /* 0x000fea0003800000 */
.L_x_1374:
        /* <DEDUP_REMOVED lines=10> */
.L_x_1527:
[----:B------:R-:W-:Y:S05]  /*14330*/  BSYNC B2 ;  /* 0x0000000000027941 */ /* 0x000fea0003800000 */
.L_x_1378:
        /* <DEDUP_REMOVED lines=9> */
.L_x_1381:
[----:B------:R-:W-:Y:S05]  /*143d0*/  BSYNC B2 ;  /* 0x0000000000027941 */ /* 0x000fea0003800000 */
.L_x_1380:
        /* <DEDUP_REMOVED lines=12> */
.L_x_1382:
        /* <DEDUP_REMOVED lines=13> */
.L_x_1528:
[----:B------:R-:W-:Y:S05]  /*14570*/  BSYNC B2 ;  /* 0x0000000000027941 */ /* 0x000fea0003800000 */
.L_x_1383:
        /* <DEDUP_REMOVED lines=11> */
.L_x_1386:
[----:B------:R-:W-:Y:S05]  /*14630*/  BSYNC B2 ;  /* 0x0000000000027941 */ /* 0x000fea0003800000 */
.L_x_1385:
        /* <DEDUP_REMOVED lines=9> */
.L_x_1387:
        /* <DEDUP_REMOVED lines=15> */
.L_x_1388:
        /* <DEDUP_REMOVED lines=15> */
.L_x_1389:
        /* <DEDUP_REMOVED lines=15> */
.L_x_1390:
        /* <DEDUP_REMOVED lines=15> */
.L_x_1391:
        /* <DEDUP_REMOVED lines=15> */
.L_x_1392:
        /* <DEDUP_REMOVED lines=15> */
.L_x_1393:
        /* <DEDUP_REMOVED lines=15> */
.L_x_1394:
        /* <DEDUP_REMOVED lines=10> */
.L_x_1377:
[----:B------:R-:W-:Y:S05]  /*14e00*/  BSYNC B1 ;  /* 0x0000000000017941 */ /* 0x000fea0003800000 */
.L_x_1376:
        /* <DEDUP_REMOVED lines=9> */
.L_x_1414:
        /* <DEDUP_REMOVED lines=11> */
.L_x_1529:
[----:B------:R-:W-:Y:S05]  /*14f50*/  BSYNC B2 ;  /* 0x0000000000027941 */ /* 0x000fea0003800000 */
.L_x_1397:
        /* <DEDUP_REMOVED lines=9> */
.L_x_1400:
[----:B------:R-:W-:Y:S05]  /*14ff0*/  BSYNC B2 ;  /* 0x0000000000027941 */ /* 0x000fea0003800000 */
.L_x_1399:
        /* <DEDUP_REMOVED lines=11> */
.L_x_1401:
        /* <DEDUP_REMOVED lines=13> */
.L_x_1530:
[----:B------:R-:W-:Y:S05]  /*15180*/  BSYNC B2 ;  /* 0x0000000000027941 */ /* 0x000fea0003800000 */
.L_x_1402:
        /* <DEDUP_REMOVED lines=11> */
.L_x_1405:
[----:B------:R-:W-:Y:S05]  /*15240*/  BSYNC B2 ;  /* 0x0000000000027941 */ /* 0x000fea0003800000 */
.L_x_1404:
        /* <DEDUP_REMOVED lines=9> */
.L_x_1406:
        /* <DEDUP_REMOVED lines=15> */
.L_x_1407:
        /* <DEDUP_REMOVED lines=15> */
.L_x_1408:
        /* <DEDUP_REMOVED lines=15> */
.L_x_1409:
        /* <DEDUP_REMOVED lines=15> */
.L_x_1410:
        /* <DEDUP_REMOVED lines=15> */
.L_x_1411:
        /* <DEDUP_REMOVED lines=15> */
.L_x_1412:
        /* <DEDUP_REMOVED lines=15> */
.L_x_1413:
        /* <DEDUP_REMOVED lines=10> */
.L_x_1396:
[----:B------:R-:W-:Y:S05]  /*15a10*/  BSYNC B1 ;  /* 0x0000000000017941 */ /* 0x000fea0003800000 */
.L_x_1395:
        /* <DEDUP_REMOVED lines=8> */
.L_x_1370:
[----:B------:R-:W-:Y:S05]  /*15aa0*/  BSYNC B0 ;  /* 0x0000000000007941 */ /* 0x000fea0003800000 */
.L_x_1369:
        /* <DEDUP_REMOVED lines=23> */
.L_x_1416:
        /* <DEDUP_REMOVED lines=20> */
.L_x_1419:
[----:B------:R-:W-:Y:S05]  /*15d60*/  BSYNC B6 ;  /* 0x0000000000067941 */ /* 0x000fea0003800000 */
.L_x_1418:
        /* <DEDUP_REMOVED lines=9> */
[----:B------:R-:W-:Y:S02]  /*15e00*/  IMAD.U32 R4, RZ, RZ, UR6 ;  /* 0x00000006ff047e24 */ /* 0x000fe4000f8e00ff */
[----:B------:R-:W-:Y:S02]  /*15e10*/  IMAD.U32 R5, RZ, RZ, UR7 ;  /* 0x00000007ff057e24 */ /* 0x000fe4000f8e00ff */
[----:B------:R-:W-:Y:S02]  /*15e20*/  IMAD.U32 R6, RZ, RZ, UR8 ;  /* 0x00000008ff067e24 */ /* 0x000fe4000f8e00ff */
[----:B------:R-:W-:-:S02]  /*15e30*/  IMAD.U32 R7, RZ, RZ, UR9 ;  /* 0x00000009ff077e24 */ /* 0x000fc4000f8e00ff */
[----:B------:R-:W-:Y:S02]  /*15e40*/  IMAD.U32 R10, RZ, RZ, UR4 ;  /* 0x00000004ff0a7e24 */ /* 0x000fe4000f8e00ff */
[----:B------:R-:W-:Y:S02]  /*15e50*/  IMAD.U32 R11, RZ, RZ, UR5 ;  /* 0x00000005ff0b7e24 */ /* 0x000fe4000f8e00ff */
[----:B0-----:R-:W-:Y:S02]  /*15e60*/  IMAD.MOV.U32 R8, RZ, RZ, 0x70 ;  /* 0x00000070ff087424 */ /* 0x001fe400078e00ff */
[----:B------:R-:W-:Y:S02]  /*15e70*/  IMAD.MOV.U32 R12, RZ, RZ, 0x1 ;  /* 0x00000001ff0c7424 */ /* 0x000fe400078e00ff */
[----:B-1----:R-:W-:-:S07]  /*15e80*/  IMAD.MOV.U32 R13, RZ, RZ, RZ ;  /* 0x000000ffff0d7224 */ /* 0x002fce00078e00ff */
[----:B------:R-:W-:-:S07]  /*15e90*/  LEPC R20, `(.L_x_1422) ;  /* 0x000000001014794e */ /* 0x000fce0000000000 */
[----:B--2---:R-:W-:Y:S05]  /*15ea0*/  CALL.ABS.NOINC R2 ;  /* 0x0000000002007343 */ /* 0x004fea0003c00000 */
.L_x_1422:
        /* <DEDUP_REMOVED lines=15> */
.L_x_1421:
[----:B------:R-:W-:Y:S05]  /*15fa0*/  BSYNC B6 ;  /* 0x0000000000067941 */ /* 0x000fea0003800000 */
.L_x_1420:
[----:B------:R-:W-:Y:S01]  /*15fb0*/  ULDC.64 UR4, c[0x0][0xaf0] ;  /* 0x0002bc0000047ab9 */ /* 0x000fe20000000a00 */
[----:B------:R-:W2:Y:S01]  /*15fc0*/  S2R R20, SR_TID.X ;  /* 0x0000000000147919 */ /* 0x000ea20000002100 */
[----:B------:R-:W-:Y:S01]  /*15fd0*/  ISETP.NE.U32.AND P0, PT, RZ, UR4, PT ;  /* 0x00000004ff007c0c */ /* 0x000fe2000bf05070 */
[----:B------:R-:W3:Y:S03]  /*15fe0*/  LDC R10, c[0x0][0x430] ;  /* 0x00010c00ff0a7b82 */ /* 0x000ee60000000800 */
[----:B------:R-:W-:-:S13]  /*15ff0*/  ISETP.NE.AND.EX P0, PT, RZ, UR5, PT, P0 ;  /* 0x00000005ff007c0c */ /* 0x000fda000bf05300 */
[----:B------:R-:W-:Y:S01]  /*16000*/  @P0 IADD3 R2, P1, R27, UR4, RZ ;  /* 0x000000041b020c10 */ /* 0x000fe2000ff3e0ff */
[----:B------:R-:W4:Y:S01]  /*16010*/  S2R R11, SR_TID.X ;  /* 0x00000000000b7919 */ /* 0x000f220000002100 */
[----:B------:R-:W-:Y:S02]  /*16020*/  ULDC UR4, c[0x0][0x320] ;  /* 0x0000c80000047ab9 */ /* 0x000fe40000000800 */
[----:B-1----:R-:W-:-:S05]  /*16030*/  @P0 IADD3.X R3, R30, UR5, RZ, P1, !PT ;  /* 0x000000051e030c10 */ /* 0x002fca0008ffe4ff */
[----:B------:R1:W5:Y:S01]  /*16040*/  @P0 LDG.E R32, desc[UR40][R2.64] ;  /* 0x0000002802200981 */ /* 0x000362000c1e1900 */
[----:B--2---:R-:W-:-:S04]  /*16050*/  LOP3.LUT R20, R20, 0x7f, RZ, 0xc0, !PT ;  /* 0x0000007f14147812 */ /* 0x004fc800078ec0ff */
[----:B------:R-:W-:Y:S02]  /*16060*/  SHF.R.U32.HI R21, RZ, 0x3, R20 ;  /* 0x00000003ff157819 */ /* 0x000fe40000011614 */
[----:B------:R-:W2:Y:S02]  /*16070*/  S2R R20, SR_TID.X ;  /* 0x0000000000147919 */ /* 0x000ea40000002100 */
[----:B--2---:R-:W-:-:S05]  /*16080*/  IMAD.SHL.U32 R20, R20, 0x10, RZ ;  /* 0x0000001014147824 */ /* 0x004fca00078e00ff */
[----:B------:R-:W-:Y:S02]  /*16090*/  LOP3.LUT R20, R21, 0x70, R20, 0xf8, !PT ;  /* 0x0000007015147812 */ /* 0x000fe400078ef814 */
[----:B------:R-:W2:Y:S01]  /*160a0*/  S2R R21, SR_TID.X ;  /* 0x0000000000157919 */ /* 0x000ea20000002100 */
[----:B---3--:R-:W-:Y:S01]  /*160b0*/  ISETP.NE.AND P1, PT, R10, 0x1, PT ;  /* 0x000000010a00780c */ /* 0x008fe20003f25270 */
[----:B------:R-:W-:-:S12]  /*160c0*/  VIADD R31, R31, 0xffffffc0 ;  /* 0xffffffc01f1f7836 */ /* 0x000fd80000000000 */
[----:B-1----:R-:W1:Y:S01]  /*160d0*/  @P1 LDC R3, c[0x0][0x434] ;  /* 0x00010d00ff031b82 */ /* 0x002e620000000800 */
[----:B--2---:R-:W-:-:S07]  /*160e0*/  IMAD.SHL.U32 R21, R21, 0x8, RZ ;  /* 0x0000000815157824 */ /* 0x004fce00078e00ff */
[----:B------:R-:W2:Y:S01]  /*160f0*/  @P1 LDC R2, c[0x0][0x438] ;  /* 0x00010e00ff021b82 */ /* 0x000ea20000000800 */
[----:B------:R-:W-:-:S04]  /*16100*/  LOP3.LUT R21, R21, 0x38, RZ, 0xc0, !PT ;  /* 0x0000003815157812 */ /* 0x000fc800078ec0ff */
[----:B------:R-:W-:-:S04]  /*16110*/  LOP3.LUT R21, R21, 0x40, RZ, 0xfc, !PT ;  /* 0x0000004015157812 */ /* 0x000fc800078efcff */
[----:B------:R-:W-:Y:S02]  /*16120*/  ISETP.GE.AND P2, PT, R21, UR4, PT ;  /* 0x0000000415007c0c */ /* 0x000fe4000bf46270 */
[----:B------:R-:W3:Y:S01]  /*16130*/  S2R R21, SR_TID.X ;  /* 0x0000000000157919 */ /* 0x000ee20000002100 */
[----:B------:R-:W-:-:S05]  /*16140*/  IMAD.IADD R4, R20, 0x1, R31 ;  /* 0x0000000114047824 */ /* 0x000fca00078e021f */
[C---:B------:R-:W-:Y:S01]  /*16150*/  ISETP.GE.AND P0, PT, R4.reuse, R35, PT ;  /* 0x000000230400720c */ /* 0x040fe20003f06270 */
[----:B------:R-:W-:Y:S02]  /*16160*/  IMAD.IADD R0, R4, 0x1, R34 ;  /* 0x0000000104007824 */ /* 0x000fe400078e0222 */
[----:B----4-:R-:W-:Y:S01]  /*16170*/  IMAD.SHL.U32 R11, R11, 0x8, RZ ;  /* 0x000000080b0b7824 */ /* 0x010fe200078e00ff */
[----:B------:R-:W-:Y:S01]  /*16180*/  ISETP.GT.U32.OR P0, PT, R20, 0x3f, P0 ;  /* 0x0000003f1400780c */ /* 0x000fe20000704470 */
[----:B-1----:R-:W-:-:S03]  /*16190*/  @P1 IMAD.HI.U32 R3, R0, R3, RZ ;  /* 0x0000000300031227 */ /* 0x002fc600078e00ff */
[----:B------:R-:W-:Y:S01]  /*161a0*/  LOP3.LUT R11, R11, 0x38, RZ, 0xc0, !PT ;  /* 0x000000380b0b7812 */ /* 0x000fe200078ec0ff */
[----:B0-----:R-:W-:Y:S01]  /*161b0*/  IMAD.MOV.U32 R8, RZ, RZ, R0 ;  /* 0x000000ffff087224 */ /* 0x001fe200078e0000 */
[----:B--2---:R-:W-:Y:S02]  /*161c0*/  @P1 SHF.R.U32.HI R8, RZ, R2, R3 ;  /* 0x00000002ff081219 */ /* 0x004fe40000011603 */
[----:B------:R-:W-:Y:S02]  /*161d0*/  ISETP.GE.AND P1, PT, R11, UR4, PT ;  /* 0x000000040b007c0c */ /* 0x000fe4000bf26270 */
[----:B------:R-:W-:Y:S02]  /*161e0*/  LOP3.LUT R22, R22, 0xffffffbf, RZ, 0xc0, !PT ;  /* 0xffffffbf16167812 */ /* 0x000fe400078ec0ff */
[----:B------:R-:W-:Y:S01]  /*161f0*/  SEL R9, RZ, 0xffffffff, P2 ;  /* 0xffffffffff097807 */ /* 0x000fe20001000000 */
[----:B------:R-:W0:Y:S01]  /*16200*/  @!P0 LDC.64 R2, c[0x0][0x428] ;  /* 0x00010a00ff028b82 */ /* 0x000e220000000a00 */
[----:B------:R-:W-:Y:S01]  /*16210*/  @P2 LOP3.LUT R22, R22, 0x40, RZ, 0xfc, !PT ;  /* 0x0000004016162812 */ /* 0x000fe200078efcff */
[----:B---3--:R-:W-:Y:S01]  /*16220*/  IMAD.SHL.U32 R21, R21, 0x8, RZ ;  /* 0x0000000815157824 */ /* 0x008fe200078e00ff */
[----:B------:R-:W-:Y:S01]  /*16230*/  SEL R4, RZ, 0x1, P1 ;  /* 0x00000001ff047807 */ /* 0x000fe20000800000 */
[----:B------:R-:W-:-:S03]  /*16240*/  IMAD.SHL.U32 R9, R9, 0x2, RZ ;  /* 0x0000000209097824 */ /* 0x000fc600078e00ff */
[----:B------:R-:W-:Y:S02]  /*16250*/  LOP3.LUT R21, R21, 0x38, RZ, 0xc0, !PT ;  /* 0x0000003815157812 */ /* 0x000fe400078ec0ff */
[----:B------:R-:W-:Y:S02]  /*16260*/  LOP3.LUT R22, R22, 0xffffff7f, RZ, 0xc0, !PT ;  /* 0xffffff7f16167812 */ /* 0x000fe400078ec0ff */
[C---:B------:R-:W-:Y:S02]  /*16270*/  LOP3.LUT R33, R21.reuse, 0x80, RZ, 0xfc, !PT ;  /* 0x0000008015217812 */ /* 0x040fe400078efcff */
[----:B------:R-:W-:Y:S02]  /*16280*/  LOP3.LUT R21, R21, 0xc0, RZ, 0xfc, !PT ;  /* 0x000000c015157812 */ /* 0x000fe400078efcff */
[----:B------:R-:W-:Y:S02]  /*16290*/  @P1 LOP3.LUT R22, R22, 0x80, RZ, 0xfc, !PT ;  /* 0x0000008016161812 */ /* 0x000fe400078efcff */
[----:B------:R-:W-:-:S02]  /*162a0*/  LOP3.LUT R9, R9, 0x2, R4, 0xe2, !PT ;  /* 0x0000000209097812 */ /* 0x000fc400078ee204 */
[----:B------:R-:W-:Y:S01]  /*162b0*/  ISETP.GE.AND P2, PT, R33, UR4, PT ;  /* 0x0000000421007c0c */ /* 0x000fe2000bf46270 */
[----:B------:R-:W1:Y:S01]  /*162c0*/  @!P0 LDC.64 R4, c[0x0][0x418] ;  /* 0x00010600ff048b82 */ /* 0x000e620000000a00 */
[----:B------:R-:W-:Y:S02]  /*162d0*/  ISETP.GE.AND P1, PT, R21, UR4, PT ;  /* 0x0000000415007c0c */ /* 0x000fe4000bf26270 */
[----:B------:R-:W-:Y:S02]  /*162e0*/  SEL R6, RZ, 0x4, P2 ;  /* 0x00000004ff067807 */ /* 0x000fe40001000000 */
[----:B------:R-:W-:-:S04]  /*162f0*/  SEL R7, RZ, 0x8, P1 ;  /* 0x00000008ff077807 */ /* 0x000fc80000800000 */
[----:B------:R-:W-:Y:S01]  /*16300*/  LOP3.LUT R9, R7, R9, R6, 0xfe, !PT ;  /* 0x0000000907097212 */ /* 0x000fe200078efe06 */
[--C-:B------:R-:W-:Y:S01]  /*16310*/  @!P0 IMAD.MOV.U32 R6, RZ, RZ, R8.reuse ;  /* 0x000000ffff068224 */ /* 0x100fe200078e0008 */
[----:B------:R-:W-:Y:S02]  /*16320*/  @!P0 SHF.R.S32.HI R7, RZ, 0x1f, R8 ;  /* 0x0000001fff078819 */ /* 0x000fe40000011408 */
[----:B------:R-:W-:-:S04]  /*16330*/  LOP3.LUT R22, R22, 0xffffffdf, RZ, 0xc0, !PT ;  /* 0xffffffdf16167812 */ /* 0x000fc800078ec0ff */
[----:B------:R-:W-:-:S04]  /*16340*/  @P2 LOP3.LUT R22, R22, 0x20, RZ, 0xfc, !PT ;  /* 0x0000002016162812 */ /* 0x000fc800078efcff */
[----:B------:R-:W-:-:S04]  /*16350*/  LOP3.LUT R22, R22, 0xffffffef, RZ, 0xc0, !PT ;  /* 0xffffffef16167812 */ /* 0x000fc800078ec0ff */
[----:B------:R-:W-:Y:S02]  /*16360*/  @P1 LOP3.LUT R22, R22, 0x10, RZ, 0xfc, !PT ;  /* 0x0000001016161812 */ /* 0x000fe400078efcff */
[----:B-----5:R-:W-:Y:S01]  /*16370*/  SHF.R.S32.HI R35, RZ, 0x1f, R32 ;  /* 0x0000001fff237819 */ /* 0x020fe20000011420 */
[----:B0-----:R-:W-:-:S04]  /*16380*/  @!P0 IMAD.WIDE.U32 R6, R32, R2, R6 ;  /* 0x0000000220068225 */ /* 0x001fc800078e0006 */
[----:B------:R-:W-:-:S04]  /*16390*/  @!P0 IMAD R2, R35, R2, RZ ;  /* 0x0000000223028224 */ /* 0x000fc800078e02ff */
[----:B------:R-:W-:Y:S01]  /*163a0*/  @!P0 IMAD R3, R32, R3, R2 ;  /* 0x0000000320038224 */ /* 0x000fe200078e0202 */
[----:B-1----:R-:W-:-:S03]  /*163b0*/  @!P0 LEA R4, P1, R6, R4, 0x2 ;  /* 0x0000000406048211 */ /* 0x002fc600078210ff */
[----:B------:R-:W-:Y:S02]  /*163c0*/  @!P0 IMAD.IADD R3, R7, 0x1, R3 ;  /* 0x0000000107038824 */ /* 0x000fe400078e0203 */
[----:B------:R-:W-:-:S03]  /*163d0*/  IMAD.MOV.U32 R2, RZ, RZ, RZ ;  /* 0x000000ffff027224 */ /* 0x000fc600078e00ff */
[----:B------:R-:W-:-:S05]  /*163e0*/  @!P0 LEA.HI.X R5, R6, R5, R3, 0x2, P1 ;  /* 0x0000000506058211 */ /* 0x000fca00008f1403 */
[----:B------:R0:W2:Y:S01]  /*163f0*/  @!P0 LDG.E R2, desc[UR40][R4.64] ;  /* 0x0000002804028981 */ /* 0x0000a2000c1e1900 */
[----:B------:R-:W1:Y:S01]  /*16400*/  S2R R21, SR_TID.X ;  /* 0x0000000000157919 */ /* 0x000e620000002100 */
[----:B------:R-:W-:Y:S01]  /*16410*/  LOP3.LUT R13, R11, 0x1c0, RZ, 0xfc, !PT ;  /* 0x000001c00b0d7812 */ /* 0x000fe200078efcff */
[----:B-1----:R-:W-:-:S05]  /*16420*/  IMAD.SHL.U32 R21, R21, 0x8, RZ ;  /* 0x0000000815157824 */ /* 0x002fca00078e00ff */
[----:B------:R-:W-:-:S04]  /*16430*/  LOP3.LUT R21, R21, 0x38, RZ, 0xc0, !PT ;  /* 0x0000003815157812 */ /* 0x000fc800078ec0ff */
[----:B------:R-:W-:-:S04]  /*16440*/  LOP3.LUT R12, R21, 0x180, RZ, 0xfc, !PT ;  /* 0x00000180150c7812 */ /* 0x000fc800078efcff */
[----:B------:R-:W-:Y:S02]  /*16450*/  ISETP.GE.AND P0, PT, R12, UR4, PT ;  /* 0x000000040c007c0c */ /* 0x000fe4000bf06270 */
[C---:B------:R-:W-:Y:S02]  /*16460*/  LOP3.LUT R12, R11.reuse, 0x100, RZ, 0xfc, !PT ;  /* 0x000001000b0c7812 */ /* 0x040fe400078efcff */
[----:B------:R-:W-:Y:S02]  /*16470*/  LOP3.LUT R11, R11, 0x140, RZ, 0xfc, !PT ;  /* 0x000001400b0b7812 */ /* 0x000fe400078efcff */
[----:B------:R-:W-:Y:S02]  /*16480*/  ISETP.GE.AND P3, PT, R12, UR4, PT ;  /* 0x000000040c007c0c */ /* 0x000fe4000bf66270 */
[----:B------:R-:W-:Y:S02]  /*16490*/  ISETP.GE.AND P2, PT, R11, UR4, PT ;  /* 0x000000040b007c0c */ /* 0x000fe4000bf46270 */
[----:B------:R-:W-:-:S02]  /*164a0*/  SEL R3, RZ, 0x10, P3 ;  /* 0x00000010ff037807 */ /* 0x000fc40001800000 */
[----:B0-----:R-:W-:-:S04]  /*164b0*/  SEL R4, RZ, 0x20, P2 ;  /* 0x00000020ff047807 */ /* 0x001fc80001000000 */
[----:B------:R-:W-:Y:S02]  /*164c0*/  LOP3.LUT R3, R4, R9, R3, 0xfe, !PT ;  /* 0x0000000904037212 */ /* 0x000fe400078efe03 */
[----:B------:R-:W-:-:S04]  /*164d0*/  LOP3.LUT R22, R22, 0xfffffff7, RZ, 0xc0, !PT ;  /* 0xfffffff716167812 */ /* 0x000fc800078ec0ff */
[----:B------:R-:W-:-:S04]  /*164e0*/  @P3 LOP3.LUT R22, R22, 0x8, RZ, 0xfc, !PT ;  /* 0x0000000816163812 */ /* 0x000fc800078efcff */
[----:B------:R-:W-:-:S04]  /*164f0*/  LOP3.LUT R22, R22, 0xfffffffb, RZ, 0xc0, !PT ;  /* 0xfffffffb16167812 */ /* 0x000fc800078ec0ff */
[----:B------:R-:W-:Y:S01]  /*16500*/  @P2 LOP3.LUT R22, R22, 0x4, RZ, 0xfc, !PT ;  /* 0x0000000416162812 */ /* 0x000fe200078efcff */
[----:B--2---:R0:W-:Y:S02]  /*16510*/  STL [R1+0x4], R2 ;  /* 0x0000040201007387 */ /* 0x0041e40000100800 */
[----:B0-----:R-:W-:-:S04]  /*16520*/  SEL R2, RZ, 0x40, P0 ;  /* 0x00000040ff027807 */ /* 0x001fc80000000000 */
[----:B------:R-:W-:Y:S01]  /*16530*/  LOP3.LUT R5, R3, R2, RZ, 0xfc, !PT ;  /* 0x0000000203057212 */ /* 0x000fe200078efcff */
[----:B------:R-:W-:-:S04]  /*16540*/  IMAD.MOV R2, RZ, RZ, -R8 ;  /* 0x000000ffff027224 */ /* 0x000fc800078e0a08 */
[----:B------:R-:W-:Y:S01]  /*16550*/  IMAD R0, R10, R2, R0 ;  /* 0x000000020a007224 */ /* 0x000fe200078e0200 */
[----:B------:R0:W-:Y:S04]  /*16560*/  STL [R1+0x48], R5 ;  /* 0x0000480501007387 */ /* 0x0001e80000100800 */
[----:B------:R0:W-:Y:S01]  /*16570*/  STL [R1+0xc], R0 ;  /* 0x00000c0001007387 */ /* 0x0001e20000100800 */
[----:B------:R-:W-:Y:S01]  /*16580*/  ISETP.GE.AND P0, PT, R13, UR4, PT ;  /* 0x000000040d007c0c */ /* 0x000fe2000bf06270 */
[----:B------:R-:W-:-:S03]  /*16590*/  UMOV UR4, 0xffffffff ;  /* 0xffffffff00047882 */ /* 0x000fc60000000000 */
[----:B------:R-:W-:Y:S01]  /*165a0*/  SEL R33, RZ, 0x80, P0 ;  /* 0x00000080ff217807 */ /* 0x000fe20000000000 */
[----:B------:R-:W-:Y:S08]  /*165b0*/  BRA.DIV UR4, `(.L_x_1423) ;  /* 0x0000005604a87947 */ /* 0x000ff0000b800000 */
.L_x_1533:
[----:B0-----:R-:W2:Y:S01]  /*165c0*/  LDL R0, [R1+0x50] ;  /* 0x0000500001007983 */ /* 0x001ea20000100800 */
[----:B------:R-:W-:Y:S02]  /*165d0*/  ISETP.GT.U32.AND P1, PT, R20, 0x3f, PT ;  /* 0x0000003f1400780c */ /* 0x000fe40003f24070 */
[----:B------:R-:W-:Y:S02]  /*165e0*/  LOP3.LUT R22, R22, 0xfffffeff, RZ, 0xc0, !PT ;  /* 0xfffffeff16167812 */ /* 0x000fe400078ec0ff */
[----:B------:R-:W-:Y:S02]  /*165f0*/  LOP3.LUT R33, R5, R33, RZ, 0xfc, !PT ;  /* 0x0000002105217212 */ /* 0x000fe400078efcff */
[----:B------:R-:W-:Y:S02]  /*16600*/  LOP3.LUT R22, R22, 0xfffffffe, RZ, 0xc0, !PT ;  /* 0xfffffffe16167812 */ /* 0x000fe400078ec0ff */
[----:B------:R-:W-:-:S05]  /*16610*/  SHF.R.S32.HI R30, RZ, 0x1f, R18 ;  /* 0x0000001fff1e7819 */ /* 0x000fca0000011412 */
[----:B------:R-:W-:Y:S02]  /*16620*/  @P1 LOP3.LUT R22, R22, 0x1, RZ, 0xfc, !PT ;  /* 0x0000000116161812 */ /* 0x000fe400078efcff */
[----:B--2---:R-:W-:-:S13]  /*16630*/  ISETP.NE.AND P0, PT, R0, 0x3, PT ;  /* 0x000000030000780c */ /* 0x004fda0003f05270 */
[----:B------:R-:W-:Y:S01]  /*16640*/  @P0 LOP3.LUT R22, R22, 0x100, RZ, 0xfc, !PT ;  /* 0x0000010016160812 */ /* 0x000fe200078efcff */
[----:B------:R-:W-:Y:S06]  /*16650*/  @!P0 BRA `(.L_x_1424) ;  /* 0x0000000000048947 */ /* 0x000fec0003800000 */
[----:B------:R-:W-:Y:S01]  /*16660*/  BPT.TRAP 0x1 ;  /* 0x000000040000795c */ /* 0x000fe20000300000 */
.L_x_1424:
[----:B------:R-:W-:Y:S01]  /*16670*/  IMAD R27, R25, 0x8, R23 ;  /* 0x00000008191b7824 */ /* 0x000fe200078e0217 */
[----:B------:R-:W-:Y:S01]  /*16680*/  SHF.L.U32 R0, R28, 0x1f, RZ ;  /* 0x0000001f1c007819 */ /* 0x000fe200000006ff */
[----:B------:R-:W-:Y:S03]  /*16690*/  BSSY B0, `(.L_x_1425) ;  /* 0x0000003000007945 */ /* 0x000fe60003800000 */
[----:B------:R-:W0:Y:S02]  /*166a0*/  SYNCS.PHASECHK.TRANS64.TRYWAIT P0, [R27+URZ+0x38840], R0 ;  /* 0x038840001b0075a7 */ /* 0x000e24000800017f */
[----:B0-----:R-:W-:Y:S05]  /*166b0*/  @!P0 BRA `(.L_x_1426) ;  /* 0x00000054009c8947 */ /* 0x001fea0003800000 */
.L_x_1534:
[----:B------:R-:W-:Y:S05]  /*166c0*/  BSYNC B0 ;  /* 0x0000000000007941 */ /* 0x000fea0003800000 */
.L_x_1425:
[----:B------:R-:W0:Y:S01]  /*166d0*/  LDL R2, [R1+0xc] ;  /* 0x00000c0001027983 */ /* 0x000e220000100800 */
[----:B------:R-:W-:-:S03]  /*166e0*/  ULDC.64 UR4, c[0x0][0x300] ;  /* 0x0000c00000047ab9 */ /* 0x000fc60000000a00 */
[----:B------:R-:W2:Y:S04]  /*166f0*/  LDL R4, [R1+0x4] ;  /* 0x0000040001047983 */ /* 0x000ea80000100800 */
[----:B------:R-:W3:Y:S01]  /*16700*/  LDL R6, [R1+0x10] ;  /* 0x0000100001067983 */ /* 0x000ee20000100800 */
[----:B------:R-:W-:Y:S01]  /*16710*/  LOP3.LUT R22, R22, 0xfffffffd, RZ, 0xc0, !PT ;  /* 0xfffffffd16167812 */ /* 0x000fe200078ec0ff */
[----:B------:R-:W1:Y:S02]  /*16720*/  S2R R7, SR_TID.X ;  /* 0x0000000000077919 */ /* 0x000e640000002100 */
[----:B-1----:R-:W-:-:S05]  /*16730*/  IMAD.SHL.U32 R7, R7, 0x8, RZ ;  /* 0x0000000807077824 */ /* 0x002fca00078e00ff */
[----:B------:R-:W-:Y:S02]  /*16740*/  LOP3.LUT R7, R7, 0x38, RZ, 0xc0, !PT ;  /* 0x0000003807077812 */ /* 0x000fe400078ec0ff */
[----:B0-----:R-:W-:Y:S02]  /*16750*/  SHF.R.S32.HI R0, RZ, 0x1f, R2 ;  /* 0x0000001fff007819 */ /* 0x001fe40000011402 */
[----:B--2---:R-:W-:-:S03]  /*16760*/  SHF.R.S32.HI R5, RZ, 0x1f, R4 ;  /* 0x0000001fff057819 */ /* 0x004fc60000011404 */
        /* <DEDUP_REMOVED lines=10> */
[----:B------:R-:W-:Y:S01]  /*16810*/  ULDC.64 UR4, c[0x0][0x308] ;  /* 0x0000c20000047ab9 */ /* 0x000fe20000000a00 */
[----:B------:R-:W0:Y:S02]  /*16820*/  S2R R4, SR_TID.X ;  /* 0x0000000000047919 */ /* 0x000e240000002100 */
[----:B------:R-:W-:Y:S02]  /*16830*/  IMAD.IADD R3, R3, 0x1, R0 ;  /* 0x0000000103037824 */ /* 0x000fe400078e0200 */
[----:B------:R-:W-:Y:S02]  /*16840*/  IMAD R0, R30, UR4, RZ ;  /* 0x000000041e007c24 */ /* 0x000fe4000f8e02ff */
[----:B------:R-:W-:-:S04]  /*16850*/  IMAD.WIDE.U32 R2, R18, UR4, R2 ;  /* 0x0000000412027c25 */ /* 0x000fc8000f8e0002 */
[----:B------:R-:W-:Y:S01]  /*16860*/  IMAD R0, R18, UR5, R0 ;  /* 0x0000000512007c24 */ /* 0x000fe2000f8e0200 */
[----:B------:R-:W-:Y:S01]  /*16870*/  ULDC.64 UR4, c[0x0][0x2e8] ;  /* 0x0000ba0000047ab9 */ /* 0x000fe20000000a00 */
[----:B0-----:R-:W-:-:S04]  /*16880*/  LOP3.LUT R4, R4, 0x7f, RZ, 0xc0, !PT ;  /* 0x0000007f04047812 */ /* 0x001fc800078ec0ff */
[----:B-1----:R-:W-:Y:S01]  /*16890*/  SHF.R.U32.HI R5, RZ, 0x3, R4 ;  /* 0x00000003ff057819 */ /* 0x002fe20000011604 */
[----:B------:R-:W-:Y:S01]  /*168a0*/  IMAD.IADD R4, R3, 0x1, R0 ;  /* 0x0000000103047824 */ /* 0x000fe200078e0200 */
[C---:B------:R-:W-:Y:S01]  /*168b0*/  LEA R0, P0, R2.reuse, UR4, 0x1 ;  /* 0x0000000402007c11 */ /* 0x040fe2000f8008ff */
[----:B------:R-:W-:Y:S01]  /*168c0*/  ULDC UR4, c[0x0][0x2f4] ;  /* 0x0000bd0000047ab9 */ /* 0x000fe20000000800 */
[----:B---3--:R-:W-:Y:S01]  /*168d0*/  IADD3 R31, -R5, R6, -R31 ;  /* 0x00000006051f7210 */ /* 0x008fe20007ffe91f */
        /* <DEDUP_REMOVED lines=39> */
.L_x_1544:
        /* <DEDUP_REMOVED lines=10> */
.L_x_1428:
[----:B------:R-:W-:Y:S02]  /*16bf0*/  PLOP3.LUT P1, PT, P1, P0, PT, 0xa2, 0x0 ;  /* 0x000000000000781c */ /* 0x000fe40000f21472 */
[----:B------:R-:W-:-:S08]  /*16c00*/  @P0 R2UR P1, UR4, R27 ;  /* 0x000000001b0402ca */ /* 0x000fd00000020000 */
[----:B------:R-:W-:-:S05]  /*16c10*/  @P0 PLOP3.LUT P0, PT, P1, PT, PT, 0x80, 0x0 ;  /* 0x000000000000081c */ /* 0x000fca0000f0f070 */
[----:B------:R-:W-:Y:S01]  /*16c20*/  @!P1 SYNCS.ARRIVE.TRANS64.RED.A0T1 RZ, [UR4+0x38830], RZ ;  /* 0x038830ffffff99a7 */ /* 0x000fe20008200404 */
[----:B------:R-:W-:Y:S07]  /*16c30*/  @!P1 ARRIVES.LDGSTSBAR.64.TRANSCNT [UR4+0x38830] ;  /* 0x03883000ff0099b0 */ /* 0x000fee0008000a84 */
[----:B------:R-:W-:Y:S05]  /*16c40*/  @P0 BRA.U.ANY `(.L_x_1428) ;  /* 0xfffffffd00e80947 */ /* 0x000fea000393ffff */
[----:B------:R-:W-:Y:S01]  /*16c50*/  NOP ;  /* 0x0000000000007918 */ /* 0x000fe20000000000 */
[----:B------:R-:W2:Y:S02]  /*16c60*/  LDL R0, [R1+0x50] ;  /* 0x0000500001007983 */ /* 0x000ea40000100800 */
[----:B--2---:R-:W-:-:S13]  /*16c70*/  ISETP.NE.AND P2, PT, R0, 0x3, PT ;  /* 0x000000030000780c */ /* 0x004fda0003f45270 */
[----:B------:R-:W-:Y:S05]  /*16c80*/  @!P2 BRA `(.L_x_1429) ;  /* 0x000000000004a947 */ /* 0x000fea0003800000 */
[----:B------:R-:W-:Y:S01]  /*16c90*/  BPT.TRAP 0x1 ;  /* 0x000000040000795c */ /* 0x000fe20000300000 */
.L_x_1429:
[----:B------:R1:W5:Y:S01]  /*16ca0*/  LDL.LU R0, [R1+0x20] ;  /* 0x0000200001007983 */ /* 0x0003620000300800 */
[----:B------:R1:W-:Y:S03]  /*16cb0*/  SYNCS.ARRIVE.TRANS64.A1T0 RZ, [R27+URZ+0x38830], RZ ;  /* 0x038830ff1bff79a7 */ /* 0x0003e6000810003f */
[----:B0-----:R1:W5:Y:S02]  /*16cc0*/  LDL R2, [R1] ;  /* 0x0000000001027983 */ /* 0x0013640000100800 */
[----:B------:R-:W-:Y:S05]  /*16cd0*/  WARPSYNC.ALL ;  /* 0x0000000000007948 */ /* 0x000fea0003800000 */
[----:B------:R-:W-:Y:S01]  /*16ce0*/  ULDC.64 UR4, c[0x0][0xaf8] ;  /* 0x0002be0000047ab9 */ /* 0x000fe20000000a00 */
[----:B------:R-:W-:Y:S01]  /*16cf0*/  BSSY B6, `(.L_x_1430) ;  /* 0x000001d000067945 */ /* 0x000fe20003800000 */
[----:B------:R-:W-:Y:S01]  /*16d00*/  BAR.SYNC.DEFER_BLOCKING 0x8, 0x100 ;  /* 0x0204000000007b1d */ /* 0x000fe20000010000 */
[----:B------:R-:W-:-:S04]  /*16d10*/  ISETP.NE.U32.AND P0, PT, RZ, UR4, PT ;  /* 0x00000004ff007c0c */ /* 0x000fc8000bf05070 */
[----:B------:R-:W-:-:S04]  /*16d20*/  ISETP.NE.AND.EX P0, PT, RZ, UR5, PT, P0 ;  /* 0x00000005ff007c0c */ /* 0x000fc8000bf05300 */
[----:B------:R-:W-:-:S05]  /*16d30*/  SEL R4, R37, RZ, !P0 ;  /* 0x000000ff25047207 */ /* 0x000fca0004000000 */
[----:B------:R0:W-:Y:S01]  /*16d40*/  STL [R1+0x14], R4 ;  /* 0x0000140401007387 */ /* 0x0001e20000100800 */
[----:B-----5:R-:W-:Y:S01]  /*16d50*/  SEL R3, R0, RZ, !P0 ;  /* 0x000000ff00037207 */ /* 0x020fe20004000000 */
[----:B------:R-:W-:-:S04]  /*16d60*/  VIADD R0, R23, 0x20400 ;  /* 0x0002040017007836 */ /* 0x000fc80000000000 */
[----:B------:R0:W-:Y:S01]  /*16d70*/  STL [R1+0x30], R3 ;  /* 0x0000300301007387 */ /* 0x0001e20000100800 */
[----:B------:R-:W-:Y:S02]  /*16d80*/  LOP3.LUT P0, RZ, R0, 0x3ff, RZ, 0xc0, !PT ;  /* 0x000003ff00ff7812 */ /* 0x000fe4000780c0ff */
[----:B------:R-:W-:-:S05]  /*16d90*/  SHF.R.S32.HI R0, RZ, 0x1f, R2 ;  /* 0x0000001fff007819 */ /* 0x000fca0000011402 */
[----:B------:R0:W-:Y:S06]  /*16da0*/  STL [R1+0x2c], R0 ;  /* 0x00002c0001007387 */ /* 0x0001ec0000100800 */
[----:B------:R-:W-:Y:S05]  /*16db0*/  @!P0 BRA `(.L_x_1431) ;  /* 0x0000000000408947 */ /* 0x000fea0003800000 */
[----:B------:R-:W-:Y:S01]  /*16dc0*/  MOV R2, 0x0 ;  /* 0x0000000000027802 */ /* 0x000fe20000000f00 */
[----:B------:R-:W-:Y:S01]  /*16dd0*/  ULDC.64 UR4, c[0x4][0x90] ;  /* 0x0100240000047ab9 */ /* 0x000fe20000000a00 */
[----:B------:R-:W-:Y:S01]  /*16de0*/  ULDC.64 UR6, c[0x4][0x98] ;  /* 0x0100260000067ab9 */ /* 0x000fe20000000a00 */
[----:B------:R-:W-:Y:S01]  /*16df0*/  ULDC.64 UR8, c[0x4][0x20] ;  /* 0x0100080000087ab9 */ /* 0x000fe20000000a00 */
[----:B0-----:R-:W-:Y:S02]  /*16e00*/  IMAD.U32 R4, RZ, RZ, UR4 ;  /* 0x00000004ff047e24 */ /* 0x001fe4000f8e00ff */
        /* <DEDUP_REMOVED lines=11> */
.L_x_1431:
[----:B------:R-:W-:Y:S05]  /*16ec0*/  BSYNC B6 ;  /* 0x0000000000067941 */ /* 0x000fea0003800000 */
.L_x_1430:
[----:B------:R-:W2:Y:S01]  /*16ed0*/  LDL R20, [R1+0x30] ;  /* 0x0000300001147983 */ /* 0x000ea20000100800 */
[----:B------:R-:W3:Y:S01]  /*16ee0*/  LDC R6, c[0x0][0x448] ;  /* 0x00011200ff067b82 */ /* 0x000ee20000000800 */
[----:B------:R-:W-:Y:S02]  /*16ef0*/  ULDC.64 UR4, c[0x0][0x298] ;  /* 0x0000a60000047ab9 */ /* 0x000fe40000000a00 */
[----:B0-----:R-:W4:Y:S04]  /*16f00*/  LDL R4, [R1+0x2c] ;  /* 0x00002c0001047983 */ /* 0x001f280000100800 */
[----:B------:R-:W4:Y:S04]  /*16f10*/  LDL R5, [R1] ;  /* 0x0000000001057983 */ /* 0x000f280000100800 */
[----:B------:R0:W5:Y:S01]  /*16f20*/  LDL R9, [R1+0x1c] ;  /* 0x00001c0001097983 */ /* 0x0001620000100800 */
[----:B------:R-:W1:Y:S01]  /*16f30*/  S2R R2, SR_TID.X ;  /* 0x0000000000027919 */ /* 0x000e620000002100 */
[----:B------:R-:W0:Y:S01]  /*16f40*/  S2R R0, SR_TID.X ;  /* 0x0000000000007919 */ /* 0x000e220000002100 */
[----:B---3--:R-:W-:-:S13]  /*16f50*/  ISETP.NE.AND P0, PT, R6, 0x1, PT ;  /* 0x000000010600780c */ /* 0x008fda0003f05270 */
[----:B------:R-:W3:Y:S01]  /*16f60*/  @P0 LDC R3, c[0x0][0x450] ;  /* 0x00011400ff030b82 */ /* 0x000ee20000000800 */
[----:B-1----:R-:W-:-:S04]  /*16f70*/  LOP3.LUT R2, R2, 0x7f, RZ, 0xc0, !PT ;  /* 0x0000007f02027812 */ /* 0x002fc800078ec0ff */
[----:B------:R-:W-:Y:S01]  /*16f80*/  SHF.R.U32.HI R2, RZ, 0x3, R2 ;  /* 0x00000003ff027819 */ /* 0x000fe20000011602 */
[----:B0-----:R-:W-:Y:S02]  /*16f90*/  IMAD.SHL.U32 R0, R0, 0x10, RZ ;  /* 0x0000001000007824 */ /* 0x001fe400078e00ff */
[----:B--2---:R-:W-:Y:S02]  /*16fa0*/  IMAD.MOV.U32 R21, RZ, RZ, R20 ;  /* 0x000000ffff157224 */ /* 0x004fe400078e0014 */
[----:B------:R-:W2:Y:S01]  /*16fb0*/  LDL R20, [R1+0x14] ;  /* 0x0000140001147983 */ /* 0x000ea20000100800 */
[----:B------:R-:W-:Y:S02]  /*16fc0*/  LOP3.LUT R0, R2, 0x70, R0, 0xf8, !PT ;  /* 0x0000007002007812 */ /* 0x000fe400078ef800 */
[----:B------:R-:W0:Y:S03]  /*16fd0*/  @P0 LDC R2, c[0x0][0x44c] ;  /* 0x00011300ff020b82 */ /* 0x000e260000000800 */
[----:B------:R-:W-:-:S02]  /*16fe0*/  IMAD R37, R17, 0x40, R0 ;  /* 0x0000004011257824 */ /* 0x000fc400078e0200 */
[----:B----4-:R-:W-:Y:S02]  /*16ff0*/  IMAD R4, R4, UR4, RZ ;  /* 0x0000000404047c24 */ /* 0x010fe4000f8e02ff */
[----:B------:R-:W-:Y:S02]  /*17000*/  IMAD.MOV.U32 R0, RZ, RZ, R37 ;  /* 0x000000ffff007224 */ /* 0x000fe400078e0025 */
[----:B------:R-:W-:Y:S02]  /*17010*/  IMAD R4, R5, UR5, R4 ;  /* 0x0000000505047c24 */ /* 0x000fe4000f8e0204 */
[----:B0-----:R-:W-:-:S05]  /*17020*/  @P0 IMAD.HI.U32 R2, R37, R2, RZ ;  /* 0x0000000225020227 */ /* 0x001fca00078e00ff */
[----:B---3--:R-:W-:Y:S01]  /*17030*/  @P0 SHF.R.U32.HI R0, RZ, R3, R2 ;  /* 0x00000003ff000219 */ /* 0x008fe20000011602 */
        /* <DEDUP_REMOVED lines=8> */
[----:B------:R-:W-:Y:S01]  /*170c0*/  IMAD R4, R21, UR4, RZ ;  /* 0x0000000415047c24 */ /* 0x000fe2000f8e02ff */
[----:B------:R-:W0:Y:S02]  /*170d0*/  S2R R7, SR_TID.X ;  /* 0x0000000000077919 */ /* 0x000e240000002100 */
[----:B0-----:R-:W-:-:S05]  /*170e0*/  IMAD.SHL.U32 R7, R7, 0x8, RZ ;  /* 0x0000000807077824 */ /* 0x001fca00078e00ff */
[----:B------:R-:W-:Y:S01]  /*170f0*/  LOP3.LUT R7, R7, 0x38, RZ, 0xc0, !PT ;  /* 0x0000003807077812 */ /* 0x000fe200078ec0ff */
[C---:B--2---:R-:W-:Y:S02]  /*17100*/  IMAD R4, R20.reuse, UR5, R4 ;  /* 0x0000000514047c24 */ /* 0x044fe4000f8e0204 */
[----:B------:R-:W-:Y:S01]  /*17110*/  IMAD.WIDE.U32 R2, R20, UR4, R2 ;  /* 0x0000000414027c25 */ /* 0x000fe2000f8e0002 */
[----:B------:R-:W-:-:S03]  /*17120*/  ULDC.64 UR4, c[0x0][0x2d0] ;  /* 0x0000b40000047ab9 */ /* 0x000fc60000000a00 */
[----:B------:R-:W-:Y:S01]  /*17130*/  IMAD.IADD R3, R3, 0x1, R4 ;  /* 0x0000000103037824 */ /* 0x000fe200078e0204 */
[----:B------:R-:W-:Y:S01]  /*17140*/  SHF.R.S32.HI R4, RZ, 0x1f, R0 ;  /* 0x0000001fff047819 */ /* 0x000fe20000011400 */
[----:B------:R-:W0:Y:S04]  /*17150*/  S2R R20, SR_TID.X ;  /* 0x0000000000147919 */ /* 0x000e280000002100 */
        /* <DEDUP_REMOVED lines=15> */
[----:B0-----:R-:W-:-:S03]  /*17250*/  LOP3.LUT R20, R20, 0x7f, RZ, 0xc0, !PT ;  /* 0x0000007f14147812 */ /* 0x001fc600078ec0ff */
[----:B------:R-:W-:Y:S01]  /*17260*/  LEA.HI.X R3, R2, UR5, R3, 0x1, P0 ;  /* 0x0000000502037c11 */ /* 0x000fe200080f0c03 */
[----:B------:R-:W-:Y:S01]  /*17270*/  UMOV UR5, 0xffffffff ;  /* 0xffffffff00057882 */ /* 0x000fe20000000000 */
[----:B------:R-:W-:Y:S02]  /*17280*/  ISETP.GE.AND P1, PT, R7, UR4, PT ;  /* 0x0000000407007c0c */ /* 0x000fe4000bf26270 */
[----:B------:R-:W-:Y:S01]  /*17290*/  SHF.R.U32.HI R8, RZ, 0x3, R20 ;  /* 0x00000003ff087819 */ /* 0x000fe20000011614 */
[----:B------:R-:W-:Y:S10]  /*172a0*/  BRA.DIV UR5, `(.L_x_1432) ;  /* 0x0000005205047947 */ /* 0x000ff4000b800000 */
[----:B------:R-:W0:Y:S01]  /*172b0*/  SHFL.IDX PT, R4, R0, RZ, 0x181f ;  /* 0x00181fff00047589 */ /* 0x000e2200000e0000 */
[----:B-----5:R-:W-:Y:S02]  /*172c0*/  IMAD R2, R9, R6, RZ ;  /* 0x0000000609027224 */ /* 0x020fe400078e02ff */
[----:B------:R-:W-:Y:S01]  /*172d0*/  IMAD R17, R17, 0x40, R8 ;  /* 0x0000004011117824 */ /* 0x000fe200078e0208 */
[----:B------:R-:W1:Y:S03]  /*172e0*/  SHFL.IDX PT, R5, R3, RZ, 0x181f ;  /* 0x00181fff03057589 */ /* 0x000e6600000e0000 */
[C---:B------:R-:W-:Y:S01]  /*172f0*/  VIADD R6, R17.reuse, 0x10 ;  /* 0x0000001011067836 */ /* 0x040fe20000000000 */
[C---:B------:R-:W-:Y:S01]  /*17300*/  ISETP.GE.AND P0, PT, R17.reuse, R2, PT ;  /* 0x000000021100720c */ /* 0x040fe20003f06270 */
[----:B------:R-:W-:-:S03]  /*17310*/  VIADD R8, R17, 0x20 ;  /* 0x0000002011087836 */ /* 0x000fc60000000000 */
[----:B------:R-:W-:Y:S04]  /*17320*/  STL [R1+0x20], R6 ;  /* 0x0000200601007387 */ /* 0x000fe80000100800 */
[----:B------:R-:W-:Y:S05]  /*17330*/  STL [R1+0x24], R8 ;  /* 0x0000240801007387 */ /* 0x000fea0000100800 */
[----:B0-----:R-:W-:-:S05]  /*17340*/  @!P0 LEA R4, P2, R7, R4, 0x1 ;  /* 0x0000000407048211 */ /* 0x001fca00078408ff */
[----:B-1----:R-:W-:-:S05]  /*17350*/  @!P0 IMAD.X R5, RZ, RZ, R5, P2 ;  /* 0x000000ffff058224 */ /* 0x002fca00010e0605 */
[----:B------:R-:W-:Y:S01]  /*17360*/  @!PT LDS RZ, [RZ] ;  /* 0x00000000fffff984 */ /* 0x000fe20000000800 */
[----:B------:R0:W-:Y:S01]  /*17370*/  @!P0 LDGSTS.E.BYPASS.LTC128B.128 [R26+0x20400], desc[UR40][R4.64], !P1 ;  /* 0x20400000041a8fae */ /* 0x0001e2000c901d68 */
[----:B------:R-:W-:-:S03]  /*17380*/  ISETP.GE.AND P0, PT, R6, R2, PT ;  /* 0x000000020600720c */ /* 0x000fc60003f06270 */
[----:B------:R-:W-:Y:S04]  /*17390*/  SHFL.IDX PT, R6, R3, 0x2, 0x181f ;  /* 0x00581f0003067f89 */ /* 0x000fe800000e0000 */
[----:B0-----:R-:W0:Y:S04]  /*173a0*/  SHFL.IDX PT, R5, R0, 0x1, 0x181f ;  /* 0x00381f0000057f89 */ /* 0x001e2800000e0000 */
[----:B------:R-:W1:Y:S04]  /*173b0*/  SHFL.IDX PT, R4, R3, 0x1, 0x181f ;  /* 0x00381f0003047f89 */ /* 0x000e6800000e0000 */
[----:B------:R-:W-:Y:S01]  /*173c0*/  SHFL.IDX PT, R3, R3, 0x3, 0x181f ;  /* 0x00781f0003037f89 */ /* 0x000fe200000e0000 */
[----:B0-----:R-:W-:-:S05]  /*173d0*/  @!P0 LEA R5, P2, R7, R5, 0x1 ;  /* 0x0000000507058211 */ /* 0x001fca00078408ff */
[----:B-1----:R-:W-:-:S05]  /*173e0*/  @!P0 IMAD.X R4, RZ, RZ, R4, P2 ;  /* 0x000000ffff048224 */ /* 0x002fca00010e0604 */
[----:B------:R-:W-:-:S04]  /*173f0*/  @!P0 LOP3.LUT R5, R5, R4, RZ, 0x3c, !PT ;  /* 0x0000000405058212 */ /* 0x000fc800078e3cff */
[----:B------:R-:W-:-:S04]  /*17400*/  @!P0 LOP3.LUT R4, R5, R4, RZ, 0x3c, !PT ;  /* 0x0000000405048212 */ /* 0x000fc800078e3cff */
[----:B------:R-:W-:-:S05]  /*17410*/  @!P0 LOP3.LUT R5, R5, R4, RZ, 0x3c, !PT ;  /* 0x0000000405058212 */ /* 0x000fca00078e3cff */
[----:B------:R0:W-:Y:S01]  /*17420*/  @!P0 LDGSTS.E.BYPASS.LTC128B.128 [R26+0x20c00], desc[UR40][R4.64], !P1 ;  /* 0x20c00000041a8fae */ /* 0x0001e2000c901d68 */
[----:B------:R-:W-:-:S03]  /*17430*/  ISETP.GE.AND P0, PT, R8, R2, PT ;  /* 0x000000020800720c */ /* 0x000fc60003f06270 */
[----:B0-----:R-:W0:Y:S04]  /*17440*/  SHFL.IDX PT, R4, R0, 0x2, 0x181f ;  /* 0x00581f0000047f89 */ /* 0x001e2800000e0000 */
[----:B------:R-:W1:Y:S06]  /*17450*/  SHFL.IDX PT, R0, R0, 0x3, 0x181f ;  /* 0x00781f0000007f89 */ /* 0x000e6c00000e0000 */
[----:B0-----:R-:W-:-:S05]  /*17460*/  @!P0 LEA R5, P2, R7, R4, 0x1 ;  /* 0x0000000407058211 */ /* 0x001fca00078408ff */
[----:B------:R-:W-:-:S05]  /*17470*/  @!P0 IMAD.X R4, RZ, RZ, R6, P2 ;  /* 0x000000ffff048224 */ /* 0x000fca00010e0606 */
[----:B------:R-:W-:-:S04]  /*17480*/  @!P0 LOP3.LUT R5, R5, R4, RZ, 0x3c, !PT ;  /* 0x0000000405058212 */ /* 0x000fc800078e3cff */
[----:B------:R-:W-:-:S04]  /*17490*/  @!P0 LOP3.LUT R4, R5, R4, RZ, 0x3c, !PT ;  /* 0x0000000405048212 */ /* 0x000fc800078e3cff */
[----:B------:R-:W-:-:S05]  /*174a0*/  @!P0 LOP3.LUT R5, R5, R4, RZ, 0x3c, !PT ;  /* 0x0000000405058212 */ /* 0x000fca00078e3cff */
[----:B-1----:R2:W-:Y:S02]  /*174b0*/  @!P0 LDGSTS.E.BYPASS.LTC128B.128 [R26+0x21400], desc[UR40][R4.64], !P1 ;  /* 0x21400000041a8fae */ /* 0x0025e4000c901d68 */
.L_x_1553:
[----:B0-2---:R-:W-:-:S05]  /*174c0*/  VIADD R4, R17, 0x30 ;  /* 0x0000003011047836 */ /* 0x005fca0000000000 */
[----:B------:R-:W-:Y:S01]  /*174d0*/  ISETP.GE.AND P0, PT, R4, R2, PT ;  /* 0x000000020400720c */ /* 0x000fe20003f06270 */
[----:B------:R0:W-:-:S12]  /*174e0*/  STL [R1+0x34], R4 ;  /* 0x0000340401007387 */ /* 0x0001d80000100800 */
[----:B------:R-:W-:-:S05]  /*174f0*/  @!P0 LEA R2, P2, R7, R0, 0x1 ;  /* 0x0000000007028211 */ /* 0x000fca00078408ff */
[----:B------:R-:W-:-:S05]  /*17500*/  @!P0 IMAD.X R3, RZ, RZ, R3, P2 ;  /* 0x000000ffff038224 */ /* 0x000fca00010e0603 */
[----:B------:R-:W-:Y:S01]  /*17510*/  @!PT LDS RZ, [RZ] ;  /* 0x00000000fffff984 */ /* 0x000fe20000000800 */
[----:B------:R-:W-:Y:S01]  /*17520*/  @!PT LDS RZ, [RZ] ;  /* 0x00000000fffff984 */ /* 0x000fe20000000800 */
[----:B------:R-:W-:Y:S01]  /*17530*/  @!PT LDS RZ, [RZ] ;  /* 0x00000000fffff984 */ /* 0x000fe20000000800 */
[----:B------:R0:W-:Y:S01]  /*17540*/  @!P0 LDGSTS.E.BYPASS.LTC128B.128 [R26+0x21c00], desc[UR40][R2.64], !P1 ;  /* 0x21c00000021a8fae */ /* 0x0001e2000c901d68 */
[----:B------:R-:W-:Y:S01]  /*17550*/  PLOP3.LUT P0, PT, PT, PT, PT, 0x80, 0x0 ;  /* 0x000000000000781c */ /* 0x000fe20003f0f070 */
[----:B------:R-:W-:-:S12]  /*17560*/  NOP ;  /* 0x0000000000007918 */ /* 0x000fd80000000000 */
.L_x_1433:
        /* <DEDUP_REMOVED lines=28> */
.L_x_1435:
[----:B------:R-:W-:Y:S05]  /*17730*/  BSYNC B6 ;  /* 0x0000000000067941 */ /* 0x000fea0003800000 */
.L_x_1434:
[----:B------:R-:W2:Y:S01]  /*17740*/  LDL.LU R0, [R1+0x2c] ;  /* 0x00002c0001007983 */ /* 0x000ea20000300800 */
[----:B------:R-:W1:Y:S01]  /*17750*/  LDC R6, c[0x0][0x448] ;  /* 0x00011200ff067b82 */ /* 0x000e620000000800 */
[----:B------:R-:W-:Y:S02]  /*17760*/  ULDC.64 UR4, c[0x0][0x398] ;  /* 0x0000e60000047ab9 */ /* 0x000fe40000000a00 */
[----:B0-----:R-:W3:Y:S04]  /*17770*/  LDL.LU R2, [R1] ;  /* 0x0000000001027983 */ /* 0x001ee80000300800 */
[----:B------:R-:W4:Y:S04]  /*17780*/  LDL.LU R21, [R1+0x30] ;  /* 0x0000300001157983 */ /* 0x000f280000300800 */
[----:B------:R-:W5:Y:S01]  /*17790*/  LDL.LU R20, [R1+0x14] ;  /* 0x0000140001147983 */ /* 0x000f620000300800 */
[----:B------:R-:W-:Y:S01]  /*177a0*/  IMAD.MOV.U32 R4, RZ, RZ, R37 ;  /* 0x000000ffff047224 */ /* 0x000fe200078e0025 */
[----:B------:R-:W-:Y:S01]  /*177b0*/  LOP3.LUT R22, R22, 0xfffff7ff, RZ, 0xc0, !PT ;  /* 0xfffff7ff16167812 */ /* 0x000fe200078ec0ff */
[----:B------:R-:W0:Y:S01]  /*177c0*/  S2R R8, SR_TID.X ;  /* 0x0000000000087919 */ /* 0x000e220000002100 */
[----:B-1----:R-:W-:-:S13]  /*177d0*/  ISETP.NE.AND P0, PT, R6, 0x1, PT ;  /* 0x000000010600780c */ /* 0x002fda0003f05270 */
[----:B------:R-:W1:Y:S01]  /*177e0*/  @P0 LDC R5, c[0x0][0x450] ;  /* 0x00011400ff050b82 */ /* 0x000e620000000800 */
[----:B0-----:R-:W-:-:S05]  /*177f0*/  IMAD.SHL.U32 R8, R8, 0x8, RZ ;  /* 0x0000000808087824 */ /* 0x001fca00078e00ff */
[----:B------:R-:W-:-:S04]  /*17800*/  LOP3.LUT R8, R8, 0x38, RZ, 0xc0, !PT ;  /* 0x0000003808087812 */ /* 0x000fc800078ec0ff */
[----:B------:R-:W-:Y:S01]  /*17810*/  LOP3.LUT R8, R8, 0xc0, RZ, 0xfc, !PT ;  /* 0x000000c008087812 */ /* 0x000fe200078efcff */
[----:B--2---:R-:W-:-:S04]  /*17820*/  IMAD R0, R0, UR4, RZ ;  /* 0x0000000400007c24 */ /* 0x004fc8000f8e02ff */
[C---:B---3--:R-:W-:Y:S02]  /*17830*/  IMAD R0, R2.reuse, UR5, R0 ;  /* 0x0000000502007c24 */ /* 0x048fe4000f8e0200 */
        /* <DEDUP_REMOVED lines=8> */
[----:B----4-:R-:W-:Y:S02]  /*178c0*/  IMAD R0, R21, UR4, RZ ;  /* 0x0000000415007c24 */ /* 0x010fe4000f8e02ff */
[C---:B-----5:R-:W-:Y:S01]  /*178d0*/  IMAD.WIDE.U32 R2, R20.reuse, UR4, R2 ;  /* 0x0000000414027c25 */ /* 0x060fe2000f8e0002 */
[----:B------:R-:W0:Y:S03]  /*178e0*/  S2R R21, SR_TID.X ;  /* 0x0000000000157919 */ /* 0x000e260000002100 */
[----:B------:R-:W-:Y:S01]  /*178f0*/  IMAD R0, R20, UR5, R0 ;  /* 0x0000000514007c24 */ /* 0x000fe2000f8e0200 */
[----:B------:R-:W-:Y:S01]  /*17900*/  ULDC.64 UR4, c[0x0][0x3d0] ;  /* 0x0000f40000047ab9 */ /* 0x000fe20000000a00 */
[----:B------:R-:W2:Y:S02]  /*17910*/  S2R R20, SR_TID.X ;  /* 0x0000000000147919 */ /* 0x000ea40000002100 */
[----:B------:R-:W-:-:S02]  /*17920*/  IMAD.IADD R3, R3, 0x1, R0 ;  /* 0x0000000103037824 */ /* 0x000fc400078e0200 */
[----:B------:R-:W3:Y:S01]  /*17930*/  @P0 LDC R0, c[0x0][0x44c] ;  /* 0x00011300ff000b82 */ /* 0x000ee20000000800 */
[----:B0-----:R-:W-:Y:S02]  /*17940*/  IMAD.SHL.U32 R21, R21, 0x8, RZ ;  /* 0x0000000815157824 */ /* 0x001fe400078e00ff */
[----:B---3--:R-:W-:-:S03]  /*17950*/  @P0 IMAD.HI.U32 R0, R37, R0, RZ ;  /* 0x0000000025000227 */ /* 0x008fc600078e00ff */
[----:B------:R-:W-:Y:S01]  /*17960*/  LOP3.LUT R21, R21, 0x38, RZ, 0xc0, !PT ;  /* 0x0000003815157812 */ /* 0x000fe200078ec0ff */
[----:B--2---:R-:W-:Y:S01]  /*17970*/  IMAD.SHL.U32 R20, R20, 0x8, RZ ;  /* 0x0000000814147824 */ /* 0x004fe200078e00ff */
[----:B-1----:R-:W-:Y:S02]  /*17980*/  @P0 SHF.R.U32.HI R4, RZ, R5, R0 ;  /* 0x00000005ff040219 */ /* 0x002fe40000011600 */
[----:B------:R-:W-:Y:S02]  /*17990*/  LOP3.LUT R7, R21, 0x80, RZ, 0xfc, !PT ;  /* 0x0000008015077812 */ /* 0x000fe400078efcff */
[--C-:B------:R-:W-:Y:S01]  /*179a0*/  SHF.R.S32.HI R5, RZ, 0x1f, R4.reuse ;  /* 0x0000001fff057819 */ /* 0x100fe20000011404 */
[----:B------:R-:W-:Y:S01]  /*179b0*/  IMAD.MOV R0, RZ, RZ, -R4 ;  /* 0x000000ffff007224 */ /* 0x000fe200078e0a04 */
[----:B------:R-:W0:Y:S01]  /*179c0*/  S2R R21, SR_TID.X ;  /* 0x0000000000157919 */ /* 0x000e220000002100 */
[----:B------:R-:W-:Y:S01]  /*179d0*/  IMAD.WIDE.U32 R2, R4, UR4, R2 ;  /* 0x0000000404027c25 */ /* 0x000fe2000f8e0002 */
[----:B------:R-:W-:-:S03]  /*179e0*/  LOP3.LUT R20, R20, 0x38, RZ, 0xc0, !PT ;  /* 0x0000003814147812 */ /* 0x000fc600078ec0ff */
[----:B------:R-:W-:Y:S02]  /*179f0*/  IMAD R0, R6, R0, R37 ;  /* 0x0000000006007224 */ /* 0x000fe400078e0225 */
        /* <DEDUP_REMOVED lines=11> */
[----:B------:R-:W-:Y:S02]  /*17ab0*/  ULDC UR4, c[0x0][0x3b8] ;  /* 0x0000ee0000047ab9 */ /* 0x000fe40000000800 */
[----:B------:R-:W-:Y:S02]  /*17ac0*/  ISETP.GE.AND P1, PT, R20, UR4, PT ;  /* 0x0000000414007c0c */ /* 0x000fe4000bf26270 */
[----:B------:R-:W-:Y:S01]  /*17ad0*/  LEA.HI.X R4, R2, UR5, R4, 0x1, P0 ;  /* 0x0000000502047c11 */ /* 0x000fe200080f0c04 */
[----:B0-----:R-:W-:Y:S01]  /*17ae0*/  IMAD.SHL.U32 R21, R21, 0x8, RZ ;  /* 0x0000000815157824 */ /* 0x001fe200078e00ff */
[----:B------:R-:W-:-:S02]  /*17af0*/  ISETP.GE.AND P0, PT, R7, UR4, PT ;  /* 0x0000000407007c0c */ /* 0x000fc4000bf06270 */
[----:B------:R-:W0:Y:S01]  /*17b00*/  S2R R7, SR_TID.X ;  /* 0x0000000000077919 */ /* 0x000e220000002100 */
[----:B------:R-:W-:Y:S02]  /*17b10*/  SEL R0, RZ, 0x1, P1 ;  /* 0x00000001ff007807 */ /* 0x000fe40000800000 */
[----:B------:R-:W-:Y:S02]  /*17b20*/  LOP3.LUT R21, R21, 0x38, RZ, 0xc0, !PT ;  /* 0x0000003815157812 */ /* 0x000fe400078ec0ff */
[----:B------:R-:W-:Y:S02]  /*17b30*/  SEL R2, RZ, 0x4, P0 ;  /* 0x00000004ff027807 */ /* 0x000fe40000000000 */
[----:B------:R-:W-:Y:S02]  /*17b40*/  @P1 LOP3.LUT R22, R22, 0x800, RZ, 0xfc, !PT ;  /* 0x0000080016161812 */ /* 0x000fe400078efcff */
[----:B------:R-:W-:Y:S02]  /*17b50*/  ISETP.GE.AND P5, PT, R8, UR4, PT ;  /* 0x0000000408007c0c */ /* 0x000fe4000bfa6270 */
[----:B------:R-:W-:-:S04]  /*17b60*/  LOP3.LUT R22, R22, 0xfffffdff, RZ, 0xc0, !PT ;  /* 0xfffffdff16167812 */ /* 0x000fc800078ec0ff */
[----:B------:R-:W-:-:S04]  /*17b70*/  @P0 LOP3.LUT R22, R22, 0x200, RZ, 0xfc, !PT ;  /* 0x0000020016160812 */ /* 0x000fc800078efcff */
[----:B------:R-:W-:Y:S01]  /*17b80*/  LOP3.LUT R22, R22, 0xfffffbff, RZ, 0xc0, !PT ;  /* 0xfffffbff16167812 */ /* 0x000fe200078ec0ff */
[----:B0-----:R-:W-:-:S05]  /*17b90*/  IMAD.SHL.U32 R7, R7, 0x8, RZ ;  /* 0x0000000807077824 */ /* 0x001fca00078e00ff */
[----:B------:R-:W-:-:S04]  /*17ba0*/  LOP3.LUT R7, R7, 0x38, RZ, 0xc0, !PT ;  /* 0x0000003807077812 */ /* 0x000fc800078ec0ff */
[----:B------:R-:W-:-:S04]  /*17bb0*/  LOP3.LUT R7, R7, 0x40, RZ, 0xfc, !PT ;  /* 0x0000004007077812 */ /* 0x000fc800078efcff */
[----:B------:R-:W-:Y:S02]  /*17bc0*/  ISETP.GE.AND P0, PT, R7, UR4, PT ;  /* 0x0000000407007c0c */ /* 0x000fe4000bf06270 */
[----:B------:R-:W-:Y:S02]  /*17bd0*/  LOP3.LUT R7, R21, 0x100, RZ, 0xfc, !PT ;  /* 0x0000010015077812 */ /* 0x000fe400078efcff */
[----:B------:R-:W0:Y:S01]  /*17be0*/  S2R R21, SR_TID.X ;  /* 0x0000000000157919 */ /* 0x000e220000002100 */
[----:B------:R-:W-:Y:S02]  /*17bf0*/  SEL R3, RZ, 0x2, P0 ;  /* 0x00000002ff037807 */ /* 0x000fe40000000000 */
[----:B------:R-:W-:Y:S02]  /*17c00*/  ISETP.GE.AND P4, PT, R7, UR4, PT ;  /* 0x0000000407007c0c */ /* 0x000fe4000bf86270 */
[----:B------:R-:W1:Y:S01]  /*17c10*/  S2R R7, SR_TID.X ;  /* 0x0000000000077919 */ /* 0x000e620000002100 */
[----:B------:R-:W-:-:S02]  /*17c20*/  IADD3 R0, R2, R3, R0 ;  /* 0x0000000302007210 */ /* 0x000fc40007ffe000 */
[----:B------:R-:W-:Y:S02]  /*17c30*/  SEL R2, RZ, 0x10, P4 ;  /* 0x00000010ff027807 */ /* 0x000fe40002000000 */
[----:B------:R-:W-:Y:S02]  /*17c40*/  @P0 LOP3.LUT R22, R22, 0x400, RZ, 0xfc, !PT ;  /* 0x0000040016160812 */ /* 0x000fe400078efcff */
[----:B------:R-:W-:-:S04]  /*17c50*/  SEL R3, RZ, 0x8, P5 ;  /* 0x00000008ff037807 */ /* 0x000fc80002800000 */
[----:B------:R-:W-:Y:S01]  /*17c60*/  IADD3 R0, R2, R0, R3 ;  /* 0x0000000002007210 */ /* 0x000fe20007ffe003 */
[----:B0-----:R-:W-:Y:S02]  /*17c70*/  IMAD.SHL.U32 R21, R21, 0x8, RZ ;  /* 0x0000000815157824 */ /* 0x001fe400078e00ff */
[----:B-1----:R-:W-:-:S03]  /*17c80*/  IMAD.SHL.U32 R7, R7, 0x8, RZ ;  /* 0x0000000807077824 */ /* 0x002fc600078e00ff */
[----:B------:R-:W-:Y:S02]  /*17c90*/  LOP3.LUT R21, R21, 0x38, RZ, 0xc0, !PT ;  /* 0x0000003815157812 */ /* 0x000fe400078ec0ff */
[----:B------:R-:W-:Y:S02]  /*17ca0*/  LOP3.LUT R7, R7, 0x38, RZ, 0xc0, !PT ;  /* 0x0000003807077812 */ /* 0x000fe400078ec0ff */
[----:B------:R-:W-:Y:S02]  /*17cb0*/  LOP3.LUT R8, R21, 0x140, RZ, 0xfc, !PT ;  /* 0x0000014015087812 */ /* 0x000fe400078efcff */
[----:B------:R-:W-:Y:S02]  /*17cc0*/  LOP3.LUT R7, R7, 0x180, RZ, 0xfc, !PT ;  /* 0x0000018007077812 */ /* 0x000fe400078efcff */
[----:B------:R-:W-:Y:S02]  /*17cd0*/  ISETP.GE.AND P3, PT, R8, UR4, PT ;  /* 0x0000000408007c0c */ /* 0x000fe4000bf66270 */
[----:B------:R-:W-:-:S02]  /*17ce0*/  ISETP.GE.AND P0, PT, R7, UR4, PT ;  /* 0x0000000407007c0c */ /* 0x000fc4000bf06270 */
[----:B------:R-:W-:Y:S02]  /*17cf0*/  LOP3.LUT R7, R21, 0x1c0, RZ, 0xfc, !PT ;  /* 0x000001c015077812 */ /* 0x000fe400078efcff */
[----:B------:R-:W-:Y:S02]  /*17d00*/  SEL R2, RZ, 0x40, P0 ;  /* 0x00000040ff027807 */ /* 0x000fe40000000000 */
[----:B------:R-:W-:Y:S02]  /*17d10*/  SEL R3, RZ, 0x20, P3 ;  /* 0x00000020ff037807 */ /* 0x000fe40001800000 */
[----:B------:R-:W-:Y:S01]  /*17d20*/  ISETP.GE.AND P0, PT, R7, UR4, PT ;  /* 0x0000000407007c0c */ /* 0x000fe2000bf06270 */
[----:B------:R-:W-:Y:S01]  /*17d30*/  UMOV UR4, 0xffffffff ;  /* 0xffffffff00047882 */ /* 0x000fe20000000000 */
[----:B------:R-:W-:Y:S02]  /*17d40*/  IADD3 R0, R2, R0, R3 ;  /* 0x0000000002007210 */ /* 0x000fe40007ffe003 */
[----:B------:R-:W-:-:S05]  /*17d50*/  SEL R7, RZ, 0x80, P0 ;  /* 0x00000080ff077807 */ /* 0x000fca0000000000 */
[----:B------:R-:W-:Y:S01]  /*17d60*/  IMAD.IADD R7, R0, 0x1, R7 ;  /* 0x0000000100077824 */ /* 0x000fe200078e0207 */
[----:B------:R-:W-:Y:S06]  /*17d70*/  BRA.DIV UR4, `(.L_x_1436) ;  /* 0x0000004a04907947 */ /* 0x000fec000b800000 */
[----:B------:R-:W2:Y:S04]  /*17d80*/  LDL.LU R9, [R1+0x1c] ;  /* 0x00001c0001097983 */ /* 0x000ea80000300800 */
[----:B------:R-:W3:Y:S04]  /*17d90*/  LDL.LU R3, [R1+0x24] ;  /* 0x0000240001037983 */ /* 0x000ee80000300800 */
[----:B------:R-:W4:Y:S01]  /*17da0*/  LDL.LU R8, [R1+0x20] ;  /* 0x0000200001087983 */ /* 0x000f220000300800 */
[----:B------:R-:W-:-:S03]  /*17db0*/  LOP3.LUT R22, R22, 0xffbfffff, RZ, 0xc0, !PT ;  /* 0xffbfffff16167812 */ /* 0x000fc600078ec0ff */
[----:B------:R-:W-:Y:S01]  /*17dc0*/  SHFL.IDX PT, R14, R5, 0x2, 0x181f ;  /* 0x00581f00050e7f89 */ /* 0x000fe200000e0000 */
[----:B------:R-:W-:-:S04]  /*17dd0*/  @P4 LOP3.LUT R22, R22, 0x400000, RZ, 0xfc, !PT ;  /* 0x0040000016164812 */ /* 0x000fc800078efcff */
[C---:B------:R-:W-:Y:S02]  /*17de0*/  LOP3.LUT P4, RZ, R22.reuse, 0x800, RZ, 0xc0, !PT ;  /* 0x0000080016ff7812 */ /* 0x040fe4000788c0ff */
[----:B------:R-:W-:-:S04]  /*17df0*/  LOP3.LUT R22, R22, 0xffdfffff, RZ, 0xc0, !PT ;  /* 0xffdfffff16167812 */ /* 0x000fc800078ec0ff */
[----:B------:R-:W-:-:S04]  /*17e00*/  @P3 LOP3.LUT R22, R22, 0x200000, RZ, 0xfc, !PT ;  /* 0x0020000016163812 */ /* 0x000fc800078efcff */
[----:B------:R-:W-:Y:S01]  /*17e10*/  LOP3.LUT P3, RZ, R22, 0x400, RZ, 0xc0, !PT ;  /* 0x0000040016ff7812 */ /* 0x000fe2000786c0ff */
[----:B--2---:R-:W-:Y:S02]  /*17e20*/  IMAD R6, R9, R6, RZ ;  /* 0x0000000609067224 */ /* 0x004fe400078e02ff */
[----:B---3--:R-:W-:-:S03]  /*17e30*/  IMAD.MOV.U32 R9, RZ, RZ, R3 ;  /* 0x000000ffff097224 */ /* 0x008fc600078e0003 */
[----:B------:R-:W-:Y:S01]  /*17e40*/  ISETP.GE.AND P0, PT, R17, R6, PT ;  /* 0x000000061100720c */ /* 0x000fe20003f06270 */
[----:B------:R-:W0:-:S12]  /*17e50*/  SHFL.IDX PT, R3, R5, RZ, 0x181f ;  /* 0x00181fff05037589 */ /* 0x000e1800000e0000 */
[----:B------:R-:W-:-:S04]  /*17e60*/  @!P0 LOP3.LUT R2, R0, 0x40, RZ, 0xc0, !PT ;  /* 0x0000004000028812 */ /* 0x000fc800078ec0ff */
[----:B------:R-:W-:-:S04]  /*17e70*/  @!P0 SHF.R.U32.HI R2, RZ, 0x2, R2 ;  /* 0x00000002ff028819 */ /* 0x000fc80000011602 */
[----:B------:R-:W-:Y:S02]  /*17e80*/  @!P0 ISETP.NE.U32.AND P2, PT, R2, RZ, PT ;  /* 0x000000ff0200820c */ /* 0x000fe40003f45070 */
[----:B------:R-:W-:Y:S02]  /*17e90*/  @!P0 LOP3.LUT R2, R7, 0x80, RZ, 0xc0, !PT ;  /* 0x0000008007028812 */ /* 0x000fe400078ec0ff */
[----:B0-----:R-:W-:Y:S02]  /*17ea0*/  @!P0 LEA R3, P6, R20, R3, 0x1 ;  /* 0x0000000314038211 */ /* 0x001fe400078c08ff */
[----:B------:R-:W-:-:S04]  /*17eb0*/  @!P0 SHF.R.U32.HI R2, RZ, 0x3, R2 ;  /* 0x00000003ff028819 */ /* 0x000fc80000011602 */
[----:B------:R-:W-:Y:S02]  /*17ec0*/  @!P0 ISETP.NE.U32.AND P1, PT, R2, RZ, PT ;  /* 0x000000ff0200820c */ /* 0x000fe40003f25070 */
[----:B------:R-:W0:Y:S02]  /*17ed0*/  SHFL.IDX PT, R2, R4, RZ, 0x181f ;  /* 0x00181fff04027589 */ /* 0x000e2400000e0000 */
[----:B0-----:R-:W-:Y:S01]  /*17ee0*/  @!P0 IMAD.X R2, RZ, RZ, R2, P6 ;  /* 0x000000ffff028224 */ /* 0x001fe200030e0602 */
[----:B------:R-:W-:-:S04]  /*17ef0*/  LOP3.LUT P6, RZ, R22, 0x200, RZ, 0xc0, !PT ;  /* 0x0000020016ff7812 */ /* 0x000fc800078cc0ff */
[----:B------:R-:W-:-:S04]  /*17f00*/  @!P0 LOP3.LUT R3, R3, R2, RZ, 0x3c, !PT ;  /* 0x0000000203038212 */ /* 0x000fc800078e3cff */
[----:B------:R-:W-:-:S04]  /*17f10*/  @!P0 LOP3.LUT R2, R3, R2, RZ, 0x3c, !PT ;  /* 0x0000000203028212 */ /* 0x000fc800078e3cff */
[----:B------:R-:W-:-:S05]  /*17f20*/  @!P0 LOP3.LUT R3, R3, R2, RZ, 0x3c, !PT ;  /* 0x0000000203038212 */ /* 0x000fca00078e3cff */
[----:B------:R-:W-:Y:S01]  /*17f30*/  @!P0 LDGSTS.E.BYPASS.LTC128B.128 [R26+0x26400], desc[UR40][R2.64], !P4 ;  /* 0x26400000021a8fae */ /* 0x000fe2000e101d68 */
[----:B------:R-:W-:-:S03]  /*17f40*/  LOP3.LUT P4, RZ, R22, 0x400000, RZ, 0xc0, !PT ;  /* 0x0040000016ff7812 */ /* 0x000fc6000788c0ff */
[----:B------:R-:W-:Y:S01]  /*17f50*/  @!P0 LDGSTS.E.BYPASS.LTC128B.128 [R26+0x28400], desc[UR40][R2.64+0x80], !P3 ;  /* 0x28400080021a8fae */ /* 0x000fe2000d901d68 */
[C---:B------:R-:W-:Y:S02]  /*17f60*/  LOP3.LUT P3, RZ, R22.reuse, 0x200000, RZ, 0xc0, !PT ;  /* 0x0020000016ff7812 */ /* 0x040fe4000786c0ff */
[----:B------:R-:W-:Y:S01]  /*17f70*/  LOP3.LUT R22, R22, 0xffefffff, RZ, 0xc0, !PT ;  /* 0xffefffff16167812 */ /* 0x000fe200078ec0ff */
[----:B------:R-:W-:Y:S03]  /*17f80*/  @!P0 LDGSTS.E.BYPASS.LTC128B.128 [R26+0x2a400], desc[UR40][R2.64+0x100], !P6 ;  /* 0x2a400100021a8fae */ /* 0x000fe6000f101d68 */
[----:B------:R-:W-:Y:S01]  /*17f90*/  @P6 LOP3.LUT R22, R22, 0x100000, RZ, 0xfc, !PT ;  /* 0x0010000016166812 */ /* 0x000fe200078efcff */
[----:B------:R-:W-:Y:S03]  /*17fa0*/  @!P0 LDGSTS.E.BYPASS.LTC128B.128 [R26+0x2c400], desc[UR40][R2.64+0x180], !P5 ;  /* 0x2c400180021a8fae */ /* 0x000fe6000e901d68 */
[C---:B------:R-:W-:Y:S01]  /*17fb0*/  LOP3.LUT P6, RZ, R22.reuse, 0x800, RZ, 0xc0, !PT ;  /* 0x0000080016ff7812 */ /* 0x040fe200078cc0ff */
[----:B------:R-:W-:Y:S01]  /*17fc0*/  @!P0 LDGSTS.E.BYPASS.LTC128B.128 [R26+0x2e400], desc[UR40][R2.64+0x200], !P4 ;  /* 0x2e400200021a8fae */ /* 0x000fe2000e101d68 */
[----:B------:R-:W-:-:S03]  /*17fd0*/  LOP3.LUT R22, R22, 0xffff7fff, RZ, 0xc0, !PT ;  /* 0xffff7fff16167812 */ /* 0x000fc600078ec0ff */
[----:B------:R-:W-:Y:S04]  /*17fe0*/  @!P0 LDGSTS.E.BYPASS.LTC128B.128 [R26+0x30400], desc[UR40][R2.64+0x280], !P3 ;  /* 0x30400280021a8fae */ /* 0x000fe8000d901d68 */
[----:B------:R-:W-:Y:S04]  /*17ff0*/  @!P0 LDGSTS.E.BYPASS.LTC128B.128 [R26+0x32400], desc[UR40][R2.64+0x300], P2 ;  /* 0x32400300021a8fae */ /* 0x000fe80009101d68 */
[----:B------:R0:W-:Y:S01]  /*18000*/  @!P0 LDGSTS.E.BYPASS.LTC128B.128 [R26+0x34400], desc[UR40][R2.64+0x380], P1 ;  /* 0x34400380021a8fae */ /* 0x0001e20008901d68 */
[----:B----4-:R-:W-:-:S03]  /*18010*/  ISETP.GE.AND P0, PT, R8, R6, PT ;  /* 0x000000060800720c */ /* 0x010fc60003f06270 */
[----:B------:R-:W-:Y:S10]  /*18020*/  SHFL.IDX PT, R8, R4, 0x2, 0x181f ;  /* 0x00581f0004087f89 */ /* 0x000ff400000e0000 */
[----:B0-----:R-:W-:-:S02]  /*18030*/  @!P0 LOP3.LUT R3, R0, 0x40, RZ, 0xc0, !PT ;  /* 0x0000004000038812 */ /* 0x001fc400078ec0ff */
[----:B------:R-:W-:Y:S02]  /*18040*/  @!P0 LOP3.LUT R2, R7, 0x80, RZ, 0xc0, !PT ;  /* 0x0000008007028812 */ /* 0x000fe400078ec0ff */
[----:B------:R-:W-:Y:S02]  /*18050*/  @!P0 SHF.R.U32.HI R3, RZ, 0x2, R3 ;  /* 0x00000002ff038819 */ /* 0x000fe40000011603 */
[----:B------:R-:W-:Y:S02]  /*18060*/  @!P0 SHF.R.U32.HI R2, RZ, 0x3, R2 ;  /* 0x00000003ff028819 */ /* 0x000fe40000011602 */
[----:B------:R-:W-:Y:S02]  /*18070*/  @!P0 ISETP.NE.U32.AND P2, PT, R3, RZ, PT ;  /* 0x000000ff0300820c */ /* 0x000fe40003f45070 */
[----:B------:R-:W0:Y:S01]  /*18080*/  SHFL.IDX PT, R3, R5, 0x1, 0x181f ;  /* 0x00381f0005037f89 */ /* 0x000e2200000e0000 */
[----:B------:R-:W-:-:S03]  /*18090*/  @!P0 ISETP.NE.U32.AND P1, PT, R2, RZ, PT ;  /* 0x000000ff0200820c */ /* 0x000fc60003f25070 */
[----:B------:R-:W1:Y:S04]  /*180a0*/  SHFL.IDX PT, R2, R4, 0x1, 0x181f ;  /* 0x00381f0004027f89 */ /* 0x000e6800000e0000 */
[----:B------:R-:W2:Y:S03]  /*180b0*/  SHFL.IDX PT, R4, R4, 0x3, 0x181f ;  /* 0x00781f0004047f89 */ /* 0x000ea600000e0000 */
[----:B------:R-:W-:-:S04]  /*180c0*/  @P2 LOP3.LUT R22, R22, 0x8000, RZ, 0xfc, !PT ;  /* 0x0000800016162812 */ /* 0x000fc800078efcff */
[----:B------:R-:W-:-:S04]  /*180d0*/  LOP3.LUT R22, R22, 0xfff7ffff, RZ, 0xc0, !PT ;  /* 0xfff7ffff16167812 */ /* 0x000fc800078ec0ff */
[----:B------:R-:W-:-:S04]  /*180e0*/  @P1 LOP3.LUT R22, R22, 0x80000, RZ, 0xfc, !PT ;  /* 0x0008000016161812 */ /* 0x000fc800078efcff */
[----:B------:R-:W-:Y:S02]  /*180f0*/  LOP3.LUT P1, RZ, R22, 0x8000, RZ, 0xc0, !PT ;  /* 0x0000800016ff7812 */ /* 0x000fe4000782c0ff */
[----:B0-----:R-:W-:-:S05]  /*18100*/  @!P0 LEA R3, P2, R20, R3, 0x1 ;  /* 0x0000000314038211 */ /* 0x001fca00078408ff */
[----:B-1----:R-:W-:Y:S01]  /*18110*/  @!P0 IMAD.X R2, RZ, RZ, R2, P2 ;  /* 0x000000ffff028224 */ /* 0x002fe200010e0602 */
[----:B------:R-:W-:-:S04]  /*18120*/  LOP3.LUT P2, RZ, R22, 0x400, RZ, 0xc0, !PT ;  /* 0x0000040016ff7812 */ /* 0x000fc8000784c0ff */
[----:B------:R-:W-:-:S04]  /*18130*/  @!P0 LOP3.LUT R3, R3, R2, RZ, 0x3c, !PT ;  /* 0x0000000203038212 */ /* 0x000fc800078e3cff */
[----:B------:R-:W-:-:S04]  /*18140*/  @!P0 LOP3.LUT R2, R3, R2, RZ, 0x3c, !PT ;  /* 0x0000000203028212 */ /* 0x000fc800078e3cff */
[----:B------:R-:W-:-:S05]  /*18150*/  @!P0 LOP3.LUT R3, R3, R2, RZ, 0x3c, !PT ;  /* 0x0000000203038212 */ /* 0x000fca00078e3cff */
[----:B------:R-:W-:Y:S01]  /*18160*/  @!P0 LDGSTS.E.BYPASS.LTC128B.128 [R26+0x26c00], desc[UR40][R2.64], !P6 ;  /* 0x26c00000021a8fae */ /* 0x000fe2000f101d68 */
[----:B------:R-:W-:-:S03]  /*18170*/  LOP3.LUT P6, RZ, R22, 0x100000, RZ, 0xc0, !PT ;  /* 0x0010000016ff7812 */ /* 0x000fc600078cc0ff */
[----:B------:R-:W-:Y:S10]  /*18180*/  @!P0 LDGSTS.E.BYPASS.LTC128B.128 [R26+0x28c00], desc[UR40][R2.64+0x80], !P2 ;  /* 0x28c00080021a8fae */ /* 0x000ff4000d101d68 */
[----:B------:R-:W-:Y:S04]  /*18190*/  @!P0 LDGSTS.E.BYPASS.LTC128B.128 [R26+0x2ac00], desc[UR40][R2.64+0x100], !P6 ;  /* 0x2ac00100021a8fae */ /* 0x000fe8000f101d68 */
[----:B------:R-:W-:Y:S04]  /*181a0*/  @!P0 LDGSTS.E.BYPASS.LTC128B.128 [R26+0x2cc00], desc[UR40][R2.64+0x180], !P5 ;  /* 0x2cc00180021a8fae */ /* 0x000fe8000e901d68 */
[----:B------:R-:W-:Y:S04]  /*181b0*/  @!P0 LDGSTS.E.BYPASS.LTC128B.128 [R26+0x2ec00], desc[UR40][R2.64+0x200], !P4 ;  /* 0x2ec00200021a8fae */ /* 0x000fe8000e101d68 */
[----:B------:R-:W-:Y:S04]  /*181c0*/  @!P0 LDGSTS.E.BYPASS.LTC128B.128 [R26+0x30c00], desc[UR40][R2.64+0x280], !P3 ;  /* 0x30c00280021a8fae */ /* 0x000fe8000d901d68 */
[----:B------:R-:W-:Y:S01]  /*181d0*/  @!P0 LDGSTS.E.BYPASS.LTC128B.128 [R26+0x32c00], desc[UR40][R2.64+0x300], P1 ;  /* 0x32c00300021a8fae */ /* 0x000fe20008901d68 */
[----:B------:R-:W-:-:S13]  /*181e0*/  LOP3.LUT P1, RZ, R22, 0x80000, RZ, 0xc0, !PT ;  /* 0x0008000016ff7812 */ /* 0x000fda000782c0ff */
[----:B------:R0:W-:Y:S01]  /*181f0*/  @!P0 LDGSTS.E.BYPASS.LTC128B.128 [R26+0x34c00], desc[UR40][R2.64+0x380], P1 ;  /* 0x34c00380021a8fae */ /* 0x0001e20008901d68 */
[----:B------:R-:W-:-:S13]  /*18200*/  ISETP.GE.AND P0, PT, R9, R6, PT ;  /* 0x000000060900720c */ /* 0x000fda0003f06270 */
[----:B------:R-:W-:-:S05]  /*18210*/  @!P0 LEA R9, P1, R20, R14, 0x1 ;  /* 0x0000000e14098211 */ /* 0x000fca00078208ff */
[----:B------:R-:W-:Y:S01]  /*18220*/  @!P0 IMAD.X R10, RZ, RZ, R8, P1 ;  /* 0x000000ffff0a8224 */ /* 0x000fe200008e0608 */
[----:B------:R-:W-:Y:S01]  /*18230*/  LOP3.LUT P1, RZ, R22, 0x800, RZ, 0xc0, !PT ;  /* 0x0000080016ff7812 */ /* 0x000fe2000782c0ff */
[----:B0-----:R-:W-:Y:S01]  /*18240*/  @!P0 IMAD.MOV.U32 R2, RZ, RZ, R9 ;  /* 0x000000ffff028224 */ /* 0x001fe200078e0009 */
[----:B------:R-:W-:Y:S01]  /*18250*/  @!P0 LOP3.LUT R8, R0, 0x40, RZ, 0xc0, !PT ;  /* 0x0000004000088812 */ /* 0x000fe200078ec0ff */
[----:B------:R-:W-:-:S03]  /*18260*/  @!P0 IMAD.MOV.U32 R3, RZ, RZ, R10 ;  /* 0x000000ffff038224 */ /* 0x000fc600078e000a */
        /* <DEDUP_REMOVED lines=11> */
[----:B------:R-:W-:-:S13]  /*18320*/  @!P0 ISETP.NE.U32.AND P1, PT, R8, RZ, PT ;  /* 0x000000ff0800820c */ /* 0x000fda0003f25070 */
[----:B------:R0:W-:Y:S04]  /*18330*/  @!P0 LDGSTS.E.BYPASS.LTC128B.128 [R26+0x35400], desc[UR40][R2.64+0x380], P1 ;  /* 0x35400380021a8fae */ /* 0x0001e80008901d68 */
[----:B0-2---:R0:W1:Y:S02]  /*18340*/  SHFL.IDX PT, R2, R5, 0x3, 0x181f ;  /* 0x00781f0005027f89 */ /* 0x00506400000e0000 */
.L_x_1563:
[----:B------:R-:W2:Y:S01]  /*18350*/  LDL.LU R3, [R1+0x34] ;  /* 0x0000340001037983 */ /* 0x000ea20000300800 */
[----:B------:R-:W-:Y:S01]  /*18360*/  BSSY B0, `(.L_x_1437) ;  /* 0x0000019000007945 */ /* 0x000fe20003800000 */
[----:B--2---:R-:W-:-:S13]  /*18370*/  ISETP.GE.AND P0, PT, R3, R6, PT ;  /* 0x000000060300720c */ /* 0x004fda0003f06270 */
[----:B------:R-:W-:Y:S05]  /*18380*/  @P0 BRA `(.L_x_1438) ;  /* 0x0000000000580947 */ /* 0x000fea0003800000 */
[----:B------:R-:W-:Y:S02]  /*18390*/  LOP3.LUT R0, R0, 0x40, RZ, 0xc0, !PT ;  /* 0x0000004000007812 */ /* 0x000fe400078ec0ff */
[----:B------:R-:W-:Y:S02]  /*183a0*/  LOP3.LUT P6, RZ, R22, 0x800, RZ, 0xc0, !PT ;  /* 0x0000080016ff7812 */ /* 0x000fe400078cc0ff */
[----:B-1----:R-:W-:Y:S02]  /*183b0*/  LEA R2, P0, R20, R2, 0x1 ;  /* 0x0000000214027211 */ /* 0x002fe400078008ff */
[C---:B------:R-:W-:Y:S02]  /*183c0*/  LOP3.LUT P2, RZ, R22.reuse, 0x400, RZ, 0xc0, !PT ;  /* 0x0000040016ff7812 */ /* 0x040fe4000784c0ff */
[----:B------:R-:W-:Y:S01]  /*183d0*/  LOP3.LUT P1, RZ, R22, 0x200, RZ, 0xc0, !PT ;  /* 0x0000020016ff7812 */ /* 0x000fe2000782c0ff */
[----:B------:R-:W-:Y:S01]  /*183e0*/  IMAD.X R3, RZ, RZ, R4, P0 ;  /* 0x000000ffff037224 */ /* 0x000fe200000e0604 */
[----:B------:R-:W-:-:S02]  /*183f0*/  SHF.R.U32.HI R0, RZ, 0x2, R0 ;  /* 0x00000002ff007819 */ /* 0x000fc40000011600 */
[----:B------:R-:W-:Y:S02]  /*18400*/  LOP3.LUT R7, R7, 0x80, RZ, 0xc0, !PT ;  /* 0x0000008007077812 */ /* 0x000fe400078ec0ff */
[----:B------:R-:W-:Y:S01]  /*18410*/  ISETP.NE.U32.AND P0, PT, R0, RZ, PT ;  /* 0x000000ff0000720c */ /* 0x000fe20003f05070 */
[----:B------:R-:W-:Y:S01]  /*18420*/  @!PT LDS RZ, [RZ] ;  /* 0x00000000fffff984 */ /* 0x000fe20000000800 */
[----:B------:R-:W-:Y:S01]  /*18430*/  @!PT LDS RZ, [RZ] ;  /* 0x00000000fffff984 */ /* 0x000fe20000000800 */
[----:B------:R-:W-:Y:S01]  /*18440*/  @!PT LDS RZ, [RZ] ;  /* 0x00000000fffff984 */ /* 0x000fe20000000800 */
[----:B------:R2:W-:Y:S01]  /*18450*/  LDGSTS.E.BYPASS.LTC128B.128 [R26+0x27c00], desc[UR40][R2.64], !P6 ;  /* 0x27c00000021a7fae */ /* 0x0005e2000f101d68 */
[----:B------:R-:W-:-:S03]  /*18460*/  SHF.R.U32.HI R7, RZ, 0x3, R7 ;  /* 0x00000003ff077819 */ /* 0x000fc60000011607 */
        /* <DEDUP_REMOVED lines=8> */
.L_x_1438:
[----:B------:R-:W-:Y:S05]  /*184f0*/  BSYNC B0 ;  /* 0x0000000000007941 */ /* 0x000fea0003800000 */
.L_x_1437:
[----:B------:R-:W-:Y:S01]  /*18500*/  NOP ;  /* 0x0000000000007918 */ /* 0x000fe20000000000 */
[----:B------:R-:W-:-:S13]  /*18510*/  PLOP3.LUT P0, PT, PT, PT, PT, 0x80, 0x0 ;  /* 0x000000000000781c */ /* 0x000fda0003f0f070 */
.L_x_1439:
[----:B------:R-:W-:Y:S02]  /*18520*/  PLOP3.LUT P1, PT, P1, P0, PT, 0xa2, 0x0 ;  /* 0x000000000000781c */ /* 0x000fe40000f21472 */
[----:B------:R-:W-:-:S08]  /*18530*/  @P0 R2UR P1, UR4, R23 ;  /* 0x00000000170402ca */ /* 0x000fd00000020000 */
[----:B------:R-:W-:-:S05]  /*18540*/  @P0 PLOP3.LUT P0, PT, P1, PT, PT, 0x80, 0x0 ;  /* 0x000000000000081c */ /* 0x000fca0000f0f070 */
[----:B------:R-:W-:Y:S01]  /*18550*/  @!P1 SYNCS.ARRIVE.TRANS64.RED.A0T1 RZ, [UR4+0x38810], RZ ;  /* 0x038810ffffff99a7 */ /* 0x000fe20008200404 */
[----:B------:R-:W-:Y:S07]  /*18560*/  @!P1 ARRIVES.LDGSTSBAR.64.TRANSCNT [UR4+0x38810] ;  /* 0x03881000ff0099b0 */ /* 0x000fee0008000a84 */
[----:B------:R-:W-:Y:S05]  /*18570*/  @P0 BRA.U.ANY `(.L_x_1439) ;  /* 0xfffffffd00e80947 */ /* 0x000fea000393ffff */
[----:B-12---:R-:W2:Y:S02]  /*18580*/  LDL.LU R2, [R1+0x28] ;  /* 0x0000280001027983 */ /* 0x006ea40000300800 */
        /* <DEDUP_REMOVED lines=9> */
[----:B------:R-:W2:Y:S03]  /*18620*/  SYNCS.PHASECHK.TRANS64.TRYWAIT P0, [R23+URZ+0x38820], R0 ;  /* 0x03882000170075a7 */ /* 0x000ea6000800017f */
[----:B-12---:R-:W-:Y:S05]  /*18630*/  @!P0 BRA `(.L_x_1441) ;  /* 0x0000004c00208947 */ /* 0x006fea0003800000 */
.L_x_1564:
[----:B------:R-:W-:Y:S05]  /*18640*/  BSYNC B0 ;  /* 0x0000000000007941 */ /* 0x000fea0003800000 */
.L_x_1440:
[----:B------:R-:W2:Y:S02]  /*18650*/  LDL R2, [R1+0x50] ;  /* 0x0000500001027983 */ /* 0x000ea40000100800 */
[----:B--2---:R-:W-:-:S13]  /*18660*/  ISETP.NE.AND P0, PT, R2, 0x3, PT ;  /* 0x000000030200780c */ /* 0x004fda0003f05270 */
[----:B------:R-:W-:Y:S05]  /*18670*/  @!P0 BRA `(.L_x_1442) ;  /* 0x0000000000048947 */ /* 0x000fea0003800000 */
[----:B------:R-:W-:Y:S01]  /*18680*/  BPT.TRAP 0x1 ;  /* 0x000000040000795c */ /* 0x000fe20000300000 */
.L_x_1442:
[----:B-1----:R-:W-:Y:S01]  /*18690*/  SHF.L.U32 R0, R28, 0x1f, RZ ;  /* 0x0000001f1c007819 */ /* 0x002fe200000006ff */
[----:B------:R-:W-:Y:S03]  /*186a0*/  BSSY B0, `(.L_x_1443) ;  /* 0x0000003000007945 */ /* 0x000fe60003800000 */
[----:B------:R-:W1:Y:S02]  /*186b0*/  SYNCS.PHASECHK.TRANS64.TRYWAIT P0, [R27+URZ+0x38860], R0 ;  /* 0x038860001b0075a7 */ /* 0x000e64000800017f */
[----:B-1----:R-:W-:Y:S05]  /*186c0*/  @!P0 BRA `(.L_x_1444) ;  /* 0x0000004c00108947 */ /* 0x002fea0003800000 */
.L_x_1565:
[----:B------:R-:W-:Y:S05]  /*186d0*/  BSYNC B0 ;  /* 0x0000000000007941 */ /* 0x000fea0003800000 */
.L_x_1443:
[----:B------:R-:W1:Y:S01]  /*186e0*/  LDL.LU R3, [R1+0x3c] ;  /* 0x00003c0001037983 */ /* 0x000e620000300800 */
[----:B------:R-:W-:-:S03]  /*186f0*/  ULDC.64 UR4, c[0x0][0x328] ;  /* 0x0000ca0000047ab9 */ /* 0x000fc60000000a00 */
[----:B------:R-:W2:Y:S04]  /*18700*/  LDL.LU R2, [R1+0xc] ;  /* 0x00000c0001027983 */ /* 0x000ea80000300800 */
[----:B0-----:R-:W3:Y:S04]  /*18710*/  LDL.LU R5, [R1+0x44] ;  /* 0x0000440001057983 */ /* 0x001ee80000300800 */
[----:B------:R-:W4:Y:S01]  /*18720*/  LDL.LU R4, [R1+0x4] ;  /* 0x0000040001047983 */ /* 0x000f220000300800 */
[----:B-1----:R-:W-:-:S04]  /*18730*/  IMAD R0, R3, UR4, RZ ;  /* 0x0000000403007c24 */ /* 0x002fc8000f8e02ff */
[C---:B--2---:R-:W-:Y:S02]  /*18740*/  IMAD R0, R2.reuse, UR5, R0 ;  /* 0x0000000502007c24 */ /* 0x044fe4000f8e0200 */
[----:B------:R-:W-:Y:S01]  /*18750*/  IMAD.WIDE.U32 R2, R2, UR4, RZ ;  /* 0x0000000402027c25 */ /* 0x000fe2000f8e00ff */
[----:B------:R-:W-:-:S03]  /*18760*/  ULDC.64 UR4, c[0x0][0x338] ;  /* 0x0000ce0000047ab9 */ /* 0x000fc60000000a00 */
[----:B------:R-:W-:Y:S02]  /*18770*/  IMAD.IADD R3, R3, 0x1, R0 ;  /* 0x0000000103037824 */ /* 0x000fe400078e0200 */
[----:B---3--:R-:W-:Y:S02]  /*18780*/  IMAD R0, R5, UR4, RZ ;  /* 0x0000000405007c24 */ /* 0x008fe4000f8e02ff */
[----:B----4-:R-:W-:-:S04]  /*18790*/  IMAD.WIDE.U32 R2, R4, UR4, R2 ;  /* 0x0000000404027c25 */ /* 0x010fc8000f8e0002 */
        /* <DEDUP_REMOVED lines=18> */
[C---:B------:R-:W-:Y:S01]  /*188c0*/  LOP3.LUT P3, RZ, R33.reuse, 0x8, RZ, 0xc0, !PT ;  /* 0x0000000821ff7812 */ /* 0x040fe2000786c0ff */
[----:B------:R-:W2:Y:S01]  /*188d0*/  SHFL.IDX PT, R3, R6, RZ, 0x181f ;  /* 0x00181fff06037589 */ /* 0x000ea200000e0000 */
[----:B------:R-:W-:Y:S02]  /*188e0*/  LOP3.LUT P2, RZ, R33, 0x10, RZ, 0xc0, !PT ;  /* 0x0000001021ff7812 */ /* 0x000fe4000784c0ff */
[----:B------:R-:W-:Y:S01]  /*188f0*/  LOP3.LUT R22, R22, 0xfffffdff, RZ, 0xc0, !PT ;  /* 0xfffffdff16167812 */ /* 0x000fe200078ec0ff */
[----:B0-----:R-:W-:-:S05]  /*18900*/  IMAD.SHL.U32 R7, R7, 0x8, RZ ;  /* 0x0000000807077824 */ /* 0x001fca00078e00ff */
[----:B------:R-:W-:-:S05]  /*18910*/  LOP3.LUT R7, R7, 0x38, RZ, 0xc0, !PT ;  /* 0x0000003807077812 */ /* 0x000fca00078ec0ff */
[----:B------:R-:W-:Y:S01]  /*18920*/  IMAD.SHL.U32 R0, R7, 0x2, RZ ;  /* 0x0000000207007824 */ /* 0x000fe200078e00ff */
[----:B------:R-:W-:-:S04]  /*18930*/  LOP3.LUT R7, R33, 0x1, RZ, 0xc0, !PT ;  /* 0x0000000121077812 */ /* 0x000fc800078ec0ff */
[----:B-1----:R-:W-:Y:S02]  /*18940*/  IADD3 R2, P0, R2, R0, RZ ;  /* 0x0000000002027210 */ /* 0x002fe40007f1e0ff */
[----:B------:R-:W-:Y:S02]  /*18950*/  ISETP.NE.U32.AND P1, PT, R7, 0x1, PT ;  /* 0x000000010700780c */ /* 0x000fe40003f25070 */
[----:B------:R-:W-:Y:S01]  /*18960*/  PRMT R7, R33, 0x8880, RZ ;  /* 0x0000888021077816 */ /* 0x000fe200000000ff */
[----:B--2---:R-:W-:Y:S01]  /*18970*/  IMAD.X R3, RZ, RZ, R3, P0 ;  /* 0x000000ffff037224 */ /* 0x004fe200000e0603 */
[----:B------:R-:W-:-:S09]  /*18980*/  ISETP.LT.OR P0, PT, R31, 0x1, P1 ;  /* 0x000000011f00780c */ /* 0x000fd20000f01670 */
[----:B------:R-:W-:Y:S02]  /*18990*/  @P1 LOP3.LUT R22, R22, 0x200, RZ, 0xfc, !PT ;  /* 0x0000020016161812 */ /* 0x000fe400078efcff */
[----:B------:R-:W-:Y:S02]  /*189a0*/  LOP3.LUT P1, RZ, R33, 0x20, RZ, 0xc0, !PT ;  /* 0x0000002021ff7812 */ /* 0x000fe4000782c0ff */
[----:B------:R-:W-:Y:S01]  /*189b0*/  @!PT LDS RZ, [RZ] ;  /* 0x00000000fffff984 */ /* 0x000fe20000000800 */
[----:B------:R-:W-:Y:S01]  /*189c0*/  LDGSTS.E.BYPASS.LTC128B.128 [R4+0x400], desc[UR40][R2.64], !P0 ;  /* 0x0040000002047fae */ /* 0x000fe2000c101d68 */
[----:B------:R-:W-:Y:S02]  /*189d0*/  ISETP.LT.OR P0, PT, R31, 0x1, !P5 ;  /* 0x000000011f00780c */ /* 0x000fe40006f01670 */
[----:B------:R-:W-:-:S11]  /*189e0*/  LOP3.LUT R22, R22, 0xfffffbff, RZ, 0xc0, !PT ;  /* 0xfffffbff16167812 */ /* 0x000fd600078ec0ff */
        /* <DEDUP_REMOVED lines=62> */
.L_x_1575:
        /* <DEDUP_REMOVED lines=34> */
.L_x_1446:
[----:B------:R-:W-:Y:S02]  /*18ff0*/  PLOP3.LUT P1, PT, P1, P0, PT, 0xa2, 0x0 ;  /* 0x000000000000781c */ /* 0x000fe40000f21472 */
[----:B------:R-:W-:-:S08]  /*19000*/  @P0 R2UR P1, UR4, R27 ;  /* 0x000000001b0402ca */ /* 0x000fd00000020000 */
[----:B------:R-:W-:-:S05]  /*19010*/  @P0 PLOP3.LUT P0, PT, P1, PT, PT, 0x80, 0x0 ;  /* 0x000000000000081c */ /* 0x000fca0000f0f070 */
[----:B------:R-:W-:Y:S01]  /*19020*/  @!P1 SYNCS.ARRIVE.TRANS64.RED.A0T1 RZ, [UR4+0x38850], RZ ;  /* 0x038850ffffff99a7 */ /* 0x000fe20008200404 */
[----:B------:R-:W-:Y:S07]  /*19030*/  @!P1 ARRIVES.LDGSTSBAR.64.TRANSCNT [UR4+0x38850] ;  /* 0x03885000ff0099b0 */ /* 0x000fee0008000a84 */
[----:B------:R-:W-:Y:S05]  /*19040*/  @P0 BRA.U.ANY `(.L_x_1446) ;  /* 0xfffffffd00e80947 */ /* 0x000fea000393ffff */
[----:B------:R-:W-:Y:S01]  /*19050*/  NOP ;  /* 0x0000000000007918 */ /* 0x000fe20000000000 */
[----:B-1----:R-:W2:Y:S02]  /*19060*/  LDL R2, [R1+0x50] ;  /* 0x0000500001027983 */ /* 0x002ea40000100800 */
[----:B--2---:R-:W-:-:S13]  /*19070*/  ISETP.NE.AND P2, PT, R2, 0x3, PT ;  /* 0x000000030200780c */ /* 0x004fda0003f45270 */
[----:B------:R-:W-:Y:S05]  /*19080*/  @!P2 BRA `(.L_x_1447) ;  /* 0x000000000004a947 */ /* 0x000fea0003800000 */
[----:B------:R-:W-:Y:S01]  /*19090*/  BPT.TRAP 0x1 ;  /* 0x000000040000795c */ /* 0x000fe20000300000 */
.L_x_1447:
        /* <DEDUP_REMOVED lines=9> */
[----:B--2---:R-:W-:Y:S02]  /*19130*/  LOP3.LUT R2, R2, 0x40, RZ, 0xc0, !PT ;  /* 0x0000004002027812 */ /* 0x004fe400078ec0ff */
[----:B---3--:R-:W-:Y:S02]  /*19140*/  LEA.HI.SX32 R7, R3, 0xfffffffe, 0x1a ;  /* 0xfffffffe03077811 */ /* 0x008fe400078fd2ff */
[----:B------:R-:W-:-:S07]  /*19150*/  SHF.R.U32.HI R33, RZ, 0x2, R2 ;  /* 0x00000002ff217819 */ /* 0x000fce0000011602 */
.L_x_1462:
[----:B--2---:R-:W2:Y:S01]  /*19160*/  LDL R10, [R1+0x50] ;  /* 0x00005000010a7983 */ /* 0x004ea20000100800 */
[----:B0-----:R-:W0:Y:S01]  /*19170*/  LDC R5, c[0x0][0x430] ;  /* 0x00010c00ff057b82 */ /* 0x001e220000000800 */
[----:B-1----:R-:W1:Y:S01]  /*19180*/  S2R R2, SR_TID.X ;  /* 0x0000000000027919 */ /* 0x002e620000002100 */
[----:B---3--:R-:W3:Y:S01]  /*19190*/  S2R R8, SR_TID.X ;  /* 0x0000000000087919 */ /* 0x008ee20000002100 */
[----:B0-----:R-:W-:Y:S02]  /*191a0*/  ISETP.NE.AND P0, PT, R5, 0x1, PT ;  /* 0x000000010500780c */ /* 0x001fe40003f05270 */
[----:B-1----:R-:W-:-:S11]  /*191b0*/  LOP3.LUT R2, R2, 0x7f, RZ, 0xc0, !PT ;  /* 0x0000007f02027812 */ /* 0x002fd600078ec0ff */
[----:B------:R-:W0:Y:S01]  /*191c0*/  @P0 LDC R6, c[0x0][0x434] ;  /* 0x00010d00ff060b82 */ /* 0x000e220000000800 */
[----:B---3--:R-:W-:Y:S01]  /*191d0*/  IMAD.SHL.U32 R8, R8, 0x10, RZ ;  /* 0x0000001008087824 */ /* 0x008fe200078e00ff */
[----:B------:R-:W-:-:S04]  /*191e0*/  SHF.R.U32.HI R2, RZ, 0x3, R2 ;  /* 0x00000003ff027819 */ /* 0x000fc80000011602 */
[----:B------:R-:W-:Y:S02]  /*191f0*/  LOP3.LUT R8, R2, 0x70, R8, 0xf8, !PT ;  /* 0x0000007002087812 */ /* 0x000fe400078ef808 */
[----:B------:R-:W1:Y:S02]  /*19200*/  @P0 LDC R3, c[0x0][0x438] ;  /* 0x00010e00ff030b82 */ /* 0x000e640000000800 */
[----:B------:R-:W-:Y:S01]  /*19210*/  ISETP.GT.U32.AND P1, PT, R8, 0x3f, PT ;  /* 0x0000003f0800780c */ /* 0x000fe20003f24070 */
[----:B------:R-:W-:-:S04]  /*19220*/  IMAD R4, R7, 0x40, R34 ;  /* 0x0000004007047824 */ /* 0x000fc800078e0222 */
[----:B------:R-:W-:-:S08]  /*19230*/  IMAD.IADD R4, R8, 0x1, R4 ;  /* 0x0000000108047824 */ /* 0x000fd000078e0204 */
[----:B------:R-:W3:Y:S01]  /*19240*/  @!P1 LDC.64 R8, c[0x0][0x428] ;  /* 0x00010a00ff089b82 */ /* 0x000ee20000000a00 */
[----:B0-----:R-:W-:-:S04]  /*19250*/  @P0 IMAD.HI.U32 R6, R4, R6, RZ ;  /* 0x0000000604060227 */ /* 0x001fc800078e00ff */
[----:B------:R-:W-:Y:S01]  /*19260*/  IMAD.MOV.U32 R2, RZ, RZ, R4 ;  /* 0x000000ffff027224 */ /* 0x000fe200078e0004 */
[----:B-1----:R-:W-:-:S05]  /*19270*/  @P0 SHF.R.U32.HI R2, RZ, R3, R6 ;  /* 0x00000003ff020219 */ /* 0x002fca0000011606 */
[----:B------:R-:W-:-:S04]  /*19280*/  IMAD.MOV R3, RZ, RZ, -R2 ;  /* 0x000000ffff037224 */ /* 0x000fc800078e0a02 */
[----:B------:R-:W-:Y:S01]  /*19290*/  IMAD R5, R5, R3, R4 ;  /* 0x0000000305057224 */ /* 0x000fe200078e0204 */
[--C-:B------:R-:W-:Y:S01]  /*192a0*/  @!P1 SHF.R.S32.HI R3, RZ, 0x1f, R2.reuse ;  /* 0x0000001fff039819 */ /* 0x100fe20000011402 */
[-C--:B---3--:R-:W-:Y:S02]  /*192b0*/  @!P1 IMAD R4, R35, R8.reuse, RZ ;  /* 0x0000000823049224 */ /* 0x088fe400078e02ff */
[----:B------:R-:W-:-:S04]  /*192c0*/  @!P1 IMAD.WIDE.U32 R2, R32, R8, R2 ;  /* 0x0000000820029225 */ /* 0x000fc800078e0002 */
[----:B------:R-:W-:Y:S02]  /*192d0*/  @!P1 IMAD R4, R32, R9, R4 ;  /* 0x0000000920049224 */ /* 0x000fe400078e0204 */
[----:B------:R-:W0:Y:S02]  /*192e0*/  @!P1 LDC.64 R8, c[0x0][0x418] ;  /* 0x00010600ff089b82 */ /* 0x000e240000000a00 */
[----:B------:R-:W-:Y:S02]  /*192f0*/  @!P1 IMAD.IADD R3, R4, 0x1, R3 ;  /* 0x0000000104039824 */ /* 0x000fe400078e0203 */
[----:B------:R-:W-:Y:S02]  /*19300*/  IMAD.MOV.U32 R4, RZ, RZ, RZ ;  /* 0x000000ffff047224 */ /* 0x000fe400078e00ff */
[----:B------:R-:W-:Y:S01]  /*19310*/  VIADD R25, R25, 0x1 ;  /* 0x0000000119197836 */ /* 0x000fe20000000000 */
[----:B0-----:R-:W-:-:S04]  /*19320*/  @!P1 LEA R8, P0, R2, R8, 0x2 ;  /* 0x0000000802089211 */ /* 0x001fc800078010ff */
[----:B------:R-:W-:Y:S02]  /*19330*/  @!P1 LEA.HI.X R9, R2, R9, R3, 0x2, P0 ;  /* 0x0000000902099211 */ /* 0x000fe400000f1403 */
[----:B------:R-:W-:-:S03]  /*19340*/  ISETP.NE.AND P0, PT, R25, 0x2, PT ;  /* 0x000000021900780c */ /* 0x000fc60003f05270 */
[----:B------:R0:W5:Y:S01]  /*19350*/  @!P1 LDG.E R4, desc[UR40][R8.64] ;  /* 0x0000002808049981 */ /* 0x000162000c1e1900 */
[----:B------:R-:W-:Y:S01]  /*19360*/  SEL R2, RZ, 0x1, P0 ;  /* 0x00000001ff027807 */ /* 0x000fe20000000000 */
[----:B------:R-:W-:Y:S05]  /*19370*/  YIELD ;  /* 0x0000000000007946 */ /* 0x000fea0003800000 */
[----:B------:R-:W-:Y:S01]  /*19380*/  LOP3.LUT R28, R28, R2, RZ, 0x3c, !PT ;  /* 0x000000021c1c7212 */ /* 0x000fe200078e3cff */
[----:B------:R-:W-:Y:S01]  /*19390*/  IMAD.MOV.U32 R2, RZ, RZ, R7 ;  /* 0x000000ffff027224 */ /* 0x000fe200078e0007 */
[----:B------:R-:W-:Y:S01]  /*193a0*/  SEL R25, R25, RZ, P0 ;  /* 0x000000ff19197207 */ /* 0x000fe20000000000 */
[----:B------:R-:W-:-:S03]  /*193b0*/  VIADD R7, R7, 0xffffffff ;  /* 0xffffffff07077836 */ /* 0x000fc60000000000 */
[----:B------:R-:W-:Y:S02]  /*193c0*/  ISETP.GT.AND P3, PT, R2, RZ, PT ;  /* 0x000000ff0200720c */ /* 0x000fe40003f64270 */
[----:B--2---:R-:W-:-:S13]  /*193d0*/  ISETP.NE.AND P1, PT, R10, 0x3, PT ;  /* 0x000000030a00780c */ /* 0x004fda0003f25270 */
[----:B0-----:R-:W-:Y:S05]  /*193e0*/  @!P1 BRA `(.L_x_1450) ;  /* 0x0000000000049947 */ /* 0x001fea0003800000 */
[----:B------:R-:W-:Y:S01]  /*193f0*/  BPT.TRAP 0x1 ;  /* 0x000000040000795c */ /* 0x000fe20000300000 */
.L_x_1450:
[----:B------:R-:W-:Y:S01]  /*19400*/  IMAD R6, R25, 0x8, R23 ;  /* 0x0000000819067824 */ /* 0x000fe200078e0217 */
[----:B------:R-:W-:Y:S01]  /*19410*/  SHF.L.U32 R21, R28, 0x1f, RZ ;  /* 0x0000001f1c157819 */ /* 0x000fe200000006ff */
[----:B------:R-:W-:Y:S01]  /*19420*/  BSSY B1, `(.L_x_1451) ;  /* 0x0000004000017945 */ /* 0x000fe20003800000 */
[----:B------:R-:W-:Y:S02]  /*19430*/  SHF.R.S32.HI R9, RZ, 0x1f, R5 ;  /* 0x0000001fff097819 */ /* 0x000fe40000011405 */
[----:B------:R-:W0:Y:S02]  /*19440*/  SYNCS.PHASECHK.TRANS64.TRYWAIT P0, [R6+URZ+0x38840], R21 ;  /* 0x03884015060075a7 */ /* 0x000e24000800017f */
[----:B0-----:R-:W-:Y:S05]  /*19450*/  @!P0 BRA `(.L_x_1452) ;  /* 0x0000004400e88947 */ /* 0x001fea0003800000 */
.L_x_1576:
[----:B------:R-:W-:Y:S05]  /*19460*/  BSYNC B1 ;  /* 0x0000000000017941 */ /* 0x000fea0003800000 */
.L_x_1451:
        /* <DEDUP_REMOVED lines=42> */
.L_x_1586:
        /* <DEDUP_REMOVED lines=8> */
.L_x_1454:
[----:B------:R-:W-:Y:S02]  /*19790*/  PLOP3.LUT P1, PT, P1, P0, PT, 0xa2, 0x0 ;  /* 0x000000000000781c */ /* 0x000fe40000f21472 */
[----:B------:R-:W-:-:S08]  /*197a0*/  @P0 R2UR P1, UR4, R6 ;  /* 0x00000000060402ca */ /* 0x000fd00000020000 */
[----:B------:R-:W-:-:S05]  /*197b0*/  @P0 PLOP3.LUT P0, PT, P1, PT, PT, 0x80, 0x0 ;  /* 0x000000000000081c */ /* 0x000fca0000f0f070 */
[----:B------:R-:W-:Y:S01]  /*197c0*/  @!P1 SYNCS.ARRIVE.TRANS64.RED.A0T1 RZ, [UR4+0x38830], RZ ;  /* 0x038830ffffff99a7 */ /* 0x000fe20008200404 */
[----:B------:R-:W-:Y:S07]  /*197d0*/  @!P1 ARRIVES.LDGSTSBAR.64.TRANSCNT [UR4+0x38830] ;  /* 0x03883000ff0099b0 */ /* 0x000fee0008000a84 */
[----:B------:R-:W-:Y:S05]  /*197e0*/  @P0 BRA.U.ANY `(.L_x_1454) ;  /* 0xfffffffd00e80947 */ /* 0x000fea000393ffff */
[----:B------:R-:W-:Y:S01]  /*197f0*/  NOP ;  /* 0x0000000000007918 */ /* 0x000fe20000000000 */
[----:B--2---:R-:W2:Y:S02]  /*19800*/  LDL R2, [R1+0x50] ;  /* 0x0000500001027983 */ /* 0x004ea40000100800 */
[----:B--2---:R-:W-:-:S13]  /*19810*/  ISETP.NE.AND P2, PT, R2, 0x3, PT ;  /* 0x000000030200780c */ /* 0x004fda0003f45270 */
[----:B------:R-:W-:Y:S05]  /*19820*/  @!P2 BRA `(.L_x_1455) ;  /* 0x000000000004a947 */ /* 0x000fea0003800000 */
[----:B------:R-:W-:Y:S01]  /*19830*/  BPT.TRAP 0x1 ;  /* 0x000000040000795c */ /* 0x000fe20000300000 */
.L_x_1455:
[----:B------:R2:W-:Y:S01]  /*19840*/  SYNCS.ARRIVE.TRANS64.A1T0 RZ, [R6+URZ+0x38830], RZ ;  /* 0x038830ff06ff79a7 */ /* 0x0005e2000810003f */
[----:B------:R-:W-:Y:S05]  /*19850*/  @!P2 BRA `(.L_x_1456) ;  /* 0x000000000004a947 */ /* 0x000fea0003800000 */
[----:B------:R-:W-:Y:S01]  /*19860*/  BPT.TRAP 0x1 ;  /* 0x000000040000795c */ /* 0x000fe20000300000 */
.L_x_1456:
[----:B------:R-:W3:Y:S01]  /*19870*/  SYNCS.PHASECHK.TRANS64.TRYWAIT P0, [R6+URZ+0x38860], R21 ;  /* 0x03886015060075a7 */ /* 0x000ee2000800017f */
[----:B------:R-:W-:Y:S04]  /*19880*/  BSSY B1, `(.L_x_1457) ;  /* 0x0000002000017945 */ /* 0x000fe80003800000 */
[----:B---3--:R-:W-:Y:S05]  /*19890*/  @!P0 BRA `(.L_x_1458) ;  /* 0x0000004800088947 */ /* 0x008fea0003800000 */
.L_x_1587:
[----:B------:R-:W-:Y:S05]  /*198a0*/  BSYNC B1 ;  /* 0x0000000000017941 */ /* 0x000fea0003800000 */
.L_x_1457:
[----:B------:R-:W-:Y:S01]  /*198b0*/  ULDC.64 UR4, c[0x0][0x328] ;  /* 0x0000ca0000047ab9 */ /* 0x000fe20000000a00 */
[C---:B------:R-:W-:Y:S01]  /*198c0*/  LOP3.LUT P5, RZ, R22.reuse, 0x8, RZ, 0xc0, !PT ;  /* 0x0000000816ff7812 */ /* 0x040fe200078ac0ff */
[----:B------:R-:W-:Y:S01]  /*198d0*/  IMAD R9, R9, UR4, RZ ;  /* 0x0000000409097c24 */ /* 0x000fe2000f8e02ff */
[----:B------:R-:W-:Y:S01]  /*198e0*/  LOP3.LUT P4, RZ, R22, 0x4, RZ, 0xc0, !PT ;  /* 0x0000000416ff7812 */ /* 0x000fe2000788c0ff */
[----:B------:R-:W-:-:S04]  /*198f0*/  IMAD.WIDE.U32 R2, R5, UR4, RZ ;  /* 0x0000000405027c25 */ /* 0x000fc8000f8e00ff */
[----:B------:R-:W-:Y:S01]  /*19900*/  IMAD R9, R5, UR5, R9 ;  /* 0x0000000505097c24 */ /* 0x000fe2000f8e0209 */
[----:B------:R-:W-:Y:S01]  /*19910*/  ULDC.64 UR4, c[0x0][0x338] ;  /* 0x0000ce0000047ab9 */ /* 0x000fe20000000a00 */
[----:B-1----:R-:W-:Y:S02]  /*19920*/  IMAD R17, R25, 0x7000, R8 ;  /* 0x0000700019117824 */ /* 0x002fe400078e0208 */
        /* <DEDUP_REMOVED lines=15> */
[----:B------:R-:W1:Y:S01]  /*19a20*/  SHFL.IDX PT, R2, R9, RZ, 0x181f ;  /* 0x00181fff09027589 */ /* 0x000e6200000e0000 */
[C---:B------:R-:W-:Y:S01]  /*19a30*/  LOP3.LUT P1, RZ, R22.reuse, 0x80, RZ, 0xc0, !PT ;  /* 0x0000008016ff7812 */ /* 0x040fe2000782c0ff */
[----:B------:R-:W-:Y:S01]  /*19a40*/  IMAD R17, R17, 0x2, R23 ;  /* 0x0000000211117824 */ /* 0x000fe200078e0217 */
[C---:B------:R-:W-:Y:S01]  /*19a50*/  LOP3.LUT P2, RZ, R22.reuse, 0x40, RZ, 0xc0, !PT ;  /* 0x0000004016ff7812 */ /* 0x040fe2000784c0ff */
[----:B------:R-:W4:Y:S01]  /*19a60*/  SHFL.IDX PT, R3, R10, RZ, 0x181f ;  /* 0x00181fff0a037589 */ /* 0x000f2200000e0000 */
[----:B------:R-:W-:-:S03]  /*19a70*/  LOP3.LUT R22, R22, 0xfff7ffff, RZ, 0xc0, !PT ;  /* 0xfff7ffff16167812 */ /* 0x000fc600078ec0ff */
[----:B------:R-:W5:Y:S01]  /*19a80*/  SHFL.IDX PT, R14, R9, 0x1, 0x181f ;  /* 0x00381f00090e7f89 */ /* 0x000f6200000e0000 */
[----:B------:R-:W-:-:S03]  /*19a90*/  @P3 LOP3.LUT R22, R22, 0x80000, RZ, 0xfc, !PT ;  /* 0x0008000016163812 */ /* 0x000fc600078efcff */
[----:B------:R-:W0:Y:S01]  /*19aa0*/  SHFL.IDX PT, R5, R10, 0x1, 0x181f ;  /* 0x00381f000a057f89 */ /* 0x000e2200000e0000 */
[C---:B------:R-:W-:Y:S02]  /*19ab0*/  LOP3.LUT P3, RZ, R22.reuse, 0x20, RZ, 0xc0, !PT ;  /* 0x0000002016ff7812 */ /* 0x040fe4000786c0ff */
[C---:B------:R-:W-:Y:S01]  /*19ac0*/  LOP3.LUT P6, RZ, R22.reuse, 0x10, RZ, 0xc0, !PT ;  /* 0x0000001016ff7812 */ /* 0x040fe200078cc0ff */
[----:B------:R-:W-:Y:S01]  /*19ad0*/  SHFL.IDX PT, R8, R10, 0x2, 0x181f ;  /* 0x00581f000a087f89 */ /* 0x000fe200000e0000 */
[----:B------:R-:W-:-:S03]  /*19ae0*/  LOP3.LUT R22, R22, 0xffdfffff, RZ, 0xc0, !PT ;  /* 0xffdfffff16167812 */ /* 0x000fc600078ec0ff */
[----:B------:R-:W-:Y:S01]  /*19af0*/  SHFL.IDX PT, R10, R10, 0x3, 0x181f ;  /* 0x00781f000a0a7f89 */ /* 0x000fe200000e0000 */
[----:B-1----:R-:W-:-:S05]  /*19b00*/  IADD3 R2, P0, R2, R0, RZ ;  /* 0x0000000002027210 */ /* 0x002fca0007f1e0ff */
[----:B------:R-:W-:Y:S01]  /*19b10*/  @P3 LOP3.LUT R22, R22, 0x200000, RZ, 0xfc, !PT ;  /* 0x0020000016163812 */ /* 0x000fe200078efcff */
[----:B----4-:R-:W-:Y:S01]  /*19b20*/  IMAD.X R3, RZ, RZ, R3, P0 ;  /* 0x000000ffff037224 */ /* 0x010fe200000e0603 */
[----:B------:R-:W-:-:S04]  /*19b30*/  ISETP.NE.U32.AND P0, PT, R33, RZ, PT ;  /* 0x000000ff2100720c */ /* 0x000fc80003f05070 */
[----:B------:R-:W-:Y:S01]  /*19b40*/  LDGSTS.E.BYPASS.LTC128B.128 [R17+0x400], desc[UR40][R2.64], !P1 ;  /* 0x0040000002117fae */ /* 0x000fe2000c901d68 */
[----:B------:R-:W-:-:S03]  /*19b50*/  ISETP.NE.U32.AND P1, PT, R31, RZ, PT ;  /* 0x000000ff1f00720c */ /* 0x000fc60003f25070 */
[----:B------:R-:W-:Y:S01]  /*19b60*/  LDGSTS.E.BYPASS.LTC128B.128 [R17+0x2400], desc[UR40][R2.64+0x80], !P2 ;  /* 0x0240008002117fae */ /* 0x000fe2000d101d68 */
[----:B-----5:R-:W-:-:S03]  /*19b70*/  IADD3 R4, P2, R14, R0, RZ ;  /* 0x000000000e047210 */ /* 0x020fc60007f5e0ff */
[----:B------:R-:W-:Y:S01]  /*19b80*/  LDGSTS.E.BYPASS.LTC128B.128 [R17+0x4400], desc[UR40][R2.64+0x100], !P3 ;  /* 0x0440010002117fae */ /* 0x000fe2000d901d68 */
[C---:B------:R-:W-:Y:S01]  /*19b90*/  LOP3.LUT P3, RZ, R22.reuse, 0x80, RZ, 0xc0, !PT ;  /* 0x0000008016ff7812 */ /* 0x040fe2000786c0ff */
[----:B0-----:R-:W-:Y:S01]  /*19ba0*/  IMAD.X R5, RZ, RZ, R5, P2 ;  /* 0x000000ffff057224 */ /* 0x001fe200010e0605 */
        /* <DEDUP_REMOVED lines=33> */
.L_x_1597:
[----:B------:R-:W-:Y:S02]  /*19dc0*/  LOP3.LUT R22, R22, 0xffefffff, RZ, 0xc0, !PT ;  /* 0xffefffff16167812 */ /* 0x000fe400078ec0ff */
[----:B-1----:R-:W-:Y:S02]  /*19dd0*/  IADD3 R2, P2, R14, R0, RZ ;  /* 0x000000000e027210 */ /* 0x002fe40007f5e0ff */
        /* <DEDUP_REMOVED lines=23> */
.L_x_1460:
[----:B------:R-:W-:Y:S02]  /*19f50*/  PLOP3.LUT P1, PT, P1, P0, PT, 0xa2, 0x0 ;  /* 0x000000000000781c */ /* 0x000fe40000f21472 */
[----:B------:R-:W-:-:S08]  /*19f60*/  @P0 R2UR P1, UR4, R6 ;  /* 0x00000000060402ca */ /* 0x000fd00000020000 */
[----:B------:R-:W-:-:S05]  /*19f70*/  @P0 PLOP3.LUT P0, PT, P1, PT, PT, 0x80, 0x0 ;  /* 0x000000000000081c */ /* 0x000fca0000f0f070 */
[----:B------:R-:W-:Y:S01]  /*19f80*/  @!P1 SYNCS.ARRIVE.TRANS64.RED.A0T1 RZ, [UR4+0x38850], RZ ;  /* 0x038850ffffff99a7 */ /* 0x000fe20008200404 */
[----:B------:R-:W-:Y:S07]  /*19f90*/  @!P1 ARRIVES.LDGSTSBAR.64.TRANSCNT [UR4+0x38850] ;  /* 0x03885000ff0099b0 */ /* 0x000fee0008000a84 */
[----:B------:R-:W-:Y:S05]  /*19fa0*/  @P0 BRA.U.ANY `(.L_x_1460) ;  /* 0xfffffffd00e80947 */ /* 0x000fea000393ffff */
[----:B------:R-:W-:Y:S01]  /*19fb0*/  NOP ;  /* 0x0000000000007918 */ /* 0x000fe20000000000 */
[----:B0-----:R-:W4:Y:S02]  /*19fc0*/  LDL R2, [R1+0x50] ;  /* 0x0000500001027983 */ /* 0x001f240000100800 */
[----:B----4-:R-:W-:-:S13]  /*19fd0*/  ISETP.NE.AND P2, PT, R2, 0x3, PT ;  /* 0x000000030200780c */ /* 0x010fda0003f45270 */
[----:B------:R-:W-:Y:S05]  /*19fe0*/  @!P2 BRA `(.L_x_1461) ;  /* 0x000000000004a947 */ /* 0x000fea0003800000 */
[----:B------:R-:W-:Y:S01]  /*19ff0*/  BPT.TRAP 0x1 ;  /* 0x000000040000795c */ /* 0x000fe20000300000 */
.L_x_1461:
[----:B------:R1:W-:Y:S01]  /*1a000*/  SYNCS.ARRIVE.TRANS64.A1T0 RZ, [R6+URZ+0x38850], RZ ;  /* 0x038850ff06ff79a7 */ /* 0x0003e2000810003f */
[----:B------:R-:W-:Y:S05]  /*1a010*/  @P3 BRA `(.L_x_1462) ;  /* 0xfffffff000503947 */ /* 0x000fea000383ffff */
.L_x_1449:
[----:B------:R-:W-:Y:S05]  /*1a020*/  BSYNC B0 ;  /* 0x0000000000007941 */ /* 0x000fea0003800000 */
.L_x_1448:
        /* <DEDUP_REMOVED lines=21> */
.L_x_1464:
[----:B------:R-:W-:Y:S05]  /*1a180*/  BSYNC B0 ;  /* 0x0000000000007941 */ /* 0x000fea0003800000 */
.L_x_1463:
[----:B------:R-:W-:-:S07]  /*1a190*/  SEL R25, R25, RZ, P0 ;  /* 0x000000ff19197207 */ /* 0x000fce0000000000 */
.L_x_1417:
[----:B------:R-:W-:Y:S05]  /*1a1a0*/  BSYNC B7 ;  /* 0x0000000000077941 */ /* 0x000fea0003800000 */
.L_x_1415:
        /* <DEDUP_REMOVED lines=11> */
.L_x_1465:
        /* <DEDUP_REMOVED lines=36> */
.L_x_1607:
[----:B------:R-:W-:Y:S02]  /*1a4a0*/  ULDC UR4, c[0x0][0xd38] ;  /* 0x00034e0000047ab9 */ /* 0x000fe40000000800 */
[----:B------:R-:W-:-:S04]  /*1a4b0*/  IMAD.U32 R16, RZ, RZ, UR4 ;  /* 0x00000004ff107e24 */ /* 0x000fc8000f8e00ff */
[----:B-1----:R-:W-:-:S04]  /*1a4c0*/  IMAD R5, R14, R16, RZ ;  /* 0x000000100e057224 */ /* 0x002fc800078e02ff */
[----:B------:R-:W-:-:S05]  /*1a4d0*/  IMAD.IADD R4, R4, 0x1, R5 ;  /* 0x0000000104047824 */ /* 0x000fca00078e0205 */
[----:B------:R-:W-:-:S13]  /*1a4e0*/  ISETP.GT.AND P6, PT, R4, R0, PT ;  /* 0x000000000400720c */ /* 0x000fda0003fc4270 */
[----:B------:R-:W-:Y:S05]  /*1a4f0*/  @P6 BRA `(.L_x_1468) ;  /* 0x00000000009c6947 */ /* 0x000fea0003800000 */
.L_x_1473:
        /* <DEDUP_REMOVED lines=14> */
.L_x_1471:
[----:B------:R-:W-:Y:S05]  /*1a5e0*/  BSYNC B0 ;  /* 0x0000000000007941 */ /* 0x000fea0003800000 */
.L_x_1470:
        /* <DEDUP_REMOVED lines=18> */
.L_x_1615:
[----:B------:R-:W-:Y:S02]  /*1a710*/  ULDC UR4, c[0x0][0xd38] ;  /* 0x00034e0000047ab9 */ /* 0x000fe40000000800 */
[----:B------:R-:W-:-:S04]  /*1a720*/  IMAD.U32 R16, RZ, RZ, UR4 ;  /* 0x00000004ff107e24 */ /* 0x000fc8000f8e00ff */
[----:B-1----:R-:W-:-:S04]  /*1a730*/  IMAD R5, R14, R16, RZ ;  /* 0x000000100e057224 */ /* 0x002fc800078e02ff */
[----:B------:R-:W-:-:S05]  /*1a740*/  IMAD.IADD R4, R5, 0x1, R4 ;  /* 0x0000000105047824 */ /* 0x000fca00078e0204 */
[----:B------:R-:W-:-:S13]  /*1a750*/  ISETP.GT.AND P6, PT, R4, R0, PT ;  /* 0x000000000400720c */ /* 0x000fda0003fc4270 */
[----:B------:R-:W-:Y:S05]  /*1a760*/  @!P6 BRA `(.L_x_1473) ;  /* 0xfffffffc0064e947 */ /* 0x000fea000383ffff */
.L_x_1468:
        /* <DEDUP_REMOVED lines=8> */
.L_x_1619:
[----:B------:R-:W-:Y:S01]  /*1a7f0*/  ISETP.NE.AND P0, PT, R6, RZ, PT ;  /* 0x000000ff0600720c */ /* 0x000fe20003f05270 */
[----:B------:R-:W-:-:S12]  /*1a800*/  IMAD.MOV.U32 R14, RZ, RZ, RZ ;  /* 0x000000ffff0e7224 */ /* 0x000fd800078e00ff */
[----:B------:R-:W-:Y:S05]  /*1a810*/  @!P0 BRA `(.L_x_1475) ;  /* 0x0000000000108947 */ /* 0x000fea0003800000 */
[----:B------:R-:W-:Y:S01]  /*1a820*/  UMOV UR4, 0xffffffff ;  /* 0xffffffff00047882 */ /* 0x000fe20000000000 */
[----:B------:R-:W-:Y:S02]  /*1a830*/  VIADD R12, R4, 0xffffffff ;  /* 0xffffffff040c7836 */ /* 0x000fe40000000000 */
[----:B------:R-:W-:Y:S05]  /*1a840*/  BRA.DIV UR4, `(.L_x_1476) ;  /* 0x0000004a04347947 */ /* 0x000fea000b800000 */
[----:B------:R3:W4:Y:S02]  /*1a850*/  SHFL.IDX PT, R14, R3, R12, 0x1f ;  /* 0x00001f0c030e7589 */ /* 0x00072400000e0000 */
.L_x_1475:
        /* <DEDUP_REMOVED lines=31> */
.L_x_1469:
[----:B------:R-:W-:Y:S01]  /*1aa50*/  UMOV UR4, URZ ;  /* 0x0000003f00047c82 */ /* 0x000fe20008000000 */
[----:B------:R-:W-:Y:S01]  /*1aa60*/  UMOV UR5, URZ ;  /* 0x0000003f00057c82 */ /* 0x000fe20008000000 */
[----:B------:R-:W-:Y:S01]  /*1aa70*/  ULDC UR6, c[0x0][0xd3c] ;  /* 0x00034f0000067ab9 */ /* 0x000fe20000000800 */
[----:B------:R-:W-:Y:S02]  /*1aa80*/  IMAD.MOV.U32 R16, RZ, RZ, R0 ;  /* 0x000000ffff107224 */ /* 0x000fe400078e0000 */
[----:B------:R-:W-:Y:S02]  /*1aa90*/  IMAD.U32 R17, RZ, RZ, UR4 ;  /* 0x00000004ff117e24 */ /* 0x000fe4000f8e00ff */
[----:B------:R-:W-:Y:S02]  /*1aaa0*/  IMAD.U32 R18, RZ, RZ, UR5 ;  /* 0x00000005ff127e24 */ /* 0x000fe4000f8e00ff */
[----:B------:R-:W-:-:S07]  /*1aab0*/  IMAD.U32 R19, RZ, RZ, UR6 ;  /* 0x00000006ff137e24 */ /* 0x000fce000f8e00ff */
.L_x_1477:
        /* <DEDUP_REMOVED lines=10> */
.L_x_1466:
[----:B------:R-:W-:Y:S02]  /*1ab60*/  ULDC UR4, c[0x0][0xd3c] ;  /* 0x00034f0000047ab9 */ /* 0x000fe40000000800 */
[----:B----4-:R-:W-:-:S13]  /*1ab70*/  ISETP.GE.AND P0, PT, R19, UR4, PT ;  /* 0x0000000413007c0c */ /* 0x010fda000bf06270 */
[----:B------:R-:W-:Y:S05]  /*1ab80*/  @!P0 BRA `(.L_x_1478) ;  /* 0xffffff8c00dc8947 */ /* 0x000fea000383ffff */
[----:B------:R-:W-:Y:S05]  /*1ab90*/  BSYNC B8 ;  /* 0x0000000000087941 */ /* 0x000fea0003800000 */
.L_x_1365:
        /* <DEDUP_REMOVED lines=12> */
.L_x_1622:
[----:B------:R-:W-:Y:S05]  /*1ac60*/  BSYNC B0 ;  /* 0x0000000000007941 */ /* 0x000fea0003800000 */
.L_x_1479:
[----:B------:R-:W-:-:S03]  /*1ac70*/  UMOV UR4, 0xffffffff ;  /* 0xffffffff00047882 */ /* 0x000fc60000000000 */
[----:B------:R-:W-:Y:S05]  /*1ac80*/  BRA.DIV UR4, `(.L_x_1481) ;  /* 0x00000046045c7947 */ /* 0x000fea000b800000 */
[----:B0-----:R-:W0:Y:S02]  /*1ac90*/  S2R R0, SR_TID.X ;  /* 0x0000000000007919 */ /* 0x001e240000002100 */
[----:B0-----:R-:W-:-:S04]  /*1aca0*/  SHF.R.U32.HI R0, RZ, 0x5, R0 ;  /* 0x00000005ff007819 */ /* 0x001fc80000011600 */
[----:B------:R-:W-:-:S05]  /*1acb0*/  LOP3.LUT R0, R0, 0x3, RZ, 0xc0, !PT ;  /* 0x0000000300007812 */ /* 0x000fca00078ec0ff */
[----:B------:R0:W1:Y:S02]  /*1acc0*/  SHFL.IDX PT, R14, R0, RZ, 0x1f ;  /* 0x00001fff000e7589 */ /* 0x00006400000e0000 */
.L_x_1625:
[----:B-1----:R-:W-:-:S13]  /*1acd0*/  ISETP.NE.AND P0, PT, R14, RZ, PT ;  /* 0x000000ff0e00720c */ /* 0x002fda0003f05270 */
[----:B------:R-:W-:Y:S05]  /*1ace0*/  @P0 BRA `(.L_x_1234) ;  /* 0x0000000000880947 */ /* 0x000fea0003800000 */
[----:B------:R-:W-:-:S03]  /*1acf0*/  UMOV UR4, 0xffffffff ;  /* 0xffffffff00047882 */ /* 0x000fc60000000000 */
[----:B------:R-:W-:Y:S05]  /*1ad00*/  BRA.DIV UR4, `(.L_x_1482) ;  /* 0x0000004604707947 */ /* 0x000fea000b800000 */
[----:B------:R-:W-:-:S13]  /*1ad10*/  ELECT P6, URZ, PT ;  /* 0x00000000003f782f */ /* 0x000fda00038c0000 */
.L_x_1628:
[----:B------:R-:W-:Y:S05]  /*1ad20*/  @!P6 BRA `(.L_x_1234) ;  /* 0x000000000078e947 */ /* 0x000fea0003800000 */
[----:B0-----:R-:W4:Y:S02]  /*1ad30*/  LDL.LU R0, [R1+0x8] ;  /* 0x0000080001007983 */ /* 0x001f240000300800 */
[----:B----4-:R-:W-:-:S04]  /*1ad40*/  LOP3.LUT R0, R0, 0x2, RZ, 0xfc, !PT ;  /* 0x0000000200007812 */ /* 0x010fc800078efcff */
[----:B------:R-:W-:-:S13]  /*1ad50*/  ISETP.NE.AND P0, PT, R0, 0x3, PT ;  /* 0x000000030000780c */ /* 0x000fda0003f05270 */
[----:B------:R-:W-:Y:S05]  /*1ad60*/  @!P0 BRA `(.L_x_1483) ;  /* 0x0000000000048947 */ /* 0x000fea0003800000 */
[----:B------:R-:W-:Y:S01]  /*1ad70*/  BPT.TRAP 0x1 ;  /* 0x000000040000795c */ /* 0x000fe20000300000 */
.L_x_1483:
[C---:B------:R-:W-:Y:S01]  /*1ad80*/  IMAD R5, R25.reuse, 0x8, R4 ;  /* 0x0000000819057824 */ /* 0x040fe200078e0204 */
[----:B------:R-:W-:Y:S01]  /*1ad90*/  SHF.L.U32 R0, R28, 0x1f, RZ ;  /* 0x0000001f1c007819 */ /* 0x000fe200000006ff */
[----:B------:R-:W-:-:S03]  /*1ada0*/  VIADD R25, R25, 0x1 ;  /* 0x0000000119197836 */ /* 0x000fc60000000000 */
[----:B------:R-:W0:Y:S02]  /*1adb0*/  SYNCS.PHASECHK.TRANS64.TRYWAIT P1, [R5+URZ+0x38840], R0 ;  /* 0x03884000050075a7 */ /* 0x000e24000802017f */
[----:B------:R-:W-:-:S04]  /*1adc0*/  ISETP.NE.AND P2, PT, R25, 0x2, PT ;  /* 0x000000021900780c */ /* 0x000fc80003f45270 */
[----:B------:R-:W-:Y:S01]  /*1add0*/  SEL R3, RZ, 0x1, P2 ;  /* 0x00000001ff037807 */ /* 0x000fe20001000000 */
[----:B0-----:R-:W-:Y:S08]  /*1ade0*/  @!P1 BRA `(.L_x_1484) ;  /* 0x0000004400589947 */ /* 0x001ff00003800000 */
.L_x_1629:
[----:B------:R-:W-:Y:S02]  /*1adf0*/  SEL R25, R25, RZ, P2 ;  /* 0x000000ff19197207 */ /* 0x000fe40001000000 */
[----:B------:R-:W-:Y:S01]  /*1ae00*/  LOP3.LUT R2, R28, R3, RZ, 0x3c, !PT ;  /* 0x000000031c027212 */ /* 0x000fe200078e3cff */
[----:B------:R-:W-:Y:S06]  /*1ae10*/  @!P0 BRA `(.L_x_1485) ;  /* 0x0000000000048947 */ /* 0x000fec0003800000 */
[----:B------:R-:W-:Y:S01]  /*1ae20*/  BPT.TRAP 0x1 ;  /* 0x000000040000795c */ /* 0x000fe20000300000 */
.L_x_1485:
[----:B------:R-:W-:Y:S01]  /*1ae30*/  IMAD R25, R25, 0x8, R4 ;  /* 0x0000000819197824 */ /* 0x000fe200078e0204 */
[----:B------:R-:W-:-:S04]  /*1ae40*/  SHF.L.U32 R2, R2, 0x1f, RZ ;  /* 0x0000001f02027819 */ /* 0x000fc800000006ff */
[----:B------:R-:W1:Y:S02]  /*1ae50*/  SYNCS.PHASECHK.TRANS64.TRYWAIT P1, [R25+URZ+0x38840], R2 ;  /* 0x03884002190075a7 */ /* 0x000e64000802017f */
[----:B-1----:R-:W-:Y:S05]  /*1ae60*/  @!P1 BRA `(.L_x_1486) ;  /* 0x00000044004c9947 */ /* 0x002fea0003800000 */
.L_x_1630:
[----:B------:R-:W-:Y:S05]  /*1ae70*/  @!P0 BRA `(.L_x_1487) ;  /* 0x0000000000048947 */ /* 0x000fea0003800000 */
[----:B------:R-:W-:Y:S01]  /*1ae80*/  BPT.TRAP 0x1 ;  /* 0x000000040000795c */ /* 0x000fe20000300000 */
.L_x_1487:
[----:B------:R-:W4:Y:S02]  /*1ae90*/  SYNCS.PHASECHK.TRANS64.TRYWAIT P1, [R5+URZ+0x38860], R0 ;  /* 0x03886000050075a7 */ /* 0x000f24000802017f */
[----:B----4-:R-:W-:Y:S05]  /*1aea0*/  @!P1 BRA `(.L_x_1488) ;  /* 0x0000004400509947 */ /* 0x010fea0003800000 */
.L_x_1631:
[----:B------:R-:W-:Y:S05]  /*1aeb0*/  @!P0 BRA `(.L_x_1489) ;  /* 0x0000000000048947 */ /* 0x000fea0003800000 */
[----:B------:R-:W-:Y:S01]  /*1aec0*/  BPT.TRAP 0x1 ;  /* 0x000000040000795c */ /* 0x000fe20000300000 */
.L_x_1489:
[----:B------:R0:W0:Y:S02]  /*1aed0*/  SYNCS.PHASECHK.TRANS64.TRYWAIT P0, [R25+URZ+0x38860], R2 ;  /* 0x03886002190075a7 */ /* 0x000024000800017f */
[----:B0-----:R-:W-:Y:S05]  /*1aee0*/  @!P0 NANOSLEEP.SYNCS 0x989680 ;  /* 0x009896800000895d */ /* 0x001fea0003900000 */
[----:B------:R-:W0:Y:S02]  /*1aef0*/  @!P0 SYNCS.PHASECHK.TRANS64 P0, [R25+URZ+0x38860], R2 ;  /* 0x03886002190085a7 */ /* 0x000e24000800007f */
[----:B0-----:R-:W-:Y:S05]  /*1af00*/  @!P0 BRA `(.L_x_1489) ;  /* 0xfffffffc00f08947 */ /* 0x001fea000383ffff */
.L_x_1234:
[----:B------:R-:W-:Y:S05]  /*1af10*/  BSYNC B9 ;  /* 0x0000000000097941 */ /* 0x000fea0003800000 */
.L_x_1231:
[----:B------:R-:W-:Y:S05]  /*1af20*/  EXIT ;  /* 0x000000000000794d */ /* 0x000fea0003800000 */
.L_x_1250:
[----:B0-----:R0:W1:Y:S02]  /*1af30*/  SYNCS.PHASECHK.TRANS64.TRYWAIT P6, [R63+URZ+0x38890], R74 ;  /* 0x0388904a3f0075a7 */ /* 0x00106400080c017f */
[----:B-1----:R-:W-:Y:S05]  /*1af40*/  @!P6 NANOSLEEP.SYNCS 0x989680 ;  /* 0x009896800000e95d */ /* 0x002fea0003900000 */
[----:B------:R-:W1:Y:S02]  /*1af50*/  @!P6 SYNCS.PHASECHK.TRANS64 P6, [R63+URZ+0x38890], R74 ;  /* 0x0388904a3f00e5a7 */ /* 0x000e6400080c007f */
[----:B-1----:R-:W-:Y:S05]  /*1af60*/  @!P6 BRA `(.L_x_1250) ;  /* 0xfffffffc00f0e947 */ /* 0x002fea000383ffff */
[----:B------:R-:W-:Y:S05]  /*1af70*/  BRA `(.L_x_1490) ;  /* 0xfffffe7800cc7947 */ /* 0x000fea000383ffff */
.L_x_1251:
        /* <DEDUP_REMOVED lines=8> */
.L_x_1492:
[----:B------:R-:W-:Y:S05]  /*1b000*/  BSYNC B1 ;  /* 0x0000000000017941 */ /* 0x000fea0003800000 */
.L_x_1491:
        /* <DEDUP_REMOVED lines=8> */
.L_x_1493:
[----:B------:R-:W-:Y:S05]  /*1b090*/  BRA `(.L_x_1494) ;  /* 0xfffffe7800987947 */ /* 0x000fea000383ffff */
.L_x_1261:
[----:B0-----:R0:W1:Y:S02]  /*1b0a0*/  SYNCS.PHASECHK.TRANS64.TRYWAIT P6, [R63+URZ+0x38890], R74 ;  /* 0x0388904a3f0075a7 */ /* 0x00106400080c017f */
[----:B-1----:R-:W-:Y:S05]  /*1b0b0*/  @!P6 NANOSLEEP.SYNCS 0x989680 ;  /* 0x009896800000e95d */ /* 0x002fea0003900000 */
[----:B------:R-:W1:Y:S02]  /*1b0c0*/  @!P6 SYNCS.PHASECHK.TRANS64 P6, [R63+URZ+0x38890], R74 ;  /* 0x0388904a3f00e5a7 */ /* 0x000e6400080c007f */
[----:B-1----:R-:W-:Y:S05]  /*1b0d0*/  @!P6 BRA `(.L_x_1261) ;  /* 0xfffffffc00f0e947 */ /* 0x002fea000383ffff */
[----:B------:R-:W-:Y:S05]  /*1b0e0*/  BRA `(.L_x_1495) ;  /* 0xfffffe8400107947 */ /* 0x000fea000383ffff */
.L_x_1262:
        /* <DEDUP_REMOVED lines=8> */
.L_x_1497:
[----:B------:R-:W-:Y:S05]  /*1b170*/  BSYNC B1 ;  /* 0x0000000000017941 */ /* 0x000fea0003800000 */
.L_x_1496:
        /* <DEDUP_REMOVED lines=8> */
.L_x_1498:
[----:B------:R-:W-:Y:S01]  /*1b200*/  IMAD.MOV.U32 R70, RZ, RZ, R14 ;  /* 0x000000ffff467224 */ /* 0x000fe200078e000e */
[----:B------:R-:W-:Y:S06]  /*1b210*/  BRA `(.L_x_1499) ;  /* 0xfffffe8000d87947 */ /* 0x000fec000383ffff */
.L_x_1267:
[----:B0-----:R0:W1:Y:S02]  /*1b220*/  SYNCS.PHASECHK.TRANS64.TRYWAIT P0, [R63+URZ+0x38890], R74 ;  /* 0x0388904a3f0075a7 */ /* 0x001064000800017f */
[----:B-1----:R-:W-:Y:S05]  /*1b230*/  @!P0 NANOSLEEP.SYNCS 0x989680 ;  /* 0x009896800000895d */ /* 0x002fea0003900000 */
[----:B------:R-:W1:Y:S02]  /*1b240*/  @!P0 SYNCS.PHASECHK.TRANS64 P0, [R63+URZ+0x38890], R74 ;  /* 0x0388904a3f0085a7 */ /* 0x000e64000800007f */
[----:B-1----:R-:W-:Y:S05]  /*1b250*/  @!P0 BRA `(.L_x_1267) ;  /* 0xfffffffc00f08947 */ /* 0x002fea000383ffff */
[----:B------:R-:W-:Y:S05]  /*1b260*/  BRA `(.L_x_1500) ;  /* 0xfffffe8800d87947 */ /* 0x000fea000383ffff */
.L_x_1268:
[----:B------:R-:W-:Y:S01]  /*1b270*/  BSSY B1, `(.L_x_1501) ;  /* 0x0000007000017945 */ /* 0x000fe20003800000 */
[----:B------:R-:W-:Y:S02]  /*1b280*/  IMAD.MOV.U32 R12, RZ, RZ, RZ ;  /* 0x000000ffff0c7224 */ /* 0x000fe400078e00ff */
[----:B------:R-:W-:Y:S02]  /*1b290*/  IMAD.MOV.U32 R11, RZ, RZ, 0x1c1f ;  /* 0x00001c1fff0b7424 */ /* 0x000fe400078e00ff */
[----:B------:R-:W-:-:S07]  /*1b2a0*/  IMAD.MOV.U32 R15, RZ, RZ, -0x1 ;  /* 0xffffffffff0f7424 */ /* 0x000fce00078e00ff */
[----:B0-----:R-:W-:Y:S05]  /*1b2b0*/  WARPSYNC.COLLECTIVE R15, `(.L_x_1502) ;  /* 0x000000000f087348 */ /* 0x001fea0003c00000 */
[----:B------:R1:W2:Y:S02]  /*1b2c0*/  SHFL.IDX P6, R14, R13, R12, R11 ;  /* 0x0000000c0d0e7389 */ /* 0x0002a400000c000b */
[----:B012---:R-:W-:Y:S01]  /*1b2d0*/  ENDCOLLECTIVE ;  /* 0x000000000000791b */ /* 0x007fe20003800000 */
.L_x_1502:
[----:B------:R-:W-:Y:S05]  /*1b2e0*/  BSYNC B1 ;  /* 0x0000000000017941 */ /* 0x000fea0003800000 */
.L_x_1501:
        /* <DEDUP_REMOVED lines=8> */
.L_x_1503:
[----:B------:R-:W-:Y:S05]  /*1b370*/  BRA `(.L_x_1504) ;  /* 0xfffffe8c00007947 */ /* 0x000fea000383ffff */
.L_x_1272:
[----:B--2---:R2:W3:Y:S02]  /*1b380*/  SYNCS.PHASECHK.TRANS64.TRYWAIT P5, [R63+URZ+0x388b0], R74 ;  /* 0x0388b04a3f0075a7 */ /* 0x0044e400080a017f */
[----:B---3--:R-:W-:Y:S05]  /*1b390*/  @!P5 NANOSLEEP.SYNCS 0x989680 ;  /* 0x009896800000d95d */ /* 0x008fea0003900000 */
[----:B------:R-:W3:Y:S02]  /*1b3a0*/  @!P5 SYNCS.PHASECHK.TRANS64 P5, [R63+URZ+0x388b0], R74 ;  /* 0x0388b04a3f00d5a7 */ /* 0x000ee400080a007f */
[----:B---3--:R-:W-:Y:S05]  /*1b3b0*/  @!P5 BRA `(.L_x_1272) ;  /* 0xfffffffc00f0d947 */ /* 0x008fea000383ffff */
[----:B------:R-:W-:Y:S05]  /*1b3c0*/  BRA `(.L_x_1505) ;  /* 0xfffffe8c008c7947 */ /* 0x000fea000383ffff */
.L_x_1297:
        /* <DEDUP_REMOVED lines=8> */
.L_x_1507:
[----:B------:R-:W-:Y:S05]  /*1b450*/  BSYNC B1 ;  /* 0x0000000000017941 */ /* 0x000fea0003800000 */
.L_x_1506:
        /* <DEDUP_REMOVED lines=8> */
.L_x_1508:
[----:B------:R-:W-:Y:S02]  /*1b4e0*/  IMAD.MOV.U32 R13, RZ, RZ, R29 ;  /* 0x000000ffff0d7224 */ /* 0x000fe400078e001d */
[----:B------:R-:W-:-:S07]  /*1b4f0*/  IMAD.MOV.U32 R0, RZ, RZ, R14 ;  /* 0x000000ffff007224 */ /* 0x000fce00078e000e */
[----:B------:R-:W-:Y:S05]  /*1b500*/  WARPSYNC.COLLECTIVE R15, `(.L_x_1509) ;  /* 0x000000000f087348 */ /* 0x000fea0003c00000 */
[----:B------:R0:W1:Y:S02]  /*1b510*/  SHFL.IDX P6, R14, R13, R12, R11 ;  /* 0x0000000c0d0e7389 */ /* 0x00006400000c000b */
[----:B01----:R-:W-:Y:S01]  /*1b520*/  ENDCOLLECTIVE ;  /* 0x000000000000791b */ /* 0x003fe20003800000 */
.L_x_1509:
[----:B------:R-:W-:Y:S02]  /*1b530*/  IMAD.MOV.U32 R13, RZ, RZ, R28 ;  /* 0x000000ffff0d7224 */ /* 0x000fe400078e001c */
[----:B------:R-:W-:-:S07]  /*1b540*/  IMAD.MOV.U32 R5, RZ, RZ, R14 ;  /* 0x000000ffff057224 */ /* 0x000fce00078e000e */
[----:B------:R-:W-:Y:S05]  /*1b550*/  WARPSYNC.COLLECTIVE R15, `(.L_x_1510) ;  /* 0x000000000f087348 */ /* 0x000fea0003c00000 */
[----:B------:R0:W1:Y:S02]  /*1b560*/  SHFL.IDX P6, R14, R13, R12, R11 ;  /* 0x0000000c0d0e7389 */ /* 0x00006400000c000b */
[----:B01----:R-:W-:Y:S01]  /*1b570*/  ENDCOLLECTIVE ;  /* 0x000000000000791b */ /* 0x003fe20003800000 */
.L_x_1510:
[----:B------:R-:W-:Y:S05]  /*1b580*/  BRA `(.L_x_1511) ;  /* 0xfffffeb800b47947 */ /* 0x000fea000383ffff */
.L_x_1301:
[----:B0-----:R0:W1:Y:S02]  /*1b590*/  SYNCS.PHASECHK.TRANS64.TRYWAIT P0, [R2+URZ+0x38800], R13 ;  /* 0x0388000d020075a7 */ /* 0x001064000800017f */
[----:B-1----:R-:W-:Y:S05]  /*1b5a0*/  @!P0 NANOSLEEP.SYNCS 0x989680 ;  /* 0x009896800000895d */ /* 0x002fea0003900000 */
[----:B------:R-:W1:Y:S02]  /*1b5b0*/  @!P0 SYNCS.PHASECHK.TRANS64 P0, [R2+URZ+0x38800], R13 ;  /* 0x0388000d020085a7 */ /* 0x000e64000800007f */
[----:B-1----:R-:W-:Y:S05]  /*1b5c0*/  @!P0 BRA `(.L_x_1301) ;  /* 0xfffffffc00f08947 */ /* 0x002fea000383ffff */
[----:B------:R-:W-:Y:S05]  /*1b5d0*/  BRA `(.L_x_1512) ;  /* 0xfffffebc00c87947 */ /* 0x000fea000383ffff */
.L_x_1309:
        /* <DEDUP_REMOVED lines=8> */
.L_x_1514:
[----:B------:R-:W-:Y:S05]  /*1b660*/  BSYNC B1 ;  /* 0x0000000000017941 */ /* 0x000fea0003800000 */
.L_x_1513:
        /* <DEDUP_REMOVED lines=8> */
.L_x_1515:
[----:B------:R-:W-:Y:S02]  /*1b6f0*/  IMAD.MOV.U32 R13, RZ, RZ, R29 ;  /* 0x000000ffff0d7224 */ /* 0x000fe400078e001d */
[----:B------:R-:W-:-:S07]  /*1b700*/  IMAD.MOV.U32 R3, RZ, RZ, R14 ;  /* 0x000000ffff037224 */ /* 0x000fce00078e000e */
[----:B------:R-:W-:Y:S05]  /*1b710*/  WARPSYNC.COLLECTIVE R15, `(.L_x_1516) ;  /* 0x000000000f087348 */ /* 0x000fea0003c00000 */
[----:B------:R0:W1:Y:S02]  /*1b720*/  SHFL.IDX P6, R14, R13, R12, R11 ;  /* 0x0000000c0d0e7389 */ /* 0x00006400000c000b */
[----:B01----:R-:W-:Y:S01]  /*1b730*/  ENDCOLLECTIVE ;  /* 0x000000000000791b */ /* 0x003fe20003800000 */
.L_x_1516:
[----:B------:R-:W-:Y:S02]  /*1b740*/  IMAD.MOV.U32 R13, RZ, RZ, R28 ;  /* 0x000000ffff0d7224 */ /* 0x000fe400078e001c */
[----:B------:R-:W-:-:S07]  /*1b750*/  IMAD.MOV.U32 R20, RZ, RZ, R14 ;  /* 0x000000ffff147224 */ /* 0x000fce00078e000e */
[----:B------:R-:W-:Y:S05]  /*1b760*/  WARPSYNC.COLLECTIVE R15, `(.L_x_1517) ;  /* 0x000000000f087348 */ /* 0x000fea0003c00000 */
[----:B------:R0:W1:Y:S02]  /*1b770*/  SHFL.IDX P6, R14, R13, R12, R11 ;  /* 0x0000000c0d0e7389 */ /* 0x00006400000c000b */
[----:B01----:R-:W-:Y:S01]  /*1b780*/  ENDCOLLECTIVE ;  /* 0x000000000000791b */ /* 0x003fe20003800000 */
.L_x_1517:
[----:B------:R-:W-:Y:S05]  /*1b790*/  BRA `(.L_x_1518) ;  /* 0xfffffec800387947 */ /* 0x000fea000383ffff */
.L_x_1313:
[----:B0-----:R0:W1:Y:S02]  /*1b7a0*/  SYNCS.PHASECHK.TRANS64.TRYWAIT P1, [R2+URZ+0x38800], R31 ;  /* 0x0388001f020075a7 */ /* 0x001064000802017f */
[----:B-1----:R-:W-:Y:S05]  /*1b7b0*/  @!P1 NANOSLEEP.SYNCS 0x989680 ;  /* 0x009896800000995d */ /* 0x002fea0003900000 */
[----:B------:R-:W1:Y:S02]  /*1b7c0*/  @!P1 SYNCS.PHASECHK.TRANS64 P1, [R2+URZ+0x38800], R31 ;  /* 0x0388001f020095a7 */ /* 0x000e64000802007f */
[----:B-1----:R-:W-:Y:S05]  /*1b7d0*/  @!P1 BRA `(.L_x_1313) ;  /* 0xfffffffc00f09947 */ /* 0x002fea000383ffff */
[----:B------:R-:W-:Y:S05]  /*1b7e0*/  BRA `(.L_x_1519) ;  /* 0xfffffecc00187947 */ /* 0x000fea000383ffff */
.L_x_1319:
[----:B-1----:R1:W2:Y:S02]  /*1b7f0*/  SYNCS.PHASECHK.TRANS64.TRYWAIT P1, [R13+URZ+0x38830], R20 ;  /* 0x038830140d0075a7 */ /* 0x0022a4000802017f */
[----:B--2---:R-:W-:Y:S05]  /*1b800*/  @!P1 NANOSLEEP.SYNCS 0x989680 ;  /* 0x009896800000995d */ /* 0x004fea0003900000 */
[----:B------:R-:W2:Y:S02]  /*1b810*/  @!P1 SYNCS.PHASECHK.TRANS64 P1, [R13+URZ+0x38830], R20 ;  /* 0x038830140d0095a7 */ /* 0x000ea4000802007f */
[----:B--2---:R-:W-:Y:S05]  /*1b820*/  @!P1 BRA `(.L_x_1319) ;  /* 0xfffffffc00f09947 */ /* 0x004fea000383ffff */
[----:B------:R-:W-:Y:S05]  /*1b830*/  BRA `(.L_x_1318) ;  /* 0xfffffed8004c7947 */ /* 0x000fea000383ffff */
.L_x_1321:
[----:B--2---:R2:W3:Y:S02]  /*1b840*/  SYNCS.PHASECHK.TRANS64.TRYWAIT P1, [R2+URZ+0x38810], R3 ;  /* 0x03881003020075a7 */ /* 0x0044e4000802017f */
[----:B---3--:R-:W-:Y:S05]  /*1b850*/  @!P1 NANOSLEEP.SYNCS 0x989680 ;  /* 0x009896800000995d */ /* 0x008fea0003900000 */
[----:B------:R-:W3:Y:S02]  /*1b860*/  @!P1 SYNCS.PHASECHK.TRANS64 P1, [R2+URZ+0x38810], R3 ;  /* 0x03881003020095a7 */ /* 0x000ee4000802007f */
[----:B---3--:R-:W-:Y:S05]  /*1b870*/  @!P1 BRA `(.L_x_1321) ;  /* 0xfffffffc00f09947 */ /* 0x008fea000383ffff */
[----:B------:R-:W-:Y:S05]  /*1b880*/  BRA `(.L_x_1520) ;  /* 0xfffffed800fc7947 */ /* 0x000fea000383ffff */
.L_x_1325:
[----:B--2---:R2:W4:Y:S02]  /*1b890*/  SYNCS.PHASECHK.TRANS64.TRYWAIT P1, [R13+URZ+0x38850], R20 ;  /* 0x038850140d0075a7 */ /* 0x004524000802017f */
[----:B----4-:R-:W-:Y:S05]  /*1b8a0*/  @!P1 NANOSLEEP.SYNCS 0x989680 ;  /* 0x009896800000995d */ /* 0x010fea0003900000 */
[----:B------:R-:W4:Y:S02]  /*1b8b0*/  @!P1 SYNCS.PHASECHK.TRANS64 P1, [R13+URZ+0x38850], R20 ;  /* 0x038850140d0095a7 */ /* 0x000f24000802007f */
[----:B----4-:R-:W-:Y:S05]  /*1b8c0*/  @!P1 BRA `(.L_x_1325) ;  /* 0xfffffffc00f09947 */ /* 0x010fea000383ffff */
[----:B------:R-:W-:Y:S05]  /*1b8d0*/  BRA `(.L_x_1324) ;  /* 0xfffffedc00287947 */ /* 0x000fea000383ffff */
.L_x_1334:
[----:B-1----:R1:W2:Y:S02]  /*1b8e0*/  SYNCS.PHASECHK.TRANS64.TRYWAIT P2, [R14+URZ+0x38830], R3 ;  /* 0x038830030e0075a7 */ /* 0x0022a4000804017f */
[----:B--2---:R-:W-:Y:S05]  /*1b8f0*/  @!P2 NANOSLEEP.SYNCS 0x989680 ;  /* 0x009896800000a95d */ /* 0x004fea0003900000 */
[----:B------:R-:W2:Y:S02]  /*1b900*/  @!P2 SYNCS.PHASECHK.TRANS64 P2, [R14+URZ+0x38830], R3 ;  /* 0x038830030e00a5a7 */ /* 0x000ea4000804007f */
[----:B--2---:R-:W-:Y:S05]  /*1b910*/  @!P2 BRA `(.L_x_1334) ;  /* 0xfffffffc00f0a947 */ /* 0x004fea000383ffff */
[----:B------:R-:W-:Y:S05]  /*1b920*/  BRA `(.L_x_1333) ;  /* 0xffffff0400d07947 */ /* 0x000fea000383ffff */
.L_x_1339:
[----:B---3--:R3:W4:Y:S02]  /*1b930*/  SYNCS.PHASECHK.TRANS64.TRYWAIT P2, [R14+URZ+0x38850], R3 ;  /* 0x038850030e0075a7 */ /* 0x008724000804017f */
[----:B----4-:R-:W-:Y:S05]  /*1b940*/  @!P2 NANOSLEEP.SYNCS 0x989680 ;  /* 0x009896800000a95d */ /* 0x010fea0003900000 */
[----:B------:R-:W4:Y:S02]  /*1b950*/  @!P2 SYNCS.PHASECHK.TRANS64 P2, [R14+URZ+0x38850], R3 ;  /* 0x038850030e00a5a7 */ /* 0x000f24000804007f */
[----:B----4-:R-:W-:Y:S05]  /*1b960*/  @!P2 BRA `(.L_x_1339) ;  /* 0xfffffffc00f0a947 */ /* 0x010fea000383ffff */
[----:B------:R-:W-:Y:S05]  /*1b970*/  BRA `(.L_x_1338) ;  /* 0xffffff0800747947 */ /* 0x000fea000383ffff */
.L_x_1371:
        /* <DEDUP_REMOVED lines=11> */
.L_x_1522:
[----:B------:R-:W-:Y:S05]  /*1ba30*/  BSYNC B1 ;  /* 0x0000000000017941 */ /* 0x000fea0003800000 */
.L_x_1521:
[----:B------:R-:W-:Y:S05]  /*1ba40*/  BRA `(.L_x_1523) ;  /* 0xffffff8400d07947 */ /* 0x000fea000383ffff */
.L_x_1373:
[----:B------:R-:W-:Y:S01]  /*1ba50*/  BSSY B1, `(.L_x_1524) ;  /* 0x0000006000017945 */ /* 0x000fe20003800000 */
[----:B------:R-:W-:-:S07]  /*1ba60*/  IMAD.MOV.U32 R15, RZ, RZ, -0x1 ;  /* 0xffffffffff0f7424 */ /* 0x000fce00078e00ff */
[----:B01----:R-:W-:Y:S05]  /*1ba70*/  WARPSYNC.COLLECTIVE R15, `(.L_x_1525) ;  /* 0x000000000f0c7348 */ /* 0x003fea0003c00000 */
[----:B------:R-:W-:Y:S02]  /*1ba80*/  ELECT P6, UR62, PT ;  /* 0x00000000003e782f */ /* 0x000fe400038c0000 */
[----:B------:R-:W-:Y:S01]  /*1ba90*/  MOV R14, UR62 ;  /* 0x0000003e000e7c02 */ /* 0x000fe20008000f00 */
[----:B01----:R-:W-:Y:S10]  /*1baa0*/  ENDCOLLECTIVE ;  /* 0x000000000000791b */ /* 0x003ff40003800000 */
.L_x_1525:
[----:B------:R-:W-:Y:S05]  /*1bab0*/  BSYNC B1 ;  /* 0x0000000000017941 */ /* 0x000fea0003800000 */
.L_x_1524:
[----:B------:R-:W-:Y:S05]  /*1bac0*/  BRA `(.L_x_1372) ;  /* 0xffffff8400c87947 */ /* 0x000fea000383ffff */
.L_x_1375:
[----:B-1----:R1:W2:Y:S02]  /*1bad0*/  SYNCS.PHASECHK.TRANS64.TRYWAIT P0, [R23+URZ+0x38820], R3 ;  /* 0x03882003170075a7 */ /* 0x0022a4000800017f */
[----:B--2---:R-:W-:Y:S05]  /*1bae0*/  @!P0 NANOSLEEP.SYNCS 0x989680 ;  /* 0x009896800000895d */ /* 0x004fea0003900000 */
[----:B------:R-:W2:Y:S02]  /*1baf0*/  @!P0 SYNCS.PHASECHK.TRANS64 P0, [R23+URZ+0x38820], R3 ;  /* 0x03882003170085a7 */ /* 0x000ea4000800007f */
[----:B--2---:R-:W-:Y:S05]  /*1bb00*/  @!P0 BRA `(.L_x_1375) ;  /* 0xfffffffc00f08947 */ /* 0x004fea000383ffff */
[----:B------:R-:W-:Y:S05]  /*1bb10*/  BRA `(.L_x_1526) ;  /* 0xffffff8400d87947 */ /* 0x000fea000383ffff */
.L_x_1379:
[----:B-1----:R1:W2:Y:S02]  /*1bb20*/  SYNCS.PHASECHK.TRANS64.TRYWAIT P0, [R3+URZ+0x388a0], R6 ;  /* 0x0388a006030075a7 */ /* 0x0022a4000800017f */
[----:B--2---:R-:W-:Y:S05]  /*1bb30*/  @!P0 NANOSLEEP.SYNCS 0x989680 ;  /* 0x009896800000895d */ /* 0x004fea0003900000 */
[----:B------:R-:W2:Y:S02]  /*1bb40*/  @!P0 SYNCS.PHASECHK.TRANS64 P0, [R3+URZ+0x388a0], R6 ;  /* 0x0388a006030085a7 */ /* 0x000ea4000800007f */
[----:B--2---:R-:W-:Y:S05]  /*1bb50*/  @!P0 BRA `(.L_x_1379) ;  /* 0xfffffffc00f08947 */ /* 0x004fea000383ffff */
[----:B------:R-:W-:Y:S05]  /*1bb60*/  BRA `(.L_x_1527) ;  /* 0xffffff8400f07947 */ /* 0x000fea000383ffff */
.L_x_1384:
[----:B0-----:R0:W2:Y:S02]  /*1bb70*/  SYNCS.PHASECHK.TRANS64.TRYWAIT P0, [R3+URZ+0x388c0], R6 ;  /* 0x0388c006030075a7 */ /* 0x0010a4000800017f */
[----:B--2---:R-:W-:Y:S05]  /*1bb80*/  @!P0 NANOSLEEP.SYNCS 0x989680 ;  /* 0x009896800000895d */ /* 0x004fea0003900000 */
[----:B------:R-:W2:Y:S02]  /*1bb90*/  @!P0 SYNCS.PHASECHK.TRANS64 P0, [R3+URZ+0x388c0], R6 ;  /* 0x0388c006030085a7 */ /* 0x000ea4000800007f */
[----:B--2---:R-:W-:Y:S05]  /*1bba0*/  @!P0 BRA `(.L_x_1384) ;  /* 0xfffffffc00f08947 */ /* 0x004fea000383ffff */
[----:B------:R-:W-:Y:S05]  /*1bbb0*/  BRA `(.L_x_1528) ;  /* 0xffffff88006c7947 */ /* 0x000fea000383ffff */
.L_x_1398:
[----:B-1----:R1:W2:Y:S02]  /*1bbc0*/  SYNCS.PHASECHK.TRANS64.TRYWAIT P1, [R6+URZ+0x388a0], R2 ;  /* 0x0388a002060075a7 */ /* 0x0022a4000802017f */
[----:B--2---:R-:W-:Y:S05]  /*1bbd0*/  @!P1 NANOSLEEP.SYNCS 0x989680 ;  /* 0x009896800000995d */ /* 0x004fea0003900000 */
[----:B------:R-:W2:Y:S02]  /*1bbe0*/  @!P1 SYNCS.PHASECHK.TRANS64 P1, [R6+URZ+0x388a0], R2 ;  /* 0x0388a002060095a7 */ /* 0x000ea4000802007f */
[----:B--2---:R-:W-:Y:S05]  /*1bbf0*/  @!P1 BRA `(.L_x_1398) ;  /* 0xfffffffc00f09947 */ /* 0x004fea000383ffff */
[----:B------:R-:W-:Y:S05]  /*1bc00*/  BRA `(.L_x_1529) ;  /* 0xffffff9000d07947 */ /* 0x000fea000383ffff */
.L_x_1403:
[----:B0-----:R0:W2:Y:S02]  /*1bc10*/  SYNCS.PHASECHK.TRANS64.TRYWAIT P1, [R6+URZ+0x388c0], R2 ;  /* 0x0388c002060075a7 */ /* 0x0010a4000802017f */
[----:B--2---:R-:W-:Y:S05]  /*1bc20*/  @!P1 NANOSLEEP.SYNCS 0x989680 ;  /* 0x009896800000995d */ /* 0x004fea0003900000 */
[----:B------:R-:W2:Y:S02]  /*1bc30*/  @!P1 SYNCS.PHASECHK.TRANS64 P1, [R6+URZ+0x388c0], R2 ;  /* 0x0388c002060095a7 */ /* 0x000ea4000802007f */
[----:B--2---:R-:W-:Y:S05]  /*1bc40*/  @!P1 BRA `(.L_x_1403) ;  /* 0xfffffffc00f09947 */ /* 0x004fea000383ffff */
[----:B------:R-:W-:Y:S05]  /*1bc50*/  BRA `(.L_x_1530) ;  /* 0xffffff9400487947 */ /* 0x000fea000383ffff */
.L_x_1423:
[----:B------:R-:W1:Y:S01]  /*1bc60*/  S2R R11, SR_TID.X ;  /* 0x00000000000b7919 */ /* 0x000e620000002100 */
[----:B------:R-:W-:Y:S01]  /*1bc70*/  BSSY B0, `(.L_x_1531) ;  /* 0x000000a000007945 */ /* 0x000fe20003800000 */
[----:B------:R-:W-:Y:S02]  /*1bc80*/  IMAD.MOV.U32 R12, RZ, RZ, RZ ;  /* 0x000000ffff0c7224 */ /* 0x000fe400078e00ff */
[----:B------:R-:W-:Y:S01]  /*1bc90*/  IMAD.MOV.U32 R15, RZ, RZ, -0x1 ;  /* 0xffffffffff0f7424 */ /* 0x000fe200078e00ff */
[----:B-1----:R-:W-:-:S04]  /*1bca0*/  SHF.R.U32.HI R11, RZ, 0x5, R11 ;  /* 0x00000005ff0b7819 */ /* 0x002fc8000001160b */
[----:B------:R-:W-:-:S05]  /*1bcb0*/  LOP3.LUT R11, R11, 0x3, RZ, 0xc0, !PT ;  /* 0x000000030b0b7812 */ /* 0x000fca00078ec0ff */
[----:B------:R-:W-:Y:S02]  /*1bcc0*/  IMAD.MOV.U32 R13, RZ, RZ, R11 ;  /* 0x000000ffff0d7224 */ /* 0x000fe400078e000b */
[----:B------:R-:W-:-:S07]  /*1bcd0*/  IMAD.MOV.U32 R11, RZ, RZ, 0x1f ;  /* 0x0000001fff0b7424 */ /* 0x000fce00078e00ff */
[----:B0-----:R-:W-:Y:S05]  /*1bce0*/  WARPSYNC.COLLECTIVE R15, `(.L_x_1532) ;  /* 0x000000000f087348 */ /* 0x001fea0003c00000 */
[----:B------:R1:W2:Y:S02]  /*1bcf0*/  SHFL.IDX P6, R14, R13, R12, R11 ;  /* 0x0000000c0d0e7389 */ /* 0x0002a400000c000b */
[----:B012---:R-:W-:Y:S01]  /*1bd00*/  ENDCOLLECTIVE ;  /* 0x000000000000791b */ /* 0x007fe20003800000 */
.L_x_1532:
[----:B------:R-:W-:Y:S05]  /*1bd10*/  BSYNC B0 ;  /* 0x0000000000007941 */ /* 0x000fea0003800000 */
.L_x_1531:
[----:B------:R-:W-:Y:S05]  /*1bd20*/  BRA `(.L_x_1533) ;  /* 0xffffffa800247947 */ /* 0x000fea000383ffff */
.L_x_1426:
[----:B0-----:R0:W1:Y:S02]  /*1bd30*/  SYNCS.PHASECHK.TRANS64.TRYWAIT P0, [R27+URZ+0x38840], R0 ;  /* 0x038840001b0075a7 */ /* 0x001064000800017f */
[----:B-1----:R-:W-:Y:S05]  /*1bd40*/  @!P0 NANOSLEEP.SYNCS 0x989680 ;  /* 0x009896800000895d */ /* 0x002fea0003900000 */
[----:B------:R-:W1:Y:S02]  /*1bd50*/  @!P0 SYNCS.PHASECHK.TRANS64 P0, [R27+URZ+0x38840], R0 ;  /* 0x038840001b0085a7 */ /* 0x000e64000800007f */
[----:B-1----:R-:W-:Y:S05]  /*1bd60*/  @!P0 BRA `(.L_x_1426) ;  /* 0xfffffffc00f08947 */ /* 0x002fea000383ffff */
[----:B------:R-:W-:Y:S05]  /*1bd70*/  BRA `(.L_x_1534) ;  /* 0xffffffa800507947 */ /* 0x000fea000383ffff */
.L_x_1427:
        /* <DEDUP_REMOVED lines=8> */
.L_x_1536:
[----:B------:R-:W-:Y:S05]  /*1be00*/  BSYNC B0 ;  /* 0x0000000000007941 */ /* 0x000fea0003800000 */
.L_x_1535:
        /* <DEDUP_REMOVED lines=9> */
.L_x_1537:
[----:B------:R-:W-:Y:S02]  /*1bea0*/  IMAD.MOV.U32 R13, RZ, RZ, R4 ;  /* 0x000000ffff0d7224 */ /* 0x000fe400078e0004 */
[----:B------:R-:W-:Y:S02]  /*1beb0*/  IMAD.MOV.U32 R12, RZ, RZ, 0x1 ;  /* 0x00000001ff0c7424 */ /* 0x000fe400078e00ff */
[----:B------:R-:W-:-:S07]  /*1bec0*/  IMAD.MOV.U32 R3, RZ, RZ, R14 ;  /* 0x000000ffff037224 */ /* 0x000fce00078e000e */
[----:B------:R-:W-:Y:S05]  /*1bed0*/  WARPSYNC.COLLECTIVE R15, `(.L_x_1538) ;  /* 0x000000000f087348 */ /* 0x000fea0003c00000 */
[----:B------:R0:W1:Y:S02]  /*1bee0*/  SHFL.IDX P6, R14, R13, R12, R11 ;  /* 0x0000000c0d0e7389 */ /* 0x00006400000c000b */
[----:B01----:R-:W-:Y:S01]  /*1bef0*/  ENDCOLLECTIVE ;  /* 0x000000000000791b */ /* 0x003fe20003800000 */
.L_x_1538:
        /* <DEDUP_REMOVED lines=15> */
.L_x_1539:
[----:B------:R-:W-:Y:S02]  /*1bff0*/  @P0 IMAD R6, R5, 0x2, R23 ;  /* 0x0000000205060824 */ /* 0x000fe400078e0217 */
[----:B------:R-:W-:Y:S02]  /*1c000*/  IMAD.MOV.U32 R13, RZ, RZ, R4 ;  /* 0x000000ffff0d7224 */ /* 0x000fe400078e0004 */
[----:B------:R-:W-:Y:S02]  /*1c010*/  IMAD.MOV.U32 R12, RZ, RZ, 0x2 ;  /* 0x00000002ff0c7424 */ /* 0x000fe400078e00ff */
[----:B------:R-:W-:-:S07]  /*1c020*/  IMAD.MOV.U32 R3, RZ, RZ, R14 ;  /* 0x000000ffff037224 */ /* 0x000fce00078e000e */
[----:B------:R-:W-:Y:S05]  /*1c030*/  WARPSYNC.COLLECTIVE R15, `(.L_x_1540) ;  /* 0x000000000f087348 */ /* 0x000fea0003c00000 */
[----:B------:R0:W1:Y:S02]  /*1c040*/  SHFL.IDX P6, R14, R13, R12, R11 ;  /* 0x0000000c0d0e7389 */ /* 0x00006400000c000b */
[----:B01----:R-:W-:Y:S01]  /*1c050*/  ENDCOLLECTIVE ;  /* 0x000000000000791b */ /* 0x003fe20003800000 */
.L_x_1540:
        /* <DEDUP_REMOVED lines=15> */
.L_x_1541:
[----:B------:R-:W-:Y:S02]  /*1c150*/  @P0 IMAD R6, R5, 0x2, R23 ;  /* 0x0000000205060824 */ /* 0x000fe400078e0217 */
[----:B------:R-:W-:Y:S02]  /*1c160*/  IMAD.MOV.U32 R13, RZ, RZ, R4 ;  /* 0x000000ffff0d7224 */ /* 0x000fe400078e0004 */
[----:B------:R-:W-:Y:S02]  /*1c170*/  IMAD.MOV.U32 R12, RZ, RZ, 0x3 ;  /* 0x00000003ff0c7424 */ /* 0x000fe400078e00ff */
[----:B------:R-:W-:-:S07]  /*1c180*/  IMAD.MOV.U32 R3, RZ, RZ, R14 ;  /* 0x000000ffff037224 */ /* 0x000fce00078e000e */
[----:B------:R-:W-:Y:S05]  /*1c190*/  WARPSYNC.COLLECTIVE R15, `(.L_x_1542) ;  /* 0x000000000f087348 */ /* 0x000fea0003c00000 */
[----:B------:R0:W1:Y:S02]  /*1c1a0*/  SHFL.IDX P6, R14, R13, R12, R11 ;  /* 0x0000000c0d0e7389 */ /* 0x00006400000c000b */
[----:B01----:R-:W-:Y:S01]  /*1c1b0*/  ENDCOLLECTIVE ;  /* 0x000000000000791b */ /* 0x003fe20003800000 */
.L_x_1542:
        /* <DEDUP_REMOVED lines=10> */
.L_x_1543:
[----:B------:R-:W-:Y:S01]  /*1c260*/  @!PT LDS RZ, [RZ] ;  /* 0x00000000fffff984 */ /* 0x000fe20000000800 */
[----:B------:R-:W-:Y:S01]  /*1c270*/  @!PT LDS RZ, [RZ] ;  /* 0x00000000fffff984 */ /* 0x000fe20000000800 */
[----:B------:R-:W-:Y:S01]  /*1c280*/  @!PT LDS RZ, [RZ] ;  /* 0x00000000fffff984 */ /* 0x000fe20000000800 */
[----:B------:R1:W-:Y:S01]  /*1c290*/  @P0 LDGSTS.E.BYPASS.LTC128B.128 [R6+0x23400], desc[UR40][R2.64], !P2 ;  /* 0x2340000002060fae */ /* 0x0003e2000d101d68 */
[----:B------:R-:W-:Y:S01]  /*1c2a0*/  IMAD.MOV.U32 R0, RZ, RZ, R14 ;  /* 0x000000ffff007224 */ /* 0x000fe200078e000e */
[----:B------:R-:W-:Y:S06]  /*1c2b0*/  BRA `(.L_x_1544) ;  /* 0xffffffa800247947 */ /* 0x000fec000383ffff */
.L_x_1432:
        /* <DEDUP_REMOVED lines=9> */
.L_x_1545:
[C---:B------:R-:W-:Y:S01]  /*1c350*/  VIADD R10, R17.reuse, 0x10 ;  /* 0x00000010110a7836 */ /* 0x040fe20000000000 */
[C---:B------:R-:W-:Y:S01]  /*1c360*/  ISETP.GE.AND P0, PT, R17.reuse, R2, PT ;  /* 0x000000021100720c */ /* 0x040fe20003f06270 */
[----:B------:R-:W-:-:S03]  /*1c370*/  VIADD R8, R17, 0x20 ;  /* 0x0000002011087836 */ /* 0x000fc60000000000 */
[----:B------:R0:W-:Y:S04]  /*1c380*/  STL [R1+0x20], R10 ;  /* 0x0000200a01007387 */ /* 0x0001e80000100800 */
[----:B------:R0:W-:Y:S01]  /*1c390*/  STL [R1+0x24], R8 ;  /* 0x0000240801007387 */ /* 0x0001e20000100800 */
[----:B------:R-:W-:Y:S02]  /*1c3a0*/  IMAD.MOV.U32 R13, RZ, RZ, R0 ;  /* 0x000000ffff0d7224 */ /* 0x000fe400078e0000 */
[----:B------:R-:W-:-:S07]  /*1c3b0*/  IMAD.MOV.U32 R5, RZ, RZ, R14 ;  /* 0x000000ffff057224 */ /* 0x000fce00078e000e */
[----:B0-----:R-:W-:Y:S05]  /*1c3c0*/  WARPSYNC.COLLECTIVE R15, `(.L_x_1546) ;  /* 0x000000000f087348 */ /* 0x001fea0003c00000 */
[----:B------:R1:W2:Y:S02]  /*1c3d0*/  SHFL.IDX P6, R14, R13, R12, R11 ;  /* 0x0000000c0d0e7389 */ /* 0x0002a400000c000b */
[----:B012---:R-:W-:Y:S01]  /*1c3e0*/  ENDCOLLECTIVE ;  /* 0x000000000000791b */ /* 0x007fe20003800000 */
.L_x_1546:
[----:B------:R-:W-:Y:S02]  /*1c3f0*/  IMAD.MOV.U32 R13, RZ, RZ, R3 ;  /* 0x000000ffff0d7224 */ /* 0x000fe400078e0003 */
[----:B------:R-:W-:Y:S02]  /*1c400*/  IMAD.MOV.U32 R12, RZ, RZ, 0x1 ;  /* 0x00000001ff0c7424 */ /* 0x000fe400078e00ff */
[----:B------:R-:W-:-:S07]  /*1c410*/  IMAD.MOV.U32 R4, RZ, RZ, R14 ;  /* 0x000000ffff047224 */ /* 0x000fce00078e000e */
[----:B------:R-:W-:Y:S05]  /*1c420*/  WARPSYNC.COLLECTIVE R15, `(.L_x_1547) ;  /* 0x000000000f087348 */ /* 0x000fea0003c00000 */
[----:B------:R0:W1:Y:S02]  /*1c430*/  SHFL.IDX P6, R14, R13, R12, R11 ;  /* 0x0000000c0d0e7389 */ /* 0x00006400000c000b */
[----:B01----:R-:W-:Y:S01]  /*1c440*/  ENDCOLLECTIVE ;  /* 0x000000000000791b */ /* 0x003fe20003800000 */
.L_x_1547:
[----:B------:R-:W-:-:S05]  /*1c450*/  @!P0 LEA R4, P2, R7, R4, 0x1 ;  /* 0x0000000407048211 */ /* 0x000fca00078408ff */
[----:B------:R-:W-:-:S05]  /*1c460*/  @!P0 IMAD.X R5, RZ, RZ, R5, P2 ;  /* 0x000000ffff058224 */ /* 0x000fca00010e0605 */
[----:B------:R-:W-:Y:S01]  /*1c470*/  @!PT LDS RZ, [RZ] ;  /* 0x00000000fffff984 */ /* 0x000fe20000000800 */
[----:B------:R-:W-:Y:S01]  /*1c480*/  @!PT LDS RZ, [RZ] ;  /* 0x00000000fffff984 */ /* 0x000fe20000000800 */
[----:B------:R-:W-:Y:S01]  /*1c490*/  @!PT LDS RZ, [RZ] ;  /* 0x00000000fffff984 */ /* 0x000fe20000000800 */
[----:B------:R0:W-:Y:S01]  /*1c4a0*/  @!P0 LDGSTS.E.BYPASS.LTC128B.128 [R26+0x20400], desc[UR40][R4.64], !P1 ;  /* 0x20400000041a8fae */ /* 0x0001e2000c901d68 */
[----:B------:R-:W-:Y:S01]  /*1c4b0*/  IMAD.MOV.U32 R13, RZ, RZ, R0 ;  /* 0x000000ffff0d7224 */ /* 0x000fe200078e0000 */
[----:B------:R-:W-:Y:S01]  /*1c4c0*/  ISETP.GE.AND P0, PT, R10, R2, PT ;  /* 0x000000020a00720c */ /* 0x000fe20003f06270 */
[----:B0-----:R-:W-:-:S12]  /*1c4d0*/  IMAD.MOV.U32 R4, RZ, RZ, R14 ;  /* 0x000000ffff047224 */ /* 0x001fd800078e000e */
[----:B------:R-:W-:Y:S05]  /*1c4e0*/  WARPSYNC.COLLECTIVE R15, `(.L_x_1548) ;  /* 0x000000000f087348 */ /* 0x000fea0003c00000 */
[----:B------:R0:W1:Y:S02]  /*1c4f0*/  SHFL.IDX P6, R14, R13, R12, R11 ;  /* 0x0000000c0d0e7389 */ /* 0x00006400000c000b */
[----:B01----:R-:W-:Y:S01]  /*1c500*/  ENDCOLLECTIVE ;  /* 0x000000000000791b */ /* 0x003fe20003800000 */
.L_x_1548:
[----:B------:R-:W-:Y:S02]  /*1c510*/  IMAD.MOV.U32 R13, RZ, RZ, R3 ;  /* 0x000000ffff0d7224 */ /* 0x000fe400078e0003 */
[----:B------:R-:W-:Y:S02]  /*1c520*/  IMAD.MOV.U32 R12, RZ, RZ, 0x2 ;  /* 0x00000002ff0c7424 */ /* 0x000fe400078e00ff */
[----:B------:R-:W-:-:S07]  /*1c530*/  IMAD.MOV.U32 R5, RZ, RZ, R14 ;  /* 0x000000ffff057224 */ /* 0x000fce00078e000e */
[----:B------:R-:W-:Y:S05]  /*1c540*/  WARPSYNC.COLLECTIVE R15, `(.L_x_1549) ;  /* 0x000000000f087348 */ /* 0x000fea0003c00000 */
[----:B------:R0:W1:Y:S02]  /*1c550*/  SHFL.IDX P6, R14, R13, R12, R11 ;  /* 0x0000000c0d0e7389 */ /* 0x00006400000c000b */
[----:B01----:R-:W-:Y:S01]  /*1c560*/  ENDCOLLECTIVE ;  /* 0x000000000000791b */ /* 0x003fe20003800000 */
.L_x_1549:
        /* <DEDUP_REMOVED lines=10> */
.L_x_1550:
[----:B------:R-:W-:Y:S01]  /*1c610*/  @!PT LDS RZ, [RZ] ;  /* 0x00000000fffff984 */ /* 0x000fe20000000800 */
[----:B------:R-:W-:Y:S01]  /*1c620*/  @!PT LDS RZ, [RZ] ;  /* 0x00000000fffff984 */ /* 0x000fe20000000800 */
[----:B------:R-:W-:Y:S01]  /*1c630*/  @!PT LDS RZ, [RZ] ;  /* 0x00000000fffff984 */ /* 0x000fe20000000800 */
[----:B------:R0:W-:Y:S01]  /*1c640*/  @!P0 LDGSTS.E.BYPASS.LTC128B.128 [R26+0x20c00], desc[UR40][R4.64], !P1 ;  /* 0x20c00000041a8fae */ /* 0x0001e2000c901d68 */
[----:B------:R-:W-:Y:S01]  /*1c650*/  ISETP.GE.AND P0, PT, R8, R2, PT ;  /* 0x000000020800720c */ /* 0x000fe20003f06270 */
[----:B------:R-:W-:Y:S02]  /*1c660*/  IMAD.MOV.U32 R13, RZ, RZ, R3 ;  /* 0x000000ffff0d7224 */ /* 0x000fe400078e0003 */
[----:B------:R-:W-:Y:S02]  /*1c670*/  IMAD.MOV.U32 R12, RZ, RZ, 0x3 ;  /* 0x00000003ff0c7424 */ /* 0x000fe400078e00ff */
[----:B0-----:R-:W-:-:S08]  /*1c680*/  IMAD.MOV.U32 R4, RZ, RZ, R14 ;  /* 0x000000ffff047224 */ /* 0x001fd000078e000e */
[----:B------:R-:W-:Y:S05]  /*1c690*/  WARPSYNC.COLLECTIVE R15, `(.L_x_1551) ;  /* 0x000000000f087348 */ /* 0x000fea0003c00000 */
[----:B------:R0:W1:Y:S02]  /*1c6a0*/  SHFL.IDX P6, R14, R13, R12, R11 ;  /* 0x0000000c0d0e7389 */ /* 0x00006400000c000b */
[----:B01----:R-:W-:Y:S01]  /*1c6b0*/  ENDCOLLECTIVE ;  /* 0x000000000000791b */ /* 0x003fe20003800000 */
.L_x_1551:
        /* <DEDUP_REMOVED lines=10> */
.L_x_1552:
[----:B------:R-:W-:Y:S01]  /*1c760*/  @!PT LDS RZ, [RZ] ;  /* 0x00000000fffff984 */ /* 0x000fe20000000800 */
[----:B------:R-:W-:Y:S01]  /*1c770*/  @!PT LDS RZ, [RZ] ;  /* 0x00000000fffff984 */ /* 0x000fe20000000800 */
[----:B------:R-:W-:Y:S01]  /*1c780*/  @!PT LDS RZ, [RZ] ;  /* 0x00000000fffff984 */ /* 0x000fe20000000800 */
[----:B------:R0:W-:Y:S01]  /*1c790*/  @!P0 LDGSTS.E.BYPASS.LTC128B.128 [R26+0x21400], desc[UR40][R4.64], !P1 ;  /* 0x21400000041a8fae */ /* 0x0001e2000c901d68 */
[----:B------:R-:W-:Y:S01]  /*1c7a0*/  IMAD.MOV.U32 R0, RZ, RZ, R14 ;  /* 0x000000ffff007224 */ /* 0x000fe200078e000e */
[----:B------:R-:W-:Y:S06]  /*1c7b0*/  BRA `(.L_x_1553) ;  /* 0xffffffac00407947 */ /* 0x000fec000383ffff */
.L_x_1436:
[----:B------:R-:W2:Y:S04]  /*1c7c0*/  LDL.LU R10, [R1+0x1c] ;  /* 0x00001c00010a7983 */ /* 0x000ea80000300800 */
[----:B------:R-:W3:Y:S04]  /*1c7d0*/  LDL.LU R9, [R1+0x20] ;  /* 0x0000200001097983 */ /* 0x000ee80000300800 */
[----:B------:R-:W4:Y:S01]  /*1c7e0*/  LDL.LU R8, [R1+0x24] ;  /* 0x0000240001087983 */ /* 0x000f220000300800 */
[----:B------:R-:W-:Y:S01]  /*1c7f0*/  LOP3.LUT R22, R22, 0xffffdfff, RZ, 0xc0, !PT ;  /* 0xffffdfff16167812 */ /* 0x000fe200078ec0ff */
[----:B------:R-:W-:Y:S01]  /*1c800*/  BSSY B0, `(.L_x_1554) ;  /* 0x0000029000007945 */ /* 0x000fe20003800000 */
[----:B------:R-:W-:-:S02]  /*1c810*/  IMAD.MOV.U32 R13, RZ, RZ, R4 ;  /* 0x000000ffff0d7224 */ /* 0x000fc400078e0004 */
[----:B------:R-:W-:Y:S02]  /*1c820*/  IMAD.MOV.U32 R12, RZ, RZ, RZ ;  /* 0x000000ffff0c7224 */ /* 0x000fe400078e00ff */
[----:B------:R-:W-:Y:S02]  /*1c830*/  IMAD.MOV.U32 R11, RZ, RZ, 0x181f ;  /* 0x0000181fff0b7424 */ /* 0x000fe400078e00ff */
[----:B------:R-:W-:Y:S02]  /*1c840*/  IMAD.MOV.U32 R15, RZ, RZ, -0x1 ;  /* 0xffffffffff0f7424 */ /* 0x000fe400078e00ff */
[----:B--2---:R-:W-:-:S05]  /*1c850*/  IMAD R6, R10, R6, RZ ;  /* 0x000000060a067224 */ /* 0x004fca00078e02ff */
[-C--:B------:R-:W-:Y:S02]  /*1c860*/  ISETP.GE.AND P2, PT, R17, R6.reuse, PT ;  /* 0x000000061100720c */ /* 0x080fe40003f46270 */
[-C--:B---3--:R-:W-:Y:S02]  /*1c870*/  ISETP.GE.AND P1, PT, R9, R6.reuse, PT ;  /* 0x000000060900720c */ /* 0x088fe40003f26270 */
[----:B----4-:R-:W-:-:S09]  /*1c880*/  ISETP.GE.AND P0, PT, R8, R6, PT ;  /* 0x000000060800720c */ /* 0x010fd20003f06270 */
[C---:B------:R-:W-:Y:S02]  /*1c890*/  @!P2 LOP3.LUT R2, R0.reuse, 0x40, RZ, 0xc0, !PT ;  /* 0x000000400002a812 */ /* 0x040fe400078ec0ff */
[----:B------:R-:W-:Y:S02]  /*1c8a0*/  @!P1 LOP3.LUT R3, R0, 0x40, RZ, 0xc0, !PT ;  /* 0x0000004000039812 */ /* 0x000fe400078ec0ff */
[----:B------:R-:W-:Y:S02]  /*1c8b0*/  @!P2 SHF.R.U32.HI R2, RZ, 0x2, R2 ;  /* 0x00000002ff02a819 */ /* 0x000fe40000011602 */
[----:B------:R-:W-:Y:S02]  /*1c8c0*/  @!P1 SHF.R.U32.HI R3, RZ, 0x2, R3 ;  /* 0x00000002ff039819 */ /* 0x000fe40000011603 */
[----:B------:R-:W-:Y:S02]  /*1c8d0*/  @!P2 ISETP.NE.U32.AND P6, PT, R2, RZ, PT ;  /* 0x000000ff0200a20c */ /* 0x000fe40003fc5070 */
[----:B------:R-:W-:-:S02]  /*1c8e0*/  @!P2 LOP3.LUT R2, R7, 0x80, RZ, 0xc0, !PT ;  /* 0x000000800702a812 */ /* 0x000fc400078ec0ff */
[----:B------:R-:W-:Y:S02]  /*1c8f0*/  @!P0 LOP3.LUT R8, R0, 0x40, RZ, 0xc0, !PT ;  /* 0x0000004000088812 */ /* 0x000fe400078ec0ff */
[----:B------:R-:W-:Y:S02]  /*1c900*/  @!P2 SHF.R.U32.HI R2, RZ, 0x3, R2 ;  /* 0x00000003ff02a819 */ /* 0x000fe40000011602 */
[----:B------:R-:W-:-:S05]  /*1c910*/  @!P0 SHF.R.U32.HI R8, RZ, 0x2, R8 ;  /* 0x00000002ff088819 */ /* 0x000fca0000011608 */
[----:B------:R-:W-:Y:S02]  /*1c920*/  @P6 LOP3.LUT R22, R22, 0x2000, RZ, 0xfc, !PT ;  /* 0x0000200016166812 */ /* 0x000fe400078efcff */
[----:B------:R-:W-:Y:S02]  /*1c930*/  @!P2 ISETP.NE.U32.AND P6, PT, R2, RZ, PT ;  /* 0x000000ff0200a20c */ /* 0x000fe40003fc5070 */
[----:B------:R-:W-:Y:S02]  /*1c940*/  LOP3.LUT R22, R22, 0xffffefff, RZ, 0xc0, !PT ;  /* 0xffffefff16167812 */ /* 0x000fe400078ec0ff */
[----:B------:R-:W-:-:S04]  /*1c950*/  @!P1 LOP3.LUT R2, R7, 0x80, RZ, 0xc0, !PT ;  /* 0x0000008007029812 */ /* 0x000fc800078ec0ff */
[----:B------:R-:W-:-:S05]  /*1c960*/  @!P1 SHF.R.U32.HI R2, RZ, 0x3, R2 ;  /* 0x00000003ff029819 */ /* 0x000fca0000011602 */
[----:B------:R-:W-:Y:S02]  /*1c970*/  @P6 LOP3.LUT R22, R22, 0x1000, RZ, 0xfc, !PT ;  /* 0x0000100016166812 */ /* 0x000fe400078efcff */
[----:B------:R-:W-:Y:S02]  /*1c980*/  @!P1 ISETP.NE.U32.AND P6, PT, R3, RZ, PT ;  /* 0x000000ff0300920c */ /* 0x000fe40003fc5070 */
[----:B------:R-:W-:-:S11]  /*1c990*/  LOP3.LUT R22, R22, 0xffff7fff, RZ, 0xc0, !PT ;  /* 0xffff7fff16167812 */ /* 0x000fd600078ec0ff */
[----:B------:R-:W-:Y:S02]  /*1c9a0*/  @P6 LOP3.LUT R22, R22, 0x8000, RZ, 0xfc, !PT ;  /* 0x0000800016166812 */ /* 0x000fe400078efcff */
[----:B------:R-:W-:Y:S02]  /*1c9b0*/  @!P1 ISETP.NE.U32.AND P6, PT, R2, RZ, PT ;  /* 0x000000ff0200920c */ /* 0x000fe40003fc5070 */
[----:B------:R-:W-:-:S11]  /*1c9c0*/  LOP3.LUT R22, R22, 0xffffbfff, RZ, 0xc0, !PT ;  /* 0xffffbfff16167812 */ /* 0x000fd600078ec0ff */
        /* <DEDUP_REMOVED lines=12> */
.L_x_1555:
[----:B------:R-:W-:Y:S05]  /*1ca90*/  BSYNC B0 ;  /* 0x0000000000007941 */ /* 0x000fea0003800000 */
.L_x_1554:
        /* <DEDUP_REMOVED lines=11> */
.L_x_1556:
[----:B------:R-:W-:-:S04]  /*1cb50*/  LOP3.LUT R22, R22, 0xfdffffff, RZ, 0xc0, !PT ;  /* 0xfdffffff16167812 */ /* 0x000fc800078ec0ff */
[----:B------:R-:W-:-:S04]  /*1cb60*/  @P3 LOP3.LUT R22, R22, 0x2000000, RZ, 0xfc, !PT ;  /* 0x0200000016163812 */ /* 0x000fc800078efcff */
[C---:B------:R-:W-:Y:S02]  /*1cb70*/  LOP3.LUT P3, RZ, R22.reuse, 0x400, RZ, 0xc0, !PT ;  /* 0x0000040016ff7812 */ /* 0x040fe4000786c0ff */
[----:B------:R-:W-:Y:S01]  /*1cb80*/  LOP3.LUT R22, R22, 0xfeffffff, RZ, 0xc0, !PT ;  /* 0xfeffffff16167812 */ /* 0x000fe200078ec0ff */
[----:B------:R-:W-:-:S03]  /*1cb90*/  IMAD.MOV.U32 R13, RZ, RZ, R4 ;  /* 0x000000ffff0d7224 */ /* 0x000fc600078e0004 */
[----:B------:R-:W-:Y:S01]  /*1cba0*/  @P1 LOP3.LUT R22, R22, 0x1000000, RZ, 0xfc, !PT ;  /* 0x0100000016161812 */ /* 0x000fe200078efcff */
[----:B------:R-:W-:-:S03]  /*1cbb0*/  IMAD.MOV.U32 R12, RZ, RZ, 0x1 ;  /* 0x00000001ff0c7424 */ /* 0x000fc600078e00ff */
[C---:B------:R-:W-:Y:S02]  /*1cbc0*/  LOP3.LUT P1, RZ, R22.reuse, 0x200, RZ, 0xc0, !PT ;  /* 0x0000020016ff7812 */ /* 0x040fe4000782c0ff */
[----:B------:R-:W-:Y:S01]  /*1cbd0*/  LOP3.LUT R22, R22, 0xffdfffff, RZ, 0xc0, !PT ;  /* 0xffdfffff16167812 */ /* 0x000fe200078ec0ff */
[----:B------:R-:W-:-:S03]  /*1cbe0*/  IMAD.MOV.U32 R3, RZ, RZ, R14 ;  /* 0x000000ffff037224 */ /* 0x000fc600078e000e */
[----:B------:R-:W-:Y:S02]  /*1cbf0*/  @P0 LOP3.LUT R22, R22, 0x200000, RZ, 0xfc, !PT ;  /* 0x0020000016160812 */ /* 0x000fe400078efcff */
[----:B------:R-:W-:Y:S02]  /*1cc00*/  @!P2 LEA R3, P6, R20, R3, 0x1 ;  /* 0x000000031403a211 */ /* 0x000fe400078c08ff */
[----:B------:R-:W-:-:S03]  /*1cc10*/  LOP3.LUT P0, RZ, R22, 0x2000, RZ, 0xc0, !PT ;  /* 0x0000200016ff7812 */ /* 0x000fc6000780c0ff */
        /* <DEDUP_REMOVED lines=9> */
[----:B------:R-:W-:-:S03]  /*1ccb0*/  LOP3.LUT P4, RZ, R22, 0x4000000, RZ, 0xc0, !PT ;  /* 0x0400000016ff7812 */ /* 0x000fc6000788c0ff */
[----:B------:R0:W-:Y:S01]  /*1ccc0*/  @!P2 LDGSTS.E.BYPASS.LTC128B.128 [R26+0x28400], desc[UR40][R2.64+0x80], !P3 ;  /* 0x28400080021aafae */ /* 0x0001e2000d901d68 */
[----:B------:R-:W-:-:S03]  /*1ccd0*/  LOP3.LUT P3, RZ, R22, 0x2000000, RZ, 0xc0, !PT ;  /* 0x0200000016ff7812 */ /* 0x000fc6000786c0ff */
        /* <DEDUP_REMOVED lines=9> */
[----:B------:R0:W-:Y:S04]  /*1cd70*/  @!P2 LDGSTS.E.BYPASS.LTC128B.128 [R26+0x32400], desc[UR40][R2.64+0x300], P0 ;  /* 0x32400300021aafae */ /* 0x0001e80008101d68 */
[----:B------:R0:W-:Y:S04]  /*1cd80*/  @!P2 LDGSTS.E.BYPASS.LTC128B.128 [R26+0x34400], desc[UR40][R2.64+0x380], P6 ;  /* 0x34400380021aafae */ /* 0x0001e8000b101d68 */
[----:B0-----:R-:W-:Y:S05]  /*1cd90*/  WARPSYNC.COLLECTIVE R15, `(.L_x_1557) ;  /* 0x000000000f087348 */ /* 0x001fea0003c00000 */
[----:B------:R1:W2:Y:S02]  /*1cda0*/  SHFL.IDX P6, R14, R13, R12, R11 ;  /* 0x0000000c0d0e7389 */ /* 0x0002a400000c000b */
[----:B012---:R-:W-:Y:S01]  /*1cdb0*/  ENDCOLLECTIVE ;  /* 0x000000000000791b */ /* 0x007fe20003800000 */
.L_x_1557:
[----:B------:R-:W-:-:S04]  /*1cdc0*/  @P5 LOP3.LUT R22, R22, 0x800000, RZ, 0xfc, !PT ;  /* 0x0080000016165812 */ /* 0x000fc800078efcff */
[C---:B------:R-:W-:Y:S02]  /*1cdd0*/  LOP3.LUT P5, RZ, R22.reuse, 0x800, RZ, 0xc0, !PT ;  /* 0x0000080016ff7812 */ /* 0x040fe400078ac0ff */
[----:B------:R-:W-:Y:S01]  /*1cde0*/  LOP3.LUT P0, RZ, R22, 0x8000, RZ, 0xc0, !PT ;  /* 0x0000800016ff7812 */ /* 0x000fe2000780c0ff */
[----:B------:R-:W-:Y:S02]  /*1cdf0*/  IMAD.MOV.U32 R13, RZ, RZ, R5 ;  /* 0x000000ffff0d7224 */ /* 0x000fe400078e0005 */
[----:B------:R-:W-:-:S10]  /*1ce00*/  IMAD.MOV.U32 R2, RZ, RZ, R14 ;  /* 0x000000ffff027224 */ /* 0x000fd400078e000e */
[----:B------:R-:W-:Y:S05]  /*1ce10*/  WARPSYNC.COLLECTIVE R15, `(.L_x_1558) ;  /* 0x000000000f087348 */ /* 0x000fea0003c00000 */
[----:B------:R0:W1:Y:S02]  /*1ce20*/  SHFL.IDX P6, R14, R13, R12, R11 ;  /* 0x0000000c0d0e7389 */ /* 0x00006400000c000b */
[----:B01----:R-:W-:Y:S01]  /*1ce30*/  ENDCOLLECTIVE ;  /* 0x000000000000791b */ /* 0x003fe20003800000 */
.L_x_1558:
[----:B------:R-:W-:Y:S02]  /*1ce40*/  IMAD.MOV.U32 R13, RZ, RZ, R4 ;  /* 0x000000ffff0d7224 */ /* 0x000fe400078e0004 */
[----:B------:R-:W-:Y:S02]  /*1ce50*/  IMAD.MOV.U32 R12, RZ, RZ, 0x2 ;  /* 0x00000002ff0c7424 */ /* 0x000fe400078e00ff */
[----:B------:R-:W-:Y:S01]  /*1ce60*/  IMAD.MOV.U32 R3, RZ, RZ, R14 ;  /* 0x000000ffff037224 */ /* 0x000fe200078e000e */
[----:B------:R-:W-:-:S04]  /*1ce70*/  LOP3.LUT P6, RZ, R22, 0x4000, RZ, 0xc0, !PT ;  /* 0x0000400016ff7812 */ /* 0x000fc800078cc0ff */
[----:B------:R-:W-:-:S05]  /*1ce80*/  @!P1 LEA R3, P2, R20, R3, 0x1 ;  /* 0x0000000314039211 */ /* 0x000fca00078408ff */
[----:B------:R-:W-:Y:S01]  /*1ce90*/  @!P1 IMAD.X R2, RZ, RZ, R2, P2 ;  /* 0x000000ffff029224 */ /* 0x000fe200010e0602 */
[C---:B------:R-:W-:Y:S02]  /*1cea0*/  LOP3.LUT P2, RZ, R22.reuse, 0x10000, RZ, 0xc0, !PT ;  /* 0x0001000016ff7812 */ /* 0x040fe4000784c0ff */
[----:B------:R-:W-:Y:S02]  /*1ceb0*/  LOP3.LUT R22, R22, 0xfff7ffff, RZ, 0xc0, !PT ;  /* 0xfff7ffff16167812 */ /* 0x000fe400078ec0ff */
[----:B------:R-:W-:-:S04]  /*1cec0*/  @!P1 LOP3.LUT R3, R3, R2, RZ, 0x3c, !PT ;  /* 0x0000000203039212 */ /* 0x000fc800078e3cff */
[----:B------:R-:W-:-:S04]  /*1ced0*/  @!P1 LOP3.LUT R2, R3, R2, RZ, 0x3c, !PT ;  /* 0x0000000203029212 */ /* 0x000fc800078e3cff */
[----:B------:R-:W-:Y:S02]  /*1cee0*/  @!P1 LOP3.LUT R3, R3, R2, RZ, 0x3c, !PT ;  /* 0x0000000203039212 */ /* 0x000fe400078e3cff */
[----:B------:R-:W-:-:S03]  /*1cef0*/  @P2 LOP3.LUT R22, R22, 0x80000, RZ, 0xfc, !PT ;  /* 0x0008000016162812 */ /* 0x000fc600078efcff */
[----:B------:R-:W-:Y:S01]  /*1cf00*/  @!PT LDS RZ, [RZ] ;  /* 0x00000000fffff984 */ /* 0x000fe20000000800 */
[----:B------:R-:W-:Y:S01]  /*1cf10*/  @!PT LDS RZ, [RZ] ;  /* 0x00000000fffff984 */ /* 0x000fe20000000800 */
[----:B------:R-:W-:Y:S01]  /*1cf20*/  @!PT LDS RZ, [RZ] ;  /* 0x00000000fffff984 */ /* 0x000fe20000000800 */
[----:B------:R0:W-:Y:S01]  /*1cf30*/  @!P1 LDGSTS.E.BYPASS.LTC128B.128 [R26+0x26c00], desc[UR40][R2.64], !P5 ;  /* 0x26c00000021a9fae */ /* 0x0001e2000e901d68 */
[C---:B------:R-:W-:Y:S02]  /*1cf40*/  LOP3.LUT P2, RZ, R22.reuse, 0x400, RZ, 0xc0, !PT ;  /* 0x0000040016ff7812 */ /* 0x040fe4000784c0ff */
[C---:B------:R-:W-:Y:S02]  /*1cf50*/  LOP3.LUT P5, RZ, R22.reuse, 0x800000, RZ, 0xc0, !PT ;  /* 0x0080000016ff7812 */ /* 0x040fe400078ac0ff */
[----:B------:R-:W-:-:S09]  /*1cf60*/  LOP3.LUT R22, R22, 0xffefffff, RZ, 0xc0, !PT ;  /* 0xffefffff16167812 */ /* 0x000fd200078ec0ff */
[----:B------:R-:W-:Y:S01]  /*1cf70*/  @P2 LOP3.LUT R22, R22, 0x100000, RZ, 0xfc, !PT ;  /* 0x0010000016162812 */ /* 0x000fe200078efcff */
[----:B------:R0:W-:Y:S03]  /*1cf80*/  @!P1 LDGSTS.E.BYPASS.LTC128B.128 [R26+0x28c00], desc[UR40][R2.64+0x80], !P2 ;  /* 0x28c00080021a9fae */ /* 0x0001e6000d101d68 */
[C---:B------:R-:W-:Y:S01]  /*1cf90*/  LOP3.LUT P2, RZ, R22.reuse, 0x800, RZ, 0xc0, !PT ;  /* 0x0000080016ff7812 */ /* 0x040fe2000784c0ff */
[----:B------:R0:W-:Y:S01]  /*1cfa0*/  @!P1 LDGSTS.E.BYPASS.LTC128B.128 [R26+0x2ac00], desc[UR40][R2.64+0x100], !P5 ;  /* 0x2ac00100021a9fae */ /* 0x0001e2000e901d68 */
[----:B------:R-:W-:-:S13]  /*1cfb0*/  LOP3.LUT P5, RZ, R22, 0x400000, RZ, 0xc0, !PT ;  /* 0x0040000016ff7812 */ /* 0x000fda00078ac0ff */
[----:B------:R0:W-:Y:S04]  /*1cfc0*/  @!P1 LDGSTS.E.BYPASS.LTC128B.128 [R26+0x2cc00], desc[UR40][R2.64+0x180], !P5 ;  /* 0x2cc00180021a9fae */ /* 0x0001e8000e901d68 */
[----:B------:R0:W-:Y:S04]  /*1cfd0*/  @!P1 LDGSTS.E.BYPASS.LTC128B.128 [R26+0x2ec00], desc[UR40][R2.64+0x200], !P4 ;  /* 0x2ec00200021a9fae */ /* 0x0001e8000e101d68 */
[----:B------:R0:W-:Y:S04]  /*1cfe0*/  @!P1 LDGSTS.E.BYPASS.LTC128B.128 [R26+0x30c00], desc[UR40][R2.64+0x280], !P3 ;  /* 0x30c00280021a9fae */ /* 0x0001e8000d901d68 */
[----:B------:R0:W-:Y:S01]  /*1cff0*/  @!P1 LDGSTS.E.BYPASS.LTC128B.128 [R26+0x32c00], desc[UR40][R2.64+0x300], P0 ;  /* 0x32c00300021a9fae */ /* 0x0001e20008101d68 */
[----:B------:R-:W-:-:S03]  /*1d000*/  LOP3.LUT P0, RZ, R22, 0x200000, RZ, 0xc0, !PT ;  /* 0x0020000016ff7812 */ /* 0x000fc6000780c0ff */
[----:B------:R0:W-:Y:S10]  /*1d010*/  @!P1 LDGSTS.E.BYPASS.LTC128B.128 [R26+0x34c00], desc[UR40][R2.64+0x380], P6 ;  /* 0x34c00380021a9fae */ /* 0x0001f4000b101d68 */
[----:B0-----:R-:W-:Y:S05]  /*1d020*/  WARPSYNC.COLLECTIVE R15, `(.L_x_1559) ;  /* 0x000000000f087348 */ /* 0x001fea0003c00000 */
[----:B------:R1:W2:Y:S02]  /*1d030*/  SHFL.IDX P6, R14, R13, R12, R11 ;  /* 0x0000000c0d0e7389 */ /* 0x0002a400000c000b */
[----:B012---:R-:W-:Y:S01]  /*1d040*/  ENDCOLLECTIVE ;  /* 0x000000000000791b */ /* 0x007fe20003800000 */
.L_x_1559:
[----:B------:R-:W-:Y:S02]  /*1d050*/  IMAD.MOV.U32 R13, RZ, RZ, R5 ;  /* 0x000000ffff0d7224 */ /* 0x000fe400078e0005 */
[----:B------:R-:W-:-:S07]  /*1d060*/  IMAD.MOV.U32 R8, RZ, RZ, R14 ;  /* 0x000000ffff087224 */ /* 0x000fce00078e000e */
[----:B------:R-:W-:Y:S05]  /*1d070*/  WARPSYNC.COLLECTIVE R15, `(.L_x_1560) ;  /* 0x000000000f087348 */ /* 0x000fea0003c00000 */
[----:B------:R0:W1:Y:S02]  /*1d080*/  SHFL.IDX P6, R14, R13, R12, R11 ;  /* 0x0000000c0d0e7389 */ /* 0x00006400000c000b */
[----:B01----:R-:W-:Y:S01]  /*1d090*/  ENDCOLLECTIVE ;  /* 0x000000000000791b */ /* 0x003fe20003800000 */
.L_x_1560:
[----:B------:R-:W-:Y:S02]  /*1d0a0*/  IMAD.MOV.U32 R13, RZ, RZ, R4 ;  /* 0x000000ffff0d7224 */ /* 0x000fe400078e0004 */
[----:B------:R-:W-:Y:S01]  /*1d0b0*/  IMAD.MOV.U32 R12, RZ, RZ, 0x3 ;  /* 0x00000003ff0c7424 */ /* 0x000fe200078e00ff */
[----:B------:R-:W-:Y:S02]  /*1d0c0*/  @!P0 LEA R9, P1, R20, R14, 0x1 ;  /* 0x0000000e14098211 */ /* 0x000fe400078208ff */
[----:B------:R-:W-:-:S03]  /*1d0d0*/  LOP3.LUT P6, RZ, R22, 0x20000, RZ, 0xc0, !PT ;  /* 0x0002000016ff7812 */ /* 0x000fc600078cc0ff */
[----:B------:R-:W-:Y:S01]  /*1d0e0*/  @!P0 IMAD.X R10, RZ, RZ, R8, P1 ;  /* 0x000000ffff0a8224 */ /* 0x000fe200008e0608 */
[----:B------:R-:W-:Y:S01]  /*1d0f0*/  LOP3.LUT P1, RZ, R22, 0x200, RZ, 0xc0, !PT ;  /* 0x0000020016ff7812 */ /* 0x000fe2000782c0ff */
[----:B------:R-:W-:Y:S02]  /*1d100*/  @!P0 IMAD.MOV.U32 R2, RZ, RZ, R9 ;  /* 0x000000ffff028224 */ /* 0x000fe400078e0009 */
[----:B------:R-:W-:-:S05]  /*1d110*/  @!P0 IMAD.MOV.U32 R3, RZ, RZ, R10 ;  /* 0x000000ffff038224 */ /* 0x000fca00078e000a */
[----:B------:R-:W-:Y:S01]  /*1d120*/  @!PT LDS RZ, [RZ] ;  /* 0x00000000fffff984 */ /* 0x000fe20000000800 */
[----:B------:R-:W-:Y:S01]  /*1d130*/  @!PT LDS RZ, [RZ] ;  /* 0x00000000fffff984 */ /* 0x000fe20000000800 */
[----:B------:R-:W-:Y:S01]  /*1d140*/  @!PT LDS RZ, [RZ] ;  /* 0x00000000fffff984 */ /* 0x000fe20000000800 */
[----:B------:R0:W-:Y:S01]  /*1d150*/  @!P0 LDGSTS.E.BYPASS.LTC128B.128 [R26+0x27400], desc[UR40][R2.64], !P2 ;  /* 0x27400000021a8fae */ /* 0x0001e2000d101d68 */
[----:B------:R-:W-:-:S13]  /*1d160*/  LOP3.LUT P2, RZ, R22, 0x100000, RZ, 0xc0, !PT ;  /* 0x0010000016ff7812 */ /* 0x000fda000784c0ff */
[----:B------:R0:W-:Y:S01]  /*1d170*/  @!P0 LDGSTS.E.BYPASS.LTC128B.128 [R26+0x29400], desc[UR40][R2.64+0x80], !P2 ;  /* 0x29400080021a8fae */ /* 0x0001e2000d101d68 */
[----:B------:R-:W-:-:S03]  /*1d180*/  LOP3.LUT P2, RZ, R22, 0x80000, RZ, 0xc0, !PT ;  /* 0x0008000016ff7812 */ /* 0x000fc6000784c0ff */
[----:B------:R0:W-:Y:S04]  /*1d190*/  @!P0 LDGSTS.E.BYPASS.LTC128B.128 [R26+0x2b400], desc[UR40][R2.64+0x100], !P1 ;  /* 0x2b400100021a8fae */ /* 0x0001e8000c901d68 */
[----:B------:R0:W-:Y:S04]  /*1d1a0*/  @!P0 LDGSTS.E.BYPASS.LTC128B.128 [R26+0x2d400], desc[UR40][R2.64+0x180], !P5 ;  /* 0x2d400180021a8fae */ /* 0x0001e8000e901d68 */
[----:B------:R0:W-:Y:S04]  /*1d1b0*/  @!P0 LDGSTS.E.BYPASS.LTC128B.128 [R26+0x2f400], desc[UR40][R2.64+0x200], !P4 ;  /* 0x2f400200021a8fae */ /* 0x0001e8000e101d68 */
[----:B------:R0:W-:Y:S04]  /*1d1c0*/  @!P0 LDGSTS.E.BYPASS.LTC128B.128 [R26+0x31400], desc[UR40][R2.64+0x280], !P3 ;  /* 0x31400280021a8fae */ /* 0x0001e8000d901d68 */
[----:B------:R0:W-:Y:S02]  /*1d1d0*/  @!P0 LDGSTS.E.BYPASS.LTC128B.128 [R26+0x33400], desc[UR40][R2.64+0x300], P6 ;  /* 0x33400300021a8fae */ /* 0x0001e4000b101d68 */
[----:B0-----:R-:W-:Y:S05]  /*1d1e0*/  WARPSYNC.COLLECTIVE R15, `(.L_x_1561) ;  /* 0x000000000f087348 */ /* 0x001fea0003c00000 */
[----:B------:R1:W2:Y:S02]  /*1d1f0*/  SHFL.IDX P6, R14, R13, R12, R11 ;  /* 0x0000000c0d0e7389 */ /* 0x0002a400000c000b */
[----:B012---:R-:W-:Y:S01]  /*1d200*/  ENDCOLLECTIVE ;  /* 0x000000000000791b */ /* 0x007fe20003800000 */
.L_x_1561:
[----:B------:R-:W-:Y:S01]  /*1d210*/  @!PT LDS RZ, [RZ] ;  /* 0x00000000fffff984 */ /* 0x000fe20000000800 */
[----:B------:R-:W-:Y:S01]  /*1d220*/  @!PT LDS RZ, [RZ] ;  /* 0x00000000fffff984 */ /* 0x000fe20000000800 */
[----:B------:R-:W-:Y:S01]  /*1d230*/  @!PT LDS RZ, [RZ] ;  /* 0x00000000fffff984 */ /* 0x000fe20000000800 */
[----:B------:R0:W-:Y:S01]  /*1d240*/  @!P0 LDGSTS.E.BYPASS.LTC128B.128 [R26+0x35400], desc[UR40][R2.64+0x380], P2 ;  /* 0x35400380021a8fae */ /* 0x0001e20009101d68 */
[----:B------:R-:W-:Y:S02]  /*1d250*/  IMAD.MOV.U32 R13, RZ, RZ, R5 ;  /* 0x000000ffff0d7224 */ /* 0x000fe400078e0005 */
[----:B------:R-:W-:-:S07]  /*1d260*/  IMAD.MOV.U32 R4, RZ, RZ, R14 ;  /* 0x000000ffff047224 */ /* 0x000fce00078e000e */
[----:B0-----:R-:W-:Y:S05]  /*1d270*/  WARPSYNC.COLLECTIVE R15, `(.L_x_1562) ;  /* 0x000000000f087348 */ /* 0x001fea0003c00000 */
[----:B------:R1:W2:Y:S02]  /*1d280*/  SHFL.IDX P6, R14, R13, R12, R11 ;  /* 0x0000000c0d0e7389 */ /* 0x0002a400000c000b */
[----:B012---:R-:W-:Y:S01]  /*1d290*/  ENDCOLLECTIVE ;  /* 0x000000000000791b */ /* 0x007fe20003800000 */
.L_x_1562:
[----:B------:R-:W-:Y:S01]  /*1d2a0*/  IMAD.MOV.U32 R2, RZ, RZ, R14 ;  /* 0x000000ffff027224 */ /* 0x000fe200078e000e */
[----:B------:R-:W-:Y:S06]  /*1d2b0*/  BRA `(.L_x_1563) ;  /* 0xffffffb000247947 */ /* 0x000fec000383ffff */
.L_x_1441:
[----:B-1----:R1:W2:Y:S02]  /*1d2c0*/  SYNCS.PHASECHK.TRANS64.TRYWAIT P0, [R23+URZ+0x38820], R0 ;  /* 0x03882000170075a7 */ /* 0x0022a4000800017f */
[----:B--2---:R-:W-:Y:S05]  /*1d2d0*/  @!P0 NANOSLEEP.SYNCS 0x989680 ;  /* 0x009896800000895d */ /* 0x004fea0003900000 */
[----:B------:R-:W2:Y:S02]  /*1d2e0*/  @!P0 SYNCS.PHASECHK.TRANS64 P0, [R23+URZ+0x38820], R0 ;  /* 0x03882000170085a7 */ /* 0x000ea4000800007f */
[----:B--2---:R-:W-:Y:S05]  /*1d2f0*/  @!P0 BRA `(.L_x_1441) ;  /* 0xfffffffc00f08947 */ /* 0x004fea000383ffff */
[----:B------:R-:W-:Y:S05]  /*1d300*/  BRA `(.L_x_1564) ;  /* 0xffffffb000cc7947 */ /* 0x000fea000383ffff */
.L_x_1444:
[----:B-1----:R1:W2:Y:S02]  /*1d310*/  SYNCS.PHASECHK.TRANS64.TRYWAIT P0, [R27+URZ+0x38860], R0 ;  /* 0x038860001b0075a7 */ /* 0x0022a4000800017f */
[----:B--2---:R-:W-:Y:S05]  /*1d320*/  @!P0 NANOSLEEP.SYNCS 0x989680 ;  /* 0x009896800000895d */ /* 0x004fea0003900000 */
[----:B------:R-:W2:Y:S02]  /*1d330*/  @!P0 SYNCS.PHASECHK.TRANS64 P0, [R27+URZ+0x38860], R0 ;  /* 0x038860001b0085a7 */ /* 0x000ea4000800007f */
[----:B--2---:R-:W-:Y:S05]  /*1d340*/  @!P0 BRA `(.L_x_1444) ;  /* 0xfffffffc00f08947 */ /* 0x004fea000383ffff */
[----:B------:R-:W-:Y:S05]  /*1d350*/  BRA `(.L_x_1565) ;  /* 0xffffffb000dc7947 */ /* 0x000fea000383ffff */
.L_x_1445:
        /* <DEDUP_REMOVED lines=8> */
.L_x_1567:
[----:B------:R-:W-:Y:S05]  /*1d3e0*/  BSYNC B0 ;  /* 0x0000000000007941 */ /* 0x000fea0003800000 */
.L_x_1566:
        /* <DEDUP_REMOVED lines=15> */
.L_x_1568:
        /* <DEDUP_REMOVED lines=39> */
.L_x_1569:
[----:B------:R-:W-:Y:S02]  /*1d750*/  IMAD.MOV.U32 R13, RZ, RZ, R5 ;  /* 0x000000ffff0d7224 */ /* 0x000fe400078e0005 */
[----:B------:R-:W-:-:S07]  /*1d760*/  IMAD.MOV.U32 R3, RZ, RZ, R14 ;  /* 0x000000ffff037224 */ /* 0x000fce00078e000e */
[----:B------:R-:W-:Y:S05]  /*1d770*/  WARPSYNC.COLLECTIVE R15, `(.L_x_1570) ;  /* 0x000000000f087348 */ /* 0x000fea0003c00000 */
[----:B------:R0:W1:Y:S02]  /*1d780*/  SHFL.IDX P6, R14, R13, R12, R11 ;  /* 0x0000000c0d0e7389 */ /* 0x00006400000c000b */
[----:B01----:R-:W-:Y:S01]  /*1d790*/  ENDCOLLECTIVE ;  /* 0x000000000000791b */ /* 0x003fe20003800000 */
.L_x_1570:
        /* <DEDUP_REMOVED lines=29> */
.L_x_1571:
[----:B------:R-:W-:Y:S02]  /*1d970*/  IMAD.MOV.U32 R13, RZ, RZ, R5 ;  /* 0x000000ffff0d7224 */ /* 0x000fe400078e0005 */
[----:B------:R-:W-:-:S07]  /*1d980*/  IMAD.MOV.U32 R7, RZ, RZ, R14 ;  /* 0x000000ffff077224 */ /* 0x000fce00078e000e */
[----:B------:R-:W-:Y:S05]  /*1d990*/  WARPSYNC.COLLECTIVE R15, `(.L_x_1572) ;  /* 0x000000000f087348 */ /* 0x000fea0003c00000 */
[----:B------:R0:W1:Y:S02]  /*1d9a0*/  SHFL.IDX P6, R14, R13, R12, R11 ;  /* 0x0000000c0d0e7389 */ /* 0x00006400000c000b */
[----:B01----:R-:W-:Y:S01]  /*1d9b0*/  ENDCOLLECTIVE ;  /* 0x000000000000791b */ /* 0x003fe20003800000 */
.L_x_1572:
        /* <DEDUP_REMOVED lines=29> */
.L_x_1573:
[----:B------:R-:W-:Y:S02]  /*1db90*/  IMAD.MOV.U32 R13, RZ, RZ, R5 ;  /* 0x000000ffff0d7224 */ /* 0x000fe400078e0005 */
[----:B------:R-:W-:-:S07]  /*1dba0*/  IMAD.MOV.U32 R6, RZ, RZ, R14 ;  /* 0x000000ffff067224 */ /* 0x000fce00078e000e */
[----:B------:R-:W-:Y:S05]  /*1dbb0*/  WARPSYNC.COLLECTIVE R15, `(.L_x_1574) ;  /* 0x000000000f087348 */ /* 0x000fea0003c00000 */
[----:B------:R0:W1:Y:S02]  /*1dbc0*/  SHFL.IDX P6, R14, R13, R12, R11 ;  /* 0x0000000c0d0e7389 */ /* 0x00006400000c000b */
[----:B01----:R-:W-:Y:S01]  /*1dbd0*/  ENDCOLLECTIVE ;  /* 0x000000000000791b */ /* 0x003fe20003800000 */
.L_x_1574:
[----:B------:R-:W-:Y:S01]  /*1dbe0*/  IMAD.MOV.U32 R2, RZ, RZ, R14 ;  /* 0x000000ffff027224 */ /* 0x000fe200078e000e */
[----:B------:R-:W-:Y:S06]  /*1dbf0*/  BRA `(.L_x_1575) ;  /* 0xffffffb000747947 */ /* 0x000fec000383ffff */
.L_x_1452:
[----:B0-----:R0:W1:Y:S02]  /*1dc00*/  SYNCS.PHASECHK.TRANS64.TRYWAIT P0, [R6+URZ+0x38840], R21 ;  /* 0x03884015060075a7 */ /* 0x001064000800017f */
[----:B-1----:R-:W-:Y:S05]  /*1dc10*/  @!P0 NANOSLEEP.SYNCS 0x989680 ;  /* 0x009896800000895d */ /* 0x002fea0003900000 */
[----:B------:R-:W1:Y:S02]  /*1dc20*/  @!P0 SYNCS.PHASECHK.TRANS64 P0, [R6+URZ+0x38840], R21 ;  /* 0x03884015060085a7 */ /* 0x000e64000800007f */
[----:B-1----:R-:W-:Y:S05]  /*1dc30*/  @!P0 BRA `(.L_x_1452) ;  /* 0xfffffffc00f08947 */ /* 0x002fea000383ffff */
[----:B------:R-:W-:Y:S05]  /*1dc40*/  BRA `(.L_x_1576) ;  /* 0xffffffb800047947 */ /* 0x000fea000383ffff */
.L_x_1453:
        /* <DEDUP_REMOVED lines=8> */
.L_x_1578:
[----:B------:R-:W-:Y:S05]  /*1dcd0*/  BSYNC B1 ;  /* 0x0000000000017941 */ /* 0x000fea0003800000 */
.L_x_1577:
        /* <DEDUP_REMOVED lines=9> */
.L_x_1579:
[----:B------:R-:W-:Y:S02]  /*1dd70*/  IMAD.MOV.U32 R13, RZ, RZ, R27 ;  /* 0x000000ffff0d7224 */ /* 0x000fe400078e001b */
[----:B------:R-:W-:Y:S02]  /*1dd80*/  IMAD.MOV.U32 R12, RZ, RZ, 0x1 ;  /* 0x00000001ff0c7424 */ /* 0x000fe400078e00ff */
[----:B------:R-:W-:-:S07]  /*1dd90*/  IMAD.MOV.U32 R2, RZ, RZ, R14 ;  /* 0x000000ffff027224 */ /* 0x000fce00078e000e */
[----:B------:R-:W-:Y:S05]  /*1dda0*/  WARPSYNC.COLLECTIVE R15, `(.L_x_1580) ;  /* 0x000000000f087348 */ /* 0x000fea0003c00000 */
[----:B------:R0:W1:Y:S02]  /*1ddb0*/  SHFL.IDX P6, R14, R13, R12, R11 ;  /* 0x0000000c0d0e7389 */ /* 0x00006400000c000b */
[----:B01----:R-:W-:Y:S01]  /*1ddc0*/  ENDCOLLECTIVE ;  /* 0x000000000000791b */ /* 0x003fe20003800000 */
.L_x_1580:
        /* <DEDUP_REMOVED lines=11> */
.L_x_1581:
[----:B------:R-:W-:Y:S02]  /*1de80*/  IMAD.MOV.U32 R13, RZ, RZ, R27 ;  /* 0x000000ffff0d7224 */ /* 0x000fe400078e001b */
[----:B------:R-:W-:Y:S02]  /*1de90*/  IMAD.MOV.U32 R12, RZ, RZ, 0x2 ;  /* 0x00000002ff0c7424 */ /* 0x000fe400078e00ff */
[----:B------:R-:W-:-:S07]  /*1dea0*/  IMAD.MOV.U32 R2, RZ, RZ, R14 ;  /* 0x000000ffff027224 */ /* 0x000fce00078e000e */
[----:B------:R-:W-:Y:S05]  /*1deb0*/  WARPSYNC.COLLECTIVE R15, `(.L_x_1582) ;  /* 0x000000000f087348 */ /* 0x000fea0003c00000 */
[----:B------:R0:W1:Y:S02]  /*1dec0*/  SHFL.IDX P6, R14, R13, R12, R11 ;  /* 0x0000000c0d0e7389 */ /* 0x00006400000c000b */
[----:B01----:R-:W-:Y:S01]  /*1ded0*/  ENDCOLLECTIVE ;  /* 0x000000000000791b */ /* 0x003fe20003800000 */
.L_x_1582:
        /* <DEDUP_REMOVED lines=11> */
.L_x_1583:
[----:B------:R-:W-:Y:S02]  /*1df90*/  IMAD.MOV.U32 R13, RZ, RZ, R27 ;  /* 0x000000ffff0d7224 */ /* 0x000fe400078e001b */
[----:B------:R-:W-:Y:S02]  /*1dfa0*/  IMAD.MOV.U32 R12, RZ, RZ, 0x3 ;  /* 0x00000003ff0c7424 */ /* 0x000fe400078e00ff */
[----:B------:R-:W-:-:S07]  /*1dfb0*/  IMAD.MOV.U32 R2, RZ, RZ, R14 ;  /* 0x000000ffff027224 */ /* 0x000fce00078e000e */
[----:B------:R-:W-:Y:S05]  /*1dfc0*/  WARPSYNC.COLLECTIVE R15, `(.L_x_1584) ;  /* 0x000000000f087348 */ /* 0x000fea0003c00000 */
[----:B------:R0:W1:Y:S02]  /*1dfd0*/  SHFL.IDX P6, R14, R13, R12, R11 ;  /* 0x0000000c0d0e7389 */ /* 0x00006400000c000b */
[----:B01----:R-:W-:Y:S01]  /*1dfe0*/  ENDCOLLECTIVE ;  /* 0x000000000000791b */ /* 0x003fe20003800000 */
.L_x_1584:
        /* <DEDUP_REMOVED lines=11> */
.L_x_1585:
[----:B------:R-:W-:Y:S01]  /*1e0a0*/  IMAD.MOV.U32 R2, RZ, RZ, R14 ;  /* 0x000000ffff027224 */ /* 0x000fe200078e000e */
[----:B------:R-:W-:Y:S06]  /*1e0b0*/  BRA `(.L_x_1586) ;  /* 0xffffffb400947947 */ /* 0x000fec000383ffff */
.L_x_1458:
[----:B---3--:R3:W4:Y:S02]  /*1e0c0*/  SYNCS.PHASECHK.TRANS64.TRYWAIT P0, [R6+URZ+0x38860], R21 ;  /* 0x03886015060075a7 */ /* 0x008724000800017f */
[----:B----4-:R-:W-:Y:S05]  /*1e0d0*/  @!P0 NANOSLEEP.SYNCS 0x989680 ;  /* 0x009896800000895d */ /* 0x010fea0003900000 */
[----:B------:R-:W4:Y:S02]  /*1e0e0*/  @!P0 SYNCS.PHASECHK.TRANS64 P0, [R6+URZ+0x38860], R21 ;  /* 0x03886015060085a7 */ /* 0x000f24000800007f */
[----:B----4-:R-:W-:Y:S05]  /*1e0f0*/  @!P0 BRA `(.L_x_1458) ;  /* 0xfffffffc00f08947 */ /* 0x010fea000383ffff */
[----:B------:R-:W-:Y:S05]  /*1e100*/  BRA `(.L_x_1587) ;  /* 0xffffffb400e47947 */ /* 0x000fea000383ffff */
.L_x_1459:
[----:B------:R-:W-:Y:S01]  /*1e110*/  BSSY B1, `(.L_x_1588) ;  /* 0x0000008000017945 */ /* 0x000fe20003800000 */
[----:B------:R-:W-:Y:S02]  /*1e120*/  IMAD.MOV.U32 R13, RZ, RZ, R10 ;  /* 0x000000ffff0d7224 */ /* 0x000fe400078e000a */
[----:B------:R-:W-:Y:S02]  /*1e130*/  IMAD.MOV.U32 R12, RZ, RZ, RZ ;  /* 0x000000ffff0c7224 */ /* 0x000fe400078e00ff */
[----:B------:R-:W-:Y:S02]  /*1e140*/  IMAD.MOV.U32 R11, RZ, RZ, 0x181f ;  /* 0x0000181fff0b7424 */ /* 0x000fe400078e00ff */
[----:B------:R-:W-:-:S07]  /*1e150*/  IMAD.MOV.U32 R15, RZ, RZ, -0x1 ;  /* 0xffffffffff0f7424 */ /* 0x000fce00078e00ff */
[----:B0-23--:R-:W-:Y:S05]  /*1e160*/  WARPSYNC.COLLECTIVE R15, `(.L_x_1589) ;  /* 0x000000000f087348 */ /* 0x00dfea0003c00000 */
[----:B------:R1:W4:Y:S02]  /*1e170*/  SHFL.IDX P6, R14, R13, R12, R11 ;  /* 0x0000000c0d0e7389 */ /* 0x00032400000c000b */
[----:B01234-:R-:W-:Y:S01]  /*1e180*/  ENDCOLLECTIVE ;  /* 0x000000000000791b */ /* 0x01ffe20003800000 */
.L_x_1589:
[----:B------:R-:W-:Y:S05]  /*1e190*/  BSYNC B1 ;  /* 0x0000000000017941 */ /* 0x000fea0003800000 */
.L_x_1588:
        /* <DEDUP_REMOVED lines=13> */
.L_x_1590:
        /* <DEDUP_REMOVED lines=17> */
.L_x_1591:
        /* <DEDUP_REMOVED lines=16> */
.L_x_1592:
        /* <DEDUP_REMOVED lines=19> */
.L_x_1593:
        /* <DEDUP_REMOVED lines=14> */
.L_x_1594:
        /* <DEDUP_REMOVED lines=16> */
.L_x_1595:
        /* <DEDUP_REMOVED lines=14> */
.L_x_1596:
[----:B------:R-:W-:Y:S05]  /*1e870*/  BRA `(.L_x_1597) ;  /* 0xffffffb400507947 */ /* 0x000fea000383ffff */
.L_x_1467:
        /* <DEDUP_REMOVED lines=8> */
.L_x_1599:
[----:B------:R-:W-:Y:S05]  /*1e900*/  BSYNC B0 ;  /* 0x0000000000007941 */ /* 0x000fea0003800000 */
.L_x_1598:
        /* <DEDUP_REMOVED lines=9> */
.L_x_1600:
        /* <DEDUP_REMOVED lines=18> */
.L_x_1601:
[----:B------:R-:W-:Y:S01]  /*1eac0*/  IMAD.MOV.U32 R12, RZ, RZ, 0x2 ;  /* 0x00000002ff0c7424 */ /* 0x000fe200078e00ff */
[----:B------:R-:W-:-:S05]  /*1ead0*/  SEL R5, R14, RZ, P1 ;  /* 0x000000ff0e057207 */ /* 0x000fca0000800000 */
[----:B------:R-:W-:-:S04]  /*1eae0*/  IMAD.IADD R5, R2, 0x1, R5 ;  /* 0x0000000102057824 */ /* 0x000fc800078e0205 */
[----:B------:R-:W-:-:S07]  /*1eaf0*/  IMAD.MOV.U32 R13, RZ, RZ, R5 ;  /* 0x000000ffff0d7224 */ /* 0x000fce00078e0005 */
[----:B------:R-:W-:Y:S05]  /*1eb00*/  WARPSYNC.COLLECTIVE R15, `(.L_x_1602) ;  /* 0x000000000f087348 */ /* 0x000fea0003c00000 */
[----:B------:R0:W1:Y:S02]  /*1eb10*/  SHFL.UP P6, R14, R13, R12, R11 ;  /* 0x0400000c0d0e7389 */ /* 0x00006400000c000b */
[----:B01----:R-:W-:Y:S01]  /*1eb20*/  ENDCOLLECTIVE ;  /* 0x000000000000791b */ /* 0x003fe20003800000 */
.L_x_1602:
[----:B------:R-:W-:Y:S01]  /*1eb30*/  IMAD.MOV.U32 R12, RZ, RZ, 0x4 ;  /* 0x00000004ff0c7424 */ /* 0x000fe200078e00ff */
[----:B------:R-:W-:-:S05]  /*1eb40*/  SEL R6, R14, RZ, P2 ;  /* 0x000000ff0e067207 */ /* 0x000fca0001000000 */
[----:B------:R-:W-:-:S04]  /*1eb50*/  IMAD.IADD R6, R5, 0x1, R6 ;  /* 0x0000000105067824 */ /* 0x000fc800078e0206 */
[----:B------:R-:W-:-:S07]  /*1eb60*/  IMAD.MOV.U32 R13, RZ, RZ, R6 ;  /* 0x000000ffff0d7224 */ /* 0x000fce00078e0006 */
[----:B------:R-:W-:Y:S05]  /*1eb70*/  WARPSYNC.COLLECTIVE R15, `(.L_x_1603) ;  /* 0x000000000f087348 */ /* 0x000fea0003c00000 */
[----:B------:R0:W1:Y:S02]  /*1eb80*/  SHFL.UP P6, R14, R13, R12, R11 ;  /* 0x0400000c0d0e7389 */ /* 0x00006400000c000b */
[----:B01----:R-:W-:Y:S01]  /*1eb90*/  ENDCOLLECTIVE ;  /* 0x000000000000791b */ /* 0x003fe20003800000 */
.L_x_1603:
[----:B------:R-:W-:Y:S01]  /*1eba0*/  IMAD.MOV.U32 R12, RZ, RZ, 0x8 ;  /* 0x00000008ff0c7424 */ /* 0x000fe200078e00ff */
[----:B------:R-:W-:-:S05]  /*1ebb0*/  SEL R7, R14, RZ, P3 ;  /* 0x000000ff0e077207 */ /* 0x000fca0001800000 */
[----:B------:R-:W-:-:S04]  /*1ebc0*/  IMAD.IADD R7, R6, 0x1, R7 ;  /* 0x0000000106077824 */ /* 0x000fc800078e0207 */
[----:B------:R-:W-:-:S07]  /*1ebd0*/  IMAD.MOV.U32 R13, RZ, RZ, R7 ;  /* 0x000000ffff0d7224 */ /* 0x000fce00078e0007 */
[----:B------:R-:W-:Y:S05]  /*1ebe0*/  WARPSYNC.COLLECTIVE R15, `(.L_x_1604) ;  /* 0x000000000f087348 */ /* 0x000fea0003c00000 */
[----:B------:R0:W1:Y:S02]  /*1ebf0*/  SHFL.UP P6, R14, R13, R12, R11 ;  /* 0x0400000c0d0e7389 */ /* 0x00006400000c000b */
[----:B01----:R-:W-:Y:S01]  /*1ec00*/  ENDCOLLECTIVE ;  /* 0x000000000000791b */ /* 0x003fe20003800000 */
.L_x_1604:
[----:B------:R-:W-:Y:S01]  /*1ec10*/  IMAD.MOV.U32 R12, RZ, RZ, 0x10 ;  /* 0x00000010ff0c7424 */ /* 0x000fe200078e00ff */
[----:B------:R-:W-:-:S05]  /*1ec20*/  SEL R14, R14, RZ, P4 ;  /* 0x000000ff0e0e7207 */ /* 0x000fca0002000000 */
[----:B------:R-:W-:-:S04]  /*1ec30*/  IMAD.IADD R5, R7, 0x1, R14 ;  /* 0x0000000107057824 */ /* 0x000fc800078e020e */
[----:B------:R-:W-:-:S07]  /*1ec40*/  IMAD.MOV.U32 R13, RZ, RZ, R5 ;  /* 0x000000ffff0d7224 */ /* 0x000fce00078e0005 */
[----:B------:R-:W-:Y:S05]  /*1ec50*/  WARPSYNC.COLLECTIVE R15, `(.L_x_1605) ;  /* 0x000000000f087348 */ /* 0x000fea0003c00000 */
[----:B------:R0:W1:Y:S02]  /*1ec60*/  SHFL.UP P6, R14, R13, R12, R11 ;  /* 0x0400000c0d0e7389 */ /* 0x00006400000c000b */
[----:B01----:R-:W-:Y:S01]  /*1ec70*/  ENDCOLLECTIVE ;  /* 0x000000000000791b */ /* 0x003fe20003800000 */
.L_x_1605:
        /* <DEDUP_REMOVED lines=8> */
.L_x_1606:
[----:B------:R-:W-:Y:S05]  /*1ed00*/  BRA `(.L_x_1607) ;  /* 0xffffffb400e47947 */ /* 0x000fea000383ffff */
.L_x_1472:
        /* <DEDUP_REMOVED lines=8> */
.L_x_1609:
[----:B------:R-:W-:Y:S05]  /*1ed90*/  BSYNC B0 ;  /* 0x0000000000007941 */ /* 0x000fea0003800000 */
.L_x_1608:
        /* <DEDUP_REMOVED lines=8> */
.L_x_1610:
[----:B------:R-:W-:Y:S01]  /*1ee20*/  IMAD.MOV.U32 R12, RZ, RZ, 0x4 ;  /* 0x00000004ff0c7424 */ /* 0x000fe200078e00ff */
[----:B------:R-:W-:-:S05]  /*1ee30*/  SEL R14, R14, RZ, P2 ;  /* 0x000000ff0e0e7207 */ /* 0x000fca0001000000 */
[----:B------:R-:W-:-:S04]  /*1ee40*/  IMAD.IADD R3, R13, 0x1, R14 ;  /* 0x000000010d037824 */ /* 0x000fc800078e020e */
[----:B------:R-:W-:-:S07]  /*1ee50*/  IMAD.MOV.U32 R13, RZ, RZ, R3 ;  /* 0x000000ffff0d7224 */ /* 0x000fce00078e0003 */
[----:B------:R-:W-:Y:S05]  /*1ee60*/  WARPSYNC.COLLECTIVE R15, `(.L_x_1611) ;  /* 0x000000000f087348 */ /* 0x000fea0003c00000 */
[----:B------:R0:W1:Y:S02]  /*1ee70*/  SHFL.UP P6, R14, R13, R12, R11 ;  /* 0x0400000c0d0e7389 */ /* 0x00006400000c000b */
[----:B01----:R-:W-:Y:S01]  /*1ee80*/  ENDCOLLECTIVE ;  /* 0x000000000000791b */ /* 0x003fe20003800000 */
.L_x_1611:
[----:B------:R-:W-:Y:S01]  /*1ee90*/  IMAD.MOV.U32 R12, RZ, RZ, 0x8 ;  /* 0x00000008ff0c7424 */ /* 0x000fe200078e00ff */
[----:B------:R-:W-:-:S05]  /*1eea0*/  SEL R14, R14, RZ, P3 ;  /* 0x000000ff0e0e7207 */ /* 0x000fca0001800000 */
[----:B------:R-:W-:-:S04]  /*1eeb0*/  IMAD.IADD R5, R3, 0x1, R14 ;  /* 0x0000000103057824 */ /* 0x000fc800078e020e */
[----:B------:R-:W-:-:S07]  /*1eec0*/  IMAD.MOV.U32 R13, RZ, RZ, R5 ;  /* 0x000000ffff0d7224 */ /* 0x000fce00078e0005 */
[----:B------:R-:W-:Y:S05]  /*1eed0*/  WARPSYNC.COLLECTIVE R15, `(.L_x_1612) ;  /* 0x000000000f087348 */ /* 0x000fea0003c00000 */
[----:B------:R0:W1:Y:S02]  /*1eee0*/  SHFL.UP P6, R14, R13, R12, R11 ;  /* 0x0400000c0d0e7389 */ /* 0x00006400000c000b */
[----:B01----:R-:W-:Y:S01]  /*1eef0*/  ENDCOLLECTIVE ;  /* 0x000000000000791b */ /* 0x003fe20003800000 */
.L_x_1612:
[----:B------:R-:W-:Y:S01]  /*1ef00*/  IMAD.MOV.U32 R12, RZ, RZ, 0x10 ;  /* 0x00000010ff0c7424 */ /* 0x000fe200078e00ff */
[----:B------:R-:W-:-:S05]  /*1ef10*/  SEL R6, R14, RZ, P4 ;  /* 0x000000ff0e067207 */ /* 0x000fca0002000000 */
[----:B------:R-:W-:-:S04]  /*1ef20*/  IMAD.IADD R6, R5, 0x1, R6 ;  /* 0x0000000105067824 */ /* 0x000fc800078e0206 */
[----:B------:R-:W-:-:S07]  /*1ef30*/  IMAD.MOV.U32 R13, RZ, RZ, R6 ;  /* 0x000000ffff0d7224 */ /* 0x000fce00078e0006 */
[----:B------:R-:W-:Y:S05]  /*1ef40*/  WARPSYNC.COLLECTIVE R15, `(.L_x_1613) ;  /* 0x000000000f087348 */ /* 0x000fea0003c00000 */
[----:B------:R0:W1:Y:S02]  /*1ef50*/  SHFL.UP P6, R14, R13, R12, R11 ;  /* 0x0400000c0d0e7389 */ /* 0x00006400000c000b */
[----:B01----:R-:W-:Y:S01]  /*1ef60*/  ENDCOLLECTIVE ;  /* 0x000000000000791b */ /* 0x003fe20003800000 */
.L_x_1613:
        /* <DEDUP_REMOVED lines=8> */
.L_x_1614:
[----:B------:R-:W-:Y:S05]  /*1eff0*/  BRA `(.L_x_1615) ;  /* 0xffffffb400c47947 */ /* 0x000fea000383ffff */
.L_x_1474:
[----:B------:R-:W-:Y:S01]  /*1f000*/  BSSY B0, `(.L_x_1616) ;  /* 0x0000006000007945 */ /* 0x000fe20003800000 */
[----:B------:R-:W-:Y:S01]  /*1f010*/  PLOP3.LUT P6, PT, P6, PT, PT, 0x8, 0x0 ;  /* 0x000000000000781c */ /* 0x000fe200037ce170 */
[----:B------:R-:W-:-:S12]  /*1f020*/  IMAD.MOV.U32 R15, RZ, RZ, -0x1 ;  /* 0xffffffffff0f7424 */ /* 0x000fd800078e00ff */
[----:B0-----:R-:W-:Y:S05]  /*1f030*/  WARPSYNC.COLLECTIVE R15, `(.L_x_1617) ;  /* 0x000000000f087348 */ /* 0x001fea0003c00000 */
[----:B------:R-:W-:Y:S01]  /*1f040*/  VOTE.ANY R14, PT, P6 ;  /* 0x00000000000e7806 */ /* 0x000fe200030e0100 */
[----:B0-----:R-:W-:Y:S06]  /*1f050*/  ENDCOLLECTIVE ;  /* 0x000000000000791b */ /* 0x001fec0003800000 */
.L_x_1617:
[----:B------:R-:W-:Y:S05]  /*1f060*/  BSYNC B0 ;  /* 0x0000000000007941 */ /* 0x000fea0003800000 */
.L_x_1616:
        /* <DEDUP_REMOVED lines=9> */
.L_x_1618:
[----:B------:R-:W-:Y:S01]  /*1f100*/  IMAD.MOV.U32 R17, RZ, RZ, R14 ;  /* 0x000000ffff117224 */ /* 0x000fe200078e000e */
[----:B------:R-:W-:Y:S06]  /*1f110*/  BRA `(.L_x_1619) ;  /* 0xffffffb400b47947 */ /* 0x000fec000383ffff */
.L_x_1476:
[----:B------:R-:W-:Y:S01]  /*1f120*/  BSSY B0, `(.L_x_1620) ;  /* 0x0000007000007945 */ /* 0x000fe20003800000 */
[----:B------:R-:W-:Y:S02]  /*1f130*/  IMAD.MOV.U32 R13, RZ, RZ, R3 ;  /* 0x000000ffff0d7224 */ /* 0x000fe400078e0003 */
[----:B------:R-:W-:Y:S02]  /*1f140*/  IMAD.MOV.U32 R11, RZ, RZ, 0x1f ;  /* 0x0000001fff0b7424 */ /* 0x000fe400078e00ff */
[----:B------:R-:W-:-:S07]  /*1f150*/  IMAD.MOV.U32 R15, RZ, RZ, -0x1 ;  /* 0xffffffffff0f7424 */ /* 0x000fce00078e00ff */
[----:B012---:R-:W-:Y:S05]  /*1f160*/  WARPSYNC.COLLECTIVE R15, `(.L_x_1621) ;  /* 0x000000000f087348 */ /* 0x007fea0003c00000 */
[----:B------:R3:W4:Y:S02]  /*1f170*/  SHFL.IDX P6, R14, R13, R12, R11 ;  /* 0x0000000c0d0e7389 */ /* 0x00072400000c000b */
[----:B01234-:R-:W-:Y:S01]  /*1f180*/  ENDCOLLECTIVE ;  /* 0x000000000000791b */ /* 0x01ffe20003800000 */
.L_x_1621:
[----:B------:R-:W-:Y:S05]  /*1f190*/  BSYNC B0 ;  /* 0x0000000000007941 */ /* 0x000fea0003800000 */
.L_x_1620:
[----:B------:R-:W-:Y:S05]  /*1f1a0*/  BRA `(.L_x_1475) ;  /* 0xffffffb400ac7947 */ /* 0x000fea000383ffff */
.L_x_1480:
[----:B0-----:R0:W1:Y:S02]  /*1f1b0*/  SYNCS.PHASECHK.TRANS64.TRYWAIT P0, [R4+URZ+0x38820], R0 ;  /* 0x03882000040075a7 */ /* 0x001064000800017f */
[----:B-1----:R-:W-:Y:S05]  /*1f1c0*/  @!P0 NANOSLEEP.SYNCS 0x989680 ;  /* 0x009896800000895d */ /* 0x002fea0003900000 */
[----:B------:R-:W1:Y:S02]  /*1f1d0*/  @!P0 SYNCS.PHASECHK.TRANS64 P0, [R4+URZ+0x38820], R0 ;  /* 0x03882000040085a7 */ /* 0x000e64000800007f */
[----:B-1----:R-:W-:Y:S05]  /*1f1e0*/  @!P0 BRA `(.L_x_1480) ;  /* 0xfffffffc00f08947 */ /* 0x002fea000383ffff */
[----:B------:R-:W-:Y:S05]  /*1f1f0*/  BRA `(.L_x_1622) ;  /* 0xffffffb800987947 */ /* 0x000fea000383ffff */
.L_x_1481:
        /* <DEDUP_REMOVED lines=11> */
.L_x_1624:
[----:B------:R-:W-:Y:S05]  /*1f2b0*/  BSYNC B0 ;  /* 0x0000000000007941 */ /* 0x000fea0003800000 */
.L_x_1623:
[----:B------:R-:W-:Y:S05]  /*1f2c0*/  BRA `(.L_x_1625) ;  /* 0xffffffb800807947 */ /* 0x000fea000383ffff */
.L_x_1482:
[----:B------:R-:W-:Y:S01]  /*1f2d0*/  BSSY B0, `(.L_x_1626) ;  /* 0x0000006000007945 */ /* 0x000fe20003800000 */
[----:B------:R-:W-:-:S07]  /*1f2e0*/  IMAD.MOV.U32 R15, RZ, RZ, -0x1 ;  /* 0xffffffffff0f7424 */ /* 0x000fce00078e00ff */
[----:B0-23--:R-:W-:Y:S05]  /*1f2f0*/  WARPSYNC.COLLECTIVE R15, `(.L_x_1627) ;  /* 0x000000000f0c7348 */ /* 0x00dfea0003c00000 */
[----:B------:R-:W-:Y:S02]  /*1f300*/  ELECT P6, UR62, PT ;  /* 0x00000000003e782f */ /* 0x000fe400038c0000 */
[----:B------:R-:W-:Y:S01]  /*1f310*/  MOV R14, UR62 ;  /* 0x0000003e000e7c02 */ /* 0x000fe20008000f00 */
[----:B0-23--:R-:W-:Y:S10]  /*1f320*/  ENDCOLLECTIVE ;  /* 0x000000000000791b */ /* 0x00dff40003800000 */
.L_x_1627:
[----:B------:R-:W-:Y:S05]  /*1f330*/  BSYNC B0 ;  /* 0x0000000000007941 */ /* 0x000fea0003800000 */
.L_x_1626:
[----:B------:R-:W-:Y:S05]  /*1f340*/  BRA `(.L_x_1628) ;  /* 0xffffffb800747947 */ /* 0x000fea000383ffff */
.L_x_1484:
[----:B0-----:R0:W1:Y:S02]  /*1f350*/  SYNCS.PHASECHK.TRANS64.TRYWAIT P1, [R5+URZ+0x38840], R0 ;  /* 0x03884000050075a7 */ /* 0x001064000802017f */
[----:B-1----:R-:W-:Y:S05]  /*1f360*/  @!P1 NANOSLEEP.SYNCS 0x989680 ;  /* 0x009896800000995d */ /* 0x002fea0003900000 */
[----:B------:R-:W1:Y:S02]  /*1f370*/  @!P1 SYNCS.PHASECHK.TRANS64 P1, [R5+URZ+0x38840], R0 ;  /* 0x03884000050095a7 */ /* 0x000e64000802007f */
[----:B-1----:R-:W-:Y:S05]  /*1f380*/  @!P1 BRA `(.L_x_1484) ;  /* 0xfffffffc00f09947 */ /* 0x002fea000383ffff */
[----:B------:R-:W-:Y:S05]  /*1f390*/  BRA `(.L_x_1629) ;  /* 0xffffffb800947947 */ /* 0x000fea000383ffff */
.L_x_1486:
[----:B-1----:R1:W4:Y:S02]  /*1f3a0*/  SYNCS.PHASECHK.TRANS64.TRYWAIT P1, [R25+URZ+0x38840], R2 ;  /* 0x03884002190075a7 */ /* 0x002324000802017f */
[----:B----4-:R-:W-:Y:S05]  /*1f3b0*/  @!P1 NANOSLEEP.SYNCS 0x989680 ;  /* 0x009896800000995d */ /* 0x010fea0003900000 */
[----:B------:R-:W4:Y:S02]  /*1f3c0*/  @!P1 SYNCS.PHASECHK.TRANS64 P1, [R25+URZ+0x38840], R2 ;  /* 0x03884002190095a7 */ /* 0x000f24000802007f */
[----:B----4-:R-:W-:Y:S05]  /*1f3d0*/  @!P1 BRA `(.L_x_1486) ;  /* 0xfffffffc00f09947 */ /* 0x010fea000383ffff */
[----:B------:R-:W-:Y:S05]  /*1f3e0*/  BRA `(.L_x_1630) ;  /* 0xffffffb800a07947 */ /* 0x000fea000383ffff */
.L_x_1488:
[----:B----4-:R4:W0:Y:S02]  /*1f3f0*/  SYNCS.PHASECHK.TRANS64.TRYWAIT P1, [R5+URZ+0x38860], R0 ;  /* 0x03886000050075a7 */ /* 0x010824000802017f */
[----:B0-----:R-:W-:Y:S05]  /*1f400*/  @!P1 NANOSLEEP.SYNCS 0x989680 ;  /* 0x009896800000995d */ /* 0x001fea0003900000 */
[----:B------:R-:W0:Y:S02]  /*1f410*/  @!P1 SYNCS.PHASECHK.TRANS64 P1, [R5+URZ+0x38860], R0 ;  /* 0x03886000050095a7 */ /* 0x000e24000802007f */
[----:B0-----:R-:W-:Y:S05]  /*1f420*/  @!P1 BRA `(.L_x_1488) ;  /* 0xfffffffc00f09947 */ /* 0x001fea000383ffff */
[----:B------:R-:W-:Y:S05]  /*1f430*/  BRA `(.L_x_1631) ;  /* 0xffffffb8009c7947 */ /* 0x000fea000383ffff */
.L_x_1632:
        /* <DEDUP_REMOVED lines=12> */
.L_x_5638:


//--------------------- .text._ZN7cutlass13device_kernelIN5flash11enable_sm90INS1_16FlashAttnFwdSm90INS1_25CollectiveMainloopFwdSm90ILi2EN4cute5tupleIJNS5_1CILi1EEES8_S8_EEENS6_IJNS7_ILi64EEESA_SA_EEELi512ENS_10bfloat16_tEfNS_4arch4Sm90ELb0ELb1ELb0ELb0ELb1ELb0ELb0ELb0ELb0ELb1ELb0ELb0EEENS1_21CollectiveEpilogueFwdINS6_IJSA_NS7_ILi512EEESA_EEES9_SC_SE_Li256ELb0ELb1ELb0ELb0EEENS1_30DynamicPersistentTileSchedulerILi256ELi128ELb0ELb1ELb1EEEEEEEEEvNT_6ParamsE --------------------------
	.section	.text._ZN7cutlass13device_kernelIN5flash11enable_sm90INS1_16FlashAttnFwdSm90INS1_25CollectiveMainloopFwdSm90ILi2EN4cute5tupleIJNS5_1CILi1EEES8_S8_EEENS6_IJNS7_ILi64EEESA_SA_EEELi512ENS_10bfloat16_tEfNS_4arch4Sm90ELb0ELb1ELb0ELb0ELb1ELb0ELb0ELb0ELb0ELb1ELb0ELb0EEENS1_21CollectiveEpilogueFwdINS6_IJSA_NS7_ILi512EEESA_EEES9_SC_SE_Li256ELb0ELb1ELb0ELb0EEENS1_30DynamicPersistentTileSchedulerILi256ELi128ELb0ELb1ELb1EEEEEEEEEvNT_6ParamsE,"ax",@progbits
	.align	128
.text._ZN7cutlass13device_kernelIN5flash11enable_sm90INS1_16FlashAttnFwdSm90INS1_25CollectiveMainloopFwdSm90ILi2EN4cute5tupleIJNS5_1CILi1EEES8_S8_EEENS6_IJNS7_ILi64EEESA_SA_EEELi512ENS_10bfloat16_tEfNS_4arch4Sm90ELb0ELb1ELb0ELb0ELb1ELb0ELb0ELb0ELb0ELb1ELb0ELb0EEENS1_21CollectiveEpilogueFwdINS6_IJSA_NS7_ILi512EEESA_EEES9_SC_SE_Li256ELb0ELb1ELb0ELb0EEENS1_30DynamicPersistentTileSchedulerILi256ELi128ELb0ELb1ELb1EEEEEEEEEvNT_6ParamsE:
        .type           _ZN7cutlass13device_kernelIN5flash11enable_sm90INS1_16FlashAttnFwdSm90INS1_25CollectiveMainloopFwdSm90ILi2EN4cute5tupleIJNS5_1CILi1EEES8_S8_EEENS6_IJNS7_ILi64EEESA_SA_EEELi512ENS_10bfloat16_tEfNS_4arch4Sm90ELb0ELb1ELb0ELb0ELb1ELb0ELb0ELb0ELb0ELb1ELb0ELb0EEENS1_21CollectiveEpilogueFwdINS6_IJSA_NS7_ILi512EEESA_EEES9_SC_SE_Li256ELb0ELb1ELb0ELb0EEENS1_30DynamicPersistentTileSchedulerILi256ELi128ELb0ELb1ELb1EEEEEEEEEvNT_6ParamsE,@function
        .size           _ZN7cutlass13device_kernelIN5flash11enable_sm90INS1_16FlashAttnFwdSm90INS1_25CollectiveMainloopFwdSm90ILi2EN4cute5tupleIJNS5_1CILi1EEES8_S8_EEENS6_IJNS7_ILi64EEESA_SA_EEELi512ENS_10bfloat16_tEfNS_4arch4Sm90ELb0ELb1ELb0ELb0ELb1ELb0ELb0ELb0ELb0ELb1ELb0ELb0EEENS1_21CollectiveEpilogueFwdINS6_IJSA_NS7_ILi512EEESA_EEES9_SC_SE_Li256ELb0ELb1ELb0ELb0EEENS1_30DynamicPersistentTileSchedulerILi256ELi128ELb0ELb1ELb1EEEEEEEEEvNT_6ParamsE,(.L_x_5639 - _ZN7cutlass13device_kernelIN5flash11enable_sm90INS1_16FlashAttnFwdSm90INS1_25CollectiveMainloopFwdSm90ILi2EN4cute5tupleIJNS5_1CILi1EEES8_S8_EEENS6_IJNS7_ILi64EEESA_SA_EEELi512ENS_10bfloat16_tEfNS_4arch4Sm90ELb0ELb1ELb0ELb0ELb1ELb0ELb0ELb0ELb0ELb1ELb0ELb0EEENS1_21CollectiveEpilogueFwdINS6_IJSA_NS7_ILi512EEESA_EEES9_SC_SE_Li256ELb0ELb1ELb0ELb0EEENS1_30DynamicPersistentTileSchedulerILi256ELi128ELb0ELb1ELb1EEEEEEEEEvNT_6ParamsE)
        .other          _ZN7cutlass13device_kernelIN5flash11enable_sm90INS1_16FlashAttnFwdSm90INS1_25CollectiveMainloopFwdSm90ILi2EN4cute5tupleIJNS5_1CILi1EEES8_S8_EEENS6_IJNS7_ILi64EEESA_SA_EEELi512ENS_10bfloat16_tEfNS_4arch4Sm90ELb0ELb1ELb0ELb0ELb1ELb0ELb0ELb0ELb0ELb1ELb0ELb0EEENS1_21CollectiveEpilogueFwdINS6_IJSA_NS7_ILi512EEESA_EEES9_SC_SE_Li256ELb0ELb1ELb0ELb0EEENS1_30DynamicPersistentTileSchedulerILi256ELi128ELb0ELb1ELb1EEEEEEEEEvNT_6ParamsE,@"STO_CUDA_ENTRY STV_DEFAULT"
_ZN7cutlass13device_kernelIN5flash11enable_sm90INS1_16FlashAttnFwdSm90INS1_25CollectiveMainloopFwdSm90ILi2EN4cute5tupleIJNS5_1CILi1EEES8_S8_EEENS6_IJNS7_ILi64EEESA_SA_EEELi512ENS_10bfloat16_tEfNS_4arch4Sm90ELb0ELb1ELb0ELb0ELb1ELb0ELb0ELb0ELb0ELb1ELb0ELb0EEENS1_21CollectiveEpilogueFwdINS6_IJSA_NS7_ILi512EEESA_EEES9_SC_SE_Li256ELb0ELb1ELb0ELb0EEENS1_30DynamicPersistentTileSchedulerILi256ELi128ELb0ELb1ELb1EEEEEEEEEvNT_6ParamsE:
        /* <DEDUP_REMOVED lines=41> */
.L_x_1633:
        /* <DEDUP_REMOVED lines=22> */
.L_x_1634:
        /* <DEDUP_REMOVED lines=18> */
.L_x_1635:
        /* <DEDUP_REMOVED lines=22> */
.L_x_1636:
        /* <DEDUP_REMOVED lines=23> */
.L_x_1637:
        /* <DEDUP_REMOVED lines=8> */
.L_x_1639:
[----:B------:R-:W-:-:S08]  /*0860*/  NOP ;  /* 0x0000000000007918 */ /* 0x000fd00000000000 */
[----:B------:R-:W0:Y:S02]  /*0870*/  USETMAXREG.TRY_ALLOC.CTAPOOL UP0, 0xe8 ;  /* 0x000000e8000079c8 */ /* 0x000e240008000600 */
[----:B0-----:R-:W-:-:S13]  /*0880*/  PLOP3.LUT P0, PT, PT, PT, UP0, 0x80, 0x0 ;  /* 0x000000000000781c */ /* 0x001fda0003f0f008 */
[----:B------:R-:W-:Y:S05]  /*0890*/  @!P0 BRA `(.L_x_1639) ;  /* 0xfffffffc00f08947 */ /* 0x000fea000383ffff */
[----:B------:R-:W-:Y:S01]  /*08a0*/  LOP3.LUT R2, R0, 0xffffff80, RZ, 0xc0, !PT ;  /* 0xffffff8000027812 */ /* 0x000fe200078ec0ff */
[----:B------:R-:W0:Y:S08]  /*08b0*/  S2UR UR4, SR_CTAID.X ;  /* 0x00000000000479c3 */ /* 0x000e300000002500 */
[----:B------:R-:W-:Y:S06]  /*08c0*/  BAR.ARV 0x4, 0x180 ;  /* 0x0106000000007b1d */ /* 0x000fec0000002000 */
[----:B------:R-:W-:-:S02]  /*08d0*/  ISETP.NE.AND P0, PT, R2, 0x80, PT ;  /* 0x000000800200780c */ /* 0x000fc40003f05270 */
[----:B------:R-:W0:Y:S11]  /*08e0*/  LDC R2, c[0x0][0xc38] ;  /* 0x00030e00ff027b82 */ /* 0x000e360000000800 */
        /* <DEDUP_REMOVED lines=17> */
[CC--:B------:R-:W-:Y:S02]  /*0a00*/  LEA.HI R6, R3.reuse, R0.reuse, RZ, 0x7 ;  /* 0x0000000003067211 */ /* 0x0c0fe400078f38ff */
[----:B------:R-:W-:Y:S02]  /*0a10*/  LEA.HI R212, R3, R0, RZ, 0x3 ;  /* 0x0000000003d47211 */ /* 0x000fe400078f18ff */
[----:B------:R-:W-:Y:S02]  /*0a20*/  LOP3.LUT R11, R7, 0xfffffffc, RZ, 0xc0, !PT ;  /* 0xfffffffc070b7812 */ /* 0x000fe400078ec0ff */
[----:B------:R-:W-:Y:S02]  /*0a30*/  SHF.R.S32.HI R7, RZ, 0x4, R2 ;  /* 0x00000004ff077819 */ /* 0x000fe40000011402 */
[----:B------:R-:W-:Y:S01]  /*0a40*/  LOP3.LUT R3, R2, 0xfffffff0, RZ, 0xc0, !PT ;  /* 0xfffffff002037812 */ /* 0x000fe200078ec0ff */
[----:B------:R-:W-:Y:S01]  /*0a50*/  IMAD.IADD R10, R0, 0x1, -R11 ;  /* 0x00000001000a7824 */ /* 0x000fe200078e0a0b */
[--C-:B------:R-:W-:Y:S01]  /*0a60*/  SHF.R.S32.HI R5, RZ, 0x5, R4.reuse ;  /* 0x00000005ff057819 */ /* 0x100fe20000011404 */
[----:B0-----:R-:W-:Y:S01]  /*0a70*/  ULEA UR42, UR40, UR42, 0x18 ;  /* 0x0000002a282a7291 */ /* 0x001fe2000f8ec03f */
[----:B------:R-:W-:-:S02]  /*0a80*/  SHF.R.S32.HI R8, RZ, 0x1f, R4 ;  /* 0x0000001fff087819 */ /* 0x000fc40000011404 */
[----:B------:R-:W-:Y:S02]  /*0a90*/  LOP3.LUT R9, R6, 0xffffff80, RZ, 0xc0, !PT ;  /* 0xffffff8006097812 */ /* 0x000fe400078ec0ff */
[----:B------:R-:W-:Y:S01]  /*0aa0*/  LEA.HI R4, R2, R7, RZ, 0x1 ;  /* 0x0000000702047211 */ /* 0x000fe200078f08ff */
[----:B------:R-:W-:Y:S01]  /*0ab0*/  IMAD.IADD R2, R0, 0x1, -R3 ;  /* 0x0000000100027824 */ /* 0x000fe200078e0a03 */
[----:B------:R-:W-:Y:S01]  /*0ac0*/  LOP3.LUT R211, R212, 0xfffffff8, RZ, 0xc0, !PT ;  /* 0xfffffff8d4d37812 */ /* 0x000fe200078ec0ff */
[----:B------:R-:W-:Y:S01]  /*0ad0*/  IMAD.IADD R9, R0, 0x1, -R9 ;  /* 0x0000000100097824 */ /* 0x000fe200078e0a09 */
[----:B------:R-:W-:Y:S02]  /*0ae0*/  LEA.HI R8, R8, R5, RZ, 0x2 ;  /* 0x0000000508087211 */ /* 0x000fe400078f10ff */
[----:B------:R-:W-:Y:S01]  /*0af0*/  LOP3.LUT R4, R4, 0x1ffffffe, RZ, 0xc0, !PT ;  /* 0x1ffffffe04047812 */ /* 0x000fe200078ec0ff */
[----:B------:R-:W-:Y:S01]  /*0b00*/  IMAD.IADD R211, R0, 0x1, -R211 ;  /* 0x0000000100d37824 */ /* 0x000fe200078e0ad3 */
[----:B------:R-:W-:-:S02]  /*0b10*/  SHF.R.S32.HI R3, RZ, 0x1f, R2 ;  /* 0x0000001fff037819 */ /* 0x000fc40000011402 */
[----:B------:R-:W-:Y:S01]  /*0b20*/  SHF.R.S32.HI R213, RZ, 0x7, R6 ;  /* 0x00000007ffd57819 */ /* 0x000fe20000011406 */
[----:B------:R-:W-:Y:S01]  /*0b30*/  IMAD.IADD R4, R7, 0x1, -R4 ;  /* 0x0000000107047824 */ /* 0x000fe200078e0a04 */
[----:B------:R-:W-:Y:S01]  /*0b40*/  LOP3.LUT R8, R8, 0x3ffffc, RZ, 0xc0, !PT ;  /* 0x003ffffc08087812 */ /* 0x000fe200078ec0ff */
[----:B------:R-:W-:Y:S01]  /*0b50*/  IMAD.SHL.U32 R184, R211, 0x8, RZ ;  /* 0x00000008d3b87824 */ /* 0x000fe200078e00ff */
[----:B------:R-:W-:Y:S01]  /*0b60*/  SHF.R.S32.HI R0, RZ, 0x1f, R9 ;  /* 0x0000001fff007819 */ /* 0x000fe20000011409 */
[----:B------:R-:W-:Y:S01]  /*0b70*/  IMAD R15, R213, 0x100, R2 ;  /* 0x00000100d50f7824 */ /* 0x000fe200078e0202 */
[----:B------:R-:W-:Y:S01]  /*0b80*/  LEA.HI R11, R10, R10, RZ, 0x1 ;  /* 0x0000000a0a0b7211 */ /* 0x000fe200078f08ff */
[----:B------:R-:W-:Y:S01]  /*0b90*/  IMAD.IADD R8, R5, 0x1, -R8 ;  /* 0x0000000105087824 */ /* 0x000fe200078e0a08 */
[----:B------:R-:W-:Y:S01]  /*0ba0*/  LEA.HI R7, R3, R2, RZ, 0x3 ;  /* 0x0000000203077211 */ /* 0x000fe200078f18ff */
[----:B------:R-:W-:Y:S01]  /*0bb0*/  IMAD.SHL.U32 R4, R4, 0x8, RZ ;  /* 0x0000000804047824 */ /* 0x000fe200078e00ff */
[-C--:B------:R-:W-:Y:S01]  /*0bc0*/  LEA.HI R3, R0, R9.reuse, RZ, 0x2 ;  /* 0x0000000900037211 */ /* 0x080fe200078f10ff */
[----:B------:R-:W-:Y:S01]  /*0bd0*/  IMAD R15, R8, 0x10, R15 ;  /* 0x00000010080f7824 */ /* 0x000fe200078e020f */
[----:B------:R-:W-:Y:S01]  /*0be0*/  LOP3.LUT R13, R11, 0x1ffffffe, RZ, 0xc0, !PT ;  /* 0x1ffffffe0b0d7812 */ /* 0x000fe200078ec0ff */
[C---:B------:R-:W-:Y:S01]  /*0bf0*/  VIADD R190, R184.reuse, 0x40 ;  /* 0x00000040b8be7836 */ /* 0x040fe20000000000 */
[----:B------:R-:W-:Y:S01]  /*0c00*/  LOP3.LUT R11, R7, 0xfffffff8, RZ, 0xc0, !PT ;  /* 0xfffffff8070b7812 */ /* 0x000fe200078ec0ff */
[----:B------:R-:W-:Y:S01]  /*0c10*/  VIADD R189, R184, 0x80 ;  /* 0x00000080b8bd7836 */ /* 0x000fe20000000000 */
[----:B------:R-:W-:Y:S01]  /*0c20*/  LOP3.LUT R8, R3, 0x7ffffffc, RZ, 0xc0, !PT ;  /* 0x7ffffffc03087812 */ /* 0x000fe200078ec0ff */
[----:B------:R-:W-:Y:S01]  /*0c30*/  IMAD.IADD R13, R10, 0x1, -R13 ;  /* 0x000000010a0d7824 */ /* 0x000fe200078e0a0d */
[----:B------:R-:W-:Y:S01]  /*0c40*/  LEA R216, R15, R4, 0x6 ;  /* 0x000000040fd87211 */ /* 0x000fe200078e30ff */
[----:B------:R-:W-:Y:S01]  /*0c50*/  IMAD.IADD R11, R2, 0x1, -R11 ;  /* 0x00000001020b7824 */ /* 0x000fe200078e0a0b */
[----:B------:R-:W-:Y:S01]  /*0c60*/  LEA.HI R2, R0, R9, RZ, 0x5 ;  /* 0x0000000900027211 */ /* 0x000fe200078f28ff */
[----:B------:R-:W-:Y:S01]  /*0c70*/  IMAD.IADD R10, R9, 0x1, -R8 ;  /* 0x00000001090a7824 */ /* 0x000fe200078e0a08 */
[--C-:B------:R-:W-:Y:S01]  /*0c80*/  SHF.R.S32.HI R0, RZ, 0x2, R3.reuse ;  /* 0x00000002ff007819 */ /* 0x100fe20000011403 */
[----:B------:R-:W-:Y:S01]  /*0c90*/  IMAD.SHL.U32 R8, R11, 0x40, RZ ;  /* 0x000000400b087824 */ /* 0x000fe200078e00ff */
[----:B------:R-:W-:Y:S01]  /*0ca0*/  SHF.R.S32.HI R3, RZ, 0x1f, R3 ;  /* 0x0000001fff037819 */ /* 0x000fe20000011403 */
[----:B------:R-:W-:Y:S01]  /*0cb0*/  IMAD.SHL.U32 R9, R7, 0x40, RZ ;  /* 0x0000004007097824 */ /* 0x000fe200078e00ff */
[----:B------:R-:W-:Y:S01]  /*0cc0*/  R2P PR, R11, 0x6 ;  /* 0x000000060b007804 */ /* 0x000fe20000000000 */
[----:B------:R-:W-:Y:S01]  /*0cd0*/  VIADD R188, R184, 0xc0 ;  /* 0x000000c0b8bc7836 */ /* 0x000fe20000000000 */
[----:B------:R-:W-:Y:S01]  /*0ce0*/  LOP3.LUT R7, R8, 0x1c0, RZ, 0xc0, !PT ;  /* 0x000001c008077812 */ /* 0x000fe200078ec0ff */
[C---:B------:R-:W-:Y:S01]  /*0cf0*/  VIADD R187, R184.reuse, 0x100 ;  /* 0x00000100b8bb7836 */ /* 0x040fe20000000000 */
[----:B------:R-:W-:Y:S01]  /*0d00*/  LOP3.LUT R8, R9, 0x7ffffe00, RZ, 0xc0, !PT ;  /* 0x7ffffe0009087812 */ /* 0x000fe200078ec0ff */
[C---:B------:R-:W-:Y:S01]  /*0d10*/  VIADD R186, R184.reuse, 0x140 ;  /* 0x00000140b8ba7836 */ /* 0x040fe20000000000 */
[----:B------:R-:W-:Y:S01]  /*0d20*/  LOP3.LUT R4, R7, 0x8, R4, 0xf8, !PT ;  /* 0x0000000807047812 */ /* 0x000fe200078ef804 */
[C---:B------:R-:W-:Y:S01]  /*0d30*/  VIADD R215, R184.reuse, 0x180 ;  /* 0x00000180b8d77836 */ /* 0x040fe20000000000 */
[----:B------:R-:W-:Y:S01]  /*0d40*/  SHF.R.U32.HI R7, RZ, 0x3, R7 ;  /* 0x00000003ff077819 */ /* 0x000fe20000011607 */
[----:B------:R-:W-:Y:S01]  /*0d50*/  IMAD R8, R5, 0x400, R8 ;  /* 0x0000040005087824 */ /* 0x000fe200078e0208 */
[----:B------:R-:W-:Y:S01]  /*0d60*/  LEA.HI R3, R3, R0, RZ, 0x3 ;  /* 0x0000000003037211 */ /* 0x000fe200078f18ff */
[----:B------:R-:W-:Y:S01]  /*0d70*/  VIADD R214, R184, 0x1c0 ;  /* 0x000001c0b8d67836 */ /* 0x000fe20000000000 */
[----:B------:R-:W-:-:S02]  /*0d80*/  LOP3.LUT R7, R4, R7, RZ, 0x3c, !PT ;  /* 0x0000000704077212 */ /* 0x000fc400078e3cff */
[----:B------:R-:W-:Y:S02]  /*0d90*/  LOP3.LUT R3, R3, 0xfffffff8, RZ, 0xc0, !PT ;  /* 0xfffffff803037812 */ /* 0x000fe400078ec0ff */
[----:B------:R-:W-:Y:S01]  /*0da0*/  LEA.HI R6, R6, R213, RZ, 0x1 ;  /* 0x000000d506067211 */ /* 0x000fe200078f08ff */
[----:B------:R-:W-:Y:S01]  /*0db0*/  IMAD.IADD R7, R8, 0x1, R7 ;  /* 0x0000000108077824 */ /* 0x000fe200078e0207 */
[----:B------:R-:W-:Y:S01]  /*0dc0*/  SHF.R.S32.HI R2, RZ, 0x5, R2 ;  /* 0x00000005ff027819 */ /* 0x000fe20000011402 */
[----:B------:R-:W-:Y:S01]  /*0dd0*/  IMAD.IADD R3, R0, 0x1, -R3 ;  /* 0x0000000100037824 */ /* 0x000fe200078e0a03 */
[----:B------:R-:W-:Y:S02]  /*0de0*/  LOP3.LUT R6, R6, 0xfffffe, RZ, 0xc0, !PT ;  /* 0x00fffffe06067812 */ /* 0x000fe400078ec0ff */
[----:B------:R-:W-:Y:S01]  /*0df0*/  LEA R18, R7, UR42, 0x1 ;  /* 0x0000002a07127c11 */ /* 0x000fe2000f8e08ff */
[----:B------:R-:W-:Y:S01]  /*0e00*/  IMAD R16, R2, 0x10, R3 ;  /* 0x0000001002107824 */ /* 0x000fe200078e0203 */
[----:B------:R-:W-:Y:S01]  /*0e10*/  SEL R22, R22, 0xffffffc0, !P2 ;  /* 0xffffffc016167807 */ /* 0x000fe20005000000 */
[----:B------:R-:W-:Y:S01]  /*0e20*/  IMAD.IADD R6, R213, 0x1, -R6 ;  /* 0x00000001d5067824 */ /* 0x000fe200078e0a06 */
[C---:B------:R-:W-:Y:S01]  /*0e30*/  IADD3 R23, R18.reuse, 0x26800, RZ ;  /* 0x0002680012177810 */ /* 0x040fe20007ffe0ff */
[----:B------:R-:W-:Y:S01]  /*0e40*/  VIADD R19, R18, 0x26820 ;  /* 0x0002682012137836 */ /* 0x000fe20000000000 */
[----:B------:R-:W-:Y:S01]  /*0e50*/  SHF.R.S32.HI R212, RZ, 0x3, R212 ;  /* 0x00000003ffd47819 */ /* 0x000fe200000114d4 */
[----:B------:R-:W-:Y:S01]  /*0e60*/  IMAD.SHL.U32 R17, R6, 0x100, RZ ;  /* 0x0000010006117824 */ /* 0x000fe200078e00ff */
        /* <DEDUP_REMOVED lines=9> */
[----:B------:R-:W-:Y:S01]  /*0f00*/  IMAD.IADD R22, R22, 0x1, R19 ;  /* 0x0000000116167824 */ /* 0x000fe200078e0213 */
[----:B------:R-:W-:-:S02]  /*0f10*/  SHF.R.S32.HI R218, RZ, 0x1f, R215 ;  /* 0x0000001fffda7819 */ /* 0x000fc400000114d7 */
[----:B------:R-:W-:-:S07]  /*0f20*/  SHF.R.S32.HI R217, RZ, 0x1f, R214 ;  /* 0x0000001fffd97819 */ /* 0x000fce00000114d6 */
.L_x_1754:
[----:B------:R-:W-:Y:S01]  /*0f30*/  ULDC UR5, c[0x0][0xc60] ;  /* 0x0003180000057ab9 */ /* 0x000fe20000000800 */
[----:B------:R-:W-:Y:S01]  /*0f40*/  UMOV UR8, UR4 ;  /* 0x0000000400087c82 */ /* 0x000fe20008000000 */
[----:B------:R-:W-:-:S11]  /*0f50*/  UISETP.NE.AND UP0, UPT, UR5, 0x1, UPT ;  /* 0x000000010500788c */ /* 0x000fd6000bf05270 */
[----:B------:R-:W-:Y:S01]  /*0f60*/  @UP0 ULDC UR6, c[0x0][0xc64] ;  /* 0x0003190000060ab9 */ /* 0x000fe20000000800 */
[----:B------:R-:W-:Y:S01]  /*0f70*/  @UP0 ULDC UR9, c[0x0][0xc68] ;  /* 0x00031a0000090ab9 */ /* 0x000fe20000000800 */
[----:B------:R-:W-:-:S04]  /*0f80*/  UIMAD.WIDE.U32 UR6, UR4, UR6, URZ ;  /* 0x00000006040672a5 */ /* 0x000fc8000f8e003f */
[----:B------:R-:W-:-:S03]  /*0f90*/  @UP0 USHF.R.U32.HI UR8, URZ, UR9, UR7 ;  /* 0x000000093f080299 */ /* 0x000fc60008011607 */
[----:B------:R-:W-:Y:S02]  /*0fa0*/  ULDC UR6, c[0x0][0xc78] ;  /* 0x00031e0000067ab9 */ /* 0x000fe40000000800 */
[----:B------:R-:W-:Y:S02]  /*0fb0*/  UISETP.GE.AND UP0, UPT, UR8, UR6, UPT ;  /* 0x000000060800728c */ /* 0x000fe4000bf06270 */
[----:B------:R-:W-:-:S04]  /*0fc0*/  UIADD3 UR6, -UR8, URZ, URZ ;  /* 0x0000003f08067290 */ /* 0x000fc8000fffe13f */
[----:B------:R-:W-:Y:S01]  /*0fd0*/  PLOP3.LUT P0, PT, PT, PT, UP0, 0x80, 0x0 ;  /* 0x000000000000781c */ /* 0x000fe20003f0f008 */
[----:B------:R-:W-:-:S12]  /*0fe0*/  UIMAD UR9, UR5, UR6, UR4 ;  /* 0x00000006050972a4 */ /* 0x000fd8000f8e0204 */
[----:B012345:R-:W-:Y:S05]  /*0ff0*/  @!P0 BRA `(.L_x_1640) ;  /* 0x0000000000208947 */ /* 0x03ffea0003800000 */
[----:B------:R-:W-:Y:S01]  /*1000*/  ULDC UR7, c[0x0][0xc6c] ;  /* 0x00031b0000077ab9 */ /* 0x000fe20000000800 */
[----:B------:R-:W-:Y:S01]  /*1010*/  UMOV UR6, UR9 ;  /* 0x0000000900067c82 */ /* 0x000fe20008000000 */
[----:B------:R-:W-:-:S11]  /*1020*/  UISETP.NE.AND UP0, UPT, UR7, 0x1, UPT ;  /* 0x000000010700788c */ /* 0x000fd6000bf05270 */
[----:B------:R-:W-:Y:S02]  /*1030*/  @UP0 ULDC.64 UR10, c[0x0][0xc70] ;  /* 0x00031c00000a0ab9 */ /* 0x000fe40000000a00 */
[----:B------:R-:W-:-:S04]  /*1040*/  UIMAD.WIDE.U32 UR4, UR9, UR10, URZ ;  /* 0x0000000a090472a5 */ /* 0x000fc8000f8e003f */
[----:B------:R-:W-:-:S04]  /*1050*/  @UP0 USHF.R.U32.HI UR6, URZ, UR11, UR5 ;  /* 0x0000000b3f060299 */ /* 0x000fc80008011605 */
[----:B------:R-:W-:Y:S01]  /*1060*/  UIMAD UR4, UR6, UR7, URZ ;  /* 0x00000007060472a4 */ /* 0x000fe2000f8e023f */
[----:B------:R-:W-:Y:S11]  /*1070*/  BRA `(.L_x_1641) ;  /* 0x00000000001c7947 */ /* 0x000ff60003800000 */
.L_x_1640:
[----:B------:R-:W-:Y:S01]  /*1080*/  ULDC UR7, c[0x0][0xc54] ;  /* 0x0003150000077ab9 */ /* 0x000fe20000000800 */
[----:B------:R-:W-:Y:S01]  /*1090*/  UMOV UR6, UR9 ;  /* 0x0000000900067c82 */ /* 0x000fe20008000000 */
[----:B------:R-:W-:-:S11]  /*10a0*/  UISETP.NE.AND UP0, UPT, UR7, 0x1, UPT ;  /* 0x000000010700788c */ /* 0x000fd6000bf05270 */
[----:B------:R-:W-:Y:S02]  /*10b0*/  @UP0 ULDC.64 UR10, c[0x0][0xc58] ;  /* 0x00031600000a0ab9 */ /* 0x000fe40000000a00 */
[----:B------:R-:W-:-:S04]  /*10c0*/  UIMAD.WIDE.U32 UR4, UR9, UR10, URZ ;  /* 0x0000000a090472a5 */ /* 0x000fc8000f8e003f */
[----:B------:R-:W-:-:S04]  /*10d0*/  @UP0 USHF.R.U32.HI UR6, URZ, UR11, UR5 ;  /* 0x0000000b3f060299 */ /* 0x000fc80008011605 */
[----:B------:R-:W-:-:S12]  /*10e0*/  UIMAD UR4, UR6, UR7, URZ ;  /* 0x00000007060472a4 */ /* 0x000fd8000f8e023f */
.L_x_1641:
[----:B------:R-:W-:Y:S01]  /*10f0*/  ULDC UR45, c[0x0][0xc48] ;  /* 0x00031200002d7ab9 */ /* 0x000fe20000000800 */
[----:B------:R-:W-:Y:S01]  /*1100*/  ULDC.64 UR10, c[0x0][0x418] ;  /* 0x00010600000a7ab9 */ /* 0x000fe20000000a00 */
[----:B------:R-:W-:Y:S02]  /*1110*/  UISETP.NE.AND UP1, UPT, UR45, 0x1, UPT ;  /* 0x000000012d00788c */ /* 0x000fe4000bf25270 */
[----:B------:R-:W-:Y:S02]  /*1120*/  UISETP.NE.U32.AND UP0, UPT, UR10, URZ, UPT ;  /* 0x0000003f0a00728c */ /* 0x000fe4000bf05070 */
[----:B------:R-:W-:Y:S02]  /*1130*/  UIADD3 UR4, UR9, -UR4, URZ ;  /* 0x8000000409047290 */ /* 0x000fe4000fffe03f */
[----:B------:R-:W-:Y:S01]  /*1140*/  UISETP.NE.AND.EX UP0, UPT, UR11, URZ, UPT, UP0 ;  /* 0x0000003f0b00728c */ /* 0x000fe2000bf05300 */
[----:B------:R-:W-:Y:S01]  /*1150*/  ULDC UR7, c[0x0][0xc54] ;  /* 0x0003150000077ab9 */ /* 0x000fe20000000800 */
[----:B------:R-:W-:Y:S01]  /*1160*/  ULDC UR49, c[0x0][0x424] ;  /* 0x0001090000317ab9 */ /* 0x000fe20000000800 */
[----:B------:R-:W-:-:S02]  /*1170*/  UISETP.NE.AND UP2, UPT, UR46, 0x1, UPT ;  /* 0x000000012e00788c */ /* 0x000fc4000bf45270 */
[----:B------:R-:W-:Y:S02]  /*1180*/  ULOP3.LUT UR5, URZ, UR6, URZ, 0x33, !UPT ;  /* 0x000000063f057292 */ /* 0x000fe4000f8e333f */
[----:B------:R-:W-:Y:S02]  /*1190*/  UIMAD UR8, UR8, UR7, UR4 ;  /* 0x00000007080872a4 */ /* 0x000fe4000f8e0204 */
[----:B------:R-:W-:Y:S01]  /*11a0*/  USEL UR49, UR49, 0x1, UP0 ;  /* 0x0000000131317887 */ /* 0x000fe20008000000 */
[----:B------:R-:W-:Y:S01]  /*11b0*/  PLOP3.LUT P0, PT, PT, PT, UP2, 0x80, 0x0 ;  /* 0x000000000000781c */ /* 0x000fe20003f0f028 */
[----:B------:R-:W-:Y:S01]  /*11c0*/  ULDC UR44, c[0x0][0xc3c] ;  /* 0x00030f00002c7ab9 */ /* 0x000fe20000000800 */
[----:B------:R-:W-:Y:S01]  /*11d0*/  ULDC UR6, c[0x0][0x2f0] ;  /* 0x0000bc0000067ab9 */ /* 0x000fe20000000800 */
[----:B------:R-:W-:Y:S01]  /*11e0*/  @UP1 ULDC UR4, c[0x0][0xc4c] ;  /* 0x0003130000041ab9 */ /* 0x000fe20000000800 */
[----:B------:R-:W-:Y:S02]  /*11f0*/  UIADD3 UR44, UR5, UR44, URZ ;  /* 0x0000002c052c7290 */ /* 0x000fe4000fffe03f */
[----:B------:R-:W-:-:S02]  /*1200*/  UIMAD.WIDE.U32 UR4, UR8, UR4, URZ ;  /* 0x00000004080472a5 */ /* 0x000fc4000f8e003f */
[----:B------:R-:W-:Y:S01]  /*1210*/  UIMAD UR7, UR49, UR6, 0x3f ;  /* 0x0000003f310774a4 */ /* 0x000fe2000f8e0206 */
[----:B------:R-:W-:Y:S01]  /*1220*/  @UP1 ULDC UR9, c[0x0][0xc50] ;  /* 0x0003140000091ab9 */ /* 0x000fe20000000800 */
[----:B------:R-:W-:Y:S01]  /*1230*/  UMOV UR43, UR8 ;  /* 0x00000008002b7c82 */ /* 0x000fe20008000000 */
[----:B------:R-:W-:Y:S02]  /*1240*/  @UP1 USHF.R.U32.HI UR43, URZ, UR9, UR5 ;  /* 0x000000093f2b1299 */ /* 0x000fe40008011605 */
[----:B------:R-:W-:Y:S02]  /*1250*/  USHF.R.S32.HI UR4, URZ, 0x1f, UR7 ;  /* 0x0000001f3f047899 */ /* 0x000fe40008011407 */
[----:B------:R-:W-:Y:S02]  /*1260*/  UIADD3 UR5, -UR43, URZ, URZ ;  /* 0x0000003f2b057290 */ /* 0x000fe4000fffe13f */
[----:B------:R-:W-:Y:S02]  /*1270*/  ULEA.HI UR7, UR4, UR7, URZ, 0x6 ;  /* 0x0000000704077291 */ /* 0x000fe4000f8f303f */
[----:B------:R-:W-:-:S02]  /*1280*/  USHF.L.U32 UR44, UR44, 0x6, URZ ;  /* 0x000000062c2c7899 */ /* 0x000fc4000800063f */
[----:B------:R-:W-:Y:S02]  /*1290*/  UIMAD UR45, UR45, UR5, UR8 ;  /* 0x000000052d2d72a4 */ /* 0x000fe4000f8e0208 */
[----:B------:R-:W-:Y:S01]  /*12a0*/  USHF.R.S32.HI UR7, URZ, 0x6, UR7 ;  /* 0x000000063f077899 */ /* 0x000fe20008011407 */
[----:B------:R-:W-:Y:S11]  /*12b0*/  @!P0 BRA `(.L_x_1642) ;  /* 0x0000002000388947 */ /* 0x000ff60003800000 */
[----:B------:R-:W0:Y:S01]  /*12c0*/  LDC R0, c[0x0][0x448] ;  /* 0x00011200ff007b82 */ /* 0x000e220000000800 */
[----:B------:R-:W-:Y:S01]  /*12d0*/  UIADD3 UR8, UR44, 0x3f, URZ ;  /* 0x0000003f2c087890 */ /* 0x000fe2000fffe03f */
[----:B------:R-:W-:Y:S02]  /*12e0*/  ULDC UR5, c[0x0][0x288] ;  /* 0x0000a20000057ab9 */ /* 0x000fe40000000800 */
[----:B------:R-:W-:-:S04]  /*12f0*/  UIADD3 UR4, -UR5, 0x1, URZ ;  /* 0x0000000105047890 */ /* 0x000fc8000fffe13f */
[----:B------:R-:W1:Y:S01]  /*1300*/  LDC.64 R6, c[0x0][0x9e0] ;  /* 0x00027800ff067b82 */ /* 0x000e620000000a00 */
[----:B------:R-:W-:Y:S01]  /*1310*/  UIMAD UR4, UR49, UR6, UR4 ;  /* 0x00000006310472a4 */ /* 0x000fe2000f8e0204 */
[----:B0-----:R-:W-:Y:S01]  /*1320*/  ISETP.NE.AND P1, PT, R0, 0x1, PT ;  /* 0x000000010000780c */ /* 0x001fe20003f25270 */
[----:B------:R-:W-:Y:S01]  /*1330*/  IMAD.U32 R0, RZ, RZ, UR8 ;  /* 0x00000008ff007e24 */ /* 0x000fe2000f8e00ff */
[----:B-1----:R-:W-:-:S11]  /*1340*/  ISETP.GE.AND P2, PT, R7, 0x1, PT ;  /* 0x000000010700780c */ /* 0x002fd60003f46270 */
[----:B------:R-:W0:Y:S08]  /*1350*/  @P1 LDC R3, c[0x0][0x44c] ;  /* 0x00011300ff031b82 */ /* 0x000e300000000800 */
[----:B------:R-:W1:Y:S01]  /*1360*/  @P1 LDC R4, c[0x0][0x450] ;  /* 0x00011400ff041b82 */ /* 0x000e620000000800 */
[----:B0-----:R-:W-:-:S05]  /*1370*/  @P1 IMAD.HI.U32 R3, R3, UR8, RZ ;  /* 0x0000000803031c27 */ /* 0x001fca000f8e00ff */
[----:B-1----:R-:W-:-:S05]  /*1380*/  @P1 SHF.R.U32.HI R0, RZ, R4, R3 ;  /* 0x00000004ff001219 */ /* 0x002fca0000011603 */
[----:B------:R-:W-:-:S04]  /*1390*/  VIADD R9, R0, UR4 ;  /* 0x0000000400097c36 */ /* 0x000fc80008000000 */
[----:B------:R-:W-:Y:S01]  /*13a0*/  IMAD.IADD R0, R9, 0x1, R6 ;  /* 0x0000000109007824 */ /* 0x000fe200078e0206 */
[----:B------:R-:W-:Y:S06]  /*13b0*/  @!P2 BRA `(.L_x_1643) ;  /* 0x000000000040a947 */ /* 0x000fec0003800000 */
[C---:B------:R-:W-:Y:S01]  /*13c0*/  ISETP.GT.AND P0, PT, R9.reuse, RZ, PT ;  /* 0x000000ff0900720c */ /* 0x040fe20003f04270 */
[----:B------:R-:W-:-:S12]  /*13d0*/  VIADD R3, R9, 0xffffffff ;  /* 0xffffffff09037836 */ /* 0x000fd80000000000 */
[----:B------:R-:W-:Y:S05]  /*13e0*/  @P0 BRA `(.L_x_1644) ;  /* 0x00000000001c0947 */ /* 0x000fea0003800000 */
[----:B------:R-:W-:Y:S01]  /*13f0*/  ISETP.NE.AND P0, PT, R7, 0x1, PT ;  /* 0x000000010700780c */ /* 0x000fe20003f05270 */
[----:B------:R-:W-:-:S12]  /*1400*/  IMAD.MOV R3, RZ, RZ, -R9 ;  /* 0x000000ffff037224 */ /* 0x000fd800078e0a09 */
[----:B------:R-:W0:Y:S02]  /*1410*/  @P0 LDC.64 R4, c[0x0][0x9e8] ;  /* 0x00027a00ff040b82 */ /* 0x000e240000000a00 */
[----:B0-----:R-:W-:-:S05]  /*1420*/  @P0 IMAD.HI.U32 R4, R3, R4, RZ ;  /* 0x0000000403040227 */ /* 0x001fca00078e00ff */
[----:B------:R-:W-:-:S04]  /*1430*/  @P0 SHF.R.U32.HI R3, RZ, R5, R4 ;  /* 0x00000005ff030219 */ /* 0x000fc80000011604 */
[----:B------:R-:W-:Y:S01]  /*1440*/  LOP3.LUT R3, RZ, R3, RZ, 0x33, !PT ;  /* 0x00000003ff037212 */ /* 0x000fe200078e33ff */
[----:B------:R-:W-:Y:S06]  /*1450*/  BRA `(.L_x_1645) ;  /* 0x0000000000107947 */ /* 0x000fec0003800000 */
.L_x_1644:
[----:B------:R-:W-:-:S13]  /*1460*/  ISETP.NE.AND P0, PT, R7, 0x1, PT ;  /* 0x000000010700780c */ /* 0x000fda0003f05270 */
[----:B------:R-:W0:Y:S02]  /*1470*/  @P0 LDC.64 R4, c[0x0][0x9e8] ;  /* 0x00027a00ff040b82 */ /* 0x000e240000000a00 */
[----:B0-----:R-:W-:-:S05]  /*1480*/  @P0 IMAD.HI.U32 R4, R3, R4, RZ ;  /* 0x0000000403040227 */ /* 0x001fca00078e00ff */
[----:B------:R-:W-:-:S07]  /*1490*/  @P0 SHF.R.U32.HI R3, RZ, R5, R4 ;  /* 0x00000005ff030219 */ /* 0x000fce0000011604 */
.L_x_1645:
[----:B------:R-:W-:-:S05]  /*14a0*/  IMAD R3, R3, R7, R7 ;  /* 0x0000000703037224 */ /* 0x000fca00078e0207 */
[----:B------:R-:W-:-:S07]  /*14b0*/  VIMNMX R0, R0, R3, PT ;  /* 0x0000000300007248 */ /* 0x000fce0003fe0100 */
.L_x_1643:
[----:B------:R-:W0:Y:S01]  /*14c0*/  @P1 LDC R5, c[0x0][0x44c] ;  /* 0x00011300ff051b82 */ /* 0x000e220000000800 */
[----:B------:R-:W-:Y:S01]  /*14d0*/  VIADD R0, R0, 0x3f ;  /* 0x0000003f00007836 */ /* 0x000fe20000000000 */
[----:B------:R-:W-:Y:S01]  /*14e0*/  UIMAD UR6, UR49, UR6, -UR5 ;  /* 0x00000006310672a4 */ /* 0x000fe2000f8e0a05 */
[----:B------:R-:W-:Y:S01]  /*14f0*/  IMAD.U32 R4, RZ, RZ, UR44 ;  /* 0x0000002cff047e24 */ /* 0x000fe2000f8e00ff */
[----:B------:R-:W-:Y:S02]  /*1500*/  ULDC UR4, c[0x0][0x9dc] ;  /* 0x0002770000047ab9 */ /* 0x000fe40000000800 */
[----:B------:R-:W-:Y:S02]  /*1510*/  SHF.R.S32.HI R3, RZ, 0x1f, R0 ;  /* 0x0000001fff037819 */ /* 0x000fe40000011400 */
[----:B------:R-:W1:Y:S02]  /*1520*/  @P1 LDC R6, c[0x0][0x450] ;  /* 0x00011400ff061b82 */ /* 0x000e640000000800 */
[----:B------:R-:W-:-:S04]  /*1530*/  LEA.HI R3, R3, R0, RZ, 0x6 ;  /* 0x0000000003037211 */ /* 0x000fc800078f30ff */
[----:B------:R-:W-:Y:S01]  /*1540*/  SHF.R.S32.HI R3, RZ, 0x6, R3 ;  /* 0x00000006ff037819 */ /* 0x000fe20000011403 */
[----:B0-----:R-:W-:-:S05]  /*1550*/  @P1 IMAD.HI.U32 R5, R5, UR44, RZ ;  /* 0x0000002c05051c27 */ /* 0x001fca000f8e00ff */
[----:B-1----:R-:W-:-:S05]  /*1560*/  @P1 SHF.R.U32.HI R4, RZ, R6, R5 ;  /* 0x00000006ff041219 */ /* 0x002fca0000011605 */
[----:B------:R-:W-:Y:S01]  /*1570*/  VIADD R0, R4, UR6 ;  /* 0x0000000604007c36 */ /* 0x000fe20008000000 */
[----:B------:R-:W-:-:S03]  /*1580*/  VIMNMX R4, R3, UR7, PT ;  /* 0x0000000703047c48 */ /* 0x000fc6000bfe0100 */
[----:B------:R-:W-:Y:S01]  /*1590*/  VIADD R3, R0, -UR4 ;  /* 0x8000000400037c36 */ /* 0x000fe20008000000 */
[----:B------:R-:W-:Y:S06]  /*15a0*/  @!P2 BRA `(.L_x_1646) ;  /* 0x00000000003ca947 */ /* 0x000fec0003800000 */
[----:B------:R-:W-:-:S13]  /*15b0*/  ISETP.GT.AND P0, PT, R0, -0x1, PT ;  /* 0xffffffff0000780c */ /* 0x000fda0003f04270 */
[----:B------:R-:W-:Y:S05]  /*15c0*/  @P0 BRA `(.L_x_1647) ;  /* 0x00000000001c0947 */ /* 0x000fea0003800000 */
[----:B------:R-:W-:Y:S02]  /*15d0*/  ISETP.NE.AND P0, PT, R7, 0x1, PT ;  /* 0x000000010700780c */ /* 0x000fe40003f05270 */
[----:B------:R-:W-:-:S11]  /*15e0*/  LOP3.LUT R5, RZ, R0, RZ, 0x33, !PT ;  /* 0x00000000ff057212 */ /* 0x000fd600078e33ff */
[----:B------:R-:W0:Y:S02]  /*15f0*/  @P0 LDC.64 R8, c[0x0][0x9e8] ;  /* 0x00027a00ff080b82 */ /* 0x000e240000000a00 */
[----:B0-----:R-:W-:-:S05]  /*1600*/  @P0 IMAD.HI.U32 R0, R5, R8, RZ ;  /* 0x0000000805000227 */ /* 0x001fca00078e00ff */
[----:B------:R-:W-:-:S04]  /*1610*/  @P0 SHF.R.U32.HI R5, RZ, R9, R0 ;  /* 0x00000009ff050219 */ /* 0x000fc80000011600 */
[----:B------:R-:W-:Y:S01]  /*1620*/  LOP3.LUT R0, RZ, R5, RZ, 0x33, !PT ;  /* 0x00000005ff007212 */ /* 0x000fe200078e33ff */
[----:B------:R-:W-:Y:S06]  /*1630*/  BRA `(.L_x_1648) ;  /* 0x0000000000107947 */ /* 0x000fec0003800000 */
.L_x_1647:
[----:B------:R-:W-:-:S13]  /*1640*/  ISETP.NE.AND P0, PT, R7, 0x1, PT ;  /* 0x000000010700780c */ /* 0x000fda0003f05270 */
[----:B------:R-:W0:Y:S02]  /*1650*/  @P0 LDC.64 R8, c[0x0][0x9e8] ;  /* 0x00027a00ff080b82 */ /* 0x000e240000000a00 */
[----:B0-----:R-:W-:-:S05]  /*1660*/  @P0 IMAD.HI.U32 R6, R0, R8, RZ ;  /* 0x0000000800060227 */ /* 0x001fca00078e00ff */
[----:B------:R-:W-:-:S07]  /*1670*/  @P0 SHF.R.U32.HI R0, RZ, R9, R6 ;  /* 0x00000009ff000219 */ /* 0x000fce0000011606 */
.L_x_1648:
[----:B------:R-:W-:-:S05]  /*1680*/  IMAD R0, R0, R7, RZ ;  /* 0x0000000700007224 */ /* 0x000fca00078e02ff */
[----:B------:R-:W-:-:S07]  /*1690*/  VIMNMX R3, R3, R0, !PT ;  /* 0x0000000003037248 */ /* 0x000fce0007fe0100 */
.L_x_1646:
[----:B------:R-:W-:Y:S02]  /*16a0*/  SHF.R.S32.HI R6, RZ, 0x1f, R3 ;  /* 0x0000001fff067819 */ /* 0x000fe40000011403 */
[----:B------:R-:W-:Y:S02]  /*16b0*/  CS2R R150, SRZ ;  /* 0x0000000000967805 */ /* 0x000fe4000001ff00 */
[----:B------:R-:W-:Y:S02]  /*16c0*/  PLOP3.LUT P0, PT, PT, PT, PT, 0x80, 0x0 ;  /* 0x000000000000781c */ /* 0x000fe40003f0f070 */
[----:B------:R-:W-:Y:S02]  /*16d0*/  CS2R R148, SRZ ;  /* 0x0000000000947805 */ /* 0x000fe4000001ff00 */
[----:B------:R-:W-:Y:S01]  /*16e0*/  LEA.HI R6, R6, R3, RZ, 0x6 ;  /* 0x0000000306067211 */ /* 0x000fe200078f30ff */
[----:B------:R-:W-:Y:S01]  /*16f0*/  IMAD.MOV.U32 R3, RZ, RZ, RZ ;  /* 0x000000ffff037224 */ /* 0x000fe200078e00ff */
[----:B------:R-:W-:-:S02]  /*1700*/  MOV R0, RZ ;  /* 0x000000ff00007202 */ /* 0x000fc40000000f00 */
[----:B------:R-:W-:Y:S02]  /*1710*/  CS2R R146, SRZ ;  /* 0x0000000000927805 */ /* 0x000fe4000001ff00 */
[----:B------:R-:W-:Y:S02]  /*1720*/  SHF.R.S32.HI R5, RZ, 0x6, R6 ;  /* 0x00000006ff057819 */ /* 0x000fe40000011406 */
[----:B------:R-:W-:Y:S02]  /*1730*/  CS2R R144, SRZ ;  /* 0x0000000000907805 */ /* 0x000fe4000001ff00 */
[----:B------:R-:W-:Y:S02]  /*1740*/  CS2R R164, SRZ ;  /* 0x0000000000a47805 */ /* 0x000fe4000001ff00 */
[----:B------:R-:W-:Y:S02]  /*1750*/  CS2R R140, SRZ ;  /* 0x00000000008c7805 */ /* 0x000fe4000001ff00 */
[----:B------:R-:W-:-:S02]  /*1760*/  VIMNMX R5, RZ, R5, !PT ;  /* 0x00000005ff057248 */ /* 0x000fc40007fe0100 */
[----:B------:R-:W-:Y:S02]  /*1770*/  CS2R R162, SRZ ;  /* 0x0000000000a27805 */ /* 0x000fe4000001ff00 */
[----:B------:R-:W-:Y:S02]  /*1780*/  CS2R R136, SRZ ;  /* 0x0000000000887805 */ /* 0x000fe4000001ff00 */
[----:B------:R-:W-:Y:S02]  /*1790*/  CS2R R160, SRZ ;  /* 0x0000000000a07805 */ /* 0x000fe4000001ff00 */
[----:B------:R-:W-:Y:S02]  /*17a0*/  ISETP.GT.AND P1, PT, R4, R5, PT ;  /* 0x000000050400720c */ /* 0x000fe40003f24270 */
        /* <DEDUP_REMOVED lines=53> */
[----:B------:R-:W-:Y:S01]  /*1b00*/  CS2R R30, SRZ ;  /* 0x00000000001e7805 */ /* 0x000fe2000001ff00 */
[----:B------:R-:W-:Y:S01]  /*1b10*/  IMAD.MOV.U32 R7, RZ, RZ, RZ ;  /* 0x000000ffff077224 */ /* 0x000fe200078e00ff */
[----:B------:R-:W-:Y:S01]  /*1b20*/  CS2R R26, SRZ ;  /* 0x00000000001a7805 */ /* 0x000fe2000001ff00 */
[----:B------:R-:W-:Y:S01]  /*1b30*/  IMAD.MOV.U32 R210, RZ, RZ, RZ ;  /* 0x000000ffffd27224 */ /* 0x000fe200078e00ff */
[----:B------:R-:W-:Y:S06]  /*1b40*/  @!P1 BRA `(.L_x_1649) ;  /* 0x000000b000c49947 */ /* 0x000fec0003800000 */
        /* <DEDUP_REMOVED lines=14> */
.L_x_1650:
[----:B------:R-:W-:Y:S01]  /*1c30*/  ULEA UR21, UR38, UR42, 0x3 ;  /* 0x0000002a26157291 */ /* 0x000fe2000f8e183f */
[----:B------:R-:W-:-:S05]  /*1c40*/  IMAD.U32 R0, RZ, RZ, UR37 ;  /* 0x00000025ff007e24 */ /* 0x000fca000f8e00ff */
[----:B------:R-:W-:-:S04]  /*1c50*/  SHF.L.U32 R0, R0, 0x1f, RZ ;  /* 0x0000001f00007819 */ /* 0x000fc800000006ff */
[----:B------:R-:W0:Y:S02]  /*1c60*/  SYNCS.PHASECHK.TRANS64.TRYWAIT P1, [UR21+0x28c50], R0 ;  /* 0x028c5000ff0075a7 */ /* 0x000e240008020155 */
[----:B0-----:R-:W-:Y:S05]  /*1c70*/  @!P1 BRA `(.L_x_1651) ;  /* 0x0000012000009947 */ /* 0x001fea0003800000 */
.L_x_1824:
[----:B------:R-:W-:Y:S01]  /*1c80*/  BAR.SYNC.DEFER_BLOCKING 0xe, 0x100 ;  /* 0x0384000000007b1d */ /* 0x000fe20000010000 */
[----:B------:R-:W-:Y:S02]  /*1c90*/  UIADD3 UR4, UR42, 0x26800, URZ ;  /* 0x000268002a047890 */ /* 0x000fe4000fffe03f */
[----:B------:R-:W-:Y:S02]  /*1ca0*/  ULEA UR18, UR38, UR20, 0xc ;  /* 0x0000001426127291 */ /* 0x000fe4000f8e603f */
[----:B------:R-:W-:Y:S01]  /*1cb0*/  USHF.R.U32.HI UR4, URZ, 0x4, UR4 ;  /* 0x000000043f047899 */ /* 0x000fe20008011604 */
[----:B------:R-:W-:Y:S01]  /*1cc0*/  UMOV UR19, 0x40000040 ;  /* 0x4000004000137882 */ /* 0x000fe20000000000 */
[----:B------:R-:W-:Y:S02]  /*1cd0*/  UMOV UR17, 0x40000040 ;  /* 0x4000004000117882 */ /* 0x000fe40000000000 */
[----:B------:R-:W-:Y:S02]  /*1ce0*/  ULOP3.LUT UR4, UR4, 0x3fff, URZ, 0xc0, !UPT ;  /* 0x00003fff04047892 */ /* 0x000fe4000f8ec03f */
[----:B------:R-:W-:-:S02]  /*1cf0*/  UIADD3 UR6, UR18, 0x80, URZ ;  /* 0x0000008012067890 */ /* 0x000fc4000fffe03f */
[----:B------:R-:W-:Y:S01]  /*1d00*/  ULOP3.LUT UR16, UR4, 0x10000, URZ, 0xfc, !UPT ;  /* 0x0001000004107892 */ /* 0x000fe2000f8efc3f */
[----:B------:R-:W-:Y:S01]  /*1d10*/  UMOV UR7, 0x40000040 ;  /* 0x4000004000077882 */ /* 0x000fe20000000000 */
[----:B------:R-:W-:Y:S02]  /*1d20*/  UMOV UR5, 0x40000040 ;  /* 0x4000004000057882 */ /* 0x000fe40000000000 */
[----:B------:R-:W-:Y:S02]  /*1d30*/  UIADD3 UR4, UR16, 0x2, URZ ;  /* 0x0000000210047890 */ /* 0x000fe4000fffe03f */
[----:B------:R-:W-:Y:S02]  /*1d40*/  UIADD3 UR10, UR18, 0x100, URZ ;  /* 0x00000100120a7890 */ /* 0x000fe4000fffe03f */
[----:B------:R-:W-:Y:S01]  /*1d50*/  UIADD3 UR8, UR16, 0x4, URZ ;  /* 0x0000000410087890 */ /* 0x000fe2000fffe03f */
[----:B------:R-:W-:Y:S01]  /*1d60*/  UMOV UR11, 0x40000040 ;  /* 0x40000040000b7882 */ /* 0x000fe20000000000 */
[----:B------:R-:W-:Y:S01]  /*1d70*/  WARPGROUP.ARRIVE ;  /* 0x00000000000079c5 */ /* 0x000fe20000000000 */
[----:B------:R-:W-:Y:S01]  /*1d80*/  UMOV UR9, 0x40000040 ;  /* 0x4000004000097882 */ /* 0x000fe20000000000 */
[----:B------:R-:W-:-:S02]  /*1d90*/  UIADD3 UR14, UR18, 0x180, URZ ;  /* 0x00000180120e7890 */ /* 0x000fc4000fffe03f */
[----:B------:R-:W-:Y:S02]  /*1da0*/  UIADD3 UR12, UR16, 0x6, URZ ;  /* 0x00000006100c7890 */ /* 0x000fe4000fffe03f */
[----:B------:R-:W-:Y:S01]  /*1db0*/  HGMMA.64x256x16.F32.BF16 R24, gdesc[UR16].tnspB, RZ, !UPT, gsb0 ;  /* 0x43e00000101879f0 */ /* 0x000fe2000c0018ff */
[----:B------:R-:W-:Y:S01]  /*1dc0*/  UMOV UR15, 0x40000040 ;  /* 0x40000040000f7882 */ /* 0x000fe20000000000 */
[----:B------:R-:W-:Y:S01]  /*1dd0*/  UMOV UR13, 0x40000040 ;  /* 0x40000040000d7882 */ /* 0x000fe20000000000 */
        /* <DEDUP_REMOVED lines=16> */
.L_x_1652:
[----:B------:R-:W-:Y:S01]  /*1ee0*/  VIADD R4, R4, 0xfffffffe ;  /* 0xfffffffe04047836 */ /* 0x000fe20000000000 */
[----:B------:R-:W-:-:S04]  /*1ef0*/  UIADD3 UR6, UR21, 0x28c60, URZ ;  /* 0x00028c6015067890 */ /* 0x000fc8000fffe03f */
[----:B------:R-:W-:Y:S01]  /*1f00*/  ISETP.GE.AND P1, PT, R4, R5, PT ;  /* 0x000000050400720c */ /* 0x000fe20003f26270 */
[----:B------:R-:W-:-:S09]  /*1f10*/  UPRMT UR6, UR40, 0x654, UR6 ;  /* 0x0000065428067896 */ /* 0x000fd20008000006 */
[----:B------:R-:W-:Y:S03]  /*1f20*/  SYNCS.ARRIVE.TRANS64.RED.A1T0 RZ, [UR6], RZ ;  /* 0x000000ffffff79a7 */ /* 0x000fe60008100406 */
[----:B------:R-:W-:Y:S05]  /*1f30*/  @!P1 BRA `(.L_x_1653) ;  /* 0x0000000800d89947 */ /* 0x000fea0003800000 */
.L_x_1659:
[----:B------:R-:W-:Y:S01]  /*1f40*/  BAR.SYNC.DEFER_BLOCKING 0xe, 0x100 ;  /* 0x0384000000007b1d */ /* 0x000fe20000010000 */
[----:B01----:R-:W-:Y:S01]  /*1f50*/  IMAD.U32 R3, RZ, RZ, UR38 ;  /* 0x00000026ff037e24 */ /* 0x003fe2000f8e00ff */
[----:B------:R-:W-:Y:S01]  /*1f60*/  UIADD3 UR38, UR38, 0x1, URZ ;  /* 0x0000000126267890 */ /* 0x000fe2000fffe03f */
[C---:B------:R-:W-:Y:S01]  /*1f70*/  ISETP.GT.AND P2, PT, R4.reuse, R5, PT ;  /* 0x000000050400720c */ /* 0x040fe20003f44270 */
[----:B------:R-:W-:Y:S02]  /*1f80*/  VIADD R4, R4, 0xffffffff ;  /* 0xffffffff04047836 */ /* 0x000fe40000000000 */
        /* <DEDUP_REMOVED lines=138> */
.L_x_1654:
[----:B------:R-:W-:Y:S01]  /*2830*/  ULEA UR21, UR38, UR42, 0x3 ;  /* 0x0000002a26157291 */ /* 0x000fe2000f8e183f */
[----:B------:R-:W-:-:S05]  /*2840*/  IMAD.U32 R0, RZ, RZ, UR37 ;  /* 0x00000025ff007e24 */ /* 0x000fca000f8e00ff */
[----:B------:R-:W-:-:S04]  /*2850*/  SHF.L.U32 R0, R0, 0x1f, RZ ;  /* 0x0000001f00007819 */ /* 0x000fc800000006ff */
[----:B------:R0:W1:Y:S01]  /*2860*/  SYNCS.PHASECHK.TRANS64.TRYWAIT P1, [UR21+0x28c50], R0 ;  /* 0x028c5000ff0075a7 */ /* 0x0000620008020155 */
[----:B------:R-:W-:Y:S05]  /*2870*/  @!P0 BRA `(.L_x_1655) ;  /* 0x0000000000048947 */ /* 0x000fea0003800000 */
[----:B------:R-:W-:Y:S01]  /*2880*/  BPT.TRAP 0x1 ;  /* 0x000000040000795c */ /* 0x000fe20000300000 */
.L_x_1655:
[----:B-1----:R-:W-:Y:S05]  /*2890*/  @P1 BRA `(.L_x_1656) ;  /* 0x0000000000081947 */ /* 0x002fea0003800000 */
[----:B------:R-:W1:Y:S02]  /*28a0*/  SYNCS.PHASECHK.TRANS64.TRYWAIT P1, [UR21+0x28c50], R0 ;  /* 0x028c5000ff0075a7 */ /* 0x000e640008020155 */
[----:B-1----:R-:W-:Y:S05]  /*28b0*/  @!P1 BRA `(.L_x_1657) ;  /* 0x0000011400089947 */ /* 0x002fea0003800000 */
.L_x_1656:
[----:B------:R-:W-:Y:S01]  /*28c0*/  ULEA UR18, UR38, UR20, 0xc ;  /* 0x0000001426127291 */ /* 0x000fe2000f8e603f */
[----:B------:R-:W-:Y:S01]  /*28d0*/  WARPGROUP.ARRIVE ;  /* 0x00000000000079c5 */ /* 0x000fe20000000000 */
[----:B------:R-:W-:Y:S01]  /*28e0*/  UMOV UR19, 0x40000040 ;  /* 0x4000004000137882 */ /* 0x000fe20000000000 */
[----:B------:R-:W-:Y:S01]  /*28f0*/  UMOV UR7, 0x40000040 ;  /* 0x4000004000077882 */ /* 0x000fe20000000000 */
[----:B------:R-:W-:Y:S02]  /*2900*/  UIADD3 UR6, UR18, 0x80, URZ ;  /* 0x0000008012067890 */ /* 0x000fe4000fffe03f */
[----:B------:R-:W-:Y:S01]  /*2910*/  UIADD3 UR10, UR18, 0x100, URZ ;  /* 0x00000100120a7890 */ /* 0x000fe2000fffe03f */
[----:B------:R-:W-:Y:S02]  /*2920*/  UMOV UR11, 0x40000040 ;  /* 0x40000040000b7882 */ /* 0x000fe40000000000 */
[----:B------:R-:W-:Y:S01]  /*2930*/  HGMMA.64x256x16.F32.BF16 R24, gdesc[UR16].tnspB, R24, gsb0 ;  /* 0x43e00000101879f0 */ /* 0x000fe20008001818 */
[----:B------:R-:W-:Y:S01]  /*2940*/  UIADD3 UR14, UR18, 0x180, URZ ;  /* 0x00000180120e7890 */ /* 0x000fe2000fffe03f */
[----:B------:R-:W-:Y:S01]  /*2950*/  UMOV UR15, 0x40000040 ;  /* 0x40000040000f7882 */ /* 0x000fe20000000000 */
[----:B------:R-:W-:-:S02]  /*2960*/  WARPGROUP.DEPBAR.LE gsb0, 0x0 ;  /* 0x00008000000079c5 */ /* 0x000fc40000010000 */
        /* <DEDUP_REMOVED lines=15> */
.L_x_1658:
[----:B------:R-:W-:-:S04]  /*2a60*/  UIADD3 UR6, UR21, 0x28c60, URZ ;  /* 0x00028c6015067890 */ /* 0x000fc8000fffe03f */
[----:B------:R-:W-:-:S09]  /*2a70*/  UPRMT UR6, UR40, 0x654, UR6 ;  /* 0x0000065428067896 */ /* 0x000fd20008000006 */
[----:B------:R-:W-:Y:S01]  /*2a80*/  SYNCS.ARRIVE.TRANS64.RED.A1T0 RZ, [UR6], RZ ;  /* 0x000000ffffff79a7 */ /* 0x000fe20008100406 */
[----:B------:R-:W-:Y:S05]  /*2a90*/  @P2 BRA `(.L_x_1659) ;  /* 0xfffffff400282947 */ /* 0x000fea000383ffff */
.L_x_1653:
[----:B------:R-:W-:Y:S01]  /*2aa0*/  BAR.SYNC.DEFER_BLOCKING 0xe, 0x100 ;  /* 0x0384000000007b1d */ /* 0x000fe20000010000 */
[----:B01----:R-:W-:Y:S01]  /*2ab0*/  IMAD.U32 R3, RZ, RZ, UR38 ;  /* 0x00000026ff037e24 */ /* 0x003fe2000f8e00ff */
[----:B------:R-:W-:Y:S01]  /*2ac0*/  UIADD3 UR38, UR38, 0x1, URZ ;  /* 0x0000000126267890 */ /* 0x000fe2000fffe03f */
[----:B------:R-:W-:Y:S02]  /*2ad0*/  PLOP3.LUT P0, PT, PT, PT, PT, 0x8, 0x0 ;  /* 0x000000000000781c */ /* 0x000fe40003f0e170 */
        /* <DEDUP_REMOVED lines=136> */
[----:B------:R-:W-:-:S02]  /*3360*/  IMAD.MOV.U32 R0, RZ, RZ, RZ ;  /* 0x000000ffff007224 */ /* 0x000fc400078e00ff */
[----:B------:R-:W-:Y:S01]  /*3370*/  IMAD.MOV.U32 R3, RZ, RZ, RZ ;  /* 0x000000ffff037224 */ /* 0x000fe200078e00ff */
[----:B------:R-:W-:Y:S06]  /*3380*/  BAR.ARV 0xf, 0x100 ;  /* 0x03c4000000007b1d */ /* 0x000fec0000002000 */
[----:B------:R-:W-:Y:S05]  /*3390*/  BRA `(.L_x_1649) ;  /* 0x0000009800b07947 */ /* 0x000fea0003800000 */
.L_x_1642:
[----:B------:R-:W-:Y:S01]  /*33a0*/  ULDC UR4, c[0x0][0x448] ;  /* 0x0001120000047ab9 */ /* 0x000fe20000000800 */
[----:B------:R-:W-:Y:S02]  /*33b0*/  UIADD3 UR10, UR44, 0x3f, URZ ;  /* 0x0000003f2c0a7890 */ /* 0x000fe4000fffe03f */
[----:B------:R-:W-:Y:S01]  /*33c0*/  UISETP.NE.AND UP0, UPT, UR4, 0x1, UPT ;  /* 0x000000010400788c */ /* 0x000fe2000bf05270 */
[----:B------:R-:W-:Y:S02]  /*33d0*/  ULDC UR11, c[0x0][0x288] ;  /* 0x0000a200000b7ab9 */ /* 0x000fe40000000800 */
[----:B------:R-:W-:Y:S01]  /*33e0*/  ULDC.64 UR4, c[0x0][0x9e0] ;  /* 0x0002780000047ab9 */ /* 0x000fe20000000a00 */
[----:B------:R-:W-:Y:S02]  /*33f0*/  UP2UR UR51, UPR, URZ, 0x1 ;  /* 0x000000013f337883 */ /* 0x000fe40008000000 */
[----:B------:R-:W-:-:S04]  /*3400*/  UIADD3 UR12, -UR11, 0x1, URZ ;  /* 0x000000010b0c7890 */ /* 0x000fc8000fffe13f */
[----:B------:R-:W-:Y:S01]  /*3410*/  UIMAD UR12, UR49, UR6, UR12 ;  /* 0x00000006310c72a4 */ /* 0x000fe2000f8e020c */
[----:B------:R-:W-:Y:S01]  /*3420*/  @UP0 ULDC UR8, c[0x0][0x44c] ;  /* 0x0001130000080ab9 */ /* 0x000fe20000000800 */
[----:B------:R-:W-:Y:S01]  /*3430*/  @UP0 ULDC UR13, c[0x0][0x450] ;  /* 0x00011400000d0ab9 */ /* 0x000fe20000000800 */
[----:B------:R-:W-:-:S04]  /*3440*/  UIMAD.WIDE.U32 UR8, UR10, UR8, URZ ;  /* 0x000000080a0872a5 */ /* 0x000fc8000f8e003f */
[----:B------:R-:W-:Y:S02]  /*3450*/  @UP0 USHF.R.U32.HI UR10, URZ, UR13, UR9 ;  /* 0x0000000d3f0a0299 */ /* 0x000fe40008011609 */
[----:B------:R-:W-:Y:S02]  /*3460*/  UISETP.GE.AND UP0, UPT, UR5, 0x1, UPT ;  /* 0x000000010500788c */ /* 0x000fe4000bf06270 */
[----:B------:R-:W-:Y:S02]  /*3470*/  UIADD3 UR10, UR12, UR10, URZ ;  /* 0x0000000a0c0a7290 */ /* 0x000fe4000fffe03f */
[----:B------:R-:W-:Y:S02]  /*3480*/  UP2UR UR50, UPR, URZ, 0x1 ;  /* 0x000000013f327883 */ /* 0x000fe40008000000 */
[----:B------:R-:W-:Y:S01]  /*3490*/  PLOP3.LUT P0, PT, PT, PT, UP0, 0x40, 0x0 ;  /* 0x000000000000781c */ /* 0x000fe20003f0e808 */
[----:B------:R-:W-:-:S06]  /*34a0*/  UIADD3 UR4, UR10, UR4, URZ ;  /* 0x000000040a047290 */ /* 0x000fcc000fffe03f */
[----:B------:R-:W-:-:S06]  /*34b0*/  MOV R0, UR4 ;  /* 0x0000000400007c02 */ /* 0x000fcc0008000f00 */
[----:B------:R-:W-:Y:S05]  /*34c0*/  @P0 BRA `(.L_x_1660) ;  /* 0x0000000000400947 */ /* 0x000fea0003800000 */
[----:B------:R-:W-:Y:S01]  /*34d0*/  ISETP.LT.AND P0, PT, RZ, UR10, PT ;  /* 0x0000000aff007c0c */ /* 0x000fe2000bf01270 */
[----:B------:R-:W-:-:S12]  /*34e0*/  UIADD3 UR4, UR10, -0x1, URZ ;  /* 0xffffffff0a047890 */ /* 0x000fd8000fffe03f */
[----:B------:R-:W-:Y:S05]  /*34f0*/  @P0 BRA `(.L_x_1661) ;  /* 0x00000000001c0947 */ /* 0x000fea0003800000 */
[----:B------:R-:W-:Y:S02]  /*3500*/  UISETP.NE.AND UP0, UPT, UR5, 0x1, UPT ;  /* 0x000000010500788c */ /* 0x000fe4000bf05270 */
[----:B------:R-:W-:-:S09]  /*3510*/  UIADD3 UR4, -UR10, URZ, URZ ;  /* 0x0000003f0a047290 */ /* 0x000fd2000fffe13f */
[----:B------:R-:W-:Y:S02]  /*3520*/  @UP0 ULDC.64 UR12, c[0x0][0x9e8] ;  /* 0x00027a00000c0ab9 */ /* 0x000fe40000000a00 */
[----:B------:R-:W-:-:S04]  /*3530*/  UIMAD.WIDE.U32 UR8, UR4, UR12, URZ ;  /* 0x0000000c040872a5 */ /* 0x000fc8000f8e003f */
[----:B------:R-:W-:-:S04]  /*3540*/  @UP0 USHF.R.U32.HI UR4, URZ, UR13, UR9 ;  /* 0x0000000d3f040299 */ /* 0x000fc80008011609 */
[----:B------:R-:W-:Y:S01]  /*3550*/  ULOP3.LUT UR4, URZ, UR4, URZ, 0x33, !UPT ;  /* 0x000000043f047292 */ /* 0x000fe2000f8e333f */
[----:B------:R-:W-:Y:S11]  /*3560*/  BRA `(.L_x_1662) ;  /* 0x0000000000107947 */ /* 0x000ff60003800000 */
.L_x_1661:
[----:B------:R-:W-:-:S11]  /*3570*/  UISETP.NE.AND UP0, UPT, UR5, 0x1, UPT ;  /* 0x000000010500788c */ /* 0x000fd6000bf05270 */
[----:B------:R-:W-:Y:S02]  /*3580*/  @UP0 ULDC.64 UR12, c[0x0][0x9e8] ;  /* 0x00027a00000c0ab9 */ /* 0x000fe40000000a00 */
[----:B------:R-:W-:-:S04]  /*3590*/  UIMAD.WIDE.U32 UR8, UR4, UR12, URZ ;  /* 0x0000000c040872a5 */ /* 0x000fc8000f8e003f */
[----:B------:R-:W-:-:S12]  /*35a0*/  @UP0 USHF.R.U32.HI UR4, URZ, UR13, UR9 ;  /* 0x0000000d3f040299 */ /* 0x000fd80008011609 */
.L_x_1662:
[----:B------:R-:W-:-:S06]  /*35b0*/  UIMAD UR4, UR4, UR5, UR5 ;  /* 0x00000005040472a4 */ /* 0x000fcc000f8e0205 */
[----:B------:R-:W-:-:S07]  /*35c0*/  VIMNMX R0, R0, UR4, PT ;  /* 0x0000000400007c48 */ /* 0x000fce000bfe0100 */
.L_x_1660:
[----:B------:R-:W-:Y:S01]  /*35d0*/  UISETP.NE.AND UP0, UPT, UR51, URZ, UPT ;  /* 0x0000003f3300728c */ /* 0x000fe2000bf05270 */
[----:B------:R-:W-:Y:S01]  /*35e0*/  VIADD R0, R0, 0x3f ;  /* 0x0000003f00007836 */ /* 0x000fe20000000000 */
[----:B------:R-:W-:Y:S01]  /*35f0*/  UMOV UR4, UR44 ;  /* 0x0000002c00047c82 */ /* 0x000fe20008000000 */
[----:B------:R-:W-:-:S03]  /*3600*/  UIMAD UR6, UR49, UR6, -UR11 ;  /* 0x00000006310672a4 */ /* 0x000fc6000f8e0a0b */
[----:B------:R-:W-:-:S04]  /*3610*/  SHF.R.S32.HI R3, RZ, 0x1f, R0 ;  /* 0x0000001fff037819 */ /* 0x000fc80000011400 */
[----:B------:R-:W-:Y:S01]  /*3620*/  LEA.HI R3, R3, R0, RZ, 0x6 ;  /* 0x0000000003037211 */ /* 0x000fe200078f30ff */
[----:B------:R-:W-:Y:S01]  /*3630*/  @UP0 ULDC UR8, c[0x0][0x44c] ;  /* 0x0001130000080ab9 */ /* 0x000fe20000000800 */
[----:B------:R-:W-:Y:S01]  /*3640*/  @UP0 ULDC UR10, c[0x0][0x450] ;  /* 0x00011400000a0ab9 */ /* 0x000fe20000000800 */
[----:B------:R-:W-:Y:S01]  /*3650*/  UIMAD.WIDE.U32 UR8, UR44, UR8, URZ ;  /* 0x000000082c0872a5 */ /* 0x000fe2000f8e003f */
[----:B------:R-:W-:-:S03]  /*3660*/  SHF.R.S32.HI R3, RZ, 0x6, R3 ;  /* 0x00000006ff037819 */ /* 0x000fc60000011403 */
[----:B------:R-:W-:Y:S01]  /*3670*/  @UP0 USHF.R.U32.HI UR4, URZ, UR10, UR9 ;  /* 0x0000000a3f040299 */ /* 0x000fe20008011609 */
[----:B------:R-:W-:Y:S01]  /*3680*/  VIMNMX R152, R3, UR7, PT ;  /* 0x0000000703987c48 */ /* 0x000fe2000bfe0100 */
[----:B------:R-:W-:Y:S02]  /*3690*/  UISETP.GE.AND UP0, UPT, UR5, 0x1, UPT ;  /* 0x000000010500788c */ /* 0x000fe4000bf06270 */
[----:B------:R-:W-:Y:S01]  /*36a0*/  UIADD3 UR4, UR6, UR4, URZ ;  /* 0x0000000406047290 */ /* 0x000fe2000fffe03f */
[----:B------:R-:W-:-:S03]  /*36b0*/  ULDC UR8, c[0x0][0x9dc] ;  /* 0x0002770000087ab9 */ /* 0x000fc60000000800 */
[----:B------:R-:W-:Y:S01]  /*36c0*/  PLOP3.LUT P0, PT, PT, PT, UP0, 0x40, 0x0 ;  /* 0x000000000000781c */ /* 0x000fe20003f0e808 */
[----:B------:R-:W-:-:S12]  /*36d0*/  UIADD3 UR8, UR4, -UR8, URZ ;  /* 0x8000000804087290 */ /* 0x000fd8000fffe03f */
[----:B------:R-:W-:Y:S05]  /*36e0*/  @P0 BRA `(.L_x_1663) ;  /* 0x0000000000440947 */ /* 0x000fea0003800000 */
[----:B------:R-:W-:-:S06]  /*36f0*/  UISETP.GT.AND UP0, UPT, UR4, -0x1, UPT ;  /* 0xffffffff0400788c */ /* 0x000fcc000bf04270 */
[----:B------:R-:W-:-:S13]  /*3700*/  PLOP3.LUT P0, PT, PT, PT, UP0, 0x80, 0x0 ;  /* 0x000000000000781c */ /* 0x000fda0003f0f008 */
[----:B------:R-:W-:Y:S05]  /*3710*/  @P0 BRA `(.L_x_1664) ;  /* 0x00000000001c0947 */ /* 0x000fea0003800000 */
[----:B------:R-:W-:Y:S02]  /*3720*/  UISETP.NE.AND UP0, UPT, UR5, 0x1, UPT ;  /* 0x000000010500788c */ /* 0x000fe4000bf05270 */
[----:B------:R-:W-:-:S09]  /*3730*/  ULOP3.LUT UR4, URZ, UR4, URZ, 0x33, !UPT ;  /* 0x000000043f047292 */ /* 0x000fd2000f8e333f */
[----:B------:R-:W-:Y:S02]  /*3740*/  @UP0 ULDC.64 UR10, c[0x0][0x9e8] ;  /* 0x00027a00000a0ab9 */ /* 0x000fe40000000a00 */
[----:B------:R-:W-:-:S04]  /*3750*/  UIMAD.WIDE.U32 UR6, UR4, UR10, URZ ;  /* 0x0000000a040672a5 */ /* 0x000fc8000f8e003f */
[----:B------:R-:W-:-:S04]  /*3760*/  @UP0 USHF.R.U32.HI UR4, URZ, UR11, UR7 ;  /* 0x0000000b3f040299 */ /* 0x000fc80008011607 */
[----:B------:R-:W-:Y:S01]  /*3770*/  ULOP3.LUT UR4, URZ, UR4, URZ, 0x33, !UPT ;  /* 0x000000043f047292 */ /* 0x000fe2000f8e333f */
[----:B------:R-:W-:Y:S11]  /*3780*/  BRA `(.L_x_1665) ;  /* 0x0000000000107947 */ /* 0x000ff60003800000 */
.L_x_1664:
[----:B------:R-:W-:-:S11]  /*3790*/  UISETP.NE.AND UP0, UPT, UR5, 0x1, UPT ;  /* 0x000000010500788c */ /* 0x000fd6000bf05270 */
[----:B------:R-:W-:Y:S02]  /*37a0*/  @UP0 ULDC.64 UR10, c[0x0][0x9e8] ;  /* 0x00027a00000a0ab9 */ /* 0x000fe40000000a00 */
[----:B------:R-:W-:-:S04]  /*37b0*/  UIMAD.WIDE.U32 UR6, UR4, UR10, URZ ;  /* 0x0000000a040672a5 */ /* 0x000fc8000f8e003f */
[----:B------:R-:W-:-:S12]  /*37c0*/  @UP0 USHF.R.U32.HI UR4, URZ, UR11, UR7 ;  /* 0x0000000b3f040299 */ /* 0x000fd80008011607 */
.L_x_1665:
[----:B------:R-:W-:-:S04]  /*37d0*/  UIMAD UR4, UR4, UR5, URZ ;  /* 0x00000005040472a4 */ /* 0x000fc8000f8e023f */
[----:B------:R-:W-:-:S04]  /*37e0*/  UISETP.LT.AND UP0, UPT, UR8, UR4, UPT ;  /* 0x000000040800728c */ /* 0x000fc8000bf01270 */
[----:B------:R-:W-:-:S12]  /*37f0*/  USEL UR8, UR8, UR4, !UP0 ;  /* 0x0000000408087287 */ /* 0x000fd8000c000000 */
.L_x_1663:
[----:B------:R-:W-:Y:S01]  /*3800*/  USHF.R.S32.HI UR4, URZ, 0x1f, UR8 ;  /* 0x0000001f3f047899 */ /* 0x000fe20008011408 */
[----:B------:R-:W-:Y:S01]  /*3810*/  PLOP3.LUT P0, PT, PT, PT, PT, 0x80, 0x0 ;  /* 0x000000000000781c */ /* 0x000fe20003f0f070 */
[----:B------:R-:W-:Y:S01]  /*3820*/  IMAD.MOV.U32 R0, RZ, RZ, RZ ;  /* 0x000000ffff007224 */ /* 0x000fe200078e00ff */
[----:B------:R-:W-:Y:S01]  /*3830*/  CS2R R150, SRZ ;  /* 0x0000000000967805 */ /* 0x000fe2000001ff00 */
[----:B------:R-:W-:Y:S01]  /*3840*/  ULEA.HI UR4, UR4, UR8, URZ, 0x6 ;  /* 0x0000000804047291 */ /* 0x000fe2000f8f303f */
[----:B------:R-:W-:Y:S01]  /*3850*/  IMAD.MOV.U32 R3, RZ, RZ, RZ ;  /* 0x000000ffff037224 */ /* 0x000fe200078e00ff */
[----:B------:R-:W-:Y:S02]  /*3860*/  CS2R R148, SRZ ;  /* 0x0000000000947805 */ /* 0x000fe4000001ff00 */
[----:B------:R-:W-:Y:S01]  /*3870*/  CS2R R146, SRZ ;  /* 0x0000000000927805 */ /* 0x000fe2000001ff00 */
[----:B------:R-:W-:Y:S01]  /*3880*/  USHF.R.S32.HI UR4, URZ, 0x6, UR4 ;  /* 0x000000063f047899 */ /* 0x000fe20008011404 */
[----:B------:R-:W-:-:S02]  /*3890*/  CS2R R144, SRZ ;  /* 0x0000000000907805 */ /* 0x000fc4000001ff00 */
[----:B------:R-:W-:Y:S02]  /*38a0*/  CS2R R164, SRZ ;  /* 0x0000000000a47805 */ /* 0x000fe4000001ff00 */
[----:B------:R-:W-:Y:S01]  /*38b0*/  CS2R R140, SRZ ;  /* 0x00000000008c7805 */ /* 0x000fe2000001ff00 */
[----:B------:R-:W-:Y:S01]  /*38c0*/  UISETP.LT.AND UP0, UPT, URZ, UR4, UPT ;  /* 0x000000043f00728c */ /* 0x000fe2000bf01270 */
[----:B------:R-:W-:Y:S02]  /*38d0*/  CS2R R162, SRZ ;  /* 0x0000000000a27805 */ /* 0x000fe4000001ff00 */
[----:B------:R-:W-:Y:S02]  /*38e0*/  CS2R R136, SRZ ;  /* 0x0000000000887805 */ /* 0x000fe4000001ff00 */
[----:B------:R-:W-:Y:S01]  /*38f0*/  CS2R R160, SRZ ;  /* 0x0000000000a07805 */ /* 0x000fe2000001ff00 */
[----:B------:R-:W-:Y:S01]  /*3900*/  USEL UR47, URZ, UR4, !UP0 ;  /* 0x000000043f2f7287 */ /* 0x000fe2000c000000 */
[----:B------:R-:W-:-:S02]  /*3910*/  CS2R R132, SRZ ;  /* 0x0000000000847805 */ /* 0x000fc4000001ff00 */
[----:B------:R-:W-:Y:S02]  /*3920*/  CS2R R158, SRZ ;  /* 0x00000000009e7805 */ /* 0x000fe4000001ff00 */
[----:B------:R-:W-:Y:S02]  /*3930*/  CS2R R156, SRZ ;  /* 0x00000000009c7805 */ /* 0x000fe4000001ff00 */
[----:B------:R-:W-:Y:S02]  /*3940*/  CS2R R128, SRZ ;  /* 0x0000000000807805 */ /* 0x000fe4000001ff00 */
[----:B------:R-:W-:Y:S02]  /*3950*/  CS2R R154, SRZ ;  /* 0x00000000009a7805 */ /* 0x000fe4000001ff00 */
[----:B------:R-:W-:Y:S01]  /*3960*/  ISETP.GT.AND P1, PT, R152, UR47, PT ;  /* 0x0000002f98007c0c */ /* 0x000fe2000bf24270 */
        /* <DEDUP_REMOVED lines=31> */
[----:B------:R-:W-:Y:S01]  /*3b60*/  CS2R R62, SRZ ;  /* 0x00000000003e7805 */ /* 0x000fe2000001ff00 */
        /* <DEDUP_REMOVED lines=18> */
[----:B------:R-:W-:Y:S01]  /*3c90*/  CS2R R26, SRZ ;  /* 0x00000000001a7805 */ /* 0x000fe2000001ff00 */
[----:B------:R-:W-:Y:S01]  /*3ca0*/  IMAD.MOV.U32 R210, RZ, RZ, RZ ;  /* 0x000000ffffd27224 */ /* 0x000fe200078e00ff */
[----:B------:R-:W-:Y:S06]  /*3cb0*/  @!P1 BRA `(.L_x_1649) ;  /* 0x0000009000689947 */ /* 0x000fec0003800000 */
        /* <DEDUP_REMOVED lines=11> */
[----:B------:R-:W-:-:S04]  /*3d70*/  ULOP3.LUT UR5, UR5, 0x3fff, URZ, 0xc0, !UPT ;  /* 0x00003fff05057892 */ /* 0x000fc8000f8ec03f */
[----:B------:R-:W-:-:S04]  /*3d80*/  ULOP3.LUT UR48, UR5, 0x2000000, URZ, 0xfc, !UPT ;  /* 0x0200000005307892 */ /* 0x000fc8000f8efc3f */
        /* <DEDUP_REMOVED lines=9> */
[----:B------:R-:W-:Y:S01]  /*3e20*/  MOV R13, RZ ;  /* 0x000000ff000d7202 */ /* 0x000fe20000000f00 */
[----:B------:R-:W-:Y:S02]  /*3e30*/  IMAD.U32 R6, RZ, RZ, UR4 ;  /* 0x00000004ff067e24 */ /* 0x000fe4000f8e00ff */
[----:B------:R-:W-:-:S02]  /*3e40*/  IMAD.U32 R7, RZ, RZ, UR5 ;  /* 0x00000005ff077e24 */ /* 0x000fc4000f8e00ff */
[----:B------:R-:W-:Y:S02]  /*3e50*/  IMAD.U32 R11, RZ, RZ, UR7 ;  /* 0x00000007ff0b7e24 */ /* 0x000fe4000f8e00ff */
[----:B------:R-:W-:Y:S02]  /*3e60*/  IMAD.MOV.U32 R8, RZ, RZ, 0x70 ;  /* 0x00000070ff087424 */ /* 0x000fe400078e00ff */
[----:B0-----:R-:W-:-:S07]  /*3e70*/  IMAD.MOV.U32 R12, RZ, RZ, 0x1 ;  /* 0x00000001ff0c7424 */ /* 0x001fce00078e00ff */
[----:B------:R-:W-:-:S07]  /*3e80*/  LEPC R20, `(.L_x_1666) ;  /* 0x000000001014794e */ /* 0x000fce0000000000 */
[----:B-1----:R-:W-:Y:S05]  /*3e90*/  CALL.ABS.NOINC R14 ;  /* 0x000000000e007343 */ /* 0x002fea0003c00000 */
.L_x_1666:
        /* <DEDUP_REMOVED lines=9> */
.L_x_1825:
[----:B------:R-:W-:Y:S05]  /*3f30*/  @!P0 BRA `(.L_x_1668) ;  /* 0x0000000000048947 */ /* 0x000fea0003800000 */
[----:B------:R-:W-:Y:S01]  /*3f40*/  BPT.TRAP 0x1 ;  /* 0x000000040000795c */ /* 0x000fe20000300000 */
.L_x_1668:
[----:B------:R-:W-:Y:S02]  /*3f50*/  IMAD.U32 R9, RZ, RZ, UR38 ;  /* 0x00000026ff097e24 */ /* 0x000fe4000f8e00ff */
[----:B------:R-:W-:-:S03]  /*3f60*/  IMAD.U32 R10, RZ, RZ, UR37 ;  /* 0x00000025ff0a7e24 */ /* 0x000fc6000f8e00ff */
[----:B------:R-:W-:Y:S02]  /*3f70*/  LEA R9, R9, UR42, 0x3 ;  /* 0x0000002a09097c11 */ /* 0x000fe4000f8e18ff */
[----:B------:R-:W-:-:S04]  /*3f80*/  SHF.L.U32 R10, R10, 0x1f, RZ ;  /* 0x0000001f0a0a7819 */ /* 0x000fc800000006ff */
[----:B------:R1:W2:Y:S01]  /*3f90*/  SYNCS.PHASECHK.TRANS64.TRYWAIT P1, [R9+URZ+0x28c30], R10 ;  /* 0x028c300a090075a7 */ /* 0x0002a2000802017f */
[----:B------:R-:W-:Y:S05]  /*3fa0*/  @!P0 BRA `(.L_x_1669) ;  /* 0x0000000000048947 */ /* 0x000fea0003800000 */
[----:B------:R-:W-:Y:S01]  /*3fb0*/  BPT.TRAP 0x1 ;  /* 0x000000040000795c */ /* 0x000fe20000300000 */
.L_x_1669:
[----:B--2---:R-:W-:Y:S05]  /*3fc0*/  @P1 BRA `(.L_x_1670) ;  /* 0x0000000000081947 */ /* 0x004fea0003800000 */
[----:B------:R-:W2:Y:S02]  /*3fd0*/  SYNCS.PHASECHK.TRANS64.TRYWAIT P1, [R9+URZ+0x28c30], R10 ;  /* 0x028c300a090075a7 */ /* 0x000ea4000802017f */
[----:B--2---:R-:W-:Y:S05]  /*3fe0*/  @!P1 BRA `(.L_x_1671) ;  /* 0x000000fc006c9947 */ /* 0x004fea0003800000 */
.L_x_1670:
        /* <DEDUP_REMOVED lines=40> */
.L_x_1672:
[----:B------:R-:W-:Y:S01]  /*4270*/  UISETP.NE.AND UP1, UPT, UR51, URZ, UPT ;  /* 0x0000003f3300728c */ /* 0x000fe2000bf25270 */
[----:B------:R-:W0:Y:S01]  /*4280*/  LDC R7, c[0x0][0x2f0] ;  /* 0x0000bc00ff077b82 */ /* 0x000e220000000800 */
[----:B------:R-:W-:Y:S01]  /*4290*/  VIADD R3, R185, UR44 ;  /* 0x0000002cb9037c36 */ /* 0x000fe20008000000 */
[----:B------:R-:W-:Y:S01]  /*42a0*/  R2UR UR6, R9 ;  /* 0x00000000090672ca */ /* 0x000fe200000e0000 */
[----:B------:R-:W-:Y:S01]  /*42b0*/  UISETP.NE.AND UP0, UPT, UR50, URZ, UPT ;  /* 0x0000003f3200728c */ /* 0x000fe2000bf05270 */
[----:B------:R-:W-:Y:S01]  /*42c0*/  LEA R12, R152, 0xffffffc0, 0x6 ;  /* 0xffffffc0980c7811 */ /* 0x000fe200078e30ff */
[----:B------:R-:W-:Y:S01]  /*42d0*/  IMAD.MOV.U32 R4, RZ, RZ, R3 ;  /* 0x000000ffff047224 */ /* 0x000fe200078e0003 */
[----:B------:R-:W-:Y:S01]  /*42e0*/  PLOP3.LUT P1, PT, PT, PT, UP1, 0x80, 0x0 ;  /* 0x000000000000781c */ /* 0x000fe20003f2f018 */
[----:B------:R-:W-:Y:S01]  /*42f0*/  ULDC UR11, c[0x0][0x9dc] ;  /* 0x00027700000b7ab9 */ /* 0x000fe20000000800 */
[----:B------:R-:W-:Y:S01]  /*4300*/  PLOP3.LUT P2, PT, PT, PT, UP1, 0x80, 0x0 ;  /* 0x000000000000781c */ /* 0x000fe20003f4f018 */
[----:B------:R-:W3:Y:S01]  /*4310*/  LDC R8, c[0x0][0x288] ;  /* 0x0000a200ff087b82 */ /* 0x000ee20000000800 */
[----:B------:R-:W-:Y:S01]  /*4320*/  @UP1 ULDC UR7, c[0x0][0x44c] ;  /* 0x0001130000071ab9 */ /* 0x000fe20000000800 */
[----:B------:R-:W-:-:S04]  /*4330*/  ULDC UR18, c[0x0][0x9e0] ;  /* 0x0002780000127ab9 */ /* 0x000fc80000000800 */
[----:B------:R-:W-:-:S04]  /*4340*/  UIADD3 UR6, UR6, 0x28c40, URZ ;  /* 0x00028c4006067890 */ /* 0x000fc8000fffe03f */
[----:B------:R-:W-:Y:S01]  /*4350*/  @P1 IMAD.HI.U32 R5, R3, UR7, RZ ;  /* 0x0000000703051c27 */ /* 0x000fe2000f8e00ff */
[----:B------:R-:W-:Y:S01]  /*4360*/  @UP1 ULDC UR7, c[0x0][0x450] ;  /* 0x0001140000071ab9 */ /* 0x000fe20000000800 */
[----:B------:R-:W-:Y:S01]  /*4370*/  UPRMT UR6, UR40, 0x654, UR6 ;  /* 0x0000065428067896 */ /* 0x000fe20008000006 */
[----:B------:R-:W-:Y:S01]  /*4380*/  PLOP3.LUT P1, PT, PT, PT, UP0, 0x40, 0x0 ;  /* 0x000000000000781c */ /* 0x000fe20003f2e808 */
[----:B------:R-:W-:Y:S01]  /*4390*/  IMAD.MOV.U32 R3, RZ, RZ, -0x40 ;  /* 0xffffffc0ff037424 */ /* 0x000fe200078e00ff */
[----:B------:R-:W-:-:S03]  /*43a0*/  @P2 SHF.R.U32.HI R4, RZ, UR7, R5 ;  /* 0x00000007ff042c19 */ /* 0x000fc60008011605 */
[----:B------:R-:W-:Y:S02]  /*43b0*/  IMAD R6, R152, R3, 0x41 ;  /* 0x0000004198067424 */ /* 0x000fe400078e0203 */
[----:B------:R-:W4:Y:S01]  /*43c0*/  SHFL.IDX PT, R56, R4, RZ, 0x1c1f ;  /* 0x001c1fff04387589 */ /* 0x000f2200000e0000 */
[----:B------:R-:W-:Y:S01]  /*43d0*/  SYNCS.ARRIVE.TRANS64.RED.A1T0 RZ, [UR6], RZ ;  /* 0x000000ffffff79a7 */ /* 0x000fe20008100406 */
[C---:B0-----:R-:W-:Y:S01]  /*43e0*/  IMAD R5, R7.reuse, UR49, R6 ;  /* 0x0000003107057c24 */ /* 0x041fe2000f8e0206 */
[----:B------:R-:W-:Y:S01]  /*43f0*/  ULOP3.LUT UR6, URZ, UR11, URZ, 0x33, !UPT ;  /* 0x0000000b3f067292 */ /* 0x000fe2000f8e333f */
[----:B------:R-:W-:Y:S02]  /*4400*/  IMAD R3, R7, UR49, -R12 ;  /* 0x0000003107037c24 */ /* 0x000fe4000f8e0a0c */
[----:B------:R-:W-:Y:S01]  /*4410*/  VIADD R20, R6, 0xffffffff ;  /* 0xffffffff06147836 */ /* 0x000fe20000000000 */
[--C-:B---3--:R-:W-:Y:S01]  /*4420*/  IADD3 R5, R5, -R8, -R2.reuse ;  /* 0x8000000805057210 */ /* 0x108fe20007ffe802 */
[----:B------:R-:W-:-:S04]  /*4430*/  IMAD.IADD R13, R3, 0x1, -R2 ;  /* 0x00000001030d7824 */ /* 0x000fc800078e0a02 */
[C---:B------:R-:W-:Y:S02]  /*4440*/  VIADD R14, R5.reuse, UR18 ;  /* 0x00000012050e7c36 */ /* 0x040fe40008000000 */
[----:B------:R-:W-:-:S03]  /*4450*/  VIADD R15, R5, UR6 ;  /* 0x00000006050f7c36 */ /* 0x000fc60008000000 */
[----:B----4-:R-:W-:Y:S01]  /*4460*/  VIADDMNMX R3, R56, R14, R13, PT ;  /* 0x0000000e38037246 */ /* 0x010fe2000380010d */
[----:B------:R-:W-:Y:S01]  /*4470*/  IMAD.IADD R5, R15, 0x1, R56 ;  /* 0x000000010f057824 */ /* 0x000fe200078e0238 */
[----:B------:R-:W-:Y:S06]  /*4480*/  @P1 BRA `(.L_x_1673) ;  /* 0x0000000000641947 */ /* 0x000fec0003800000 */
[----:B------:R-:W-:Y:S01]  /*4490*/  IMAD R11, R7, UR49, R56 ;  /* 0x00000031070b7c24 */ /* 0x000fe2000f8e0238 */
[----:B------:R-:W-:Y:S03]  /*44a0*/  BSSY B0, `(.L_x_1674) ;  /* 0x0000013000007945 */ /* 0x000fe60003800000 */
[----:B------:R-:W-:-:S05]  /*44b0*/  IMAD.IADD R11, R11, 0x1, -R8 ;  /* 0x000000010b0b7824 */ /* 0x000fca00078e0a08 */
[----:B------:R-:W-:-:S13]  /*44c0*/  ISETP.GT.AND P1, PT, R11, -0x1, PT ;  /* 0xffffffff0b00780c */ /* 0x000fda0003f24270 */
[----:B------:R-:W-:Y:S05]  /*44d0*/  @P1 BRA `(.L_x_1675) ;  /* 0x0000000000241947 */ /* 0x000fea0003800000 */
[----:B------:R-:W-:Y:S01]  /*44e0*/  ULDC UR6, c[0x0][0x9e4] ;  /* 0x0002790000067ab9 */ /* 0x000fe20000000800 */
[----:B------:R-:W-:Y:S01]  /*44f0*/  LOP3.LUT R11, RZ, R11, RZ, 0x33, !PT ;  /* 0x0000000bff0b7212 */ /* 0x000fe200078e33ff */
[----:B------:R-:W-:-:S05]  /*4500*/  IMAD.U32 R21, RZ, RZ, UR6 ;  /* 0x00000006ff157e24 */ /* 0x000fca000f8e00ff */
[----:B------:R-:W-:-:S13]  /*4510*/  ISETP.NE.AND P1, PT, R21, 0x1, PT ;  /* 0x000000011500780c */ /* 0x000fda0003f25270 */
[----:B------:R-:W0:Y:S02]  /*4520*/  @P1 LDC.64 R56, c[0x0][0x9e8] ;  /* 0x00027a00ff381b82 */ /* 0x000e240000000a00 */
[----:B0-----:R-:W-:-:S05]  /*4530*/  @P1 IMAD.HI.U32 R6, R11, R56, RZ ;  /* 0x000000380b061227 */ /* 0x001fca00078e00ff */
[----:B------:R-:W-:-:S04]  /*4540*/  @P1 SHF.R.U32.HI R11, RZ, R57, R6 ;  /* 0x00000039ff0b1219 */ /* 0x000fc80000011606 */
[----:B------:R-:W-:Y:S01]  /*4550*/  LOP3.LUT R11, RZ, R11, RZ, 0x33, !PT ;  /* 0x0000000bff0b7212 */ /* 0x000fe200078e33ff */
[----:B------:R-:W-:Y:S06]  /*4560*/  BRA `(.L_x_1676) ;  /* 0x0000000000187947 */ /* 0x000fec0003800000 */
.L_x_1675:
[----:B------:R-:W-:Y:S02]  /*4570*/  ULDC UR6, c[0x0][0x9e4] ;  /* 0x0002790000067ab9 */ /* 0x000fe40000000800 */
[----:B------:R-:W-:-:S04]  /*4580*/  MOV R21, UR6 ;  /* 0x0000000600157c02 */ /* 0x000fc80008000f00 */
[----:B------:R-:W-:-:S13]  /*4590*/  ISETP.NE.AND P1, PT, R21, 0x1, PT ;  /* 0x000000011500780c */ /* 0x000fda0003f25270 */
[----:B------:R-:W0:Y:S02]  /*45a0*/  @P1 LDC.64 R56, c[0x0][0x9e8] ;  /* 0x00027a00ff381b82 */ /* 0x000e240000000a00 */
[----:B0-----:R-:W-:-:S05]  /*45b0*/  @P1 IMAD.HI.U32 R6, R11, R56, RZ ;  /* 0x000000380b061227 */ /* 0x001fca00078e00ff */
[----:B------:R-:W-:-:S07]  /*45c0*/  @P1 SHF.R.U32.HI R11, RZ, R57, R6 ;  /* 0x00000039ff0b1219 */ /* 0x000fce0000011606 */
.L_x_1676:
[----:B------:R-:W-:Y:S05]  /*45d0*/  BSYNC B0 ;  /* 0x0000000000007941 */ /* 0x000fea0003800000 */
.L_x_1674:
[----:B------:R-:W-:-:S04]  /*45e0*/  IMAD R11, R11, R21, -R12 ;  /* 0x000000150b0b7224 */ /* 0x000fc800078e0a0c */
[----:B------:R-:W-:-:S05]  /*45f0*/  IMAD.IADD R6, R11, 0x1, -R2 ;  /* 0x000000010b067824 */ /* 0x000fca00078e0a02 */
[----:B------:R-:W-:Y:S02]  /*4600*/  VIADDMNMX R3, R6, R21, R3, PT ;  /* 0x0000001506037246 */ /* 0x000fe40003800103 */
[----:B------:R-:W-:-:S07]  /*4610*/  VIMNMX R5, R5, R6, !PT ;  /* 0x0000000605057248 */ /* 0x000fce0007fe0100 */
.L_x_1673:
[C---:B------:R-:W-:Y:S01]  /*4620*/  ISETP.GE.AND P2, PT, R20.reuse, 0x9, PT ;  /* 0x000000091400780c */ /* 0x040fe20003f46270 */
[----:B------:R-:W0:Y:S01]  /*4630*/  SHFL.IDX PT, R4, R4, 0x1, 0x1c1f ;  /* 0x003c1f0004047f89 */ /* 0x000e2200000e0000 */
[C---:B------:R-:W-:Y:S01]  /*4640*/  ISETP.GE.AND P1, PT, R20.reuse, 0x2, PT ;  /* 0x000000021400780c */ /* 0x040fe20003f26270 */
[----:B------:R-:W-:Y:S01]  /*4650*/  UISETP.NE.AND UP0, UPT, UR50, URZ, UPT ;  /* 0x0000003f3200728c */ /* 0x000fe2000bf05270 */
[C---:B------:R-:W-:Y:S02]  /*4660*/  ISETP.GT.AND P3, PT, R5.reuse, 0x8, !P2 ;  /* 0x000000080500780c */ /* 0x040fe40005764270 */
[----:B------:R-:W-:Y:S02]  /*4670*/  ISETP.GT.AND P4, PT, R5, 0x1, !P1 ;  /* 0x000000010500780c */ /* 0x000fe40004f84270 */
[----:B------:R-:W-:Y:S02]  /*4680*/  ISETP.LT.OR P3, PT, R3, 0x9, P3 ;  /* 0x000000090300780c */ /* 0x000fe40001f61670 */
[----:B------:R-:W-:-:S02]  /*4690*/  ISETP.GE.AND P5, PT, R20, 0x11, PT ;  /* 0x000000111400780c */ /* 0x000fc40003fa6270 */
[----:B------:R-:W-:Y:S02]  /*46a0*/  FSEL R57, R28, -INF , !P3 ;  /* 0xff8000001c397808 */ /* 0x000fe40005800000 */
[----:B------:R-:W-:Y:S02]  /*46b0*/  ISETP.LT.OR P4, PT, R3, 0x2, P4 ;  /* 0x000000020300780c */ /* 0x000fe40002781670 */
[----:B------:R-:W-:Y:S02]  /*46c0*/  ISETP.GT.AND P3, PT, R5, 0x10, !P5 ;  /* 0x000000100500780c */ /* 0x000fe40006f64270 */
[----:B------:R-:W-:Y:S02]  /*46d0*/  ISETP.GE.AND P6, PT, R20, 0xa, PT ;  /* 0x0000000a1400780c */ /* 0x000fe40003fc6270 */
[----:B------:R-:W-:Y:S02]  /*46e0*/  FSEL R25, R25, -INF , !P4 ;  /* 0xff80000019197808 */ /* 0x000fe40006000000 */
[----:B------:R-:W-:-:S02]  /*46f0*/  P2R R58, PR, RZ, 0x20 ;  /* 0x00000020ff3a7803 */ /* 0x000fc40000000000 */
[----:B------:R-:W-:Y:S01]  /*4700*/  ISETP.LT.OR P3, PT, R3, 0x11, P3 ;  /* 0x000000110300780c */ /* 0x000fe20001f61670 */
[----:B0-----:R-:W-:Y:S01]  /*4710*/  IMAD.IADD R6, R15, 0x1, R4 ;  /* 0x000000010f067824 */ /* 0x001fe200078e0204 */
[----:B------:R-:W-:Y:S02]  /*4720*/  ISETP.GT.AND P4, PT, R5, 0x9, !P6 ;  /* 0x000000090500780c */ /* 0x000fe40007784270 */
[----:B------:R-:W-:Y:S02]  /*4730*/  ISETP.GE.AND P5, PT, R20, 0x12, PT ;  /* 0x000000121400780c */ /* 0x000fe40003fa6270 */
[----:B------:R-:W-:Y:S02]  /*4740*/  FSEL R59, R32, -INF , !P3 ;  /* 0xff800000203b7808 */ /* 0x000fe40005800000 */
[----:B------:R-:W-:Y:S02]  /*4750*/  ISETP.LT.OR P4, PT, R3, 0xa, P4 ;  /* 0x0000000a0300780c */ /* 0x000fe40002781670 */
[----:B------:R-:W-:-:S02]  /*4760*/  ISETP.GT.AND P3, PT, R5, 0x11, !P5 ;  /* 0x000000110500780c */ /* 0x000fc40006f64270 */
[----:B------:R-:W-:Y:S02]  /*4770*/  FSEL R29, R29, -INF , !P4 ;  /* 0xff8000001d1d7808 */ /* 0x000fe40006000000 */
[----:B------:R-:W-:Y:S02]  /*4780*/  ISETP.LT.OR P3, PT, R3, 0x12, P3 ;  /* 0x000000120300780c */ /* 0x000fe40001f61670 */
[----:B------:R-:W-:Y:S02]  /*4790*/  ISETP.GE.AND P4, PT, R20, 0x19, PT ;  /* 0x000000191400780c */ /* 0x000fe40003f86270 */
[----:B------:R-:W-:Y:S02]  /*47a0*/  FSEL R33, R33, -INF , !P3 ;  /* 0xff80000021217808 */ /* 0x000fe40005800000 */
[----:B------:R-:W-:Y:S02]  /*47b0*/  ISETP.GT.AND P3, PT, R5, 0x18, !P4 ;  /* 0x000000180500780c */ /* 0x000fe40006764270 */
[----:B------:R-:W-:-:S02]  /*47c0*/  P2R R32, PR, RZ, 0x10 ;  /* 0x00000010ff207803 */ /* 0x000fc40000000000 */
[----:B------:R-:W-:Y:S02]  /*47d0*/  ISETP.LT.OR P3, PT, R3, 0x19, P3 ;  /* 0x000000190300780c */ /* 0x000fe40001f61670 */
[----:B------:R-:W-:Y:S02]  /*47e0*/  ISETP.GE.AND P4, PT, R20, 0x1a, PT ;  /* 0x0000001a1400780c */ /* 0x000fe40003f86270 */
[----:B------:R-:W-:Y:S02]  /*47f0*/  FSEL R61, R36, -INF , !P3 ;  /* 0xff800000243d7808 */ /* 0x000fe40005800000 */
[----:B------:R-:W-:Y:S02]  /*4800*/  ISETP.GT.AND P3, PT, R5, 0x19, !P4 ;  /* 0x000000190500780c */ /* 0x000fe40006764270 */
[----:B------:R-:W-:Y:S02]  /*4810*/  P2R R36, PR, RZ, 0x10 ;  /* 0x00000010ff247803 */ /* 0x000fe40000000000 */
[----:B------:R-:W-:-:S02]  /*4820*/  ISETP.LT.OR P3, PT, R3, 0x1a, P3 ;  /* 0x0000001a0300780c */ /* 0x000fc40001f61670 */
[C---:B------:R-:W-:Y:S02]  /*4830*/  ISETP.GE.AND P4, PT, R20.reuse, 0x21, PT ;  /* 0x000000211400780c */ /* 0x040fe40003f86270 */
[----:B------:R-:W-:Y:S02]  /*4840*/  FSEL R37, R37, -INF , !P3 ;  /* 0xff80000025257808 */ /* 0x000fe40005800000 */
[----:B------:R-:W-:Y:S02]  /*4850*/  ISETP.GT.AND P3, PT, R5, 0x20, !P4 ;  /* 0x000000200500780c */ /* 0x000fe40006764270 */
[----:B------:R-:W-:Y:S02]  /*4860*/  P2R R60, PR, RZ, 0x10 ;  /* 0x00000010ff3c7803 */ /* 0x000fe40000000000 */
[----:B------:R-:W-:Y:S02]  /*4870*/  ISETP.LT.OR P3, PT, R3, 0x21, P3 ;  /* 0x000000210300780c */ /* 0x000fe40001f61670 */
[----:B------:R-:W-:-:S02]  /*4880*/  ISETP.GE.AND P4, PT, R20, 0x22, PT ;  /* 0x000000221400780c */ /* 0x000fc40003f86270 */
[----:B------:R-:W-:Y:S02]  /*4890*/  FSEL R63, R40, -INF , !P3 ;  /* 0xff800000283f7808 */ /* 0x000fe40005800000 */
[----:B------:R-:W-:Y:S02]  /*48a0*/  ISETP.GT.AND P3, PT, R5, 0x21, !P4 ;  /* 0x000000210500780c */ /* 0x000fe40006764270 */
[----:B------:R-:W-:Y:S02]  /*48b0*/  P2R R40, PR, RZ, 0x10 ;  /* 0x00000010ff287803 */ /* 0x000fe40000000000 */
[----:B------:R-:W-:Y:S02]  /*48c0*/  ISETP.LT.OR P3, PT, R3, 0x22, P3 ;  /* 0x000000220300780c */ /* 0x000fe40001f61670 */
[----:B------:R-:W-:Y:S02]  /*48d0*/  ISETP.GE.AND P4, PT, R20, 0x29, PT ;  /* 0x000000291400780c */ /* 0x000fe40003f86270 */
[----:B------:R-:W-:-:S02]  /*48e0*/  FSEL R41, R41, -INF , !P3 ;  /* 0xff80000029297808 */ /* 0x000fc40005800000 */
[----:B------:R-:W-:Y:S02]  /*48f0*/  ISETP.GT.AND P3, PT, R5, 0x28, !P4 ;  /* 0x000000280500780c */ /* 0x000fe40006764270 */
[----:B------:R-:W-:Y:S02]  /*4900*/  P2R R62, PR, RZ, 0x10 ;  /* 0x00000010ff3e7803 */ /* 0x000fe40000000000 */
[----:B------:R-:W-:Y:S02]  /*4910*/  ISETP.LT.OR P3, PT, R3, 0x29, P3 ;  /* 0x000000290300780c */ /* 0x000fe40001f61670 */
[----:B------:R-:W-:Y:S02]  /*4920*/  ISETP.GE.AND P4, PT, R20, 0x2a, PT ;  /* 0x0000002a1400780c */ /* 0x000fe40003f86270 */
[----:B------:R-:W-:Y:S02]  /*4930*/  FSEL R65, R44, -INF , !P3 ;  /* 0xff8000002c417808 */ /* 0x000fe40005800000 */
[----:B------:R-:W-:-:S02]  /*4940*/  ISETP.GT.AND P3, PT, R5, 0x29, !P4 ;  /* 0x000000290500780c */ /* 0x000fc40006764270 */
[----:B------:R-:W-:Y:S02]  /*4950*/  P2R R44, PR, RZ, 0x10 ;  /* 0x00000010ff2c7803 */ /* 0x000fe40000000000 */
[----:B------:R-:W-:Y:S02]  /*4960*/  ISETP.LT.OR P3, PT, R3, 0x2a, P3 ;  /* 0x0000002a0300780c */ /* 0x000fe40001f61670 */
[----:B------:R-:W-:Y:S02]  /*4970*/  P2R R28, PR, RZ, 0x20 ;  /* 0x00000020ff1c7803 */ /* 0x000fe40000000000 */
[----:B------:R-:W-:Y:S02]  /*4980*/  FSEL R45, R45, -INF , !P3 ;  /* 0xff8000002d2d7808 */ /* 0x000fe40005800000 */
[----:B------:R-:W-:Y:S02]  /*4990*/  ISETP.GE.AND P3, PT, R20, 0x31, PT ;  /* 0x000000311400780c */ /* 0x000fe40003f66270 */
[----:B------:R-:W-:-:S02]  /*49a0*/  P2R R56, PR, RZ, 0x40 ;  /* 0x00000040ff387803 */ /* 0x000fc40000000000 */
[----:B------:R-:W-:-:S04]  /*49b0*/  ISETP.GT.AND P4, PT, R5, 0x30, !P3 ;  /* 0x000000300500780c */ /* 0x000fc80005f84270 */
[----:B------:R-:W-:-:S04]  /*49c0*/  ISETP.LT.OR P4, PT, R3, 0x31, P4 ;  /* 0x000000310300780c */ /* 0x000fc80002781670 */
[----:B------:R-:W-:Y:S02]  /*49d0*/  FSEL R67, R48, -INF , !P4 ;  /* 0xff80000030437808 */ /* 0x000fe40006000000 */
[----:B------:R-:W-:-:S04]  /*49e0*/  ISETP.GE.AND P4, PT, R20, 0x32, PT ;  /* 0x000000321400780c */ /* 0x000fc80003f86270 */
        /* <DEDUP_REMOVED lines=8> */
[----:B------:R-:W-:Y:S02]  /*4a70*/  P2R R11, PR, RZ, 0x40 ;  /* 0x00000040ff0b7803 */ /* 0x000fe40000000000 */
[----:B------:R-:W-:-:S04]  /*4a80*/  ISETP.GT.AND P6, PT, R5, RZ, !P6 ;  /* 0x000000ff0500720c */ /* 0x000fc800077c4270 */
[----:B------:R-:W-:-:S04]  /*4a90*/  ISETP.LT.OR P6, PT, R3, 0x1, P6 ;  /* 0x000000010300780c */ /* 0x000fc800037c1670 */
[----:B------:R-:W-:Y:S02]  /*4aa0*/  FSEL R21, R24, -INF , !P6 ;  /* 0xff80000018157808 */ /* 0x000fe40007000000 */
[----:B------:R-:W-:-:S04]  /*4ab0*/  ISETP.GE.AND P6, PT, R20, 0x3a, PT ;  /* 0x0000003a1400780c */ /* 0x000fc80003fc6270 */
[----:B------:R-:W-:Y:S02]  /*4ac0*/  P2R R20, PR, RZ, 0x40 ;  /* 0x00000040ff147803 */ /* 0x000fe40000000000 */
[----:B------:R-:W-:-:S04]  /*4ad0*/  ISETP.GT.AND P6, PT, R5, 0x39, !P6 ;  /* 0x000000390500780c */ /* 0x000fc800077c4270 */
[----:B------:R-:W-:Y:S02]  /*4ae0*/  ISETP.LT.OR P6, PT, R3, 0x3a, P6 ;  /* 0x0000003a0300780c */ /* 0x000fe400037c1670 */
[----:B------:R-:W-:Y:S02]  /*4af0*/  VIADDMNMX R3, R4, R14, R13, PT ;  /* 0x0000000e04037246 */ /* 0x000fe4000380010d */
[----:B------:R-:W-:Y:S02]  /*4b00*/  FSEL R53, R53, -INF , !P6 ;  /* 0xff80000035357808 */ /* 0x000fe40007000000 */
[----:B------:R-:W-:-:S13]  /*4b10*/  PLOP3.LUT P6, PT, PT, PT, UP0, 0x40, 0x0 ;  /* 0x000000000000781c */ /* 0x000fda0003fce808 */
[----:B------:R-:W-:Y:S05]  /*4b20*/  @P6 BRA `(.L_x_1677) ;  /* 0x0000000000646947 */ /* 0x000fea0003800000 */
        /* <DEDUP_REMOVED lines=14> */
.L_x_1679:
[----:B------:R-:W-:Y:S02]  /*4c10*/  ULDC UR6, c[0x0][0x9e4] ;  /* 0x0002790000067ab9 */ /* 0x000fe40000000800 */
[----:B------:R-:W-:-:S05]  /*4c20*/  IMAD.U32 R14, RZ, RZ, UR6 ;  /* 0x00000006ff0e7e24 */ /* 0x000fca000f8e00ff */
[----:B------:R-:W-:-:S13]  /*4c30*/  ISETP.NE.AND P6, PT, R14, 0x1, PT ;  /* 0x000000010e00780c */ /* 0x000fda0003fc5270 */
[----:B------:R-:W0:Y:S02]  /*4c40*/  @P6 LDC.64 R70, c[0x0][0x9e8] ;  /* 0x00027a00ff466b82 */ /* 0x000e240000000a00 */
[----:B0-----:R-:W-:-:S05]  /*4c50*/  @P6 IMAD.HI.U32 R4, R5, R70, RZ ;  /* 0x0000004605046227 */ /* 0x001fca00078e00ff */
[----:B------:R-:W-:-:S07]  /*4c60*/  @P6 SHF.R.U32.HI R5, RZ, R71, R4 ;  /* 0x00000047ff056219 */ /* 0x000fce0000011604 */
.L_x_1680:
[----:B------:R-:W-:Y:S05]  /*4c70*/  BSYNC B0 ;  /* 0x0000000000007941 */ /* 0x000fea0003800000 */
.L_x_1678:
[----:B------:R-:W-:-:S04]  /*4c80*/  IMAD R5, R5, R14, -R12 ;  /* 0x0000000e05057224 */ /* 0x000fc800078e0a0c */
[----:B------:R-:W-:-:S05]  /*4c90*/  IMAD.IADD R5, R5, 0x1, -R2 ;  /* 0x0000000105057824 */ /* 0x000fca00078e0a02 */
[----:B------:R-:W-:Y:S02]  /*4ca0*/  VIADDMNMX R3, R5, R14, R3, PT ;  /* 0x0000000e05037246 */ /* 0x000fe40003800103 */
[----:B------:R-:W-:-:S07]  /*4cb0*/  VIMNMX R6, R6, R5, !PT ;  /* 0x0000000506067248 */ /* 0x000fce0007fe0100 */
.L_x_1677:
[----:B------:R-:W-:Y:S01]  /*4cc0*/  ISETP.GT.AND P1, PT, R6, 0x1, !P1 ;  /* 0x000000010600780c */ /* 0x000fe20004f24270 */
[----:B------:R-:W-:Y:S01]  /*4cd0*/  ULDC UR10, c[0x0][0x988] ;  /* 0x00026200000a7ab9 */ /* 0x000fe20000000800 */
[----:B------:R-:W-:Y:S01]  /*4ce0*/  FMNMX.FTZ R4, R21, R25, !PT ;  /* 0x0000001915047209 */ /* 0x000fe20007810000 */
[----:B------:R-:W-:Y:S01]  /*4cf0*/  BAR.SYNC.DEFER_BLOCKING 0xf, 0x100 ;  /* 0x03c4000000007b1d */ /* 0x000fe20000010000 */
[----:B------:R-:W-:Y:S02]  /*4d00*/  ISETP.LT.OR P1, PT, R3, 0x2, P1 ;  /* 0x000000020300780c */ /* 0x000fe40000f21670 */
[----:B------:R-:W-:Y:S02]  /*4d10*/  FMNMX.FTZ R4, R57, R4, !PT ;  /* 0x0000000439047209 */ /* 0x000fe40007810000 */
[----:B------:R-:W-:Y:S02]  /*4d20*/  FSEL R27, R27, -INF , !P1 ;  /* 0xff8000001b1b7808 */ /* 0x000fe40004800000 */
[----:B------:R-:W-:-:S02]  /*4d30*/  ISETP.NE.AND P1, PT, R56, RZ, PT ;  /* 0x000000ff3800720c */ /* 0x000fc40003f25270 */
[----:B------:R-:W-:Y:S02]  /*4d40*/  FMNMX.FTZ R4, R29, R4, !PT ;  /* 0x000000041d047209 */ /* 0x000fe40007810000 */
[----:B------:R-:W-:Y:S02]  /*4d50*/  ISETP.GT.AND P1, PT, R6, 0x9, !P1 ;  /* 0x000000090600780c */ /* 0x000fe40004f24270 */
[----:B------:R-:W-:Y:S02]  /*4d60*/  FMNMX.FTZ R4, R59, R4, !PT ;  /* 0x000000043b047209 */ /* 0x000fe40007810000 */
[----:B------:R-:W-:Y:S02]  /*4d70*/  ISETP.LT.OR P1, PT, R3, 0xa, P1 ;  /* 0x0000000a0300780c */ /* 0x000fe40000f21670 */
[----:B------:R-:W-:Y:S02]  /*4d80*/  FMNMX.FTZ R4, R33, R4, !PT ;  /* 0x0000000421047209 */ /* 0x000fe40007810000 */
[----:B------:R-:W-:-:S02]  /*4d90*/  FSEL R31, R31, -INF , !P1 ;  /* 0xff8000001f1f7808 */ /* 0x000fc40004800000 */
[----:B------:R-:W-:Y:S02]  /*4da0*/  ISETP.NE.AND P1, PT, R58, RZ, PT ;  /* 0x000000ff3a00720c */ /* 0x000fe40003f25270 */
[----:B------:R-:W-:Y:S02]  /*4db0*/  FMNMX.FTZ R4, R61, R4, !PT ;  /* 0x000000043d047209 */ /* 0x000fe40007810000 */
[----:B------:R-:W-:Y:S02]  /*4dc0*/  ISETP.GT.AND P1, PT, R6, 0x10, !P1 ;  /* 0x000000100600780c */ /* 0x000fe40004f24270 */
[----:B------:R-:W-:Y:S02]  /*4dd0*/  FMNMX.FTZ R4, R37, R4, !PT ;  /* 0x0000000425047209 */ /* 0x000fe40007810000 */
[----:B------:R-:W-:Y:S02]  /*4de0*/  ISETP.LT.OR P1, PT, R3, 0x11, P1 ;  /* 0x000000110300780c */ /* 0x000fe40000f21670 */
[----:B------:R-:W-:-:S02]  /*4df0*/  FMNMX.FTZ R4, R63, R4, !PT ;  /* 0x000000043f047209 */ /* 0x000fc40007810000 */
[----:B------:R-:W-:Y:S02]  /*4e00*/  FSEL R34, R34, -INF , !P1 ;  /* 0xff80000022227808 */ /* 0x000fe40004800000 */
[----:B------:R-:W-:Y:S02]  /*4e10*/  ISETP.NE.AND P1, PT, R28, RZ, PT ;  /* 0x000000ff1c00720c */ /* 0x000fe40003f25270 */
[----:B------:R-:W-:Y:S02]  /*4e20*/  FMNMX.FTZ R4, R41, R4, !PT ;  /* 0x0000000429047209 */ /* 0x000fe40007810000 */
[----:B------:R-:W-:Y:S02]  /*4e30*/  ISETP.GT.AND P1, PT, R6, 0x11, !P1 ;  /* 0x000000110600780c */ /* 0x000fe40004f24270 */
[----:B------:R-:W-:Y:S02]  /*4e40*/  FMNMX.FTZ R4, R65, R4, !PT ;  /* 0x0000000441047209 */ /* 0x000fe40007810000 */
[----:B------:R-:W-:-:S02]  /*4e50*/  ISETP.LT.OR P1, PT, R3, 0x12, P1 ;  /* 0x000000120300780c */ /* 0x000fc40000f21670 */
[----:B------:R-:W-:Y:S02]  /*4e60*/  FMNMX.FTZ R4, R45, R4, !PT ;  /* 0x000000042d047209 */ /* 0x000fe40007810000 */
[----:B------:R-:W-:Y:S02]  /*4e70*/  FSEL R35, R35, -INF , !P1 ;  /* 0xff80000023237808 */ /* 0x000fe40004800000 */
[----:B------:R-:W-:Y:S02]  /*4e80*/  ISETP.NE.AND P1, PT, R32, RZ, PT ;  /* 0x000000ff2000720c */ /* 0x000fe40003f25270 */
[----:B------:R-:W-:Y:S02]  /*4e90*/  FMNMX.FTZ R4, R67, R4, !PT ;  /* 0x0000000443047209 */ /* 0x000fe40007810000 */
[----:B------:R-:W-:Y:S02]  /*4ea0*/  ISETP.GT.AND P1, PT, R6, 0x18, !P1 ;  /* 0x000000180600780c */ /* 0x000fe40004f24270 */
[----:B------:R-:W-:-:S02]  /*4eb0*/  FMNMX.FTZ R4, R49, R4, !PT ;  /* 0x0000000431047209 */ /* 0x000fc40007810000 */
[----:B------:R-:W-:Y:S02]  /*4ec0*/  ISETP.LT.OR P1, PT, R3, 0x19, P1 ;  /* 0x000000190300780c */ /* 0x000fe40000f21670 */
[----:B------:R-:W-:Y:S02]  /*4ed0*/  ISETP.GT.AND P2, PT, R6, 0x8, !P2 ;  /* 0x000000080600780c */ /* 0x000fe40005744270 */
[----:B------:R-:W-:Y:S02]  /*4ee0*/  FSEL R38, R38, -INF , !P1 ;  /* 0xff80000026267808 */ /* 0x000fe40004800000 */
[----:B------:R-:W-:Y:S02]  /*4ef0*/  ISETP.NE.AND P1, PT, R36, RZ, PT ;  /* 0x000000ff2400720c */ /* 0x000fe40003f25270 */
[----:B------:R-:W-:Y:S02]  /*4f00*/  FMNMX.FTZ R4, R69, R4, !PT ;  /* 0x0000000445047209 */ /* 0x000fe40007810000 */
[----:B------:R-:W-:-:S02]  /*4f10*/  ISETP.GT.AND P1, PT, R6, 0x19, !P1 ;  /* 0x000000190600780c */ /* 0x000fc40004f24270 */
[C---:B------:R-:W-:Y:S02]  /*4f20*/  ISETP.LT.OR P2, PT, R3.reuse, 0x9, P2 ;  /* 0x000000090300780c */ /* 0x040fe40001741670 */
[----:B------:R-:W-:Y:S02]  /*4f30*/  ISETP.LT.OR P1, PT, R3, 0x1a, P1 ;  /* 0x0000001a0300780c */ /* 0x000fe40000f21670 */
[----:B------:R-:W-:Y:S02]  /*4f40*/  FMNMX.FTZ R12, R53, R4, !PT ;  /* 0x00000004350c7209 */ /* 0x000fe40007810000 */
[----:B------:R-:W-:Y:S02]  /*4f50*/  FSEL R39, R39, -INF , !P1 ;  /* 0xff80000027277808 */ /* 0x000fe40004800000 */
[----:B------:R-:W-:Y:S01]  /*4f60*/  ISETP.NE.AND P1, PT, R60, RZ, PT ;  /* 0x000000ff3c00720c */ /* 0x000fe20003f25270 */
[----:B------:R-:W0:Y:S01]  /*4f70*/  SHFL.BFLY PT, R5, R12, 0x2, 0x1f ;  /* 0x0c401f000c057f89 */ /* 0x000e2200000e0000 */
[----:B------:R-:W-:-:S02]  /*4f80*/  FSEL R30, R30, -INF , !P2 ;  /* 0xff8000001e1e7808 */ /* 0x000fc40005000000 */
[----:B------:R-:W-:Y:S02]  /*4f90*/  ISETP.GT.AND P1, PT, R6, 0x20, !P1 ;  /* 0x000000200600780c */ /* 0x000fe40004f24270 */
[----:B------:R-:W-:Y:S02]  /*4fa0*/  ISETP.NE.AND P2, PT, R40, RZ, PT ;  /* 0x000000ff2800720c */ /* 0x000fe40003f45270 */
[----:B------:R-:W-:Y:S02]  /*4fb0*/  ISETP.LT.OR P1, PT, R3, 0x21, P1 ;  /* 0x000000210300780c */ /* 0x000fe40000f21670 */
[----:B------:R-:W-:Y:S02]  /*4fc0*/  ISETP.NE.AND P6, PT, R11, RZ, PT ;  /* 0x000000ff0b00720c */ /* 0x000fe40003fc5270 */
[----:B------:R-:W-:Y:S02]  /*4fd0*/  FSEL R42, R42, -INF , !P1 ;  /* 0xff8000002a2a7808 */ /* 0x000fe40004800000 */
[----:B------:R-:W-:-:S02]  /*4fe0*/  ISETP.GT.AND P1, PT, R6, 0x21, !P2 ;  /* 0x000000210600780c */ /* 0x000fc40005724270 */
[----:B------:R-:W-:Y:S02]  /*4ff0*/  ISETP.NE.AND P2, PT, R44, RZ, PT ;  /* 0x000000ff2c00720c */ /* 0x000fe40003f45270 */
[----:B------:R-:W-:Y:S02]  /*5000*/  ISETP.LT.OR P1, PT, R3, 0x22, P1 ;  /* 0x000000220300780c */ /* 0x000fe40000f21670 */
[C---:B------:R-:W-:Y:S02]  /*5010*/  ISETP.GT.AND P2, PT, R6.reuse, 0x29, !P2 ;  /* 0x000000290600780c */ /* 0x040fe40005744270 */
[----:B------:R-:W-:Y:S02]  /*5020*/  FSEL R43, R43, -INF , !P1 ;  /* 0xff8000002b2b7808 */ /* 0x000fe40004800000 */
[----:B------:R-:W-:Y:S02]  /*5030*/  ISETP.GT.AND P1, PT, R6, RZ, !P6 ;  /* 0x000000ff0600720c */ /* 0x000fe40007724270 */
[----:B0-----:R-:W-:-:S02]  /*5040*/  FMNMX.FTZ R13, R12, R5, !PT ;  /* 0x000000050c0d7209 */ /* 0x001fc40007810000 */
[----:B------:R-:W-:Y:S02]  /*5050*/  ISETP.LT.OR P1, PT, R3, 0x1, P1 ;  /* 0x000000010300780c */ /* 0x000fe40000f21670 */
[----:B------:R-:W-:Y:S01]  /*5060*/  ISETP.GT.AND P3, PT, R6, 0x30, !P3 ;  /* 0x000000300600780c */ /* 0x000fe20005f64270 */
[----:B------:R-:W0:Y:S01]  /*5070*/  SHFL.BFLY PT, R14, R13, 0x1, 0x1f ;  /* 0x0c201f000d0e7f89 */ /* 0x000e2200000e0000 */
[----:B------:R-:W-:Y:S02]  /*5080*/  FSEL R26, R26, -INF , !P1 ;  /* 0xff8000001a1a7808 */ /* 0x000fe40004800000 */
[----:B------:R-:W-:Y:S02]  /*5090*/  ISETP.NE.AND P1, PT, R62, RZ, PT ;  /* 0x000000ff3e00720c */ /* 0x000fe40003f25270 */
[----:B------:R-:W-:Y:S02]  /*50a0*/  FMNMX.FTZ R5, R26, R27, !PT ;  /* 0x0000001b1a057209 */ /* 0x000fe40007810000 */
[----:B------:R-:W-:-:S02]  /*50b0*/  ISETP.GT.AND P1, PT, R6, 0x28, !P1 ;  /* 0x000000280600780c */ /* 0x000fc40004f24270 */
[----:B------:R-:W-:Y:S02]  /*50c0*/  FMNMX.FTZ R4, R30, R5, !PT ;  /* 0x000000051e047209 */ /* 0x000fe40007810000 */
[----:B------:R-:W-:Y:S02]  /*50d0*/  ISETP.LT.OR P1, PT, R3, 0x29, P1 ;  /* 0x000000290300780c */ /* 0x000fe40000f21670 */
[----:B------:R-:W-:Y:S02]  /*50e0*/  FMNMX.FTZ R5, R31, R4, !PT ;  /* 0x000000041f057209 */ /* 0x000fe40007810000 */
[----:B------:R-:W-:Y:S02]  /*50f0*/  FSEL R46, R46, -INF , !P1 ;  /* 0xff8000002e2e7808 */ /* 0x000fe40004800000 */
[----:B------:R-:W-:Y:S02]  /*5100*/  FMNMX.FTZ R4, R34, R5, !PT ;  /* 0x0000000522047209 */ /* 0x000fe40007810000 */
[----:B------:R-:W-:-:S02]  /*5110*/  ISETP.LT.OR P2, PT, R3, 0x2a, P2 ;  /* 0x0000002a0300780c */ /* 0x000fc40001741670 */
[----:B------:R-:W-:Y:S02]  /*5120*/  FMNMX.FTZ R11, R35, R4, !PT ;  /* 0x00000004230b7209 */ /* 0x000fe40007810000 */
[----:B------:R-:W-:Y:S02]  /*5130*/  ISETP.GT.AND P4, PT, R6, 0x31, !P4 ;  /* 0x000000310600780c */ /* 0x000fe40006784270 */
[----:B------:R-:W-:Y:S02]  /*5140*/  FMNMX.FTZ R4, R38, R11, !PT ;  /* 0x0000000b26047209 */ /* 0x000fe40007810000 */
[----:B0-----:R-:W-:Y:S02]  /*5150*/  FMNMX.FTZ R5, R13, R14, !PT ;  /* 0x0000000e0d057209 */ /* 0x001fe40007810000 */
[----:B------:R-:W-:Y:S02]  /*5160*/  FMNMX.FTZ R11, R39, R4, !PT ;  /* 0x00000004270b7209 */ /* 0x000fe40007810000 */
[----:B------:R-:W-:Y:S01]  /*5170*/  ISETP.LT.OR P3, PT, R3, 0x31, P3 ;  /* 0x000000310300780c */ /* 0x000fe20001f61670 */
[----:B------:R-:W-:Y:S01]  /*5180*/  FMUL.FTZ R12, R5, UR10 ;  /* 0x0000000a050c7c20 */ /* 0x000fe20008410000 */
[----:B------:R-:W-:-:S02]  /*5190*/  FMNMX.FTZ R4, R42, R11, !PT ;  /* 0x0000000b2a047209 */ /* 0x000fc40007810000 */
[----:B------:R-:W-:Y:S02]  /*51a0*/  FSEL R47, R47, -INF , !P2 ;  /* 0xff8000002f2f7808 */ /* 0x000fe40005000000 */
[----:B------:R-:W-:Y:S02]  /*51b0*/  FMNMX.FTZ R11, R43, R4, !PT ;  /* 0x000000042b0b7209 */ /* 0x000fe40007810000 */
[----:B------:R-:W-:Y:S02]  /*51c0*/  FSETP.NEU.FTZ.AND P1, PT, R5, -INF , PT ;  /* 0xff8000000500780b */ /* 0x000fe40003f3d000 */
[----:B------:R-:W-:Y:S02]  /*51d0*/  FMNMX.FTZ R4, R46, R11, !PT ;  /* 0x0000000b2e047209 */ /* 0x000fe40007810000 */
[----:B------:R-:W-:Y:S02]  /*51e0*/  ISETP.NE.AND P6, PT, R20, RZ, PT ;  /* 0x000000ff1400720c */ /* 0x000fe40003fc5270 */
[----:B------:R-:W-:-:S02]  /*51f0*/  ISETP.GT.AND P5, PT, R6, 0x38, !P5 ;  /* 0x000000380600780c */ /* 0x000fc40006fa4270 */
[----:B------:R-:W-:Y:S02]  /*5200*/  ISETP.LT.OR P4, PT, R3, 0x32, P4 ;  /* 0x000000320300780c */ /* 0x000fe40002781670 */
[----:B------:R-:W-:Y:S02]  /*5210*/  FSEL R50, R50, -INF , !P3 ;  /* 0xff80000032327808 */ /* 0x000fe40005800000 */
[----:B------:R-:W-:Y:S02]  /*5220*/  FMNMX.FTZ R11, R47, R4, !PT ;  /* 0x000000042f0b7209 */ /* 0x000fe40007810000 */
[----:B------:R-:W-:Y:S02]  /*5230*/  FSEL R12, R12, RZ, P1 ;  /* 0x000000ff0c0c7208 */ /* 0x000fe40000800000 */
[----:B------:R-:W-:Y:S02]  /*5240*/  ISETP.GT.AND P1, PT, R6, 0x39, !P6 ;  /* 0x000000390600780c */ /* 0x000fe40007724270 */
[----:B------:R-:W-:Y:S01]  /*5250*/  ISETP.LT.OR P5, PT, R3, 0x39, P5 ;  /* 0x000000390300780c */ /* 0x000fe20002fa1670 */
[--C-:B------:R-:W-:Y:S01]  /*5260*/  FFMA.FTZ R6, R21, UR10, -R12.reuse ;  /* 0x0000000a15067c23 */ /* 0x100fe2000801080c */
[----:B------:R-:W-:Y:S01]  /*5270*/  FSEL R51, R51, -INF , !P4 ;  /* 0xff80000033337808 */ /* 0x000fe20006000000 */
[--C-:B------:R-:W-:Y:S01]  /*5280*/  FFMA.FTZ R13, R25, UR10, -R12.reuse ;  /* 0x0000000a190d7c23 */ /* 0x100fe2000801080c */
[----:B------:R-:W-:Y:S01]  /*5290*/  FMNMX.FTZ R4, R50, R11, !PT ;  /* 0x0000000b32047209 */ /* 0x000fe20007810000 */
[----:B------:R0:W-:Y:S01]  /*52a0*/  MUFU.EX2 R156, R6 ;  /* 0x00000006009c7308 */ /* 0x0001e20000000800 */
[----:B------:R-:W-:Y:S01]  /*52b0*/  ISETP.LT.OR P1, PT, R3, 0x3a, P1 ;  /* 0x0000003a0300780c */ /* 0x000fe20000f21670 */
[--C-:B------:R-:W-:Y:S01]  /*52c0*/  FFMA.FTZ R11, R29, UR10, -R12.reuse ;  /* 0x0000000a1d0b7c23 */ /* 0x100fe2000801080c */
[----:B------:R-:W-:Y:S01]  /*52d0*/  FSEL R54, R54, -INF , !P5 ;  /* 0xff80000036367808 */ /* 0x000fe20006800000 */
[--C-:B------:R-:W-:Y:S01]  /*52e0*/  FFMA.FTZ R14, R59, UR10, -R12.reuse ;  /* 0x0000000a3b0e7c23 */ /* 0x100fe2000801080c */
[----:B------:R-:W-:Y:S01]  /*52f0*/  FMNMX.FTZ R3, R51, R4, !PT ;  /* 0x0000000433037209 */ /* 0x000fe20007810000 */
[--C-:B------:R-:W-:Y:S01]  /*5300*/  FFMA.FTZ R15, R33, UR10, -R12.reuse ;  /* 0x0000000a210f7c23 */ /* 0x100fe2000801080c */
[----:B------:R-:W-:Y:S01]  /*5310*/  FSEL R55, R55, -INF , !P1 ;  /* 0xff80000037377808 */ /* 0x000fe20004800000 */
[----:B------:R-:W3:Y:S01]  /*5320*/  MUFU.EX2 R13, R13 ;  /* 0x0000000d000d7308 */ /* 0x000ee20000000800 */
[----:B------:R-:W-:Y:S01]  /*5330*/  FMNMX.FTZ R4, R54, R3, !PT ;  /* 0x0000000336047209 */ /* 0x000fe20007810000 */
[--C-:B0-----:R-:W-:Y:S01]  /*5340*/  FFMA.FTZ R6, R57, UR10, -R12.reuse ;  /* 0x0000000a39067c23 */ /* 0x101fe2000801080c */
[--C-:B------:R-:W-:Y:S01]  /*5350*/  FFMA.FTZ R21, R37, UR10, -R12.reuse ;  /* 0x0000000a25157c23 */ /* 0x100fe2000801080c */
[--C-:B------:R-:W-:Y:S01]  /*5360*/  FFMA.FTZ R20, R61, UR10, -R12.reuse ;  /* 0x0000000a3d147c23 */ /* 0x100fe2000801080c */
[----:B------:R-:W-:Y:S01]  /*5370*/  FMNMX.FTZ R4, R55, R4, !PT ;  /* 0x0000000437047209 */ /* 0x000fe20007810000 */
[--C-:B------:R-:W-:Y:S01]  /*5380*/  FFMA.FTZ R24, R63, UR10, -R12.reuse ;  /* 0x0000000a3f187c23 */ /* 0x100fe2000801080c */
[--C-:B------:R-:W-:Y:S01]  /*5390*/  FFMA.FTZ R28, R65, UR10, -R12.reuse ;  /* 0x0000000a411c7c23 */ /* 0x100fe2000801080c */
[----:B------:R-:W0:Y:S01]  /*53a0*/  MUFU.EX2 R158, R6 ;  /* 0x00000006009e7308 */ /* 0x000e220000000800 */
[--C-:B------:R-:W-:Y:S01]  /*53b0*/  FFMA.FTZ R29, R45, UR10, -R12.reuse ;  /* 0x0000000a2d1d7c23 */ /* 0x100fe2000801080c */
[----:B------:R-:W4:Y:S01]  /*53c0*/  SHFL.BFLY PT, R3, R4, 0x2, 0x1f ;  /* 0x0c401f0004037f89 */ /* 0x000f2200000e0000 */
[--C-:B------:R-:W-:Y:S01]  /*53d0*/  FFMA.FTZ R32, R67, UR10, -R12.reuse ;  /* 0x0000000a43207c23 */ /* 0x100fe2000801080c */
[----:B------:R-:W-:-:S04]  /*53e0*/  FFMA.FTZ R33, R49, UR10, -R12 ;  /* 0x0000000a31217c23 */ /* 0x000fc8000801080c */
[----:B------:R-:W5:Y:S01]  /*53f0*/  MUFU.EX2 R11, R11 ;  /* 0x0000000b000b7308 */ /* 0x000f620000000800 */
[----:B---3--:R-:W-:Y:S01]  /*5400*/  FADD.FTZ R37, R156, R13 ;  /* 0x0000000d9c257221 */ /* 0x008fe20000010000 */
[----:B------:R-:W-:-:S06]  /*5410*/  F2FP.BF16.F32.PACK_AB R156, R13, R156 ;  /* 0x0000009c0d9c723e */ /* 0x000fcc00000010ff */
[----:B------:R-:W3:Y:S01]  /*5420*/  MUFU.EX2 R14, R14 ;  /* 0x0000000e000e7308 */ /* 0x000ee20000000800 */
[----:B0-----:R-:W-:-:S07]  /*5430*/  FADD.FTZ R36, R158, R37 ;  /* 0x000000259e247221 */ /* 0x001fce0000010000 */
[----:B------:R-:W0:Y:S01]  /*5440*/  MUFU.EX2 R15, R15 ;  /* 0x0000000f000f7308 */ /* 0x000e220000000800 */
[----:B-----5:R-:W-:Y:S02]  /*5450*/  F2FP.BF16.F32.PACK_AB R158, R11, R158 ;  /* 0x0000009e0b9e723e */ /* 0x020fe400000010ff */
[----:B----4-:R-:W-:Y:S01]  /*5460*/  FMNMX.FTZ R3, R4, R3, !PT ;  /* 0x0000000304037209 */ /* 0x010fe20007810000 */
[----:B------:R-:W-:Y:S01]  /*5470*/  FFMA.FTZ R4, R41, UR10, -R12 ;  /* 0x0000000a29047c23 */ /* 0x000fe2000801080c */
[----:B------:R-:W-:-:S03]  /*5480*/  FADD.FTZ R41, R11, R36 ;  /* 0x000000240b297221 */ /* 0x000fc60000010000 */
[----:B------:R-:W4:Y:S01]  /*5490*/  SHFL.BFLY PT, R6, R3, 0x1, 0x1f ;  /* 0x0c201f0003067f89 */ /* 0x000f2200000e0000 */
[----:B------:R-:W-:Y:S01]  /*54a0*/  MUFU.EX2 R25, R4 ;  /* 0x0000000400197308 */ /* 0x000fe20000000800 */
[----:B---3--:R-:W-:-:S07]  /*54b0*/  FADD.FTZ R40, R14, R41 ;  /* 0x000000290e287221 */ /* 0x008fce0000010000 */
[----:B------:R-:W3:Y:S01]  /*54c0*/  MUFU.EX2 R20, R20 ;  /* 0x0000001400147308 */ /* 0x000ee20000000800 */
[C---:B0-----:R-:W-:Y:S01]  /*54d0*/  FADD.FTZ R41, R15.reuse, R40 ;  /* 0x000000280f297221 */ /* 0x041fe20000010000 */
[----:B------:R-:W-:-:S06]  /*54e0*/  F2FP.BF16.F32.PACK_AB R160, R15, R14 ;  /* 0x0000000e0fa0723e */ /* 0x000fcc00000010ff */
[----:B------:R-:W0:Y:S01]  /*54f0*/  MUFU.EX2 R21, R21 ;  /* 0x0000001500157308 */ /* 0x000e220000000800 */
[----:B----4-:R-:W-:-:S07]  /*5500*/  FMNMX.FTZ R6, R3, R6, !PT ;  /* 0x0000000603067209 */ /* 0x010fce0007810000 */
[----:B------:R-:W4:Y:S01]  /*5510*/  MUFU.EX2 R24, R24 ;  /* 0x0000001800187308 */ /* 0x000f220000000800 */
[----:B---3--:R-:W-:Y:S01]  /*5520*/  FADD.FTZ R40, R20, R41 ;  /* 0x0000002914287221 */ /* 0x008fe20000010000 */
[--C-:B------:R-:W-:Y:S01]  /*5530*/  FFMA.FTZ R3, R69, UR10, -R12.reuse ;  /* 0x0000000a45037c23 */ /* 0x100fe2000801080c */
[C---:B------:R-:W-:Y:S01]  /*5540*/  FSETP.NEU.FTZ.AND P1, PT, R6.reuse, -INF , PT ;  /* 0xff8000000600780b */ /* 0x040fe20003f3d000 */
[----:B------:R-:W-:Y:S01]  /*5550*/  FMUL.FTZ R4, R6, UR10 ;  /* 0x0000000a06047c20 */ /* 0x000fe20008410000 */
[----:B------:R-:W-:-:S03]  /*5560*/  FFMA.FTZ R12, R53, UR10, -R12 ;  /* 0x0000000a350c7c23 */ /* 0x000fc6000801080c */
[----:B------:R-:W-:Y:S01]  /*5570*/  MUFU.EX2 R28, R28 ;  /* 0x0000001c001c7308 */ /* 0x000fe20000000800 */
[----:B------:R-:W-:Y:S02]  /*5580*/  FSEL R4, R4, RZ, P1 ;  /* 0x000000ff04047208 */ /* 0x000fe40000800000 */
[----:B0-----:R-:W-:-:S03]  /*5590*/  F2FP.BF16.F32.PACK_AB R162, R21, R20 ;  /* 0x0000001415a2723e */ /* 0x001fc600000010ff */
        /* <DEDUP_REMOVED lines=14> */
[----:B------:R-:W0:Y:S01]  /*5680*/  MUFU.EX2 R27, R27 ;  /* 0x0000001b001b7308 */ /* 0x000e220000000800 */
[--C-:B------:R-:W-:Y:S01]  /*5690*/  FFMA.FTZ R51, R51, UR10, -R4.reuse ;  /* 0x0000000a33337c23 */ /* 0x100fe20008010804 */
[--C-:B------:R-:W-:Y:S01]  /*56a0*/  FFMA.FTZ R54, R54, UR10, -R4.reuse ;  /* 0x0000000a36367c23 */ /* 0x100fe20008010804 */
[----:B------:R-:W-:Y:S01]  /*56b0*/  FFMA.FTZ R4, R55, UR10, -R4 ;  /* 0x0000000a37047c23 */ /* 0x000fe20008010804 */
[----:B----4-:R-:W-:-:S04]  /*56c0*/  F2FP.BF16.F32.PACK_AB R164, R25, R24 ;  /* 0x0000001819a4723e */ /* 0x010fc800000010ff */
[----:B------:R-:W3:Y:S08]  /*56d0*/  MUFU.EX2 R30, R30 ;  /* 0x0000001e001e7308 */ /* 0x000ef00000000800 */
[----:B------:R-:W4:Y:S01]  /*56e0*/  MUFU.EX2 R31, R31 ;  /* 0x0000001f001f7308 */ /* 0x000f220000000800 */
[----:B0-----:R-:W-:Y:S01]  /*56f0*/  FADD.FTZ R37, R26, R27 ;  /* 0x0000001b1a257221 */ /* 0x001fe20000010000 */
[----:B------:R-:W-:-:S06]  /*5700*/  F2FP.BF16.F32.PACK_AB R157, R27, R26 ;  /* 0x0000001a1b9d723e */ /* 0x000fcc00000010ff */
[----:B------:R-:W0:Y:S01]  /*5710*/  MUFU.EX2 R34, R34 ;  /* 0x0000002200227308 */ /* 0x000e220000000800 */
[----:B---3--:R-:W-:-:S07]  /*5720*/  FADD.FTZ R36, R30, R37 ;  /* 0x000000251e247221 */ /* 0x008fce0000010000 */
[----:B------:R-:W3:Y:S01]  /*5730*/  MUFU.EX2 R35, R35 ;  /* 0x0000002300237308 */ /* 0x000ee20000000800 */
[C---:B----4-:R-:W-:Y:S01]  /*5740*/  FADD.FTZ R37, R31.reuse, R36 ;  /* 0x000000241f257221 */ /* 0x050fe20000010000 */
[----:B------:R-:W-:-:S05]  /*5750*/  F2FP.BF16.F32.PACK_AB R159, R31, R30 ;  /* 0x0000001e1f9f723e */ /* 0x000fca00000010ff */
[----:B------:R4:W-:Y:S01]  /*5760*/  STSM.16.M88.4 [R18+0x26800], R156 ;  /* 0x0268009c12007844 */ /* 0x0009e20000000200 */
[----:B------:R-:W5:Y:S01]  /*5770*/  MUFU.EX2 R38, R38 ;  /* 0x0000002600267308 */ /* 0x000f620000000800 */
[----:B0-----:R-:W-:Y:S01]  /*5780*/  FADD.FTZ R36, R34, R37 ;  /* 0x0000002522247221 */ /* 0x001fe20000010000 */
[----:B------:R-:W-:-:S06]  /*5790*/  FADD.FTZ R37, R21, R40 ;  /* 0x0000002815257221 */ /* 0x000fcc0000010000 */
[----:B------:R-:W0:Y:S01]  /*57a0*/  MUFU.EX2 R39, R39 ;  /* 0x0000002700277308 */ /* 0x000e220000000800 */
[C---:B---3--:R-:W-:Y:S01]  /*57b0*/  FADD.FTZ R13, R35.reuse, R36 ;  /* 0x00000024230d7221 */ /* 0x048fe20000010000 */
[----:B------:R-:W-:Y:S01]  /*57c0*/  FADD.FTZ R36, R24, R37 ;  /* 0x0000002518247221 */ /* 0x000fe20000010000 */
[----:B------:R-:W-:-:S03]  /*57d0*/  F2FP.BF16.F32.PACK_AB R161, R35, R34 ;  /* 0x0000002223a1723e */ /* 0x000fc600000010ff */
[----:B------:R-:W-:Y:S02]  /*57e0*/  FADD.FTZ R15, R25, R36 ;  /* 0x00000024190f7221 */ /* 0x000fe40000010000 */
[----:B------:R-:W3:Y:S01]  /*57f0*/  MUFU.EX2 R42, R42 ;  /* 0x0000002a002a7308 */ /* 0x000ee20000000800 */
[----:B-----5:R-:W-:-:S07]  /*5800*/  FADD.FTZ R14, R38, R13 ;  /* 0x0000000d260e7221 */ /* 0x020fce0000010000 */
[----:B------:R-:W5:Y:S01]  /*5810*/  MUFU.EX2 R43, R43 ;  /* 0x0000002b002b7308 */ /* 0x000f620000000800 */
[C---:B0-----:R-:W-:Y:S01]  /*5820*/  FADD.FTZ R13, R39.reuse, R14 ;  /* 0x0000000e270d7221 */ /* 0x041fe20000010000 */
[----:B------:R-:W-:-:S05]  /*5830*/  F2FP.BF16.F32.PACK_AB R163, R39, R38 ;  /* 0x0000002627a3723e */ /* 0x000fca00000010ff */
[----:B------:R4:W-:Y:S01]  /*5840*/  STSM.16.M88.4 [R19], R160 ;  /* 0x000000a013007844 */ /* 0x0009e20000000200 */
[----:B------:R-:W0:Y:S01]  /*5850*/  MUFU.EX2 R46, R46 ;  /* 0x0000002e002e7308 */ /* 0x000e220000000800 */
[----:B---3--:R-:W-:-:S07]  /*5860*/  FADD.FTZ R14, R42, R13 ;  /* 0x0000000d2a0e7221 */ /* 0x008fce0000010000 */
[----:B------:R-:W3:Y:S01]  /*5870*/  MUFU.EX2 R29, R29 ;  /* 0x0000001d001d7308 */ /* 0x000ee20000000800 */
[C---:B-----5:R-:W-:Y:S01]  /*5880*/  FADD.FTZ R13, R43.reuse, R14 ;  /* 0x0000000e2b0d7221 */ /* 0x060fe20000010000 */
[----:B------:R-:W-:-:S06]  /*5890*/  F2FP.BF16.F32.PACK_AB R165, R43, R42 ;  /* 0x0000002a2ba5723e */ /* 0x000fcc00000010ff */
[----:B------:R-:W5:Y:S01]  /*58a0*/  MUFU.EX2 R47, R47 ;  /* 0x0000002f002f7308 */ /* 0x000f620000000800 */
[----:B0-----:R-:W-:-:S07]  /*58b0*/  FADD.FTZ R14, R46, R13 ;  /* 0x0000000d2e0e7221 */ /* 0x001fce0000010000 */
[----:B------:R-:W-:Y:S01]  /*58c0*/  MUFU.EX2 R32, R32 ;  /* 0x0000002000207308 */ /* 0x000fe20000000800 */
[----:B---3--:R-:W-:-:S07]  /*58d0*/  F2FP.BF16.F32.PACK_AB R166, R29, R28 ;  /* 0x0000001c1da6723e */ /* 0x008fce00000010ff */
[----:B------:R-:W0:Y:S01]  /*58e0*/  MUFU.EX2 R33, R33 ;  /* 0x0000002100217308 */ /* 0x000e220000000800 */
[C---:B-----5:R-:W-:Y:S01]  /*58f0*/  F2FP.BF16.F32.PACK_AB R167, R47.reuse, R46 ;  /* 0x0000002e2fa7723e */ /* 0x060fe200000010ff */
[----:B------:R-:W-:-:S04]  /*5900*/  FADD.FTZ R47, R47, R14 ;  /* 0x0000000e2f2f7221 */ /* 0x000fc80000010000 */
[----:B------:R4:W-:Y:S02]  /*5910*/  STSM.16.M88.4 [R23], R164 ;  /* 0x000000a417007844 */ /* 0x0009e40000000200 */
[----:B------:R-:W-:Y:S08]  /*5920*/  MUFU.EX2 R50, R50 ;  /* 0x0000003200327308 */ /* 0x000ff00000000800 */
[----:B------:R-:W3:Y:S01]  /*5930*/  MUFU.EX2 R51, R51 ;  /* 0x0000003300337308 */ /* 0x000ee20000000800 */
[----:B0-----:R-:W-:-:S07]  /*5940*/  F2FP.BF16.F32.PACK_AB R168, R33, R32 ;  /* 0x0000002021a8723e */ /* 0x001fce00000010ff */
[----:B------:R-:W-:Y:S08]  /*5950*/  MUFU.EX2 R3, R3 ;  /* 0x0000000300037308 */ /* 0x000ff00000000800 */
[----:B------:R-:W0:Y:S01]  /*5960*/  MUFU.EX2 R12, R12 ;  /* 0x0000000c000c7308 */ /* 0x000e220000000800 */
[----:B---3--:R-:W-:Y:S01]  /*5970*/  F2FP.BF16.F32.PACK_AB R169, R51, R50 ;  /* 0x0000003233a9723e */ /* 0x008fe200000010ff */
[----:B------:R-:W-:-:S04]  /*5980*/  FADD.FTZ R50, R50, R47 ;  /* 0x0000002f32327221 */ /* 0x000fc80000010000 */
[----:B------:R-:W-:Y:S02]  /*5990*/  FADD.FTZ R51, R51, R50 ;  /* 0x0000003233337221 */ /* 0x000fe40000010000 */
[----:B------:R-:W3:Y:S08]  /*59a0*/  MUFU.EX2 R54, R54 ;  /* 0x0000003600367308 */ /* 0x000ef00000000800 */
[----:B------:R5:W1:Y:S01]  /*59b0*/  MUFU.EX2 R11, R4 ;  /* 0x00000004000b7308 */ /* 0x000a620000000800 */
[----:B0-----:R-:W-:Y:S01]  /*59c0*/  F2FP.BF16.F32.PACK_AB R170, R12, R3 ;  /* 0x000000030caa723e */ /* 0x001fe200000010ff */
[----:B-----5:R-:W-:-:S04]  /*59d0*/  FADD.FTZ R4, R28, R15 ;  /* 0x0000000f1c047221 */ /* 0x020fc80000010000 */
[----:B------:R-:W-:Y:S01]  /*59e0*/  FADD.FTZ R29, R29, R4 ;  /* 0x000000041d1d7221 */ /* 0x000fe20000010000 */
[----:B---3--:R-:W-:-:S03]  /*59f0*/  FADD.FTZ R4, R54, R51 ;  /* 0x0000003336047221 */ /* 0x008fc60000010000 */
[----:B------:R-:W-:Y:S01]  /*5a00*/  FADD.FTZ R32, R32, R29 ;  /* 0x0000001d20207221 */ /* 0x000fe20000010000 */
[C---:B-1----:R-:W-:Y:S01]  /*5a10*/  F2FP.BF16.F32.PACK_AB R171, R11.reuse, R54 ;  /* 0x000000360bab723e */ /* 0x042fe200000010ff */
[----:B------:R-:W-:Y:S02]  /*5a20*/  FADD.FTZ R4, R11, R4 ;  /* 0x000000040b047221 */ /* 0x000fe40000010000 */
[----:B------:R-:W-:Y:S02]  /*5a30*/  FADD.FTZ R32, R33, R32 ;  /* 0x0000002021207221 */ /* 0x000fe40000010000 */
[----:B------:R4:W-:Y:S02]  /*5a40*/  STSM.16.M88.4 [R22], R168 ;  /* 0x000000a816007844 */ /* 0x0009e40000000200 */
[----:B------:R-:W-:-:S04]  /*5a50*/  FADD.FTZ R3, R3, R32 ;  /* 0x0000002003037221 */ /* 0x000fc80000010000 */
[----:B------:R-:W-:Y:S01]  /*5a60*/  FADD.FTZ R3, R12, R3 ;  /* 0x000000030c037221 */ /* 0x000fe20000010000 */
[----:B------:R-:W-:Y:S06]  /*5a70*/  @!P0 BRA `(.L_x_1681) ;  /* 0x0000000000048947 */ /* 0x000fec0003800000 */
[----:B------:R-:W-:Y:S01]  /*5a80*/  BPT.TRAP 0x1 ;  /* 0x000000040000795c */ /* 0x000fe20000300000 */
.L_x_1681:
[----:B------:R0:W1:Y:S01]  /*5a90*/  SYNCS.PHASECHK.TRANS64.TRYWAIT P1, [R9+URZ+0x28c50], R10 ;  /* 0x028c500a090075a7 */ /* 0x000062000802017f */
[----:B------:R-:W-:Y:S05]  /*5aa0*/  @!P0 BRA `(.L_x_1682) ;  /* 0x0000000000048947 */ /* 0x000fea0003800000 */
[----:B------:R-:W-:Y:S01]  /*5ab0*/  BPT.TRAP 0x1 ;  /* 0x000000040000795c */ /* 0x000fe20000300000 */
.L_x_1682:
[----:B-1----:R-:W-:Y:S05]  /*5ac0*/  @P1 BRA `(.L_x_1683) ;  /* 0x0000000000081947 */ /* 0x002fea0003800000 */
[----:B------:R-:W1:Y:S02]  /*5ad0*/  SYNCS.PHASECHK.TRANS64.TRYWAIT P1, [R9+URZ+0x28c50], R10 ;  /* 0x028c500a090075a7 */ /* 0x000e64000802017f */
[----:B-1----:R-:W-:Y:S05]  /*5ae0*/  @!P1 BRA `(.L_x_1684) ;  /* 0x000000e000c09947 */ /* 0x002fea0003800000 */
.L_x_1683:
        /* <DEDUP_REMOVED lines=34> */
.L_x_1685:
[----:B------:R-:W-:Y:S01]  /*5d10*/  UISETP.NE.AND UP1, UPT, UR51, URZ, UPT ;  /* 0x0000003f3300728c */ /* 0x000fe2000bf25270 */
[----:B------:R-:W-:Y:S01]  /*5d20*/  R2UR UR14, R9 ;  /* 0x00000000090e72ca */ /* 0x000fe200000e0000 */
[----:B------:R-:W-:Y:S01]  /*5d30*/  UISETP.NE.AND UP0, UPT, UR50, URZ, UPT ;  /* 0x0000003f3200728c */ /* 0x000fe2000bf05270 */
[----:B012---:R-:W-:Y:S01]  /*5d40*/  IMAD R9, R7, UR49, -R8 ;  /* 0x0000003107097c24 */ /* 0x007fe2000f8e0a08 */
[----:B------:R-:W-:Y:S01]  /*5d50*/  UMOV UR15, UR44 ;  /* 0x0000002c000f7c82 */ /* 0x000fe20008000000 */
[----:B------:R-:W-:-:S03]  /*5d60*/  VIADD R12, R152, 0xfffffffe ;  /* 0xfffffffe980c7836 */ /* 0x000fc60000000000 */
[----:B------:R-:W-:-:S03]  /*5d70*/  PLOP3.LUT P1, PT, PT, PT, UP0, 0x40, 0x0 ;  /* 0x000000000000781c */ /* 0x000fc60003f2e808 */
[----:B------:R-:W-:Y:S01]  /*5d80*/  @UP1 ULDC UR6, c[0x0][0x44c] ;  /* 0x0001130000061ab9 */ /* 0x000fe20000000800 */
[----:B------:R-:W-:Y:S01]  /*5d90*/  @UP1 ULDC UR19, c[0x0][0x450] ;  /* 0x0001140000131ab9 */ /* 0x000fe20000000800 */
[----:B------:R-:W-:Y:S02]  /*5da0*/  UIMAD.WIDE.U32 UR6, UR44, UR6, URZ ;  /* 0x000000062c0672a5 */ /* 0x000fe4000f8e003f */
[----:B------:R-:W-:Y:S02]  /*5db0*/  UIADD3 UR14, UR14, 0x28c60, URZ ;  /* 0x00028c600e0e7890 */ /* 0x000fe4000fffe03f */
[----:B------:R-:W-:Y:S02]  /*5dc0*/  @UP1 USHF.R.U32.HI UR15, URZ, UR19, UR7 ;  /* 0x000000133f0f1299 */ /* 0x000fe40008011607 */
[----:B------:R-:W-:-:S04]  /*5dd0*/  UPRMT UR14, UR40, 0x654, UR14 ;  /* 0x00000654280e7896 */ /* 0x000fc8000800000e */
[----:B------:R-:W-:-:S04]  /*5de0*/  VIADD R9, R9, UR15 ;  /* 0x0000000f09097c36 */ /* 0x000fc80008000000 */
[----:B------:R-:W-:Y:S01]  /*5df0*/  VIADD R10, R9, UR18 ;  /* 0x00000012090a7c36 */ /* 0x000fe20008000000 */
[----:B------:R-:W-:Y:S04]  /*5e00*/  SYNCS.ARRIVE.TRANS64.RED.A1T0 RZ, [UR14], RZ ;  /* 0x000000ffffff79a7 */ /* 0x000fe8000810040e */
[----:B------:R-:W-:Y:S01]  /*5e10*/  R2UR UR14, R10 ;  /* 0x000000000a0e72ca */ /* 0x000fe200000e0000 */
[----:B------:R-:W-:-:S14]  /*5e20*/  @P1 BRA `(.L_x_1686) ;  /* 0x0000000000541947 */ /* 0x000fdc0003800000 */
[C---:B------:R-:W-:Y:S01]  /*5e30*/  ISETP.GT.AND P1, PT, R9.reuse, RZ, PT ;  /* 0x000000ff0900720c */ /* 0x040fe20003f24270 */
[----:B------:R-:W-:-:S05]  /*5e40*/  VIADD R10, R9, 0xffffffff ;  /* 0xffffffff090a7836 */ /* 0x000fca0000000000 */
[----:B------:R-:W-:-:S07]  /*5e50*/  R2UR UR15, R10 ;  /* 0x000000000a0f72ca */ /* 0x000fce00000e0000 */
[----:B------:R-:W-:Y:S08]  /*5e60*/  @P1 BRA `(.L_x_1687) ;  /* 0x0000000000241947 */ /* 0x000ff00003800000 */
[----:B------:R-:W-:Y:S01]  /*5e70*/  R2UR UR15, R9 ;  /* 0x00000000090f72ca */ /* 0x000fe200000e0000 */
[----:B------:R-:W-:Y:S02]  /*5e80*/  ULDC UR18, c[0x0][0x9e4] ;  /* 0x0002790000127ab9 */ /* 0x000fe40000000800 */
[----:B------:R-:W-:-:S10]  /*5e90*/  UISETP.NE.AND UP0, UPT, UR18, 0x1, UPT ;  /* 0x000000011200788c */ /* 0x000fd4000bf05270 */
[----:B------:R-:W-:Y:S01]  /*5ea0*/  UIADD3 UR15, -UR15, URZ, URZ ;  /* 0x0000003f0f0f7290 */ /* 0x000fe2000fffe13f */
[----:B------:R-:W-:-:S03]  /*5eb0*/  @UP0 ULDC.64 UR20, c[0x0][0x9e8] ;  /* 0x00027a0000140ab9 */ /* 0x000fc60000000a00 */
[----:B------:R-:W-:-:S04]  /*5ec0*/  UIMAD.WIDE.U32 UR6, UR15, UR20, URZ ;  /* 0x000000140f0672a5 */ /* 0x000fc8000f8e003f */
[----:B------:R-:W-:-:S04]  /*5ed0*/  @UP0 USHF.R.U32.HI UR15, URZ, UR21, UR7 ;  /* 0x000000153f0f0299 */ /* 0x000fc80008011607 */
[----:B------:R-:W-:Y:S01]  /*5ee0*/  ULOP3.LUT UR15, URZ, UR15, URZ, 0x33, !UPT ;  /* 0x0000000f3f0f7292 */ /* 0x000fe2000f8e333f */
[----:B------:R-:W-:Y:S11]  /*5ef0*/  BRA `(.L_x_1688) ;  /* 0x0000000000147947 */ /* 0x000ff60003800000 */
.L_x_1687:
[----:B------:R-:W-:Y:S02]  /*5f00*/  ULDC UR18, c[0x0][0x9e4] ;  /* 0x0002790000127ab9 */ /* 0x000fe40000000800 */
[----:B------:R-:W-:-:S11]  /*5f10*/  UISETP.NE.AND UP0, UPT, UR18, 0x1, UPT ;  /* 0x000000011200788c */ /* 0x000fd6000bf05270 */
[----:B------:R-:W-:Y:S02]  /*5f20*/  @UP0 ULDC.64 UR20, c[0x0][0x9e8] ;  /* 0x00027a0000140ab9 */ /* 0x000fe40000000a00 */
[----:B------:R-:W-:-:S04]  /*5f30*/  UIMAD.WIDE.U32 UR6, UR15, UR20, URZ ;  /* 0x000000140f0672a5 */ /* 0x000fc8000f8e003f */
[----:B------:R-:W-:-:S12]  /*5f40*/  @UP0 USHF.R.U32.HI UR15, URZ, UR21, UR7 ;  /* 0x000000153f0f0299 */ /* 0x000fd80008011607 */
.L_x_1688:
[----:B------:R-:W-:-:S04]  /*5f50*/  UIMAD UR15, UR15, UR18, UR18 ;  /* 0x000000120f0f72a4 */ /* 0x000fc8000f8e0212 */
[----:B------:R-:W-:-:S04]  /*5f60*/  UISETP.LT.AND UP0, UPT, UR14, UR15, UPT ;  /* 0x0000000f0e00728c */ /* 0x000fc8000bf01270 */
[----:B------:R-:W-:-:S12]  /*5f70*/  USEL UR14, UR14, UR15, UP0 ;  /* 0x0000000f0e0e7287 */ /* 0x000fd80008000000 */
.L_x_1686:
[----:B------:R-:W-:-:S04]  /*5f80*/  USHF.R.S32.HI UR6, URZ, 0x1f, UR14 ;  /* 0x0000001f3f067899 */ /* 0x000fc8000801140e */
[----:B------:R-:W-:-:S04]  /*5f90*/  ULEA.HI UR6, UR6, UR14, URZ, 0x6 ;  /* 0x0000000e06067291 */ /* 0x000fc8000f8f303f */
[----:B------:R-:W-:-:S04]  /*5fa0*/  USHF.R.S32.HI UR6, URZ, 0x6, UR6 ;  /* 0x000000063f067899 */ /* 0x000fc80008011406 */
[----:B------:R-:W-:-:S04]  /*5fb0*/  UISETP.LT.AND UP0, UPT, UR47, UR6, UPT ;  /* 0x000000062f00728c */ /* 0x000fc8000bf01270 */
[----:B------:R-:W-:-:S06]  /*5fc0*/  USEL UR20, UR47, UR6, !UP0 ;  /* 0x000000062f147287 */ /* 0x000fcc000c000000 */
[----:B------:R-:W-:-:S13]  /*5fd0*/  ISETP.GE.AND P1, PT, R12, UR20, PT ;  /* 0x000000140c007c0c */ /* 0x000fda000bf26270 */
[----:B------:R-:W-:Y:S05]  /*5fe0*/  @!P1 BRA `(.L_x_1689) ;  /* 0x0000002400109947 */ /* 0x000fea0003800000 */
[----:B------:R-:W-:Y:S01]  /*5ff0*/  IMAD.MOV.U32 R13, RZ, RZ, R6 ;  /* 0x000000ffff0d7224 */ /* 0x000fe200078e0006 */
[----:B------:R-:W-:Y:S01]  /*6000*/  UMOV UR26, UR38 ;  /* 0x00000026001a7c82 */ /* 0x000fe20008000000 */
[----:B------:R-:W-:Y:S01]  /*6010*/  IMAD.MOV.U32 R14, RZ, RZ, R5 ;  /* 0x000000ffff0e7224 */ /* 0x000fe200078e0005 */
[----:B------:R-:W-:Y:S01]  /*6020*/  ULDC UR24, c[0x0][0x9e4] ;  /* 0x0002790000187ab9 */ /* 0x000fe20000000800 */
[----:B------:R-:W-:Y:S01]  /*6030*/  ULDC UR22, c[0x0][0x9dc] ;  /* 0x0002770000167ab9 */ /* 0x000fe20000000800 */
[----:B------:R-:W-:Y:S01]  /*6040*/  ULDC UR23, c[0x0][0x988] ;  /* 0x0002620000177ab9 */ /* 0x000fe20000000800 */
[----:B------:R-:W-:-:S05]  /*6050*/  ULDC UR25, c[0x0][0x9e0] ;  /* 0x0002780000197ab9 */ /* 0x000fca0000000800 */
.L_x_1708:
[----:B------:R-:W-:-:S04]  /*6060*/  UIADD3 UR38, UR26, 0x1, URZ ;  /* 0x000000011a267890 */ /* 0x000fc8000fffe03f */
[----:B------:R-:W-:-:S04]  /*6070*/  UISETP.NE.AND UP0, UPT, UR38, 0x2, UPT ;  /* 0x000000022600788c */ /* 0x000fc8000bf05270 */
[----:B------:R-:W-:Y:S02]  /*6080*/  USEL UR6, URZ, 0x1, UP0 ;  /* 0x000000013f067887 */ /* 0x000fe40008000000 */
[----:B------:R-:W-:Y:S02]  /*6090*/  USEL UR38, UR38, URZ, UP0 ;  /* 0x0000003f26267287 */ /* 0x000fe40008000000 */
[----:B------:R-:W-:Y:S01]  /*60a0*/  ULOP3.LUT UR37, UR37, UR6, URZ, 0x3c, !UPT ;  /* 0x0000000625257292 */ /* 0x000fe2000f8e3c3f */
[----:B012---:R-:W-:Y:S11]  /*60b0*/  @!P0 BRA `(.L_x_1690) ;  /* 0x0000000000048947 */ /* 0x007ff60003800000 */
[----:B------:R-:W-:Y:S01]  /*60c0*/  BPT.TRAP 0x1 ;  /* 0x000000040000795c */ /* 0x000fe20000300000 */
.L_x_1690:
[----:B------:R-:W-:Y:S01]  /*60d0*/  ULEA UR21, UR38, UR42, 0x3 ;  /* 0x0000002a26157291 */ /* 0x000fe2000f8e183f */
[----:B------:R-:W-:-:S05]  /*60e0*/  IMAD.U32 R9, RZ, RZ, UR37 ;  /* 0x00000025ff097e24 */ /* 0x000fca000f8e00ff */
[----:B------:R-:W-:-:S04]  /*60f0*/  SHF.L.U32 R9, R9, 0x1f, RZ ;  /* 0x0000001f09097819 */ /* 0x000fc800000006ff */
[----:B------:R0:W1:Y:S01]  /*6100*/  SYNCS.PHASECHK.TRANS64.TRYWAIT P1, [UR21+0x28c30], R9 ;  /* 0x028c3009ff0075a7 */ /* 0x0000620008020155 */
[----:B------:R-:W-:Y:S05]  /*6110*/  @!P0 BRA `(.L_x_1691) ;  /* 0x0000000000048947 */ /* 0x000fea0003800000 */
[----:B------:R-:W-:Y:S01]  /*6120*/  BPT.TRAP 0x1 ;  /* 0x000000040000795c */ /* 0x000fe20000300000 */
.L_x_1691:
[----:B-1----:R-:W-:Y:S05]  /*6130*/  @P1 BRA `(.L_x_1692) ;  /* 0x0000000000081947 */ /* 0x002fea0003800000 */
[----:B------:R-:W1:Y:S02]  /*6140*/  SYNCS.PHASECHK.TRANS64.TRYWAIT P1, [UR21+0x28c30], R9 ;  /* 0x028c3009ff0075a7 */ /* 0x000e640008020155 */
[----:B-1----:R-:W-:Y:S05]  /*6150*/  @!P1 BRA `(.L_x_1693) ;  /* 0x000000dc00389947 */ /* 0x002fea0003800000 */
.L_x_1692:
[----:B------:R-:W-:Y:S01]  /*6160*/  R2UR UR18, R0 ;  /* 0x00000000001272ca */ /* 0x000fe200000e0000 */
[----:B----4-:R-:W-:Y:S01]  /*6170*/  WARPGROUP.ARRIVE ;  /* 0x00000000000079c5 */ /* 0x010fe20000000000 */
[----:B------:R-:W-:Y:S01]  /*6180*/  UMOV UR19, 0x40000040 ;  /* 0x4000004000137882 */ /* 0x000fe20000000000 */
[----:B------:R-:W-:Y:S01]  /*6190*/  UMOV UR7, 0x40000040 ;  /* 0x4000004000077882 */ /* 0x000fe20000000000 */
[----:B------:R-:W-:Y:S01]  /*61a0*/  UMOV UR11, 0x40000040 ;  /* 0x40000040000b7882 */ /* 0x000fe20000000000 */
[----:B------:R-:W-:-:S08]  /*61b0*/  UMOV UR15, 0x40000040 ;  /* 0x40000040000f7882 */ /* 0x000fd00000000000 */
[----:B------:R-:W-:-:S04]  /*61c0*/  ULEA UR18, UR38, UR18, 0x9 ;  /* 0x0000001226127291 */ /* 0x000fc8000f8e483f */
[----:B------:R-:W-:Y:S02]  /*61d0*/  UIADD3 UR6, UR18, 0x2, URZ ;  /* 0x0000000212067890 */ /* 0x000fe4000fffe03f */
[----:B------:R-:W-:Y:S02]  /*61e0*/  UIADD3 UR10, UR18, 0x4, URZ ;  /* 0x00000004120a7890 */ /* 0x000fe4000fffe03f */
[----:B------:R-:W-:Y:S02]  /*61f0*/  UIADD3 UR14, UR18, 0x6, URZ ;  /* 0x00000006120e7890 */ /* 0x000fe4000fffe03f */
        /* <DEDUP_REMOVED lines=13> */
.L_x_1694:
[----:B------:R-:W-:Y:S01]  /*62d0*/  UISETP.NE.AND UP1, UPT, UR51, URZ, UPT ;  /* 0x0000003f3300728c */ /* 0x000fe2000bf25270 */
[----:B-1----:R-:W-:Y:S01]  /*62e0*/  VIADD R6, R185, UR44 ;  /* 0x0000002cb9067c36 */ /* 0x002fe20008000000 */
[----:B------:R-:W1:Y:S01]  /*62f0*/  LDC R7, c[0x0][0x2f0] ;  /* 0x0000bc00ff077b82 */ /* 0x000e620000000800 */
[----:B------:R-:W-:Y:S01]  /*6300*/  UISETP.NE.AND UP0, UPT, UR50, URZ, UPT ;  /* 0x0000003f3200728c */ /* 0x000fe2000bf05270 */
[----:B------:R-:W-:Y:S02]  /*6310*/  UMOV UR11, UR22 ;  /* 0x00000016000b7c82 */ /* 0x000fe40008000000 */
[----:B------:R-:W-:Y:S02]  /*6320*/  PLOP3.LUT P1, PT, PT, PT, UP1, 0x80, 0x0 ;  /* 0x000000000000781c */ /* 0x000fe40003f2f018 */
[----:B------:R-:W-:Y:S02]  /*6330*/  PLOP3.LUT P2, PT, PT, PT, UP1, 0x80, 0x0 ;  /* 0x000000000000781c */ /* 0x000fe40003f4f018 */
[----:B------:R-:W2:Y:S01]  /*6340*/  LDC R8, c[0x0][0x288] ;  /* 0x0000a200ff087b82 */ /* 0x000ea20000000800 */
[----:B------:R-:W-:-:S08]  /*6350*/  @UP1 ULDC UR6, c[0x0][0x44c] ;  /* 0x0001130000061ab9 */ /* 0x000fd00000000800 */
[----:B------:R-:W-:Y:S01]  /*6360*/  @P1 IMAD.HI.U32 R5, R6, UR6, RZ ;  /* 0x0000000606051c27 */ /* 0x000fe2000f8e00ff */
[----:B------:R-:W-:Y:S01]  /*6370*/  @UP1 ULDC UR6, c[0x0][0x450] ;  /* 0x0001140000061ab9 */ /* 0x000fe20000000800 */
[----:B------:R-:W-:-:S03]  /*6380*/  PLOP3.LUT P1, PT, PT, PT, UP0, 0x40, 0x0 ;  /* 0x000000000000781c */ /* 0x000fc60003f2e808 */
[----:B------:R-:W-:Y:S01]  /*6390*/  @P2 SHF.R.U32.HI R6, RZ, UR6, R5 ;  /* 0x00000006ff062c19 */ /* 0x000fe20008011605 */
[----:B------:R-:W-:Y:S01]  /*63a0*/  UIADD3 UR6, UR21, 0x28c40, URZ ;  /* 0x00028c4015067890 */ /* 0x000fe2000fffe03f */
[----:B------:R-:W-:-:S03]  /*63b0*/  IMAD.SHL.U32 R5, R12, 0x40, RZ ;  /* 0x000000400c057824 */ /* 0x000fc600078e00ff */
[----:B------:R-:W3:Y:S01]  /*63c0*/  SHFL.IDX PT, R192, R6, RZ, 0x1c1f ;  /* 0x001c1fff06c07589 */ /* 0x000ee200000e0000 */
[----:B------:R-:W-:Y:S01]  /*63d0*/  UPRMT UR6, UR40, 0x654, UR6 ;  /* 0x0000065428067896 */ /* 0x000fe20008000006 */
[----:B------:R-:W-:-:S05]  /*63e0*/  IADD3 R10, -R2, 0x1, -R5 ;  /* 0x00000001020a7810 */ /* 0x000fca0007ffe905 */
[----:B-1----:R-:W-:-:S03]  /*63f0*/  IMAD R11, R7, UR49, R10 ;  /* 0x00000031070b7c24 */ /* 0x002fc6000f8e020a */
[----:B------:R-:W-:Y:S01]  /*6400*/  SYNCS.ARRIVE.TRANS64.RED.A1T0 RZ, [UR6], RZ ;  /* 0x000000ffffff79a7 */ /* 0x000fe20008100406 */
[----:B------:R-:W-:Y:S01]  /*6410*/  ULOP3.LUT UR6, URZ, UR11, URZ, 0x33, !UPT ;  /* 0x0000000b3f067292 */ /* 0x000fe2000f8e333f */
[----:B--2---:R-:W-:-:S05]  /*6420*/  IADD3 R11, R11, -R8, RZ ;  /* 0x800000080b0b7210 */ /* 0x004fca0007ffe0ff */
[C---:B------:R-:W-:Y:S02]  /*6430*/  VIADD R191, R11.reuse, UR25 ;  /* 0x000000190bbf7c36 */ /* 0x040fe40008000000 */
[----:B------:R-:W-:Y:S02]  /*6440*/  VIADD R193, R11, UR6 ;  /* 0x000000060bc17c36 */ /* 0x000fe40008000000 */
[----:B---3--:R-:W-:Y:S02]  /*6450*/  IMAD.IADD R20, R191, 0x1, R192 ;  /* 0x00000001bf147824 */ /* 0x008fe400078e02c0 */
[----:B------:R-:W-:Y:S01]  /*6460*/  IMAD.IADD R21, R192, 0x1, R193 ;  /* 0x00000001c0157824 */ /* 0x000fe200078e02c1 */
[----:B------:R-:W-:Y:S06]  /*6470*/  @P1 BRA `(.L_x_1695) ;  /* 0x00000000005c1947 */ /* 0x000fec0003800000 */
[----:B------:R-:W-:Y:S01]  /*6480*/  IMAD R11, R7, UR49, R192 ;  /* 0x00000031070b7c24 */ /* 0x000fe2000f8e02c0 */
[----:B------:R-:W-:Y:S03]  /*6490*/  BSSY B0, `(.L_x_1696) ;  /* 0x0000011000007945 */ /* 0x000fe60003800000 */
[----:B------:R-:W-:-:S05]  /*64a0*/  IMAD.IADD R15, R11, 0x1, -R8 ;  /* 0x000000010b0f7824 */ /* 0x000fca00078e0a08 */
[----:B------:R-:W-:-:S13]  /*64b0*/  ISETP.GT.AND P1, PT, R15, -0x1, PT ;  /* 0xffffffff0f00780c */ /* 0x000fda0003f24270 */
[----:B------:R-:W-:Y:S05]  /*64c0*/  @P1 BRA `(.L_x_1697) ;  /* 0x0000000000201947 */ /* 0x000fea0003800000 */
[----:B------:R-:W-:Y:S01]  /*64d0*/  IMAD.U32 R192, RZ, RZ, UR24 ;  /* 0x00000018ffc07e24 */ /* 0x000fe2000f8e00ff */
[----:B------:R-:W-:-:S04]  /*64e0*/  LOP3.LUT R15, RZ, R15, RZ, 0x33, !PT ;  /* 0x0000000fff0f7212 */ /* 0x000fc800078e33ff */
[----:B------:R-:W-:-:S13]  /*64f0*/  ISETP.NE.AND P1, PT, R192, 0x1, PT ;  /* 0x00000001c000780c */ /* 0x000fda0003f25270 */
[----:B------:R-:W1:Y:S02]  /*6500*/  @P1 LDC.64 R10, c[0x0][0x9e8] ;  /* 0x00027a00ff0a1b82 */ /* 0x000e640000000a00 */
[----:B-1----:R-:W-:-:S05]  /*6510*/  @P1 IMAD.HI.U32 R10, R15, R10, RZ ;  /* 0x0000000a0f0a1227 */ /* 0x002fca00078e00ff */
[----:B------:R-:W-:-:S04]  /*6520*/  @P1 SHF.R.U32.HI R15, RZ, R11, R10 ;  /* 0x0000000bff0f1219 */ /* 0x000fc8000001160a */
[----:B------:R-:W-:Y:S01]  /*6530*/  LOP3.LUT R15, RZ, R15, RZ, 0x33, !PT ;  /* 0x0000000fff0f7212 */ /* 0x000fe200078e33ff */
[----:B------:R-:W-:Y:S06]  /*6540*/  BRA `(.L_x_1698) ;  /* 0x0000000000147947 */ /* 0x000fec0003800000 */
.L_x_1697:
[----:B------:R-:W-:-:S05]  /*6550*/  IMAD.U32 R192, RZ, RZ, UR24 ;  /* 0x00000018ffc07e24 */ /* 0x000fca000f8e00ff */
[----:B------:R-:W-:-:S13]  /*6560*/  ISETP.NE.AND P1, PT, R192, 0x1, PT ;  /* 0x00000001c000780c */ /* 0x000fda0003f25270 */
[----:B------:R-:W1:Y:S02]  /*6570*/  @P1 LDC.64 R10, c[0x0][0x9e8] ;  /* 0x00027a00ff0a1b82 */ /* 0x000e640000000a00 */
[----:B-1----:R-:W-:-:S05]  /*6580*/  @P1 IMAD.HI.U32 R10, R15, R10, RZ ;  /* 0x0000000a0f0a1227 */ /* 0x002fca00078e00ff */
[----:B------:R-:W-:-:S07]  /*6590*/  @P1 SHF.R.U32.HI R15, RZ, R11, R10 ;  /* 0x0000000bff0f1219 */ /* 0x000fce000001160a */
.L_x_1698:
[----:B------:R-:W-:Y:S05]  /*65a0*/  BSYNC B0 ;  /* 0x0000000000007941 */ /* 0x000fea0003800000 */
.L_x_1696:
[----:B------:R-:W-:-:S04]  /*65b0*/  IMAD R15, R15, R192, -R5 ;  /* 0x000000c00f0f7224 */ /* 0x000fc800078e0a05 */
[----:B------:R-:W-:-:S05]  /*65c0*/  IMAD.IADD R15, R15, 0x1, -R2 ;  /* 0x000000010f0f7824 */ /* 0x000fca00078e0a02 */
[----:B------:R-:W-:Y:S02]  /*65d0*/  VIADDMNMX R20, R15, R192, R20, PT ;  /* 0x000000c00f147246 */ /* 0x000fe40003800114 */
[----:B------:R-:W-:-:S07]  /*65e0*/  VIMNMX R21, R21, R15, !PT ;  /* 0x0000000f15157248 */ /* 0x000fce0007fe0100 */
.L_x_1695:
[----:B------:R-:W-:Y:S01]  /*65f0*/  ISETP.GT.AND P1, PT, R12, -0x1, PT ;  /* 0xffffffff0c00780c */ /* 0x000fe20003f24270 */
[----:B------:R-:W1:Y:S01]  /*6600*/  SHFL.IDX PT, R10, R6, 0x1, 0x1c1f ;  /* 0x003c1f00060a7f89 */ /* 0x000e6200000e0000 */
[----:B------:R-:W-:Y:S02]  /*6610*/  UISETP.NE.AND UP0, UPT, UR50, URZ, UPT ;  /* 0x0000003f3200728c */ /* 0x000fe4000bf05270 */
[C---:B------:R-:W-:Y:S02]  /*6620*/  ISETP.GT.AND P4, PT, R21.reuse, 0x1, P1 ;  /* 0x000000011500780c */ /* 0x040fe40000f84270 */
[----:B------:R-:W-:Y:S02]  /*6630*/  ISETP.GT.AND P5, PT, R21, RZ, P1 ;  /* 0x000000ff1500720c */ /* 0x000fe40000fa4270 */
[C---:B------:R-:W-:Y:S02]  /*6640*/  ISETP.LT.OR P4, PT, R20.reuse, 0x2, P4 ;  /* 0x000000021400780c */ /* 0x040fe40002781670 */
[----:B------:R-:W-:-:S02]  /*6650*/  ISETP.LT.OR P5, PT, R20, 0x1, P5 ;  /* 0x000000011400780c */ /* 0x000fc40002fa1670 */
[----:B------:R-:W-:Y:S02]  /*6660*/  FSEL R153, R153, -INF , !P4 ;  /* 0xff80000099997808 */ /* 0x000fe40006000000 */
[C---:B------:R-:W-:Y:S02]  /*6670*/  ISETP.GT.AND P4, PT, R21.reuse, 0x18, P1 ;  /* 0x000000181500780c */ /* 0x040fe40000f84270 */
[----:B------:R-:W-:Y:S02]  /*6680*/  FSEL R15, R152, -INF , !P5 ;  /* 0xff800000980f7808 */ /* 0x000fe40006800000 */
[----:B------:R-:W-:Y:S02]  /*6690*/  ISETP.LT.OR P4, PT, R20, 0x19, P4 ;  /* 0x000000191400780c */ /* 0x000fe40002781670 */
[C---:B------:R-:W-:Y:S02]  /*66a0*/  ISETP.GT.AND P6, PT, R21.reuse, 0x8, P1 ;  /* 0x000000081500780c */ /* 0x040fe40000fc4270 */
[----:B------:R-:W-:-:S02]  /*66b0*/  ISETP.GT.AND P2, PT, R21, 0x9, P1 ;  /* 0x000000091500780c */ /* 0x000fc40000f44270 */
[----:B------:R-:W-:Y:S01]  /*66c0*/  ISETP.GT.AND P3, PT, R21, 0x10, P1 ;  /* 0x000000101500780c */ /* 0x000fe20000f64270 */
[----:B-1----:R-:W-:Y:S01]  /*66d0*/  IMAD.IADD R6, R191, 0x1, R10 ;  /* 0x00000001bf067824 */ /* 0x002fe200078e020a */
[C---:B------:R-:W-:Y:S02]  /*66e0*/  ISETP.GT.AND P5, PT, R21.reuse, 0x11, P1 ;  /* 0x000000111500780c */ /* 0x040fe40000fa4270 */
[----:B------:R-:W-:Y:S02]  /*66f0*/  FSEL R164, R164, -INF , !P4 ;  /* 0xff800000a4a47808 */ /* 0x000fe40006000000 */
[----:B------:R-:W-:Y:S02]  /*6700*/  ISETP.GT.AND P4, PT, R21, 0x29, P1 ;  /* 0x000000291500780c */ /* 0x000fe40000f84270 */
[C---:B------:R-:W-:Y:S02]  /*6710*/  ISETP.LT.OR P6, PT, R20.reuse, 0x9, P6 ;  /* 0x000000091400780c */ /* 0x040fe400037c1670 */
[----:B------:R-:W-:-:S02]  /*6720*/  ISETP.LT.OR P2, PT, R20, 0xa, P2 ;  /* 0x0000000a1400780c */ /* 0x000fc40001741670 */
[C---:B------:R-:W-:Y:S02]  /*6730*/  ISETP.LT.OR P3, PT, R20.reuse, 0x11, P3 ;  /* 0x000000111400780c */ /* 0x040fe40001f61670 */
[C---:B------:R-:W-:Y:S02]  /*6740*/  ISETP.LT.OR P5, PT, R20.reuse, 0x12, P5 ;  /* 0x000000121400780c */ /* 0x040fe40002fa1670 */
[----:B------:R-:W-:Y:S02]  /*6750*/  ISETP.LT.OR P4, PT, R20, 0x2a, P4 ;  /* 0x0000002a1400780c */ /* 0x000fe40002781670 */
[----:B------:R-:W-:Y:S02]  /*6760*/  FSEL R156, R156, -INF , !P6 ;  /* 0xff8000009c9c7808 */ /* 0x000fe40007000000 */
[----:B------:R-:W-:Y:S02]  /*6770*/  FSEL R157, R157, -INF , !P2 ;  /* 0xff8000009d9d7808 */ /* 0x000fe40005000000 */
[----:B------:R-:W-:-:S02]  /*6780*/  FSEL R160, R160, -INF , !P3 ;  /* 0xff800000a0a07808 */ /* 0x000fc40005800000 */
[----:B------:R-:W-:Y:S02]  /*6790*/  FSEL R161, R161, -INF , !P5 ;  /* 0xff800000a1a17808 */ /* 0x000fe40006800000 */
[C---:B------:R-:W-:Y:S02]  /*67a0*/  ISETP.GT.AND P6, PT, R21.reuse, 0x19, P1 ;  /* 0x000000191500780c */ /* 0x040fe40000fc4270 */
[C---:B------:R-:W-:Y:S02]  /*67b0*/  ISETP.GT.AND P2, PT, R21.reuse, 0x20, P1 ;  /* 0x000000201500780c */ /* 0x040fe40000f44270 */
[C---:B------:R-:W-:Y:S02]  /*67c0*/  ISETP.GT.AND P3, PT, R21.reuse, 0x21, P1 ;  /* 0x000000211500780c */ /* 0x040fe40000f64270 */
[----:B------:R-:W-:Y:S02]  /*67d0*/  ISETP.GT.AND P5, PT, R21, 0x28, P1 ;  /* 0x000000281500780c */ /* 0x000fe40000fa4270 */
[----:B------:R-:W-:-:S02]  /*67e0*/  FSEL R173, R173, -INF , !P4 ;  /* 0xff800000adad7808 */ /* 0x000fc40006000000 */
[----:B------:R-:W-:Y:S02]  /*67f0*/  PLOP3.LUT P4, PT, PT, PT, UP0, 0x40, 0x0 ;  /* 0x000000000000781c */ /* 0x000fe40003f8e808 */
[C---:B------:R-:W-:Y:S02]  /*6800*/  ISETP.LT.OR P6, PT, R20.reuse, 0x1a, P6 ;  /* 0x0000001a1400780c */ /* 0x040fe400037c1670 */
[C---:B------:R-:W-:Y:S02]  /*6810*/  ISETP.LT.OR P2, PT, R20.reuse, 0x21, P2 ;  /* 0x000000211400780c */ /* 0x040fe40001741670 */
[C---:B------:R-:W-:Y:S02]  /*6820*/  ISETP.LT.OR P3, PT, R20.reuse, 0x22, P3 ;  /* 0x000000221400780c */ /* 0x040fe40001f61670 */
[----:B------:R-:W-:Y:S02]  /*6830*/  ISETP.LT.OR P5, PT, R20, 0x29, P5 ;  /* 0x000000291400780c */ /* 0x000fe40002fa1670 */
[----:B------:R-:W-:-:S02]  /*6840*/  FSEL R165, R165, -INF , !P6 ;  /* 0xff800000a5a57808 */ /* 0x000fc40007000000 */
[----:B------:R-:W-:Y:S02]  /*6850*/  FSEL R168, R168, -INF , !P2 ;  /* 0xff800000a8a87808 */ /* 0x000fe40005000000 */
[----:B------:R-:W-:Y:S02]  /*6860*/  FSEL R169, R169, -INF , !P3 ;  /* 0xff800000a9a97808 */ /* 0x000fe40005800000 */
[----:B------:R-:W-:Y:S02]  /*6870*/  FSEL R172, R172, -INF , !P5 ;  /* 0xff800000acac7808 */ /* 0x000fe40006800000 */
[C---:B------:R-:W-:Y:S02]  /*6880*/  ISETP.GT.AND P6, PT, R21.reuse, 0x30, P1 ;  /* 0x000000301500780c */ /* 0x040fe40000fc4270 */
[C---:B------:R-:W-:Y:S02]  /*6890*/  ISETP.GT.AND P2, PT, R21.reuse, 0x31, P1 ;  /* 0x000000311500780c */ /* 0x040fe40000f44270 */
[----:B------:R-:W-:-:S02]  /*68a0*/  ISETP.GT.AND P3, PT, R21, 0x38, P1 ;  /* 0x000000381500780c */ /* 0x000fc40000f64270 */
[----:B------:R-:W-:Y:S02]  /*68b0*/  ISETP.GT.AND P5, PT, R21, 0x39, P1 ;  /* 0x000000391500780c */ /* 0x000fe40000fa4270 */
[C---:B------:R-:W-:Y:S02]  /*68c0*/  ISETP.LT.OR P6, PT, R20.reuse, 0x31, P6 ;  /* 0x000000311400780c */ /* 0x040fe400037c1670 */
[C---:B------:R-:W-:Y:S02]  /*68d0*/  ISETP.LT.OR P2, PT, R20.reuse, 0x32, P2 ;  /* 0x000000321400780c */ /* 0x040fe40001741670 */
[C---:B------:R-:W-:Y:S02]  /*68e0*/  ISETP.LT.OR P3, PT, R20.reuse, 0x39, P3 ;  /* 0x000000391400780c */ /* 0x040fe40001f61670 */
[----:B------:R-:W-:Y:S01]  /*68f0*/  ISETP.LT.OR P5, PT, R20, 0x3a, P5 ;  /* 0x0000003a1400780c */ /* 0x000fe20002fa1670 */
[----:B------:R-:W-:Y:S01]  /*6900*/  IMAD.IADD R20, R193, 0x1, R10 ;  /* 0x00000001c1147824 */ /* 0x000fe200078e020a */
[----:B------:R-:W-:-:S02]  /*6910*/  FSEL R176, R176, -INF , !P6 ;  /* 0xff800000b0b07808 */ /* 0x000fc40007000000 */
[----:B------:R-:W-:Y:S02]  /*6920*/  FSEL R177, R177, -INF , !P2 ;  /* 0xff800000b1b17808 */ /* 0x000fe40005000000 */
[----:B------:R-:W-:Y:S02]  /*6930*/  FSEL R180, R180, -INF , !P3 ;  /* 0xff800000b4b47808 */ /* 0x000fe40005800000 */
[----:B------:R-:W-:Y:S01]  /*6940*/  FSEL R181, R181, -INF , !P5 ;  /* 0xff800000b5b57808 */ /* 0x000fe20006800000 */
        /* <DEDUP_REMOVED lines=14> */
.L_x_1701:
[----:B------:R-:W-:-:S05]  /*6a30*/  IMAD.U32 R152, RZ, RZ, UR24 ;  /* 0x00000018ff987e24 */ /* 0x000fca000f8e00ff */
[----:B------:R-:W-:-:S13]  /*6a40*/  ISETP.NE.AND P2, PT, R152, 0x1, PT ;  /* 0x000000019800780c */ /* 0x000fda0003f45270 */
[----:B------:R-:W1:Y:S02]  /*6a50*/  @P2 LDC.64 R10, c[0x0][0x9e8] ;  /* 0x00027a00ff0a2b82 */ /* 0x000e640000000a00 */
[----:B-1----:R-:W-:-:S05]  /*6a60*/  @P2 IMAD.HI.U32 R10, R21, R10, RZ ;  /* 0x0000000a150a2227 */ /* 0x002fca00078e00ff */
[----:B------:R-:W-:-:S07]  /*6a70*/  @P2 SHF.R.U32.HI R21, RZ, R11, R10 ;  /* 0x0000000bff152219 */ /* 0x000fce000001160a */
.L_x_1702:
[----:B------:R-:W-:Y:S05]  /*6a80*/  BSYNC B0 ;  /* 0x0000000000007941 */ /* 0x000fea0003800000 */
.L_x_1700:
[----:B------:R-:W-:-:S04]  /*6a90*/  IMAD R5, R21, R152, -R5 ;  /* 0x0000009815057224 */ /* 0x000fc800078e0a05 */
[----:B------:R-:W-:-:S05]  /*6aa0*/  IMAD.IADD R5, R5, 0x1, -R2 ;  /* 0x0000000105057824 */ /* 0x000fca00078e0a02 */
[----:B------:R-:W-:Y:S02]  /*6ab0*/  VIADDMNMX R6, R5, R152, R6, PT ;  /* 0x0000009805067246 */ /* 0x000fe40003800106 */
[----:B------:R-:W-:-:S07]  /*6ac0*/  VIMNMX R20, R20, R5, !PT ;  /* 0x0000000514147248 */ /* 0x000fce0007fe0100 */
.L_x_1699:
[----:B------:R-:W-:Y:S01]  /*6ad0*/  FMNMX.FTZ R10, R15, R14, !PT ;  /* 0x0000000e0f0a7209 */ /* 0x000fe20007810000 */
[----:B------:R-:W-:Y:S01]  /*6ae0*/  UMOV UR10, UR23 ;  /* 0x00000017000a7c82 */ /* 0x000fe20008000000 */
[C---:B------:R-:W-:Y:S02]  /*6af0*/  ISETP.GT.AND P3, PT, R20.reuse, RZ, P1 ;  /* 0x000000ff1400720c */ /* 0x040fe40000f64270 */
[----:B------:R-:W-:Y:S02]  /*6b00*/  FMNMX.FTZ R5, R153, R10, !PT ;  /* 0x0000000a99057209 */ /* 0x000fe40007810000 */
[----:B------:R-:W-:Y:S02]  /*6b10*/  ISETP.GT.AND P4, PT, R20, 0x1, P1 ;  /* 0x000000011400780c */ /* 0x000fe40000f84270 */
[----:B------:R-:W-:Y:S02]  /*6b20*/  FMNMX.FTZ R10, R156, R5, !PT ;  /* 0x000000059c0a7209 */ /* 0x000fe40007810000 */
[----:B------:R-:W-:-:S02]  /*6b30*/  ISETP.LT.OR P3, PT, R6, 0x1, P3 ;  /* 0x000000010600780c */ /* 0x000fc40001f61670 */
[----:B------:R-:W-:Y:S02]  /*6b40*/  FMNMX.FTZ R5, R157, R10, !PT ;  /* 0x0000000a9d057209 */ /* 0x000fe40007810000 */
[----:B------:R-:W-:Y:S02]  /*6b50*/  ISETP.GT.AND P6, PT, R20, 0x8, P1 ;  /* 0x000000081400780c */ /* 0x000fe40000fc4270 */
[----:B------:R-:W-:Y:S02]  /*6b60*/  FMNMX.FTZ R10, R160, R5, !PT ;  /* 0x00000005a00a7209 */ /* 0x000fe40007810000 */
[----:B------:R-:W-:Y:S02]  /*6b70*/  ISETP.LT.OR P4, PT, R6, 0x2, P4 ;  /* 0x000000020600780c */ /* 0x000fe40002781670 */
[----:B------:R-:W-:Y:S02]  /*6b80*/  FMNMX.FTZ R5, R161, R10, !PT ;  /* 0x0000000aa1057209 */ /* 0x000fe40007810000 */
[----:B------:R-:W-:-:S02]  /*6b90*/  FSEL R154, R154, -INF , !P3 ;  /* 0xff8000009a9a7808 */ /* 0x000fc40005800000 */
        /* <DEDUP_REMOVED lines=15> */
[----:B------:R-:W-:Y:S02]  /*6c90*/  FSEL R159, R159, -INF , !P2 ;  /* 0xff8000009f9f7808 */ /* 0x000fe40005000000 */
[----:B------:R-:W-:Y:S02]  /*6ca0*/  FMNMX.FTZ R10, R180, R5, !PT ;  /* 0x00000005b40a7209 */ /* 0x000fe40007810000 */
[----:B------:R-:W-:-:S02]  /*6cb0*/  ISETP.LT.OR P5, PT, R6, 0x11, P5 ;  /* 0x000000110600780c */ /* 0x000fc40002fa1670 */
[----:B------:R-:W-:Y:S02]  /*6cc0*/  FMNMX.FTZ R10, R181, R10, !PT ;  /* 0x0000000ab50a7209 */ /* 0x000fe40007810000 */
[----:B------:R-:W-:Y:S02]  /*6cd0*/  ISETP.GT.AND P6, PT, R20, 0x18, P1 ;  /* 0x000000181400780c */ /* 0x000fe40000fc4270 */
[----:B------:R-:W-:Y:S01]  /*6ce0*/  ISETP.LT.OR P4, PT, R6, 0x12, P4 ;  /* 0x000000120600780c */ /* 0x000fe20002781670 */
[----:B------:R-:W1:Y:S01]  /*6cf0*/  SHFL.BFLY PT, R5, R10, 0x2, 0x1f ;  /* 0x0c401f000a057f89 */ /* 0x000e6200000e0000 */
[----:B------:R-:W-:Y:S02]  /*6d00*/  FSEL R162, R162, -INF , !P5 ;  /* 0xff800000a2a27808 */ /* 0x000fe40006800000 */
[----:B------:R-:W-:Y:S02]  /*6d10*/  ISETP.GT.AND P2, PT, R20, 0x19, P1 ;  /* 0x000000191400780c */ /* 0x000fe40000f44270 */
[----:B------:R-:W-:-:S02]  /*6d20*/  ISETP.LT.OR P6, PT, R6, 0x19, P6 ;  /* 0x000000190600780c */ /* 0x000fc400037c1670 */
[----:B------:R-:W-:Y:S02]  /*6d30*/  FSEL R163, R163, -INF , !P4 ;  /* 0xff800000a3a37808 */ /* 0x000fe40006000000 */
[----:B------:R-:W-:Y:S02]  /*6d40*/  ISETP.GT.AND P3, PT, R20, 0x20, P1 ;  /* 0x000000201400780c */ /* 0x000fe40000f64270 */
[----:B------:R-:W-:Y:S02]  /*6d50*/  FSEL R166, R166, -INF , !P6 ;  /* 0xff800000a6a67808 */ /* 0x000fe40007000000 */
[C---:B------:R-:W-:Y:S02]  /*6d60*/  ISETP.LT.OR P2, PT, R6.reuse, 0x1a, P2 ;  /* 0x0000001a0600780c */ /* 0x040fe40001741670 */
[----:B------:R-:W-:Y:S02]  /*6d70*/  ISETP.LT.OR P3, PT, R6, 0x21, P3 ;  /* 0x000000210600780c */ /* 0x000fe40001f61670 */
[----:B------:R-:W-:-:S02]  /*6d80*/  ISETP.GT.AND P5, PT, R20, 0x21, P1 ;  /* 0x000000211400780c */ /* 0x000fc40000fa4270 */
[----:B------:R-:W-:Y:S02]  /*6d90*/  FSEL R167, R167, -INF , !P2 ;  /* 0xff800000a7a77808 */ /* 0x000fe40005000000 */
[----:B------:R-:W-:Y:S02]  /*6da0*/  FSEL R170, R170, -INF , !P3 ;  /* 0xff800000aaaa7808 */ /* 0x000fe40005800000 */
[----:B------:R-:W-:Y:S02]  /*6db0*/  ISETP.GT.AND P4, PT, R20, 0x28, P1 ;  /* 0x000000281400780c */ /* 0x000fe40000f84270 */
[----:B-1----:R-:W-:Y:S02]  /*6dc0*/  FMNMX.FTZ R11, R10, R5, !PT ;  /* 0x000000050a0b7209 */ /* 0x002fe40007810000 */
[----:B------:R-:W-:Y:S02]  /*6dd0*/  FMNMX.FTZ R10, R154, R13, !PT ;  /* 0x0000000d9a0a7209 */ /* 0x000fe40007810000 */
[----:B------:R-:W-:Y:S01]  /*6de0*/  ISETP.LT.OR P5, PT, R6, 0x22, P5 ;  /* 0x000000220600780c */ /* 0x000fe20002fa1670 */
[----:B------:R-:W1:Y:S01]  /*6df0*/  SHFL.BFLY PT, R152, R11, 0x1, 0x1f ;  /* 0x0c201f000b987f89 */ /* 0x000e6200000e0000 */
[----:B------:R-:W-:-:S02]  /*6e00*/  ISETP.GT.AND P6, PT, R20, 0x29, P1 ;  /* 0x000000291400780c */ /* 0x000fc40000fc4270 */
[----:B------:R-:W-:Y:S02]  /*6e10*/  ISETP.LT.OR P4, PT, R6, 0x29, P4 ;  /* 0x000000290600780c */ /* 0x000fe40002781670 */
[----:B------:R-:W-:Y:S02]  /*6e20*/  FSEL R171, R171, -INF , !P5 ;  /* 0xff800000abab7808 */ /* 0x000fe40006800000 */
[----:B------:R-:W-:Y:S02]  /*6e30*/  ISETP.GT.AND P2, PT, R20, 0x30, P1 ;  /* 0x000000301400780c */ /* 0x000fe40000f44270 */
[----:B------:R-:W-:Y:S02]  /*6e40*/  FSEL R174, R174, -INF , !P4 ;  /* 0xff800000aeae7808 */ /* 0x000fe40006000000 */
[----:B------:R-:W-:Y:S02]  /*6e50*/  ISETP.LT.OR P6, PT, R6, 0x2a, P6 ;  /* 0x0000002a0600780c */ /* 0x000fe400037c1670 */
[----:B------:R-:W-:-:S02]  /*6e60*/  ISETP.GT.AND P5, PT, R20, 0x31, P1 ;  /* 0x000000311400780c */ /* 0x000fc40000fa4270 */
[C---:B------:R-:W-:Y:S02]  /*6e70*/  ISETP.GT.AND P4, PT, R20.reuse, 0x38, P1 ;  /* 0x000000381400780c */ /* 0x040fe40000f84270 */
[----:B------:R-:W-:Y:S02]  /*6e80*/  ISETP.GT.AND P1, PT, R20, 0x39, P1 ;  /* 0x000000391400780c */ /* 0x000fe40000f24270 */
[C---:B------:R-:W-:Y:S02]  /*6e90*/  ISETP.LT.OR P2, PT, R6.reuse, 0x31, P2 ;  /* 0x000000310600780c */ /* 0x040fe40001741670 */
[----:B------:R-:W-:Y:S02]  /*6ea0*/  FSEL R175, R175, -INF , !P6 ;  /* 0xff800000afaf7808 */ /* 0x000fe40007000000 */
[----:B------:R-:W-:Y:S02]  /*6eb0*/  ISETP.LT.OR P5, PT, R6, 0x32, P5 ;  /* 0x000000320600780c */ /* 0x000fe40002fa1670 */
[----:B-1----:R-:W-:-:S02]  /*6ec0*/  FMNMX.FTZ R5, R11, R152, !PT ;  /* 0x000000980b057209 */ /* 0x002fc40007810000 */
[----:B------:R-:W-:Y:S02]  /*6ed0*/  FMNMX.FTZ R11, R155, R10, !PT ;  /* 0x0000000a9b0b7209 */ /* 0x000fe40007810000 */
[C---:B------:R-:W-:Y:S01]  /*6ee0*/  FSETP.NEU.FTZ.AND P3, PT, R5.reuse, -INF , PT ;  /* 0xff8000000500780b */ /* 0x040fe20003f7d000 */
[----:B------:R-:W-:Y:S01]  /*6ef0*/  FMUL.FTZ R21, R5, UR10 ;  /* 0x0000000a05157c20 */ /* 0x000fe20008410000 */
[----:B------:R-:W-:Y:S02]  /*6f00*/  FMNMX.FTZ R10, R158, R11, !PT ;  /* 0x0000000b9e0a7209 */ /* 0x000fe40007810000 */
[----:B------:R-:W-:Y:S02]  /*6f10*/  FSEL R178, R178, -INF , !P2 ;  /* 0xff800000b2b27808 */ /* 0x000fe40005000000 */
[----:B------:R-:W-:Y:S02]  /*6f20*/  FMNMX.FTZ R11, R159, R10, !PT ;  /* 0x0000000a9f0b7209 */ /* 0x000fe40007810000 */
[----:B------:R-:W-:-:S02]  /*6f30*/  ISETP.LT.OR P4, PT, R6, 0x39, P4 ;  /* 0x000000390600780c */ /* 0x000fc40002781670 */
[----:B------:R-:W-:Y:S02]  /*6f40*/  FMNMX.FTZ R10, R162, R11, !PT ;  /* 0x0000000ba20a7209 */ /* 0x000fe40007810000 */
[----:B------:R-:W-:Y:S02]  /*6f50*/  FSEL R179, R179, -INF , !P5 ;  /* 0xff800000b3b37808 */ /* 0x000fe40006800000 */
[----:B------:R-:W-:Y:S02]  /*6f60*/  FMNMX.FTZ R11, R163, R10, !PT ;  /* 0x0000000aa30b7209 */ /* 0x000fe40007810000 */
[----:B------:R-:W-:Y:S02]  /*6f70*/  FSEL R10, R21, RZ, P3 ;  /* 0x000000ff150a7208 */ /* 0x000fe40001800000 */
[----:B------:R-:W-:Y:S02]  /*6f80*/  FMNMX.FTZ R152, R166, R11, !PT ;  /* 0x0000000ba6987209 */ /* 0x000fe40007810000 */
[----:B------:R-:W-:Y:S01]  /*6f90*/  ISETP.LT.OR P1, PT, R6, 0x3a, P1 ;  /* 0x0000003a0600780c */ /* 0x000fe20000f21670 */
[--C-:B------:R-:W-:Y:S01]  /*6fa0*/  FFMA.FTZ R21, R15, UR10, -R10.reuse ;  /* 0x0000000a0f157c23 */ /* 0x100fe2000801080a */
[----:B------:R-:W-:Y:S01]  /*6fb0*/  FMNMX.FTZ R11, R167, R152, !PT ;  /* 0x00000098a70b7209 */ /* 0x000fe20007810000 */
[--C-:B------:R-:W-:Y:S01]  /*6fc0*/  FFMA.FTZ R157, R157, UR10, -R10.reuse ;  /* 0x0000000a9d9d7c23 */ /* 0x100fe2000801080a */
[----:B------:R-:W-:Y:S01]  /*6fd0*/  FSEL R182, R182, -INF , !P4 ;  /* 0xff800000b6b67808 */ /* 0x000fe20006000000 */
[----:B------:R1:W-:Y:S01]  /*6fe0*/  MUFU.EX2 R152, R21 ;  /* 0x0000001500987308 */ /* 0x0003e20000000800 */
[----:B------:R-:W-:Y:S01]  /*6ff0*/  FMNMX.FTZ R192, R170, R11, !PT ;  /* 0x0000000baac07209 */ /* 0x000fe20007810000 */
[--C-:B------:R-:W-:Y:S01]  /*7000*/  FFMA.FTZ R11, R153, UR10, -R10.reuse ;  /* 0x0000000a990b7c23 */ /* 0x100fe2000801080a */
[----:B------:R-:W-:Y:S01]  /*7010*/  FSEL R183, R183, -INF , !P1 ;  /* 0xff800000b7b77808 */ /* 0x000fe20004800000 */
[--C-:B------:R-:W-:Y:S01]  /*7020*/  FFMA.FTZ R153, R164, UR10, -R10.reuse ;  /* 0x0000000aa4997c23 */ /* 0x100fe2000801080a */
[----:B------:R-:W-:Y:S01]  /*7030*/  FMNMX.FTZ R15, R171, R192, !PT ;  /* 0x000000c0ab0f7209 */ /* 0x000fe20007810000 */
[--C-:B------:R-:W-:Y:S01]  /*7040*/  FFMA.FTZ R164, R169, UR10, -R10.reuse ;  /* 0x0000000aa9a47c23 */ /* 0x100fe2000801080a */
[--C-:B------:R-:W-:Y:S01]  /*7050*/  FFMA.FTZ R169, R177, UR10, -R10.reuse ;  /* 0x0000000ab1a97c23 */ /* 0x100fe2000801080a */
[----:B------:R-:W-:Y:S01]  /*7060*/  MUFU.EX2 R11, R11 ;  /* 0x0000000b000b7308 */ /* 0x000fe20000000800 */
[----:B------:R-:W-:Y:S01]  /*7070*/  FMNMX.FTZ R20, R174, R15, !PT ;  /* 0x0000000fae147209 */ /* 0x000fe20007810000 */
[--C-:B------:R-:W-:Y:S01]  /*7080*/  FFMA.FTZ R15, R156, UR10, -R10.reuse ;  /* 0x0000000a9c0f7c23 */ /* 0x100fe2000801080a */
[--C-:B------:R-:W-:Y:S01]  /*7090*/  FFMA.FTZ R156, R160, UR10, -R10.reuse ;  /* 0x0000000aa09c7c23 */ /* 0x100fe2000801080a */
[--C-:B------:R-:W-:Y:S01]  /*70a0*/  FFMA.FTZ R160, R165, UR10, -R10.reuse ;  /* 0x0000000aa5a07c23 */ /* 0x100fe2000801080a */
[----:B-1----:R-:W-:Y:S01]  /*70b0*/  FMNMX.FTZ R21, R175, R20, !PT ;  /* 0x00000014af157209 */ /* 0x002fe20007810000 */
[----:B------:R-:W-:Y:S01]  /*70c0*/  IMAD.MOV R177, RZ, RZ, -R17 ;  /* 0x000000ffffb17224 */ /* 0x000fe200078e0a11 */
[----:B------:R-:W-:Y:S01]  /*70d0*/  FSEL R165, R5, RZ, P3 ;  /* 0x000000ff05a57208 */ /* 0x000fe20001800000 */
[----:B------:R-:W-:Y:S01]  /*70e0*/  MUFU.EX2 R15, R15 ;  /* 0x0000000f000f7308 */ /* 0x000fe20000000800 */
[----:B------:R-:W-:Y:S01]  /*70f0*/  FMNMX.FTZ R20, R178, R21, !PT ;  /* 0x00000015b2147209 */ /* 0x000fe20007810000 */
[----:B------:R-:W-:Y:S01]  /*7100*/  FFMA.FTZ R173, R173, UR10, -R10 ;  /* 0x0000000aadad7c23 */ /* 0x000fe2000801080a */
[----:B------:R-:W-:Y:S01]  /*7110*/  ISETP.NE.AND P1, PT, R2, R177, PT ;  /* 0x000000b10200720c */ /* 0x000fe20003f25270 */
[----:B------:R-:W-:Y:S01]  /*7120*/  FADD.FTZ R165, -R165, R14 ;  /* 0x0000000ea5a57221 */ /* 0x000fe20000010100 */
[----:B------:R-:W-:Y:S01]  /*7130*/  FMNMX.FTZ R21, R179, R20, !PT ;  /* 0x00000014b3157209 */ /* 0x000fe20007810000 */
[----:B------:R-:W-:-:S02]  /*7140*/  FFMA.FTZ R177, R181, UR10, -R10 ;  /* 0x0000000ab5b17c23 */ /* 0x000fc4000801080a */
[----:B------:R-:W-:Y:S01]  /*7150*/  FMUL.FTZ R165, R165, UR10 ;  /* 0x0000000aa5a57c20 */ /* 0x000fe20008410000 */
[----:B------:R-:W-:Y:S01]  /*7160*/  FMNMX.FTZ R6, R182, R21, !PT ;  /* 0x00000015b6067209 */ /* 0x000fe20007810000 */
[----:B------:R-:W-:Y:S01]  /*7170*/  FFMA.FTZ R21, R161, UR10, -R10 ;  /* 0x0000000aa1157c23 */ /* 0x000fe2000801080a */
[----:B------:R1:W-:Y:S02]  /*7180*/  MUFU.EX2 R20, R157 ;  /* 0x0000009d00147308 */ /* 0x0003e40000000800 */
[----:B------:R-:W-:-:S05]  /*7190*/  FMNMX.FTZ R6, R183, R6, !PT ;  /* 0x00000006b7067209 */ /* 0x000fca0007810000 */
[----:B------:R-:W2:Y:S01]  /*71a0*/  SHFL.BFLY PT, R161, R6, 0x2, 0x1f ;  /* 0x0c401f0006a17f89 */ /* 0x000ea200000e0000 */
[----:B------:R-:W3:Y:S01]  /*71b0*/  MUFU.EX2 R165, R165 ;  /* 0x000000a500a57308 */ /* 0x000ee20000000800 */
[--C-:B-1----:R-:W-:Y:S01]  /*71c0*/  FFMA.FTZ R157, R168, UR10, -R10.reuse ;  /* 0x0000000aa89d7c23 */ /* 0x102fe2000801080a */
[----:B------:R-:W-:-:S06]  /*71d0*/  FFMA.FTZ R168, R176, UR10, -R10 ;  /* 0x0000000ab0a87c23 */ /* 0x000fcc000801080a */
[----:B------:R-:W1:Y:S08]  /*71e0*/  MUFU.EX2 R156, R156 ;  /* 0x0000009c009c7308 */ /* 0x000e700000000800 */
[----:B------:R-:W4:Y:S01]  /*71f0*/  MUFU.EX2 R21, R21 ;  /* 0x0000001500157308 */ /* 0x000f220000000800 */
[----:B---3--:R-:W-:Y:S01]  /*7200*/  FFMA.FTZ R176, R165, R3, R152 ;  /* 0x00000003a5b07223 */ /* 0x008fe20000010098 */
[----:B------:R-:W-:Y:S01]  /*7210*/  F2FP.BF16.F32.PACK_AB R152, R11, R152 ;  /* 0x000000980b98723e */ /* 0x000fe200000010ff */
[-C--:B------:R-:W-:Y:S01]  /*7220*/  FMUL.FTZ R24, R24, R165.reuse ;  /* 0x000000a518187220 */ /* 0x080fe20000410000 */
[-C--:B------:R-:W-:Y:S01]  /*7230*/  FMUL.FTZ R25, R25, R165.reuse ;  /* 0x000000a519197220 */ /* 0x080fe20000410000 */
[----:B------:R-:W-:Y:S01]  /*7240*/  FADD.FTZ R176, R11, R176 ;  /* 0x000000b00bb07221 */ /* 0x000fe20000010000 */
[----:B------:R-:W-:Y:S01]  /*7250*/  FMUL.FTZ R28, R28, R165 ;  /* 0x000000a51c1c7220 */ /* 0x000fe20000410000 */
[----:B--2---:R-:W-:Y:S01]  /*7260*/  FMNMX.FTZ R191, R6, R161, !PT ;  /* 0x000000a106bf7209 */ /* 0x004fe20007810000 */
[----:B------:R-:W2:Y:S01]  /*7270*/  MUFU.EX2 R153, R153 ;  /* 0x0000009900997308 */ /* 0x000ea20000000800 */
[----:B------:R-:W-:Y:S01]  /*7280*/  FADD.FTZ R181, R15, R176 ;  /* 0x000000b00fb57221 */ /* 0x000fe20000010000 */
[--C-:B------:R-:W-:Y:S01]  /*7290*/  FFMA.FTZ R161, R172, UR10, -R10.reuse ;  /* 0x0000000aaca17c23 */ /* 0x100fe2000801080a */
[----:B------:R-:W-:Y:S01]  /*72a0*/  FFMA.FTZ R172, R180, UR10, -R10 ;  /* 0x0000000ab4ac7c23 */ /* 0x000fe2000801080a */
[----:B------:R-:W3:Y:S01]  /*72b0*/  SHFL.BFLY PT, R6, R191, 0x1, 0x1f ;  /* 0x0c201f00bf067f89 */ /* 0x000ee200000e0000 */
[----:B------:R-:W-:Y:S01]  /*72c0*/  FADD.FTZ R181, R20, R181 ;  /* 0x000000b514b57221 */ /* 0x000fe20000010000 */
[-C--:B------:R-:W-:Y:S01]  /*72d0*/  FMUL.FTZ R29, R29, R165.reuse ;  /* 0x000000a51d1d7220 */ /* 0x080fe20000410000 */
[-C--:B------:R-:W-:Y:S01]  /*72e0*/  FMUL.FTZ R32, R32, R165.reuse ;  /* 0x000000a520207220 */ /* 0x080fe20000410000 */
[----:B------:R-:W5:Y:S01]  /*72f0*/  MUFU.EX2 R160, R160 ;  /* 0x000000a000a07308 */ /* 0x000f620000000800 */
[----:B-1----:R-:W-:Y:S01]  /*7300*/  FADD.FTZ R180, R156, R181 ;  /* 0x000000b59cb47221 */ /* 0x002fe20000010000 */
[----:B----4-:R-:W-:Y:S01]  /*7310*/  F2FP.BF16.F32.PACK_AB R156, R21, R156 ;  /* 0x0000009c159c723e */ /* 0x010fe200000010ff */
[-C--:B------:R-:W-:Y:S01]  /*7320*/  FMUL.FTZ R33, R33, R165.reuse ;  /* 0x000000a521217220 */ /* 0x080fe20000410000 */
[-C--:B------:R-:W-:Y:S01]  /*7330*/  FMUL.FTZ R36, R36, R165.reuse ;  /* 0x000000a524247220 */ /* 0x080fe20000410000 */
[----:B------:R-:W-:Y:S01]  /*7340*/  FADD.FTZ R180, R21, R180 ;  /* 0x000000b415b47221 */ /* 0x000fe20000010000 */
[-C--:B------:R-:W-:Y:S01]  /*7350*/  FMUL.FTZ R37, R37, R165.reuse ;  /* 0x000000a525257220 */ /* 0x080fe20000410000 */
[-C--:B------:R-:W-:Y:S01]  /*7360*/  FMUL.FTZ R40, R40, R165.reuse ;  /* 0x000000a528287220 */ /* 0x080fe20000410000 */
[----:B------:R-:W1:Y:S01]  /*7370*/  MUFU.EX2 R157, R157 ;  /* 0x0000009d009d7308 */ /* 0x000e620000000800 */
        /* <DEDUP_REMOVED lines=8> */
[-C--:B------:R-:W-:Y:S01]  /*7400*/  FMUL.FTZ R53, R53, R165.reuse ;  /* 0x000000a535357220 */ /* 0x080fe20000410000 */
[-C--:B------:R-:W-:Y:S01]  /*7410*/  FMUL.FTZ R56, R56, R165.reuse ;  /* 0x000000a538387220 */ /* 0x080fe20000410000 */
[-C--:B------:R-:W-:Y:S01]  /*7420*/  FMUL.FTZ R57, R57, R165.reuse ;  /* 0x000000a539397220 */ /* 0x080fe20000410000 */
[----:B---3--:R-:W-:Y:S01]  /*7430*/  FMNMX.FTZ R6, R191, R6, !PT ;  /* 0x00000006bf067209 */ /* 0x008fe20007810000 */
[-C--:B------:R-:W-:Y:S01]  /*7440*/  FMUL.FTZ R60, R60, R165.reuse ;  /* 0x000000a53c3c7220 */ /* 0x080fe20000410000 */
[----:B------:R-:W-:Y:S01]  /*7450*/  MOV R191, UR26 ;  /* 0x0000001a00bf7c02 */ /* 0x000fe20008000f00 */
[-C--:B------:R-:W-:Y:S01]  /*7460*/  FMUL.FTZ R61, R61, R165.reuse ;  /* 0x000000a53d3d7220 */ /* 0x080fe20000410000 */
[C---:B------:R-:W-:Y:S01]  /*7470*/  FSETP.NEU.FTZ.AND P2, PT, R6.reuse, -INF , PT ;  /* 0xff8000000600780b */ /* 0x040fe20003f5d000 */
[----:B------:R-:W-:Y:S01]  /*7480*/  FMUL.FTZ R3, R6, UR10 ;  /* 0x0000000a06037c20 */ /* 0x000fe20008410000 */
[----:B------:R3:W-:Y:S01]  /*7490*/  MUFU.EX2 R14, R173 ;  /* 0x000000ad000e7308 */ /* 0x0007e20000000800 */
[-C--:B------:R-:W-:Y:S01]  /*74a0*/  FMUL.FTZ R64, R64, R165.reuse ;  /* 0x000000a540407220 */ /* 0x080fe20000410000 */
[----:B------:R-:W-:Y:S01]  /*74b0*/  FSEL R10, R6, RZ, P2 ;  /* 0x000000ff060a7208 */ /* 0x000fe20001000000 */
[-C--:B------:R-:W-:Y:S01]  /*74c0*/  FMUL.FTZ R65, R65, R165.reuse ;  /* 0x000000a541417220 */ /* 0x080fe20000410000 */
[----:B------:R-:W-:Y:S01]  /*74d0*/  FSEL R3, R3, RZ, P2 ;  /* 0x000000ff03037208 */ /* 0x000fe20001000000 */
[-C--:B------:R-:W-:Y:S01]  /*74e0*/  FMUL.FTZ R68, R68, R165.reuse ;  /* 0x000000a544447220 */ /* 0x080fe20000410000 */
[----:B------:R-:W-:Y:S01]  /*74f0*/  FMUL.FTZ R69, R69, R165 ;  /* 0x000000a545457220 */ /* 0x000fe20000410000 */
[----:B------:R-:W-:Y:S01]  /*7500*/  FADD.FTZ R10, -R10, R13 ;  /* 0x0000000d0a0a7221 */ /* 0x000fe20000010100 */
[----:B------:R-:W4:Y:S01]  /*7510*/  MUFU.EX2 R161, R161 ;  /* 0x000000a100a17308 */ /* 0x000f220000000800 */
[----:B---3--:R-:W-:Y:S01]  /*7520*/  FFMA.FTZ R173, R154, UR10, -R3 ;  /* 0x0000000a9aad7c23 */ /* 0x008fe20008010803 */
[----:B------:R-:W-:-:S02]  /*7530*/  @!P1 IMAD R154, R191, 0x40, R16 ;  /* 0x00000040bf9a9824 */ /* 0x000fc400078e0210 */
[----:B------:R-:W-:Y:S01]  /*7540*/  FMUL.FTZ R10, R10, UR10 ;  /* 0x0000000a0a0a7c20 */ /* 0x000fe20008410000 */
[--C-:B------:R-:W-:Y:S01]  /*7550*/  FFMA.FTZ R176, R155, UR10, -R3.reuse ;  /* 0x0000000a9bb07c23 */ /* 0x100fe20008010803 */
[--C-:B------:R-:W-:Y:S01]  /*7560*/  FFMA.FTZ R155, R158, UR10, -R3.reuse ;  /* 0x0000000a9e9b7c23 */ /* 0x100fe20008010803 */
[----:B------:R-:W-:Y:S01]  /*7570*/  FFMA.FTZ R159, R159, UR10, -R3 ;  /* 0x0000000a9f9f7c23 */ /* 0x000fe20008010803 */
[----:B------:R-:W-:Y:S01]  /*7580*/  @!P1 LEA R13, R154, UR42, 0x2 ;  /* 0x0000002a9a0d9c11 */ /* 0x000fe2000f8e10ff */
[----:B-----5:R-:W-:Y:S01]  /*7590*/  FADD.FTZ R154, R160, R181 ;  /* 0x000000b5a09a7221 */ /* 0x020fe20000010000 */
[----:B------:R-:W3:Y:S01]  /*75a0*/  MUFU.EX2 R168, R168 ;  /* 0x000000a800a87308 */ /* 0x000ee20000000800 */
[--C-:B------:R-:W-:Y:S01]  /*75b0*/  FFMA.FTZ R180, R162, UR10, -R3.reuse ;  /* 0x0000000aa2b47c23 */ /* 0x100fe20008010803 */
[--C-:B------:R-:W-:Y:S01]  /*75c0*/  FFMA.FTZ R191, R170, UR10, -R3.reuse ;  /* 0x0000000aaabf7c23 */ /* 0x100fe20008010803 */
[----:B-1----:R-:W-:Y:S01]  /*75d0*/  FADD.FTZ R193, R157, R154 ;  /* 0x0000009a9dc17221 */ /* 0x002fe20000010000 */
[--C-:B------:R-:W-:Y:S01]  /*75e0*/  FFMA.FTZ R163, R163, UR10, -R3.reuse ;  /* 0x0000000aa3a37c23 */ /* 0x100fe20008010803 */
[--C-:B------:R-:W-:Y:S01]  /*75f0*/  FFMA.FTZ R181, R166, UR10, -R3.reuse ;  /* 0x0000000aa6b57c23 */ /* 0x100fe20008010803 */
[----:B------:R-:W-:Y:S01]  /*7600*/  FFMA.FTZ R167, R167, UR10, -R3 ;  /* 0x0000000aa7a77c23 */ /* 0x000fe20008010803 */
[----:B--2---:R-:W-:Y:S01]  /*7610*/  FADD.FTZ R154, R164, R193 ;  /* 0x000000c1a49a7221 */ /* 0x004fe20000010000 */
[----:B------:R-:W1:Y:S01]  /*7620*/  MUFU.EX2 R169, R169 ;  /* 0x000000a900a97308 */ /* 0x000e620000000800 */
[--C-:B------:R-:W-:Y:S01]  /*7630*/  FFMA.FTZ R171, R171, UR10, -R3.reuse ;  /* 0x0000000aabab7c23 */ /* 0x100fe20008010803 */
[--C-:B------:R-:W-:Y:S01]  /*7640*/  FFMA.FTZ R174, R174, UR10, -R3.reuse ;  /* 0x0000000aaeae7c23 */ /* 0x100fe20008010803 */
[----:B----4-:R-:W-:Y:S01]  /*7650*/  FADD.FTZ R193, R161, R154 ;  /* 0x0000009aa1c17221 */ /* 0x010fe20000010000 */
[--C-:B------:R-:W-:Y:S01]  /*7660*/  FFMA.FTZ R175, R175, UR10, -R3.reuse ;  /* 0x0000000aafaf7c23 */ /* 0x100fe20008010803 */
[--C-:B------:R-:W-:Y:S01]  /*7670*/  FFMA.FTZ R178, R178, UR10, -R3.reuse ;  /* 0x0000000ab2b27c23 */ /* 0x100fe20008010803 */
[----:B------:R-:W-:Y:S01]  /*7680*/  FFMA.FTZ R179, R179, UR10, -R3 ;  /* 0x0000000ab3b37c23 */ /* 0x000fe20008010803 */
[----:B------:R-:W-:Y:S01]  /*7690*/  FADD.FTZ R193, R14, R193 ;  /* 0x000000c10ec17221 */ /* 0x000fe20000010000 */
[----:B------:R-:W-:Y:S01]  /*76a0*/  MUFU.EX2 R173, R173 ;  /* 0x000000ad00ad7308 */ /* 0x000fe20000000800 */
[--C-:B------:R-:W-:Y:S01]  /*76b0*/  FFMA.FTZ R182, R182, UR10, -R3.reuse ;  /* 0x0000000ab6b67c23 */ /* 0x100fe20008010803 */
[----:B------:R-:W-:Y:S01]  /*76c0*/  FFMA.FTZ R183, R183, UR10, -R3 ;  /* 0x0000000ab7b77c23 */ /* 0x000fe20008010803 */
[----:B---3--:R-:W-:Y:S01]  /*76d0*/  FADD.FTZ R158, R168, R193 ;  /* 0x000000c1a89e7221 */ /* 0x008fe20000010000 */
[----:B------:R-:W-:Y:S01]  /*76e0*/  F2FP.BF16.F32.PACK_AB R162, R14, R161 ;  /* 0x000000a10ea2723e */ /* 0x000fe200000010ff */
[----:B------:R2:W-:Y:S01]  /*76f0*/  @!P1 STS [R13+0x28800], R165 ;  /* 0x028800a50d009388 */ /* 0x0005e20000000800 */
[----:B------:R-:W-:Y:S01]  /*7700*/  F2FP.BF16.F32.PACK_AB R154, R20, R15 ;  /* 0x0000000f149a723e */ /* 0x000fe200000010ff */
[----:B------:R-:W-:Y:S01]  /*7710*/  FMUL.FTZ R72, R72, R165 ;  /* 0x000000a548487220 */ /* 0x000fe20000410000 */
[----:B------:R-:W3:Y:S01]  /*7720*/  MUFU.EX2 R10, R10 ;  /* 0x0000000a000a7308 */ /* 0x000ee20000000800 */
[----:B-1----:R-:W-:Y:S01]  /*7730*/  FADD.FTZ R3, R169, R158 ;  /* 0x0000009ea9037221 */ /* 0x002fe20000010000 */
[----:B------:R-:W-:Y:S01]  /*7740*/  F2FP.BF16.F32.PACK_AB R158, R160, R153 ;  /* 0x00000099a09e723e */ /* 0x000fe200000010ff */
[----:B------:R-:W-:Y:S01]  /*7750*/  FMUL.FTZ R73, R73, R165 ;  /* 0x000000a549497220 */ /* 0x000fe20000410000 */
[----:B------:R-:W-:Y:S01]  /*7760*/  F2FP.BF16.F32.PACK_AB R160, R164, R157 ;  /* 0x0000009da4a0723e */ /* 0x000fe200000010ff */
[-C--:B------:R-:W-:Y:S01]  /*7770*/  FMUL.FTZ R76, R76, R165.reuse ;  /* 0x000000a54c4c7220 */ /* 0x080fe20000410000 */
[----:B------:R-:W-:Y:S01]  /*7780*/  F2FP.BF16.F32.PACK_AB R164, R169, R168 ;  /* 0x000000a8a9a4723e */ /* 0x000fe200000010ff */
        /* <DEDUP_REMOVED lines=9> */
[----:B------:R-:W4:Y:S01]  /*7820*/  MUFU.EX2 R155, R155 ;  /* 0x0000009b009b7308 */ /* 0x000f220000000800 */
[----:B---3--:R-:W-:Y:S01]  /*7830*/  FFMA.FTZ R11, R10, R4, R173 ;  /* 0x000000040a0b7223 */ /* 0x008fe200000100ad */
[----:B------:R3:W-:Y:S01]  /*7840*/  @!P1 STS [R13+0x28820], R10 ;  /* 0x0288200a0d009388 */ /* 0x0007e20000000800 */
[-C--:B------:R-:W-:Y:S01]  /*7850*/  FMUL.FTZ R93, R93, R165.reuse ;  /* 0x000000a55d5d7220 */ /* 0x080fe20000410000 */
[-C--:B------:R-:W-:Y:S01]  /*7860*/  FMUL.FTZ R96, R96, R165.reuse ;  /* 0x000000a560607220 */ /* 0x080fe20000410000 */
[-C--:B------:R-:W-:Y:S01]  /*7870*/  FMUL.FTZ R97, R97, R165.reuse ;  /* 0x000000a561617220 */ /* 0x080fe20000410000 */
[-C--:B------:R-:W-:Y:S01]  /*7880*/  FMUL.FTZ R100, R100, R165.reuse ;  /* 0x000000a564647220 */ /* 0x080fe20000410000 */
[----:B------:R-:W-:Y:S01]  /*7890*/  FMUL.FTZ R101, R101, R165 ;  /* 0x000000a565657220 */ /* 0x000fe20000410000 */
[----:B------:R-:W5:Y:S01]  /*78a0*/  MUFU.EX2 R170, R159 ;  /* 0x0000009f00aa7308 */ /* 0x000f620000000800 */
[C---:B-1----:R-:W-:Y:S01]  /*78b0*/  FADD.FTZ R4, R176.reuse, R11 ;  /* 0x0000000bb0047221 */ /* 0x042fe20000010000 */
[----:B------:R-:W-:Y:S01]  /*78c0*/  F2FP.BF16.F32.PACK_AB R153, R176, R173 ;  /* 0x000000adb099723e */ /* 0x000fe200000010ff */
[-C--:B------:R-:W-:Y:S01]  /*78d0*/  FMUL.FTZ R104, R104, R165.reuse ;  /* 0x000000a568687220 */ /* 0x080fe20000410000 */
[-C--:B------:R-:W-:Y:S01]  /*78e0*/  FMUL.FTZ R105, R105, R165.reuse ;  /* 0x000000a569697220 */ /* 0x080fe20000410000 */
[-C--:B------:R-:W-:Y:S01]  /*78f0*/  FMUL.FTZ R108, R108, R165.reuse ;  /* 0x000000a56c6c7220 */ /* 0x080fe20000410000 */
[-C--:B------:R-:W-:Y:S01]  /*7900*/  FMUL.FTZ R109, R109, R165.reuse ;  /* 0x000000a56d6d7220 */ /* 0x080fe20000410000 */
[-C--:B------:R-:W-:Y:S01]  /*7910*/  FMUL.FTZ R112, R112, R165.reuse ;  /* 0x000000a570707220 */ /* 0x080fe20000410000 */
[----:B------:R-:W1:Y:S01]  /*7920*/  MUFU.EX2 R172, R172 ;  /* 0x000000ac00ac7308 */ /* 0x000e620000000800 */
        /* <DEDUP_REMOVED lines=10> */
[----:B------:R-:W-:Y:S01]  /*79d0*/  BAR.SYNC.DEFER_BLOCKING 0xf, 0x100 ;  /* 0x03c4000000007b1d */ /* 0x000fe20000010000 */
[-C--:B------:R-:W-:Y:S01]  /*79e0*/  FMUL.FTZ R125, R125, R165.reuse ;  /* 0x000000a57d7d7220 */ /* 0x080fe20000410000 */
[-C--:B------:R-:W-:Y:S01]  /*79f0*/  FMUL.FTZ R128, R128, R165.reuse ;  /* 0x000000a580807220 */ /* 0x080fe20000410000 */
[-C--:B------:R-:W-:Y:S01]  /*7a00*/  FMUL.FTZ R129, R129, R165.reuse ;  /* 0x000000a581817220 */ /* 0x080fe20000410000 */
[-C--:B------:R-:W-:Y:S01]  /*7a10*/  FMUL.FTZ R132, R132, R165.reuse ;  /* 0x000000a584847220 */ /* 0x080fe20000410000 */
[-C--:B------:R-:W-:Y:S01]  /*7a20*/  FMUL.FTZ R133, R133, R165.reuse ;  /* 0x000000a585857220 */ /* 0x080fe20000410000 */
[----:B------:R-:W5:Y:S01]  /*7a30*/  MUFU.EX2 R177, R177 ;  /* 0x000000b100b17308 */ /* 0x000f620000000800 */
[----:B-1----:R-:W-:Y:S01]  /*7a40*/  FADD.FTZ R20, R172, R3 ;  /* 0x00000003ac147221 */ /* 0x002fe20000010000 */
[-C--:B------:R-:W-:Y:S01]  /*7a50*/  FMUL.FTZ R136, R136, R165.reuse ;  /* 0x000000a588887220 */ /* 0x080fe20000410000 */
        /* <DEDUP_REMOVED lines=8> */
[----:B------:R-:W-:Y:S01]  /*7ae0*/  FMUL.FTZ R149, R149, R165 ;  /* 0x000000a595957220 */ /* 0x000fe20000410000 */
[-C--:B------:R-:W-:Y:S01]  /*7af0*/  FMUL.FTZ R26, R26, R10.reuse ;  /* 0x0000000a1a1a7220 */ /* 0x080fe20000410000 */
[-C--:B------:R-:W-:Y:S01]  /*7b00*/  FMUL.FTZ R27, R27, R10.reuse ;  /* 0x0000000a1b1b7220 */ /* 0x080fe20000410000 */
[-C--:B------:R-:W-:Y:S01]  /*7b10*/  FMUL.FTZ R30, R30, R10.reuse ;  /* 0x0000000a1e1e7220 */ /* 0x080fe20000410000 */
[----:B------:R-:W-:Y:S01]  /*7b20*/  FMUL.FTZ R31, R31, R10 ;  /* 0x0000000a1f1f7220 */ /* 0x000fe20000410000 */
[----:B------:R-:W4:Y:S01]  /*7b30*/  MUFU.EX2 R159, R181 ;  /* 0x000000b5009f7308 */ /* 0x000f220000000800 */
[C---:B-----5:R-:W-:Y:S01]  /*7b40*/  FADD.FTZ R3, R177.reuse, R20 ;  /* 0x00000014b1037221 */ /* 0x060fe20000010000 */
[----:B------:R-:W-:Y:S01]  /*7b50*/  F2FP.BF16.F32.PACK_AB R166, R177, R172 ;  /* 0x000000acb1a6723e */ /* 0x000fe200000010ff */
[----:B------:R3:W-:Y:S01]  /*7b60*/  STSM.16.M88.4 [R18+0x26800], R152 ;  /* 0x0268009812007844 */ /* 0x0007e20000000200 */
        /* <DEDUP_REMOVED lines=19> */
[-C--:B------:R-:W-:Y:S01]  /*7ca0*/  FMUL.FTZ R62, R62, R10.reuse ;  /* 0x0000000a3e3e7220 */ /* 0x080fe20000410000 */
[----:B------:R-:W4:Y:S01]  /*7cb0*/  MUFU.EX2 R20, R171 ;  /* 0x000000ab00147308 */ /* 0x000f220000000800 */
[C---:B-----5:R-:W-:Y:S01]  /*7cc0*/  FADD.FTZ R168, R14.reuse, R11 ;  /* 0x0000000b0ea87221 */ /* 0x060fe20000010000 */
[----:B------:R-:W-:Y:S01]  /*7cd0*/  F2FP.BF16.F32.PACK_AB R159, R14, R159 ;  /* 0x0000009f0e9f723e */ /* 0x000fe200000010ff */
[-C--:B------:R-:W-:Y:S01]  /*7ce0*/  FMUL.FTZ R63, R63, R10.reuse ;  /* 0x0000000a3f3f7220 */ /* 0x080fe20000410000 */
[-C--:B------:R-:W-:Y:S01]  /*7cf0*/  FMUL.FTZ R66, R66, R10.reuse ;  /* 0x0000000a42427220 */ /* 0x080fe20000410000 */
[-C--:B------:R-:W-:Y:S01]  /*7d00*/  FMUL.FTZ R67, R67, R10.reuse ;  /* 0x0000000a43437220 */ /* 0x080fe20000410000 */
[-C--:B------:R-:W-:Y:S01]  /*7d10*/  FMUL.FTZ R70, R70, R10.reuse ;  /* 0x0000000a46467220 */ /* 0x080fe20000410000 */
[----:B------:R3:W-:Y:S01]  /*7d20*/  STSM.16.M88.4 [R19], R156 ;  /* 0x0000009c13007844 */ /* 0x0007e20000000200 */
        /* <DEDUP_REMOVED lines=17> */
[----:B-----5:R-:W-:Y:S01]  /*7e40*/  FADD.FTZ R11, R163, R168 ;  /* 0x000000a8a30b7221 */ /* 0x020fe20000010000 */
[-C--:B------:R-:W-:Y:S01]  /*7e50*/  FMUL.FTZ R94, R94, R10.reuse ;  /* 0x0000000a5e5e7220 */ /* 0x080fe20000410000 */
[-C--:B------:R-:W-:Y:S01]  /*7e60*/  FMUL.FTZ R95, R95, R10.reuse ;  /* 0x0000000a5f5f7220 */ /* 0x080fe20000410000 */
[-C--:B------:R-:W-:Y:S01]  /*7e70*/  FMUL.FTZ R98, R98, R10.reuse ;  /* 0x0000000a62627220 */ /* 0x080fe20000410000 */
[-C--:B------:R-:W-:Y:S01]  /*7e80*/  FMUL.FTZ R99, R99, R10.reuse ;  /* 0x0000000a63637220 */ /* 0x080fe20000410000 */
[-C--:B------:R-:W-:Y:S01]  /*7e90*/  FMUL.FTZ R102, R102, R10.reuse ;  /* 0x0000000a66667220 */ /* 0x080fe20000410000 */
[-C--:B------:R-:W-:Y:S01]  /*7ea0*/  FMUL.FTZ R103, R103, R10.reuse ;  /* 0x0000000a67677220 */ /* 0x080fe20000410000 */
[----:B------:R-:W5:Y:S01]  /*7eb0*/  MUFU.EX2 R179, R179 ;  /* 0x000000b300b37308 */ /* 0x000f620000000800 */
[C---:B-1----:R-:W-:Y:S01]  /*7ec0*/  FADD.FTZ R11, R4.reuse, R11 ;  /* 0x0000000b040b7221 */ /* 0x042fe20000010000 */
[----:B------:R-:W-:Y:S01]  /*7ed0*/  F2FP.BF16.F32.PACK_AB R163, R4, R163 ;  /* 0x000000a304a3723e */ /* 0x000fe200000010ff */
[-C--:B------:R-:W-:Y:S01]  /*7ee0*/  FMUL.FTZ R106, R106, R10.reuse ;  /* 0x0000000a6a6a7220 */ /* 0x080fe20000410000 */
[-C--:B------:R-:W-:Y:S01]  /*7ef0*/  FMUL.FTZ R107, R107, R10.reuse ;  /* 0x0000000a6b6b7220 */ /* 0x080fe20000410000 */
[-C--:B------:R-:W-:Y:S01]  /*7f00*/  FMUL.FTZ R110, R110, R10.reuse ;  /* 0x0000000a6e6e7220 */ /* 0x080fe20000410000 */
[-C--:B------:R-:W-:Y:S01]  /*7f10*/  FMUL.FTZ R111, R111, R10.reuse ;  /* 0x0000000a6f6f7220 */ /* 0x080fe20000410000 */
[----:B------:R3:W-:Y:S01]  /*7f20*/  STSM.16.M88.4 [R23], R160 ;  /* 0x000000a017007844 */ /* 0x0007e20000000200 */
        /* <DEDUP_REMOVED lines=10> */
[----:B--2---:R-:W-:Y:S01]  /*7fd0*/  F2FP.BF16.F32.PACK_AB R165, R179, R178 ;  /* 0x000000b2b3a5723e */ /* 0x004fe200000010ff */
        /* <DEDUP_REMOVED lines=14> */
[C---:B----4-:R-:W-:Y:S01]  /*80c0*/  F2FP.BF16.F32.PACK_AB R167, R168.reuse, R167 ;  /* 0x000000a7a8a7723e */ /* 0x050fe200000010ff */
[----:B------:R-:W-:Y:S01]  /*80d0*/  FADD.FTZ R4, R168, R11 ;  /* 0x0000000ba8047221 */ /* 0x000fe20000010000 */
[----:B------:R-:W-:-:S03]  /*80e0*/  FMUL.FTZ R151, R151, R10 ;  /* 0x0000000a97977220 */ /* 0x000fc60000410000 */
[----:B------:R3:W-:Y:S01]  /*80f0*/  STSM.16.M88.4 [R22], R164 ;  /* 0x000000a416007844 */ /* 0x0007e20000000200 */
[----:B------:R-:W-:Y:S05]  /*8100*/  @!P0 BRA `(.L_x_1703) ;  /* 0x0000000000048947 */ /* 0x000fea0003800000 */
[----:B------:R-:W-:Y:S01]  /*8110*/  BPT.TRAP 0x1 ;  /* 0x000000040000795c */ /* 0x000fe20000300000 */
.L_x_1703:
[----:B------:R1:W2:Y:S01]  /*8120*/  SYNCS.PHASECHK.TRANS64.TRYWAIT P1, [UR21+0x28c50], R9 ;  /* 0x028c5009ff0075a7 */ /* 0x0002a20008020155 */
[----:B------:R-:W-:Y:S05]  /*8130*/  @!P0 BRA `(.L_x_1704) ;  /* 0x0000000000048947 */ /* 0x000fea0003800000 */
[----:B------:R-:W-:Y:S01]  /*8140*/  BPT.TRAP 0x1 ;  /* 0x000000040000795c */ /* 0x000fe20000300000 */
.L_x_1704:
[----:B--2---:R-:W-:Y:S05]  /*8150*/  @P1 BRA `(.L_x_1705) ;  /* 0x0000000000081947 */ /* 0x004fea0003800000 */
[----:B------:R-:W2:Y:S02]  /*8160*/  SYNCS.PHASECHK.TRANS64.TRYWAIT P1, [UR21+0x28c50], R9 ;  /* 0x028c5009ff0075a7 */ /* 0x000ea40008020155 */
[----:B--2---:R-:W-:Y:S05]  /*8170*/  @!P1 BRA `(.L_x_1706) ;  /* 0x000000bc00489947 */ /* 0x004fea0003800000 */
.L_x_1705:
        /* <DEDUP_REMOVED lines=34> */
.L_x_1707:
[----:B------:R-:W-:Y:S01]  /*83a0*/  UIADD3 UR21, UR21, 0x28c60, URZ ;  /* 0x00028c6015157890 */ /* 0x000fe2000fffe03f */
[C---:B------:R-:W-:Y:S01]  /*83b0*/  ISETP.GT.AND P1, PT, R12.reuse, UR20, PT ;  /* 0x000000140c007c0c */ /* 0x040fe2000bf24270 */
[----:B------:R-:W-:Y:S01]  /*83c0*/  UMOV UR26, UR38 ;  /* 0x00000026001a7c82 */ /* 0x000fe20008000000 */
[----:B------:R-:W-:Y:S01]  /*83d0*/  VIADD R12, R12, 0xffffffff ;  /* 0xffffffff0c0c7836 */ /* 0x000fe20000000000 */
[----:B------:R-:W-:Y:S01]  /*83e0*/  UPRMT UR21, UR40, 0x654, UR21 ;  /* 0x0000065428157896 */ /* 0x000fe20008000015 */
[----:B---3--:R-:W-:Y:S02]  /*83f0*/  IMAD.MOV.U32 R13, RZ, RZ, R6 ;  /* 0x000000ffff0d7224 */ /* 0x008fe400078e0006 */
[----:B------:R-:W-:-:S06]  /*8400*/  IMAD.MOV.U32 R14, RZ, RZ, R5 ;  /* 0x000000ffff0e7224 */ /* 0x000fcc00078e0005 */
[----:B------:R-:W-:Y:S01]  /*8410*/  SYNCS.ARRIVE.TRANS64.RED.A1T0 RZ, [UR21], RZ ;  /* 0x000000ffffff79a7 */ /* 0x000fe20008100415 */
[----:B------:R-:W-:Y:S05]  /*8420*/  @P1 BRA `(.L_x_1708) ;  /* 0xffffffdc000c1947 */ /* 0x000fea000383ffff */
.L_x_1689:
[----:B------:R-:W-:Y:S01]  /*8430*/  UISETP.NE.AND UP1, UPT, UR51, URZ, UPT ;  /* 0x0000003f3300728c */ /* 0x000fe2000bf25270 */
[----:B------:R-:W-:Y:S01]  /*8440*/  IADD3 R8, -R8, 0x1, RZ ;  /* 0x0000000108087810 */ /* 0x000fe20007ffe1ff */
[----:B------:R-:W-:Y:S02]  /*8450*/  UISETP.NE.AND UP0, UPT, UR50, URZ, UPT ;  /* 0x0000003f3200728c */ /* 0x000fe4000bf05270 */
[----:B------:R-:W-:Y:S02]  /*8460*/  UIADD3 UR14, UR44, 0x3f, URZ ;  /* 0x0000003f2c0e7890 */ /* 0x000fe4000fffe03f */
[----:B------:R-:W-:Y:S02]  /*8470*/  IMAD R7, R7, UR49, R8 ;  /* 0x0000003107077c24 */ /* 0x000fe4000f8e0208 */
[----:B------:R-:W-:-:S03]  /*8480*/  PLOP3.LUT P1, PT, PT, PT, UP0, 0x40, 0x0 ;  /* 0x000000000000781c */ /* 0x000fc60003f2e808 */
[----:B------:R-:W-:Y:S01]  /*8490*/  @UP1 ULDC UR6, c[0x0][0x44c] ;  /* 0x0001130000061ab9 */ /* 0x000fe20000000800 */
[----:B------:R-:W-:Y:S01]  /*84a0*/  @UP1 ULDC UR15, c[0x0][0x450] ;  /* 0x00011400000f1ab9 */ /* 0x000fe20000000800 */
[----:B------:R-:W-:-:S04]  /*84b0*/  UIMAD.WIDE.U32 UR6, UR14, UR6, URZ ;  /* 0x000000060e0672a5 */ /* 0x000fc8000f8e003f */
[----:B------:R-:W-:-:S06]  /*84c0*/  @UP1 USHF.R.U32.HI UR14, URZ, UR15, UR7 ;  /* 0x0000000f3f0e1299 */ /* 0x000fcc0008011607 */
[----:B------:R-:W-:-:S04]  /*84d0*/  VIADD R7, R7, UR14 ;  /* 0x0000000e07077c36 */ /* 0x000fc80008000000 */
[----:B------:R-:W-:Y:S01]  /*84e0*/  VIADD R8, R7, -UR11 ;  /* 0x8000000b07087c36 */ /* 0x000fe20008000000 */
[----:B------:R-:W-:Y:S06]  /*84f0*/  @P1 BRA `(.L_x_1709) ;  /* 0x0000000000441947 */ /* 0x000fec0003800000 */
[----:B------:R-:W-:-:S13]  /*8500*/  ISETP.GT.AND P1, PT, R7, -0x1, PT ;  /* 0xffffffff0700780c */ /* 0x000fda0003f24270 */
[----:B------:R-:W-:Y:S05]  /*8510*/  @P1 BRA `(.L_x_1710) ;  /* 0x0000000000201947 */ /* 0x000fea0003800000 */
[----:B------:R-:W3:Y:S01]  /*8520*/  LDC R14, c[0x0][0x9e4] ;  /* 0x00027900ff0e7b82 */ /* 0x000ee20000000800 */
[----:B------:R-:W-:Y:S02]  /*8530*/  LOP3.LUT R7, RZ, R7, RZ, 0x33, !PT ;  /* 0x00000007ff077212 */ /* 0x000fe400078e33ff */
[----:B---3--:R-:W-:-:S13]  /*8540*/  ISETP.NE.AND P1, PT, R14, 0x1, PT ;  /* 0x000000010e00780c */ /* 0x008fda0003f25270 */
[----:B--2---:R-:W2:Y:S02]  /*8550*/  @P1 LDC.64 R10, c[0x0][0x9e8] ;  /* 0x00027a00ff0a1b82 */ /* 0x004ea40000000a00 */
[----:B--2---:R-:W-:-:S05]  /*8560*/  @P1 IMAD.HI.U32 R10, R7, R10, RZ ;  /* 0x0000000a070a1227 */ /* 0x004fca00078e00ff */
[----:B------:R-:W-:-:S04]  /*8570*/  @P1 SHF.R.U32.HI R7, RZ, R11, R10 ;  /* 0x0000000bff071219 */ /* 0x000fc8000001160a */
[----:B------:R-:W-:Y:S01]  /*8580*/  LOP3.LUT R7, RZ, R7, RZ, 0x33, !PT ;  /* 0x00000007ff077212 */ /* 0x000fe200078e33ff */
[----:B------:R-:W-:Y:S06]  /*8590*/  BRA `(.L_x_1711) ;  /* 0x0000000000147947 */ /* 0x000fec0003800000 */
.L_x_1710:
[----:B------:R-:W3:Y:S02]  /*85a0*/  LDC R14, c[0x0][0x9e4] ;  /* 0x00027900ff0e7b82 */ /* 0x000ee40000000800 */
[----:B---3--:R-:W-:-:S13]  /*85b0*/  ISETP.NE.AND P1, PT, R14, 0x1, PT ;  /* 0x000000010e00780c */ /* 0x008fda0003f25270 */
[----:B--2---:R-:W2:Y:S02]  /*85c0*/  @P1 LDC.64 R10, c[0x0][0x9e8] ;  /* 0x00027a00ff0a1b82 */ /* 0x004ea40000000a00 */
[----:B--2---:R-:W-:-:S05]  /*85d0*/  @P1 IMAD.HI.U32 R10, R7, R10, RZ ;  /* 0x0000000a070a1227 */ /* 0x004fca00078e00ff */
[----:B------:R-:W-:-:S07]  /*85e0*/  @P1 SHF.R.U32.HI R7, RZ, R11, R10 ;  /* 0x0000000bff071219 */ /* 0x000fce000001160a */
.L_x_1711:
[----:B------:R-:W-:-:S05]  /*85f0*/  IMAD R7, R7, R14, RZ ;  /* 0x0000000e07077224 */ /* 0x000fca00078e02ff */
[----:B------:R-:W-:-:S07]  /*8600*/  VIMNMX R8, R8, R7, !PT ;  /* 0x0000000708087248 */ /* 0x000fce0007fe0100 */
.L_x_1709:
[----:B------:R-:W-:-:S05]  /*8610*/  VIADD R8, R8, 0x3f ;  /* 0x0000003f08087836 */ /* 0x000fca0000000000 */
[----:B------:R-:W-:-:S04]  /*8620*/  SHF.R.S32.HI R7, RZ, 0x1f, R8 ;  /* 0x0000001fff077819 */ /* 0x000fc80000011408 */
[----:B------:R-:W-:-:S04]  /*8630*/  LEA.HI R7, R7, R8, RZ, 0x6 ;  /* 0x0000000807077211 */ /* 0x000fc800078f30ff */
[----:B------:R-:W-:-:S04]  /*8640*/  SHF.R.S32.HI R7, RZ, 0x6, R7 ;  /* 0x00000006ff077819 */ /* 0x000fc80000011407 */
[----:B------:R-:W-:-:S04]  /*8650*/  VIMNMX R7, R7, UR47, !PT ;  /* 0x0000002f07077c48 */ /* 0x000fc8000ffe0100 */
[----:B------:R-:W-:-:S13]  /*8660*/  ISETP.GE.AND P1, PT, R12, R7, PT ;  /* 0x000000070c00720c */ /* 0x000fda0003f26270 */
[----:B------:R-:W-:Y:S05]  /*8670*/  @!P1 BRA `(.L_x_1712) ;  /* 0x0000001800389947 */ /* 0x000fea0003800000 */
[----:B------:R-:W-:Y:S01]  /*8680*/  IMAD.MOV.U32 R11, RZ, RZ, R6 ;  /* 0x000000ffff0b7224 */ /* 0x000fe200078e0006 */
[----:B------:R-:W-:Y:S01]  /*8690*/  UMOV UR22, UR38 ;  /* 0x0000002600167c82 */ /* 0x000fe20008000000 */
[----:B------:R-:W-:Y:S01]  /*86a0*/  IMAD.MOV.U32 R8, RZ, RZ, R5 ;  /* 0x000000ffff087224 */ /* 0x000fe200078e0005 */
[----:B------:R-:W-:-:S06]  /*86b0*/  ULDC UR20, c[0x0][0x988] ;  /* 0x0002620000147ab9 */ /* 0x000fcc0000000800 */
.L_x_1723:
[----:B------:R-:W-:Y:S01]  /*86c0*/  UIADD3 UR38, UR22, 0x1, URZ ;  /* 0x0000000116267890 */ /* 0x000fe2000fffe03f */
[C---:B------:R-:W-:Y:S01]  /*86d0*/  ISETP.GT.AND P1, PT, R12.reuse, R7, PT ;  /* 0x000000070c00720c */ /* 0x040fe20003f24270 */
[----:B------:R-:W-:Y:S02]  /*86e0*/  VIADD R12, R12, 0xffffffff ;  /* 0xffffffff0c0c7836 */ /* 0x000fe40000000000 */
[----:B------:R-:W-:-:S04]  /*86f0*/  UISETP.NE.AND UP0, UPT, UR38, 0x2, UPT ;  /* 0x000000022600788c */ /* 0x000fc8000bf05270 */
[----:B------:R-:W-:Y:S02]  /*8700*/  USEL UR6, URZ, 0x1, UP0 ;  /* 0x000000013f067887 */ /* 0x000fe40008000000 */
[----:B------:R-:W-:Y:S02]  /*8710*/  USEL UR38, UR38, URZ, UP0 ;  /* 0x0000003f26267287 */ /* 0x000fe40008000000 */
[----:B------:R-:W-:Y:S01]  /*8720*/  ULOP3.LUT UR37, UR37, UR6, URZ, 0x3c, !UPT ;  /* 0x0000000625257292 */ /* 0x000fe2000f8e3c3f */
[----:B---3--:R-:W-:Y:S11]  /*8730*/  @!P0 BRA `(.L_x_1713) ;  /* 0x0000000000048947 */ /* 0x008ff60003800000 */
[----:B------:R-:W-:Y:S01]  /*8740*/  BPT.TRAP 0x1 ;  /* 0x000000040000795c */ /* 0x000fe20000300000 */
.L_x_1713:
[----:B------:R-:W-:Y:S01]  /*8750*/  ULEA UR21, UR38, UR42, 0x3 ;  /* 0x0000002a26157291 */ /* 0x000fe2000f8e183f */
[----:B012---:R-:W-:-:S05]  /*8760*/  IMAD.U32 R9, RZ, RZ, UR37 ;  /* 0x00000025ff097e24 */ /* 0x007fca000f8e00ff */
[----:B------:R-:W-:-:S04]  /*8770*/  SHF.L.U32 R9, R9, 0x1f, RZ ;  /* 0x0000001f09097819 */ /* 0x000fc800000006ff */
[----:B------:R0:W1:Y:S01]  /*8780*/  SYNCS.PHASECHK.TRANS64.TRYWAIT P2, [UR21+0x28c30], R9 ;  /* 0x028c3009ff0075a7 */ /* 0x0000620008040155 */
[----:B------:R-:W-:Y:S05]  /*8790*/  @!P0 BRA `(.L_x_1714) ;  /* 0x0000000000048947 */ /* 0x000fea0003800000 */
[----:B------:R-:W-:Y:S01]  /*87a0*/  BPT.TRAP 0x1 ;  /* 0x000000040000795c */ /* 0x000fe20000300000 */
.L_x_1714:
[----:B-1----:R-:W-:Y:S05]  /*87b0*/  @P2 BRA `(.L_x_1715) ;  /* 0x0000000000082947 */ /* 0x002fea0003800000 */
[----:B------:R-:W1:Y:S02]  /*87c0*/  SYNCS.PHASECHK.TRANS64.TRYWAIT P2, [UR21+0x28c30], R9 ;  /* 0x028c3009ff0075a7 */ /* 0x000e640008040155 */
[----:B-1----:R-:W-:Y:S05]  /*87d0*/  @!P2 BRA `(.L_x_1716) ;  /* 0x000000b400c8a947 */ /* 0x002fea0003800000 */
.L_x_1715:
        /* <DEDUP_REMOVED lines=23> */
.L_x_1717:
[----:B-1----:R-:W-:Y:S01]  /*8950*/  FMNMX.FTZ R6, R152, R8, !PT ;  /* 0x0000000898067209 */ /* 0x002fe20007810000 */
[----:B------:R-:W-:Y:S01]  /*8960*/  UMOV UR10, UR20 ;  /* 0x00000014000a7c82 */ /* 0x000fe20008000000 */
[----:B------:R-:W-:Y:S02]  /*8970*/  UIADD3 UR6, UR21, 0x28c40, URZ ;  /* 0x00028c4015067890 */ /* 0x000fe4000fffe03f */
[----:B------:R-:W-:Y:S02]  /*8980*/  FMNMX.FTZ R5, R153, R6, !PT ;  /* 0x0000000699057209 */ /* 0x000fe40007810000 */
[----:B------:R-:W-:Y:S02]  /*8990*/  UPRMT UR6, UR40, 0x654, UR6 ;  /* 0x0000065428067896 */ /* 0x000fe40008000006 */
[----:B------:R-:W-:-:S04]  /*89a0*/  FMNMX.FTZ R6, R156, R5, !PT ;  /* 0x000000059c067209 */ /* 0x000fc80007810000 */
[----:B------:R-:W-:-:S03]  /*89b0*/  FMNMX.FTZ R5, R157, R6, !PT ;  /* 0x000000069d057209 */ /* 0x000fc60007810000 */
[----:B------:R-:W-:Y:S01]  /*89c0*/  SYNCS.ARRIVE.TRANS64.RED.A1T0 RZ, [UR6], RZ ;  /* 0x000000ffffff79a7 */ /* 0x000fe20008100406 */
        /* <DEDUP_REMOVED lines=13> */
[----:B------:R-:W1:Y:S02]  /*8aa0*/  SHFL.BFLY PT, R5, R10, 0x2, 0x1f ;  /* 0x0c401f000a057f89 */ /* 0x000e6400000e0000 */
[----:B-1----:R-:W-:Y:S02]  /*8ab0*/  FMNMX.FTZ R14, R10, R5, !PT ;  /* 0x000000050a0e7209 */ /* 0x002fe40007810000 */
[----:B------:R-:W-:-:S03]  /*8ac0*/  FMNMX.FTZ R5, R155, R6, !PT ;  /* 0x000000069b057209 */ /* 0x000fc60007810000 */
[----:B------:R-:W1:Y:S01]  /*8ad0*/  SHFL.BFLY PT, R13, R14, 0x1, 0x1f ;  /* 0x0c201f000e0d7f89 */ /* 0x000e6200000e0000 */
[----:B------:R-:W-:-:S04]  /*8ae0*/  FMNMX.FTZ R6, R158, R5, !PT ;  /* 0x000000059e067209 */ /* 0x000fc80007810000 */
[----:B------:R-:W-:-:S04]  /*8af0*/  FMNMX.FTZ R5, R159, R6, !PT ;  /* 0x000000069f057209 */ /* 0x000fc80007810000 */
[----:B------:R-:W-:Y:S02]  /*8b00*/  FMNMX.FTZ R6, R162, R5, !PT ;  /* 0x00000005a2067209 */ /* 0x000fe40007810000 */
[----:B-1----:R-:W-:Y:S02]  /*8b10*/  FMNMX.FTZ R5, R14, R13, !PT ;  /* 0x0000000d0e057209 */ /* 0x002fe40007810000 */
[----:B------:R-:W-:-:S03]  /*8b20*/  FMNMX.FTZ R13, R163, R6, !PT ;  /* 0x00000006a30d7209 */ /* 0x000fc60007810000 */
[C---:B------:R-:W-:Y:S01]  /*8b30*/  FMUL.FTZ R191, R5.reuse, UR10 ;  /* 0x0000000a05bf7c20 */ /* 0x040fe20008410000 */
[----:B------:R-:W-:Y:S01]  /*8b40*/  FMNMX.FTZ R6, R166, R13, !PT ;  /* 0x0000000da6067209 */ /* 0x000fe20007810000 */
[----:B------:R-:W-:Y:S02]  /*8b50*/  FADD.FTZ R8, -R5, R8 ;  /* 0x0000000805087221 */ /* 0x000fe40000010100 */
[--C-:B------:R-:W-:Y:S01]  /*8b60*/  FFMA.FTZ R21, R165, UR10, -R191.reuse ;  /* 0x0000000aa5157c23 */ /* 0x100fe200080108bf */
[----:B------:R-:W-:Y:S01]  /*8b70*/  FMNMX.FTZ R13, R167, R6, !PT ;  /* 0x00000006a70d7209 */ /* 0x000fe20007810000 */
[--C-:B------:R-:W-:Y:S01]  /*8b80*/  FFMA.FTZ R165, R173, UR10, -R191.reuse ;  /* 0x0000000aada57c23 */ /* 0x100fe200080108bf */
[----:B------:R-:W-:Y:S01]  /*8b90*/  FMUL.FTZ R8, R8, UR10 ;  /* 0x0000000a08087c20 */ /* 0x000fe20008410000 */
        /* <DEDUP_REMOVED lines=8> */
[----:B------:R-:W1:Y:S01]  /*8c20*/  MUFU.EX2 R8, R8 ;  /* 0x0000000800087308 */ /* 0x000e620000000800 */
[----:B------:R-:W-:Y:S01]  /*8c30*/  FMNMX.FTZ R6, R174, R15, !PT ;  /* 0x0000000fae067209 */ /* 0x000fe20007810000 */
[--C-:B------:R-:W-:Y:S01]  /*8c40*/  FFMA.FTZ R10, R156, UR10, -R191.reuse ;  /* 0x0000000a9c0a7c23 */ /* 0x100fe200080108bf */
[--C-:B------:R-:W-:Y:S01]  /*8c50*/  FFMA.FTZ R156, R160, UR10, -R191.reuse ;  /* 0x0000000aa09c7c23 */ /* 0x100fe200080108bf */
[--C-:B------:R-:W-:Y:S01]  /*8c60*/  FFMA.FTZ R160, R168, UR10, -R191.reuse ;  /* 0x0000000aa8a07c23 */ /* 0x100fe200080108bf */
[----:B------:R-:W-:Y:S01]  /*8c70*/  FMNMX.FTZ R15, R175, R6, !PT ;  /* 0x00000006af0f7209 */ /* 0x000fe20007810000 */
[--C-:B------:R-:W-:Y:S01]  /*8c80*/  FFMA.FTZ R168, R180, UR10, -R191.reuse ;  /* 0x0000000ab4a87c23 */ /* 0x100fe200080108bf */
[----:B------:R-:W-:Y:S01]  /*8c90*/  FFMA.FTZ R181, R181, UR10, -R191 ;  /* 0x0000000ab5b57c23 */ /* 0x000fe200080108bf */
[----:B------:R-:W2:Y:S01]  /*8ca0*/  MUFU.EX2 R13, R13 ;  /* 0x0000000d000d7308 */ /* 0x000ea20000000800 */
[----:B------:R-:W-:-:S04]  /*8cb0*/  FMNMX.FTZ R6, R178, R15, !PT ;  /* 0x0000000fb2067209 */ /* 0x000fc80007810000 */
[----:B------:R-:W-:-:S03]  /*8cc0*/  FMNMX.FTZ R15, R179, R6, !PT ;  /* 0x00000006b30f7209 */ /* 0x000fc60007810000 */
[----:B------:R-:W3:Y:S01]  /*8cd0*/  MUFU.EX2 R152, R152 ;  /* 0x0000009800987308 */ /* 0x000ee20000000800 */
[----:B------:R-:W-:Y:S01]  /*8ce0*/  FMNMX.FTZ R6, R182, R15, !PT ;  /* 0x0000000fb6067209 */ /* 0x000fe20007810000 */
[--C-:B------:R-:W-:Y:S01]  /*8cf0*/  FFMA.FTZ R15, R161, UR10, -R191.reuse ;  /* 0x0000000aa10f7c23 */ /* 0x100fe200080108bf */
[--C-:B------:R-:W-:Y:S01]  /*8d00*/  FFMA.FTZ R161, R169, UR10, -R191.reuse ;  /* 0x0000000aa9a17c23 */ /* 0x100fe200080108bf */
[----:B------:R-:W-:Y:S01]  /*8d10*/  FFMA.FTZ R169, R177, UR10, -R191 ;  /* 0x0000000ab1a97c23 */ /* 0x000fe200080108bf */
[----:B------:R-:W-:Y:S01]  /*8d20*/  FMNMX.FTZ R6, R183, R6, !PT ;  /* 0x00000006b7067209 */ /* 0x000fe20007810000 */
[-C--:B-1----:R-:W-:Y:S01]  /*8d30*/  FMUL.FTZ R24, R24, R8.reuse ;  /* 0x0000000818187220 */ /* 0x082fe20000410000 */
[-C--:B------:R-:W-:Y:S01]  /*8d40*/  FMUL.FTZ R25, R25, R8.reuse ;  /* 0x0000000819197220 */ /* 0x080fe20000410000 */
[----:B------:R-:W-:Y:S01]  /*8d50*/  MUFU.EX2 R10, R10 ;  /* 0x0000000a000a7308 */ /* 0x000fe20000000800 */
[-C--:B------:R-:W-:Y:S01]  /*8d60*/  FMUL.FTZ R28, R28, R8.reuse ;  /* 0x000000081c1c7220 */ /* 0x080fe20000410000 */
[----:B------:R-:W1:Y:S01]  /*8d70*/  SHFL.BFLY PT, R157, R6, 0x2, 0x1f ;  /* 0x0c401f00069d7f89 */ /* 0x000e6200000e0000 */
        /* <DEDUP_REMOVED lines=23> */
[----:B-1----:R-:W-:Y:S01]  /*8ef0*/  FMNMX.FTZ R157, R6, R157, !PT ;  /* 0x0000009d069d7209 */ /* 0x002fe20007810000 */
[-C--:B------:R-:W-:Y:S01]  /*8f00*/  FMUL.FTZ R69, R69, R8.reuse ;  /* 0x0000000845457220 */ /* 0x080fe20000410000 */
[-C--:B------:R-:W-:Y:S01]  /*8f10*/  FMUL.FTZ R72, R72, R8.reuse ;  /* 0x0000000848487220 */ /* 0x080fe20000410000 */
[-C--:B------:R-:W-:Y:S01]  /*8f20*/  FMUL.FTZ R73, R73, R8.reuse ;  /* 0x0000000849497220 */ /* 0x080fe20000410000 */
[-C--:B------:R-:W-:Y:S01]  /*8f30*/  FMUL.FTZ R76, R76, R8.reuse ;  /* 0x000000084c4c7220 */ /* 0x080fe20000410000 */
[----:B------:R-:W1:Y:S01]  /*8f40*/  SHFL.BFLY PT, R6, R157, 0x1, 0x1f ;  /* 0x0c201f009d067f89 */ /* 0x000e6200000e0000 */
        /* <DEDUP_REMOVED lines=23> */
[----:B-1----:R-:W-:Y:S01]  /*90c0*/  FMNMX.FTZ R6, R157, R6, !PT ;  /* 0x000000069d067209 */ /* 0x002fe20007810000 */
[----:B------:R-:W-:Y:S01]  /*90d0*/  MUFU.EX2 R161, R161 ;  /* 0x000000a100a17308 */ /* 0x000fe20000000800 */
[-C--:B------:R-:W-:Y:S01]  /*90e0*/  FMUL.FTZ R117, R117, R8.reuse ;  /* 0x0000000875757220 */ /* 0x080fe20000410000 */
[-C--:B------:R-:W-:Y:S01]  /*90f0*/  FMUL.FTZ R120, R120, R8.reuse ;  /* 0x0000000878787220 */ /* 0x080fe20000410000 */
[-C--:B------:R-:W-:Y:S01]  /*9100*/  FMUL.FTZ R121, R121, R8.reuse ;  /* 0x0000000879797220 */ /* 0x080fe20000410000 */
[----:B------:R-:W-:Y:S01]  /*9110*/  FADD.FTZ R157, -R6, R11 ;  /* 0x0000000b069d7221 */ /* 0x000fe20000010100 */
[-C--:B------:R-:W-:Y:S01]  /*9120*/  FMUL.FTZ R124, R124, R8.reuse ;  /* 0x000000087c7c7220 */ /* 0x080fe20000410000 */
[-C--:B------:R-:W-:Y:S01]  /*9130*/  FMUL.FTZ R125, R125, R8.reuse ;  /* 0x000000087d7d7220 */ /* 0x080fe20000410000 */
[-C--:B------:R-:W-:Y:S01]  /*9140*/  FMUL.FTZ R128, R128, R8.reuse ;  /* 0x0000000880807220 */ /* 0x080fe20000410000 */
[----:B------:R-:W-:Y:S01]  /*9150*/  FMUL.FTZ R173, R157, UR10 ;  /* 0x0000000a9dad7c20 */ /* 0x000fe20008410000 */
[----:B------:R-:W-:Y:S01]  /*9160*/  FMUL.FTZ R157, R6, UR10 ;  /* 0x0000000a069d7c20 */ /* 0x000fe20008410000 */
[----:B------:R-:W-:Y:S01]  /*9170*/  MUFU.EX2 R20, R20 ;  /* 0x0000001400147308 */ /* 0x000fe20000000800 */
[-C--:B------:R-:W-:Y:S01]  /*9180*/  FMUL.FTZ R129, R129, R8.reuse ;  /* 0x0000000881817220 */ /* 0x080fe20000410000 */
[----:B------:R-:W-:Y:S01]  /*9190*/  FMUL.FTZ R132, R132, R8 ;  /* 0x0000000884847220 */ /* 0x000fe20000410000 */
[--C-:B------:R-:W-:Y:S01]  /*91a0*/  FFMA.FTZ R172, R154, UR10, -R157.reuse ;  /* 0x0000000a9aac7c23 */ /* 0x100fe2000801089d */
[--C-:B------:R-:W-:Y:S01]  /*91b0*/  FFMA.FTZ R176, R163, UR10, -R157.reuse ;  /* 0x0000000aa3b07c23 */ /* 0x100fe2000801089d */
[----:B------:R-:W-:Y:S01]  /*91c0*/  FFMA.FTZ R163, R167, UR10, -R157 ;  /* 0x0000000aa7a37c23 */ /* 0x000fe2000801089d */
[----:B------:R-:W-:-:S02]  /*91d0*/  IMAD.MOV R167, RZ, RZ, -R17 ;  /* 0x000000ffffa77224 */ /* 0x000fc400078e0a11 */
[--C-:B------:R-:W-:Y:S01]  /*91e0*/  FFMA.FTZ R155, R155, UR10, -R157.reuse ;  /* 0x0000000a9b9b7c23 */ /* 0x100fe2000801089d */
[----:B------:R-:W-:Y:S01]  /*91f0*/  MUFU.EX2 R173, R173 ;  /* 0x000000ad00ad7308 */ /* 0x000fe20000000800 */
[--C-:B------:R-:W-:Y:S01]  /*9200*/  FFMA.FTZ R158, R158, UR10, -R157.reuse ;  /* 0x0000000a9e9e7c23 */ /* 0x100fe2000801089d */
[--C-:B------:R-:W-:Y:S01]  /*9210*/  FFMA.FTZ R177, R159, UR10, -R157.reuse ;  /* 0x0000000a9fb17c23 */ /* 0x100fe2000801089d */
[----:B------:R-:W-:Y:S01]  /*9220*/  ISETP.NE.AND P2, PT, R2, R167, PT ;  /* 0x000000a70200720c */ /* 0x000fe20003f45270 */
[--C-:B------:R-:W-:Y:S01]  /*9230*/  FFMA.FTZ R159, R162, UR10, -R157.reuse ;  /* 0x0000000aa29f7c23 */ /* 0x100fe2000801089d */
[--C-:B------:R-:W-:Y:S01]  /*9240*/  FFMA.FTZ R167, R171, UR10, -R157.reuse ;  /* 0x0000000aaba77c23 */ /* 0x100fe2000801089d */
[----:B------:R-:W-:Y:S02]  /*9250*/  IMAD.U32 R171, RZ, RZ, UR22 ;  /* 0x00000016ffab7e24 */ /* 0x000fe4000f8e00ff */
[--C-:B------:R-:W-:Y:S01]  /*9260*/  FFMA.FTZ R162, R166, UR10, -R157.reuse ;  /* 0x0000000aa6a27c23 */ /* 0x100fe2000801089d */
[----:B------:R-:W1:Y:S01]  /*9270*/  MUFU.EX2 R172, R172 ;  /* 0x000000ac00ac7308 */ /* 0x000e620000000800 */
[--C-:B------:R-:W-:Y:S01]  /*9280*/  FFMA.FTZ R166, R170, UR10, -R157.reuse ;  /* 0x0000000aaaa67c23 */ /* 0x100fe2000801089d */
[--C-:B------:R-:W-:Y:S01]  /*9290*/  FFMA.FTZ R179, R179, UR10, -R157.reuse ;  /* 0x0000000ab3b37c23 */ /* 0x100fe2000801089d */
[--C-:B------:R-:W-:Y:S01]  /*92a0*/  FFMA.FTZ R182, R182, UR10, -R157.reuse ;  /* 0x0000000ab6b67c23 */ /* 0x100fe2000801089d */
[----:B------:R-:W-:Y:S01]  /*92b0*/  FFMA.FTZ R183, R183, UR10, -R157 ;  /* 0x0000000ab7b77c23 */ /* 0x000fe2000801089d */
[-C--:B------:R-:W-:Y:S01]  /*92c0*/  FMUL.FTZ R133, R133, R8.reuse ;  /* 0x0000000885857220 */ /* 0x080fe20000410000 */
[-C--:B------:R-:W-:Y:S01]  /*92d0*/  FMUL.FTZ R136, R136, R8.reuse ;  /* 0x0000000888887220 */ /* 0x080fe20000410000 */
[----:B------:R-:W-:Y:S01]  /*92e0*/  FMUL.FTZ R137, R137, R8 ;  /* 0x0000000889897220 */ /* 0x000fe20000410000 */
[----:B------:R-:W4:Y:S01]  /*92f0*/  MUFU.EX2 R155, R155 ;  /* 0x0000009b009b7308 */ /* 0x000f220000000800 */
[----:B------:R-:W-:-:S02]  /*9300*/  @!P2 IMAD R154, R171, 0x40, R16 ;  /* 0x00000040ab9aa824 */ /* 0x000fc400078e0210 */
[----:B--2---:R-:W-:Y:S01]  /*9310*/  FFMA.FTZ R171, R8, R3, R13 ;  /* 0x0000000308ab7223 */ /* 0x004fe2000001000d */
[----:B------:R-:W-:Y:S01]  /*9320*/  FFMA.FTZ R3, R174, UR10, -R157 ;  /* 0x0000000aae037c23 */ /* 0x000fe2000801089d */
[-C--:B------:R-:W-:Y:S01]  /*9330*/  FMUL.FTZ R140, R140, R8.reuse ;  /* 0x000000088c8c7220 */ /* 0x080fe20000410000 */
[----:B------:R-:W-:Y:S01]  /*9340*/  FMUL.FTZ R141, R141, R8 ;  /* 0x000000088d8d7220 */ /* 0x000fe20000410000 */
[C---:B---3--:R-:W-:Y:S01]  /*9350*/  FADD.FTZ R171, R152.reuse, R171 ;  /* 0x000000ab98ab7221 */ /* 0x048fe20000010000 */
[----:B------:R-:W-:Y:S01]  /*9360*/  F2FP.BF16.F32.PACK_AB R152, R152, R13 ;  /* 0x0000000d9898723e */ /* 0x000fe200000010ff */
[----:B------:R-:W2:Y:S01]  /*9370*/  MUFU.EX2 R158, R158 ;  /* 0x0000009e009e7308 */ /* 0x000ea20000000800 */
[----:B-1----:R-:W-:Y:S01]  /*9380*/  FFMA.FTZ R170, R173, R4, R172 ;  /* 0x00000004adaa7223 */ /* 0x002fe200000100ac */
[----:B------:R-:W-:Y:S01]  /*9390*/  FFMA.FTZ R4, R175, UR10, -R157 ;  /* 0x0000000aaf047c23 */ /* 0x000fe2000801089d */
[----:B------:R-:W-:Y:S01]  /*93a0*/  FADD.FTZ R174, R10, R171 ;  /* 0x000000ab0aae7221 */ /* 0x000fe20000010000 */
[-C--:B------:R-:W-:Y:S01]  /*93b0*/  FMUL.FTZ R144, R144, R8.reuse ;  /* 0x0000000890907220 */ /* 0x080fe20000410000 */
[-C--:B------:R-:W-:Y:S01]  /*93c0*/  FMUL.FTZ R145, R145, R8.reuse ;  /* 0x0000000891917220 */ /* 0x080fe20000410000 */
[-C--:B------:R-:W-:Y:S01]  /*93d0*/  FMUL.FTZ R148, R148, R8.reuse ;  /* 0x0000000894947220 */ /* 0x080fe20000410000 */
[----:B------:R-:W-:Y:S01]  /*93e0*/  FADD.FTZ R171, R153, R174 ;  /* 0x000000ae99ab7221 */ /* 0x000fe20000010000 */
[----:B------:R-:W1:Y:S01]  /*93f0*/  MUFU.EX2 R177, R177 ;  /* 0x000000b100b17308 */ /* 0x000e620000000800 */
[----:B----4-:R-:W-:Y:S01]  /*9400*/  FADD.FTZ R175, R155, R170 ;  /* 0x000000aa9baf7221 */ /* 0x010fe20000010000 */
[----:B------:R-:W-:Y:S01]  /*9410*/  FFMA.FTZ R170, R178, UR10, -R157 ;  /* 0x0000000ab2aa7c23 */ /* 0x000fe2000801089d */
[----:B------:R-:W-:Y:S01]  /*9420*/  FADD.FTZ R174, R156, R171 ;  /* 0x000000ab9cae7221 */ /* 0x000fe20000010000 */
[----:B------:R-:W-:Y:S01]  /*9430*/  @!P2 LEA R157, R154, UR42, 0x2 ;  /* 0x0000002a9a9dac11 */ /* 0x000fe2000f8e10ff */
[----:B------:R-:W-:Y:S01]  /*9440*/  FMUL.FTZ R149, R149, R8 ;  /* 0x0000000895957220 */ /* 0x000fe20000410000 */
[C---:B------:R-:W-:Y:S01]  /*9450*/  F2FP.BF16.F32.PACK_AB R156, R15.reuse, R156 ;  /* 0x0000009c0f9c723e */ /* 0x040fe200000010ff */
[-C--:B------:R-:W-:Y:S01]  /*9460*/  FMUL.FTZ R26, R26, R173.reuse ;  /* 0x000000ad1a1a7220 */ /* 0x080fe20000410000 */
[----:B------:R-:W3:Y:S01]  /*9470*/  MUFU.EX2 R159, R159 ;  /* 0x0000009f009f7308 */ /* 0x000ee20000000800 */
[----:B--2---:R-:W-:Y:S01]  /*9480*/  FADD.FTZ R178, R158, R175 ;  /* 0x000000af9eb27221 */ /* 0x004fe20000010000 */
[----:B------:R-:W-:Y:S01]  /*9490*/  FADD.FTZ R175, R15, R174 ;  /* 0x000000ae0faf7221 */ /* 0x000fe20000010000 */
[----:B------:R-:W-:Y:S01]  /*94a0*/  @!P2 STS [R157+0x28800], R8 ;  /* 0x028800089d00a388 */ /* 0x000fe20000000800 */
[-C--:B------:R-:W-:Y:S01]  /*94b0*/  FMUL.FTZ R27, R27, R173.reuse ;  /* 0x000000ad1b1b7220 */ /* 0x080fe20000410000 */
[-C--:B------:R-:W-:Y:S01]  /*94c0*/  FMUL.FTZ R30, R30, R173.reuse ;  /* 0x000000ad1e1e7220 */ /* 0x080fe20000410000 */
[----:B------:R-:W-:Y:S01]  /*94d0*/  FADD.FTZ R154, R14, R175 ;  /* 0x000000af0e9a7221 */ /* 0x000fe20000010000 */
[----:B------:R2:W-:Y:S01]  /*94e0*/  @!P2 STS [R157+0x28820], R173 ;  /* 0x028820ad9d00a388 */ /* 0x0005e20000000800 */
[----:B------:R-:W4:Y:S01]  /*94f0*/  MUFU.EX2 R176, R176 ;  /* 0x000000b000b07308 */ /* 0x000f220000000800 */
[----:B-1----:R-:W-:Y:S01]  /*9500*/  FADD.FTZ R178, R177, R178 ;  /* 0x000000b2b1b27221 */ /* 0x002fe20000010000 */
[----:B------:R-:W-:Y:S01]  /*9510*/  FADD.FTZ R13, R21, R154 ;  /* 0x0000009a150d7221 */ /* 0x000fe20000010000 */
[----:B------:R-:W-:Y:S01]  /*9520*/  F2FP.BF16.F32.PACK_AB R154, R153, R10 ;  /* 0x0000000a999a723e */ /* 0x000fe200000010ff */
[-C--:B------:R-:W-:Y:S01]  /*9530*/  FMUL.FTZ R31, R31, R173.reuse ;  /* 0x000000ad1f1f7220 */ /* 0x080fe20000410000 */
[----:B------:R-:W-:Y:S01]  /*9540*/  F2FP.BF16.F32.PACK_AB R153, R155, R172 ;  /* 0x000000ac9b99723e */ /* 0x000fe200000010ff */
[----:B------:R-:W-:Y:S01]  /*9550*/  FADD.FTZ R10, R160, R13 ;  /* 0x0000000da00a7221 */ /* 0x000fe20000010000 */
[----:B------:R-:W-:Y:S01]  /*9560*/  F2FP.BF16.F32.PACK_AB R155, R177, R158 ;  /* 0x0000009eb19b723e */ /* 0x000fe200000010ff */
[----:B------:R-:W1:Y:S01]  /*9570*/  MUFU.EX2 R162, R162 ;  /* 0x000000a200a27308 */ /* 0x000e620000000800 */
[----:B---3--:R-:W-:Y:S01]  /*9580*/  FADD.FTZ R171, R159, R178 ;  /* 0x000000b29fab7221 */ /* 0x008fe20000010000 */
[----:B------:R-:W-:Y:S01]  /*9590*/  BAR.SYNC.DEFER_BLOCKING 0xf, 0x100 ;  /* 0x03c4000000007b1d */ /* 0x000fe20000010000 */
[----:B------:R-:W-:Y:S01]  /*95a0*/  FADD.FTZ R13, R161, R10 ;  /* 0x0000000aa10d7221 */ /* 0x000fe20000010000 */
[----:B------:R-:W-:Y:S01]  /*95b0*/  F2FP.BF16.F32.PACK_AB R158, R21, R14 ;  /* 0x0000000e159e723e */ /* 0x000fe200000010ff */
[----:B------:R-:W-:Y:S01]  /*95c0*/  FMUL.FTZ R34, R34, R173 ;  /* 0x000000ad22227220 */ /* 0x000fe20000410000 */
[----:B------:R-:W-:Y:S01]  /*95d0*/  F2FP.BF16.F32.PACK_AB R160, R161, R160 ;  /* 0x000000a0a1a0723e */ /* 0x000fe200000010ff */
[----:B------:R-:W-:Y:S01]  /*95e0*/  FADD.FTZ R10, R20, R13 ;  /* 0x0000000d140a7221 */ /* 0x000fe20000010000 */
[----:B------:R-:W3:Y:S01]  /*95f0*/  MUFU.EX2 R163, R163 ;  /* 0x000000a300a37308 */ /* 0x000ee20000000800 */
[C---:B----4-:R-:W-:Y:S01]  /*9600*/  FADD.FTZ R171, R176.reuse, R171 ;  /* 0x000000abb0ab7221 */ /* 0x050fe20000010000 */
[----:B--2---:R-:W-:Y:S01]  /*9610*/  F2FP.BF16.F32.PACK_AB R157, R176, R159 ;  /* 0x0000009fb09d723e */ /* 0x004fe200000010ff */
[-C--:B------:R-:W-:Y:S01]  /*9620*/  FMUL.FTZ R35, R35, R173.reuse ;  /* 0x000000ad23237220 */ /* 0x080fe20000410000 */
[-C--:B------:R-:W-:Y:S01]  /*9630*/  FMUL.FTZ R38, R38, R173.reuse ;  /* 0x000000ad26267220 */ /* 0x080fe20000410000 */
[-C--:B------:R-:W-:Y:S01]  /*9640*/  FMUL.FTZ R39, R39, R173.reuse ;  /* 0x000000ad27277220 */ /* 0x080fe20000410000 */
[-C--:B------:R-:W-:Y:S01]  /*9650*/  FMUL.FTZ R42, R42, R173.reuse ;  /* 0x000000ad2a2a7220 */ /* 0x080fe20000410000 */
[-C--:B------:R-:W-:Y:S01]  /*9660*/  FMUL.FTZ R43, R43, R173.reuse ;  /* 0x000000ad2b2b7220 */ /* 0x080fe20000410000 */
[----:B------:R-:W2:Y:S01]  /*9670*/  MUFU.EX2 R166, R166 ;  /* 0x000000a600a67308 */ /* 0x000ea20000000800 */
        /* <DEDUP_REMOVED lines=40> */
[C---:B--2---:R-:W-:Y:S01]  /*9900*/  FADD.FTZ R15, R165.reuse, R10 ;  /* 0x0000000aa50f7221 */ /* 0x044fe20000010000 */
[----:B------:R-:W-:Y:S01]  /*9910*/  F2FP.BF16.F32.PACK_AB R162, R165, R20 ;  /* 0x00000014a5a2723e */ /* 0x000fe200000010ff */
[-C--:B------:R-:W-:Y:S01]  /*9920*/  FMUL.FTZ R98, R98, R173.reuse ;  /* 0x000000ad62627220 */ /* 0x080fe20000410000 */
[-C--:B------:R-:W-:Y:S01]  /*9930*/  FMUL.FTZ R99, R99, R173.reuse ;  /* 0x000000ad63637220 */ /* 0x080fe20000410000 */
[-C--:B------:R-:W-:Y:S01]  /*9940*/  FMUL.FTZ R102, R102, R173.reuse ;  /* 0x000000ad66667220 */ /* 0x080fe20000410000 */
[-C--:B------:R-:W-:Y:S01]  /*9950*/  FMUL.FTZ R103, R103, R173.reuse ;  /* 0x000000ad67677220 */ /* 0x080fe20000410000 */
[----:B------:R-:W-:Y:S01]  /*9960*/  FMUL.FTZ R106, R106, R173 ;  /* 0x000000ad6a6a7220 */ /* 0x000fe20000410000 */
[----:B------:R-:W2:Y:S01]  /*9970*/  MUFU.EX2 R170, R170 ;  /* 0x000000aa00aa7308 */ /* 0x000ea20000000800 */
        /* <DEDUP_REMOVED lines=34> */
[----:B------:R-:W-:-:S05]  /*9ba0*/  FMUL.FTZ R151, R151, R173 ;  /* 0x000000ad97977220 */ /* 0x000fca0000410000 */
[----:B------:R-:W4:Y:S01]  /*9bb0*/  MUFU.EX2 R182, R182 ;  /* 0x000000b600b67308 */ /* 0x000f220000000800 */
[C---:B--2---:R-:W-:Y:S01]  /*9bc0*/  F2FP.BF16.F32.PACK_AB R166, R11.reuse, R168 ;  /* 0x000000a80ba6723e */ /* 0x044fe200000010ff */
[----:B------:R-:W-:-:S06]  /*9bd0*/  FADD.FTZ R3, R11, R4 ;  /* 0x000000040b037221 */ /* 0x000fcc0000010000 */
[----:B------:R-:W2:Y:S01]  /*9be0*/  MUFU.EX2 R183, R183 ;  /* 0x000000b700b77308 */ /* 0x000ea20000000800 */
[C---:B-1----:R-:W-:Y:S01]  /*9bf0*/  FADD.FTZ R15, R179.reuse, R14 ;  /* 0x0000000eb30f7221 */ /* 0x042fe20000010000 */
[----:B------:R-:W-:-:S03]  /*9c00*/  F2FP.BF16.F32.PACK_AB R165, R179, R170 ;  /* 0x000000aab3a5723e */ /* 0x000fc600000010ff */
[----:B----4-:R-:W-:Y:S01]  /*9c10*/  FADD.FTZ R10, R182, R15 ;  /* 0x0000000fb60a7221 */ /* 0x010fe20000010000 */
[----:B--2---:R-:W-:-:S03]  /*9c20*/  F2FP.BF16.F32.PACK_AB R167, R183, R182 ;  /* 0x000000b6b7a7723e */ /* 0x004fc600000010ff */
[----:B------:R-:W-:Y:S02]  /*9c30*/  FADD.FTZ R4, R183, R10 ;  /* 0x0000000ab7047221 */ /* 0x000fe40000010000 */
[----:B------:R3:W-:Y:S01]  /*9c40*/  STSM.16.M88.4 [R22], R164 ;  /* 0x000000a416007844 */ /* 0x0007e20000000200 */
[----:B------:R-:W-:Y:S05]  /*9c50*/  @!P0 BRA `(.L_x_1718) ;  /* 0x0000000000048947 */ /* 0x000fea0003800000 */
[----:B------:R-:W-:Y:S01]  /*9c60*/  BPT.TRAP 0x1 ;  /* 0x000000040000795c */ /* 0x000fe20000300000 */
.L_x_1718:
[----:B------:R1:W2:Y:S01]  /*9c70*/  SYNCS.PHASECHK.TRANS64.TRYWAIT P2, [UR21+0x28c50], R9 ;  /* 0x028c5009ff0075a7 */ /* 0x0002a20008040155 */
[----:B------:R-:W-:Y:S05]  /*9c80*/  @!P0 BRA `(.L_x_1719) ;  /* 0x0000000000048947 */ /* 0x000fea0003800000 */
[----:B------:R-:W-:Y:S01]  /*9c90*/  BPT.TRAP 0x1 ;  /* 0x000000040000795c */ /* 0x000fe20000300000 */
.L_x_1719:
[----:B--2---:R-:W-:Y:S05]  /*9ca0*/  @P2 BRA `(.L_x_1720) ;  /* 0x0000000000082947 */ /* 0x004fea0003800000 */
[----:B------:R-:W2:Y:S02]  /*9cb0*/  SYNCS.PHASECHK.TRANS64.TRYWAIT P2, [UR21+0x28c50], R9 ;  /* 0x028c5009ff0075a7 */ /* 0x000ea40008040155 */
[----:B--2---:R-:W-:Y:S05]  /*9cc0*/  @!P2 BRA `(.L_x_1721) ;  /* 0x000000a000a4a947 */ /* 0x004fea0003800000 */
.L_x_1720:
        /* <DEDUP_REMOVED lines=34> */
.L_x_1722:
[----:B------:R-:W-:Y:S01]  /*9ef0*/  UIADD3 UR21, UR21, 0x28c60, URZ ;  /* 0x00028c6015157890 */ /* 0x000fe2000fffe03f */
[----:B------:R-:W-:Y:S01]  /*9f00*/  IMAD.MOV.U32 R11, RZ, RZ, R6 ;  /* 0x000000ffff0b7224 */ /* 0x000fe200078e0006 */
[----:B------:R-:W-:Y:S01]  /*9f10*/  UMOV UR22, UR38 ;  /* 0x0000002600167c82 */ /* 0x000fe20008000000 */
[----:B--2---:R-:W-:Y:S01]  /*9f20*/  MOV R8, R5 ;  /* 0x0000000500087202 */ /* 0x004fe20000000f00 */
[----:B------:R-:W-:-:S09]  /*9f30*/  UPRMT UR21, UR40, 0x654, UR21 ;  /* 0x0000065428157896 */ /* 0x000fd20008000015 */
[----:B------:R-:W-:Y:S01]  /*9f40*/  SYNCS.ARRIVE.TRANS64.RED.A1T0 RZ, [UR21], RZ ;  /* 0x000000ffffff79a7 */ /* 0x000fe20008100415 */
[----:B------:R-:W-:Y:S05]  /*9f50*/  @P1 BRA `(.L_x_1723) ;  /* 0xffffffe400d81947 */ /* 0x000fea000383ffff */
.L_x_1712:
[----:B------:R-:W-:-:S13]  /*9f60*/  ISETP.GE.AND P1, PT, R12, UR47, PT ;  /* 0x0000002f0c007c0c */ /* 0x000fda000bf26270 */
[----:B------:R-:W-:Y:S05]  /*9f70*/  @!P1 BRA `(.L_x_1724) ;  /* 0x00000024000c9947 */ /* 0x000fea0003800000 */
[----:B012---:R-:W-:Y:S01]  /*9f80*/  IMAD.MOV.U32 R9, RZ, RZ, R6 ;  /* 0x000000ffff097224 */ /* 0x007fe200078e0006 */
[----:B------:R-:W-:Y:S01]  /*9f90*/  UMOV UR22, UR38 ;  /* 0x0000002600167c82 */ /* 0x000fe20008000000 */
[----:B------:R-:W-:Y:S01]  /*9fa0*/  IMAD.MOV.U32 R10, RZ, RZ, R5 ;  /* 0x000000ffff0a7224 */ /* 0x000fe200078e0005 */
[----:B------:R-:W-:Y:S01]  /*9fb0*/  ULDC UR24, c[0x0][0x9e4] ;  /* 0x0002790000187ab9 */ /* 0x000fe20000000800 */
[----:B------:R-:W-:Y:S01]  /*9fc0*/  ULDC UR25, c[0x0][0x9dc] ;  /* 0x0002770000197ab9 */ /* 0x000fe20000000800 */
[----:B------:R-:W-:Y:S01]  /*9fd0*/  ULDC UR26, c[0x0][0x288] ;  /* 0x0000a200001a7ab9 */ /* 0x000fe20000000800 */
[----:B------:R-:W-:Y:S01]  /*9fe0*/  ULDC UR20, c[0x0][0x988] ;  /* 0x0002620000147ab9 */ /* 0x000fe20000000800 */
[----:B------:R-:W-:-:S05]  /*9ff0*/  ULDC UR23, c[0x0][0x9e0] ;  /* 0x0002780000177ab9 */ /* 0x000fca0000000800 */
.L_x_1743:
[----:B------:R-:W-:-:S04]  /*a000*/  UIADD3 UR38, UR22, 0x1, URZ ;  /* 0x0000000116267890 */ /* 0x000fc8000fffe03f */
[----:B------:R-:W-:-:S04]  /*a010*/  UISETP.NE.AND UP0, UPT, UR38, 0x2, UPT ;  /* 0x000000022600788c */ /* 0x000fc8000bf05270 */
[----:B------:R-:W-:Y:S02]  /*a020*/  USEL UR6, URZ, 0x1, UP0 ;  /* 0x000000013f067887 */ /* 0x000fe40008000000 */
[----:B------:R-:W-:Y:S02]  /*a030*/  USEL UR38, UR38, URZ, UP0 ;  /* 0x0000003f26267287 */ /* 0x000fe40008000000 */
[----:B------:R-:W-:Y:S01]  /*a040*/  ULOP3.LUT UR37, UR37, UR6, URZ, 0x3c, !UPT ;  /* 0x0000000625257292 */ /* 0x000fe2000f8e3c3f */
[----:B-12---:R-:W-:Y:S11]  /*a050*/  @!P0 BRA `(.L_x_1725) ;  /* 0x0000000000048947 */ /* 0x006ff60003800000 */
[----:B------:R-:W-:Y:S01]  /*a060*/  BPT.TRAP 0x1 ;  /* 0x000000040000795c */ /* 0x000fe20000300000 */
.L_x_1725:
[----:B------:R-:W-:Y:S01]  /*a070*/  ULEA UR21, UR38, UR42, 0x3 ;  /* 0x0000002a26157291 */ /* 0x000fe2000f8e183f */
[----:B------:R-:W-:-:S05]  /*a080*/  IMAD.U32 R8, RZ, RZ, UR37 ;  /* 0x00000025ff087e24 */ /* 0x000fca000f8e00ff */
[----:B------:R-:W-:-:S04]  /*a090*/  SHF.L.U32 R8, R8, 0x1f, RZ ;  /* 0x0000001f08087819 */ /* 0x000fc800000006ff */
[----:B------:R0:W1:Y:S01]  /*a0a0*/  SYNCS.PHASECHK.TRANS64.TRYWAIT P1, [UR21+0x28c30], R8 ;  /* 0x028c3008ff0075a7 */ /* 0x0000620008020155 */
[----:B------:R-:W-:Y:S05]  /*a0b0*/  @!P0 BRA `(.L_x_1726) ;  /* 0x0000000000048947 */ /* 0x000fea0003800000 */
[----:B------:R-:W-:Y:S01]  /*a0c0*/  BPT.TRAP 0x1 ;  /* 0x000000040000795c */ /* 0x000fe20000300000 */
.L_x_1726:
[----:B-1----:R-:W-:Y:S05]  /*a0d0*/  @P1 BRA `(.L_x_1727) ;  /* 0x0000000000081947 */ /* 0x002fea0003800000 */
[----:B------:R-:W1:Y:S02]  /*a0e0*/  SYNCS.PHASECHK.TRANS64.TRYWAIT P1, [UR21+0x28c30], R8 ;  /* 0x028c3008ff0075a7 */ /* 0x000e640008020155 */
[----:B-1----:R-:W-:Y:S05]  /*a0f0*/  @!P1 BRA `(.L_x_1728) ;  /* 0x0000009c00b09947 */ /* 0x002fea0003800000 */
.L_x_1727:
[----:B------:R-:W-:Y:S01]  /*a100*/  R2UR UR18, R0 ;  /* 0x00000000001272ca */ /* 0x000fe200000e0000 */
[----:B---34-:R-:W-:Y:S01]  /*a110*/  WARPGROUP.ARRIVE ;  /* 0x00000000000079c5 */ /* 0x018fe20000000000 */
        /* <DEDUP_REMOVED lines=21> */
.L_x_1729:
[----:B------:R-:W-:Y:S01]  /*a270*/  UISETP.NE.AND UP1, UPT, UR51, URZ, UPT ;  /* 0x0000003f3300728c */ /* 0x000fe2000bf25270 */
[----:B------:R-:W-:Y:S01]  /*a280*/  VIADD R14, R185, UR44 ;  /* 0x0000002cb90e7c36 */ /* 0x000fe20008000000 */
[----:B------:R-:W2:Y:S01]  /*a290*/  LDC R13, c[0x0][0x2f0] ;  /* 0x0000bc00ff0d7b82 */ /* 0x000ea20000000800 */
[----:B------:R-:W-:-:S03]  /*a2a0*/  UISETP.NE.AND UP0, UPT, UR50, URZ, UPT ;  /* 0x0000003f3200728c */ /* 0x000fc6000bf05270 */
[----:B------:R-:W-:Y:S02]  /*a2b0*/  PLOP3.LUT P1, PT, PT, PT, UP1, 0x80, 0x0 ;  /* 0x000000000000781c */ /* 0x000fe40003f2f018 */
[----:B------:R-:W-:-:S03]  /*a2c0*/  PLOP3.LUT P2, PT, PT, PT, UP1, 0x80, 0x0 ;  /* 0x000000000000781c */ /* 0x000fc60003f4f018 */
[----:B------:R-:W-:Y:S01]  /*a2d0*/  @UP1 ULDC UR6, c[0x0][0x44c] ;  /* 0x0001130000061ab9 */ /* 0x000fe20000000800 */
[----:B------:R-:W-:-:S07]  /*a2e0*/  @UP1 ULDC UR7, c[0x0][0x450] ;  /* 0x0001140000071ab9 */ /* 0x000fce0000000800 */
[----:B-1----:R-:W-:Y:S01]  /*a2f0*/  @P1 IMAD.HI.U32 R5, R14, UR6, RZ ;  /* 0x000000060e051c27 */ /* 0x002fe2000f8e00ff */
[----:B------:R-:W-:Y:S01]  /*a300*/  UIADD3 UR6, UR21, 0x28c40, URZ ;  /* 0x00028c4015067890 */ /* 0x000fe2000fffe03f */
[----:B------:R-:W-:-:S03]  /*a310*/  PLOP3.LUT P1, PT, PT, PT, UP0, 0x40, 0x0 ;  /* 0x000000000000781c */ /* 0x000fc60003f2e808 */
[----:B------:R-:W-:Y:S01]  /*a320*/  @P2 SHF.R.U32.HI R14, RZ, UR7, R5 ;  /* 0x00000007ff0e2c19 */ /* 0x000fe20008011605 */
[----:B------:R-:W-:Y:S01]  /*a330*/  IMAD.SHL.U32 R5, R12, 0x40, RZ ;  /* 0x000000400c057824 */ /* 0x000fe200078e00ff */
[----:B------:R-:W-:-:S03]  /*a340*/  UPRMT UR6, UR40, 0x654, UR6 ;  /* 0x0000065428067896 */ /* 0x000fc60008000006 */
[----:B------:R-:W1:Y:S01]  /*a350*/  SHFL.IDX PT, R192, R14, RZ, 0x1c1f ;  /* 0x001c1fff0ec07589 */ /* 0x000e6200000e0000 */
[----:B------:R-:W-:-:S05]  /*a360*/  IADD3 R6, -R2, 0x1, -R5 ;  /* 0x0000000102067810 */ /* 0x000fca0007ffe905 */
[----:B--2---:R-:W-:Y:S01]  /*a370*/  IMAD R6, R13, UR49, R6 ;  /* 0x000000310d067c24 */ /* 0x004fe2000f8e0206 */
[----:B------:R-:W-:Y:S01]  /*a380*/  SYNCS.ARRIVE.TRANS64.RED.A1T0 RZ, [UR6], RZ ;  /* 0x000000ffffff79a7 */ /* 0x000fe20008100406 */
[----:B------:R-:W-:Y:S02]  /*a390*/  ULOP3.LUT UR6, URZ, UR25, URZ, 0x33, !UPT ;  /* 0x000000193f067292 */ /* 0x000fe4000f8e333f */
[----:B------:R-:W-:-:S04]  /*a3a0*/  VIADD R6, R6, -UR26 ;  /* 0x8000001a06067c36 */ /* 0x000fc80008000000 */
[C---:B------:R-:W-:Y:S02]  /*a3b0*/  VIADD R21, R6.reuse, UR23 ;  /* 0x0000001706157c36 */ /* 0x040fe40008000000 */
[----:B------:R-:W-:Y:S02]  /*a3c0*/  VIADD R191, R6, UR6 ;  /* 0x0000000606bf7c36 */ /* 0x000fe40008000000 */
[--C-:B-1----:R-:W-:Y:S02]  /*a3d0*/  IMAD.IADD R15, R21, 0x1, R192.reuse ;  /* 0x00000001150f7824 */ /* 0x102fe400078e02c0 */
[----:B------:R-:W-:Y:S01]  /*a3e0*/  IMAD.IADD R20, R191, 0x1, R192 ;  /* 0x00000001bf147824 */ /* 0x000fe200078e02c0 */
[----:B------:R-:W-:Y:S06]  /*a3f0*/  @P1 BRA `(.L_x_1730) ;  /* 0x00000000005c1947 */ /* 0x000fec0003800000 */
[----:B------:R-:W-:Y:S01]  /*a400*/  IMAD R6, R13, UR49, R192 ;  /* 0x000000310d067c24 */ /* 0x000fe2000f8e02c0 */
[----:B------:R-:W-:Y:S03]  /*a410*/  BSSY B0, `(.L_x_1731) ;  /* 0x0000011000007945 */ /* 0x000fe60003800000 */
[----:B------:R-:W-:-:S05]  /*a420*/  VIADD R11, R6, -UR26 ;  /* 0x8000001a060b7c36 */ /* 0x000fca0008000000 */
        /* <DEDUP_REMOVED lines=10> */
.L_x_1732:
[----:B------:R-:W-:-:S05]  /*a4d0*/  IMAD.U32 R192, RZ, RZ, UR24 ;  /* 0x00000018ffc07e24 */ /* 0x000fca000f8e00ff */
[----:B------:R-:W-:-:S13]  /*a4e0*/  ISETP.NE.AND P1, PT, R192, 0x1, PT ;  /* 0x00000001c000780c */ /* 0x000fda0003f25270 */
[----:B------:R-:W1:Y:S02]  /*a4f0*/  @P1 LDC.64 R6, c[0x0][0x9e8] ;  /* 0x00027a00ff061b82 */ /* 0x000e640000000a00 */
[----:B-1----:R-:W-:-:S05]  /*a500*/  @P1 IMAD.HI.U32 R6, R11, R6, RZ ;  /* 0x000000060b061227 */ /* 0x002fca00078e00ff */
[----:B------:R-:W-:-:S07]  /*a510*/  @P1 SHF.R.U32.HI R11, RZ, R7, R6 ;  /* 0x00000007ff0b1219 */ /* 0x000fce0000011606 */
.L_x_1733:
[----:B------:R-:W-:Y:S05]  /*a520*/  BSYNC B0 ;  /* 0x0000000000007941 */ /* 0x000fea0003800000 */
.L_x_1731:
[----:B------:R-:W-:-:S04]  /*a530*/  IMAD R11, R11, R192, -R5 ;  /* 0x000000c00b0b7224 */ /* 0x000fc800078e0a05 */
[----:B------:R-:W-:-:S05]  /*a540*/  IMAD.IADD R11, R11, 0x1, -R2 ;  /* 0x000000010b0b7824 */ /* 0x000fca00078e0a02 */
[----:B------:R-:W-:Y:S02]  /*a550*/  VIADDMNMX R15, R11, R192, R15, PT ;  /* 0x000000c00b0f7246 */ /* 0x000fe4000380010f */
[----:B------:R-:W-:-:S07]  /*a560*/  VIMNMX R20, R20, R11, !PT ;  /* 0x0000000b14147248 */ /* 0x000fce0007fe0100 */
.L_x_1730:
        /* <DEDUP_REMOVED lines=8> */
[----:B------:R-:W-:Y:S02]  /*a5f0*/  ISETP.GT.AND P4, PT, R20, 0x18, P1 ;  /* 0x000000181400780c */ /* 0x000fe40000f84270 */
[----:B------:R-:W-:Y:S02]  /*a600*/  FSEL R11, R152, -INF , !P5 ;  /* 0xff800000980b7808 */ /* 0x000fe40006800000 */
[----:B------:R-:W-:Y:S02]  /*a610*/  ISETP.LT.OR P4, PT, R15, 0x19, P4 ;  /* 0x000000190f00780c */ /* 0x000fe40002781670 */
[C---:B------:R-:W-:Y:S02]  /*a620*/  ISETP.GT.AND P6, PT, R20.reuse, 0x8, P1 ;  /* 0x000000081400780c */ /* 0x040fe40000fc4270 */
[----:B------:R-:W-:-:S02]  /*a630*/  ISETP.GT.AND P2, PT, R20, 0x9, P1 ;  /* 0x000000091400780c */ /* 0x000fc40000f44270 */
[C---:B------:R-:W-:Y:S01]  /*a640*/  ISETP.GT.AND P3, PT, R20.reuse, 0x10, P1 ;  /* 0x000000101400780c */ /* 0x040fe20000f64270 */
[----:B-1----:R-:W-:Y:S01]  /*a650*/  IMAD.IADD R14, R21, 0x1, R6 ;  /* 0x00000001150e7824 */ /* 0x002fe200078e0206 */
[----:B------:R-:W-:Y:S02]  /*a660*/  ISETP.GT.AND P5, PT, R20, 0x11, P1 ;  /* 0x000000111400780c */ /* 0x000fe40000fa4270 */
        /* <DEDUP_REMOVED lines=32> */
[----:B------:R-:W-:Y:S02]  /*a870*/  ISETP.LT.OR P5, PT, R15, 0x3a, P5 ;  /* 0x0000003a0f00780c */ /* 0x000fe40002fa1670 */
[----:B------:R-:W-:-:S02]  /*a880*/  IADD3 R15, R191, R6, RZ ;  /* 0x00000006bf0f7210 */ /* 0x000fc40007ffe0ff */
[----:B------:R-:W-:Y:S02]  /*a890*/  FSEL R176, R176, -INF , !P6 ;  /* 0xff800000b0b07808 */ /* 0x000fe40007000000 */
[----:B------:R-:W-:Y:S02]  /*a8a0*/  FSEL R177, R177, -INF , !P2 ;  /* 0xff800000b1b17808 */ /* 0x000fe40005000000 */
[----:B------:R-:W-:Y:S02]  /*a8b0*/  FSEL R180, R180, -INF , !P3 ;  /* 0xff800000b4b47808 */ /* 0x000fe40005800000 */
[----:B------:R-:W-:Y:S01]  /*a8c0*/  FSEL R181, R181, -INF , !P5 ;  /* 0xff800000b5b57808 */ /* 0x000fe20006800000 */
        /* <DEDUP_REMOVED lines=14> */
.L_x_1736:
[----:B------:R-:W-:-:S05]  /*a9b0*/  IMAD.U32 R20, RZ, RZ, UR24 ;  /* 0x00000018ff147e24 */ /* 0x000fca000f8e00ff */
[----:B------:R-:W-:-:S13]  /*a9c0*/  ISETP.NE.AND P2, PT, R20, 0x1, PT ;  /* 0x000000011400780c */ /* 0x000fda0003f45270 */
[----:B------:R-:W1:Y:S02]  /*a9d0*/  @P2 LDC.64 R6, c[0x0][0x9e8] ;  /* 0x00027a00ff062b82 */ /* 0x000e640000000a00 */
[----:B-1----:R-:W-:-:S05]  /*a9e0*/  @P2 IMAD.HI.U32 R6, R13, R6, RZ ;  /* 0x000000060d062227 */ /* 0x002fca00078e00ff */
[----:B------:R-:W-:-:S07]  /*a9f0*/  @P2 SHF.R.U32.HI R13, RZ, R7, R6 ;  /* 0x00000007ff0d2219 */ /* 0x000fce0000011606 */
.L_x_1737:
[----:B------:R-:W-:Y:S05]  /*aa00*/  BSYNC B0 ;  /* 0x0000000000007941 */ /* 0x000fea0003800000 */
.L_x_1735:
[----:B------:R-:W-:-:S04]  /*aa10*/  IMAD R5, R13, R20, -R5 ;  /* 0x000000140d057224 */ /* 0x000fc800078e0a05 */
[----:B------:R-:W-:-:S05]  /*aa20*/  IMAD.IADD R5, R5, 0x1, -R2 ;  /* 0x0000000105057824 */ /* 0x000fca00078e0a02 */
[----:B------:R-:W-:Y:S02]  /*aa30*/  VIADDMNMX R14, R5, R20, R14, PT ;  /* 0x00000014050e7246 */ /* 0x000fe4000380010e */
[----:B------:R-:W-:-:S07]  /*aa40*/  VIMNMX R15, R15, R5, !PT ;  /* 0x000000050f0f7248 */ /* 0x000fce0007fe0100 */
.L_x_1734:
[----:B------:R-:W-:Y:S01]  /*aa50*/  FMNMX.FTZ R6, R11, R10, !PT ;  /* 0x0000000a0b067209 */ /* 0x000fe20007810000 */
[----:B------:R-:W-:Y:S01]  /*aa60*/  UMOV UR10, UR20 ;  /* 0x00000014000a7c82 */ /* 0x000fe20008000000 */
[----:B------:R-:W-:Y:S02]  /*aa70*/  ISETP.GT.AND P3, PT, R15, RZ, P1 ;  /* 0x000000ff0f00720c */ /* 0x000fe40000f64270 */
        /* <DEDUP_REMOVED lines=29> */
[C---:B------:R-:W-:Y:S02]  /*ac50*/  ISETP.GT.AND P6, PT, R15.reuse, 0x18, P1 ;  /* 0x000000180f00780c */ /* 0x040fe40000fc4270 */
[----:B------:R-:W-:Y:S01]  /*ac60*/  ISETP.LT.OR P4, PT, R14, 0x12, P4 ;  /* 0x000000120e00780c */ /* 0x000fe20002781670 */
[----:B------:R-:W1:Y:S01]  /*ac70*/  SHFL.BFLY PT, R5, R6, 0x2, 0x1f ;  /* 0x0c401f0006057f89 */ /* 0x000e6200000e0000 */
[----:B------:R-:W-:Y:S02]  /*ac80*/  FSEL R162, R162, -INF , !P5 ;  /* 0xff800000a2a27808 */ /* 0x000fe40006800000 */
[----:B------:R-:W-:Y:S02]  /*ac90*/  ISETP.GT.AND P2, PT, R15, 0x19, P1 ;  /* 0x000000190f00780c */ /* 0x000fe40000f44270 */
[----:B------:R-:W-:-:S02]  /*aca0*/  ISETP.LT.OR P6, PT, R14, 0x19, P6 ;  /* 0x000000190e00780c */ /* 0x000fc400037c1670 */
[----:B------:R-:W-:Y:S02]  /*acb0*/  FSEL R163, R163, -INF , !P4 ;  /* 0xff800000a3a37808 */ /* 0x000fe40006000000 */
[C---:B------:R-:W-:Y:S02]  /*acc0*/  ISETP.GT.AND P3, PT, R15.reuse, 0x20, P1 ;  /* 0x000000200f00780c */ /* 0x040fe40000f64270 */
[----:B------:R-:W-:Y:S02]  /*acd0*/  FSEL R166, R166, -INF , !P6 ;  /* 0xff800000a6a67808 */ /* 0x000fe40007000000 */
[C---:B------:R-:W-:Y:S02]  /*ace0*/  ISETP.LT.OR P2, PT, R14.reuse, 0x1a, P2 ;  /* 0x0000001a0e00780c */ /* 0x040fe40001741670 */
[----:B------:R-:W-:Y:S02]  /*acf0*/  ISETP.LT.OR P3, PT, R14, 0x21, P3 ;  /* 0x000000210e00780c */ /* 0x000fe40001f61670 */
[----:B------:R-:W-:-:S02]  /*ad00*/  ISETP.GT.AND P5, PT, R15, 0x21, P1 ;  /* 0x000000210f00780c */ /* 0x000fc40000fa4270 */
[----:B------:R-:W-:Y:S02]  /*ad10*/  FSEL R167, R167, -INF , !P2 ;  /* 0xff800000a7a77808 */ /* 0x000fe40005000000 */
[----:B------:R-:W-:Y:S02]  /*ad20*/  FSEL R170, R170, -INF , !P3 ;  /* 0xff800000aaaa7808 */ /* 0x000fe40005800000 */
[C---:B------:R-:W-:Y:S02]  /*ad30*/  ISETP.GT.AND P4, PT, R15.reuse, 0x28, P1 ;  /* 0x000000280f00780c */ /* 0x040fe40000f84270 */
[----:B-1----:R-:W-:Y:S02]  /*ad40*/  FMNMX.FTZ R7, R6, R5, !PT ;  /* 0x0000000506077209 */ /* 0x002fe40007810000 */
[----:B------:R-:W-:Y:S02]  /*ad50*/  FMNMX.FTZ R6, R154, R9, !PT ;  /* 0x000000099a067209 */ /* 0x000fe40007810000 */
[----:B------:R-:W-:Y:S01]  /*ad60*/  ISETP.LT.OR P5, PT, R14, 0x22, P5 ;  /* 0x000000220e00780c */ /* 0x000fe20002fa1670 */
[----:B------:R-:W1:Y:S01]  /*ad70*/  SHFL.BFLY PT, R20, R7, 0x1, 0x1f ;  /* 0x0c201f0007147f89 */ /* 0x000e6200000e0000 */
[----:B------:R-:W-:-:S02]  /*ad80*/  ISETP.GT.AND P6, PT, R15, 0x29, P1 ;  /* 0x000000290f00780c */ /* 0x000fc40000fc4270 */
[----:B------:R-:W-:Y:S02]  /*ad90*/  ISETP.LT.OR P4, PT, R14, 0x29, P4 ;  /* 0x000000290e00780c */ /* 0x000fe40002781670 */
[----:B------:R-:W-:Y:S02]  /*ada0*/  FSEL R171, R171, -INF , !P5 ;  /* 0xff800000abab7808 */ /* 0x000fe40006800000 */
[C---:B------:R-:W-:Y:S02]  /*adb0*/  ISETP.GT.AND P2, PT, R15.reuse, 0x30, P1 ;  /* 0x000000300f00780c */ /* 0x040fe40000f44270 */
[----:B------:R-:W-:Y:S02]  /*adc0*/  FSEL R174, R174, -INF , !P4 ;  /* 0xff800000aeae7808 */ /* 0x000fe40006000000 */
[----:B------:R-:W-:Y:S02]  /*add0*/  ISETP.LT.OR P6, PT, R14, 0x2a, P6 ;  /* 0x0000002a0e00780c */ /* 0x000fe400037c1670 */
[----:B------:R-:W-:-:S02]  /*ade0*/  ISETP.GT.AND P5, PT, R15, 0x31, P1 ;  /* 0x000000310f00780c */ /* 0x000fc40000fa4270 */
[C---:B------:R-:W-:Y:S02]  /*adf0*/  ISETP.LT.OR P2, PT, R14.reuse, 0x31, P2 ;  /* 0x000000310e00780c */ /* 0x040fe40001741670 */
[----:B------:R-:W-:Y:S02]  /*ae00*/  FSEL R175, R175, -INF , !P6 ;  /* 0xff800000afaf7808 */ /* 0x000fe40007000000 */
[----:B------:R-:W-:Y:S02]  /*ae10*/  ISETP.GT.AND P4, PT, R15, 0x38, P1 ;  /* 0x000000380f00780c */ /* 0x000fe40000f84270 */
[----:B------:R-:W-:Y:S02]  /*ae20*/  ISETP.LT.OR P5, PT, R14, 0x32, P5 ;  /* 0x000000320e00780c */ /* 0x000fe40002fa1670 */
[----:B------:R-:W-:Y:S02]  /*ae30*/  FSEL R178, R178, -INF , !P2 ;  /* 0xff800000b2b27808 */ /* 0x000fe40005000000 */
[----:B-1----:R-:W-:-:S02]  /*ae40*/  FMNMX.FTZ R5, R7, R20, !PT ;  /* 0x0000001407057209 */ /* 0x002fc40007810000 */
[----:B------:R-:W-:Y:S02]  /*ae50*/  FMNMX.FTZ R7, R155, R6, !PT ;  /* 0x000000069b077209 */ /* 0x000fe40007810000 */
[C---:B------:R-:W-:Y:S01]  /*ae60*/  FSETP.NEU.FTZ.AND P3, PT, R5.reuse, -INF , PT ;  /* 0xff8000000500780b */ /* 0x040fe20003f7d000 */
[----:B------:R-:W-:Y:S01]  /*ae70*/  FMUL.FTZ R20, R5, UR10 ;  /* 0x0000000a05147c20 */ /* 0x000fe20008410000 */
[----:B------:R-:W-:Y:S02]  /*ae80*/  FMNMX.FTZ R6, R158, R7, !PT ;  /* 0x000000079e067209 */ /* 0x000fe40007810000 */
[----:B------:R-:W-:Y:S02]  /*ae90*/  ISETP.GT.AND P1, PT, R15, 0x39, P1 ;  /* 0x000000390f00780c */ /* 0x000fe40000f24270 */
[----:B------:R-:W-:Y:S02]  /*aea0*/  FMNMX.FTZ R7, R159, R6, !PT ;  /* 0x000000069f077209 */ /* 0x000fe40007810000 */
[----:B------:R-:W-:-:S02]  /*aeb0*/  FSEL R20, R20, RZ, P3 ;  /* 0x000000ff14147208 */ /* 0x000fc40001800000 */
[----:B------:R-:W-:Y:S02]  /*aec0*/  FMNMX.FTZ R6, R162, R7, !PT ;  /* 0x00000007a2067209 */ /* 0x000fe40007810000 */
[----:B------:R-:W-:Y:S01]  /*aed0*/  ISETP.LT.OR P4, PT, R14, 0x39, P4 ;  /* 0x000000390e00780c */ /* 0x000fe20002781670 */
[--C-:B------:R-:W-:Y:S01]  /*aee0*/  FFMA.FTZ R152, R11, UR10, -R20.reuse ;  /* 0x0000000a0b987c23 */ /* 0x100fe20008010814 */
[----:B------:R-:W-:Y:S01]  /*aef0*/  FMNMX.FTZ R7, R163, R6, !PT ;  /* 0x00000006a3077209 */ /* 0x000fe20007810000 */
[--C-:B------:R-:W-:Y:S01]  /*af00*/  FFMA.FTZ R15, R164, UR10, -R20.reuse ;  /* 0x0000000aa40f7c23 */ /* 0x100fe20008010814 */
[----:B------:R-:W-:Y:S01]  /*af10*/  FSEL R179, R179, -INF , !P5 ;  /* 0xff800000b3b37808 */ /* 0x000fe20006800000 */
[--C-:B------:R-:W-:Y:S01]  /*af20*/  FFMA.FTZ R164, R169, UR10, -R20.reuse ;  /* 0x0000000aa9a47c23 */ /* 0x100fe20008010814 */
[----:B------:R-:W-:Y:S01]  /*af30*/  FMNMX.FTZ R6, R166, R7, !PT ;  /* 0x00000007a6067209 */ /* 0x000fe20007810000 */
[----:B------:R-:W-:Y:S01]  /*af40*/  MUFU.EX2 R152, R152 ;  /* 0x0000009800987308 */ /* 0x000fe20000000800 */
[----:B------:R-:W-:Y:S01]  /*af50*/  ISETP.LT.OR P1, PT, R14, 0x3a, P1 ;  /* 0x0000003a0e00780c */ /* 0x000fe20000f21670 */
[--C-:B------:R-:W-:Y:S01]  /*af60*/  FFMA.FTZ R14, R157, UR10, -R20.reuse ;  /* 0x0000000a9d0e7c23 */ /* 0x100fe20008010814 */
[----:B------:R-:W-:Y:S01]  /*af70*/  FMNMX.FTZ R7, R167, R6, !PT ;  /* 0x00000006a7077209 */ /* 0x000fe20007810000 */
[--C-:B------:R-:W-:Y:S01]  /*af80*/  FFMA.FTZ R173, R173, UR10, -R20.reuse ;  /* 0x0000000aadad7c23 */ /* 0x100fe20008010814 */
[----:B------:R-:W-:Y:S01]  /*af90*/  FSEL R182, R182, -INF , !P4 ;  /* 0xff800000b6b67808 */ /* 0x000fe20006000000 */
[----:B------:R-:W-:Y:S01]  /*afa0*/  IMAD.MOV R169, RZ, RZ, -R17 ;  /* 0x000000ffffa97224 */ /* 0x000fe200078e0a11 */
[----:B------:R-:W-:Y:S01]  /*afb0*/  FMNMX.FTZ R6, R170, R7, !PT ;  /* 0x00000007aa067209 */ /* 0x000fe20007810000 */
[--C-:B------:R-:W-:Y:S01]  /*afc0*/  FFMA.FTZ R7, R153, UR10, -R20.reuse ;  /* 0x0000000a99077c23 */ /* 0x100fe20008010814 */
[----:B------:R-:W-:Y:S01]  /*afd0*/  FSEL R183, R183, -INF , !P1 ;  /* 0xff800000b7b77808 */ /* 0x000fe20004800000 */
[----:B------:R-:W-:Y:S01]  /*afe0*/  MUFU.EX2 R14, R14 ;  /* 0x0000000e000e7308 */ /* 0x000fe20000000800 */
[----:B------:R-:W-:Y:S01]  /*aff0*/  FMNMX.FTZ R11, R171, R6, !PT ;  /* 0x00000006ab0b7209 */ /* 0x000fe20007810000 */
[--C-:B------:R-:W-:Y:S01]  /*b000*/  FFMA.FTZ R21, R168, UR10, -R20.reuse ;  /* 0x0000000aa8157c23 */ /* 0x100fe20008010814 */
[----:B------:R-:W-:Y:S01]  /*b010*/  FSEL R157, R5, RZ, P3 ;  /* 0x000000ff059d7208 */ /* 0x000fe20001800000 */
[--C-:B------:R-:W-:Y:S01]  /*b020*/  FFMA.FTZ R180, R180, UR10, -R20.reuse ;  /* 0x0000000ab4b47c23 */ /* 0x100fe20008010814 */
[----:B------:R-:W-:Y:S01]  /*b030*/  FMNMX.FTZ R6, R174, R11, !PT ;  /* 0x0000000bae067209 */ /* 0x000fe20007810000 */
[--C-:B------:R-:W-:Y:S01]  /*b040*/  FFMA.FTZ R11, R156, UR10, -R20.reuse ;  /* 0x0000000a9c0b7c23 */ /* 0x100fe20008010814 */
[----:B------:R-:W-:Y:S01]  /*b050*/  FFMA.FTZ R156, R160, UR10, -R20 ;  /* 0x0000000aa09c7c23 */ /* 0x000fe20008010814 */
[----:B------:R-:W-:Y:S01]  /*b060*/  FADD.FTZ R157, -R157, R10 ;  /* 0x0000000a9d9d7221 */ /* 0x000fe20000010100 */
[----:B------:R-:W-:Y:S01]  /*b070*/  FMNMX.FTZ R13, R175, R6, !PT ;  /* 0x00000006af0d7209 */ /* 0x000fe20007810000 */
[--C-:B------:R-:W-:Y:S01]  /*b080*/  FFMA.FTZ R160, R165, UR10, -R20.reuse ;  /* 0x0000000aa5a07c23 */ /* 0x100fe20008010814 */
[----:B------:R-:W-:Y:S01]  /*b090*/  MUFU.EX2 R7, R7 ;  /* 0x0000000700077308 */ /* 0x000fe20000000800 */
[----:B------:R-:W-:Y:S01]  /*b0a0*/  FMUL.FTZ R157, R157, UR10 ;  /* 0x0000000a9d9d7c20 */ /* 0x000fe20008410000 */
[----:B------:R-:W-:Y:S01]  /*b0b0*/  FMNMX.FTZ R6, R178, R13, !PT ;  /* 0x0000000db2067209 */ /* 0x000fe20007810000 */
[----:B------:R-:W-:Y:S01]  /*b0c0*/  FFMA.FTZ R168, R177, UR10, -R20 ;  /* 0x0000000ab1a87c23 */ /* 0x000fe20008010814 */
[----:B------:R-:W-:Y:S01]  /*b0d0*/  ISETP.NE.AND P2, PT, R2, R169, PT ;  /* 0x000000a90200720c */ /* 0x000fe20003f45270 */
[----:B------:R-:W-:Y:S01]  /*b0e0*/  IMAD.U32 R177, RZ, RZ, UR22 ;  /* 0x00000016ffb17e24 */ /* 0x000fe2000f8e00ff */
[----:B------:R-:W-:-:S02]  /*b0f0*/  FMNMX.FTZ R13, R179, R6, !PT ;  /* 0x00000006b30d7209 */ /* 0x000fc40007810000 */
[----:B------:R-:W1:Y:S02]  /*b100*/  MUFU.EX2 R157, R157 ;  /* 0x0000009d009d7308 */ /* 0x000e640000000800 */
[----:B------:R-:W-:Y:S01]  /*b110*/  FMNMX.FTZ R6, R182, R13, !PT ;  /* 0x0000000db6067209 */ /* 0x000fe20007810000 */
[--C-:B------:R-:W-:Y:S01]  /*b120*/  FFMA.FTZ R13, R161, UR10, -R20.reuse ;  /* 0x0000000aa10d7c23 */ /* 0x100fe20008010814 */
[----:B------:R-:W-:Y:S02]  /*b130*/  FFMA.FTZ R161, R176, UR10, -R20 ;  /* 0x0000000ab0a17c23 */ /* 0x000fe40008010814 */
[----:B------:R-:W-:Y:S02]  /*b140*/  FMNMX.FTZ R6, R183, R6, !PT ;  /* 0x00000006b7067209 */ /* 0x000fe40007810000 */
[----:B------:R-:W2:Y:S03]  /*b150*/  MUFU.EX2 R11, R11 ;  /* 0x0000000b000b7308 */ /* 0x000ea60000000800 */
[----:B------:R-:W3:Y:S05]  /*b160*/  SHFL.BFLY PT, R153, R6, 0x2, 0x1f ;  /* 0x0c401f0006997f89 */ /* 0x000eea00000e0000 */
[----:B------:R-:W4:Y:S01]  /*b170*/  MUFU.EX2 R156, R156 ;  /* 0x0000009c009c7308 */ /* 0x000f220000000800 */
[----:B-1----:R-:W-:Y:S01]  /*b180*/  FFMA.FTZ R176, R157, R3, R152 ;  /* 0x000000039db07223 */ /* 0x002fe20000010098 */
[----:B------:R-:W-:Y:S01]  /*b190*/  F2FP.BF16.F32.PACK_AB R152, R7, R152 ;  /* 0x000000980798723e */ /* 0x000fe200000010ff */
[-C--:B------:R-:W-:Y:S01]  /*b1a0*/  FMUL.FTZ R24, R24, R157.reuse ;  /* 0x0000009d18187220 */ /* 0x080fe20000410000 */
[-C--:B------:R-:W-:Y:S01]  /*b1b0*/  FMUL.FTZ R25, R25, R157.reuse ;  /* 0x0000009d19197220 */ /* 0x080fe20000410000 */
[----:B------:R-:W-:Y:S01]  /*b1c0*/  FADD.FTZ R176, R7, R176 ;  /* 0x000000b007b07221 */ /* 0x000fe20000010000 */
        /* <DEDUP_REMOVED lines=10> */
[----:B------:R-:W5:Y:S01]  /*b270*/  MUFU.EX2 R15, R15 ;  /* 0x0000000f000f7308 */ /* 0x000f620000000800 */
[-C--:B------:R-:W-:Y:S01]  /*b280*/  FMUL.FTZ R45, R45, R157.reuse ;  /* 0x0000009d2d2d7220 */ /* 0x080fe20000410000 */
[----:B------:R-:W-:Y:S01]  /*b290*/  FMUL.FTZ R48, R48, R157 ;  /* 0x0000009d30307220 */ /* 0x000fe20000410000 */
[----:B---3--:R-:W-:Y:S01]  /*b2a0*/  FMNMX.FTZ R165, R6, R153, !PT ;  /* 0x0000009906a57209 */ /* 0x008fe20007810000 */
[--C-:B------:R-:W-:Y:S01]  /*b2b0*/  FFMA.FTZ R153, R172, UR10, -R20.reuse ;  /* 0x0000000aac997c23 */ /* 0x100fe20008010814 */
[----:B------:R-:W-:Y:S01]  /*b2c0*/  FFMA.FTZ R172, R181, UR10, -R20 ;  /* 0x0000000ab5ac7c23 */ /* 0x000fe20008010814 */
[-C--:B------:R-:W-:Y:S01]  /*b2d0*/  FMUL.FTZ R49, R49, R157.reuse ;  /* 0x0000009d31317220 */ /* 0x080fe20000410000 */
[-C--:B------:R-:W-:Y:S01]  /*b2e0*/  FMUL.FTZ R52, R52, R157.reuse ;  /* 0x0000009d34347220 */ /* 0x080fe20000410000 */
[----:B------:R-:W3:Y:S01]  /*b2f0*/  SHFL.BFLY PT, R6, R165, 0x1, 0x1f ;  /* 0x0c201f00a5067f89 */ /* 0x000ee200000e0000 */
[----:B------:R2:W-:Y:S01]  /*b300*/  MUFU.EX2 R10, R173 ;  /* 0x000000ad000a7308 */ /* 0x0005e20000000800 */
        /* <DEDUP_REMOVED lines=8> */
[----:B--2---:R-:W-:Y:S01]  /*b390*/  FADD.FTZ R173, R11, R176 ;  /* 0x000000b00bad7221 */ /* 0x004fe20000010000 */
[-C--:B------:R-:W-:Y:S01]  /*b3a0*/  FMUL.FTZ R68, R68, R157.reuse ;  /* 0x0000009d44447220 */ /* 0x080fe20000410000 */
[-C--:B------:R-:W-:Y:S01]  /*b3b0*/  FMUL.FTZ R69, R69, R157.reuse ;  /* 0x0000009d45457220 */ /* 0x080fe20000410000 */
[-C--:B------:R-:W-:Y:S01]  /*b3c0*/  FMUL.FTZ R72, R72, R157.reuse ;  /* 0x0000009d48487220 */ /* 0x080fe20000410000 */
[----:B------:R-:W-:Y:S01]  /*b3d0*/  FADD.FTZ R173, R14, R173 ;  /* 0x000000ad0ead7221 */ /* 0x000fe20000010000 */
[-C--:B------:R-:W-:Y:S01]  /*b3e0*/  FMUL.FTZ R73, R73, R157.reuse ;  /* 0x0000009d49497220 */ /* 0x080fe20000410000 */
[-C--:B------:R-:W-:Y:S01]  /*b3f0*/  FMUL.FTZ R76, R76, R157.reuse ;  /* 0x0000009d4c4c7220 */ /* 0x080fe20000410000 */
[----:B------:R-:W2:Y:S01]  /*b400*/  MUFU.EX2 R21, R21 ;  /* 0x0000001500157308 */ /* 0x000ea20000000800 */
[-C--:B------:R-:W-:Y:S01]  /*b410*/  FMUL.FTZ R77, R77, R157.reuse ;  /* 0x0000009d4d4d7220 */ /* 0x080fe20000410000 */
[-C--:B------:R-:W-:Y:S01]  /*b420*/  FMUL.FTZ R80, R80, R157.reuse ;  /* 0x0000009d50507220 */ /* 0x080fe20000410000 */
[-C--:B------:R-:W-:Y:S01]  /*b430*/  FMUL.FTZ R81, R81, R157.reuse ;  /* 0x0000009d51517220 */ /* 0x080fe20000410000 */
[-C--:B------:R-:W-:Y:S01]  /*b440*/  FMUL.FTZ R84, R84, R157.reuse ;  /* 0x0000009d54547220 */ /* 0x080fe20000410000 */
[-C--:B------:R-:W-:Y:S01]  /*b450*/  FMUL.FTZ R85, R85, R157.reuse ;  /* 0x0000009d55557220 */ /* 0x080fe20000410000 */
[-C--:B------:R-:W-:Y:S01]  /*b460*/  FMUL.FTZ R88, R88, R157.reuse ;  /* 0x0000009d58587220 */ /* 0x080fe20000410000 */
[----:B---3--:R-:W-:Y:S01]  /*b470*/  FMNMX.FTZ R6, R165, R6, !PT ;  /* 0x00000006a5067209 */ /* 0x008fe20007810000 */
[----:B------:R-:W3:Y:S01]  /*b480*/  MUFU.EX2 R164, R164 ;  /* 0x000000a400a47308 */ /* 0x000ee20000000800 */
[-C--:B------:R-:W-:Y:S01]  /*b490*/  FMUL.FTZ R89, R89, R157.reuse ;  /* 0x0000009d59597220 */ /* 0x080fe20000410000 */
[-C--:B------:R-:W-:Y:S01]  /*b4a0*/  FMUL.FTZ R92, R92, R157.reuse ;  /* 0x0000009d5c5c7220 */ /* 0x080fe20000410000 */
[C---:B------:R-:W-:Y:S01]  /*b4b0*/  FSETP.NEU.FTZ.AND P1, PT, R6.reuse, -INF , PT ;  /* 0xff8000000600780b */ /* 0x040fe20003f3d000 */
[----:B------:R-:W-:Y:S01]  /*b4c0*/  FMUL.FTZ R3, R6, UR10 ;  /* 0x0000000a06037c20 */ /* 0x000fe20008410000 */
[-C--:B------:R-:W-:Y:S01]  /*b4d0*/  FMUL.FTZ R93, R93, R157.reuse ;  /* 0x0000009d5d5d7220 */ /* 0x080fe20000410000 */
[-C--:B------:R-:W-:Y:S01]  /*b4e0*/  FMUL.FTZ R96, R96, R157.reuse ;  /* 0x0000009d60607220 */ /* 0x080fe20000410000 */
[----:B------:R-:W-:Y:S01]  /*b4f0*/  FSEL R20, R6, RZ, P1 ;  /* 0x000000ff06147208 */ /* 0x000fe20000800000 */
[----:B------:R4:W-:Y:S01]  /*b500*/  MUFU.EX2 R165, R180 ;  /* 0x000000b400a57308 */ /* 0x0009e20000000800 */
[----:B------:R-:W-:Y:S01]  /*b510*/  FSEL R3, R3, RZ, P1 ;  /* 0x000000ff03037208 */ /* 0x000fe20000800000 */
[-C--:B------:R-:W-:Y:S01]  /*b520*/  FMUL.FTZ R97, R97, R157.reuse ;  /* 0x0000009d61617220 */ /* 0x080fe20000410000 */
[-C--:B------:R-:W-:Y:S01]  /*b530*/  FMUL.FTZ R100, R100, R157.reuse ;  /* 0x0000009d64647220 */ /* 0x080fe20000410000 */
[----:B------:R-:W-:Y:S01]  /*b540*/  FADD.FTZ R20, -R20, R9 ;  /* 0x0000000914147221 */ /* 0x000fe20000010100 */
[----:B------:R-:W-:Y:S01]  /*b550*/  FMUL.FTZ R101, R101, R157 ;  /* 0x0000009d65657220 */ /* 0x000fe20000410000 */
[----:B------:R-:W-:Y:S01]  /*b560*/  FFMA.FTZ R169, R154, UR10, -R3 ;  /* 0x0000000a9aa97c23 */ /* 0x000fe20008010803 */
[----:B------:R-:W-:Y:S01]  /*b570*/  @!P2 IMAD R154, R177, 0x40, R16 ;  /* 0x00000040b19aa824 */ /* 0x000fe200078e0210 */
[----:B------:R-:W3:Y:S01]  /*b580*/  MUFU.EX2 R153, R153 ;  /* 0x0000009900997308 */ /* 0x000ee20000000800 */
[----:B----4-:R-:W-:Y:S01]  /*b590*/  FADD.FTZ R180, R156, R173 ;  /* 0x000000ad9cb47221 */ /* 0x010fe20000010000 */
[----:B------:R-:W-:Y:S01]  /*b5a0*/  FMUL.FTZ R20, R20, UR10 ;  /* 0x0000000a14147c20 */ /* 0x000fe20008410000 */
[--C-:B------:R-:W-:Y:S01]  /*b5b0*/  FFMA.FTZ R176, R155, UR10, -R3.reuse ;  /* 0x0000000a9bb07c23 */ /* 0x100fe20008010803 */
[----:B------:R-:W-:Y:S01]  /*b5c0*/  @!P2 LEA R9, R154, UR42, 0x2 ;  /* 0x0000002a9a09ac11 */ /* 0x000fe2000f8e10ff */
[----:B-1----:R-:W-:Y:S01]  /*b5d0*/  FADD.FTZ R180, R13, R180 ;  /* 0x000000b40db47221 */ /* 0x002fe20000010000 */
[--C-:B------:R-:W-:Y:S01]  /*b5e0*/  FFMA.FTZ R155, R158, UR10, -R3.reuse ;  /* 0x0000000a9e9b7c23 */ /* 0x100fe20008010803 */
[--C-:B------:R-:W-:Y:S01]  /*b5f0*/  FFMA.FTZ R159, R159, UR10, -R3.reuse ;  /* 0x0000000a9f9f7c23 */ /* 0x100fe20008010803 */
[----:B------:R-:W1:Y:S01]  /*b600*/  MUFU.EX2 R161, R161 ;  /* 0x000000a100a17308 */ /* 0x000e620000000800 */
[----:B-----5:R-:W-:Y:S01]  /*b610*/  FADD.FTZ R177, R15, R180 ;  /* 0x000000b40fb17221 */ /* 0x020fe20000010000 */
[--C-:B------:R-:W-:Y:S01]  /*b620*/  FFMA.FTZ R173, R162, UR10, -R3.reuse ;  /* 0x0000000aa2ad7c23 */ /* 0x100fe20008010803 */
[--C-:B------:R-:W-:Y:S01]  /*b630*/  FFMA.FTZ R180, R170, UR10, -R3.reuse ;  /* 0x0000000aaab47c23 */ /* 0x100fe20008010803 */
[----:B------:R-:W-:Y:S01]  /*b640*/  FFMA.FTZ R163, R163, UR10, -R3 ;  /* 0x0000000aa3a37c23 */ /* 0x000fe20008010803 */
[----:B0-----:R-:W-:Y:S01]  /*b650*/  FADD.FTZ R154, R160, R177 ;  /* 0x000000b1a09a7221 */ /* 0x001fe20000010000 */
[--C-:B------:R-:W-:Y:S01]  /*b660*/  FFMA.FTZ R177, R166, UR10, -R3.reuse ;  /* 0x0000000aa6b17c23 */ /* 0x100fe20008010803 */
[--C-:B------:R-:W-:Y:S01]  /*b670*/  FFMA.FTZ R167, R167, UR10, -R3.reuse ;  /* 0x0000000aa7a77c23 */ /* 0x100fe20008010803 */
[----:B------:R-:W-:Y:S01]  /*b680*/  MUFU.EX2 R169, R169 ;  /* 0x000000a900a97308 */ /* 0x000fe20000000800 */
[----:B--2---:R-:W-:Y:S01]  /*b690*/  FADD.FTZ R181, R21, R154 ;  /* 0x0000009a15b57221 */ /* 0x004fe20000010000 */
[--C-:B------:R-:W-:Y:S01]  /*b6a0*/  FFMA.FTZ R171, R171, UR10, -R3.reuse ;  /* 0x0000000aabab7c23 */ /* 0x100fe20008010803 */
[--C-:B------:R-:W-:Y:S01]  /*b6b0*/  FFMA.FTZ R174, R174, UR10, -R3.reuse ;  /* 0x0000000aaeae7c23 */ /* 0x100fe20008010803 */
[----:B------:R-:W-:Y:S01]  /*b6c0*/  FFMA.FTZ R175, R175, UR10, -R3 ;  /* 0x0000000aafaf7c23 */ /* 0x000fe20008010803 */
[----:B---3--:R-:W-:Y:S01]  /*b6d0*/  FADD.FTZ R154, R164, R181 ;  /* 0x000000b5a49a7221 */ /* 0x008fe20000010000 */
[--C-:B------:R-:W-:Y:S01]  /*b6e0*/  FFMA.FTZ R178, R178, UR10, -R3.reuse ;  /* 0x0000000ab2b27c23 */ /* 0x100fe20008010803 */
[--C-:B------:R-:W-:Y:S01]  /*b6f0*/  FFMA.FTZ R179, R179, UR10, -R3.reuse ;  /* 0x0000000ab3b37c23 */ /* 0x100fe20008010803 */
[----:B------:R-:W0:Y:S01]  /*b700*/  MUFU.EX2 R20, R20 ;  /* 0x0000001400147308 */ /* 0x000e220000000800 */
[----:B------:R-:W-:Y:S01]  /*b710*/  FADD.FTZ R181, R153, R154 ;  /* 0x0000009a99b57221 */ /* 0x000fe20000010000 */
[--C-:B------:R-:W-:Y:S01]  /*b720*/  FFMA.FTZ R182, R182, UR10, -R3.reuse ;  /* 0x0000000ab6b67c23 */ /* 0x100fe20008010803 */
[----:B------:R-:W-:Y:S01]  /*b730*/  FFMA.FTZ R183, R183, UR10, -R3 ;  /* 0x0000000ab7b77c23 */ /* 0x000fe20008010803 */
[C---:B------:R-:W-:Y:S01]  /*b740*/  F2FP.BF16.F32.PACK_AB R162, R10.reuse, R153 ;  /* 0x000000990aa2723e */ /* 0x040fe200000010ff */
[----:B------:R-:W-:Y:S01]  /*b750*/  FADD.FTZ R154, R10, R181 ;  /* 0x000000b50a9a7221 */ /* 0x000fe20000010000 */
[----:B------:R-:W-:Y:S01]  /*b760*/  F2FP.BF16.F32.PACK_AB R158, R160, R15 ;  /* 0x0000000fa09e723e */ /* 0x000fe200000010ff */
[----:B------:R2:W-:Y:S01]  /*b770*/  @!P2 STS [R9+0x28800], R157 ;  /* 0x0288009d0900a388 */ /* 0x0005e20000000800 */
[----:B------:R-:W3:Y:S01]  /*b780*/  MUFU.EX2 R168, R168 ;  /* 0x000000a800a87308 */ /* 0x000ee20000000800 */
[----:B-1----:R-:W-:Y:S01]  /*b790*/  FADD.FTZ R3, R161, R154 ;  /* 0x0000009aa1037221 */ /* 0x002fe20000010000 */
[----:B------:R-:W-:Y:S01]  /*b7a0*/  F2FP.BF16.F32.PACK_AB R154, R14, R11 ;  /* 0x0000000b0e9a723e */ /* 0x000fe200000010ff */
[----:B------:R-:W-:Y:S01]  /*b7b0*/  FMUL.FTZ R104, R104, R157 ;  /* 0x0000009d68687220 */ /* 0x000fe20000410000 */
[----:B------:R-:W-:Y:S01]  /*b7c0*/  F2FP.BF16.F32.PACK_AB R160, R164, R21 ;  /* 0x00000015a4a0723e */ /* 0x000fe200000010ff */
[-C--:B------:R-:W-:Y:S01]  /*b7d0*/  FMUL.FTZ R105, R105, R157.reuse ;  /* 0x0000009d69697220 */ /* 0x080fe20000410000 */
[-C--:B------:R-:W-:Y:S01]  /*b7e0*/  FMUL.FTZ R108, R108, R157.reuse ;  /* 0x0000009d6c6c7220 */ /* 0x080fe20000410000 */
[-C--:B------:R-:W-:Y:S01]  /*b7f0*/  FMUL.FTZ R109, R109, R157.reuse ;  /* 0x0000009d6d6d7220 */ /* 0x080fe20000410000 */
[----:B------:R-:W1:Y:S01]  /*b800*/  MUFU.EX2 R176, R176 ;  /* 0x000000b000b07308 */ /* 0x000e620000000800 */
[----:B0-----:R-:W-:Y:S01]  /*b810*/  FFMA.FTZ R7, R20, R4, R169 ;  /* 0x0000000414077223 */ /* 0x001fe200000100a9 */
[----:B------:R0:W-:Y:S01]  /*b820*/  @!P2 STS [R9+0x28820], R20 ;  /* 0x028820140900a388 */ /* 0x0001e20000000800 */
[-C--:B------:R-:W-:Y:S01]  /*b830*/  FMUL.FTZ R112, R112, R157.reuse ;  /* 0x0000009d70707220 */ /* 0x080fe20000410000 */
[-C--:B------:R-:W-:Y:S01]  /*b840*/  FMUL.FTZ R113, R113, R157.reuse ;  /* 0x0000009d71717220 */ /* 0x080fe20000410000 */
[-C--:B------:R-:W-:Y:S01]  /*b850*/  FMUL.FTZ R116, R116, R157.reuse ;  /* 0x0000009d74747220 */ /* 0x080fe20000410000 */
[-C--:B------:R-:W-:Y:S01]  /*b860*/  FMUL.FTZ R117, R117, R157.reuse ;  /* 0x0000009d75757220 */ /* 0x080fe20000410000 */
[----:B------:R-:W-:Y:S01]  /*b870*/  FMUL.FTZ R120, R120, R157 ;  /* 0x0000009d78787220 */ /* 0x000fe20000410000 */
[----:B------:R-:W4:Y:S01]  /*b880*/  MUFU.EX2 R155, R155 ;  /* 0x0000009b009b7308 */ /* 0x000f220000000800 */
[C---:B---3--:R-:W-:Y:S01]  /*b890*/  FADD.FTZ R14, R168.reuse, R3 ;  /* 0x00000003a80e7221 */ /* 0x048fe20000010000 */
[----:B------:R-:W-:Y:S01]  /*b8a0*/  F2FP.BF16.F32.PACK_AB R164, R168, R161 ;  /* 0x000000a1a8a4723e */ /* 0x000fe200000010ff */
[-C--:B------:R-:W-:Y:S01]  /*b8b0*/  FMUL.FTZ R121, R121, R157.reuse ;  /* 0x0000009d79797220 */ /* 0x080fe20000410000 */
[-C--:B------:R-:W-:Y:S01]  /*b8c0*/  FMUL.FTZ R124, R124, R157.reuse ;  /* 0x0000009d7c7c7220 */ /* 0x080fe20000410000 */
[----:B------:R-:W-:Y:S01]  /*b8d0*/  FADD.FTZ R3, R165, R14 ;  /* 0x0000000ea5037221 */ /* 0x000fe20000010000 */
[-C--:B------:R-:W-:Y:S01]  /*b8e0*/  FMUL.FTZ R125, R125, R157.reuse ;  /* 0x0000009d7d7d7220 */ /* 0x080fe20000410000 */
[----:B------:R-:W-:Y:S01]  /*b8f0*/  FMUL.FTZ R128, R128, R157 ;  /* 0x0000009d80807220 */ /* 0x000fe20000410000 */
[----:B------:R-:W3:Y:S01]  /*b900*/  MUFU.EX2 R172, R172 ;  /* 0x000000ac00ac7308 */ /* 0x000ee20000000800 */
        /* <DEDUP_REMOVED lines=18> */
[----:B------:R-:W-:Y:S01]  /*ba30*/  FMUL.FTZ R26, R26, R20 ;  /* 0x000000141a1a7220 */ /* 0x000fe20000410000 */
[----:B------:R-:W-:Y:S01]  /*ba40*/  F2FP.BF16.F32.PACK_AB R156, R13, R156 ;  /* 0x0000009c0d9c723e */ /* 0x000fe200000010ff */
[-C--:B------:R-:W-:Y:S01]  /*ba50*/  FMUL.FTZ R27, R27, R20.reuse ;  /* 0x000000141b1b7220 */ /* 0x080fe20000410000 */
[-C--:B------:R-:W-:Y:S01]  /*ba60*/  FMUL.FTZ R30, R30, R20.reuse ;  /* 0x000000141e1e7220 */ /* 0x080fe20000410000 */
[-C--:B------:R-:W-:Y:S01]  /*ba70*/  FMUL.FTZ R31, R31, R20.reuse ;  /* 0x000000141f1f7220 */ /* 0x080fe20000410000 */
[----:B------:R-:W3:Y:S01]  /*ba80*/  MUFU.EX2 R10, R163 ;  /* 0x000000a3000a7308 */ /* 0x000ee20000000800 */
[C---:B-1----:R-:W-:Y:S01]  /*ba90*/  FADD.FTZ R172, R170.reuse, R7 ;  /* 0x00000007aaac7221 */ /* 0x042fe20000010000 */
[----:B------:R-:W-:Y:S01]  /*baa0*/  F2FP.BF16.F32.PACK_AB R155, R170, R155 ;  /* 0x0000009baa9b723e */ /* 0x000fe200000010ff */
[----:B------:R-:W-:Y:S01]  /*bab0*/  BAR.SYNC.DEFER_BLOCKING 0xf, 0x100 ;  /* 0x03c4000000007b1d */ /* 0x000fe20000010000 */
        /* <DEDUP_REMOVED lines=14> */
[C---:B---3--:R-:W-:Y:S01]  /*bba0*/  FADD.FTZ R172, R10.reuse, R7 ;  /* 0x000000070aac7221 */ /* 0x048fe20000010000 */
        /* <DEDUP_REMOVED lines=8> */
[----:B------:R0:W-:Y:S01]  /*bc30*/  STSM.16.M88.4 [R18+0x26800], R152 ;  /* 0x0268009812007844 */ /* 0x0001e20000000200 */
[-C--:B------:R-:W-:Y:S01]  /*bc40*/  FMUL.FTZ R66, R66, R20.reuse ;  /* 0x0000001442427220 */ /* 0x080fe20000410000 */
[-C--:B------:R-:W-:Y:S01]  /*bc50*/  FMUL.FTZ R67, R67, R20.reuse ;  /* 0x0000001443437220 */ /* 0x080fe20000410000 */
[-C--:B------:R-:W-:Y:S01]  /*bc60*/  FMUL.FTZ R70, R70, R20.reuse ;  /* 0x0000001446467220 */ /* 0x080fe20000410000 */
[-C--:B------:R-:W-:Y:S01]  /*bc70*/  FMUL.FTZ R71, R71, R20.reuse ;  /* 0x0000001447477220 */ /* 0x080fe20000410000 */
[-C--:B------:R-:W-:Y:S01]  /*bc80*/  FMUL.FTZ R74, R74, R20.reuse ;  /* 0x000000144a4a7220 */ /* 0x080fe20000410000 */
[----:B------:R-:W1:Y:S01]  /*bc90*/  MUFU.EX2 R168, R171 ;  /* 0x000000ab00a87308 */ /* 0x000e620000000800 */
[----:B----4-:R-:W-:Y:S01]  /*bca0*/  F2FP.BF16.F32.PACK_AB R159, R14, R159 ;  /* 0x0000009f0e9f723e */ /* 0x010fe200000010ff */
[-C--:B------:R-:W-:Y:S01]  /*bcb0*/  FMUL.FTZ R75, R75, R20.reuse ;  /* 0x000000144b4b7220 */ /* 0x080fe20000410000 */
[-C--:B------:R-:W-:Y:S01]  /*bcc0*/  FMUL.FTZ R78, R78, R20.reuse ;  /* 0x000000144e4e7220 */ /* 0x080fe20000410000 */
[-C--:B------:R-:W-:Y:S01]  /*bcd0*/  FMUL.FTZ R79, R79, R20.reuse ;  /* 0x000000144f4f7220 */ /* 0x080fe20000410000 */
[-C--:B------:R-:W-:Y:S01]  /*bce0*/  FMUL.FTZ R82, R82, R20.reuse ;  /* 0x0000001452527220 */ /* 0x080fe20000410000 */
[----:B------:R0:W-:Y:S01]  /*bcf0*/  STSM.16.M88.4 [R19], R156 ;  /* 0x0000009c13007844 */ /* 0x0001e20000000200 */
[-C--:B------:R-:W-:Y:S01]  /*bd00*/  FMUL.FTZ R83, R83, R20.reuse ;  /* 0x0000001453537220 */ /* 0x080fe20000410000 */
[----:B------:R3:W4:Y:S01]  /*bd10*/  MUFU.EX2 R163, R174 ;  /* 0x000000ae00a37308 */ /* 0x0007220000000800 */
        /* <DEDUP_REMOVED lines=8> */
[----:B---3--:R-:W-:Y:S01]  /*bda0*/  FADD.FTZ R174, R14, R7 ;  /* 0x000000070eae7221 */ /* 0x008fe20000010000 */
[-C--:B------:R-:W-:Y:S01]  /*bdb0*/  FMUL.FTZ R99, R99, R20.reuse ;  /* 0x0000001463637220 */ /* 0x080fe20000410000 */
[-C--:B------:R-:W-:Y:S01]  /*bdc0*/  FMUL.FTZ R102, R102, R20.reuse ;  /* 0x0000001466667220 */ /* 0x080fe20000410000 */
[-C--:B------:R-:W-:Y:S01]  /*bdd0*/  FMUL.FTZ R103, R103, R20.reuse ;  /* 0x0000001467677220 */ /* 0x080fe20000410000 */
[----:B--2---:R-:W-:Y:S01]  /*bde0*/  FADD.FTZ R7, R161, R174 ;  /* 0x000000aea1077221 */ /* 0x004fe20000010000 */
[----:B-1----:R-:W-:Y:S01]  /*bdf0*/  F2FP.BF16.F32.PACK_AB R161, R168, R161 ;  /* 0x000000a1a8a1723e */ /* 0x002fe200000010ff */
[-C--:B------:R-:W-:Y:S01]  /*be00*/  FMUL.FTZ R106, R106, R20.reuse ;  /* 0x000000146a6a7220 */ /* 0x080fe20000410000 */
[----:B------:R5:W1:Y:S01]  /*be10*/  MUFU.EX2 R165, R178 ;  /* 0x000000b200a57308 */ /* 0x000a620000000800 */
[----:B------:R-:W-:Y:S01]  /*be20*/  FADD.FTZ R174, R168, R7 ;  /* 0x00000007a8ae7221 */ /* 0x000fe20000010000 */
[-C--:B------:R-:W-:Y:S01]  /*be30*/  FMUL.FTZ R107, R107, R20.reuse ;  /* 0x000000146b6b7220 */ /* 0x080fe20000410000 */
[-C--:B------:R-:W-:Y:S01]  /*be40*/  FMUL.FTZ R110, R110, R20.reuse ;  /* 0x000000146e6e7220 */ /* 0x080fe20000410000 */
[-C--:B------:R-:W-:Y:S01]  /*be50*/  FMUL.FTZ R111, R111, R20.reuse ;  /* 0x000000146f6f7220 */ /* 0x080fe20000410000 */
[----:B----4-:R-:W-:Y:S01]  /*be60*/  FADD.FTZ R7, R163, R174 ;  /* 0x000000aea3077221 */ /* 0x010fe20000010000 */
[-C--:B------:R-:W-:Y:S01]  /*be70*/  FMUL.FTZ R114, R114, R20.reuse ;  /* 0x0000001472727220 */ /* 0x080fe20000410000 */
[-C--:B------:R-:W-:Y:S01]  /*be80*/  FMUL.FTZ R115, R115, R20.reuse ;  /* 0x0000001473737220 */ /* 0x080fe20000410000 */
[----:B------:R-:W2:Y:S01]  /*be90*/  MUFU.EX2 R172, R179 ;  /* 0x000000b300ac7308 */ /* 0x000ea20000000800 */
[C---:B-----5:R-:W-:Y:S01]  /*bea0*/  FADD.FTZ R178, R4.reuse, R7 ;  /* 0x0000000704b27221 */ /* 0x060fe20000010000 */
[----:B------:R-:W-:Y:S01]  /*beb0*/  F2FP.BF16.F32.PACK_AB R163, R4, R163 ;  /* 0x000000a304a3723e */ /* 0x000fe200000010ff */
[-C--:B------:R-:W-:Y:S01]  /*bec0*/  FMUL.FTZ R118, R118, R20.reuse ;  /* 0x0000001476767220 */ /* 0x080fe20000410000 */
[-C--:B------:R-:W-:Y:S01]  /*bed0*/  FMUL.FTZ R119, R119, R20.reuse ;  /* 0x0000001477777220 */ /* 0x080fe20000410000 */
[-C--:B------:R-:W-:Y:S01]  /*bee0*/  FMUL.FTZ R122, R122, R20.reuse ;  /* 0x000000147a7a7220 */ /* 0x080fe20000410000 */
[-C--:B------:R-:W-:Y:S01]  /*bef0*/  FMUL.FTZ R123, R123, R20.reuse ;  /* 0x000000147b7b7220 */ /* 0x080fe20000410000 */
[----:B------:R0:W-:Y:S01]  /*bf00*/  STSM.16.M88.4 [R23], R160 ;  /* 0x000000a017007844 */ /* 0x0001e20000000200 */
[----:B------:R-:W3:Y:S01]  /*bf10*/  MUFU.EX2 R167, R182 ;  /* 0x000000b600a77308 */ /* 0x000ee20000000800 */
        /* <DEDUP_REMOVED lines=8> */
[C---:B--2---:R-:W-:Y:S01]  /*bfa0*/  FADD.FTZ R176, R172.reuse, R7 ;  /* 0x00000007acb07221 */ /* 0x044fe20000010000 */
[----:B------:R-:W-:Y:S01]  /*bfb0*/  F2FP.BF16.F32.PACK_AB R165, R172, R165 ;  /* 0x000000a5aca5723e */ /* 0x000fe200000010ff */
[-C--:B------:R-:W-:Y:S01]  /*bfc0*/  FMUL.FTZ R138, R138, R20.reuse ;  /* 0x000000148a8a7220 */ /* 0x080fe20000410000 */
[-C--:B------:R-:W-:Y:S01]  /*bfd0*/  FMUL.FTZ R139, R139, R20.reuse ;  /* 0x000000148b8b7220 */ /* 0x080fe20000410000 */
[-C--:B------:R-:W-:Y:S01]  /*bfe0*/  FMUL.FTZ R142, R142, R20.reuse ;  /* 0x000000148e8e7220 */ /* 0x080fe20000410000 */
[-C--:B------:R-:W-:Y:S01]  /*bff0*/  FMUL.FTZ R143, R143, R20.reuse ;  /* 0x000000148f8f7220 */ /* 0x080fe20000410000 */
[-C--:B------:R-:W-:Y:S01]  /*c000*/  FMUL.FTZ R146, R146, R20.reuse ;  /* 0x0000001492927220 */ /* 0x080fe20000410000 */
[-C--:B------:R-:W-:Y:S01]  /*c010*/  FMUL.FTZ R147, R147, R20.reuse ;  /* 0x0000001493937220 */ /* 0x080fe20000410000 */
[----:B---3--:R-:W-:Y:S01]  /*c020*/  FADD.FTZ R7, R167, R176 ;  /* 0x000000b0a7077221 */ /* 0x008fe20000010000 */
[-C--:B------:R-:W-:Y:S01]  /*c030*/  FMUL.FTZ R150, R150, R20.reuse ;  /* 0x0000001496967220 */ /* 0x080fe20000410000 */
[----:B------:R-:W-:Y:S01]  /*c040*/  FMUL.FTZ R151, R151, R20 ;  /* 0x0000001497977220 */ /* 0x000fe20000410000 */
[C---:B-1----:R-:W-:Y:S01]  /*c050*/  F2FP.BF16.F32.PACK_AB R167, R174.reuse, R167 ;  /* 0x000000a7aea7723e */ /* 0x042fe200000010ff */
[----:B------:R-:W-:-:S04]  /*c060*/  FADD.FTZ R4, R174, R7 ;  /* 0x00000007ae047221 */ /* 0x000fc80000010000 */
[----:B------:R0:W-:Y:S01]  /*c070*/  STSM.16.M88.4 [R22], R164 ;  /* 0x000000a416007844 */ /* 0x0001e20000000200 */
[----:B------:R-:W-:Y:S05]  /*c080*/  @!P0 BRA `(.L_x_1738) ;  /* 0x0000000000048947 */ /* 0x000fea0003800000 */
[----:B------:R-:W-:Y:S01]  /*c090*/  BPT.TRAP 0x1 ;  /* 0x000000040000795c */ /* 0x000fe20000300000 */
.L_x_1738:
[----:B------:R1:W2:Y:S01]  /*c0a0*/  SYNCS.PHASECHK.TRANS64.TRYWAIT P1, [UR21+0x28c50], R8 ;  /* 0x028c5008ff0075a7 */ /* 0x0002a20008020155 */
[----:B------:R-:W-:Y:S05]  /*c0b0*/  @!P0 BRA `(.L_x_1739) ;  /* 0x0000000000048947 */ /* 0x000fea0003800000 */
[----:B------:R-:W-:Y:S01]  /*c0c0*/  BPT.TRAP 0x1 ;  /* 0x000000040000795c */ /* 0x000fe20000300000 */
.L_x_1739:
[----:B--2---:R-:W-:Y:S05]  /*c0d0*/  @P1 BRA `(.L_x_1740) ;  /* 0x0000000000081947 */ /* 0x004fea0003800000 */
[----:B------:R-:W2:Y:S02]  /*c0e0*/  SYNCS.PHASECHK.TRANS64.TRYWAIT P1, [UR21+0x28c50], R8 ;  /* 0x028c5008ff0075a7 */ /* 0x000ea40008020155 */
[----:B--2---:R-:W-:Y:S05]  /*c0f0*/  @!P1 BRA `(.L_x_1741) ;  /* 0x0000007c00c89947 */ /* 0x004fea0003800000 */
.L_x_1740:
        /* <DEDUP_REMOVED lines=34> */
.L_x_1742:
[----:B------:R-:W-:Y:S01]  /*c320*/  UIADD3 UR21, UR21, 0x28c60, URZ ;  /* 0x00028c6015157890 */ /* 0x000fe2000fffe03f */
[C---:B------:R-:W-:Y:S01]  /*c330*/  ISETP.GT.AND P1, PT, R12.reuse, UR47, PT ;  /* 0x0000002f0c007c0c */ /* 0x040fe2000bf24270 */
[----:B------:R-:W-:Y:S01]  /*c340*/  UMOV UR22, UR38 ;  /* 0x0000002600167c82 */ /* 0x000fe20008000000 */
[----:B------:R-:W-:Y:S01]  /*c350*/  VIADD R12, R12, 0xffffffff ;  /* 0xffffffff0c0c7836 */ /* 0x000fe20000000000 */
[----:B------:R-:W-:Y:S01]  /*c360*/  UPRMT UR21, UR40, 0x654, UR21 ;  /* 0x0000065428157896 */ /* 0x000fe20008000015 */
[----:B0-----:R-:W-:Y:S02]  /*c370*/  IMAD.MOV.U32 R9, RZ, RZ, R6 ;  /* 0x000000ffff097224 */ /* 0x001fe400078e0006 */
[----:B------:R-:W-:-:S06]  /*c380*/  IMAD.MOV.U32 R10, RZ, RZ, R5 ;  /* 0x000000ffff0a7224 */ /* 0x000fcc00078e0005 */
[----:B------:R-:W-:Y:S01]  /*c390*/  SYNCS.ARRIVE.TRANS64.RED.A1T0 RZ, [UR21], RZ ;  /* 0x000000ffffff79a7 */ /* 0x000fe20008100415 */
[----:B------:R-:W-:Y:S05]  /*c3a0*/  @P1 BRA `(.L_x_1743) ;  /* 0xffffffdc00141947 */ /* 0x000fea000383ffff */
.L_x_1724:
[----:B------:R-:W5:Y:S01]  /*c3b0*/  SHFL.BFLY PT, R0, R3, 0x2, 0x1f ;  /* 0x0c401f0003007f89 */ /* 0x000f6200000e0000 */
[----:B------:R-:W-:Y:S01]  /*c3c0*/  IMAD.MOV R13, RZ, RZ, -R17 ;  /* 0x000000ffff0d7224 */ /* 0x000fe200078e0a11 */
[----:B-12---:R-:W-:Y:S01]  /*c3d0*/  MOV R8, UR10 ;  /* 0x0000000a00087c02 */ /* 0x006fe20008000f00 */
[----:B------:R-:W-:Y:S01]  /*c3e0*/  IMAD.U32 R12, RZ, RZ, UR10 ;  /* 0x0000000aff0c7e24 */ /* 0x000fe2000f8e00ff */
[----:B0-----:R-:W0:Y:S01]  /*c3f0*/  SHFL.BFLY PT, R9, R4, 0x2, 0x1f ;  /* 0x0c401f0004097f89 */ /* 0x001e2200000e0000 */
[----:B------:R-:W-:Y:S01]  /*c400*/  UIADD3 UR36, UR36, 0x1, URZ ;  /* 0x0000000124247890 */ /* 0x000fe2000fffe03f */
[----:B------:R-:W-:Y:S08]  /*c410*/  BAR.ARV 0x8, 0x100 ;  /* 0x0204000000007b1d */ /* 0x000ff00000002000 */
[----:B------:R-:W-:Y:S01]  /*c420*/  BAR.SYNC.DEFER_BLOCKING 0xf, 0x100 ;  /* 0x03c4000000007b1d */ /* 0x000fe20000010000 */
[----:B------:R-:W-:Y:S01]  /*c430*/  ISETP.NE.AND P0, PT, R2, R13, PT ;  /* 0x0000000d0200720c */ /* 0x000fe20003f05270 */
[----:B-----5:R-:W-:Y:S01]  /*c440*/  FADD.FTZ R7, R0, R3 ;  /* 0x0000000300077221 */ /* 0x020fe20000010000 */
[----:B------:R-:W-:Y:S01]  /*c450*/  IMAD.U32 R3, RZ, RZ, UR38 ;  /* 0x00000026ff037e24 */ /* 0x000fe2000f8e00ff */
[----:B------:R-:W-:Y:S01]  /*c460*/  UIADD3 UR38, UR38, 0x1, URZ ;  /* 0x0000000126267890 */ /* 0x000fe2000fffe03f */
[----:B0-----:R-:W-:-:S02]  /*c470*/  FADD.FTZ R9, R9, R4 ;  /* 0x0000000409097221 */ /* 0x001fc40000010000 */
[----:B------:R-:W0:Y:S01]  /*c480*/  SHFL.BFLY PT, R0, R7, 0x1, 0x1f ;  /* 0x0c201f0007007f89 */ /* 0x000e2200000e0000 */
[----:B------:R-:W-:Y:S01]  /*c490*/  IMAD.MOV.U32 R4, RZ, RZ, RZ ;  /* 0x000000ffff047224 */ /* 0x000fe200078e00ff */
[----:B------:R-:W-:-:S05]  /*c4a0*/  UISETP.NE.AND UP0, UPT, UR38, 0x2, UPT ;  /* 0x000000022600788c */ /* 0x000fca000bf05270 */
[----:B------:R-:W-:Y:S01]  /*c4b0*/  @!P0 IMAD R3, R3, 0x40, R16 ;  /* 0x0000004003038824 */ /* 0x000fe200078e0210 */
[----:B------:R-:W1:Y:S01]  /*c4c0*/  SHFL.BFLY PT, R10, R9, 0x1, 0x1f ;  /* 0x0c201f00090a7f89 */ /* 0x000e6200000e0000 */
[----:B------:R-:W-:Y:S02]  /*c4d0*/  USEL UR4, URZ, 0x1, UP0 ;  /* 0x000000013f047887 */ /* 0x000fe40008000000 */
[----:B------:R-:W-:Y:S02]  /*c4e0*/  USEL UR38, UR38, URZ, UP0 ;  /* 0x0000003f26267287 */ /* 0x000fe40008000000 */
[----:B------:R-:W-:Y:S01]  /*c4f0*/  ULOP3.LUT UR37, UR37, UR4, URZ, 0x3c, !UPT ;  /* 0x0000000425257292 */ /* 0x000fe2000f8e3c3f */
[----:B0-----:R-:W-:Y:S01]  /*c500*/  FADD.FTZ R11, R7, R0 ;  /* 0x00000000070b7221 */ /* 0x001fe20000010000 */
[----:B------:R-:W-:Y:S02]  /*c510*/  IMAD.MOV.U32 R0, RZ, RZ, RZ ;  /* 0x000000ffff007224 */ /* 0x000fe400078e00ff */
[----:B-1----:R-:W-:-:S02]  /*c520*/  FADD.FTZ R10, R9, R10 ;  /* 0x0000000a090a7221 */ /* 0x002fc40000010000 */
[----:B------:R-:W-:Y:S02]  /*c530*/  FSETP.NE.FTZ.AND P1, PT, R11, RZ, PT ;  /* 0x000000ff0b00720b */ /* 0x000fe40003f35000 */
[----:B------:R-:W-:Y:S01]  /*c540*/  @!P0 LEA R9, R3, UR42, 0x2 ;  /* 0x0000002a03098c11 */ /* 0x000fe2000f8e10ff */
[----:B------:R-:W-:Y:S01]  /*c550*/  IMAD.MOV.U32 R3, RZ, RZ, -0x800000 ;  /* 0xff800000ff037424 */ /* 0x000fe200078e00ff */
[----:B------:R-:W-:-:S09]  /*c560*/  FSETP.NE.FTZ.AND P2, PT, R10, RZ, PT ;  /* 0x000000ff0a00720b */ /* 0x000fd20003f55000 */
[----:B------:R-:W0:Y:S01]  /*c570*/  @P1 MUFU.RCP R0, R11 ;  /* 0x0000000b00001308 */ /* 0x000e220000001000 */
[----:B------:R-:W-:-:S07]  /*c580*/  @P1 FMUL.FTZ R8, R8, 0.69314718246459960938 ;  /* 0x3f31721808081820 */ /* 0x000fce0000410000 */
        /* <DEDUP_REMOVED lines=18> */
[----:B--2---:R-:W-:Y:S01]  /*c6b0*/  @P1 FMUL.FTZ R11, R11, 0.69314718246459960938 ;  /* 0x3f3172180b0b1820 */ /* 0x004fe20000410000 */
[-C--:B------:R-:W-:Y:S01]  /*c6c0*/  FMUL.FTZ R197, R49, R0.reuse ;  /* 0x0000000031c57220 */ /* 0x080fe20000410000 */
[----:B-1----:R-:W-:Y:S01]  /*c6d0*/  @P2 FMUL.FTZ R9, R12, 0.69314718246459960938 ;  /* 0x3f3172180c092820 */ /* 0x002fe20000410000 */
[-C--:B------:R-:W-:Y:S01]  /*c6e0*/  FMUL.FTZ R198, R52, R0.reuse ;  /* 0x0000000034c67220 */ /* 0x080fe20000410000 */
[-C--:B------:R-:W-:Y:S01]  /*c6f0*/  FMUL.FTZ R195, R53, R0.reuse ;  /* 0x0000000035c37220 */ /* 0x080fe20000410000 */
[-C--:B------:R-:W-:Y:S01]  /*c700*/  FMUL.FTZ R196, R56, R0.reuse ;  /* 0x0000000038c47220 */ /* 0x080fe20000410000 */
[-C--:B------:R-:W-:Y:S01]  /*c710*/  FMUL.FTZ R193, R57, R0.reuse ;  /* 0x0000000039c17220 */ /* 0x080fe20000410000 */
[-C--:B------:R-:W-:Y:S01]  /*c720*/  FMUL.FTZ R194, R60, R0.reuse ;  /* 0x000000003cc27220 */ /* 0x080fe20000410000 */
[----:B0-----:R-:W-:Y:S01]  /*c730*/  @P2 FMUL.FTZ R10, R10, 0.69314718246459960938 ;  /* 0x3f3172180a0a2820 */ /* 0x001fe20000410000 */
        /* <DEDUP_REMOVED lines=14> */
[-C--:B----4-:R-:W-:Y:S01]  /*c820*/  FMUL.FTZ R170, R89, R0.reuse ;  /* 0x0000000059aa7220 */ /* 0x090fe20000410000 */
[-C--:B------:R-:W-:Y:S01]  /*c830*/  FMUL.FTZ R171, R92, R0.reuse ;  /* 0x000000005cab7220 */ /* 0x080fe20000410000 */
[-C--:B------:R-:W-:Y:S01]  /*c840*/  FMUL.FTZ R168, R93, R0.reuse ;  /* 0x000000005da87220 */ /* 0x080fe20000410000 */
[-C--:B------:R-:W-:Y:S01]  /*c850*/  FMUL.FTZ R169, R96, R0.reuse ;  /* 0x0000000060a97220 */ /* 0x080fe20000410000 */
        /* <DEDUP_REMOVED lines=27> */
[----:B------:R-:W-:Y:S01]  /*ca10*/  IMAD.MOV.U32 R0, RZ, RZ, -0x800000 ;  /* 0xff800000ff007424 */ /* 0x000fe200078e00ff */
[----:B------:R-:W-:Y:S01]  /*ca20*/  PLOP3.LUT P0, PT, PT, PT, PT, 0x8, 0x0 ;  /* 0x000000000000781c */ /* 0x000fe20003f0e170 */
        /* <DEDUP_REMOVED lines=67> */
.L_x_1649:
[----:B------:R-:W0:Y:S08]  /*ce60*/  S2UR UR40, SR_CgaCtaId ;  /* 0x00000000002879c3 */ /* 0x000e300000008800 */
[----:B------:R-:W-:Y:S06]  /*ce70*/  BAR.SYNC.DEFER_BLOCKING 0x5, 0x180 ;  /* 0x0146000000007b1d */ /* 0x000fec0000010000 */
[----:B------:R-:W-:Y:S01]  /*ce80*/  UMOV UR42, 0x400 ;  /* 0x00000400002a7882 */ /* 0x000fe20000000000 */
[----:B------:R-:W-:Y:S01]  /*ce90*/  BSSY B0, `(.L_x_1744) ;  /* 0x00002a9000007945 */ /* 0x000fe20003800000 */
[----:B0-----:R-:W-:-:S09]  /*cea0*/  ULEA UR42, UR40, UR42, 0x18 ;  /* 0x0000002a282a7291 */ /* 0x001fd2000f8ec03f */
[----:B------:R-:W0:Y:S02]  /*ceb0*/  LDS R4, [UR42+0x28cd0] ;  /* 0x028cd02aff047984 */ /* 0x000e240008000800 */
[----:B0-----:R-:W-:Y:S01]  /*cec0*/  R2UR UR4, R4 ;  /* 0x00000000040472ca */ /* 0x001fe200000e0000 */
[----:B------:R-:W-:Y:S06]  /*ced0*/  BAR.ARV 0x4, 0x180 ;  /* 0x0106000000007b1d */ /* 0x000fec0000002000 */
[----:B------:R-:W-:Y:S08]  /*cee0*/  @P0 BRA `(.L_x_1745) ;  /* 0x0000001c00900947 */ /* 0x000ff00003800000 */
[----:B------:R-:W0:Y:S01]  /*cef0*/  S2UR UR5, SR_SWINHI ;  /* 0x00000000000579c3 */ /* 0x000e220000002f00 */
[----:B------:R-:W-:-:S07]  /*cf00*/  IMAD R9, R212, 0x40, R184 ;  /* 0x00000040d4097824 */ /* 0x000fce00078e02b8 */
[----:B------:R-:W-:Y:S01]  /*cf10*/  BAR.SYNC.DEFER_BLOCKING 0x1, 0x100 ;  /* 0x0044000000007b1d */ /* 0x000fe20000010000 */
[----:B------:R-:W-:Y:S01]  /*cf20*/  F2FP.BF16.F32.PACK_AB R6, R7, R208 ;  /* 0x000000d00706723e */ /* 0x000fe200000010ff */
[----:B------:R-:W-:Y:S01]  /*cf30*/  USHF.R.S32.HI UR12, URZ, 0x1f, UR45 ;  /* 0x0000001f3f0c7899 */ /* 0x000fe2000801142d */
[----:B------:R-:W-:Y:S01]  /*cf40*/  F2FP.BF16.F32.PACK_AB R7, R31, R30 ;  /* 0x0000001e1f07723e */ /* 0x000fe200000010ff */
[----:B------:R-:W-:Y:S01]  /*cf50*/  USHF.R.S32.HI UR13, URZ, 0x1f, UR43 ;  /* 0x0000001f3f0d7899 */ /* 0x000fe2000801142b */
        /* <DEDUP_REMOVED lines=15> */
[----:B------:R-:W-:-:S02]  /*d050*/  F2FP.BF16.F32.PACK_AB R145, R147, R146 ;  /* 0x000000929391723e */ /* 0x000fc400000010ff */
[----:B------:R-:W-:Y:S01]  /*d060*/  F2FP.BF16.F32.PACK_AB R146, R149, R148 ;  /* 0x000000949592723e */ /* 0x000fe200000010ff */
[----:B------:R-:W-:Y:S01]  /*d070*/  IMAD.WIDE R4, R216, 0x2, R96 ;  /* 0x00000002d8047825 */ /* 0x000fe200078e0260 */
[----:B------:R-:W-:-:S03]  /*d080*/  F2FP.BF16.F32.PACK_AB R147, R151, R150 ;  /* 0x000000969793723e */ /* 0x000fc600000010ff */
[----:B------:R-:W-:Y:S01]  /*d090*/  IMAD.WIDE R96, R9, 0x2, R96 ;  /* 0x0000000209607825 */ /* 0x000fe200078e0260 */
[C---:B------:R-:W-:Y:S02]  /*d0a0*/  IADD3 R25, P2, R4.reuse, 0x60, RZ ;  /* 0x0000006004197810 */ /* 0x040fe40007f5e0ff */
[----:B------:R-:W-:Y:S02]  /*d0b0*/  IADD3 R29, P1, R4, 0x2000, RZ ;  /* 0x00002000041d7810 */ /* 0x000fe40007f3e0ff */
[----:B------:R-:W-:Y:S02]  /*d0c0*/  LOP3.LUT R24, R25, 0x380, RZ, 0xc0, !PT ;  /* 0x0000038019187812 */ /* 0x000fe400078ec0ff */
[----:B------:R-:W-:Y:S02]  /*d0d0*/  LOP3.LUT R28, R29, 0x380, RZ, 0xc0, !PT ;  /* 0x000003801d1c7812 */ /* 0x000fe400078ec0ff */
[----:B------:R-:W-:Y:S02]  /*d0e0*/  SHF.R.U64 R24, R24, 0x3, RZ ;  /* 0x0000000318187819 */ /* 0x000fe400000012ff */
[----:B------:R-:W-:-:S02]  /*d0f0*/  SHF.R.U64 R28, R28, 0x3, RZ ;  /* 0x000000031c1c7819 */ /* 0x000fc400000012ff */
[----:B------:R-:W-:Y:S01]  /*d100*/  LOP3.LUT R24, R24, R25, RZ, 0x3c, !PT ;  /* 0x0000001918187212 */ /* 0x000fe200078e3cff */
[----:B------:R-:W-:Y:S01]  /*d110*/  IMAD.X R25, RZ, RZ, R5, P2 ;  /* 0x000000ffff197224 */ /* 0x000fe200010e0605 */
[C---:B------:R-:W-:Y:S02]  /*d120*/  IADD3 R131, P2, R4.reuse, 0x4040, RZ ;  /* 0x0000404004837810 */ /* 0x040fe40007f5e0ff */
[C---:B------:R-:W-:Y:S02]  /*d130*/  IADD3 R13, P4, R4.reuse, 0x20, RZ ;  /* 0x00000020040d7810 */ /* 0x040fe40007f9e0ff */
[----:B------:R-:W-:Y:S02]  /*d140*/  LOP3.LUT R130, R131, 0x380, RZ, 0xc0, !PT ;  /* 0x0000038083827812 */ /* 0x000fe400078ec0ff */
[----:B------:R-:W-:Y:S02]  /*d150*/  IADD3 R15, P3, R4, 0x40, RZ ;  /* 0x00000040040f7810 */ /* 0x000fe40007f7e0ff */
[----:B------:R-:W-:-:S02]  /*d160*/  SHF.R.U64 R130, R130, 0x3, RZ ;  /* 0x0000000382827819 */ /* 0x000fc400000012ff */
[----:B------:R-:W-:Y:S01]  /*d170*/  LOP3.LUT R28, R28, R29, RZ, 0x3c, !PT ;  /* 0x0000001d1c1c7212 */ /* 0x000fe200078e3cff */
[----:B------:R-:W-:Y:S01]  /*d180*/  IMAD.X R29, RZ, RZ, R5, P1 ;  /* 0x000000ffff1d7224 */ /* 0x000fe200008e0605 */
[----:B------:R-:W-:Y:S02]  /*d190*/  LOP3.LUT R130, R130, R131, RZ, 0x3c, !PT ;  /* 0x0000008382827212 */ /* 0x000fe400078e3cff */
[----:B------:R-:W-:Y:S02]  /*d1a0*/  LOP3.LUT R12, R13, 0x380, RZ, 0xc0, !PT ;  /* 0x000003800d0c7812 */ /* 0x000fe400078ec0ff */
[----:B------:R-:W-:Y:S02]  /*d1b0*/  LOP3.LUT R14, R15, 0x380, RZ, 0xc0, !PT ;  /* 0x000003800f0e7812 */ /* 0x000fe400078ec0ff */
[----:B------:R-:W-:Y:S02]  /*d1c0*/  IADD3 R135, P1, R4, 0x4060, RZ ;  /* 0x0000406004877810 */ /* 0x000fe40007f3e0ff */
[----:B------:R-:W-:-:S02]  /*d1d0*/  IADD3.X R131, RZ, R5, RZ, P2, !PT ;  /* 0x00000005ff837210 */ /* 0x000fc400017fe4ff */
[----:B------:R-:W-:Y:S02]  /*d1e0*/  IADD3 R33, P2, R96, 0x2000, RZ ;  /* 0x0000200060217810 */ /* 0x000fe40007f5e0ff */
[----:B------:R-:W-:Y:S02]  /*d1f0*/  SHF.R.U64 R12, R12, 0x3, RZ ;  /* 0x000000030c0c7819 */ /* 0x000fe400000012ff */
[----:B------:R-:W-:Y:S02]  /*d200*/  SHF.R.U64 R14, R14, 0x3, RZ ;  /* 0x000000030e0e7819 */ /* 0x000fe400000012ff */
[----:B------:R-:W-:Y:S02]  /*d210*/  LOP3.LUT R134, R135, 0x380, RZ, 0xc0, !PT ;  /* 0x0000038087867812 */ /* 0x000fe400078ec0ff */
[----:B------:R-:W-:Y:S02]  /*d220*/  LOP3.LUT R32, R33, 0x380, RZ, 0xc0, !PT ;  /* 0x0000038021207812 */ /* 0x000fe400078ec0ff */
[----:B------:R-:W-:Y:S01]  /*d230*/  LOP3.LUT R12, R12, R13, RZ, 0x3c, !PT ;  /* 0x0000000d0c0c7212 */ /* 0x000fe200078e3cff */
[--C-:B------:R-:W-:Y:S01]  /*d240*/  IMAD.X R13, RZ, RZ, R5.reuse, P4 ;  /* 0x000000ffff0d7224 */ /* 0x100fe200020e0605 */
[----:B------:R-:W-:Y:S01]  /*d250*/  LOP3.LUT R14, R14, R15, RZ, 0x3c, !PT ;  /* 0x0000000f0e0e7212 */ /* 0x000fe200078e3cff */
[----:B------:R-:W-:Y:S01]  /*d260*/  IMAD.X R15, RZ, RZ, R5, P3 ;  /* 0x000000ffff0f7224 */ /* 0x000fe200018e0605 */
[----:B------:R-:W-:-:S02]  /*d270*/  SHF.R.U64 R134, R134, 0x3, RZ ;  /* 0x0000000386867819 */ /* 0x000fc400000012ff */
[----:B------:R-:W-:Y:S02]  /*d280*/  SHF.R.U64 R32, R32, 0x3, RZ ;  /* 0x0000000320207819 */ /* 0x000fe400000012ff */
[C---:B------:R-:W-:Y:S02]  /*d290*/  IADD3 R49, P0, R4.reuse, 0x2020, RZ ;  /* 0x0000202004317810 */ /* 0x040fe40007f1e0ff */
[C---:B------:R-:W-:Y:S02]  /*d2a0*/  IADD3 R65, P6, R4.reuse, 0x2040, RZ ;  /* 0x0000204004417810 */ /* 0x040fe40007fde0ff */
[C---:B------:R-:W-:Y:S02]  /*d2b0*/  IADD3 R101, P5, R4.reuse, 0x2060, RZ ;  /* 0x0000206004657810 */ /* 0x040fe40007fbe0ff */
[C---:B------:R-:W-:Y:S02]  /*d2c0*/  IADD3 R123, P4, R4.reuse, 0x4000, RZ ;  /* 0x00004000047b7810 */ /* 0x040fe40007f9e0ff */
[----:B------:R-:W-:-:S02]  /*d2d0*/  IADD3 R127, P3, R4, 0x4020, RZ ;  /* 0x00004020047f7810 */ /* 0x000fc40007f7e0ff */
[----:B------:R-:W-:Y:S01]  /*d2e0*/  LOP3.LUT R134, R134, R135, RZ, 0x3c, !PT ;  /* 0x0000008786867212 */ /* 0x000fe200078e3cff */
[----:B------:R-:W-:Y:S01]  /*d2f0*/  IMAD.X R135, RZ, RZ, R5, P1 ;  /* 0x000000ffff877224 */ /* 0x000fe200008e0605 */
[----:B------:R-:W-:Y:S01]  /*d300*/  LOP3.LUT R32, R32, R33, RZ, 0x3c, !PT ;  /* 0x0000002120207212 */ /* 0x000fe200078e3cff */
[----:B------:R-:W-:Y:S01]  /*d310*/  IMAD.X R33, RZ, RZ, R97, P2 ;  /* 0x000000ffff217224 */ /* 0x000fe200010e0661 */
[----:B------:R-:W-:Y:S02]  /*d320*/  LOP3.LUT R48, R49, 0x380, RZ, 0xc0, !PT ;  /* 0x0000038031307812 */ /* 0x000fe400078ec0ff */
[----:B------:R-:W-:Y:S02]  /*d330*/  LOP3.LUT R64, R65, 0x380, RZ, 0xc0, !PT ;  /* 0x0000038041407812 */ /* 0x000fe400078ec0ff */
[----:B------:R-:W-:Y:S02]  /*d340*/  LOP3.LUT R100, R101, 0x380, RZ, 0xc0, !PT ;  /* 0x0000038065647812 */ /* 0x000fe400078ec0ff */
[----:B------:R-:W-:-:S02]  /*d350*/  LOP3.LUT R122, R123, 0x380, RZ, 0xc0, !PT ;  /* 0x000003807b7a7812 */ /* 0x000fc400078ec0ff */
[----:B------:R-:W-:Y:S02]  /*d360*/  LOP3.LUT R126, R127, 0x380, RZ, 0xc0, !PT ;  /* 0x000003807f7e7812 */ /* 0x000fe400078ec0ff */
[C---:B------:R-:W-:Y:S02]  /*d370*/  IADD3 R37, P1, R96.reuse, 0x3000, RZ ;  /* 0x0000300060257810 */ /* 0x040fe40007f3e0ff */
[----:B------:R-:W-:Y:S02]  /*d380*/  IADD3 R69, P2, R96, 0x9000, RZ ;  /* 0x0000900060457810 */ /* 0x000fe40007f5e0ff */
[----:B------:R-:W-:Y:S02]  /*d390*/  SHF.R.U64 R48, R48, 0x3, RZ ;  /* 0x0000000330307819 */ /* 0x000fe400000012ff */
[----:B------:R-:W-:Y:S02]  /*d3a0*/  SHF.R.U64 R64, R64, 0x3, RZ ;  /* 0x0000000340407819 */ /* 0x000fe400000012ff */
[----:B------:R-:W-:-:S02]  /*d3b0*/  SHF.R.U64 R100, R100, 0x3, RZ ;  /* 0x0000000364647819 */ /* 0x000fc400000012ff */
[----:B------:R-:W-:Y:S02]  /*d3c0*/  SHF.R.U64 R122, R122, 0x3, RZ ;  /* 0x000000037a7a7819 */ /* 0x000fe400000012ff */
[----:B------:R-:W-:Y:S02]  /*d3d0*/  SHF.R.U64 R126, R126, 0x3, RZ ;  /* 0x000000037e7e7819 */ /* 0x000fe400000012ff */
[----:B------:R-:W-:Y:S02]  /*d3e0*/  LOP3.LUT R36, R37, 0x380, RZ, 0xc0, !PT ;  /* 0x0000038025247812 */ /* 0x000fe400078ec0ff */
[----:B------:R-:W-:Y:S02]  /*d3f0*/  LOP3.LUT R68, R69, 0x380, RZ, 0xc0, !PT ;  /* 0x0000038045447812 */ /* 0x000fe400078ec0ff */
        /* <DEDUP_REMOVED lines=15> */
[----:B------:R-:W-:Y:S02]  /*d4f0*/  IADD3 R11, P4, R4, 0x6060, RZ ;  /* 0x00006060040b7810 */ /* 0x000fe40007f9e0ff */
[----:B------:R-:W-:-:S02]  /*d500*/  IADD3 R21, P3, R96, 0x1000, RZ ;  /* 0x0000100060157810 */ /* 0x000fc40007f7e0ff */
[----:B------:R-:W-:Y:S01]  /*d510*/  LOP3.LUT R36, R36, R37, RZ, 0x3c, !PT ;  /* 0x0000002524247212 */ /* 0x000fe200078e3cff */
[----:B------:R-:W-:Y:S01]  /*d520*/  IMAD.X R37, RZ, RZ, R97, P1 ;  /* 0x000000ffff257224 */ /* 0x000fe200008e0661 */
[----:B------:R-:W-:Y:S02]  /*d530*/  LOP3.LUT R68, R68, R69, RZ, 0x3c, !PT ;  /* 0x0000004544447212 */ /* 0x000fe400078e3cff */
[----:B------:R-:W-:Y:S02]  /*d540*/  LOP3.LUT R138, R139, 0x380, RZ, 0xc0, !PT ;  /* 0x000003808b8a7812 */ /* 0x000fe400078ec0ff */
[----:B------:R-:W-:Y:S02]  /*d550*/  LOP3.LUT R142, R143, 0x380, RZ, 0xc0, !PT ;  /* 0x000003808f8e7812 */ /* 0x000fe400078ec0ff */
[----:B------:R-:W-:Y:S02]  /*d560*/  LOP3.LUT R8, R9, 0x380, RZ, 0xc0, !PT ;  /* 0x0000038009087812 */ /* 0x000fe400078ec0ff */
[----:B------:R-:W-:-:S02]  /*d570*/  LOP3.LUT R10, R11, 0x380, RZ, 0xc0, !PT ;  /* 0x000003800b0a7812 */ /* 0x000fc400078ec0ff */
[----:B------:R-:W-:Y:S02]  /*d580*/  LOP3.LUT R20, R21, 0x380, RZ, 0xc0, !PT ;  /* 0x0000038015147812 */ /* 0x000fe400078ec0ff */
[----:B------:R-:W-:Y:S02]  /*d590*/  IADD3 R73, P1, R96, 0xa000, RZ ;  /* 0x0000a00060497810 */ /* 0x000fe40007f3e0ff */
[----:B------:R-:W-:Y:S02]  /*d5a0*/  LOP3.LUT R69, R4, 0x380, RZ, 0xc0, !PT ;  /* 0x0000038004457812 */ /* 0x000fe400078ec0ff */
[----:B------:R-:W-:Y:S02]  /*d5b0*/  SHF.R.U64 R138, R138, 0x3, RZ ;  /* 0x000000038a8a7819 */ /* 0x000fe400000012ff */
[----:B------:R-:W-:Y:S02]  /*d5c0*/  SHF.R.U64 R142, R142, 0x3, RZ ;  /* 0x000000038e8e7819 */ /* 0x000fe400000012ff */
[----:B------:R-:W-:-:S02]  /*d5d0*/  SHF.R.U64 R8, R8, 0x3, RZ ;  /* 0x0000000308087819 */ /* 0x000fc400000012ff */
[----:B------:R-:W-:Y:S02]  /*d5e0*/  SHF.R.U64 R10, R10, 0x3, RZ ;  /* 0x000000030a0a7819 */ /* 0x000fe400000012ff */
[----:B------:R-:W-:Y:S02]  /*d5f0*/  SHF.R.U64 R20, R20, 0x3, RZ ;  /* 0x0000000314147819 */ /* 0x000fe400000012ff */
[----:B------:R-:W-:Y:S02]  /*d600*/  LOP3.LUT R72, R73, 0x380, RZ, 0xc0, !PT ;  /* 0x0000038049487812 */ /* 0x000fe400078ec0ff */
        /* <DEDUP_REMOVED lines=9> */
[----:B------:R-:W-:Y:S01]  /*d6a0*/  LOP3.LUT R20, R20, R21, RZ, 0x3c, !PT ;  /* 0x0000001514147212 */ /* 0x000fe200078e3cff */
[----:B------:R-:W-:Y:S01]  /*d6b0*/  IMAD.X R21, RZ, RZ, R97, P3 ;  /* 0x000000ffff157224 */ /* 0x000fe200018e0661 */
[----:B------:R-:W-:-:S02]  /*d6c0*/  SHF.R.U64 R72, R72, 0x3, RZ ;  /* 0x0000000348487819 */ /* 0x000fc400000012ff */
[----:B------:R-:W-:Y:S01]  /*d6d0*/  LOP3.LUT R4, R69, R4, RZ, 0x3c, !PT ;  /* 0x0000000445047212 */ /* 0x000fe200078e3cff */
[----:B------:R-:W-:Y:S01]  /*d6e0*/  IMAD.X R69, RZ, RZ, R97, P2 ;  /* 0x000000ffff457224 */ /* 0x000fe200010e0661 */
[C---:B------:R-:W-:Y:S02]  /*d6f0*/  IADD3 R41, P0, R96.reuse, 0x4000, RZ ;  /* 0x0000400060297810 */ /* 0x040fe40007f1e0ff */
[C---:B------:R-:W-:Y:S02]  /*d700*/  IADD3 R45, P6, R96.reuse, 0x5000, RZ ;  /* 0x00005000602d7810 */ /* 0x040fe40007fde0ff */
[C---:B------:R-:W-:Y:S02]  /*d710*/  IADD3 R53, P5, R96.reuse, 0x6000, RZ ;  /* 0x0000600060357810 */ /* 0x040fe40007fbe0ff */
[C---:B------:R-:W-:Y:S02]  /*d720*/  IADD3 R57, P4, R96.reuse, 0x7000, RZ ;  /* 0x0000700060397810 */ /* 0x040fe40007f9e0ff */
[----:B------:R-:W-:-:S02]  /*d730*/  IADD3 R61, P3, R96, 0x8000, RZ ;  /* 0x00008000603d7810 */ /* 0x000fc40007f7e0ff */
[----:B------:R-:W-:Y:S02]  /*d740*/  LOP3.LUT R72, R72, R73, RZ, 0x3c, !PT ;  /* 0x0000004948487212 */ /* 0x000fe400078e3cff */
[----:B------:R-:W-:Y:S01]  /*d750*/  MOV R224, R4 ;  /* 0x0000000400e07202 */ /* 0x000fe20000000f00 */
[----:B------:R-:W0:Y:S01]  /*d760*/  SHFL.IDX PT, R73, R213, RZ, 0x1f ;  /* 0x00001fffd5497589 */ /* 0x000e2200000e0000 */
[----:B------:R-:W-:Y:S02]  /*d770*/  F2FP.BF16.F32.PACK_AB R4, R207, R210 ;  /* 0x000000d2cf04723e */ /* 0x000fe400000010ff */
[----:B------:R-:W-:Y:S02]  /*d780*/  F2FP.BF16.F32.PACK_AB R5, R27, R26 ;  /* 0x0000001a1b05723e */ /* 0x000fe400000010ff */
[----:B------:R-:W-:Y:S02]  /*d790*/  LOP3.LUT R40, R41, 0x380, RZ, 0xc0, !PT ;  /* 0x0000038029287812 */ /* 0x000fe400078ec0ff */
[----:B------:R-:W-:Y:S01]  /*d7a0*/  LOP3.LUT R44, R45, 0x380, RZ, 0xc0, !PT ;  /* 0x000003802d2c7812 */ /* 0x000fe200078ec0ff */
[----:B------:R1:W-:Y:S01]  /*d7b0*/  STSM.16.M88.4 [R224], R4 ;  /* 0x00000004e0007844 */ /* 0x0003e20000000200 */
[----:B------:R-:W-:-:S02]  /*d7c0*/  LOP3.LUT R52, R53, 0x380, RZ, 0xc0, !PT ;  /* 0x0000038035347812 */ /* 0x000fc400078ec0ff */
[----:B------:R-:W-:Y:S02]  /*d7d0*/  LOP3.LUT R56, R57, 0x380, RZ, 0xc0, !PT ;  /* 0x0000038039387812 */ /* 0x000fe400078ec0ff */
[----:B------:R-:W-:Y:S02]  /*d7e0*/  LOP3.LUT R60, R61, 0x380, RZ, 0xc0, !PT ;  /* 0x000003803d3c7812 */ /* 0x000fe400078ec0ff */
[----:B------:R-:W-:Y:S02]  /*d7f0*/  LOP3.LUT R27, R96, 0x380, RZ, 0xc0, !PT ;  /* 0x00000380601b7812 */ /* 0x000fe400078ec0ff */
[----:B------:R-:W-:Y:S02]  /*d800*/  SHF.R.U64 R40, R40, 0x3, RZ ;  /* 0x0000000328287819 */ /* 0x000fe400000012ff */
[----:B------:R-:W-:Y:S02]  /*d810*/  SHF.R.U64 R44, R44, 0x3, RZ ;  /* 0x000000032c2c7819 */ /* 0x000fe400000012ff */
[----:B------:R-:W-:-:S02]  /*d820*/  SHF.R.U64 R52, R52, 0x3, RZ ;  /* 0x0000000334347819 */ /* 0x000fc400000012ff */
[----:B------:R-:W-:Y:S02]  /*d830*/  SHF.R.U64 R56, R56, 0x3, RZ ;  /* 0x0000000338387819 */ /* 0x000fe400000012ff */
[----:B------:R-:W-:Y:S02]  /*d840*/  SHF.R.U64 R60, R60, 0x3, RZ ;  /* 0x000000033c3c7819 */ /* 0x000fe400000012ff */
[----:B------:R-:W-:Y:S02]  /*d850*/  MOV R26, R12 ;  /* 0x0000000c001a7202 */ /* 0x000fe40000000f00 */
[----:B-1----:R-:W-:Y:S02]  /*d860*/  F2FP.BF16.F32.PACK_AB R4, R205, R209 ;  /* 0x000000d1cd04723e */ /* 0x002fe400000010ff */
[----:B------:R-:W-:Y:S02]  /*d870*/  F2FP.BF16.F32.PACK_AB R5, R35, R34 ;  /* 0x000000222305723e */ /* 0x000fe400000010ff */
[----:B------:R-:W-:-:S02]  /*d880*/  F2FP.BF16.F32.PACK_AB R6, R203, R206 ;  /* 0x000000cecb06723e */ /* 0x000fc400000010ff */
[----:B------:R-:W-:Y:S02]  /*d890*/  F2FP.BF16.F32.PACK_AB R7, R39, R38 ;  /* 0x000000262707723e */ /* 0x000fe400000010ff */
        /* <DEDUP_REMOVED lines=11> */
[----:B------:R-:W-:Y:S01]  /*d950*/  MOV R34, R8 ;  /* 0x0000000800227202 */ /* 0x000fe20000000f00 */
[----:B------:R1:W-:Y:S01]  /*d960*/  STSM.16.M88.4 [R26], R4 ;  /* 0x000000041a007844 */ /* 0x0003e20000000200 */
[----:B------:R-:W-:-:S02]  /*d970*/  MOV R35, R10 ;  /* 0x0000000a00237202 */ /* 0x000fc40000000f00 */
[----:B------:R-:W-:Y:S02]  /*d980*/  MOV R152, R14 ;  /* 0x0000000e00987202 */ /* 0x000fe40000000f00 */
[----:B------:R-:W-:Y:S02]  /*d990*/  F2FP.BF16.F32.PACK_AB R8, R201, R204 ;  /* 0x000000ccc908723e */ /* 0x000fe400000010ff */
[----:B------:R-:W-:Y:S02]  /*d9a0*/  F2FP.BF16.F32.PACK_AB R9, R43, R42 ;  /* 0x0000002a2b09723e */ /* 0x000fe400000010ff */
[----:B------:R-:W-:Y:S02]  /*d9b0*/  F2FP.BF16.F32.PACK_AB R10, R199, R202 ;  /* 0x000000cac70a723e */ /* 0x000fe400000010ff */
[----:B------:R-:W-:Y:S02]  /*d9c0*/  F2FP.BF16.F32.PACK_AB R11, R47, R46 ;  /* 0x0000002e2f0b723e */ /* 0x000fe400000010ff */
[----:B------:R-:W-:-:S02]  /*d9d0*/  IADD3 R77, P0, R96, 0xb000, RZ ;  /* 0x0000b000604d7810 */ /* 0x000fc40007f1e0ff */
[C---:B------:R-:W-:Y:S01]  /*d9e0*/  IADD3 R81, P6, R96.reuse, 0xc000, RZ ;  /* 0x0000c00060517810 */ /* 0x040fe20007fde0ff */
[----:B------:R-:W-:Y:S01]  /*d9f0*/  STSM.16.M88.4 [R152], R8 ;  /* 0x0000000898007844 */ /* 0x000fe20000000200 */
[C---:B------:R-:W-:Y:S02]  /*da00*/  IADD3 R85, P5, R96.reuse, 0xd000, RZ ;  /* 0x0000d00060557810 */ /* 0x040fe40007fbe0ff */
[C---:B------:R-:W-:Y:S02]  /*da10*/  IADD3 R89, P4, R96.reuse, 0xe000, RZ ;  /* 0x0000e00060597810 */ /* 0x040fe40007f9e0ff */
[----:B------:R-:W-:Y:S02]  /*da20*/  IADD3 R92, P3, R96, 0xf000, RZ ;  /* 0x0000f000605c7810 */ /* 0x000fe40007f7e0ff */
[----:B------:R-:W-:Y:S02]  /*da30*/  MOV R207, R24 ;  /* 0x0000001800cf7202 */ /* 0x000fe40000000f00 */
[----:B------:R-:W-:-:S02]  /*da40*/  F2FP.BF16.F32.PACK_AB R12, R197, R200 ;  /* 0x000000c8c50c723e */ /* 0x000fc400000010ff */
[----:B------:R-:W-:Y:S02]  /*da50*/  F2FP.BF16.F32.PACK_AB R13, R51, R50 ;  /* 0x00000032330d723e */ /* 0x000fe400000010ff */
[----:B------:R-:W-:Y:S02]  /*da60*/  F2FP.BF16.F32.PACK_AB R14, R195, R198 ;  /* 0x000000c6c30e723e */ /* 0x000fe400000010ff */
[----:B------:R-:W-:Y:S02]  /*da70*/  F2FP.BF16.F32.PACK_AB R15, R55, R54 ;  /* 0x00000036370f723e */ /* 0x000fe400000010ff */
[----:B------:R-:W-:Y:S02]  /*da80*/  LOP3.LUT R96, R27, R96, RZ, 0x3c, !PT ;  /* 0x000000601b607212 */ /* 0x000fe400078e3cff */
[----:B------:R-:W-:Y:S01]  /*da90*/  MOV R208, R28 ;  /* 0x0000001c00d07202 */ /* 0x000fe20000000f00 */
[----:B------:R-:W-:Y:S01]  /*daa0*/  STSM.16.M88.4 [R207], R12 ;  /* 0x0000000ccf007844 */ /* 0x000fe20000000200 */
[----:B-1----:R-:W-:-:S02]  /*dab0*/  F2FP.BF16.F32.PACK_AB R4, R193, R196 ;  /* 0x000000c4c104723e */ /* 0x002fc400000010ff */
[----:B------:R-:W-:Y:S02]  /*dac0*/  F2FP.BF16.F32.PACK_AB R5, R59, R58 ;  /* 0x0000003a3b05723e */ /* 0x000fe400000010ff */
[----:B------:R-:W-:Y:S02]  /*dad0*/  F2FP.BF16.F32.PACK_AB R6, R191, R194 ;  /* 0x000000c2bf06723e */ /* 0x000fe400000010ff */
[----:B------:R-:W-:Y:S02]  /*dae0*/  F2FP.BF16.F32.PACK_AB R7, R63, R62 ;  /* 0x0000003e3f07723e */ /* 0x000fe400000010ff */
[----:B------:R-:W-:Y:S02]  /*daf0*/  MOV R48, R48 ;  /* 0x0000003000307202 */ /* 0x000fe40000000f00 */
[----:B------:R-:W-:Y:S01]  /*db00*/  F2FP.BF16.F32.PACK_AB R24, R182, R192 ;  /* 0x000000c0b618723e */ /* 0x000fe200000010ff */
[----:B------:R-:W-:Y:S01]  /*db10*/  STSM.16.M88.4 [R208], R4 ;  /* 0x00000004d0007844 */ /* 0x000fe20000000200 */
[----:B------:R-:W-:-:S02]  /*db20*/  F2FP.BF16.F32.PACK_AB R25, R67, R66 ;  /* 0x000000424319723e */ /* 0x000fc400000010ff */
[----:B------:R-:W-:Y:S02]  /*db30*/  F2FP.BF16.F32.PACK_AB R26, R180, R183 ;  /* 0x000000b7b41a723e */ /* 0x000fe400000010ff */
[----:B------:R-:W-:Y:S02]  /*db40*/  F2FP.BF16.F32.PACK_AB R27, R71, R70 ;  /* 0x00000046471b723e */ /* 0x000fe400000010ff */
[----:B------:R-:W-:Y:S02]  /*db50*/  MOV R64, R64 ;  /* 0x0000004000407202 */ /* 0x000fe40000000f00 */
[----:B------:R-:W-:Y:S01]  /*db60*/  F2FP.BF16.F32.PACK_AB R28, R178, R181 ;  /* 0x000000b5b21c723e */ /* 0x000fe200000010ff */
[----:B------:R1:W-:Y:S01]  /*db70*/  STSM.16.M88.4 [R48], R24 ;  /* 0x0000001830007844 */ /* 0x0003e20000000200 */
[----:B------:R-:W-:Y:S02]  /*db80*/  F2FP.BF16.F32.PACK_AB R29, R75, R74 ;  /* 0x0000004a4b1d723e */ /* 0x000fe400000010ff */
[----:B------:R-:W-:-:S02]  /*db90*/  MOV R100, R100 ;  /* 0x0000006400647202 */ /* 0x000fc40000000f00 */
[----:B------:R-:W-:Y:S01]  /*dba0*/  F2FP.BF16.F32.PACK_AB R49, R83, R82 ;  /* 0x000000525331723e */ /* 0x000fe200000010ff */
[----:B------:R2:W-:Y:S01]  /*dbb0*/  STSM.16.M88.4 [R64], R28 ;  /* 0x0000001c40007844 */ /* 0x0005e20000000200 */
[----:B------:R-:W-:Y:S02]  /*dbc0*/  F2FP.BF16.F32.PACK_AB R50, R172, R175 ;  /* 0x000000afac32723e */ /* 0x000fe400000010ff */
[----:B------:R-:W-:Y:S02]  /*dbd0*/  F2FP.BF16.F32.PACK_AB R51, R87, R86 ;  /* 0x000000565733723e */ /* 0x000fe400000010ff */
[----:B------:R-:W-:Y:S02]  /*dbe0*/  MOV R122, R122 ;  /* 0x0000007a007a7202 */ /* 0x000fe40000000f00 */
[----:B------:R-:W-:Y:S02]  /*dbf0*/  F2FP.BF16.F32.PACK_AB R65, R91, R90 ;  /* 0x0000005a5b41723e */ /* 0x000fe400000010ff */
[----:B------:R-:W-:-:S02]  /*dc00*/  F2FP.BF16.F32.PACK_AB R66, R168, R171 ;  /* 0x000000aba842723e */ /* 0x000fc400000010ff */
[----:B-1----:R-:W-:Y:S02]  /*dc10*/  F2FP.BF16.F32.PACK_AB R48, R174, R177 ;  /* 0x000000b1ae30723e */ /* 0x002fe400000010ff */
[----:B------:R-:W-:Y:S02]  /*dc20*/  F2FP.BF16.F32.PACK_AB R67, R95, R94 ;  /* 0x0000005e5f43723e */ /* 0x000fe400000010ff */
[----:B------:R-:W-:Y:S01]  /*dc30*/  MOV R126, R126 ;  /* 0x0000007e007e7202 */ /* 0x000fe20000000f00 */
[----:B------:R-:W-:Y:S01]  /*dc40*/  STSM.16.M88.4 [R100], R48 ;  /* 0x0000003064007844 */ /* 0x000fe20000000200 */
[----:B--2---:R-:W-:Y:S02]  /*dc50*/  F2FP.BF16.F32.PACK_AB R64, R170, R173 ;  /* 0x000000adaa40723e */ /* 0x004fe400000010ff */
[----:B------:R-:W-:Y:S02]  /*dc60*/  F2FP.BF16.F32.PACK_AB R4, R166, R169 ;  /* 0x000000a9a604723e */ /* 0x000fe400000010ff */
[----:B------:R-:W-:Y:S01]  /*dc70*/  F2FP.BF16.F32.PACK_AB R5, R99, R98 ;  /* 0x000000626305723e */ /* 0x000fe200000010ff */
[----:B------:R1:W-:Y:S01]  /*dc80*/  STSM.16.M88.4 [R122], R64 ;  /* 0x000000407a007844 */ /* 0x0003e20000000200 */
        /* <DEDUP_REMOVED lines=8> */
[----:B0-----:R-:W-:Y:S01]  /*dd10*/  ISETP.NE.AND P2, PT, R73, RZ, PT ;  /* 0x000000ff4900720c */ /* 0x001fe20003f45270 */
[----:B------:R-:W-:Y:S01]  /*dd20*/  IMAD.X R73, RZ, RZ, R97, P1 ;  /* 0x000000ffff497224 */ /* 0x000fe200008e0661 */
[----:B------:R-:W-:Y:S01]  /*dd30*/  MOV R134, R134 ;  /* 0x0000008600867202 */ /* 0x000fe20000000f00 */
[----:B------:R0:W-:Y:S01]  /*dd40*/  STSM.16.M88.4 [R130], R8 ;  /* 0x0000000882007844 */ /* 0x0001e20000000200 */
[----:B------:R-:W-:Y:S02]  /*dd50*/  MOV R138, R138 ;  /* 0x0000008a008a7202 */ /* 0x000fe40000000f00 */
[----:B-1----:R-:W-:Y:S01]  /*dd60*/  F2FP.BF16.F32.PACK_AB R122, R125, R124 ;  /* 0x0000007c7d7a723e */ /* 0x002fe200000010ff */
[----:B------:R1:W-:Y:S01]  /*dd70*/  STSM.16.M88.4 [R134], R112 ;  /* 0x0000007086007844 */ /* 0x0003e20000000200 */
[----:B------:R-:W-:Y:S02]  /*dd80*/  F2FP.BF16.F32.PACK_AB R123, R155, R153 ;  /* 0x000000999b7b723e */ /* 0x000fe400000010ff */
[----:B------:R-:W-:-:S02]  /*dd90*/  MOV R142, R142 ;  /* 0x0000008e008e7202 */ /* 0x000fc40000000f00 */
[----:B------:R-:W-:Y:S01]  /*dda0*/  F2FP.BF16.F32.PACK_AB R131, R161, R160 ;  /* 0x000000a0a183723e */ /* 0x000fe200000010ff */
[----:B------:R1:W-:Y:S01]  /*ddb0*/  STSM.16.M88.4 [R138], R120 ;  /* 0x000000788a007844 */ /* 0x0003e20000000200 */
[----:B--2---:R-:W-:Y:S02]  /*ddc0*/  F2FP.BF16.F32.PACK_AB R4, R137, R136 ;  /* 0x000000888904723e */ /* 0x004fe400000010ff */
[----:B------:R-:W-:Y:S02]  /*ddd0*/  F2FP.BF16.F32.PACK_AB R5, R163, R162 ;  /* 0x000000a2a305723e */ /* 0x000fe400000010ff */
[----:B------:R-:W-:Y:S02]  /*dde0*/  F2FP.BF16.F32.PACK_AB R6, R141, R140 ;  /* 0x0000008c8d06723e */ /* 0x000fe400000010ff */
[----:B0-----:R-:W-:Y:S02]  /*ddf0*/  F2FP.BF16.F32.PACK_AB R130, R133, R132 ;  /* 0x000000848582723e */ /* 0x001fe400000010ff */
[----:B------:R-:W-:-:S02]  /*de00*/  F2FP.BF16.F32.PACK_AB R7, R165, R164 ;  /* 0x000000a4a507723e */ /* 0x000fc400000010ff */
[----:B------:R-:W-:Y:S01]  /*de10*/  LOP3.LUT R76, R77, 0x380, RZ, 0xc0, !PT ;  /* 0x000003804d4c7812 */ /* 0x000fe200078ec0ff */
[----:B------:R1:W-:Y:S01]  /*de20*/  STSM.16.M88.4 [R142], R128 ;  /* 0x000000808e007844 */ /* 0x0003e20000000200 */
[----:B------:R-:W-:Y:S02]  /*de30*/  LOP3.LUT R80, R81, 0x380, RZ, 0xc0, !PT ;  /* 0x0000038051507812 */ /* 0x000fe400078ec0ff */
[----:B------:R-:W-:Y:S01]  /*de40*/  LOP3.LUT R84, R85, 0x380, RZ, 0xc0, !PT ;  /* 0x0000038055547812 */ /* 0x000fe200078ec0ff */
[----:B------:R1:W-:Y:S01]  /*de50*/  STSM.16.M88.4 [R34], R4 ;  /* 0x0000000422007844 */ /* 0x0003e20000000200 */
[----:B------:R-:W-:Y:S02]  /*de60*/  LOP3.LUT R88, R89, 0x380, RZ, 0xc0, !PT ;  /* 0x0000038059587812 */ /* 0x000fe400078ec0ff */
[----:B------:R-:W-:Y:S01]  /*de70*/  LOP3.LUT R93, R92, 0x380, RZ, 0xc0, !PT ;  /* 0x000003805c5d7812 */ /* 0x000fe200078ec0ff */
[----:B------:R1:W-:Y:S01]  /*de80*/  STSM.16.M88.4 [R35], R144 ;  /* 0x0000009023007844 */ /* 0x0003e20000000200 */
[----:B------:R-:W-:-:S02]  /*de90*/  SHF.R.U64 R76, R76, 0x3, RZ ;  /* 0x000000034c4c7819 */ /* 0x000fc400000012ff */
[----:B------:R-:W-:Y:S02]  /*dea0*/  SHF.R.U64 R80, R80, 0x3, RZ ;  /* 0x0000000350507819 */ /* 0x000fe400000012ff */
        /* <DEDUP_REMOVED lines=16> */
[----:B------:R-:W-:Y:S01]  /*dfb0*/  VIADD R10, R185, UR44 ;  /* 0x0000002cb90a7c36 */ /* 0x000fe20008000000 */
[----:B------:R-:W-:Y:S01]  /*dfc0*/  ULDC.64 UR8, c[0x0][0xb90] ;  /* 0x0002e40000087ab9 */ /* 0x000fe20000000a00 */
[----:B------:R-:W-:Y:S01]  /*dfd0*/  ULDC.64 UR10, c[0x0][0xb98] ;  /* 0x0002e600000a7ab9 */ /* 0x000fe20000000a00 */
[----:B------:R-:W-:Y:S01]  /*dfe0*/  UIMAD UR5, UR12, UR8, URZ ;  /* 0x000000080c0572a4 */ /* 0x000fe2000f8e023f */
[----:B------:R-:W-:Y:S01]  /*dff0*/  IMAD.MOV.U32 R4, RZ, RZ, R10 ;  /* 0x000000ffff047224 */ /* 0x000fe200078e000a */
[----:B------:R-:W-:Y:S01]  /*e000*/  UIMAD.WIDE.U32 UR6, UR45, UR8, URZ ;  /* 0x000000082d0672a5 */ /* 0x000fe2000f8e003f */
[----:B------:R-:W-:Y:S01]  /*e010*/  IMAD.MOV R9, RZ, RZ, -R17 ;  /* 0x000000ffff097224 */ /* 0x000fe200078e0a11 */
[----:B------:R-:W-:Y:S01]  /*e020*/  UIMAD UR5, UR45, UR9, UR5 ;  /* 0x000000092d0572a4 */ /* 0x000fe2000f8e0205 */
[----:B------:R-:W-:Y:S01]  /*e030*/  VIADD R13, R16, UR44 ;  /* 0x0000002c100d7c36 */ /* 0x000fe20008000000 */
[----:B------:R-:W-:-:S02]  /*e040*/  UIMAD UR8, UR13, UR10, URZ ;  /* 0x0000000a0d0872a4 */ /* 0x000fc4000f8e023f */
[----:B------:R-:W-:Y:S02]  /*e050*/  UIADD3 UR7, UR7, UR5, URZ ;  /* 0x0000000507077290 */ /* 0x000fe4000fffe03f */
[----:B------:R-:W-:Y:S02]  /*e060*/  UIMAD UR8, UR43, UR11, UR8 ;  /* 0x0000000b2b0872a4 */ /* 0x000fe4000f8e0208 */
[----:B------:R-:W-:Y:S01]  /*e070*/  UIMAD.WIDE.U32 UR6, UR43, UR10, UR6 ;  /* 0x0000000a2b0672a5 */ /* 0x000fe2000f8e0006 */
[----:B------:R-:W-:Y:S01]  /*e080*/  ULDC UR5, c[0x0][0xa88] ;  /* 0x0002a20000057ab9 */ /* 0x000fe20000000800 */
[----:B0-----:R-:W-:-:S13]  /*e090*/  ISETP.NE.AND P0, PT, R8, 0x1, PT ;  /* 0x000000010800780c */ /* 0x001fda0003f05270 */
[----:B------:R-:W0:Y:S08]  /*e0a0*/  @P0 LDC R5, c[0x0][0xbec] ;  /* 0x0002fb00ff050b82 */ /* 0x000e300000000800 */
[----:B------:R-:W1:Y:S01]  /*e0b0*/  @P0 LDC R6, c[0x0][0xbf0] ;  /* 0x0002fc00ff060b82 */ /* 0x000e620000000800 */
[----:B0-----:R-:W-:-:S05]  /*e0c0*/  @P0 IMAD.HI.U32 R5, R10, R5, RZ ;  /* 0x000000050a050227 */ /* 0x001fca00078e00ff */
[----:B-1----:R-:W-:-:S04]  /*e0d0*/  @P0 SHF.R.U32.HI R4, RZ, R6, R5 ;  /* 0x00000006ff040219 */ /* 0x002fc80000011605 */
[--C-:B------:R-:W-:Y:S01]  /*e0e0*/  SHF.R.S32.HI R5, RZ, 0x1f, R4.reuse ;  /* 0x0000001fff057819 */ /* 0x100fe20000011404 */
[----:B------:R-:W-:Y:S01]  /*e0f0*/  IMAD.MOV R7, RZ, RZ, -R4 ;  /* 0x000000ffff077224 */ /* 0x000fe200078e0a04 */
[----:B------:R-:W-:-:S03]  /*e100*/  IADD3 R4, P0, R4, UR6, RZ ;  /* 0x0000000604047c10 */ /* 0x000fc6000ff1e0ff */
[C---:B------:R-:W-:Y:S02]  /*e110*/  IMAD R7, R8.reuse, R7, R10 ;  /* 0x0000000708077224 */ /* 0x040fe400078e020a */
[----:B------:R-:W-:Y:S02]  /*e120*/  IMAD.U32 R10, RZ, RZ, UR8 ;  /* 0x00000008ff0a7e24 */ /* 0x000fe4000f8e00ff */
[----:B------:R-:W-:Y:S01]  /*e130*/  IMAD R8, R8, UR5, RZ ;  /* 0x0000000508087c24 */ /* 0x000fe2000f8e02ff */
[----:B------:R-:W-:Y:S02]  /*e140*/  SHF.R.S32.HI R6, RZ, 0x1f, R7 ;  /* 0x0000001fff067819 */ /* 0x000fe40000011407 */
[----:B------:R-:W-:Y:S01]  /*e150*/  IADD3.X R5, R5, UR7, R10, P0, !PT ;  /* 0x0000000705057c10 */ /* 0x000fe200087fe40a */
[----:B------:R-:W-:Y:S02]  /*e160*/  ULDC.64 UR6, c[0x0][0xb88] ;  /* 0x0002e20000067ab9 */ /* 0x000fe40000000a00 */
[----:B------:R-:W-:-:S02]  /*e170*/  IMAD R6, R6, UR6, RZ ;  /* 0x0000000606067c24 */ /* 0x000fc4000f8e02ff */
[----:B------:R-:W-:-:S04]  /*e180*/  IMAD.WIDE.U32 R4, R7, UR6, R4 ;  /* 0x0000000607047c25 */ /* 0x000fc8000f8e0004 */
        /* <DEDUP_REMOVED lines=15> */
.L_x_1746:
[----:B------:R-:W1:Y:S01]  /*e280*/  LDC R15, c[0x0][0xbe8] ;  /* 0x0002fa00ff0f7b82 */ /* 0x000e620000000800 */
[----:B------:R-:W-:Y:S01]  /*e290*/  ULDC UR10, c[0x0][0xac8] ;  /* 0x0002b200000a7ab9 */ /* 0x000fe20000000800 */
[----:B------:R-:W-:Y:S01]  /*e2a0*/  ULDC.64 UR8, c[0x0][0xae8] ;  /* 0x0002ba0000087ab9 */ /* 0x000fe20000000a00 */
[----:B------:R-:W-:Y:S01]  /*e2b0*/  ISETP.GE.AND P0, PT, R190, UR10, PT ;  /* 0x0000000abe007c0c */ /* 0x000fe2000bf06270 */
[----:B------:R-:W5:Y:S01]  /*e2c0*/  LD.E.128 R96, desc[UR52][R96.64] ;  /* 0x0000003460607980 */ /* 0x000f62000c101d00 */
[----:B------:R-:W-:Y:S02]  /*e2d0*/  ISETP.GE.AND P1, PT, R184, UR10, PT ;  /* 0x0000000ab8007c0c */ /* 0x000fe4000bf26270 */
[----:B0-----:R-:W-:Y:S01]  /*e2e0*/  SEL R3, RZ, 0xffffffff, P0 ;  /* 0xffffffffff037807 */ /* 0x001fe20000000000 */
[----:B------:R0:W5:Y:S01]  /*e2f0*/  LD.E.128 R4, desc[UR52][R20.64] ;  /* 0x0000003414047980 */ /* 0x000162000c101d00 */
[----:B------:R-:W-:Y:S02]  /*e300*/  ISETP.GE.AND P0, PT, R189, UR10, PT ;  /* 0x0000000abd007c0c */ /* 0x000fe4000bf06270 */
[----:B------:R-:W-:Y:S01]  /*e310*/  SEL R0, RZ, 0x1, P1 ;  /* 0x00000001ff007807 */ /* 0x000fe20000800000 */
[----:B------:R-:W-:Y:S01]  /*e320*/  IMAD.SHL.U32 R11, R3, 0x2, RZ ;  /* 0x00000002030b7824 */ /* 0x000fe200078e00ff */
[----:B------:R-:W5:Y:S04]  /*e330*/  LD.E.128 R32, desc[UR52][R32.64] ;  /* 0x0000003420207980 */ /* 0x000f68000c101d00 */
[----:B------:R-:W5:Y:S04]  /*e340*/  LD.E.128 R36, desc[UR52][R36.64] ;  /* 0x0000003424247980 */ /* 0x000f68000c101d00 */
[----:B------:R-:W5:Y:S01]  /*e350*/  LD.E.128 R40, desc[UR52][R40.64] ;  /* 0x0000003428287980 */ /* 0x000f62000c101d00 */
[----:B-1----:R-:W-:-:S03]  /*e360*/  ISETP.NE.AND P2, PT, R15, 0x1, PT ;  /* 0x000000010f00780c */ /* 0x002fc60003f45270 */
[----:B------:R-:W5:Y:S01]  /*e370*/  LD.E.128 R44, desc[UR52][R44.64] ;  /* 0x000000342c2c7980 */ /* 0x000f62000c101d00 */
[----:B------:R-:W-:Y:S02]  /*e380*/  SEL R3, RZ, 0xffffffff, P0 ;  /* 0xffffffffff037807 */ /* 0x000fe40000000000 */
[----:B------:R-:W-:Y:S01]  /*e390*/  LOP3.LUT R0, R11, 0x2, R0, 0xe2, !PT ;  /* 0x000000020b007812 */ /* 0x000fe200078ee200 */
[----:B------:R-:W5:Y:S04]  /*e3a0*/  LD.E.128 R52, desc[UR52][R52.64] ;  /* 0x0000003434347980 */ /* 0x000f68000c101d00 */
[----:B------:R-:W5:Y:S02]  /*e3b0*/  LD.E.128 R56, desc[UR52][R56.64] ;  /* 0x0000003438387980 */ /* 0x000f64000c101d00 */
[----:B------:R-:W1:Y:S01]  /*e3c0*/  @P2 LDC R9, c[0x0][0xbec] ;  /* 0x0002fb00ff092b82 */ /* 0x000e620000000800 */
[----:B------:R-:W-:Y:S01]  /*e3d0*/  IMAD.SHL.U32 R3, R3, 0x4, RZ ;  /* 0x0000000403037824 */ /* 0x000fe200078e00ff */
[----:B------:R-:W-:Y:S01]  /*e3e0*/  ISETP.GE.AND P0, PT, R188, UR10, PT ;  /* 0x0000000abc007c0c */ /* 0x000fe2000bf06270 */
[----:B------:R-:W5:Y:S04]  /*e3f0*/  LD.E.128 R60, desc[UR52][R60.64] ;  /* 0x000000343c3c7980 */ /* 0x000f68000c101d00 */
[----:B------:R-:W5:Y:S01]  /*e400*/  LD.E.128 R68, desc[UR52][R68.64] ;  /* 0x0000003444447980 */ /* 0x000f62000c101d00 */
[----:B------:R-:W2:Y:S01]  /*e410*/  @P2 LDC R11, c[0x0][0xbf0] ;  /* 0x0002fc00ff0b2b82 */ /* 0x000ea20000000800 */
[----:B------:R-:W-:Y:S01]  /*e420*/  LOP3.LUT R3, R3, 0x4, R0, 0xe2, !PT ;  /* 0x0000000403037812 */ /* 0x000fe200078ee200 */
[----:B------:R-:W-:Y:S01]  /*e430*/  IMAD R0, R211, 0x20, R212 ;  /* 0x00000020d3007824 */ /* 0x000fe200078e02d4 */
[----:B------:R-:W-:Y:S01]  /*e440*/  SEL R8, RZ, 0xffffffff, P0 ;  /* 0xffffffffff087807 */ /* 0x000fe20000000000 */
[----:B------:R-:W5:Y:S01]  /*e450*/  LD.E.128 R72, desc[UR52][R72.64] ;  /* 0x0000003448487980 */ /* 0x000f62000c101d00 */
[----:B------:R-:W-:Y:S01]  /*e460*/  ISETP.GE.AND P0, PT, R187, UR10, PT ;  /* 0x0000000abb007c0c */ /* 0x000fe2000bf06270 */
[----:B------:R-:W-:Y:S01]  /*e470*/  UIMAD UR5, UR12, UR8, URZ ;  /* 0x000000080c0572a4 */ /* 0x000fe2000f8e023f */
[----:B------:R-:W-:Y:S01]  /*e480*/  VIADD R14, R0, UR44 ;  /* 0x0000002c000e7c36 */ /* 0x000fe20008000000 */
[----:B------:R-:W5:Y:S01]  /*e490*/  LD.E.128 R76, desc[UR52][R76.64] ;  /* 0x000000344c4c7980 */ /* 0x000f62000c101d00 */
[----:B------:R-:W-:Y:S01]  /*e4a0*/  SEL R0, RZ, 0xffffffff, P0 ;  /* 0xffffffffff007807 */ /* 0x000fe20000000000 */
[----:B------:R-:W-:-:S02]  /*e4b0*/  UIMAD.WIDE.U32 UR6, UR45, UR8, URZ ;  /* 0x000000082d0672a5 */ /* 0x000fc4000f8e003f */
[----:B------:R-:W-:Y:S01]  /*e4c0*/  UIMAD UR5, UR45, UR9, UR5 ;  /* 0x000000092d0572a4 */ /* 0x000fe2000f8e0205 */
[----:B------:R-:W-:Y:S01]  /*e4d0*/  SHF.L.U32 R8, R8, 0x3, RZ ;  /* 0x0000000308087819 */ /* 0x000fe200000006ff */
[----:B------:R-:W-:Y:S01]  /*e4e0*/  IMAD.SHL.U32 R13, R0, 0x10, RZ ;  /* 0x00000010000d7824 */ /* 0x000fe200078e00ff */
[----:B------:R-:W-:Y:S01]  /*e4f0*/  ULDC.64 UR8, c[0x0][0xaf0] ;  /* 0x0002bc0000087ab9 */ /* 0x000fe20000000a00 */
[----:B-1----:R-:W-:Y:S01]  /*e500*/  @P2 IMAD.HI.U32 R0, R14, R9, RZ ;  /* 0x000000090e002227 */ /* 0x002fe200078e00ff */
[----:B------:R-:W-:Y:S01]  /*e510*/  UIADD3 UR7, UR7, UR5, URZ ;  /* 0x0000000507077290 */ /* 0x000fe2000fffe03f */
[----:B------:R-:W-:Y:S01]  /*e520*/  LOP3.LUT R8, R8, 0x8, R3, 0xe2, !PT ;  /* 0x0000000808087812 */ /* 0x000fe200078ee203 */
[----:B------:R-:W-:Y:S01]  /*e530*/  UIMAD UR5, UR13, UR8, URZ ;  /* 0x000000080d0572a4 */ /* 0x000fe2000f8e023f */
[----:B------:R-:W-:Y:S01]  /*e540*/  IMAD.MOV.U32 R3, RZ, RZ, R14 ;  /* 0x000000ffff037224 */ /* 0x000fe200078e000e */
[----:B------:R-:W-:Y:S01]  /*e550*/  UIMAD.WIDE.U32 UR6, UR43, UR8, UR6 ;  /* 0x000000082b0672a5 */ /* 0x000fe2000f8e0006 */
[----:B------:R-:W5:Y:S01]  /*e560*/  LD.E.128 R80, desc[UR52][R80.64] ;  /* 0x0000003450507980 */ /* 0x000f62000c101d00 */
[----:B--2---:R-:W-:Y:S01]  /*e570*/  @P2 SHF.R.U32.HI R3, RZ, R11, R0 ;  /* 0x0000000bff032219 */ /* 0x004fe20000011600 */
[----:B------:R-:W-:Y:S01]  /*e580*/  UIMAD UR5, UR43, UR9, UR5 ;  /* 0x000000092b0572a4 */ /* 0x000fe2000f8e0205 */
[----:B------:R-:W-:Y:S01]  /*e590*/  LOP3.LUT R10, R13, 0x10, R8, 0xe2, !PT ;  /* 0x000000100d0a7812 */ /* 0x000fe200078ee208 */
[----:B------:R-:W5:Y:S01]  /*e5a0*/  LD.E.128 R84, desc[UR52][R84.64] ;  /* 0x0000003454547980 */ /* 0x000f62000c101d00 */
[--C-:B------:R-:W-:Y:S01]  /*e5b0*/  SHF.R.S32.HI R11, RZ, 0x1f, R3.reuse ;  /* 0x0000001fff0b7819 */ /* 0x100fe20000011403 */
[----:B------:R-:W-:Y:S01]  /*e5c0*/  UIADD3 UR5, UR7, UR5, URZ ;  /* 0x0000000507057290 */ /* 0x000fe2000fffe03f */
[----:B------:R-:W-:Y:S01]  /*e5d0*/  ISETP.GE.AND P0, PT, R186, UR10, PT ;  /* 0x0000000aba007c0c */ /* 0x000fe2000bf06270 */
[----:B------:R-:W-:Y:S01]  /*e5e0*/  IMAD.U32 R8, RZ, RZ, UR6 ;  /* 0x00000006ff087e24 */ /* 0x000fe2000f8e00ff */
[----:B------:R-:W5:Y:S01]  /*e5f0*/  LD.E.128 R88, desc[UR52][R88.64] ;  /* 0x0000003458587980 */ /* 0x000f62000c101d00 */
[----:B------:R-:W-:Y:S01]  /*e600*/  IMAD.U32 R9, RZ, RZ, UR7 ;  /* 0x00000007ff097e24 */ /* 0x000fe2000f8e00ff */
[----:B------:R-:W-:Y:S01]  /*e610*/  ULDC.64 UR6, c[0x0][0xae0] ;  /* 0x0002b80000067ab9 */ /* 0x000fe20000000a00 */
[----:B------:R-:W-:Y:S01]  /*e620*/  IMAD.MOV R13, RZ, RZ, -R3 ;  /* 0x000000ffff0d7224 */ /* 0x000fe200078e0a03 */
[----:B------:R-:W-:Y:S01]  /*e630*/  SEL R0, RZ, 0xffffffff, P0 ;  /* 0xffffffffff007807 */ /* 0x000fe20000000000 */
[----:B------:R-:W-:Y:S01]  /*e640*/  IMAD R12, R11, UR6, RZ ;  /* 0x000000060b0c7c24 */ /* 0x000fe2000f8e02ff */
[----:B------:R-:W5:Y:S01]  /*e650*/  LD.E.128 R92, desc[UR52][R92.64] ;  /* 0x000000345c5c7980 */ /* 0x000f62000c101d00 */
[----:B------:R-:W-:Y:S01]  /*e660*/  IMAD R11, R15, R13, R14 ;  /* 0x0000000d0f0b7224 */ /* 0x000fe200078e020e */
[----:B------:R-:W-:Y:S01]  /*e670*/  ISETP.GE.AND P0, PT, R215, UR10, PT ;  /* 0x0000000ad7007c0c */ /* 0x000fe2000bf06270 */
[----:B------:R-:W-:Y:S01]  /*e680*/  IMAD.U32 R9, RZ, RZ, UR5 ;  /* 0x00000005ff097e24 */ /* 0x000fe2000f8e00ff */
[----:B------:R-:W-:Y:S01]  /*e690*/  @!PT LDS RZ, [RZ] ;  /* 0x00000000fffff984 */ /* 0x000fe20000000800 */
[----:B------:R-:W-:Y:S01]  /*e6a0*/  @!PT LDS RZ, [RZ] ;  /* 0x00000000fffff984 */ /* 0x000fe20000000800 */
[----:B------:R-:W-:Y:S01]  /*e6b0*/  @!PT LDS RZ, [RZ] ;  /* 0x00000000fffff984 */ /* 0x000fe20000000800 */
[----:B------:R-:W-:Y:S01]  /*e6c0*/  @!PT LDS RZ, [RZ] ;  /* 0x00000000fffff984 */ /* 0x000fe20000000800 */
[----:B------:R1:W-:Y:S06]  /*e6d0*/  MEMBAR.ALL.CTA ;  /* 0x0000000000007992 */ /* 0x0003ec0000008000 */
[----:B-1----:R-:W1:Y:S01]  /*e6e0*/  FENCE.VIEW.ASYNC.S ;  /* 0x00000000000073c6 */ /* 0x002e620000000000 */
[----:B0-----:R-:W-:Y:S01]  /*e6f0*/  IMAD.SHL.U32 R21, R0, 0x20, RZ ;  /* 0x0000002000157824 */ /* 0x001fe200078e00ff */
[----:B------:R-:W-:Y:S01]  /*e700*/  SHF.R.S32.HI R0, RZ, 0x1f, R11 ;  /* 0x0000001fff007819 */ /* 0x000fe2000001140b */
[C---:B------:R-:W-:Y:S01]  /*e710*/  IMAD R13, R3.reuse, UR7, R12 ;  /* 0x00000007030d7c24 */ /* 0x040fe2000f8e020c */
[----:B------:R-:W-:Y:S01]  /*e720*/  ULDC UR8, c[0x0][0xa88] ;  /* 0x0002a20000087ab9 */ /* 0x000fe20000000800 */
[----:B------:R-:W-:Y:S01]  /*e730*/  IMAD.WIDE.U32 R8, R3, UR6, R8 ;  /* 0x0000000603087c25 */ /* 0x000fe2000f8e0008 */
[----:B------:R-:W-:Y:S01]  /*e740*/  ULDC.64 UR6, c[0x0][0xad8] ;  /* 0x0002b60000067ab9 */ /* 0x000fe20000000a00 */
[----:B------:R-:W-:Y:S01]  /*e750*/  SEL R3, RZ, 0x40, P0 ;  /* 0x00000040ff037807 */ /* 0x000fe20000000000 */
[----:B------:R-:W-:Y:S01]  /*e760*/  UIADD3 UR5, UR42, 0x28c20, URZ ;  /* 0x00028c202a057890 */ /* 0x000fe2000fffe03f */
[----:B------:R-:W-:Y:S01]  /*e770*/  IMAD.IADD R9, R9, 0x1, R13 ;  /* 0x0000000109097824 */ /* 0x000fe200078e020d */
[----:B------:R-:W-:Y:S01]  /*e780*/  ISETP.GE.AND P0, PT, R214, UR10, PT ;  /* 0x0000000ad6007c0c */ /* 0x000fe2000bf06270 */
[----:B------:R-:W-:Y:S01]  /*e790*/  IMAD R0, R0, UR6, RZ ;  /* 0x0000000600007c24 */ /* 0x000fe2000f8e02ff */
[----:B------:R-:W-:Y:S01]  /*e7a0*/  UPRMT UR5, URZ, 0x654, UR5 ;  /* 0x000006543f057896 */ /* 0x000fe20008000005 */
[----:B------:R-:W-:Y:S01]  /*e7b0*/  VIADD R28, R212, UR44 ;  /* 0x0000002cd41c7c36 */ /* 0x000fe20008000000 */
[----:B------:R-:W-:Y:S01]  /*e7c0*/  LOP3.LUT R10, R21, 0x20, R10, 0xe2, !PT ;  /* 0x00000020150a7812 */ /* 0x000fe200078ee20a */
[----:B------:R-:W-:Y:S01]  /*e7d0*/  IMAD R29, R15, UR8, RZ ;  /* 0x000000080f1d7c24 */ /* 0x000fe2000f8e02ff */
[----:B------:R-:W-:Y:S01]  /*e7e0*/  BSSY B1, `(.L_x_1747) ;  /* 0x000002e000017945 */ /* 0x000fe20003800000 */
[C---:B------:R-:W-:Y:S01]  /*e7f0*/  IMAD R13, R11.reuse, UR7, R0 ;  /* 0x000000070b0d7c24 */ /* 0x040fe2000f8e0200 */
[----:B------:R-:W-:Y:S01]  /*e800*/  SEL R0, RZ, 0x80, P0 ;  /* 0x00000080ff007807 */ /* 0x000fe20000000000 */
[----:B------:R-:W-:Y:S01]  /*e810*/  IMAD.WIDE.U32 R8, R11, UR6, R8 ;  /* 0x000000060b087c25 */ /* 0x000fe2000f8e0008 */
[----:B------:R-:W-:Y:S01]  /*e820*/  ISETP.GE.AND P0, PT, R28, R29, PT ;  /* 0x0000001d1c00720c */ /* 0x000fe20003f06270 */
[----:B------:R-:W-:Y:S01]  /*e830*/  ULDC.64 UR6, c[0x0][0xa80] ;  /* 0x0002a00000067ab9 */ /* 0x000fe20000000a00 */
[----:B------:R-:W-:Y:S01]  /*e840*/  LOP3.LUT R3, R10, R3, RZ, 0xfc, !PT ;  /* 0x000000030a037212 */ /* 0x000fe200078efcff */
[----:B------:R-:W-:Y:S01]  /*e850*/  IMAD.IADD R9, R9, 0x1, R13 ;  /* 0x0000000109097824 */ /* 0x000fe200078e020d */
[----:B------:R-:W-:Y:S01]  /*e860*/  LEA R26, P1, R8, UR6, 0x1 ;  /* 0x00000006081a7c11 */ /* 0x000fe2000f8208ff */
[----:B-1----:R-:W-:Y:S01]  /*e870*/  SYNCS.ARRIVE.TRANS64.RED.A1T0 RZ, [UR5], RZ ;  /* 0x000000ffffff79a7 */ /* 0x002fe20008100405 */
[----:B------:R-:W-:-:S02]  /*e880*/  LOP3.LUT R0, R3, R0, RZ, 0xfc, !PT ;  /* 0x0000000003007212 */ /* 0x000fc400078efcff */
[----:B------:R-:W-:Y:S01]  /*e890*/  LEA.HI.X R27, R8, UR7, R9, 0x1, P1 ;  /* 0x00000007081b7c11 */ /* 0x000fe200088f0c09 */
[----:B------:R0:W1:Y:S04]  /*e8a0*/  SHFL.IDX PT, R10, R26, RZ, 0x181f ;  /* 0x00181fff1a0a7589 */ /* 0x00006800000e0000 */
        /* <DEDUP_REMOVED lines=22> */
[-C--:B------:R-:W-:Y:S02]  /*ea10*/  @P0 LEA R24, P3, R215, R10.reuse, 0x1 ;  /* 0x0000000ad7180211 */ /* 0x080fe400078608ff */
[-C--:B--2---:R-:W-:Y:S02]  /*ea20*/  @!P1 LEA R12, P6, R186, R10.reuse, 0x1 ;  /* 0x0000000aba0c9211 */ /* 0x084fe400078c08ff */
        /* <DEDUP_REMOVED lines=9> */
.L_x_1748:
[----:B------:R-:W-:Y:S05]  /*eac0*/  BSYNC B1 ;  /* 0x0000000000017941 */ /* 0x000fea0003800000 */
.L_x_1747:
[----:B---3--:R-:W-:Y:S01]  /*ead0*/  VIADD R8, R28, 0x20 ;  /* 0x000000201c087836 */ /* 0x008fe20000000000 */
[----:B--2---:R4:W2:Y:S04]  /*eae0*/  SHFL.IDX PT, R11, R27, 0x1, 0x181f ;  /* 0x00381f001b0b7f89 */ /* 0x0048a800000e0000 */
[----:B------:R-:W-:Y:S01]  /*eaf0*/  ISETP.GE.AND P0, PT, R8, R29, PT ;  /* 0x0000001d0800720c */ /* 0x000fe20003f06270 */
[----:B-1----:R4:W1:-:S12]  /*eb00*/  SHFL.IDX PT, R10, R26, 0x1, 0x181f ;  /* 0x00381f001a0a7f89 */ /* 0x00285800000e0000 */
[----:B----4-:R-:W-:Y:S05]  /*eb10*/  @P0 BRA `(.L_x_1749) ;  /* 0x0000000c00800947 */ /* 0x010fea0003800000 */
[----:B------:R-:W-:Y:S02]  /*eb20*/  ISETP.GE.AND P0, PT, R184, UR10, PT ;  /* 0x0000000ab8007c0c */ /* 0x000fe4000bf06270 */
[----:B------:R-:W-:Y:S02]  /*eb30*/  ISETP.GE.AND P5, PT, R190, UR10, PT ;  /* 0x0000000abe007c0c */ /* 0x000fe4000bfa6270 */
[----:B------:R-:W-:Y:S02]  /*eb40*/  ISETP.GE.AND P3, PT, R189, UR10, PT ;  /* 0x0000000abd007c0c */ /* 0x000fe4000bf66270 */
[----:B------:R-:W-:Y:S02]  /*eb50*/  ISETP.GE.AND P2, PT, R188, UR10, PT ;  /* 0x0000000abc007c0c */ /* 0x000fe4000bf46270 */
[----:B------:R-:W-:-:S05]  /*eb60*/  ISETP.GE.AND P1, PT, R187, UR10, PT ;  /* 0x0000000abb007c0c */ /* 0x000fca000bf26270 */
[----:B-12---:R-:W-:Y:S02]  /*eb70*/  @!P0 IMAD.WIDE R8, R184, 0x2, R10 ;  /* 0x00000002b8088825 */ /* 0x006fe400078e020a */
[-C--:B------:R-:W-:Y:S02]  /*eb80*/  @!P5 LEA R12, P4, R190, R10.reuse, 0x1 ;  /* 0x0000000abe0cd211 */ /* 0x080fe400078808ff */
[----:B------:R-:W-:Y:S01]  /*eb90*/  @!P3 LEA R14, P6, R189, R10, 0x1 ;  /* 0x0000000abd0eb211 */ /* 0x000fe200078c08ff */
[----:B-----5:R1:W-:Y:S01]  /*eba0*/  @!P0 ST.E.128 desc[UR52][R8.64], R4 ;  /* 0x0000000408008985 */ /* 0x0203e2000c101d34 */
        /* <DEDUP_REMOVED lines=8> */
[----:B-1----:R-:W-:-:S03]  /*ec30*/  @!P1 LEA R4, P6, R187, R10, 0x1 ;  /* 0x0000000abb049211 */ /* 0x002fc600078c08ff */
        /* <DEDUP_REMOVED lines=15> */
.L_x_1745:
[----:B------:R-:W0:Y:S01]  /*ed30*/  LDC R10, c[0x0][0xbe8] ;  /* 0x0002fa00ff0a7b82 */ /* 0x000e220000000800 */
[----:B------:R-:W1:Y:S01]  /*ed40*/  S2R R6, SR_TID.X ;  /* 0x0000000000067919 */ /* 0x000e620000002100 */
[----:B------:R-:W-:Y:S01]  /*ed50*/  ULDC UR12, c[0x0][0xac8] ;  /* 0x0002b200000c7ab9 */ /* 0x000fe20000000800 */
[----:B------:R-:W-:Y:S01]  /*ed60*/  USHF.R.S32.HI UR8, URZ, 0x1f, UR45 ;  /* 0x0000001f3f087899 */ /* 0x000fe2000801142d */
[----:B------:R-:W-:Y:S01]  /*ed70*/  BSSY B1, `(.L_x_1750) ;  /* 0x0000031000017945 */ /* 0x000fe20003800000 */
[----:B------:R-:W-:Y:S01]  /*ed80*/  USHF.R.S32.HI UR9, URZ, 0x1f, UR43 ;  /* 0x0000001f3f097899 */ /* 0x000fe2000801142b */
[----:B------:R-:W-:Y:S01]  /*ed90*/  ISETP.GE.AND P1, PT, R190, UR12, PT ;  /* 0x0000000cbe007c0c */ /* 0x000fe2000bf26270 */
[----:B------:R-:W-:Y:S01]  /*eda0*/  IMAD R8, R211, 0x20, R212 ;  /* 0x00000020d3087824 */ /* 0x000fe200078e02d4 */
[----:B0-----:R-:W-:Y:S01]  /*edb0*/  ISETP.NE.AND P0, PT, R10, 0x1, PT ;  /* 0x000000010a00780c */ /* 0x001fe20003f05270 */
[----:B-1----:R-:W-:-:S12]  /*edc0*/  VIADD R0, R6, 0xffffff80 ;  /* 0xffffff8006007836 */ /* 0x002fd80000000000 */
[----:B------:R-:W0:Y:S01]  /*edd0*/  @P0 LDC R9, c[0x0][0xbec] ;  /* 0x0002fb00ff090b82 */ /* 0x000e220000000800 */
[----:B------:R-:W-:-:S07]  /*ede0*/  ISETP.GE.AND P2, PT, R0, 0x40, PT ;  /* 0x000000400000780c */ /* 0x000fce0003f46270 */
[----:B------:R-:W1:Y:S06]  /*edf0*/  @P0 LDC R11, c[0x0][0xbf0] ;  /* 0x0002fc00ff0b0b82 */ /* 0x000e6c0000000800 */
[----:B------:R-:W-:Y:S05]  /*ee00*/  @P2 BRA `(.L_x_1751) ;  /* 0x00000000009c2947 */ /* 0x000fea0003800000 */
[----:B------:R-:W2:Y:S01]  /*ee10*/  LDC R5, c[0x0][0xbe8] ;  /* 0x0002fa00ff057b82 */ /* 0x000ea20000000800 */
[----:B------:R-:W-:Y:S01]  /*ee20*/  IMAD.U32 R7, RZ, RZ, UR44 ;  /* 0x0000002cff077e24 */ /* 0x000fe2000f8e00ff */
[----:B------:R-:W-:-:S04]  /*ee30*/  ULDC UR5, c[0x0][0xa88] ;  /* 0x0002a20000057ab9 */ /* 0x000fc80000000800 */
[----:B------:R-:W-:Y:S01]  /*ee40*/  IADD3 R6, R7, -0x80, R6 ;  /* 0xffffff8007067810 */ /* 0x000fe20007ffe006 */
[----:B--2---:R-:W-:-:S05]  /*ee50*/  IMAD R3, R5, UR5, RZ ;  /* 0x0000000505037c24 */ /* 0x004fca000f8e02ff */
[----:B------:R-:W-:-:S13]  /*ee60*/  ISETP.GE.AND P2, PT, R6, R3, PT ;  /* 0x000000030600720c */ /* 0x000fda0003f46270 */
[----:B------:R-:W-:Y:S05]  /*ee70*/  @P2 BRA `(.L_x_1751) ;  /* 0x0000000000802947 */ /* 0x000fea0003800000 */
[----:B------:R-:W-:Y:S01]  /*ee80*/  ISETP.NE.AND P2, PT, R5, 0x1, PT ;  /* 0x000000010500780c */ /* 0x000fe20003f45270 */
[----:B------:R-:W-:Y:S01]  /*ee90*/  ULDC.64 UR10, c[0x0][0xb90] ;  /* 0x0002e400000a7ab9 */ /* 0x000fe20000000a00 */
[----:B------:R-:W-:Y:S01]  /*eea0*/  MOV R4, R6 ;  /* 0x0000000600047202 */ /* 0x000fe20000000f00 */
[----:B------:R-:W-:Y:S02]  /*eeb0*/  UIMAD UR5, UR8, UR10, URZ ;  /* 0x0000000a080572a4 */ /* 0x000fe4000f8e023f */
[----:B------:R-:W-:Y:S02]  /*eec0*/  UIMAD.WIDE.U32 UR6, UR45, UR10, URZ ;  /* 0x0000000a2d0672a5 */ /* 0x000fe4000f8e003f */
[----:B------:R-:W-:-:S03]  /*eed0*/  UIMAD UR5, UR45, UR11, UR5 ;  /* 0x0000000b2d0572a4 */ /* 0x000fc6000f8e0205 */
[----:B------:R-:W-:Y:S01]  /*eee0*/  ULDC.64 UR10, c[0x0][0xb98] ;  /* 0x0002e600000a7ab9 */ /* 0x000fe20000000a00 */
[----:B------:R-:W-:Y:S02]  /*eef0*/  UIADD3 UR7, UR7, UR5, URZ ;  /* 0x0000000507077290 */ /* 0x000fe4000fffe03f */
[----:B------:R-:W2:Y:S01]  /*ef00*/  @P2 LDC R3, c[0x0][0xbec] ;  /* 0x0002fb00ff032b82 */ /* 0x000ea20000000800 */
[----:B------:R-:W-:Y:S02]  /*ef10*/  UIMAD UR5, UR9, UR10, URZ ;  /* 0x0000000a090572a4 */ /* 0x000fe4000f8e023f */
[----:B------:R-:W-:Y:S02]  /*ef20*/  UIMAD.WIDE.U32 UR6, UR43, UR10, UR6 ;  /* 0x0000000a2b0672a5 */ /* 0x000fe4000f8e0006 */
[----:B------:R-:W-:-:S03]  /*ef30*/  UIMAD UR5, UR43, UR11, UR5 ;  /* 0x0000000b2b0572a4 */ /* 0x000fc6000f8e0205 */
[----:B------:R-:W3:Y:S01]  /*ef40*/  @P2 LDC R7, c[0x0][0xbf0] ;  /* 0x0002fc00ff072b82 */ /* 0x000ee20000000800 */
[----:B------:R-:W-:Y:S01]  /*ef50*/  ULDC.64 UR10, c[0x0][0xb88] ;  /* 0x0002e200000a7ab9 */ /* 0x000fe20000000a00 */
[----:B--2---:R-:W-:-:S05]  /*ef60*/  @P2 IMAD.HI.U32 R0, R6, R3, RZ ;  /* 0x0000000306002227 */ /* 0x004fca00078e00ff */
[----:B---3--:R-:W-:-:S05]  /*ef70*/  @P2 SHF.R.U32.HI R4, RZ, R7, R0 ;  /* 0x00000007ff042219 */ /* 0x008fca0000011600 */
[----:B------:R-:W-:-:S04]  /*ef80*/  IMAD.MOV R3, RZ, RZ, -R4 ;  /* 0x000000ffff037224 */ /* 0x000fc800078e0a04 */
[----:B------:R-:W-:Y:S01]  /*ef90*/  IMAD R3, R5, R3, R6 ;  /* 0x0000000305037224 */ /* 0x000fe200078e0206 */
[----:B------:R-:W-:Y:S01]  /*efa0*/  SHF.R.S32.HI R5, RZ, 0x1f, R4 ;  /* 0x0000001fff057819 */ /* 0x000fe20000011404 */
[----:B------:R-:W-:Y:S01]  /*efb0*/  IMAD.U32 R6, RZ, RZ, UR5 ;  /* 0x00000005ff067e24 */ /* 0x000fe2000f8e00ff */
        /* <DEDUP_REMOVED lines=12> */
.L_x_1751:
[----:B------:R-:W-:Y:S05]  /*f080*/  BSYNC B1 ;  /* 0x0000000000017941 */ /* 0x000fea0003800000 */
.L_x_1750:
[----:B--2---:R-:W-:Y:S01]  /*f090*/  SEL R3, RZ, 0xffffffff, P1 ;  /* 0xffffffffff037807 */ /* 0x004fe20000800000 */
[----:B------:R-:W-:Y:S01]  /*f0a0*/  ULDC.64 UR10, c[0x0][0xae8] ;  /* 0x0002ba00000a7ab9 */ /* 0x000fe20000000a00 */
[----:B------:R-:W-:Y:S01]  /*f0b0*/  ISETP.GE.AND P2, PT, R184, UR12, PT ;  /* 0x0000000cb8007c0c */ /* 0x000fe2000bf46270 */
[----:B------:R-:W-:Y:S01]  /*f0c0*/  VIADD R8, R8, UR44 ;  /* 0x0000002c08087c36 */ /* 0x000fe20008000000 */
[----:B------:R-:W-:Y:S01]  /*f0d0*/  ISETP.GE.AND P1, PT, R189, UR12, PT ;  /* 0x0000000cbd007c0c */ /* 0x000fe2000bf26270 */
[----:B------:R-:W-:Y:S01]  /*f0e0*/  IMAD.SHL.U32 R3, R3, 0x2, RZ ;  /* 0x0000000203037824 */ /* 0x000fe200078e00ff */
[----:B------:R-:W-:Y:S01]  /*f0f0*/  SEL R0, RZ, 0x1, P2 ;  /* 0x00000001ff007807 */ /* 0x000fe20001000000 */
[----:B------:R-:W-:Y:S01]  /*f100*/  UIMAD UR5, UR8, UR10, URZ ;  /* 0x0000000a080572a4 */ /* 0x000fe2000f8e023f */
[----:B------:R-:W-:Y:S01]  /*f110*/  SEL R5, RZ, 0xffffffff, P1 ;  /* 0xffffffffff057807 */ /* 0x000fe20000800000 */
[----:B------:R-:W-:Y:S01]  /*f120*/  UIMAD.WIDE.U32 UR6, UR45, UR10, URZ ;  /* 0x0000000a2d0672a5 */ /* 0x000fe2000f8e003f */
[----:B------:R-:W-:Y:S01]  /*f130*/  LOP3.LUT R4, R3, 0x2, R0, 0xe2, !PT ;  /* 0x0000000203047812 */ /* 0x000fe200078ee200 */
[----:B0-----:R-:W-:Y:S01]  /*f140*/  @P0 IMAD.HI.U32 R0, R8, R9, RZ ;  /* 0x0000000908000227 */ /* 0x001fe200078e00ff */
[----:B------:R-:W-:Y:S01]  /*f150*/  UIMAD UR5, UR45, UR11, UR5 ;  /* 0x0000000b2d0572a4 */ /* 0x000fe2000f8e0205 */
[----:B------:R-:W-:Y:S01]  /*f160*/  ISETP.GE.AND P1, PT, R188, UR12, PT ;  /* 0x0000000cbc007c0c */ /* 0x000fe2000bf26270 */
[----:B------:R-:W-:Y:S01]  /*f170*/  BSSY B1, `(.L_x_1752) ;  /* 0x0000056000017945 */ /* 0x000fe20003800000 */
[----:B------:R-:W-:Y:S01]  /*f180*/  IMAD.MOV.U32 R3, RZ, RZ, R8 ;  /* 0x000000ffff037224 */ /* 0x000fe200078e0008 */
[----:B------:R-:W-:Y:S01]  /*f190*/  ULDC.64 UR10, c[0x0][0xaf0] ;  /* 0x0002bc00000a7ab9 */ /* 0x000fe20000000a00 */
[----:B------:R-:W-:Y:S01]  /*f1a0*/  UIADD3 UR7, UR7, UR5, URZ ;  /* 0x0000000507077290 */ /* 0x000fe2000fffe03f */
[----:B-1----:R-:W-:Y:S01]  /*f1b0*/  @P0 SHF.R.U32.HI R3, RZ, R11, R0 ;  /* 0x0000000bff030219 */ /* 0x002fe20000011600 */
[----:B------:R-:W-:Y:S01]  /*f1c0*/  UIMAD UR5, UR9, UR10, URZ ;  /* 0x0000000a090572a4 */ /* 0x000fe2000f8e023f */
[----:B------:R-:W-:Y:S01]  /*f1d0*/  SEL R0, RZ, 0xffffffff, P1 ;  /* 0xffffffffff007807 */ /* 0x000fe20000800000 */
[----:B------:R-:W-:Y:S01]  /*f1e0*/  IMAD.SHL.U32 R5, R5, 0x4, RZ ;  /* 0x0000000405057824 */ /* 0x000fe200078e00ff */
[----:B------:R-:W-:Y:S01]  /*f1f0*/  UIMAD.WIDE.U32 UR6, UR43, UR10, UR6 ;  /* 0x0000000a2b0672a5 */ /* 0x000fe2000f8e0006 */
[--C-:B------:R-:W-:Y:S01]  /*f200*/  IMAD.MOV R7, RZ, RZ, -R3.reuse ;  /* 0x000000ffff077224 */ /* 0x100fe200078e0a03 */
[----:B------:R-:W-:Y:S01]  /*f210*/  UIMAD UR5, UR43, UR11, UR5 ;  /* 0x0000000b2b0572a4 */ /* 0x000fe2000f8e0205 */
[----:B------:R-:W-:Y:S01]  /*f220*/  IMAD.SHL.U32 R11, R0, 0x8, RZ ;  /* 0x00000008000b7824 */ /* 0x000fe200078e00ff */
[----:B------:R-:W-:Y:S01]  /*f230*/  LOP3.LUT R4, R5, 0x4, R4, 0xe2, !PT ;  /* 0x0000000405047812 */ /* 0x000fe200078ee204 */
[----:B------:R-:W-:Y:S01]  /*f240*/  IMAD R7, R10, R7, R8 ;  /* 0x000000070a077224 */ /* 0x000fe200078e0208 */
[----:B------:R-:W-:Y:S01]  /*f250*/  UIADD3 UR5, UR7, UR5, URZ ;  /* 0x0000000507057290 */ /* 0x000fe2000fffe03f */
[----:B------:R-:W-:Y:S01]  /*f260*/  SHF.R.S32.HI R0, RZ, 0x1f, R3 ;  /* 0x0000001fff007819 */ /* 0x000fe20000011403 */
[----:B------:R-:W-:Y:S01]  /*f270*/  IMAD.U32 R5, RZ, RZ, UR7 ;  /* 0x00000007ff057e24 */ /* 0x000fe2000f8e00ff */
[----:B------:R-:W-:Y:S01]  /*f280*/  LOP3.LUT R11, R11, 0x8, R4, 0xe2, !PT ;  /* 0x000000080b0b7812 */ /* 0x000fe200078ee204 */
[----:B------:R-:W-:Y:S01]  /*f290*/  IMAD.U32 R4, RZ, RZ, UR6 ;  /* 0x00000006ff047e24 */ /* 0x000fe2000f8e00ff */
[----:B------:R-:W-:Y:S01]  /*f2a0*/  ULDC.64 UR6, c[0x0][0xae0] ;  /* 0x0002b80000067ab9 */ /* 0x000fe20000000a00 */
[----:B------:R-:W-:Y:S01]  /*f2b0*/  IMAD.U32 R5, RZ, RZ, UR5 ;  /* 0x00000005ff057e24 */ /* 0x000fe2000f8e00ff */
[----:B------:R-:W-:Y:S01]  /*f2c0*/  ISETP.GE.AND P1, PT, R187, UR12, PT ;  /* 0x0000000cbb007c0c */ /* 0x000fe2000bf26270 */
[----:B------:R-:W-:Y:S01]  /*f2d0*/  IMAD R6, R0, UR6, RZ ;  /* 0x0000000600067c24 */ /* 0x000fe2000f8e02ff */
[----:B------:R-:W-:Y:S01]  /*f2e0*/  SHF.R.S32.HI R0, RZ, 0x1f, R7 ;  /* 0x0000001fff007819 */ /* 0x000fe20000011407 */
[C---:B------:R-:W-:Y:S01]  /*f2f0*/  IMAD.WIDE.U32 R4, R3.reuse, UR6, R4 ;  /* 0x0000000603047c25 */ /* 0x040fe2000f8e0004 */
[----:B------:R-:W-:Y:S01]  /*f300*/  ISETP.GE.AND P0, PT, R186, UR12, PT ;  /* 0x0000000cba007c0c */ /* 0x000fe2000bf06270 */
[----:B------:R-:W-:Y:S01]  /*f310*/  ULDC UR5, c[0x0][0xa88] ;  /* 0x0002a20000057ab9 */ /* 0x000fe20000000800 */
[----:B------:R-:W-:Y:S01]  /*f320*/  SEL R8, RZ, 0xffffffff, P1 ;  /* 0xffffffffff087807 */ /* 0x000fe20000800000 */
[----:B------:R-:W-:Y:S01]  /*f330*/  IMAD R9, R3, UR7, R6 ;  /* 0x0000000703097c24 */ /* 0x000fe2000f8e0206 */
[----:B------:R-:W-:Y:S01]  /*f340*/  ULDC.64 UR6, c[0x0][0xad8] ;  /* 0x0002b60000067ab9 */ /* 0x000fe20000000a00 */
[----:B------:R-:W-:Y:S01]  /*f350*/  SEL R12, RZ, 0xffffffff, P0 ;  /* 0xffffffffff0c7807 */ /* 0x000fe20000000000 */
[----:B------:R-:W-:Y:S01]  /*f360*/  IMAD R0, R0, UR6, RZ ;  /* 0x0000000600007c24 */ /* 0x000fe2000f8e02ff */
[----:B------:R-:W-:Y:S01]  /*f370*/  ISETP.GE.AND P0, PT, R215, UR12, PT ;  /* 0x0000000cd7007c0c */ /* 0x000fe2000bf06270 */
[----:B------:R-:W-:Y:S01]  /*f380*/  VIADD R26, R212, UR44 ;  /* 0x0000002cd41a7c36 */ /* 0x000fe20008000000 */
[----:B------:R-:W-:Y:S01]  /*f390*/  IADD3 R5, R5, R9, RZ ;  /* 0x0000000905057210 */ /* 0x000fe20007ffe0ff */
[----:B------:R-:W-:Y:S01]  /*f3a0*/  IMAD R25, R10, UR5, RZ ;  /* 0x000000050a197c24 */ /* 0x000fe2000f8e02ff */
[----:B------:R-:W-:Y:S01]  /*f3b0*/  ISETP.GE.AND P2, PT, R214, UR12, PT ;  /* 0x0000000cd6007c0c */ /* 0x000fe2000bf46270 */
[----:B------:R-:W-:-:S02]  /*f3c0*/  IMAD.SHL.U32 R8, R8, 0x10, RZ ;  /* 0x0000001008087824 */ /* 0x000fc400078e00ff */
        /* <DEDUP_REMOVED lines=8> */
[----:B------:R-:W-:-:S03]  /*f450*/  IMAD.IADD R3, R5, 0x1, R3 ;  /* 0x0000000105037824 */ /* 0x000fc600078e0203 */
[----:B------:R-:W-:Y:S01]  /*f460*/  LOP3.LUT R11, R12, 0x20, R11, 0xe2, !PT ;  /* 0x000000200c0b7812 */ /* 0x000fe200078ee20b */
[----:B------:R0:W1:Y:S01]  /*f470*/  SHFL.IDX PT, R6, R20, RZ, 0x181f ;  /* 0x00181fff14067589 */ /* 0x00006200000e0000 */
[----:B------:R-:W-:Y:S02]  /*f480*/  LEA.HI.X R3, R4, UR7, R3, 0x1, P1 ;  /* 0x0000000704037c11 */ /* 0x000fe400088f0c03 */
[----:B------:R-:W-:Y:S02]  /*f490*/  LOP3.LUT R21, R11, R0, RZ, 0xfc, !PT ;  /* 0x000000000b157212 */ /* 0x000fe400078efcff */
[----:B------:R-:W-:Y:S01]  /*f4a0*/  SEL R0, RZ, 0x80, P2 ;  /* 0x00000080ff007807 */ /* 0x000fe20001000000 */
[----:B------:R0:W2:Y:S03]  /*f4b0*/  SHFL.IDX PT, R7, R3, RZ, 0x181f ;  /* 0x00181fff03077589 */ /* 0x0000a600000e0000 */
        /* <DEDUP_REMOVED lines=33> */
.L_x_1753:
[----:B------:R-:W-:Y:S05]  /*f6d0*/  BSYNC B1 ;  /* 0x0000000000017941 */ /* 0x000fea0003800000 */
.L_x_1752:
        /* <DEDUP_REMOVED lines=36> */
.L_x_1749:
[----:B------:R-:W-:Y:S05]  /*f920*/  BSYNC B0 ;  /* 0x0000000000007941 */ /* 0x000fea0003800000 */
.L_x_1744:
[----:B------:R-:W-:Y:S02]  /*f930*/  ULDC UR5, c[0x0][0xc38] ;  /* 0x00030e0000057ab9 */ /* 0x000fe40000000800 */
[----:B------:R-:W-:-:S06]  /*f940*/  UISETP.GE.AND UP0, UPT, UR4, UR5, UPT ;  /* 0x000000050400728c */ /* 0x000fcc000bf06270 */
[----:B------:R-:W-:-:S13]  /*f950*/  PLOP3.LUT P0, PT, PT, PT, UP0, 0x80, 0x0 ;  /* 0x000000000000781c */ /* 0x000fda0003f0f008 */
[----:B------:R-:W-:Y:S05]  /*f960*/  @!P0 BRA `(.L_x_1754) ;  /* 0xffffff1400708947 */ /* 0x000fea000383ffff */
[----:B------:R-:W-:Y:S05]  /*f970*/  EXIT ;  /* 0x000000000000794d */ /* 0x000fea0003800000 */
.L_x_1638:
[----:B------:R-:W-:-:S08]  /*f980*/  NOP ;  /* 0x0000000000007918 */ /* 0x000fd00000000000 */
[----:B------:R-:W0:-:S00]  /*f990*/  USETMAXREG.DEALLOC.CTAPOOL 0x28 ;  /* 0x00000028000079c8 */ /* 0x000e0000080e0500 */
[----:B0-----:R-:W-:-:S06]  /*f9a0*/  LOP3.LUT R2, R2, 0x3, RZ, 0xc0, !PT ;  /* 0x0000000302027812 */ /* 0x001fcc00078ec0ff */
[----:B------:R-:W0:Y:S01]  /*f9b0*/  S2UR UR10, SR_CTAID.X ;  /* 0x00000000000a79c3 */ /* 0x000e220000002500 */
[----:B------:R-:W-:Y:S01]  /*f9c0*/  LOP3.LUT R16, R16, 0xffffdfff, RZ, 0xc0, !PT ;  /* 0xffffdfff10107812 */ /* 0x000fe200078ec0ff */
[----:B------:R-:W-:Y:S01]  /*f9d0*/  STL [R1+0x4], RZ ;  /* 0x000004ff01007387 */ /* 0x000fe20000100800 */
[----:B------:R-:W-:Y:S02]  /*f9e0*/  IMAD.MOV.U32 R18, RZ, RZ, RZ ;  /* 0x000000ffff127224 */ /* 0x000fe400078e00ff */
[----:B------:R-:W-:Y:S01]  /*f9f0*/  IMAD.MOV.U32 R22, RZ, RZ, 0x1 ;  /* 0x00000001ff167424 */ /* 0x000fe200078e00ff */
[----:B------:R1:W2:Y:S02]  /*fa00*/  SHFL.IDX PT, R3, R2, RZ, 0x1f ;  /* 0x00001fff02037589 */ /* 0x0002a400000e0000 */
[----:B-1----:R-:W0:Y:S01]  /*fa10*/  LDC R2, c[0x0][0xc38] ;  /* 0x00030e00ff027b82 */ /* 0x002e220000000800 */
[----:B--2---:R-:W-:-:S13]  /*fa20*/  ISETP.NE.AND P0, PT, R3, RZ, PT ;  /* 0x000000ff0300720c */ /* 0x004fda0003f05270 */
[----:B------:R-:W-:Y:S01]  /*fa30*/  @P0 LOP3.LUT R16, R16, 0x2000, RZ, 0xfc, !PT ;  /* 0x0000200010100812 */ /* 0x000fe200078efcff */
[----:B------:R-:W-:Y:S06]  /*fa40*/  @P0 BAR.ARV 0x4, 0x180 ;  /* 0x0106000000000b1d */ /* 0x000fec0000002000 */
[----:B0-----:R-:W-:-:S13]  /*fa50*/  ISETP.LE.AND P0, PT, R2, UR10, PT ;  /* 0x0000000a02007c0c */ /* 0x001fda000bf03270 */
[----:B------:R-:W-:Y:S05]  /*fa60*/  @P0 BRA `(.L_x_1755) ;  /* 0x0000003c009c0947 */ /* 0x000fea0003800000 */
[----:B------:R-:W-:Y:S01]  /*fa70*/  IMAD.SHL.U32 R31, R0, 0x8, RZ ;  /* 0x00000008001f7824 */ /* 0x000fe200078e00ff */
[----:B------:R-:W-:Y:S01]  /*fa80*/  ULDC UR4, c[0x0][0x320] ;  /* 0x0000c80000047ab9 */ /* 0x000fe20000000800 */
[----:B------:R-:W-:Y:S01]  /*fa90*/  LOP3.LUT R16, R16, 0xffffffbf, RZ, 0xc0, !PT ;  /* 0xffffffbf10107812 */ /* 0x000fe200078ec0ff */
[----:B------:R-:W0:Y:S01]  /*faa0*/  S2UR UR8, SR_CgaCtaId ;  /* 0x00000000000879c3 */ /* 0x000e220000008800 */
[----:B------:R-:W-:Y:S01]  /*fab0*/  LOP3.LUT R10, R0, 0x7f, RZ, 0xc0, !PT ;  /* 0x0000007f000a7812 */ /* 0x000fe200078ec0ff */
[----:B------:R-:W-:Y:S01]  /*fac0*/  ULDC.64 UR6, c[0x0][0x2f0] ;  /* 0x0000bc0000067ab9 */ /* 0x000fe20000000a00 */
[----:B------:R-:W-:Y:S01]  /*fad0*/  LOP3.LUT R8, R31, 0x38, RZ, 0xc0, !PT ;  /* 0x000000381f087812 */ /* 0x000fe200078ec0ff */
[----:B------:R1:W-:Y:S01]  /*fae0*/  STL [R1+0x4], RZ ;  /* 0x000004ff01007387 */ /* 0x0003e20000100800 */
[----:B------:R-:W-:Y:S01]  /*faf0*/  SHF.R.U32.HI R36, RZ, 0x3, R10 ;  /* 0x00000003ff247819 */ /* 0x000fe2000001160a */
[----:B------:R-:W-:Y:S01]  /*fb00*/  ULDC UR9, c[0x0][0x2b8] ;  /* 0x0000ae0000097ab9 */ /* 0x000fe20000000800 */
[C---:B------:R-:W-:Y:S01]  /*fb10*/  LOP3.LUT R2, R8.reuse, 0x40, RZ, 0xfc, !PT ;  /* 0x0000004008027812 */ /* 0x040fe200078efcff */
[----:B------:R-:W-:Y:S01]  /*fb20*/  ULDC UR38, c[0x0][0x288] ;  /* 0x0000a20000267ab9 */ /* 0x000fe20000000800 */
[----:B------:R-:W-:Y:S01]  /*fb30*/  ISETP.GE.AND P0, PT, R8, UR4, PT ;  /* 0x0000000408007c0c */ /* 0x000fe2000bf06270 */
[----:B------:R-:W-:Y:S01]  /*fb40*/  ULDC UR36, c[0x0][0x448] ;  /* 0x0001120000247ab9 */ /* 0x000fe20000000800 */
[----:B------:R-:W-:Y:S01]  /*fb50*/  ISETP.GE.AND P1, PT, R2, UR4, PT ;  /* 0x0000000402007c0c */ /* 0x000fe2000bf26270 */
[----:B------:R-:W-:Y:S01]  /*fb60*/  IMAD.U32 R33, RZ, RZ, UR10 ;  /* 0x0000000aff217e24 */ /* 0x000fe2000f8e00ff */
[C---:B------:R-:W-:Y:S01]  /*fb70*/  LOP3.LUT R3, R8.reuse, 0x80, RZ, 0xfc, !PT ;  /* 0x0000008008037812 */ /* 0x040fe200078efcff */
[----:B------:R-:W-:Y:S01]  /*fb80*/  IMAD.MOV.U32 R22, RZ, RZ, 0x1 ;  /* 0x00000001ff167424 */ /* 0x000fe200078e00ff */
[----:B------:R-:W-:Y:S01]  /*fb90*/  LOP3.LUT R4, R8, 0xc0, RZ, 0xfc, !PT ;  /* 0x000000c008047812 */ /* 0x000fe200078efcff */
[----:B------:R-:W-:Y:S01]  /*fba0*/  IMAD.MOV.U32 R18, RZ, RZ, RZ ;  /* 0x000000ffff127224 */ /* 0x000fe200078e00ff */
[----:B------:R-:W-:Y:S01]  /*fbb0*/  ISETP.GE.AND P3, PT, R3, UR4, PT ;  /* 0x0000000403007c0c */ /* 0x000fe2000bf66270 */
[----:B------:R-:W-:Y:S01]  /*fbc0*/  UIMAD UR36, UR36, UR38, URZ ;  /* 0x00000026242472a4 */ /* 0x000fe2000f8e023f */
[----:B------:R-:W-:Y:S01]  /*fbd0*/  ISETP.GE.AND P2, PT, R4, UR4, PT ;  /* 0x0000000404007c0c */ /* 0x000fe2000bf46270 */
[----:B------:R-:W-:Y:S01]  /*fbe0*/  ULDC UR46, c[0x0][0xc] ;  /* 0x00000300002e7ab9 */ /* 0x000fe20000000800 */
[----:B------:R-:W-:Y:S01]  /*fbf0*/  SEL R3, RZ, 0xffffffff, P1 ;  /* 0xffffffffff037807 */ /* 0x000fe20000800000 */
[----:B------:R-:W-:Y:S01]  /*fc00*/  ULOP3.LUT UR47, UR39, 0x2, URZ, 0xfc, !UPT ;  /* 0x00000002272f7892 */ /* 0x000fe2000f8efc3f */
[----:B------:R-:W-:-:S02]  /*fc10*/  LOP3.LUT R5, R8, 0x180, RZ, 0xfc, !PT ;  /* 0x0000018008057812 */ /* 0x000fc400078efcff */
[----:B------:R-:W-:Y:S01]  /*fc20*/  @P1 LOP3.LUT R16, R16, 0x40, RZ, 0xfc, !PT ;  /* 0x0000004010101812 */ /* 0x000fe200078efcff */
[----:B------:R-:W-:Y:S01]  /*fc30*/  IMAD.SHL.U32 R3, R3, 0x2, RZ ;  /* 0x0000000203037824 */ /* 0x000fe200078e00ff */
[----:B------:R-:W-:Y:S02]  /*fc40*/  LOP3.LUT R6, R8, 0x1c0, RZ, 0xfc, !PT ;  /* 0x000001c008067812 */ /* 0x000fe400078efcff */
[----:B------:R-:W-:Y:S02]  /*fc50*/  LOP3.LUT R16, R16, 0xffffff7f, RZ, 0xc0, !PT ;  /* 0xffffff7f10107812 */ /* 0x000fe400078ec0ff */
[----:B------:R-:W-:Y:S02]  /*fc60*/  SEL R2, RZ, 0x1, P0 ;  /* 0x00000001ff027807 */ /* 0x000fe40000000000 */
[----:B------:R-:W-:Y:S02]  /*fc70*/  @P0 LOP3.LUT R16, R16, 0x80, RZ, 0xfc, !PT ;  /* 0x0000008010100812 */ /* 0x000fe400078efcff */
[----:B------:R-:W-:-:S02]  /*fc80*/  ISETP.GE.AND P1, PT, R5, UR4, PT ;  /* 0x0000000405007c0c */ /* 0x000fc4000bf26270 */
[----:B------:R-:W-:Y:S02]  /*fc90*/  LOP3.LUT R16, R16, 0xffffffdf, RZ, 0xc0, !PT ;  /* 0xffffffdf10107812 */ /* 0x000fe400078ec0ff */
[----:B------:R-:W-:Y:S02]  /*fca0*/  ISETP.GE.AND P0, PT, R6, UR4, PT ;  /* 0x0000000406007c0c */ /* 0x000fe4000bf06270 */
[----:B------:R-:W-:Y:S02]  /*fcb0*/  @P3 LOP3.LUT R16, R16, 0x20, RZ, 0xfc, !PT ;  /* 0x0000002010103812 */ /* 0x000fe400078efcff */
[----:B------:R-:W-:Y:S02]  /*fcc0*/  LOP3.LUT R5, R8, 0x100, RZ, 0xfc, !PT ;  /* 0x0000010008057812 */ /* 0x000fe400078efcff */
[----:B------:R-:W-:Y:S02]  /*fcd0*/  LOP3.LUT R16, R16, 0xffffffef, RZ, 0xc0, !PT ;  /* 0xffffffef10107812 */ /* 0x000fe400078ec0ff */
[----:B------:R-:W-:-:S02]  /*fce0*/  LOP3.LUT R6, R8, 0x140, RZ, 0xfc, !PT ;  /* 0x0000014008067812 */ /* 0x000fc400078efcff */
[----:B------:R-:W-:Y:S02]  /*fcf0*/  LOP3.LUT R2, R3, 0x2, R2, 0xe2, !PT ;  /* 0x0000000203027812 */ /* 0x000fe400078ee202 */
[----:B------:R-:W-:Y:S02]  /*fd00*/  @P2 LOP3.LUT R16, R16, 0x10, RZ, 0xfc, !PT ;  /* 0x0000001010102812 */ /* 0x000fe400078efcff */
[----:B------:R-:W-:Y:S02]  /*fd10*/  SEL R3, RZ, 0x4, P3 ;  /* 0x00000004ff037807 */ /* 0x000fe40001800000 */
[----:B------:R-:W-:Y:S02]  /*fd20*/  SEL R4, RZ, 0x8, P2 ;  /* 0x00000008ff047807 */ /* 0x000fe40001000000 */
[----:B------:R-:W-:Y:S02]  /*fd30*/  ISETP.GE.AND P3, PT, R5, UR4, PT ;  /* 0x0000000405007c0c */ /* 0x000fe4000bf66270 */
[----:B------:R-:W-:Y:S01]  /*fd40*/  ISETP.GE.AND P2, PT, R6, UR4, PT ;  /* 0x0000000406007c0c */ /* 0x000fe2000bf46270 */
[----:B------:R-:W-:Y:S01]  /*fd50*/  ULDC.64 UR4, c[0x0][0x418] ;  /* 0x0001060000047ab9 */ /* 0x000fe20000000a00 */
[----:B------:R-:W-:Y:S01]  /*fd60*/  LOP3.LUT R4, R4, R2, R3, 0xfe, !PT ;  /* 0x0000000204047212 */ /* 0x000fe200078efe03 */
[----:B------:R-:W-:Y:S01]  /*fd70*/  UISETP.NE.U32.AND UP0, UPT, UR4, URZ, UPT ;  /* 0x0000003f0400728c */ /* 0x000fe2000bf05070 */
[----:B------:R-:W-:-:S02]  /*fd80*/  LOP3.LUT R3, R31, 0x1f8, RZ, 0xc0, !PT ;  /* 0x000001f81f037812 */ /* 0x000fc400078ec0ff */
[----:B------:R-:W-:Y:S01]  /*fd90*/  LOP3.LUT R16, R16, 0xfffffff7, RZ, 0xc0, !PT ;  /* 0xfffffff710107812 */ /* 0x000fe200078ec0ff */
[----:B------:R-:W-:Y:S01]  /*fda0*/  UISETP.NE.AND.EX UP0, UPT, UR5, URZ, UPT, UP0 ;  /* 0x0000003f0500728c */ /* 0x000fe2000bf05300 */
[----:B------:R-:W-:Y:S01]  /*fdb0*/  LOP3.LUT R2, R3, 0x38, R0, 0x78, !PT ;  /* 0x0000003803027812 */ /* 0x000fe200078e7800 */
[----:B------:R-:W-:Y:S01]  /*fdc0*/  IMAD.SHL.U32 R3, R0, 0x10, RZ ;  /* 0x0000001000037824 */ /* 0x000fe200078e00ff */
[----:B------:R-:W-:Y:S01]  /*fdd0*/  UMOV UR5, 0x400 ;  /* 0x0000040000057882 */ /* 0x000fe20000000000 */
[----:B------:R-:W-:Y:S01]  /*fde0*/  @P3 LOP3.LUT R16, R16, 0x8, RZ, 0xfc, !PT ;  /* 0x0000000810103812 */ /* 0x000fe200078efcff */
[----:B0-----:R-:W-:Y:S01]  /*fdf0*/  ULEA UR8, UR8, UR5, 0x18 ;  /* 0x0000000508087291 */ /* 0x001fe2000f8ec03f */
[----:B------:R-:W-:Y:S01]  /*fe00*/  LOP3.LUT R31, R2, 0x200, R31, 0xf8, !PT ;  /* 0x00000200021f7812 */ /* 0x000fe200078ef81f */
[----:B------:R-:W-:Y:S01]  /*fe10*/  ULDC UR4, c[0x0][0x424] ;  /* 0x0001090000047ab9 */ /* 0x000fe20000000800 */
[----:B------:R-:W-:Y:S01]  /*fe20*/  LOP3.LUT R0, R36, 0x70, R3, 0xf8, !PT ;  /* 0x0000007024007812 */ /* 0x000fe200078ef803 */
[----:B------:R-:W-:Y:S01]  /*fe30*/  USEL UR4, UR4, 0x1, UP0 ;  /* 0x0000000104047887 */ /* 0x000fe20008000000 */
[----:B------:R-:W-:Y:S01]  /*fe40*/  SEL R7, RZ, 0x40, P1 ;  /* 0x00000040ff077807 */ /* 0x000fe20000800000 */
[----:B------:R-:W-:Y:S01]  /*fe50*/  IMAD.U32 R17, RZ, RZ, UR8 ;  /* 0x00000008ff117e24 */ /* 0x000fe2000f8e00ff */
[----:B------:R-:W-:Y:S01]  /*fe60*/  ISETP.GE.AND P1, PT, R8, UR7, PT ;  /* 0x0000000708007c0c */ /* 0x000fe2000bf26270 */
[----:B------:R-:W-:Y:S01]  /*fe70*/  UIMAD UR37, UR4, UR6, URZ ;  /* 0x00000006042572a4 */ /* 0x000fe2000f8e023f */
[----:B------:R-:W-:Y:S01]  /*fe80*/  LOP3.LUT R16, R16, 0xfffffffb, RZ, 0xc0, !PT ;  /* 0xfffffffb10107812 */ /* 0x000fe200078ec0ff */
[----:B------:R-:W-:Y:S01]  /*fe90*/  IMAD R0, R31, 0x2, R17 ;  /* 0x000000021f007824 */ /* 0x000fe200078e0211 */
[----:B------:R-:W-:Y:S01]  /*fea0*/  SEL R5, RZ, 0x10, P3 ;  /* 0x00000010ff057807 */ /* 0x000fe20001800000 */
[----:B------:R-:W-:Y:S01]  /*feb0*/  UIADD3 UR4, UR37, 0x3f, URZ ;  /* 0x0000003f25047890 */ /* 0x000fe2000fffe03f */
[----:B------:R-:W-:Y:S01]  /*fec0*/  SEL R6, RZ, 0x20, P2 ;  /* 0x00000020ff067807 */ /* 0x000fe20001000000 */
[----:B------:R-:W-:Y:S01]  /*fed0*/  UIADD3 UR48, UR37, 0x1, -UR38 ;  /* 0x0000000125307890 */ /* 0x000fe2000fffe826 */
[----:B------:R1:W-:Y:S01]  /*fee0*/  STL [R1+0x8], R0 ;  /* 0x0000080001007387 */ /* 0x0003e20000100800 */
[----:B------:R-:W-:Y:S01]  /*fef0*/  @P2 LOP3.LUT R16, R16, 0x4, RZ, 0xfc, !PT ;  /* 0x0000000410102812 */ /* 0x000fe200078efcff */
[----:B------:R-:W-:Y:S01]  /*ff00*/  USHF.R.S32.HI UR5, URZ, 0x1f, UR4 ;  /* 0x0000001f3f057899 */ /* 0x000fe20008011404 */
[----:B------:R-:W-:Y:S01]  /*ff10*/  LOP3.LUT R4, R6, R4, R5, 0xfe, !PT ;  /* 0x0000000406047212 */ /* 0x000fe200078efe05 */
[----:B------:R-:W-:Y:S01]  /*ff20*/  UIADD3 UR38, UR37, -UR38, URZ ;  /* 0x8000002625267290 */ /* 0x000fe2000fffe03f */
[----:B------:R-:W-:Y:S01]  /*ff30*/  SEL R9, RZ, 0x80, P0 ;  /* 0x00000080ff097807 */ /* 0x000fe20000000000 */
[----:B------:R-:W-:Y:S01]  /*ff40*/  ULEA.HI UR5, UR5, UR4, URZ, 0x6 ;  /* 0x0000000405057291 */ /* 0x000fe2000f8f303f */
[----:B------:R-:W-:-:S02]  /*ff50*/  ISETP.GE.AND P0, PT, R8, UR9, PT ;  /* 0x0000000908007c0c */ /* 0x000fc4000bf06270 */
[----:B------:R-:W-:Y:S01]  /*ff60*/  LOP3.LUT R4, R4, R7, RZ, 0xfc, !PT ;  /* 0x0000000704047212 */ /* 0x000fe200078efcff */
[----:B------:R-:W-:Y:S01]  /*ff70*/  USHF.R.S32.HI UR40, URZ, 0x6, UR5 ;  /* 0x000000063f287899 */ /* 0x000fe20008011405 */
[----:B------:R-:W-:Y:S02]  /*ff80*/  LOP3.LUT R16, R16, 0xfffffffd, RZ, 0xc0, !PT ;  /* 0xfffffffd10107812 */ /* 0x000fe400078ec0ff */
[----:B------:R-:W-:Y:S02]  /*ff90*/  LOP3.LUT R32, R4, R9, RZ, 0xfc, !PT ;  /* 0x0000000904207212 */ /* 0x000fe400078efcff */
[----:B------:R-:W-:Y:S02]  /*ffa0*/  @P1 LOP3.LUT R16, R16, 0x2, RZ, 0xfc, !PT ;  /* 0x0000000210101812 */ /* 0x000fe400078efcff */
[----:B------:R-:W-:Y:S02]  /*ffb0*/  LOP3.LUT R28, R4, 0x40, RZ, 0xc0, !PT ;  /* 0x00000040041c7812 */ /* 0x000fe400078ec0ff */
[----:B------:R-:W-:-:S02]  /*ffc0*/  LOP3.LUT R26, R32, 0x80, RZ, 0xc0, !PT ;  /* 0x00000080201a7812 */ /* 0x000fc400078ec0ff */
[----:B------:R-:W-:Y:S02]  /*ffd0*/  LOP3.LUT R16, R16, 0xffffefff, RZ, 0xc0, !PT ;  /* 0xffffefff10107812 */ /* 0x000fe400078ec0ff */
[----:B------:R-:W-:Y:S02]  /*ffe0*/  SHF.R.U32.HI R28, RZ, 0x2, R28 ;  /* 0x00000002ff1c7819 */ /* 0x000fe4000001161c */
[----:B------:R-:W-:Y:S02]  /*fff0*/  SHF.R.U32.HI R26, RZ, 0x3, R26 ;  /* 0x00000003ff1a7819 */ /* 0x000fe4000001161a */
[----:B-1----:R-:W-:-:S07]  /*10000*/  @P0 LOP3.LUT R16, R16, 0x1000, RZ, 0xfc, !PT ;  /* 0x0000100010100812 */ /* 0x002fce00078efcff */
.L_x_1810:
[----:B------:R-:W-:Y:S01]  /*10010*/  ULDC UR7, c[0x0][0xc60] ;  /* 0x0003180000077ab9 */ /* 0x000fe20000000800 */
[C---:B------:R-:W-:Y:S01]  /*10020*/  R2UR UR41, R33.reuse ;  /* 0x00000000212972ca */ /* 0x040fe200000e0000 */
[----:B------:R-:W-:Y:S01]  /*10030*/  UISETP.NE.AND UP0, UPT, UR7, 0x1, UPT ;  /* 0x000000010700788c */ /* 0x000fe2000bf05270 */
[----:B------:R-:W-:-:S10]  /*10040*/  R2UR UR6, R33 ;  /* 0x00000000210672ca */ /* 0x000fd400000e0000 */
        /* <DEDUP_REMOVED lines=9> */
[----:B012--5:R-:W-:Y:S05]  /*100e0*/  @P0 BRA `(.L_x_1756) ;  /* 0x0000000000200947 */ /* 0x027fea0003800000 */
        /* <DEDUP_REMOVED lines=8> */
.L_x_1756:
[----:B------:R-:W-:Y:S01]  /*10170*/  ULDC UR8, c[0x0][0xc54] ;  /* 0x0003150000087ab9 */ /* 0x000fe20000000800 */
[----:B------:R-:W-:Y:S01]  /*10180*/  UMOV UR6, UR7 ;  /* 0x0000000700067c82 */ /* 0x000fe20008000000 */
[----:B------:R-:W-:-:S11]  /*10190*/  UISETP.NE.AND UP0, UPT, UR8, 0x1, UPT ;  /* 0x000000010800788c */ /* 0x000fd6000bf05270 */
[----:B------:R-:W-:Y:S02]  /*101a0*/  @UP0 ULDC.64 UR10, c[0x0][0xc58] ;  /* 0x00031600000a0ab9 */ /* 0x000fe40000000a00 */
[----:B------:R-:W-:-:S04]  /*101b0*/  UIMAD.WIDE.U32 UR4, UR7, UR10, URZ ;  /* 0x0000000a070472a5 */ /* 0x000fc8000f8e003f */
[----:B------:R-:W-:-:S04]  /*101c0*/  @UP0 USHF.R.U32.HI UR6, URZ, UR11, UR5 ;  /* 0x0000000b3f060299 */ /* 0x000fc80008011605 */
[----:B------:R-:W-:-:S12]  /*101d0*/  UIMAD UR4, UR6, UR8, URZ ;  /* 0x00000008060472a4 */ /* 0x000fd8000f8e023f */
.L_x_1757:
[----:B------:R-:W-:Y:S01]  /*101e0*/  ULDC UR5, c[0x0][0xc48] ;  /* 0x0003120000057ab9 */ /* 0x000fe20000000800 */
[----:B------:R-:W-:Y:S01]  /*101f0*/  ULDC.64 UR8, c[0x0][0xa28] ;  /* 0x00028a0000087ab9 */ /* 0x000fe20000000a00 */
[----:B------:R-:W-:Y:S01]  /*10200*/  UISETP.NE.AND UP1, UPT, UR5, 0x1, UPT ;  /* 0x000000010500788c */ /* 0x000fe2000bf25270 */
[----:B------:R-:W-:Y:S01]  /*10210*/  IMAD.MOV.U32 R30, RZ, RZ, RZ ;  /* 0x000000ffff1e7224 */ /* 0x000fe200078e00ff */
[----:B------:R-:W-:Y:S02]  /*10220*/  UIADD3 UR4, UR7, -UR4, URZ ;  /* 0x8000000407047290 */ /* 0x000fe4000fffe03f */
[----:B------:R-:W-:Y:S01]  /*10230*/  UISETP.NE.U32.AND UP0, UPT, UR8, URZ, UPT ;  /* 0x0000003f0800728c */ /* 0x000fe2000bf05070 */
[----:B------:R-:W-:Y:S02]  /*10240*/  ULDC UR5, c[0x0][0xc54] ;  /* 0x0003150000057ab9 */ /* 0x000fe40000000800 */
[----:B------:R-:W-:Y:S02]  /*10250*/  UIMAD UR41, UR41, UR5, UR4 ;  /* 0x00000005292972a4 */ /* 0x000fe4000f8e0204 */
[----:B------:R-:W-:-:S02]  /*10260*/  UISETP.NE.AND.EX UP0, UPT, UR9, URZ, UPT, UP0 ;  /* 0x0000003f0900728c */ /* 0x000fc4000bf05300 */
[----:B------:R-:W-:Y:S01]  /*10270*/  @UP1 ULDC UR4, c[0x0][0xc4c] ;  /* 0x0003130000041ab9 */ /* 0x000fe20000000800 */
[----:B------:R-:W-:Y:S01]  /*10280*/  @UP1 ULDC UR7, c[0x0][0xc50] ;  /* 0x0003140000071ab9 */ /* 0x000fe20000000800 */
[----:B------:R-:W-:Y:S02]  /*10290*/  UIMAD.WIDE.U32 UR4, UR41, UR4, URZ ;  /* 0x00000004290472a5 */ /* 0x000fe4000f8e003f */
[----:B------:R-:W-:Y:S01]  /*102a0*/  UMOV UR42, UR41 ;  /* 0x00000029002a7c82 */ /* 0x000fe20008000000 */
[----:B------:R-:W-:Y:S01]  /*102b0*/  ULOP3.LUT UR6, UR6, 0x3ffffff, URZ, 0x3c, !UPT ;  /* 0x03ffffff06067892 */ /* 0x000fe2000f8e3c3f */
[----:B------:R-:W-:Y:S01]  /*102c0*/  PLOP3.LUT P0, PT, PT, PT, UP0, 0x80, 0x0 ;  /* 0x000000000000781c */ /* 0x000fe20003f0f008 */
[----:B------:R-:W-:-:S03]  /*102d0*/  @UP1 USHF.R.U32.HI UR42, URZ, UR7, UR5 ;  /* 0x000000073f2a1299 */ /* 0x000fc60008011605 */
[----:B------:R-:W-:Y:S02]  /*102e0*/  @UP0 ULDC.64 UR4, c[0x0][0xa28] ;  /* 0x00028a0000040ab9 */ /* 0x000fe40000000a00 */
[----:B------:R-:W-:-:S06]  /*102f0*/  @UP0 UIMAD.WIDE UR4, UR42, 0x4, UR4 ;  /* 0x000000042a0408a5 */ /* 0x000fcc000f8e0204 */
[----:B------:R-:W-:Y:S01]  /*10300*/  MOV R3, UR5 ;  /* 0x0000000500037c02 */ /* 0x000fe20008000f00 */
[----:B------:R-:W-:Y:S01]  /*10310*/  IMAD.U32 R2, RZ, RZ, UR4 ;  /* 0x00000004ff027e24 */ /* 0x000fe2000f8e00ff */
[----:B------:R-:W-:Y:S01]  /*10320*/  ULDC UR5, c[0x0][0x448] ;  /* 0x0001120000057ab9 */ /* 0x000fe20000000800 */
[----:B------:R-:W-:Y:S01]  /*10330*/  ULDC UR4, c[0x0][0xc3c] ;  /* 0x00030f0000047ab9 */ /* 0x000fe20000000800 */
[----:B------:R-:W-:Y:S02]  /*10340*/  UISETP.NE.AND UP2, UPT, UR5, 0x1, UPT ;  /* 0x000000010500788c */ /* 0x000fe4000bf45270 */
[----:B------:R-:W-:Y:S01]  /*10350*/  UIADD3 UR6, UR6, UR4, URZ ;  /* 0x0000000406067290 */ /* 0x000fe2000fffe03f */
[----:B------:R0:W5:Y:S01]  /*10360*/  @P0 LDG.E R30, desc[UR52][R2.64] ;  /* 0x00000034021e0981 */ /* 0x000162000c1e1900 */
[----:B------:R-:W-:Y:S02]  /*10370*/  UP2UR UR49, UPR, URZ, 0x4 ;  /* 0x000000043f317883 */ /* 0x000fe40008000000 */
[----:B------:R-:W-:-:S04]  /*10380*/  USHF.L.U32 UR43, UR6, 0x6, URZ ;  /* 0x00000006062b7899 */ /* 0x000fc8000800063f */
[----:B------:R-:W-:Y:S01]  /*10390*/  UIADD3 UR6, UR43, 0x3f, URZ ;  /* 0x0000003f2b067890 */ /* 0x000fe2000fffe03f */
[----:B------:R-:W-:Y:S01]  /*103a0*/  @UP2 ULDC UR4, c[0x0][0x44c] ;  /* 0x0001130000042ab9 */ /* 0x000fe20000000800 */
[----:B------:R-:W-:Y:S02]  /*103b0*/  @UP2 ULDC UR7, c[0x0][0x450] ;  /* 0x0001140000072ab9 */ /* 0x000fe40000000800 */
[----:B------:R-:W-:-:S04]  /*103c0*/  UIMAD.WIDE.U32 UR4, UR6, UR4, URZ ;  /* 0x00000004060472a5 */ /* 0x000fc8000f8e003f */
[----:B------:R-:W-:-:S03]  /*103d0*/  @UP2 USHF.R.U32.HI UR6, URZ, UR7, UR5 ;  /* 0x000000073f062299 */ /* 0x000fc60008011605 */
[----:B------:R-:W-:Y:S01]  /*103e0*/  ULDC.64 UR4, c[0x0][0x9e0] ;  /* 0x0002780000047ab9 */ /* 0x000fe20000000a00 */
[----:B------:R-:W-:Y:S02]  /*103f0*/  UIADD3 UR6, UR48, UR6, URZ ;  /* 0x0000000630067290 */ /* 0x000fe4000fffe03f */
[----:B------:R-:W-:Y:S02]  /*10400*/  UISETP.GE.AND UP0, UPT, UR5, 0x1, UPT ;  /* 0x000000010500788c */ /* 0x000fe4000bf06270 */
[----:B------:R-:W-:-:S04]  /*10410*/  UIADD3 UR4, UR6, UR4, URZ ;  /* 0x0000000406047290 */ /* 0x000fc8000fffe03f */
[----:B------:R-:W-:-:S13]  /*10420*/  PLOP3.LUT P0, PT, PT, PT, UP0, 0x40, 0x0 ;  /* 0x000000000000781c */ /* 0x000fda0003f0e808 */
[----:B0-----:R-:W-:Y:S05]  /*10430*/  @P0 BRA `(.L_x_1758) ;  /* 0x0000000000440947 */ /* 0x001fea0003800000 */
        /* <DEDUP_REMOVED lines=10> */
.L_x_1759:
[----:B------:R-:W-:-:S11]  /*104e0*/  UISETP.NE.AND UP1, UPT, UR5, 0x1, UPT ;  /* 0x000000010500788c */ /* 0x000fd6000bf25270 */
[----:B------:R-:W-:Y:S02]  /*104f0*/  @UP1 ULDC.64 UR10, c[0x0][0x9e8] ;  /* 0x00027a00000a1ab9 */ /* 0x000fe40000000a00 */
[----:B------:R-:W-:-:S04]  /*10500*/  UIMAD.WIDE.U32 UR6, UR8, UR10, URZ ;  /* 0x0000000a080672a5 */ /* 0x000fc8000f8e003f */
[----:B------:R-:W-:-:S12]  /*10510*/  @UP1 USHF.R.U32.HI UR8, URZ, UR11, UR7 ;  /* 0x0000000b3f081299 */ /* 0x000fd80008011607 */
.L_x_1760:
[----:B------:R-:W-:-:S04]  /*10520*/  UIMAD UR8, UR8, UR5, UR5 ;  /* 0x00000005080872a4 */ /* 0x000fc8000f8e0205 */
[----:B------:R-:W-:-:S04]  /*10530*/  UISETP.LT.AND UP1, UPT, UR4, UR8, UPT ;  /* 0x000000080400728c */ /* 0x000fc8000bf21270 */
[----:B------:R-:W-:-:S12]  /*10540*/  USEL UR4, UR4, UR8, UP1 ;  /* 0x0000000804047287 */ /* 0x000fd80008800000 */
.L_x_1758:
[----:B------:R-:W-:Y:S01]  /*10550*/  UISETP.NE.AND UP1, UPT, UR49, URZ, UPT ;  /* 0x0000003f3100728c */ /* 0x000fe2000bf25270 */
[----:B------:R-:W-:Y:S01]  /*10560*/  PLOP3.LUT P0, PT, PT, PT, UP0, 0x40, 0x0 ;  /* 0x000000000000781c */ /* 0x000fe20003f0e808 */
[----:B------:R-:W-:-:S04]  /*10570*/  UIADD3 UR4, UR4, 0x3f, URZ ;  /* 0x0000003f04047890 */ /* 0x000fc8000fffe03f */
[----:B------:R-:W-:-:S04]  /*10580*/  USHF.R.S32.HI UR8, URZ, 0x1f, UR4 ;  /* 0x0000001f3f087899 */ /* 0x000fc80008011404 */
[----:B------:R-:W-:Y:S01]  /*10590*/  ULEA.HI UR8, UR8, UR4, URZ, 0x6 ;  /* 0x0000000408087291 */ /* 0x000fe2000f8f303f */
[----:B------:R-:W-:Y:S01]  /*105a0*/  @UP1 ULDC UR6, c[0x0][0x44c] ;  /* 0x0001130000061ab9 */ /* 0x000fe20000000800 */
[----:B------:R-:W-:Y:S01]  /*105b0*/  @UP1 ULDC UR9, c[0x0][0x450] ;  /* 0x0001140000091ab9 */ /* 0x000fe20000000800 */
[----:B------:R-:W-:Y:S02]  /*105c0*/  UIMAD.WIDE.U32 UR6, UR43, UR6, URZ ;  /* 0x000000062b0672a5 */ /* 0x000fe4000f8e003f */
[----:B------:R-:W-:Y:S01]  /*105d0*/  UMOV UR4, UR43 ;  /* 0x0000002b00047c82 */ /* 0x000fe20008000000 */
[----:B------:R-:W-:Y:S02]  /*105e0*/  USHF.R.S32.HI UR8, URZ, 0x6, UR8 ;  /* 0x000000063f087899 */ /* 0x000fe40008011408 */
[----:B------:R-:W-:Y:S02]  /*105f0*/  @UP1 USHF.R.U32.HI UR4, URZ, UR9, UR7 ;  /* 0x000000093f041299 */ /* 0x000fe40008011607 */
[----:B------:R-:W-:-:S02]  /*10600*/  UISETP.LT.AND UP1, UPT, UR40, UR8, UPT ;  /* 0x000000082800728c */ /* 0x000fc4000bf21270 */
[----:B------:R-:W-:Y:S01]  /*10610*/  UIADD3 UR4, UR38, UR4, URZ ;  /* 0x0000000426047290 */ /* 0x000fe2000fffe03f */
[----:B------:R-:W-:Y:S01]  /*10620*/  ULDC UR6, c[0x0][0x9dc] ;  /* 0x0002770000067ab9 */ /* 0x000fe20000000800 */
[----:B------:R-:W-:Y:S02]  /*10630*/  USEL UR44, UR40, UR8, UP1 ;  /* 0x00000008282c7287 */ /* 0x000fe40008800000 */
[----:B------:R-:W-:Y:S01]  /*10640*/  UIADD3 UR8, UR4, -UR6, URZ ;  /* 0x8000000604087290 */ /* 0x000fe2000fffe03f */
[----:B------:R-:W-:Y:S11]  /*10650*/  @P0 BRA `(.L_x_1761) ;  /* 0x0000000000440947 */ /* 0x000ff60003800000 */
        /* <DEDUP_REMOVED lines=10> */
.L_x_1762:
[----:B------:R-:W-:-:S11]  /*10700*/  UISETP.NE.AND UP0, UPT, UR5, 0x1, UPT ;  /* 0x000000010500788c */ /* 0x000fd6000bf05270 */
[----:B------:R-:W-:Y:S02]  /*10710*/  @UP0 ULDC.64 UR10, c[0x0][0x9e8] ;  /* 0x00027a00000a0ab9 */ /* 0x000fe40000000a00 */
[----:B------:R-:W-:-:S04]  /*10720*/  UIMAD.WIDE.U32 UR6, UR4, UR10, URZ ;  /* 0x0000000a040672a5 */ /* 0x000fc8000f8e003f */
[----:B------:R-:W-:-:S12]  /*10730*/  @UP0 USHF.R.U32.HI UR4, URZ, UR11, UR7 ;  /* 0x0000000b3f040299 */ /* 0x000fd80008011607 */
.L_x_1763:
[----:B------:R-:W-:-:S04]  /*10740*/  UIMAD UR4, UR4, UR5, URZ ;  /* 0x00000005040472a4 */ /* 0x000fc8000f8e023f */
[----:B------:R-:W-:-:S04]  /*10750*/  UISETP.LT.AND UP0, UPT, UR8, UR4, UPT ;  /* 0x000000040800728c */ /* 0x000fc8000bf01270 */
[----:B------:R-:W-:-:S12]  /*10760*/  USEL UR8, UR8, UR4, !UP0 ;  /* 0x0000000408087287 */ /* 0x000fd8000c000000 */
.L_x_1761:
[----:B------:R-:W-:Y:S01]  /*10770*/  USHF.R.S32.HI UR4, URZ, 0x1f, UR8 ;  /* 0x0000001f3f047899 */ /* 0x000fe20008011408 */
[----:B------:R-:W-:Y:S03]  /*10780*/  BSSY B7, `(.L_x_1764) ;  /* 0x00002fc000077945 */ /* 0x000fe60003800000 */
[----:B------:R-:W-:-:S04]  /*10790*/  ULEA.HI UR4, UR4, UR8, URZ, 0x6 ;  /* 0x0000000804047291 */ /* 0x000fc8000f8f303f */
[----:B------:R-:W-:-:S04]  /*107a0*/  USHF.R.S32.HI UR4, URZ, 0x6, UR4 ;  /* 0x000000063f047899 */ /* 0x000fc80008011404 */
[----:B------:R-:W-:-:S04]  /*107b0*/  UISETP.LT.AND UP0, UPT, URZ, UR4, UPT ;  /* 0x000000043f00728c */ /* 0x000fc8000bf01270 */
[----:B------:R-:W-:-:S04]  /*107c0*/  USEL UR45, URZ, UR4, !UP0 ;  /* 0x000000043f2d7287 */ /* 0x000fc8000c000000 */
[----:B------:R-:W-:-:S06]  /*107d0*/  UISETP.GT.AND UP0, UPT, UR44, UR45, UPT ;  /* 0x0000002d2c00728c */ /* 0x000fcc000bf04270 */
[----:B------:R-:W-:-:S13]  /*107e0*/  PLOP3.LUT P0, PT, PT, PT, UP0, 0x80, 0x0 ;  /* 0x000000000000781c */ /* 0x000fda0003f0f008 */
[----:B------:R-:W-:Y:S05]  /*107f0*/  @P0 BRA `(.L_x_1765) ;  /* 0x0000000000440947 */ /* 0x000fea0003800000 */
[----:B------:R-:W0:Y:S02]  /*10800*/  S2R R0, SR_TID.X ;  /* 0x0000000000007919 */ /* 0x000e240000002100 */
[----:B0-----:R-:W-:-:S04]  /*10810*/  LOP3.LUT R0, R0, 0x7f, RZ, 0xc0, !PT ;  /* 0x0000007f00007812 */ /* 0x001fc800078ec0ff */
[----:B------:R-:W-:-:S13]  /*10820*/  ISETP.NE.AND P1, PT, R0, RZ, PT ;  /* 0x000000ff0000720c */ /* 0x000fda0003f25270 */
[----:B------:R-:W-:Y:S05]  /*10830*/  @P1 BRA `(.L_x_1766) ;  /* 0x0000002c00c01947 */ /* 0x000fea0003800000 */
[----:B------:R-:W0:Y:S01]  /*10840*/  S2R R7, SR_LANEID ;  /* 0x0000000000077919 */ /* 0x000e220000000000 */
[----:B------:R-:W-:Y:S01]  /*10850*/  VOTEU.ANY UR4, UPT, PT ;  /* 0x0000000000047886 */ /* 0x000fe200038e0100 */
[----:B------:R-:W1:Y:S01]  /*10860*/  LDC.64 R2, c[0x0][0xc80] ;  /* 0x00032000ff027b82 */ /* 0x000e620000000a00 */
[----:B------:R-:W0:Y:S08]  /*10870*/  FLO.U32 R0, UR4 ;  /* 0x0000000400007d00 */ /* 0x000e3000080e0000 */
[----:B------:R-:W1:Y:S01]  /*10880*/  POPC R5, UR4 ;  /* 0x0000000400057d09 */ /* 0x000e620008000000 */
[----:B0-----:R-:W-:-:S13]  /*10890*/  ISETP.EQ.U32.AND P0, PT, R0, R7, PT ;  /* 0x000000070000720c */ /* 0x001fda0003f02070 */
[----:B-1----:R-:W2:Y:S01]  /*108a0*/  @P0 ATOMG.E.ADD.STRONG.GPU PT, R3, desc[UR52][R2.64], R5 ;  /* 0x00000005020309a8 */ /* 0x002ea200081ee1f4 */
[----:B------:R-:W0:Y:S02]  /*108b0*/  S2R R4, SR_LTMASK ;  /* 0x0000000000047919 */ /* 0x000e240000003900 */
[----:B0-----:R-:W-:-:S04]  /*108c0*/  LOP3.LUT R4, R4, UR4, RZ, 0xc0, !PT ;  /* 0x0000000404047c12 */ /* 0x001fc8000f8ec0ff */
[----:B------:R-:W0:Y:S01]  /*108d0*/  POPC R33, R4 ;  /* 0x0000000400217309 */ /* 0x000e220000000000 */
[----:B--2---:R-:W0:Y:S02]  /*108e0*/  SHFL.IDX PT, R0, R3, R0, 0x1f ;  /* 0x00001f0003007589 */ /* 0x004e2400000e0000 */
[----:B0-----:R-:W-:Y:S01]  /*108f0*/  IADD3 R33, R0, UR46, R33 ;  /* 0x0000002e00217c10 */ /* 0x001fe2000fffe021 */
[----:B------:R-:W-:Y:S06]  /*10900*/  BRA `(.L_x_1766) ;  /* 0x0000002c008c7947 */ /* 0x000fec0003800000 */
.L_x_1765:
        /* <DEDUP_REMOVED lines=20> */
.L_x_1768:
[----:B------:R-:W-:Y:S05]  /*10a50*/  BSYNC B6 ;  /* 0x0000000000067941 */ /* 0x000fea0003800000 */
.L_x_1767:
        /* <DEDUP_REMOVED lines=20> */
.L_x_1771:
        /* <DEDUP_REMOVED lines=15> */
.L_x_1770:
[----:B------:R-:W-:Y:S05]  /*10c90*/  BSYNC B6 ;  /* 0x0000000000067941 */ /* 0x000fea0003800000 */
.L_x_1769:
[----:B------:R-:W-:Y:S01]  /*10ca0*/  ULDC.64 UR4, c[0x0][0x9f8] ;  /* 0x00027e0000047ab9 */ /* 0x000fe20000000a00 */
[----:B------:R-:W-:Y:S01]  /*10cb0*/  IMAD.U32 R24, RZ, RZ, UR42 ;  /* 0x0000002aff187e24 */ /* 0x000fe2000f8e00ff */
[----:B------:R-:W-:Y:S01]  /*10cc0*/  UISETP.NE.U32.AND UP0, UPT, UR4, URZ, UPT ;  /* 0x0000003f0400728c */ /* 0x000fe2000bf05070 */
[----:B------:R-:W0:Y:S03]  /*10cd0*/  LDC R10, c[0x0][0x430] ;  /* 0x00010c00ff0a7b82 */ /* 0x000e260000000800 */
[----:B------:R-:W-:-:S06]  /*10ce0*/  UISETP.NE.AND.EX UP0, UPT, UR5, URZ, UPT, UP0 ;  /* 0x0000003f0500728c */ /* 0x000fcc000bf05300 */
[----:B------:R-:W-:-:S05]  /*10cf0*/  PLOP3.LUT P0, PT, PT, PT, UP0, 0x80, 0x0 ;  /* 0x000000000000781c */ /* 0x000fca0003f0f008 */
[----:B------:R-:W-:Y:S02]  /*10d00*/  @UP0 ULDC.64 UR4, c[0x0][0x9f8] ;  /* 0x00027e0000040ab9 */ /* 0x000fe40000000a00 */
[----:B------:R-:W-:-:S06]  /*10d10*/  @UP0 UIMAD.WIDE UR4, UR42, 0x4, UR4 ;  /* 0x000000042a0408a5 */ /* 0x000fcc000f8e0204 */
[----:B------:R-:W-:Y:S01]  /*10d20*/  IMAD.U32 R2, RZ, RZ, UR4 ;  /* 0x00000004ff027e24 */ /* 0x000fe2000f8e00ff */
[----:B------:R-:W-:Y:S01]  /*10d30*/  MOV R3, UR5 ;  /* 0x0000000500037c02 */ /* 0x000fe20008000f00 */
[----:B------:R-:W-:Y:S01]  /*10d40*/  IMAD.U32 R27, RZ, RZ, UR44 ;  /* 0x0000002cff1b7e24 */ /* 0x000fe2000f8e00ff */
[----:B------:R-:W-:-:S03]  /*10d50*/  ULDC UR4, c[0x0][0xc48] ;  /* 0x0003120000047ab9 */ /* 0x000fc60000000800 */
[----:B------:R1:W5:Y:S01]  /*10d60*/  @P0 LDG.E R24, desc[UR52][R2.64] ;  /* 0x0000003402180981 */ /* 0x000362000c1e1900 */
[----:B------:R-:W-:Y:S01]  /*10d70*/  UMOV UR5, 0xffffffff ;  /* 0xffffffff00057882 */ /* 0x000fe20000000000 */
[----:B------:R-:W-:Y:S01]  /*10d80*/  IMAD.U32 R19, RZ, RZ, UR4 ;  /* 0x00000004ff137e24 */ /* 0x000fe2000f8e00ff */
[----:B------:R-:W-:Y:S01]  /*10d90*/  LEA R27, R27, 0xffffffc0, 0x6 ;  /* 0xffffffc01b1b7811 */ /* 0x000fe200078e30ff */
[----:B------:R-:W-:Y:S06]  /*10da0*/  BRA.DIV UR5, `(.L_x_1772) ;  /* 0x0000003205b47947 */ /* 0x000fec000b800000 */
.L_x_1827:
[----:B------:R-:W2:Y:S01]  /*10db0*/  S2R R8, SR_TID.X ;  /* 0x0000000000087919 */ /* 0x000ea20000002100 */
[----:B0-----:R-:W-:Y:S01]  /*10dc0*/  ISETP.NE.AND P1, PT, R10, 0x1, PT ;  /* 0x000000010a00780c */ /* 0x001fe20003f25270 */
[----:B------:R-:W-:Y:S01]  /*10dd0*/  IMAD.MOV.U32 R34, RZ, RZ, RZ ;  /* 0x000000ffff227224 */ /* 0x000fe200078e00ff */
[----:B-----5:R-:W-:Y:S02]  /*10de0*/  SHF.R.S32.HI R29, RZ, 0x1f, R24 ;  /* 0x0000001fff1d7819 */ /* 0x020fe40000011418 */
[----:B------:R-:W-:-:S09]  /*10df0*/  LOP3.LUT R16, R16, 0xfffffbff, RZ, 0xc0, !PT ;  /* 0xfffffbff10107812 */ /* 0x000fd200078ec0ff */
[----:B------:R-:W0:Y:S01]  /*10e00*/  @P1 LDC R0, c[0x0][0x434] ;  /* 0x00010d00ff001b82 */ /* 0x000e220000000800 */
[----:B------:R-:W-:-:S07]  /*10e10*/  @P1 LOP3.LUT R16, R16, 0x400, RZ, 0xfc, !PT ;  /* 0x0000040010101812 */ /* 0x000fce00078efcff */
[----:B-1----:R-:W1:Y:S01]  /*10e20*/  @P1 LDC R3, c[0x0][0x438] ;  /* 0x00010e00ff031b82 */ /* 0x002e620000000800 */
[----:B--2---:R-:W-:-:S05]  /*10e30*/  IMAD.SHL.U32 R8, R8, 0x10, RZ ;  /* 0x0000001008087824 */ /* 0x004fca00078e00ff */
[----:B------:R-:W-:-:S05]  /*10e40*/  LOP3.LUT R8, R36, 0x70, R8, 0xf8, !PT ;  /* 0x0000007024087812 */ /* 0x000fca00078ef808 */
[----:B------:R-:W-:-:S05]  /*10e50*/  IMAD.IADD R35, R8, 0x1, R27 ;  /* 0x0000000108237824 */ /* 0x000fca00078e021b */
[C---:B------:R-:W-:Y:S01]  /*10e60*/  ISETP.GE.AND P0, PT, R35.reuse, UR37, PT ;  /* 0x0000002523007c0c */ /* 0x040fe2000bf06270 */
[----:B------:R-:W-:-:S03]  /*10e70*/  IMAD.IADD R35, R35, 0x1, R30 ;  /* 0x0000000123237824 */ /* 0x000fc600078e021e */
[----:B------:R-:W-:Y:S01]  /*10e80*/  ISETP.GT.U32.OR P0, PT, R8, 0x3f, P0 ;  /* 0x0000003f0800780c */ /* 0x000fe20000704470 */
[----:B0-----:R-:W-:-:S04]  /*10e90*/  @P1 IMAD.HI.U32 R0, R35, R0, RZ ;  /* 0x0000000023001227 */ /* 0x001fc800078e00ff */
[----:B------:R-:W-:Y:S01]  /*10ea0*/  IMAD.MOV.U32 R9, RZ, RZ, R35 ;  /* 0x000000ffff097224 */ /* 0x000fe200078e0023 */
[----:B-1----:R-:W-:-:S07]  /*10eb0*/  @P1 SHF.R.U32.HI R9, RZ, R3, R0 ;  /* 0x00000003ff091219 */ /* 0x002fce0000011600 */
[----:B------:R-:W0:Y:S01]  /*10ec0*/  @!P0 LDC.64 R6, c[0x0][0x428] ;  /* 0x00010a00ff068b82 */ /* 0x000e220000000a00 */
[--C-:B------:R-:W-:Y:S01]  /*10ed0*/  @!P0 SHF.R.S32.HI R3, RZ, 0x1f, R9.reuse ;  /* 0x0000001fff038819 */ /* 0x100fe20000011409 */
[----:B------:R-:W-:-:S06]  /*10ee0*/  @!P0 IMAD.MOV.U32 R2, RZ, RZ, R9 ;  /* 0x000000ffff028224 */ /* 0x000fcc00078e0009 */
[----:B------:R-:W1:Y:S01]  /*10ef0*/  @!P0 LDC.64 R4, c[0x0][0x418] ;  /* 0x00010600ff048b82 */ /* 0x000e620000000a00 */
[-C--:B0-----:R-:W-:Y:S02]  /*10f00*/  @!P0 IMAD R0, R29, R6.reuse, RZ ;  /* 0x000000061d008224 */ /* 0x081fe400078e02ff */
[----:B------:R-:W-:-:S04]  /*10f10*/  @!P0 IMAD.WIDE.U32 R2, R24, R6, R2 ;  /* 0x0000000618028225 */ /* 0x000fc800078e0002 */
[----:B------:R-:W-:Y:S01]  /*10f20*/  @!P0 IMAD R7, R24, R7, R0 ;  /* 0x0000000718078224 */ /* 0x000fe200078e0200 */
[----:B-1----:R-:W-:-:S03]  /*10f30*/  @!P0 LEA R4, P1, R2, R4, 0x2 ;  /* 0x0000000402048211 */ /* 0x002fc600078210ff */
[----:B------:R-:W-:-:S05]  /*10f40*/  @!P0 IMAD.IADD R0, R3, 0x1, R7 ;  /* 0x0000000103008824 */ /* 0x000fca00078e0207 */
[----:B------:R-:W-:Y:S01]  /*10f50*/  @!P0 LEA.HI.X R5, R2, R5, R0, 0x2, P1 ;  /* 0x0000000502058211 */ /* 0x000fe200008f1400 */
[----:B------:R-:W-:Y:S02]  /*10f60*/  IMAD.U32 R2, RZ, RZ, UR47 ;  /* 0x0000002fff027e24 */ /* 0x000fe4000f8e00ff */
[----:B------:R-:W-:Y:S02]  /*10f70*/  IMAD.MOV R0, RZ, RZ, -R9 ;  /* 0x000000ffff007224 */ /* 0x000fe400078e0a09 */
[----:B------:R0:W5:Y:S01]  /*10f80*/  @!P0 LDG.E R34, desc[UR52][R4.64] ;  /* 0x0000003404228981 */ /* 0x000162000c1e1900 */
[----:B------:R-:W-:Y:S01]  /*10f90*/  ISETP.NE.AND P2, PT, R2, 0x3, PT ;  /* 0x000000030200780c */ /* 0x000fe20003f45270 */
[----:B------:R-:W-:Y:S01]  /*10fa0*/  IMAD R35, R10, R0, R35 ;  /* 0x000000000a237224 */ /* 0x000fe200078e0223 */
[----:B------:R-:W-:Y:S01]  /*10fb0*/  ISETP.GT.U32.AND P0, PT, R8, 0x3f, PT ;  /* 0x0000003f0800780c */ /* 0x000fe20003f04070 */
[----:B------:R-:W-:Y:S01]  /*10fc0*/  IMAD R0, RZ, RZ, -UR42 ;  /* 0x8000002aff007e24 */ /* 0x000fe2000f8e02ff */
[----:B------:R-:W-:-:S03]  /*10fd0*/  LOP3.LUT R16, R16, 0xfffffeff, RZ, 0xc0, !PT ;  /* 0xfffffeff10107812 */ /* 0x000fc600078ec0ff */
[----:B------:R-:W-:-:S05]  /*10fe0*/  IMAD R19, R19, R0, UR41 ;  /* 0x0000002913137e24 */ /* 0x000fca000f8e0200 */
[----:B------:R-:W-:Y:S02]  /*10ff0*/  SHF.R.S32.HI R23, RZ, 0x1f, R19 ;  /* 0x0000001fff177819 */ /* 0x000fe40000011413 */
[----:B------:R-:W-:-:S04]  /*11000*/  @P2 LOP3.LUT R16, R16, 0x100, RZ, 0xfc, !PT ;  /* 0x0000010010102812 */ /* 0x000fc800078efcff */
[----:B------:R-:W-:-:S04]  /*11010*/  LOP3.LUT R16, R16, 0xfffffffe, RZ, 0xc0, !PT ;  /* 0xfffffffe10107812 */ /* 0x000fc800078ec0ff */
[----:B------:R-:W-:Y:S01]  /*11020*/  @P0 LOP3.LUT R16, R16, 0x1, RZ, 0xfc, !PT ;  /* 0x0000000110100812 */ /* 0x000fe200078efcff */
[----:B0-----:R-:W-:Y:S06]  /*11030*/  @!P2 BRA `(.L_x_1773) ;  /* 0x000000000004a947 */ /* 0x001fec0003800000 */
[----:B------:R-:W-:Y:S01]  /*11040*/  BPT.TRAP 0x1 ;  /* 0x000000040000795c */ /* 0x000fe20000300000 */
.L_x_1773:
[----:B------:R-:W-:Y:S01]  /*11050*/  IMAD R25, R18, 0x8, R17 ;  /* 0x0000000812197824 */ /* 0x000fe200078e0211 */
[----:B------:R-:W-:Y:S01]  /*11060*/  SHF.L.U32 R0, R22, 0x1f, RZ ;  /* 0x0000001f16007819 */ /* 0x000fe200000006ff */
[----:B------:R-:W-:Y:S03]  /*11070*/  BSSY B0, `(.L_x_1774) ;  /* 0x0000003000007945 */ /* 0x000fe60003800000 */
[----:B------:R-:W0:Y:S02]  /*11080*/  SYNCS.PHASECHK.TRANS64.TRYWAIT P0, [R25+URZ+0x28c40], R0 ;  /* 0x028c4000190075a7 */ /* 0x000e24000800017f */
[----:B0-----:R-:W-:Y:S05]  /*11090*/  @!P0 BRA `(.L_x_1775) ;  /* 0x0000003000248947 */ /* 0x001fea0003800000 */
.L_x_1828:
[----:B------:R-:W-:Y:S05]  /*110a0*/  BSYNC B0 ;  /* 0x0000000000007941 */ /* 0x000fea0003800000 */
.L_x_1774:
[----:B------:R-:W-:Y:S01]  /*110b0*/  SHF.R.S32.HI R37, RZ, 0x1f, R35 ;  /* 0x0000001fff257819 */ /* 0x000fe20000011423 */
[----:B------:R-:W1:Y:S01]  /*110c0*/  S2R R6, SR_TID.X ;  /* 0x0000000000067919 */ /* 0x000e620000002100 */
[----:B------:R-:W-:Y:S01]  /*110d0*/  ULDC.64 UR4, c[0x0][0x300] ;  /* 0x0000c00000047ab9 */ /* 0x000fe20000000a00 */
[----:B-----5:R-:W-:Y:S01]  /*110e0*/  SHF.R.S32.HI R4, RZ, 0x1f, R34 ;  /* 0x0000001fff047819 */ /* 0x020fe20000011422 */
[----:B------:R-:W-:Y:S01]  /*110f0*/  IMAD.WIDE.U32 R2, R35, UR4, RZ ;  /* 0x0000000423027c25 */ /* 0x000fe2000f8e00ff */
[----:B------:R-:W-:Y:S02]  /*11100*/  IADD3 R27, -R36, UR37, -R27 ;  /* 0x00000025241b7c10 */ /* 0x000fe4000fffe91b */
[----:B------:R-:W-:Y:S01]  /*11110*/  LOP3.LUT P2, RZ, R16, 0x2, RZ, 0xc0, !PT ;  /* 0x0000000210ff7812 */ /* 0x000fe2000784c0ff */
[----:B0-----:R-:W-:Y:S01]  /*11120*/  IMAD R0, R37, UR4, RZ ;  /* 0x0000000425007c24 */ /* 0x001fe2000f8e02ff */
[----:B------:R0:W-:Y:S03]  /*11130*/  STL [R1], R4 ;  /* 0x0000000401007387 */ /* 0x0001e60000100800 */
[----:B------:R-:W-:Y:S01]  /*11140*/  IMAD R5, R35, UR5, R0 ;  /* 0x0000000523057c24 */ /* 0x000fe2000f8e0200 */
[----:B------:R-:W-:-:S03]  /*11150*/  ULDC.64 UR4, c[0x0][0x310] ;  /* 0x0000c40000047ab9 */ /* 0x000fc60000000a00 */
[----:B------:R-:W-:Y:S02]  /*11160*/  IMAD.IADD R3, R3, 0x1, R5 ;  /* 0x0000000103037824 */ /* 0x000fe400078e0205 */
[----:B------:R-:W-:Y:S02]  /*11170*/  IMAD R5, R4, UR4, RZ ;  /* 0x0000000404057c24 */ /* 0x000fe4000f8e02ff */
[----:B------:R-:W-:-:S04]  /*11180*/  IMAD.WIDE.U32 R2, R34, UR4, R2 ;  /* 0x0000000422027c25 */ /* 0x000fc8000f8e0002 */
[----:B------:R-:W-:Y:S01]  /*11190*/  IMAD R5, R34, UR5, R5 ;  /* 0x0000000522057c24 */ /* 0x000fe2000f8e0205 */
[----:B------:R-:W-:Y:S01]  /*111a0*/  ULDC.64 UR4, c[0x0][0x308] ;  /* 0x0000c20000047ab9 */ /* 0x000fe20000000a00 */
[----:B0-----:R-:W-:Y:S02]  /*111b0*/  IMAD R4, R18, 0x1000, R31 ;  /* 0x0000100012047824 */ /* 0x001fe400078e021f */
[----:B------:R-:W-:Y:S02]  /*111c0*/  IMAD.IADD R3, R3, 0x1, R5 ;  /* 0x0000000103037824 */ /* 0x000fe400078e0205 */
[----:B------:R-:W-:Y:S02]  /*111d0*/  IMAD R0, R23, UR4, RZ ;  /* 0x0000000417007c24 */ /* 0x000fe4000f8e02ff */
[----:B------:R-:W-:-:S04]  /*111e0*/  IMAD.WIDE.U32 R2, R19, UR4, R2 ;  /* 0x0000000413027c25 */ /* 0x000fc8000f8e0002 */
[----:B------:R-:W-:Y:S01]  /*111f0*/  IMAD R5, R19, UR5, R0 ;  /* 0x0000000513057c24 */ /* 0x000fe2000f8e0200 */
[----:B------:R-:W-:Y:S01]  /*11200*/  ULDC.64 UR4, c[0x0][0x2e8] ;  /* 0x0000ba0000047ab9 */ /* 0x000fe20000000a00 */
[----:B-1----:R-:W-:Y:S01]  /*11210*/  IMAD.SHL.U32 R6, R6, 0x8, RZ ;  /* 0x0000000806067824 */ /* 0x002fe200078e00ff */
[----:B------:R-:W-:Y:S01]  /*11220*/  LEA R0, P0, R2, UR4, 0x1 ;  /* 0x0000000402007c11 */ /* 0x000fe2000f8008ff */
[----:B------:R-:W-:Y:S01]  /*11230*/  UMOV UR4, 0xffffffff ;  /* 0xffffffff00047882 */ /* 0x000fe20000000000 */
[----:B------:R-:W-:Y:S02]  /*11240*/  IADD3 R5, R3, R5, RZ ;  /* 0x0000000503057210 */ /* 0x000fe40007ffe0ff */
[----:B------:R-:W-:Y:S02]  /*11250*/  LOP3.LUT R6, R6, 0x38, RZ, 0xc0, !PT ;  /* 0x0000003806067812 */ /* 0x000fe400078ec0ff */
[----:B------:R-:W-:Y:S02]  /*11260*/  LEA.HI.X R5, R2, UR5, R5, 0x1, P0 ;  /* 0x0000000502057c11 */ /* 0x000fe400080f0c05 */
[----:B------:R-:W-:Y:S01]  /*11270*/  ISETP.GE.AND P0, PT, R27, 0x1, PT ;  /* 0x000000011b00780c */ /* 0x000fe20003f06270 */
[----:B------:R-:W-:-:S12]  /*11280*/  BRA.DIV UR4, `(.L_x_1776) ;  /* 0x0000002e04bc7947 */ /* 0x000fd8000b800000 */
[----:B------:R-:W0:Y:S01]  /*11290*/  SHFL.IDX PT, R14, R0, RZ, 0x181f ;  /* 0x00181fff000e7589 */ /* 0x000e2200000e0000 */
[----:B------:R-:W-:-:S03]  /*112a0*/  @P0 IMAD R7, R4, 0x2, R17 ;  /* 0x0000000204070824 */ /* 0x000fc600078e0211 */
[----:B------:R-:W1:Y:S01]  /*112b0*/  SHFL.IDX PT, R2, R5, RZ, 0x181f ;  /* 0x00181fff05027589 */ /* 0x000e6200000e0000 */
[----:B0-----:R-:W-:-:S05]  /*112c0*/  @P0 LEA R14, P1, R6, R14, 0x1 ;  /* 0x0000000e060e0211 */ /* 0x001fca00078208ff */
[----:B-1----:R-:W-:Y:S02]  /*112d0*/  @P0 IMAD.X R3, RZ, RZ, R2, P1 ;  /* 0x000000ffff030224 */ /* 0x002fe400008e0602 */
[----:B------:R-:W-:Y:S02]  /*112e0*/  @P0 IMAD.MOV.U32 R2, RZ, RZ, R14 ;  /* 0x000000ffff020224 */ /* 0x000fe400078e000e */
[----:B------:R-:W0:Y:S04]  /*112f0*/  SHFL.IDX PT, R14, R0, 0x1, 0x181f ;  /* 0x00381f00000e7f89 */ /* 0x000e2800000e0000 */
[----:B------:R1:W-:Y:S01]  /*11300*/  @P0 LDGSTS.E.BYPASS.LTC128B.128 [R7+0x22400], desc[UR52][R2.64], !P2 ;  /* 0x2240000002070fae */ /* 0x0003e2000d101d74 */
[----:B------:R-:W-:-:S03]  /*11310*/  ISETP.GE.AND P0, PT, R27, 0x11, PT ;  /* 0x000000111b00780c */ /* 0x000fc60003f06270 */
[----:B-1----:R-:W1:Y:S10]  /*11320*/  SHFL.IDX PT, R2, R5, 0x1, 0x181f ;  /* 0x00381f0005027f89 */ /* 0x002e7400000e0000 */
[----:B------:R-:W-:Y:S01]  /*11330*/  @P0 IMAD R9, R4, 0x2, R17 ;  /* 0x0000000204090824 */ /* 0x000fe200078e0211 */
        /* <DEDUP_REMOVED lines=8> */
[----:B------:R-:W2:Y:S01]  /*113c0*/  SHFL.IDX PT, R5, R5, 0x3, 0x181f ;  /* 0x00781f0005057f89 */ /* 0x000ea200000e0000 */
[----:B0-----:R-:W-:-:S05]  /*113d0*/  @P0 LEA R14, P1, R6, R14, 0x1 ;  /* 0x0000000e060e0211 */ /* 0x001fca00078208ff */
[----:B-1----:R-:W-:Y:S02]  /*113e0*/  @P0 IMAD.X R3, RZ, RZ, R2, P1 ;  /* 0x000000ffff030224 */ /* 0x002fe400008e0602 */
[----:B------:R-:W-:Y:S02]  /*113f0*/  @P0 IMAD.MOV.U32 R2, RZ, RZ, R14 ;  /* 0x000000ffff020224 */ /* 0x000fe400078e000e */
[----:B------:R0:W1:Y:S04]  /*11400*/  SHFL.IDX PT, R14, R0, 0x3, 0x181f ;  /* 0x00781f00000e7f89 */ /* 0x00006800000e0000 */
[----:B--2---:R0:W-:Y:S02]  /*11410*/  @P0 LDGSTS.E.BYPASS.LTC128B.128 [R7+0x23400], desc[UR52][R2.64], !P2 ;  /* 0x2340000002070fae */ /* 0x0041e4000d101d74 */
.L_x_1838:
[----:B------:R-:W-:-:S13]  /*11420*/  ISETP.GE.AND P0, PT, R27, 0x31, PT ;  /* 0x000000311b00780c */ /* 0x000fda0003f06270 */
[----:B01----:R-:W-:-:S05]  /*11430*/  @P0 LEA R2, P1, R6, R14, 0x1 ;  /* 0x0000000e06020211 */ /* 0x003fca00078208ff */
[----:B------:R-:W-:Y:S02]  /*11440*/  @P0 IMAD.X R3, RZ, RZ, R5, P1 ;  /* 0x000000ffff030224 */ /* 0x000fe400008e0605 */
[----:B------:R-:W-:-:S05]  /*11450*/  @P0 IMAD R5, R4, 0x2, R17 ;  /* 0x0000000204050824 */ /* 0x000fca00078e0211 */
[----:B------:R-:W-:Y:S01]  /*11460*/  @!PT LDS RZ, [RZ] ;  /* 0x00000000fffff984 */ /* 0x000fe20000000800 */
[----:B------:R-:W-:Y:S01]  /*11470*/  @!PT LDS RZ, [RZ] ;  /* 0x00000000fffff984 */ /* 0x000fe20000000800 */
[----:B------:R-:W-:Y:S01]  /*11480*/  @!PT LDS RZ, [RZ] ;  /* 0x00000000fffff984 */ /* 0x000fe20000000800 */
[----:B------:R0:W-:Y:S01]  /*11490*/  @P0 LDGSTS.E.BYPASS.LTC128B.128 [R5+0x23c00], desc[UR52][R2.64], !P2 ;  /* 0x23c0000002050fae */ /* 0x0001e2000d101d74 */
[----:B------:R-:W-:Y:S01]  /*114a0*/  PLOP3.LUT P0, PT, PT, PT, PT, 0x80, 0x0 ;  /* 0x000000000000781c */ /* 0x000fe20003f0f070 */
[----:B------:R-:W-:-:S12]  /*114b0*/  NOP ;  /* 0x0000000000007918 */ /* 0x000fd80000000000 */
.L_x_1777:
        /* <DEDUP_REMOVED lines=11> */
.L_x_1778:
[----:B------:R-:W-:Y:S01]  /*11570*/  VIADD R0, R17, 0x20400 ;  /* 0x0002040011007836 */ /* 0x000fe20000000000 */
[----:B------:R1:W-:Y:S06]  /*11580*/  SYNCS.ARRIVE.TRANS64.A1T0 RZ, [R25+URZ+0x28c30], RZ ;  /* 0x028c30ff19ff79a7 */ /* 0x0003ec000810003f */
[----:B------:R-:W-:Y:S05]  /*11590*/  WARPSYNC.ALL ;  /* 0x0000000000007948 */ /* 0x000fea0003800000 */
[----:B------:R-:W-:Y:S01]  /*115a0*/  BAR.SYNC.DEFER_BLOCKING 0x8, 0x100 ;  /* 0x0204000000007b1d */ /* 0x000fe20000010000 */
[----:B------:R-:W-:-:S05]  /*115b0*/  LOP3.LUT P0, RZ, R0, 0x3ff, RZ, 0xc0, !PT ;  /* 0x000003ff00ff7812 */ /* 0x000fca000780c0ff */
[----:B------:R-:W-:Y:S08]  /*115c0*/  BSSY B6, `(.L_x_1779) ;  /* 0x0000012000067945 */ /* 0x000ff00003800000 */
[----:B------:R-:W-:Y:S05]  /*115d0*/  @!P0 BRA `(.L_x_1780) ;  /* 0x0000000000408947 */ /* 0x000fea0003800000 */
[----:B0-----:R-:W-:Y:S01]  /*115e0*/  MOV R2, 0x0 ;  /* 0x0000000000027802 */ /* 0x001fe20000000f00 */
[----:B------:R-:W-:Y:S01]  /*115f0*/  ULDC.64 UR4, c[0x4][0x90] ;  /* 0x0100240000047ab9 */ /* 0x000fe20000000a00 */
[----:B------:R-:W-:Y:S01]  /*11600*/  ULDC.64 UR6, c[0x4][0x98] ;  /* 0x0100260000067ab9 */ /* 0x000fe20000000a00 */
[----:B------:R-:W-:Y:S01]  /*11610*/  ULDC.64 UR8, c[0x4][0x20] ;  /* 0x0100080000087ab9 */ /* 0x000fe20000000a00 */
[----:B------:R-:W-:Y:S01]  /*11620*/  MOV R4, UR4 ;  /* 0x0000000400047c02 */ /* 0x000fe20008000f00 */
[----:B------:R-:W-:Y:S01]  /*11630*/  IMAD.U32 R5, RZ, RZ, UR5 ;  /* 0x00000005ff057e24 */ /* 0x000fe2000f8e00ff */
        /* <DEDUP_REMOVED lines=10> */
.L_x_1780:
[----:B------:R-:W-:Y:S05]  /*116e0*/  BSYNC B6 ;  /* 0x0000000000067941 */ /* 0x000fea0003800000 */
.L_x_1779:
[----:B------:R2:W5:Y:S01]  /*116f0*/  LDL R8, [R1+0x8] ;  /* 0x0000080001087983 */ /* 0x0005620000100800 */
[----:B------:R-:W-:Y:S01]  /*11700*/  UISETP.NE.AND UP0, UPT, UR49, URZ, UPT ;  /* 0x0000003f3100728c */ /* 0x000fe2000bf05270 */
[----:B0-----:R-:W0:Y:S01]  /*11710*/  S2R R2, SR_TID.X ;  /* 0x0000000000027919 */ /* 0x001e220000002100 */
[----:B------:R-:W-:Y:S01]  /*11720*/  R2UR UR6, R23 ;  /* 0x00000000170672ca */ /* 0x000fe200000e0000 */
[----:B------:R-:W-:-:S03]  /*11730*/  ULDC.64 UR8, c[0x0][0x2d8] ;  /* 0x0000b60000087ab9 */ /* 0x000fc60000000a00 */
[----:B------:R-:W-:Y:S02]  /*11740*/  PLOP3.LUT P0, PT, PT, PT, UP0, 0x80, 0x0 ;  /* 0x000000000000781c */ /* 0x000fe40003f0f008 */
[----:B------:R-:W-:-:S03]  /*11750*/  LOP3.LUT P5, RZ, R16, 0x1000, RZ, 0xc0, !PT ;  /* 0x0000100010ff7812 */ /* 0x000fc600078ac0ff */
[----:B------:R-:W-:Y:S01]  /*11760*/  @UP0 ULDC UR4, c[0x0][0x44c] ;  /* 0x0001130000040ab9 */ /* 0x000fe20000000800 */
[----:B0-----:R-:W-:-:S05]  /*11770*/  IMAD.SHL.U32 R2, R2, 0x10, RZ ;  /* 0x0000001002027824 */ /* 0x001fca00078e00ff */
[----:B------:R-:W-:-:S05]  /*11780*/  LOP3.LUT R2, R36, 0x70, R2, 0xf8, !PT ;  /* 0x0000007024027812 */ /* 0x000fca00078ef802 */
[----:B------:R-:W-:-:S04]  /*11790*/  VIADD R0, R2, UR43 ;  /* 0x0000002b02007c36 */ /* 0x000fc80008000000 */
[----:B------:R-:W-:Y:S01]  /*117a0*/  @P0 IMAD.HI.U32 R3, R0, UR4, RZ ;  /* 0x0000000400030c27 */ /* 0x000fe2000f8e00ff */
[----:B------:R-:W-:Y:S01]  /*117b0*/  PLOP3.LUT P0, PT, PT, PT, UP0, 0x80, 0x0 ;  /* 0x000000000000781c */ /* 0x000fe20003f0f008 */
[----:B------:R-:W-:Y:S01]  /*117c0*/  @UP0 ULDC UR4, c[0x0][0x450] ;  /* 0x0001140000040ab9 */ /* 0x000fe20000000800 */
[----:B------:R-:W-:Y:S01]  /*117d0*/  R2UR UR7, R19 ;  /* 0x00000000130772ca */ /* 0x000fe200000e0000 */
[----:B------:R-:W-:Y:S01]  /*117e0*/  IMAD.MOV.U32 R2, RZ, RZ, R0 ;  /* 0x000000ffff027224 */ /* 0x000fe200078e0000 */
[----:B------:R-:W-:-:S09]  /*117f0*/  UIMAD UR6, UR6, UR8, URZ ;  /* 0x00000008060672a4 */ /* 0x000fd2000f8e023f */
[----:B------:R-:W-:Y:S02]  /*11800*/  @P0 SHF.R.U32.HI R2, RZ, UR4, R3 ;  /* 0x00000004ff020c19 */ /* 0x000fe40008011603 */
[----:B------:R-:W-:Y:S01]  /*11810*/  R2UR UR4, R19 ;  /* 0x00000000130472ca */ /* 0x000fe200000e0000 */
[----:B------:R-:W-:Y:S02]  /*11820*/  UIMAD UR7, UR7, UR9, UR6 ;  /* 0x00000009070772a4 */ /* 0x000fe4000f8e0206 */
[----:B------:R-:W-:Y:S01]  /*11830*/  USHF.R.S32.HI UR6, URZ, 0x1f, UR42 ;  /* 0x0000001f3f067899 */ /* 0x000fe2000801142a */
[----:B------:R-:W0:Y:S01]  /*11840*/  S2R R10, SR_TID.X ;  /* 0x00000000000a7919 */ /* 0x000e220000002100 */
[----:B------:R-:W-:-:S08]  /*11850*/  IMAD.MOV R5, RZ, RZ, -R2 ;  /* 0x000000ffff057224 */ /* 0x000fd000078e0a02 */
[----:B------:R-:W-:-:S03]  /*11860*/  UIMAD.WIDE.U32 UR4, UR4, UR8, URZ ;  /* 0x00000008040472a5 */ /* 0x000fc6000f8e003f */
[----:B------:R-:W-:Y:S01]  /*11870*/  ULDC.64 UR8, c[0x0][0x2e0] ;  /* 0x0000b80000087ab9 */ /* 0x000fe20000000a00 */
[----:B------:R-:W-:Y:S02]  /*11880*/  UIADD3 UR5, UR5, UR7, URZ ;  /* 0x0000000705057290 */ /* 0x000fe4000fffe03f */
[----:B------:R-:W-:Y:S01]  /*11890*/  UIMAD UR6, UR6, UR8, URZ ;  /* 0x00000008060672a4 */ /* 0x000fe2000f8e023f */
[----:B------:R-:W-:Y:S01]  /*118a0*/  ULDC UR7, c[0x0][0x448] ;  /* 0x0001120000077ab9 */ /* 0x000fe20000000800 */
[----:B------:R-:W-:Y:S01]  /*118b0*/  UIMAD.WIDE.U32 UR4, UR42, UR8, UR4 ;  /* 0x000000082a0472a5 */ /* 0x000fe2000f8e0004 */
[----:B------:R-:W-:Y:S01]  /*118c0*/  IMAD R5, R5, UR7, R0 ;  /* 0x0000000705057c24 */ /* 0x000fe2000f8e0200 */
[----:B------:R-:W-:Y:S01]  /*118d0*/  UIMAD UR6, UR42, UR9, UR6 ;  /* 0x000000092a0672a4 */ /* 0x000fe2000f8e0206 */
[----:B------:R-:W-:Y:S02]  /*118e0*/  SHF.R.S32.HI R0, RZ, 0x1f, R2 ;  /* 0x0000001fff007819 */ /* 0x000fe40000011402 */
[----:B------:R-:W-:Y:S01]  /*118f0*/  ULDC.64 UR8, c[0x0][0x2d0] ;  /* 0x0000b40000087ab9 */ /* 0x000fe20000000a00 */
[----:B------:R-:W-:Y:S01]  /*11900*/  UIADD3 UR5, UR5, UR6, URZ ;  /* 0x0000000605057290 */ /* 0x000fe2000fffe03f */
[----:B------:R-:W-:-:S02]  /*11910*/  IMAD.U32 R9, RZ, RZ, UR8 ;  /* 0x00000008ff097e24 */ /* 0x000fc4000f8e00ff */
[----:B------:R-:W-:Y:S01]  /*11920*/  IMAD R3, R0, UR8, RZ ;  /* 0x0000000800037c24 */ /* 0x000fe2000f8e02ff */
[----:B------:R-:W-:-:S03]  /*11930*/  SHF.R.S32.HI R0, RZ, 0x1f, R5 ;  /* 0x0000001fff007819 */ /* 0x000fc60000011405 */
[C---:B------:R-:W-:Y:S02]  /*11940*/  IMAD R7, R2.reuse, UR9, R3 ;  /* 0x0000000902077c24 */ /* 0x040fe4000f8e0203 */
[----:B------:R-:W-:Y:S01]  /*11950*/  IMAD.WIDE.U32 R2, R2, R9, UR4 ;  /* 0x0000000402027e25 */ /* 0x000fe2000f8e0009 */
        /* <DEDUP_REMOVED lines=8> */
[----:B------:R-:W-:Y:S01]  /*119e0*/  UMOV UR4, 0xffffffff ;  /* 0xffffffff00047882 */ /* 0x000fe20000000000 */
[----:B0-----:R-:W-:-:S03]  /*119f0*/  SHF.L.U32 R10, R10, 0x3, RZ ;  /* 0x000000030a0a7819 */ /* 0x001fc600000006ff */
[----:B------:R-:W-:Y:S02]  /*11a00*/  LEA.HI.X R5, R2, UR5, R5, 0x1, P0 ;  /* 0x0000000502057c11 */ /* 0x000fe400080f0c05 */
[----:B------:R-:W-:Y:S01]  /*11a10*/  LOP3.LUT R10, R10, 0x38, RZ, 0xc0, !PT ;  /* 0x000000380a0a7812 */ /* 0x000fe200078ec0ff */
[----:B--2---:R-:W-:Y:S06]  /*11a20*/  BRA.DIV UR4, `(.L_x_1781) ;  /* 0x0000002a04fc7947 */ /* 0x004fec000b800000 */
[----:B------:R-:W0:Y:S01]  /*11a30*/  SHFL.IDX PT, R14, R0, RZ, 0x181f ;  /* 0x00181fff000e7589 */ /* 0x000e2200000e0000 */
[----:B------:R-:W-:-:S03]  /*11a40*/  VIADD R4, R36, UR43 ;  /* 0x0000002b24047c36 */ /* 0x000fc60008000000 */
[----:B------:R-:W2:Y:S01]  /*11a50*/  SHFL.IDX PT, R2, R5, RZ, 0x181f ;  /* 0x00181fff05027589 */ /* 0x000ea200000e0000 */
[C---:B------:R-:W-:Y:S01]  /*11a60*/  VIADD R6, R4.reuse, 0x10 ;  /* 0x0000001004067836 */ /* 0x040fe20000000000 */
[----:B------:R-:W-:-:S13]  /*11a70*/  ISETP.GE.AND P0, PT, R4, UR36, PT ;  /* 0x0000002404007c0c */ /* 0x000fda000bf06270 */
[----:B0-----:R-:W-:-:S05]  /*11a80*/  @!P0 LEA R14, P1, R10, R14, 0x1 ;  /* 0x0000000e0a0e8211 */ /* 0x001fca00078208ff */
[----:B--2---:R-:W-:Y:S02]  /*11a90*/  @!P0 IMAD.X R3, RZ, RZ, R2, P1 ;  /* 0x000000ffff038224 */ /* 0x004fe400008e0602 */
[----:B------:R-:W-:Y:S02]  /*11aa0*/  @!P0 IMAD.MOV.U32 R2, RZ, RZ, R14 ;  /* 0x000000ffff028224 */ /* 0x000fe400078e000e */
[----:B------:R-:W0:Y:S04]  /*11ab0*/  SHFL.IDX PT, R14, R0, 0x1, 0x181f ;  /* 0x00381f00000e7f89 */ /* 0x000e2800000e0000 */
[----:B-----5:R2:W-:Y:S01]  /*11ac0*/  @!P0 LDGSTS.E.BYPASS.LTC128B.128 [R8+0x20400], desc[UR52][R2.64], !P5 ;  /* 0x2040000002088fae */ /* 0x0205e2000e901d74 */
[----:B------:R-:W-:Y:S01]  /*11ad0*/  ISETP.GE.AND P0, PT, R6, UR36, PT ;  /* 0x0000002406007c0c */ /* 0x000fe2000bf06270 */
[----:B------:R-:W-:-:S02]  /*11ae0*/  VIADD R6, R4, 0x20 ;  /* 0x0000002004067836 */ /* 0x000fc40000000000 */
[----:B--2---:R-:W2:Y:S10]  /*11af0*/  SHFL.IDX PT, R2, R5, 0x1, 0x181f ;  /* 0x00381f0005027f89 */ /* 0x004eb400000e0000 */
[----:B0-----:R-:W-:-:S05]  /*11b00*/  @!P0 LEA R14, P1, R10, R14, 0x1 ;  /* 0x0000000e0a0e8211 */ /* 0x001fca00078208ff */
[----:B--2---:R-:W-:Y:S02]  /*11b10*/  @!P0 IMAD.X R3, RZ, RZ, R2, P1 ;  /* 0x000000ffff038224 */ /* 0x004fe400008e0602 */
[----:B------:R-:W-:Y:S02]  /*11b20*/  @!P0 IMAD.MOV.U32 R2, RZ, RZ, R14 ;  /* 0x000000ffff028224 */ /* 0x000fe400078e000e */
[----:B------:R-:W0:Y:S04]  /*11b30*/  SHFL.IDX PT, R14, R0, 0x2, 0x181f ;  /* 0x00581f00000e7f89 */ /* 0x000e2800000e0000 */
[----:B------:R2:W-:Y:S01]  /*11b40*/  @!P0 LDGSTS.E.BYPASS.LTC128B.128 [R8+0x20c00], desc[UR52][R2.64], !P5 ;  /* 0x20c0000002088fae */ /* 0x0005e2000e901d74 */
[----:B------:R-:W-:-:S03]  /*11b50*/  ISETP.GE.AND P0, PT, R6, UR36, PT ;  /* 0x0000002406007c0c */ /* 0x000fc6000bf06270 */
[----:B--2---:R-:W2:Y:S04]  /*11b60*/  SHFL.IDX PT, R2, R5, 0x2, 0x181f ;  /* 0x00581f0005027f89 */ /* 0x004ea800000e0000 */
[----:B------:R-:W3:Y:S06]  /*11b70*/  SHFL.IDX PT, R5, R5, 0x3, 0x181f ;  /* 0x00781f0005057f89 */ /* 0x000eec00000e0000 */
[----:B0-----:R-:W-:-:S05]  /*11b80*/  @!P0 LEA R14, P1, R10, R14, 0x1 ;  /* 0x0000000e0a0e8211 */ /* 0x001fca00078208ff */
[----:B--2---:R-:W-:Y:S02]  /*11b90*/  @!P0 IMAD.X R3, RZ, RZ, R2, P1 ;  /* 0x000000ffff038224 */ /* 0x004fe400008e0602 */
[----:B------:R-:W-:Y:S02]  /*11ba0*/  @!P0 IMAD.MOV.U32 R2, RZ, RZ, R14 ;  /* 0x000000ffff028224 */ /* 0x000fe400078e000e */
[----:B------:R0:W2:Y:S04]  /*11bb0*/  SHFL.IDX PT, R14, R0, 0x3, 0x181f ;  /* 0x00781f00000e7f89 */ /* 0x0000a800000e0000 */
[----:B---3--:R0:W-:Y:S02]  /*11bc0*/  @!P0 LDGSTS.E.BYPASS.LTC128B.128 [R8+0x21400], desc[UR52][R2.64], !P5 ;  /* 0x2140000002088fae */ /* 0x0081e4000e901d74 */
.L_x_1847:
[----:B------:R-:W-:-:S05]  /*11bd0*/  VIADD R4, R4, 0x30 ;  /* 0x0000003004047836 */ /* 0x000fca0000000000 */
[----:B------:R-:W-:-:S13]  /*11be0*/  ISETP.GE.AND P0, PT, R4, UR36, PT ;  /* 0x0000002404007c0c */ /* 0x000fda000bf06270 */
[----:B0-2---:R-:W-:-:S05]  /*11bf0*/  @!P0 LEA R2, P1, R10, R14, 0x1 ;  /* 0x0000000e0a028211 */ /* 0x005fca00078208ff */
[----:B------:R-:W-:-:S05]  /*11c00*/  @!P0 IMAD.X R3, RZ, RZ, R5, P1 ;  /* 0x000000ffff038224 */ /* 0x000fca00008e0605 */
[----:B------:R-:W-:Y:S01]  /*11c10*/  @!PT LDS RZ, [RZ] ;  /* 0x00000000fffff984 */ /* 0x000fe20000000800 */
[----:B------:R-:W-:Y:S01]  /*11c20*/  @!PT LDS RZ, [RZ] ;  /* 0x00000000fffff984 */ /* 0x000fe20000000800 */
[----:B------:R-:W-:Y:S01]  /*11c30*/  @!PT LDS RZ, [RZ] ;  /* 0x00000000fffff984 */ /* 0x000fe20000000800 */
[----:B------:R0:W-:Y:S01]  /*11c40*/  @!P0 LDGSTS.E.BYPASS.LTC128B.128 [R8+0x21c00], desc[UR52][R2.64], !P5 ;  /* 0x21c0000002088fae */ /* 0x0001e2000e901d74 */
[----:B------:R-:W-:Y:S01]  /*11c50*/  PLOP3.LUT P0, PT, PT, PT, PT, 0x80, 0x0 ;  /* 0x000000000000781c */ /* 0x000fe20003f0f070 */
[----:B------:R-:W-:-:S12]  /*11c60*/  NOP ;  /* 0x0000000000007918 */ /* 0x000fd80000000000 */
.L_x_1782:
        /* <DEDUP_REMOVED lines=17> */
[----:B0-2---:R-:W-:Y:S05]  /*11d80*/  @!P0 BRA `(.L_x_1784) ;  /* 0x0000002c003c8947 */ /* 0x005fea0003800000 */
.L_x_1848:
[----:B------:R-:W-:Y:S05]  /*11d90*/  BSYNC B0 ;  /* 0x0000000000007941 */ /* 0x000fea0003800000 */
.L_x_1783:
[----:B------:R-:W-:-:S05]  /*11da0*/  IMAD.U32 R2, RZ, RZ, UR47 ;  /* 0x0000002fff027e24 */ /* 0x000fca000f8e00ff */
[----:B------:R-:W-:-:S13]  /*11db0*/  ISETP.NE.AND P0, PT, R2, 0x3, PT ;  /* 0x000000030200780c */ /* 0x000fda0003f05270 */
[----:B------:R-:W-:Y:S05]  /*11dc0*/  @!P0 BRA `(.L_x_1785) ;  /* 0x0000000000048947 */ /* 0x000fea0003800000 */
[----:B------:R-:W-:Y:S01]  /*11dd0*/  BPT.TRAP 0x1 ;  /* 0x000000040000795c */ /* 0x000fe20000300000 */
.L_x_1785:
[----:B0-----:R-:W-:Y:S01]  /*11de0*/  SHF.L.U32 R0, R22, 0x1f, RZ ;  /* 0x0000001f16007819 */ /* 0x001fe200000006ff */
[----:B------:R-:W-:Y:S03]  /*11df0*/  BSSY B0, `(.L_x_1786) ;  /* 0x0000003000007945 */ /* 0x000fe60003800000 */
[----:B------:R-:W0:Y:S02]  /*11e00*/  SYNCS.PHASECHK.TRANS64.TRYWAIT P0, [R25+URZ+0x28c60], R0 ;  /* 0x028c6000190075a7 */ /* 0x000e24000800017f */
[----:B0-----:R-:W-:Y:S05]  /*11e10*/  @!P0 BRA `(.L_x_1787) ;  /* 0x0000002c002c8947 */ /* 0x001fea0003800000 */
.L_x_1849:
[----:B------:R-:W-:Y:S05]  /*11e20*/  BSYNC B0 ;  /* 0x0000000000007941 */ /* 0x000fea0003800000 */
.L_x_1786:
[----:B------:R-:W2:Y:S01]  /*11e30*/  LDL.LU R4, [R1] ;  /* 0x0000000001047983 */ /* 0x000ea20000300800 */
[----:B------:R-:W-:Y:S01]  /*11e40*/  ULDC.64 UR4, c[0x0][0x328] ;  /* 0x0000ca0000047ab9 */ /* 0x000fe20000000a00 */
[----:B------:R-:W-:Y:S01]  /*11e50*/  LOP3.LUT R16, R16, 0xfffff7ff, RZ, 0xc0, !PT ;  /* 0xfffff7ff10107812 */ /* 0x000fe200078ec0ff */
[----:B0-----:R-:W-:Y:S02]  /*11e60*/  IMAD R0, R37, UR4, RZ ;  /* 0x0000000425007c24 */ /* 0x001fe4000f8e02ff */
[----:B------:R-:W-:-:S04]  /*11e70*/  IMAD.WIDE.U32 R2, R35, UR4, RZ ;  /* 0x0000000423027c25 */ /* 0x000fc8000f8e00ff */
[----:B------:R-:W-:Y:S01]  /*11e80*/  IMAD R5, R35, UR5, R0 ;  /* 0x0000000523057c24 */ /* 0x000fe2000f8e0200 */
[----:B------:R-:W-:-:S03]  /*11e90*/  ULDC.64 UR4, c[0x0][0x338] ;  /* 0x0000ce0000047ab9 */ /* 0x000fc60000000a00 */
[----:B------:R-:W-:Y:S02]  /*11ea0*/  IMAD.IADD R3, R3, 0x1, R5 ;  /* 0x0000000103037824 */ /* 0x000fe400078e0205 */
[----:B------:R-:W-:-:S04]  /*11eb0*/  IMAD.WIDE.U32 R2, R34, UR4, R2 ;  /* 0x0000000422027c25 */ /* 0x000fc8000f8e0002 */
[----:B--2---:R-:W-:Y:S01]  /*11ec0*/  IMAD R5, R4, UR4, RZ ;  /* 0x0000000404057c24 */ /* 0x004fe2000f8e02ff */
[----:B------:R-:W-:-:S03]  /*11ed0*/  PRMT R4, R32, 0x8880, RZ ;  /* 0x0000888020047816 */ /* 0x000fc600000000ff */
[----:B------:R-:W-:Y:S01]  /*11ee0*/  IMAD R5, R34, UR5, R5 ;  /* 0x0000000522057c24 */ /* 0x000fe2000f8e0205 */
[----:B------:R-:W-:Y:S02]  /*11ef0*/  ULDC.64 UR4, c[0x0][0x330] ;  /* 0x0000cc0000047ab9 */ /* 0x000fe40000000a00 */
[----:B------:R-:W-:Y:S02]  /*11f00*/  IMAD R0, R23, UR4, RZ ;  /* 0x0000000417007c24 */ /* 0x000fe4000f8e02ff */
[----:B------:R-:W-:Y:S01]  /*11f10*/  IADD3 R3, R3, R5, RZ ;  /* 0x0000000503037210 */ /* 0x000fe20007ffe0ff */
[----:B------:R-:W-:Y:S02]  /*11f20*/  IMAD R5, R18, 0x8000, R31 ;  /* 0x0000800012057824 */ /* 0x000fe400078e021f */
[C---:B------:R-:W-:Y:S02]  /*11f30*/  IMAD R7, R19.reuse, UR5, R0 ;  /* 0x0000000513077c24 */ /* 0x040fe4000f8e0200 */
[----:B------:R-:W-:Y:S01]  /*11f40*/  IMAD.WIDE.U32 R2, R19, UR4, R2 ;  /* 0x0000000413027c25 */ /* 0x000fe2000f8e0002 */
[----:B------:R-:W-:-:S03]  /*11f50*/  ULDC.64 UR4, c[0x0][0x318] ;  /* 0x0000c60000047ab9 */ /* 0x000fc60000000a00 */
[----:B------:R-:W-:Y:S01]  /*11f60*/  IMAD.IADD R7, R3, 0x1, R7 ;  /* 0x0000000103077824 */ /* 0x000fe200078e0207 */
[----:B------:R-:W-:Y:S01]  /*11f70*/  LEA R6, P0, R2, UR4, 0x1 ;  /* 0x0000000402067c11 */ /* 0x000fe2000f8008ff */
[----:B------:R-:W-:-:S03]  /*11f80*/  UMOV UR4, 0xffffffff ;  /* 0xffffffff00047882 */ /* 0x000fc60000000000 */
[----:B------:R-:W-:Y:S02]  /*11f90*/  LEA.HI.X R7, R2, UR5, R7, 0x1, P0 ;  /* 0x0000000502077c11 */ /* 0x000fe400080f0c07 */
[----:B------:R-:W-:-:S13]  /*11fa0*/  ISETP.GT.AND P0, PT, R4, -0x1, PT ;  /* 0xffffffff0400780c */ /* 0x000fda0003f04270 */
[----:B------:R-:W-:Y:S01]  /*11fb0*/  @P0 LOP3.LUT R16, R16, 0x800, RZ, 0xfc, !PT ;  /* 0x0000080010100812 */ /* 0x000fe200078efcff */
[----:B------:R-:W-:Y:S06]  /*11fc0*/  BRA.DIV UR4, `(.L_x_1788) ;  /* 0x0000002a04d47947 */ /* 0x000fec000b800000 */
[----:B------:R-:W0:Y:S01]  /*11fd0*/  S2R R2, SR_TID.X ;  /* 0x0000000000027919 */ /* 0x000e220000002100 */
[C---:B------:R-:W-:Y:S01]  /*11fe0*/  LOP3.LUT P1, RZ, R32.reuse, 0x1, RZ, 0xc0, !PT ;  /* 0x0000000120ff7812 */ /* 0x040fe2000782c0ff */
[----:B------:R-:W-:Y:S01]  /*11ff0*/  IMAD R5, R5, 0x2, R17 ;  /* 0x0000000205057824 */ /* 0x000fe200078e0211 */
[C---:B------:R-:W-:Y:S01]  /*12000*/  LOP3.LUT P5, RZ, R32.reuse, 0x2, RZ, 0xc0, !PT ;  /* 0x0000000220ff7812 */ /* 0x040fe200078ac0ff */
[----:B------:R-:W2:Y:S01]  /*12010*/  SHFL.IDX PT, R14, R6, RZ, 0x181f ;  /* 0x00181fff060e7589 */ /* 0x000ea200000e0000 */
[C---:B------:R-:W-:Y:S02]  /*12020*/  LOP3.LUT P4, RZ, R32.reuse, 0x4, RZ, 0xc0, !PT ;  /* 0x0000000420ff7812 */ /* 0x040fe4000788c0ff */
[C---:B------:R-:W-:Y:S01]  /*12030*/  LOP3.LUT P3, RZ, R32.reuse, 0x8, RZ, 0xc0, !PT ;  /* 0x0000000820ff7812 */ /* 0x040fe2000786c0ff */
[----:B------:R-:W3:Y:S01]  /*12040*/  SHFL.IDX PT, R3, R7, RZ, 0x181f ;  /* 0x00181fff07037589 */ /* 0x000ee200000e0000 */
[----:B------:R-:W-:Y:S02]  /*12050*/  LOP3.LUT P2, RZ, R32, 0x10, RZ, 0xc0, !PT ;  /* 0x0000001020ff7812 */ /* 0x000fe4000784c0ff */
[----:B------:R-:W-:Y:S01]  /*12060*/  LOP3.LUT R16, R16, 0xfffffdff, RZ, 0xc0, !PT ;  /* 0xfffffdff10107812 */ /* 0x000fe200078ec0ff */
[----:B------:R-:W-:Y:S03]  /*12070*/  SHFL.IDX PT, R8, R7, 0x2, 0x181f ;  /* 0x00581f0007087f89 */ /* 0x000fe600000e0000 */
[----:B------:R-:W-:Y:S01]  /*12080*/  @P1 LOP3.LUT R16, R16, 0x200, RZ, 0xfc, !PT ;  /* 0x0000020010101812 */ /* 0x000fe200078efcff */
[----:B0-----:R-:W-:-:S05]  /*12090*/  IMAD.SHL.U32 R2, R2, 0x8, RZ ;  /* 0x0000000802027824 */ /* 0x001fca00078e00ff */
[----:B------:R-:W-:-:S05]  /*120a0*/  LOP3.LUT R2, R2, 0x38, RZ, 0xc0, !PT ;  /* 0x0000003802027812 */ /* 0x000fca00078ec0ff */
[----:B------:R-:W-:-:S05]  /*120b0*/  IMAD.SHL.U32 R0, R2, 0x2, RZ ;  /* 0x0000000202007824 */ /* 0x000fca00078e00ff */
[----:B--2---:R-:W-:Y:S02]  /*120c0*/  IADD3 R2, P0, R14, R0, RZ ;  /* 0x000000000e027210 */ /* 0x004fe40007f1e0ff */
[----:B------:R-:W0:Y:S03]  /*120d0*/  SHFL.IDX PT, R14, R6, 0x1, 0x181f ;  /* 0x00381f00060e7f89 */ /* 0x000e2600000e0000 */
[----:B---3--:R-:W-:Y:S01]  /*120e0*/  IMAD.X R3, RZ, RZ, R3, P0 ;  /* 0x000000ffff037224 */ /* 0x008fe200000e0603 */
[----:B------:R-:W-:Y:S02]  /*120f0*/  ISETP.LT.OR P0, PT, R27, 0x1, !P1 ;  /* 0x000000011b00780c */ /* 0x000fe40004f01670 */
[----:B------:R-:W-:-:S11]  /*12100*/  LOP3.LUT P1, RZ, R32, 0x20, RZ, 0xc0, !PT ;  /* 0x0000002020ff7812 */ /* 0x000fd6000782c0ff */
        /* <DEDUP_REMOVED lines=14> */
[----:B------:R-:W-:-:S04]  /*121f0*/  ISETP.GT.AND P6, PT, R4, -0x1, PT ;  /* 0xffffffff0400780c */ /* 0x000fc80003fc4270 */
[----:B------:R-:W-:-:S13]  /*12200*/  ISETP.LT.OR P6, PT, R27, 0x1, P6 ;  /* 0x000000011b00780c */ /* 0x000fda00037c1670 */
[----:B------:R2:W-:Y:S04]  /*12210*/  LDGSTS.E.BYPASS.LTC128B.128 [R5+0xe400], desc[UR52][R2.64+0x380], !P6 ;  /* 0x0e40038002057fae */ /* 0x0005e8000f101d74 */
[----:B--2---:R-:W2:Y:S01]  /*12220*/  SHFL.IDX PT, R3, R7, 0x1, 0x181f ;  /* 0x00381f0007037f89 */ /* 0x004ea200000e0000 */
[----:B0-----:R-:W-:-:S03]  /*12230*/  IADD3 R2, P6, R14, R0, RZ ;  /* 0x000000000e027210 */ /* 0x001fc60007fde0ff */
[----:B------:R-:W0:Y:S04]  /*12240*/  SHFL.IDX PT, R14, R6, 0x2, 0x181f ;  /* 0x00581f00060e7f89 */ /* 0x000e2800000e0000 */
[----:B------:R-:W3:Y:S01]  /*12250*/  SHFL.IDX PT, R7, R7, 0x3, 0x181f ;  /* 0x00781f0007077f89 */ /* 0x000ee200000e0000 */
[----:B--2---:R-:W-:Y:S01]  /*12260*/  IMAD.X R3, RZ, RZ, R3, P6 ;  /* 0x000000ffff037224 */ /* 0x004fe200030e0603 */
[----:B------:R-:W-:-:S04]  /*12270*/  LOP3.LUT P6, RZ, R16, 0x200, RZ, 0xc0, !PT ;  /* 0x0000020010ff7812 */ /* 0x000fc800078cc0ff */
        /* <DEDUP_REMOVED lines=14> */
[----:B------:R-:W-:-:S04]  /*12360*/  ISETP.GT.AND P6, PT, R4, -0x1, PT ;  /* 0xffffffff0400780c */ /* 0x000fc80003fc4270 */
[----:B------:R-:W-:-:S13]  /*12370*/  ISETP.LT.OR P6, PT, R27, 0x11, P6 ;  /* 0x000000111b00780c */ /* 0x000fda00037c1670 */
[----:B------:R0:W-:Y:S02]  /*12380*/  LDGSTS.E.BYPASS.LTC128B.128 [R5+0xec00], desc[UR52][R2.64+0x380], !P6 ;  /* 0x0ec0038002057fae */ /* 0x0001e4000f101d74 */
[----:B0-----:R-:W-:Y:S02]  /*12390*/  IADD3 R2, P6, R14, R0, RZ ;  /* 0x000000000e027210 */ /* 0x001fe40007fde0ff */
[----:B------:R0:W2:Y:S03]  /*123a0*/  SHFL.IDX PT, R14, R6, 0x3, 0x181f ;  /* 0x00781f00060e7f89 */ /* 0x0000a600000e0000 */
[----:B------:R-:W-:Y:S01]  /*123b0*/  IMAD.X R3, RZ, RZ, R8, P6 ;  /* 0x000000ffff037224 */ /* 0x000fe200030e0608 */
[----:B------:R-:W-:-:S04]  /*123c0*/  LOP3.LUT P6, RZ, R16, 0x200, RZ, 0xc0, !PT ;  /* 0x0000020010ff7812 */ /* 0x000fc800078cc0ff */
        /* <DEDUP_REMOVED lines=14> */
[----:B------:R-:W-:-:S04]  /*124b0*/  ISETP.GT.AND P6, PT, R4, -0x1, PT ;  /* 0xffffffff0400780c */ /* 0x000fc80003fc4270 */
[----:B------:R-:W-:-:S13]  /*124c0*/  ISETP.LT.OR P6, PT, R27, 0x21, P6 ;  /* 0x000000211b00780c */ /* 0x000fda00037c1670 */
[----:B--23--:R0:W-:Y:S02]  /*124d0*/  LDGSTS.E.BYPASS.LTC128B.128 [R5+0xf400], desc[UR52][R2.64+0x380], !P6 ;  /* 0x0f40038002057fae */ /* 0x00c1e4000f101d74 */
.L_x_1859:
[----:B0-----:R-:W-:Y:S02]  /*124e0*/  IADD3 R2, P6, R14, R0, RZ ;  /* 0x000000000e027210 */ /* 0x001fe40007fde0ff */
[C---:B------:R-:W-:Y:S02]  /*124f0*/  ISETP.LT.OR P5, PT, R27.reuse, 0x31, !P5 ;  /* 0x000000311b00780c */ /* 0x040fe40006fa1670 */
[C---:B------:R-:W-:Y:S01]  /*12500*/  ISETP.LT.OR P4, PT, R27.reuse, 0x31, !P4 ;  /* 0x000000311b00780c */ /* 0x040fe20006781670 */
[----:B------:R-:W-:Y:S01]  /*12510*/  IMAD.X R3, RZ, RZ, R7, P6 ;  /* 0x000000ffff037224 */ /* 0x000fe200030e0607 */
[----:B------:R-:W-:Y:S02]  /*12520*/  LOP3.LUT P6, RZ, R16, 0x200, RZ, 0xc0, !PT ;  /* 0x0000020010ff7812 */ /* 0x000fe400078cc0ff */
[C---:B------:R-:W-:Y:S02]  /*12530*/  ISETP.LT.OR P3, PT, R27.reuse, 0x31, !P3 ;  /* 0x000000311b00780c */ /* 0x040fe40005f61670 */
[----:B------:R-:W-:-:S02]  /*12540*/  ISETP.LT.OR P6, PT, R27, 0x31, !P6 ;  /* 0x000000311b00780c */ /* 0x000fc400077c1670 */
[C---:B------:R-:W-:Y:S02]  /*12550*/  ISETP.LT.OR P2, PT, R27.reuse, 0x31, !P2 ;  /* 0x000000311b00780c */ /* 0x040fe40005741670 */
[C---:B------:R-:W-:Y:S02]  /*12560*/  ISETP.LT.OR P1, PT, R27.reuse, 0x31, !P1 ;  /* 0x000000311b00780c */ /* 0x040fe40004f21670 */
[----:B------:R-:W-:-:S07]  /*12570*/  ISETP.LT.OR P0, PT, R27, 0x31, !P0 ;  /* 0x000000311b00780c */ /* 0x000fce0004701670 */
[----:B------:R-:W-:Y:S01]  /*12580*/  @!PT LDS RZ, [RZ] ;  /* 0x00000000fffff984 */ /* 0x000fe20000000800 */
[----:B------:R-:W-:Y:S01]  /*12590*/  @!PT LDS RZ, [RZ] ;  /* 0x00000000fffff984 */ /* 0x000fe20000000800 */
[----:B------:R-:W-:Y:S01]  /*125a0*/  @!PT LDS RZ, [RZ] ;  /* 0x00000000fffff984 */ /* 0x000fe20000000800 */
[----:B------:R0:W-:Y:S01]  /*125b0*/  LDGSTS.E.BYPASS.LTC128B.128 [R5+0x1c00], desc[UR52][R2.64], !P6 ;  /* 0x01c0000002057fae */ /* 0x0001e2000f101d74 */
[----:B------:R-:W-:-:S03]  /*125c0*/  ISETP.GT.AND P6, PT, R4, -0x1, PT ;  /* 0xffffffff0400780c */ /* 0x000fc60003fc4270 */
[----:B------:R0:W-:Y:S04]  /*125d0*/  LDGSTS.E.BYPASS.LTC128B.128 [R5+0x3c00], desc[UR52][R2.64+0x80], !P5 ;  /* 0x03c0008002057fae */ /* 0x0001e8000e901d74 */
[----:B------:R0:W-:Y:S04]  /*125e0*/  LDGSTS.E.BYPASS.LTC128B.128 [R5+0x5c00], desc[UR52][R2.64+0x100], !P4 ;  /* 0x05c0010002057fae */ /* 0x0001e8000e101d74 */
[----:B------:R0:W-:Y:S04]  /*125f0*/  LDGSTS.E.BYPASS.LTC128B.128 [R5+0x7c00], desc[UR52][R2.64+0x180], !P3 ;  /* 0x07c0018002057fae */ /* 0x0001e8000d901d74 */
[----:B------:R0:W-:Y:S04]  /*12600*/  LDGSTS.E.BYPASS.LTC128B.128 [R5+0x9c00], desc[UR52][R2.64+0x200], !P2 ;  /* 0x09c0020002057fae */ /* 0x0001e8000d101d74 */
[----:B------:R0:W-:Y:S04]  /*12610*/  LDGSTS.E.BYPASS.LTC128B.128 [R5+0xbc00], desc[UR52][R2.64+0x280], !P1 ;  /* 0x0bc0028002057fae */ /* 0x0001e8000c901d74 */
[----:B------:R0:W-:Y:S01]  /*12620*/  LDGSTS.E.BYPASS.LTC128B.128 [R5+0xdc00], desc[UR52][R2.64+0x300], !P0 ;  /* 0x0dc0030002057fae */ /* 0x0001e2000c101d74 */
[----:B------:R-:W-:-:S13]  /*12630*/  ISETP.LT.OR P0, PT, R27, 0x31, P6 ;  /* 0x000000311b00780c */ /* 0x000fda0003701670 */
[----:B------:R0:W-:Y:S01]  /*12640*/  LDGSTS.E.BYPASS.LTC128B.128 [R5+0xfc00], desc[UR52][R2.64+0x380], !P0 ;  /* 0x0fc0038002057fae */ /* 0x0001e2000c101d74 */
[----:B------:R-:W-:Y:S01]  /*12650*/  PLOP3.LUT P0, PT, PT, PT, PT, 0x80, 0x0 ;  /* 0x000000000000781c */ /* 0x000fe20003f0f070 */
[----:B------:R-:W-:-:S12]  /*12660*/  NOP ;  /* 0x0000000000007918 */ /* 0x000fd80000000000 */
.L_x_1789:
        /* <DEDUP_REMOVED lines=11> */
.L_x_1790:
[----:B------:R-:W-:Y:S01]  /*12720*/  UIADD3 UR4, UR44, -0x2, URZ ;  /* 0xfffffffe2c047890 */ /* 0x000fe2000fffe03f */
[----:B------:R0:W-:Y:S03]  /*12730*/  SYNCS.ARRIVE.TRANS64.A1T0 RZ, [R25+URZ+0x28c50], RZ ;  /* 0x028c50ff19ff79a7 */ /* 0x0001e6000810003f */
[----:B------:R-:W-:-:S06]  /*12740*/  UISETP.GE.AND UP0, UPT, UR4, UR45, UPT ;  /* 0x0000002d0400728c */ /* 0x000fcc000bf06270 */
[----:B------:R-:W-:-:S13]  /*12750*/  PLOP3.LUT P0, PT, PT, PT, UP0, 0x40, 0x0 ;  /* 0x000000000000781c */ /* 0x000fda0003f0e808 */
[----:B0-----:R-:W-:Y:S05]  /*12760*/  @P0 BRA `(.L_x_1791) ;  /* 0x0000000c00980947 */ /* 0x001fea0003800000 */
[----:B------:R-:W-:Y:S01]  /*12770*/  BSSY B0, `(.L_x_1791) ;  /* 0x00000e5000007945 */ /* 0x000fe20003800000 */
[----:B------:R-:W-:-:S07]  /*12780*/  IMAD.U32 R9, RZ, RZ, UR4 ;  /* 0x00000004ff097e24 */ /* 0x000fce000f8e00ff */
.L_x_1804:
[----:B0-----:R-:W0:Y:S01]  /*12790*/  S2R R2, SR_TID.X ;  /* 0x0000000000027919 */ /* 0x001e220000002100 */
[----:B------:R-:W2:Y:S01]  /*127a0*/  LDC R3, c[0x0][0x430] ;  /* 0x00010c00ff037b82 */ /* 0x000ea20000000800 */
[----:B-1----:R-:W-:Y:S02]  /*127b0*/  IMAD R8, R9, 0x40, R30 ;  /* 0x0000004009087824 */ /* 0x002fe400078e021e */
[----:B------:R-:W-:Y:S01]  /*127c0*/  VIADD R18, R18, 0x1 ;  /* 0x0000000112127836 */ /* 0x000fe20000000000 */
[----:B--2---:R-:W-:Y:S01]  /*127d0*/  ISETP.NE.AND P0, PT, R3, 0x1, PT ;  /* 0x000000010300780c */ /* 0x004fe20003f05270 */
[----:B0-----:R-:W-:-:S05]  /*127e0*/  IMAD.SHL.U32 R2, R2, 0x10, RZ ;  /* 0x0000001002027824 */ /* 0x001fca00078e00ff */
[----:B------:R-:W-:-:S07]  /*127f0*/  LOP3.LUT R2, R36, 0x70, R2, 0xf8, !PT ;  /* 0x0000007024027812 */ /* 0x000fce00078ef802 */
[----:B------:R-:W0:Y:S01]  /*12800*/  @P0 LDC R3, c[0x0][0x434] ;  /* 0x00010d00ff030b82 */ /* 0x000e220000000800 */
[C---:B------:R-:W-:Y:S01]  /*12810*/  ISETP.GT.U32.AND P1, PT, R2.reuse, 0x3f, PT ;  /* 0x0000003f0200780c */ /* 0x040fe20003f24070 */
[----:B------:R-:W-:-:S06]  /*12820*/  IMAD.IADD R8, R2, 0x1, R8 ;  /* 0x0000000102087824 */ /* 0x000fcc00078e0208 */
[----:B------:R-:W2:Y:S01]  /*12830*/  @P0 LDC R7, c[0x0][0x438] ;  /* 0x00010e00ff070b82 */ /* 0x000ea20000000800 */
[----:B------:R-:W-:-:S07]  /*12840*/  IMAD.MOV.U32 R10, RZ, RZ, R8 ;  /* 0x000000ffff0a7224 */ /* 0x000fce00078e0008 */
[----:B------:R-:W3:Y:S01]  /*12850*/  @!P1 LDC.64 R4, c[0x0][0x428] ;  /* 0x00010a00ff049b82 */ /* 0x000ee20000000a00 */
[----:B0-----:R-:W-:-:S05]  /*12860*/  @P0 IMAD.HI.U32 R2, R8, R3, RZ ;  /* 0x0000000308020227 */ /* 0x001fca00078e00ff */
[----:B--2---:R-:W-:Y:S02]  /*12870*/  @P0 SHF.R.U32.HI R10, RZ, R7, R2 ;  /* 0x00000007ff0a0219 */ /* 0x004fe40000011602 */
[----:B------:R-:W0:Y:S02]  /*12880*/  @!P1 LDC.64 R6, c[0x0][0x418] ;  /* 0x00010600ff069b82 */ /* 0x000e240000000a00 */
[----:B------:R-:W-:Y:S01]  /*12890*/  @!P1 SHF.R.S32.HI R3, RZ, 0x1f, R10 ;  /* 0x0000001fff039819 */ /* 0x000fe2000001140a */
[----:B---3--:R-:W-:-:S04]  /*128a0*/  @!P1 IMAD R2, R29, R4, RZ ;  /* 0x000000041d029224 */ /* 0x008fc800078e02ff */
[----:B------:R-:W-:Y:S01]  /*128b0*/  @!P1 IMAD R5, R24, R5, R2 ;  /* 0x0000000518059224 */ /* 0x000fe200078e0202 */
[----:B------:R-:W-:-:S05]  /*128c0*/  @!P1 MOV R2, R10 ;  /* 0x0000000a00029202 */ /* 0x000fca0000000f00 */
[----:B------:R-:W-:-:S04]  /*128d0*/  @!P1 IMAD.WIDE.U32 R2, R24, R4, R2 ;  /* 0x0000000418029225 */ /* 0x000fc800078e0002 */
[----:B------:R-:W-:Y:S02]  /*128e0*/  @!P1 IMAD.IADD R3, R5, 0x1, R3 ;  /* 0x0000000105039824 */ /* 0x000fe400078e0203 */
[----:B------:R-:W-:Y:S01]  /*128f0*/  IMAD.MOV.U32 R4, RZ, RZ, RZ ;  /* 0x000000ffff047224 */ /* 0x000fe200078e00ff */
[----:B0-----:R-:W-:Y:S01]  /*12900*/  @!P1 LEA R6, P0, R2, R6, 0x2 ;  /* 0x0000000602069211 */ /* 0x001fe200078010ff */
[----:B------:R-:W-:-:S03]  /*12910*/  IMAD.U32 R11, RZ, RZ, UR47 ;  /* 0x0000002fff0b7e24 */ /* 0x000fc6000f8e00ff */
[----:B------:R-:W-:Y:S01]  /*12920*/  @!P1 LEA.HI.X R7, R2, R7, R3, 0x2, P0 ;  /* 0x0000000702079211 */ /* 0x000fe200000f1403 */
[----:B------:R-:W-:Y:S01]  /*12930*/  IMAD.MOV R5, RZ, RZ, -R10 ;  /* 0x000000ffff057224 */ /* 0x000fe200078e0a0a */
[----:B------:R-:W-:-:S03]  /*12940*/  ISETP.NE.AND P0, PT, R18, 0x2, PT ;  /* 0x000000021200780c */ /* 0x000fc60003f05270 */
[----:B------:R0:W5:Y:S01]  /*12950*/  @!P1 LDG.E R4, desc[UR52][R6.64] ;  /* 0x0000003406049981 */ /* 0x000162000c1e1900 */
[----:B------:R-:W-:Y:S01]  /*12960*/  ISETP.NE.AND P1, PT, R11, 0x3, PT ;  /* 0x000000030b00780c */ /* 0x000fe20003f25270 */
[----:B------:R-:W-:Y:S05]  /*12970*/  YIELD ;  /* 0x0000000000007946 */ /* 0x000fea0003800000 */
[----:B------:R-:W-:Y:S01]  /*12980*/  ULDC UR4, c[0x0][0x430] ;  /* 0x00010c0000047ab9 */ /* 0x000fe20000000800 */
[----:B------:R-:W-:Y:S01]  /*12990*/  IMAD.MOV.U32 R2, RZ, RZ, R9 ;  /* 0x000000ffff027224 */ /* 0x000fe200078e0009 */
[----:B------:R-:W-:Y:S01]  /*129a0*/  SEL R3, RZ, 0x1, P0 ;  /* 0x00000001ff037807 */ /* 0x000fe20000000000 */
[----:B------:R-:W-:Y:S01]  /*129b0*/  IMAD R5, R5, UR4, R8 ;  /* 0x0000000405057c24 */ /* 0x000fe2000f8e0208 */
[----:B------:R-:W-:Y:S01]  /*129c0*/  SEL R18, R18, RZ, P0 ;  /* 0x000000ff12127207 */ /* 0x000fe20000000000 */
[----:B------:R-:W-:Y:S01]  /*129d0*/  VIADD R9, R9, 0xffffffff ;  /* 0xffffffff09097836 */ /* 0x000fe20000000000 */
[----:B------:R-:W-:-:S02]  /*129e0*/  LOP3.LUT R22, R22, R3, RZ, 0x3c, !PT ;  /* 0x0000000316167212 */ /* 0x000fc400078e3cff */
[----:B------:R-:W-:Y:S01]  /*129f0*/  ISETP.GT.AND P3, PT, R2, UR45, PT ;  /* 0x0000002d02007c0c */ /* 0x000fe2000bf64270 */
[----:B0-----:R-:W-:-:S12]  /*12a00*/  @!P1 BRA `(.L_x_1792) ;  /* 0x0000000000049947 */ /* 0x001fd80003800000 */
[----:B------:R-:W-:Y:S01]  /*12a10*/  BPT.TRAP 0x1 ;  /* 0x000000040000795c */ /* 0x000fe20000300000 */
.L_x_1792:
[----:B------:R-:W-:Y:S01]  /*12a20*/  IMAD R8, R18, 0x8, R17 ;  /* 0x0000000812087824 */ /* 0x000fe200078e0211 */
[----:B------:R-:W-:Y:S01]  /*12a30*/  SHF.L.U32 R20, R22, 0x1f, RZ ;  /* 0x0000001f16147819 */ /* 0x000fe200000006ff */
[----:B------:R-:W-:Y:S01]  /*12a40*/  BSSY B1, `(.L_x_1793) ;  /* 0x0000004000017945 */ /* 0x000fe20003800000 */
[----:B------:R-:W-:Y:S02]  /*12a50*/  SHF.R.S32.HI R7, RZ, 0x1f, R5 ;  /* 0x0000001fff077819 */ /* 0x000fe40000011405 */
[----:B------:R-:W0:Y:S02]  /*12a60*/  SYNCS.PHASECHK.TRANS64.TRYWAIT P0, [R8+URZ+0x28c40], R20 ;  /* 0x028c4014080075a7 */ /* 0x000e24000800017f */
[----:B0-----:R-:W-:Y:S05]  /*12a70*/  @!P0 BRA `(.L_x_1794) ;  /* 0x0000002800308947 */ /* 0x001fea0003800000 */
.L_x_1860:
[----:B------:R-:W-:Y:S05]  /*12a80*/  BSYNC B1 ;  /* 0x0000000000017941 */ /* 0x000fea0003800000 */
.L_x_1793:
[----:B------:R-:W-:Y:S01]  /*12a90*/  ULDC.64 UR4, c[0x0][0x300] ;  /* 0x0000c00000047ab9 */ /* 0x000fe20000000a00 */
[----:B-----5:R-:W-:Y:S01]  /*12aa0*/  SHF.R.S32.HI R10, RZ, 0x1f, R4 ;  /* 0x0000001fff0a7819 */ /* 0x020fe20000011404 */
[----:B------:R-:W-:Y:S01]  /*12ab0*/  IMAD R2, R7, UR4, RZ ;  /* 0x0000000407027c24 */ /* 0x000fe2000f8e02ff */
[----:B------:R-:W-:-:S03]  /*12ac0*/  LOP3.LUT P1, RZ, R16, 0x2, RZ, 0xc0, !PT ;  /* 0x0000000210ff7812 */ /* 0x000fc6000782c0ff */
        /* <DEDUP_REMOVED lines=15> */
[----:B------:R-:W-:Y:S01]  /*12bc0*/  UMOV UR4, 0xffffffff ;  /* 0xffffffff00047882 */ /* 0x000fe20000000000 */
[----:B------:R-:W-:Y:S02]  /*12bd0*/  IMAD R6, R18, 0x1000, R31 ;  /* 0x0000100012067824 */ /* 0x000fe400078e021f */
[----:B------:R-:W-:Y:S01]  /*12be0*/  LEA.HI.X R27, R2, UR5, R27, 0x1, P0 ;  /* 0x00000005021b7c11 */ /* 0x000fe200080f0c1b */
[----:B------:R-:W-:Y:S08]  /*12bf0*/  BRA.DIV UR4, `(.L_x_1795) ;  /* 0x0000002604e47947 */ /* 0x000ff0000b800000 */
[----:B------:R-:W2:Y:S01]  /*12c00*/  SHFL.IDX PT, R14, R21, RZ, 0x181f ;  /* 0x00181fff150e7589 */ /* 0x000ea200000e0000 */
[----:B-1----:R-:W-:-:S03]  /*12c10*/  IMAD R25, R6, 0x2, R17 ;  /* 0x0000000206197824 */ /* 0x002fc600078e0211 */
[----:B------:R-:W1:Y:S01]  /*12c20*/  SHFL.IDX PT, R3, R27, RZ, 0x181f ;  /* 0x00181fff1b037589 */ /* 0x000e6200000e0000 */
[----:B--2---:R-:W-:-:S03]  /*12c30*/  IADD3 R2, P0, R14, R0, RZ ;  /* 0x000000000e027210 */ /* 0x004fc60007f1e0ff */
[----:B------:R-:W2:Y:S02]  /*12c40*/  SHFL.IDX PT, R14, R21, 0x1, 0x181f ;  /* 0x00381f00150e7f89 */ /* 0x000ea400000e0000 */
[----:B-1----:R-:W-:-:S05]  /*12c50*/  IMAD.X R3, RZ, RZ, R3, P0 ;  /* 0x000000ffff037224 */ /* 0x002fca00000e0603 */
[----:B------:R1:W-:Y:S04]  /*12c60*/  LDGSTS.E.BYPASS.LTC128B.128 [R25+0x22400], desc[UR52][R2.64], !P1 ;  /* 0x2240000002197fae */ /* 0x0003e8000c901d74 */
[----:B-1----:R-:W1:Y:S01]  /*12c70*/  SHFL.IDX PT, R3, R27, 0x1, 0x181f ;  /* 0x00381f001b037f89 */ /* 0x002e6200000e0000 */
[----:B--2---:R-:W-:-:S03]  /*12c80*/  IADD3 R2, P0, R14, R0, RZ ;  /* 0x000000000e027210 */ /* 0x004fc60007f1e0ff */
[----:B------:R-:W2:Y:S01]  /*12c90*/  SHFL.IDX PT, R14, R21, 0x2, 0x181f ;  /* 0x00581f00150e7f89 */ /* 0x000ea200000e0000 */
[----:B-1----:R-:W-:-:S05]  /*12ca0*/  IADD3.X R3, RZ, R3, RZ, P0, !PT ;  /* 0x00000003ff037210 */ /* 0x002fca00007fe4ff */
[----:B------:R1:W-:Y:S04]  /*12cb0*/  LDGSTS.E.BYPASS.LTC128B.128 [R25+0x22c00], desc[UR52][R2.64], !P1 ;  /* 0x22c0000002197fae */ /* 0x0003e8000c901d74 */
[----:B-1----:R-:W1:Y:S01]  /*12cc0*/  SHFL.IDX PT, R3, R27, 0x2, 0x181f ;  /* 0x00581f001b037f89 */ /* 0x002e6200000e0000 */
[----:B--2---:R-:W-:-:S03]  /*12cd0*/  IADD3 R2, P0, R14, R0, RZ ;  /* 0x000000000e027210 */ /* 0x004fc60007f1e0ff */
[----:B------:R2:W3:Y:S04]  /*12ce0*/  SHFL.IDX PT, R14, R21, 0x3, 0x181f ;  /* 0x00781f00150e7f89 */ /* 0x0004e800000e0000 */
[----:B------:R-:W4:Y:S01]  /*12cf0*/  SHFL.IDX PT, R27, R27, 0x3, 0x181f ;  /* 0x00781f001b1b7f89 */ /* 0x000f2200000e0000 */
[----:B-1----:R-:W-:-:S05]  /*12d00*/  IMAD.X R3, RZ, RZ, R3, P0 ;  /* 0x000000ffff037224 */ /* 0x002fca00000e0603 */
[----:B---3--:R2:W-:Y:S02]  /*12d10*/  LDGSTS.E.BYPASS.LTC128B.128 [R25+0x23400], desc[UR52][R2.64], !P1 ;  /* 0x2340000002197fae */ /* 0x0085e4000c901d74 */
.L_x_1870:
[----:B--2---:R-:W-:-:S05]  /*12d20*/  IADD3 R2, P0, R14, R0, RZ ;  /* 0x000000000e027210 */ /* 0x004fca0007f1e0ff */
[----:B----4-:R-:W-:Y:S01]  /*12d30*/  IMAD.X R3, RZ, RZ, R27, P0 ;  /* 0x000000ffff037224 */ /* 0x010fe200000e061b */
[----:B------:R-:W-:-:S04]  /*12d40*/  PLOP3.LUT P0, PT, PT, PT, PT, 0x80, 0x0 ;  /* 0x000000000000781c */ /* 0x000fc80003f0f070 */
[----:B------:R-:W-:Y:S01]  /*12d50*/  @!PT LDS RZ, [RZ] ;  /* 0x00000000fffff984 */ /* 0x000fe20000000800 */
[----:B------:R-:W-:Y:S01]  /*12d60*/  @!PT LDS RZ, [RZ] ;  /* 0x00000000fffff984 */ /* 0x000fe20000000800 */
[----:B------:R-:W-:Y:S01]  /*12d70*/  @!PT LDS RZ, [RZ] ;  /* 0x00000000fffff984 */ /* 0x000fe20000000800 */
[----:B------:R1:W-:Y:S01]  /*12d80*/  LDGSTS.E.BYPASS.LTC128B.128 [R25+0x23c00], desc[UR52][R2.64], !P1 ;  /* 0x23c0000002197fae */ /* 0x0003e2000c901d74 */
[----:B------:R-:W-:-:S08]  /*12d90*/  NOP ;  /* 0x0000000000007918 */ /* 0x000fd00000000000 */
.L_x_1796:
        /* <DEDUP_REMOVED lines=11> */
.L_x_1797:
[----:B------:R1:W-:Y:S01]  /*12e50*/  SYNCS.ARRIVE.TRANS64.A1T0 RZ, [R8+URZ+0x28c30], RZ ;  /* 0x028c30ff08ff79a7 */ /* 0x0003e2000810003f */
[----:B------:R-:W-:Y:S05]  /*12e60*/  @!P2 BRA `(.L_x_1798) ;  /* 0x000000000004a947 */ /* 0x000fea0003800000 */
[----:B------:R-:W-:Y:S01]  /*12e70*/  BPT.TRAP 0x1 ;  /* 0x000000040000795c */ /* 0x000fe20000300000 */
.L_x_1798:
[----:B------:R-:W2:Y:S01]  /*12e80*/  SYNCS.PHASECHK.TRANS64.TRYWAIT P0, [R8+URZ+0x28c60], R20 ;  /* 0x028c6014080075a7 */ /* 0x000ea2000800017f */
[----:B------:R-:W-:Y:S04]  /*12e90*/  BSSY B1, `(.L_x_1799) ;  /* 0x0000002000017945 */ /* 0x000fe80003800000 */
[----:B--2---:R-:W-:Y:S05]  /*12ea0*/  @!P0 BRA `(.L_x_1800) ;  /* 0x0000002800448947 */ /* 0x004fea0003800000 */
.L_x_1871:
[----:B------:R-:W-:Y:S05]  /*12eb0*/  BSYNC B1 ;  /* 0x0000000000017941 */ /* 0x000fea0003800000 */
.L_x_1799:
[----:B------:R-:W-:Y:S01]  /*12ec0*/  ULDC.64 UR4, c[0x0][0x328] ;  /* 0x0000ca0000047ab9 */ /* 0x000fe20000000a00 */
[C---:B------:R-:W-:Y:S01]  /*12ed0*/  LOP3.LUT P5, RZ, R16.reuse, 0x8, RZ, 0xc0, !PT ;  /* 0x0000000810ff7812 */ /* 0x040fe200078ac0ff */
        /* <DEDUP_REMOVED lines=19> */
[----:B0-2---:R-:W-:Y:S01]  /*13010*/  LEA.HI.X R20, R2, UR5, R3, 0x1, P0 ;  /* 0x0000000502147c11 */ /* 0x005fe200080f0c03 */
[----:B------:R-:W-:Y:S08]  /*13020*/  BRA.DIV UR4, `(.L_x_1801) ;  /* 0x0000002604f87947 */ /* 0x000ff0000b800000 */
[----:B------:R-:W0:Y:S01]  /*13030*/  SHFL.IDX PT, R14, R10, RZ, 0x181f ;  /* 0x00181fff0a0e7589 */ /* 0x000e2200000e0000 */
[C---:B------:R-:W-:Y:S01]  /*13040*/  LOP3.LUT P1, RZ, R16.reuse, 0x80, RZ, 0xc0, !PT ;  /* 0x0000008010ff7812 */ /* 0x040fe2000782c0ff */
[----:B------:R-:W-:Y:S01]  /*13050*/  IMAD R21, R21, 0x2, R17 ;  /* 0x0000000215157824 */ /* 0x000fe200078e0211 */
[----:B------:R-:W-:Y:S01]  /*13060*/  P2R R11, PR, RZ, 0x8 ;  /* 0x00000008ff0b7803 */ /* 0x000fe20000000000 */
[----:B------:R-:W2:Y:S01]  /*13070*/  SHFL.IDX PT, R3, R20, RZ, 0x181f ;  /* 0x00181fff14037589 */ /* 0x000ea200000e0000 */
[C---:B------:R-:W-:Y:S02]  /*13080*/  LOP3.LUT P3, RZ, R16.reuse, 0x40, RZ, 0xc0, !PT ;  /* 0x0000004010ff7812 */ /* 0x040fe4000786c0ff */
[C---:B------:R-:W-:Y:S01]  /*13090*/  LOP3.LUT P6, RZ, R16.reuse, 0x20, RZ, 0xc0, !PT ;  /* 0x0000002010ff7812 */ /* 0x040fe200078cc0ff */
[----:B------:R-:W-:Y:S01]  /*130a0*/  SHFL.IDX PT, R2, R10, 0x2, 0x181f ;  /* 0x00581f000a027f89 */ /* 0x000fe200000e0000 */
[----:B------:R-:W-:Y:S02]  /*130b0*/  LOP3.LUT P2, RZ, R16, 0x10, RZ, 0xc0, !PT ;  /* 0x0000001010ff7812 */ /* 0x000fe4000784c0ff */
[----:B------:R-:W-:-:S02]  /*130c0*/  P2R R12, PR, RZ, 0x8 ;  /* 0x00000008ff0c7803 */ /* 0x000fc40000000000 */
[----:B0-----:R-:W-:Y:S02]  /*130d0*/  IADD3 R6, P0, R14, R0, RZ ;  /* 0x000000000e067210 */ /* 0x001fe40007f1e0ff */
        /* <DEDUP_REMOVED lines=10> */
[----:B------:R-:W-:Y:S02]  /*13180*/  LDGSTS.E.BYPASS.LTC128B.128 [R21+0x8400], desc[UR52][R6.64+0x200], !P5 ;  /* 0x0840020006157fae */ /* 0x000fe4000e901d74 */
[----:B--2---:R-:W-:Y:S01]  /*13190*/  IMAD.X R5, RZ, RZ, R3, P0 ;  /* 0x000000ffff057224 */ /* 0x004fe200000e0603 */
[----:B------:R-:W-:Y:S01]  /*131a0*/  IADD3 R2, P0, R2, R0, RZ ;  /* 0x0000000002027210 */ /* 0x000fe20007f1e0ff */
[----:B------:R-:W0:Y:S04]  /*131b0*/  SHFL.IDX PT, R3, R20, 0x2, 0x181f ;  /* 0x00581f0014037f89 */ /* 0x000e2800000e0000 */
[----:B------:R-:W-:Y:S04]  /*131c0*/  LDGSTS.E.BYPASS.LTC128B.128 [R21+0xa400], desc[UR52][R6.64+0x280], !P4 ;  /* 0x0a40028006157fae */ /* 0x000fe8000e101d74 */
[----:B------:R2:W3:Y:S04]  /*131d0*/  SHFL.IDX PT, R14, R10, 0x3, 0x181f ;  /* 0x00781f000a0e7f89 */ /* 0x0004e800000e0000 */
[----:B------:R-:W4:Y:S01]  /*131e0*/  SHFL.IDX PT, R20, R20, 0x3, 0x181f ;  /* 0x00781f0014147f89 */ /* 0x000f2200000e0000 */
[----:B0-----:R-:W-:Y:S01]  /*131f0*/  IMAD.X R3, RZ, RZ, R3, P0 ;  /* 0x000000ffff037224 */ /* 0x001fe200000e0603 */
[----:B------:R-:W-:-:S13]  /*13200*/  ISETP.NE.U32.AND P0, PT, R28, RZ, PT ;  /* 0x000000ff1c00720c */ /* 0x000fda0003f05070 */
[----:B------:R-:W-:Y:S04]  /*13210*/  LDGSTS.E.BYPASS.LTC128B.128 [R21+0xc400], desc[UR52][R6.64+0x300], P0 ;  /* 0x0c40030006157fae */ /* 0x000fe80008101d74 */
[----:B------:R0:W-:Y:S04]  /*13220*/  LDGSTS.E.BYPASS.LTC128B.128 [R21+0xe400], desc[UR52][R6.64+0x380], P1 ;  /* 0x0e40038006157fae */ /* 0x0001e80008901d74 */
[----:B------:R2:W-:Y:S01]  /*13230*/  LDGSTS.E.BYPASS.LTC128B.128 [R21+0xc00], desc[UR52][R4.64], !P3 ;  /* 0x00c0000004157fae */ /* 0x0005e2000d901d74 */
[----:B------:R-:W-:-:S04]  /*13240*/  ISETP.NE.AND P3, PT, R12, RZ, PT ;  /* 0x000000ff0c00720c */ /* 0x000fc80003f65270 */
[----:B0-----:R-:W-:-:S09]  /*13250*/  P2R R6, PR, RZ, 0x8 ;  /* 0x00000008ff067803 */ /* 0x001fd20000000000 */
        /* <DEDUP_REMOVED lines=10> */
[----:B------:R2:W-:Y:S01]  /*13300*/  LDGSTS.E.BYPASS.LTC128B.128 [R21+0x3400], desc[UR52][R2.64+0x80], !P3 ;  /* 0x0340008002157fae */ /* 0x0005e2000d901d74 */
[----:B------:R-:W-:-:S03]  /*13310*/  ISETP.NE.AND P3, PT, R11, RZ, PT ;  /* 0x000000ff0b00720c */ /* 0x000fc60003f65270 */
[----:B------:R2:W-:Y:S04]  /*13320*/  LDGSTS.E.BYPASS.LTC128B.128 [R21+0x5400], desc[UR52][R2.64+0x100], !P6 ;  /* 0x0540010002157fae */ /* 0x0005e8000f101d74 */
[----:B------:R2:W-:Y:S04]  /*13330*/  LDGSTS.E.BYPASS.LTC128B.128 [R21+0x7400], desc[UR52][R2.64+0x180], !P2 ;  /* 0x0740018002157fae */ /* 0x0005e8000d101d74 */
[----:B------:R2:W-:Y:S04]  /*13340*/  LDGSTS.E.BYPASS.LTC128B.128 [R21+0x9400], desc[UR52][R2.64+0x200], !P5 ;  /* 0x0940020002157fae */ /* 0x0005e8000e901d74 */
[----:B------:R2:W-:Y:S04]  /*13350*/  LDGSTS.E.BYPASS.LTC128B.128 [R21+0xb400], desc[UR52][R2.64+0x280], !P4 ;  /* 0x0b40028002157fae */ /* 0x0005e8000e101d74 */
[----:B------:R2:W-:Y:S04]  /*13360*/  LDGSTS.E.BYPASS.LTC128B.128 [R21+0xd400], desc[UR52][R2.64+0x300], P0 ;  /* 0x0d40030002157fae */ /* 0x0005e80008101d74 */
[----:B---34-:R2:W-:Y:S02]  /*13370*/  LDGSTS.E.BYPASS.LTC128B.128 [R21+0xf400], desc[UR52][R2.64+0x380], P1 ;  /* 0x0f40038002157fae */ /* 0x0185e40008901d74 */
.L_x_1881:
[----:B--2---:R-:W-:Y:S02]  /*13380*/  P2R R4, PR, RZ, 0x2 ;  /* 0x00000002ff047803 */ /* 0x004fe40000000000 */
[----:B------:R-:W-:Y:S02]  /*13390*/  LOP3.LUT P1, RZ, R16, 0x80, RZ, 0xc0, !PT ;  /* 0x0000008010ff7812 */ /* 0x000fe4000782c0ff */
[----:B------:R-:W-:Y:S02]  /*133a0*/  IADD3 R2, P2, R14, R0, RZ ;  /* 0x000000000e027210 */ /* 0x000fe40007f5e0ff */
[----:B------:R-:W-:Y:S02]  /*133b0*/  P2R R5, PR, RZ, 0x8 ;  /* 0x00000008ff057803 */ /* 0x000fe40000000000 */
[C---:B------:R-:W-:Y:S01]  /*133c0*/  LOP3.LUT P3, RZ, R16.reuse, 0x40, RZ, 0xc0, !PT ;  /* 0x0000004010ff7812 */ /* 0x040fe2000786c0ff */
[----:B------:R-:W-:Y:S01]  /*133d0*/  IMAD.X R3, RZ, RZ, R20, P2 ;  /* 0x000000ffff037224 */ /* 0x000fe200010e0614 */
[----:B------:R-:W-:-:S02]  /*133e0*/  LOP3.LUT P2, RZ, R16, 0x20, RZ, 0xc0, !PT ;  /* 0x0000002010ff7812 */ /* 0x000fc4000784c0ff */
[----:B------:R-:W-:-:S03]  /*133f0*/  LOP3.LUT P6, RZ, R16, 0x10, RZ, 0xc0, !PT ;  /* 0x0000001010ff7812 */ /* 0x000fc600078cc0ff */
[----:B------:R-:W-:Y:S01]  /*13400*/  @!PT LDS RZ, [RZ] ;  /* 0x00000000fffff984 */ /* 0x000fe20000000800 */
[----:B------:R-:W-:Y:S01]  /*13410*/  @!PT LDS RZ, [RZ] ;  /* 0x00000000fffff984 */ /* 0x000fe20000000800 */
[----:B------:R-:W-:Y:S01]  /*13420*/  @!PT LDS RZ, [RZ] ;  /* 0x00000000fffff984 */ /* 0x000fe20000000800 */
[----:B------:R0:W-:Y:S01]  /*13430*/  LDGSTS.E.BYPASS.LTC128B.128 [R21+0x1c00], desc[UR52][R2.64], !P1 ;  /* 0x01c0000002157fae */ /* 0x0001e2000c901d74 */
[----:B------:R-:W-:-:S05]  /*13440*/  ISETP.NE.AND P1, PT, R4, RZ, PT ;  /* 0x000000ff0400720c */ /* 0x000fca0003f25270 */
[----:B------:R0:W-:Y:S01]  /*13450*/  LDGSTS.E.BYPASS.LTC128B.128 [R21+0x3c00], desc[UR52][R2.64+0x80], !P3 ;  /* 0x03c0008002157fae */ /* 0x0001e2000d901d74 */
[----:B------:R-:W-:-:S03]  /*13460*/  ISETP.NE.AND P3, PT, R5, RZ, PT ;  /* 0x000000ff0500720c */ /* 0x000fc60003f65270 */
        /* <DEDUP_REMOVED lines=8> */
.L_x_1802:
        /* <DEDUP_REMOVED lines=11> */
.L_x_1803:
[----:B------:R0:W-:Y:S01]  /*135a0*/  SYNCS.ARRIVE.TRANS64.A1T0 RZ, [R8+URZ+0x28c50], RZ ;  /* 0x028c50ff08ff79a7 */ /* 0x0001e2000810003f */
[----:B------:R-:W-:Y:S05]  /*135b0*/  @P3 BRA `(.L_x_1804) ;  /* 0xfffffff000743947 */ /* 0x000fea000383ffff */
[----:B------:R-:W-:Y:S05]  /*135c0*/  BSYNC B0 ;  /* 0x0000000000007941 */ /* 0x000fea0003800000 */
.L_x_1791:
[----:B------:R-:W2:Y:S01]  /*135d0*/  S2R R0, SR_TID.X ;  /* 0x0000000000007919 */ /* 0x000ea20000002100 */
[----:B------:R-:W-:Y:S01]  /*135e0*/  VIADD R18, R18, 0x1 ;  /* 0x0000000112127836 */ /* 0x000fe20000000000 */
[----:B------:R-:W-:Y:S04]  /*135f0*/  BSSY B0, `(.L_x_1805) ;  /* 0x0000013000007945 */ /* 0x000fe80003800000 */
[----:B------:R-:W-:-:S04]  /*13600*/  ISETP.NE.AND P0, PT, R18, 0x2, PT ;  /* 0x000000021200780c */ /* 0x000fc80003f05270 */
[----:B------:R-:W-:Y:S02]  /*13610*/  SEL R18, R18, RZ, P0 ;  /* 0x000000ff12127207 */ /* 0x000fe40000000000 */
[----:B------:R-:W-:Y:S02]  /*13620*/  SEL R5, RZ, 0x1, P0 ;  /* 0x00000001ff057807 */ /* 0x000fe40000000000 */
[----:B--2---:R-:W-:-:S04]  /*13630*/  LOP3.LUT R0, R0, 0x7f, RZ, 0xc0, !PT ;  /* 0x0000007f00007812 */ /* 0x004fc800078ec0ff */
[----:B------:R-:W-:-:S13]  /*13640*/  ISETP.NE.AND P1, PT, R0, RZ, PT ;  /* 0x000000ff0000720c */ /* 0x000fda0003f25270 */
[----:B------:R-:W-:Y:S05]  /*13650*/  @P1 BRA `(.L_x_1806) ;  /* 0x0000000000301947 */ /* 0x000fea0003800000 */
[----:B------:R-:W2:Y:S01]  /*13660*/  S2R R9, SR_LANEID ;  /* 0x0000000000097919 */ /* 0x000ea20000000000 */
[----:B------:R-:W-:Y:S01]  /*13670*/  VOTEU.ANY UR4, UPT, PT ;  /* 0x0000000000047886 */ /* 0x000fe200038e0100 */
[----:B------:R-:W3:Y:S01]  /*13680*/  LDC.64 R2, c[0x0][0xc80] ;  /* 0x00032000ff027b82 */ /* 0x000ee20000000a00 */
[----:B------:R-:W2:Y:S08]  /*13690*/  FLO.U32 R0, UR4 ;  /* 0x0000000400007d00 */ /* 0x000eb000080e0000 */
[----:B------:R-:W3:Y:S01]  /*136a0*/  POPC R7, UR4 ;  /* 0x0000000400077d09 */ /* 0x000ee20008000000 */
[----:B--2---:R-:W-:-:S13]  /*136b0*/  ISETP.EQ.U32.AND P0, PT, R0, R9, PT ;  /* 0x000000090000720c */ /* 0x004fda0003f02070 */
[----:B---3--:R-:W2:Y:S01]  /*136c0*/  @P0 ATOMG.E.ADD.STRONG.GPU PT, R3, desc[UR52][R2.64], R7 ;  /* 0x00000007020309a8 */ /* 0x008ea200081ee1f4 */
[----:B------:R-:W3:Y:S02]  /*136d0*/  S2R R4, SR_LTMASK ;  /* 0x0000000000047919 */ /* 0x000ee40000003900 */
[----:B---3--:R-:W-:-:S04]  /*136e0*/  LOP3.LUT R4, R4, UR4, RZ, 0xc0, !PT ;  /* 0x0000000404047c12 */ /* 0x008fc8000f8ec0ff */
[----:B------:R-:W3:Y:S01]  /*136f0*/  POPC R33, R4 ;  /* 0x0000000400217309 */ /* 0x000ee20000000000 */
[----:B--2---:R-:W3:Y:S02]  /*13700*/  SHFL.IDX PT, R0, R3, R0, 0x1f ;  /* 0x00001f0003007589 */ /* 0x004ee400000e0000 */
[----:B---3--:R-:W-:-:S07]  /*13710*/  IADD3 R33, R0, UR46, R33 ;  /* 0x0000002e00217c10 */ /* 0x008fce000fffe021 */
.L_x_1806:
[----:B------:R-:W-:Y:S05]  /*13720*/  BSYNC B0 ;  /* 0x0000000000007941 */ /* 0x000fea0003800000 */
.L_x_1805:
[----:B------:R-:W-:-:S07]  /*13730*/  LOP3.LUT R22, R22, R5, RZ, 0x3c, !PT ;  /* 0x0000000516167212 */ /* 0x000fce00078e3cff */
.L_x_1766:
[----:B------:R-:W-:Y:S05]  /*13740*/  BSYNC B7 ;  /* 0x0000000000077941 */ /* 0x000fea0003800000 */
.L_x_1764:
[----:B------:R-:W-:-:S13]  /*13750*/  LOP3.LUT P0, RZ, R16, 0x2000, RZ, 0xc0, !PT ;  /* 0x0000200010ff7812 */ /* 0x000fda000780c0ff */
[----:B------:R-:W-:Y:S05]  /*13760*/  @!P0 BRA `(.L_x_1807) ;  /* 0x0000000000248947 */ /* 0x000fea0003800000 */
[----:B------:R-:W-:Y:S05]  /*13770*/  WARPSYNC.ALL ;  /* 0x0000000000007948 */ /* 0x000fea0003800000 */
[----:B------:R-:W2:Y:S08]  /*13780*/  S2UR UR5, SR_CgaCtaId ;  /* 0x00000000000579c3 */ /* 0x000eb00000008800 */
[----:B------:R-:W-:Y:S06]  /*13790*/  BAR.SYNC.DEFER_BLOCKING 0x5, 0x180 ;  /* 0x0146000000007b1d */ /* 0x000fec0000010000 */
[----:B------:R-:W-:-:S02]  /*137a0*/  UMOV UR4, 0x400 ;  /* 0x0000040000047882 */ /* 0x000fc40000000000 */
[----:B--2---:R-:W-:-:S06]  /*137b0*/  ULEA UR4, UR5, UR4, 0x18 ;  /* 0x0000000405047291 */ /* 0x004fcc000f8ec03f */
[----:B------:R-:W-:-:S05]  /*137c0*/  IMAD.U32 R17, RZ, RZ, UR4 ;  /* 0x00000004ff117e24 */ /* 0x000fca000f8e00ff */
[----:B------:R2:W3:Y:S01]  /*137d0*/  LDS R33, [R17+0x28cd0] ;  /* 0x028cd00011217984 */ /* 0x0004e20000000800 */
[----:B------:R-:W-:Y:S06]  /*137e0*/  BAR.ARV 0x4, 0x180 ;  /* 0x0106000000007b1d */ /* 0x000fec0000002000 */
[----:B------:R-:W-:Y:S05]  /*137f0*/  BRA `(.L_x_1808) ;  /* 0x00000000002c7947 */ /* 0x000fea0003800000 */
.L_x_1807:
[----:B------:R-:W-:-:S03]  /*13800*/  UMOV UR4, 0xffffffff ;  /* 0xffffffff00047882 */ /* 0x000fc60000000000 */
[----:B------:R-:W-:Y:S05]  /*13810*/  BRA.DIV UR4, `(.L_x_1809) ;  /* 0x0000002604cc7947 */ /* 0x000fea000b800000 */
[----:B------:R2:W3:Y:S02]  /*13820*/  SHFL.IDX PT, R14, R33, RZ, 0x1f ;  /* 0x00001fff210e7589 */ /* 0x0004e400000e0000 */
.L_x_1884:
[----:B------:R-:W4:Y:S01]  /*13830*/  @!P1 S2R R3, SR_CgaCtaId ;  /* 0x0000000000039919 */ /* 0x000f220000008800 */
[----:B------:R-:W-:Y:S05]  /*13840*/  WARPSYNC.ALL ;  /* 0x0000000000007948 */ /* 0x000fea0003800000 */
[----:B------:R-:W-:Y:S01]  /*13850*/  BAR.SYNC.DEFER_BLOCKING 0x4, 0x180 ;  /* 0x0106000000007b1d */ /* 0x000fe20000010000 */
[----:B------:R-:W-:-:S04]  /*13860*/  @!P1 MOV R0, 0x400 ;  /* 0x0000040000009802 */ /* 0x000fc80000000f00 */
[----:B----4-:R-:W-:-:S05]  /*13870*/  @!P1 LEA R17, R3, R0, 0x18 ;  /* 0x0000000003119211 */ /* 0x010fca00078ec0ff */
[----:B------:R2:W-:Y:S02]  /*13880*/  @!P1 STS [R17+0x28cd0], R33 ;  /* 0x028cd02111009388 */ /* 0x0005e40000000800 */
[----:B--23--:R-:W-:Y:S01]  /*13890*/  MOV R33, R14 ;  /* 0x0000000e00217202 */ /* 0x00cfe20000000f00 */
[----:B------:R-:W-:Y:S06]  /*138a0*/  BAR.ARV 0x5, 0x180 ;  /* 0x0146000000007b1d */ /* 0x000fec0000002000 */
.L_x_1808:
[----:B------:R-:W-:Y:S02]  /*138b0*/  ULDC UR4, c[0x0][0xc38] ;  /* 0x00030e0000047ab9 */ /* 0x000fe40000000800 */
[----:B---3--:R-:W-:-:S13]  /*138c0*/  ISETP.GE.AND P0, PT, R33, UR4, PT ;  /* 0x0000000421007c0c */ /* 0x008fda000bf06270 */
[----:B------:R-:W-:Y:S05]  /*138d0*/  @!P0 BRA `(.L_x_1810) ;  /* 0xffffffc400cc8947 */ /* 0x000fea000383ffff */
.L_x_1755:
[----:B------:R-:W3:Y:S01]  /*138e0*/  LDL.LU R0, [R1+0x4] ;  /* 0x0000040001007983 */ /* 0x000ee20000300800 */
[----:B------:R-:W-:Y:S01]  /*138f0*/  BSSY B0, `(.L_x_1811) ;  /* 0x000000b000007945 */ /* 0x000fe20003800000 */
[----:B------:R-:W4:Y:S01]  /*13900*/  S2R R5, SR_CgaCtaId ;  /* 0x0000000000057919 */ /* 0x000f220000008800 */
[----:B---3--:R-:W-:-:S05]  /*13910*/  VIADD R0, R0, 0x1 ;  /* 0x0000000100007836 */ /* 0x008fca0000000000 */
[----:B------:R-:W-:-:S04]  /*13920*/  LEA.HI R2, R0, R0, RZ, 0x1 ;  /* 0x0000000000027211 */ /* 0x000fc800078f08ff */
[----:B------:R-:W-:Y:S02]  /*13930*/  LOP3.LUT R3, R2, 0xfffffffe, RZ, 0xc0, !PT ;  /* 0xfffffffe02037812 */ /* 0x000fe400078ec0ff */
[----:B------:R-:W-:-:S03]  /*13940*/  MOV R2, 0x400 ;  /* 0x0000040000027802 */ /* 0x000fc60000000f00 */
[----:B------:R-:W-:Y:S01]  /*13950*/  IMAD.IADD R0, R0, 0x1, -R3 ;  /* 0x0000000100007824 */ /* 0x000fe200078e0a03 */
[----:B----4-:R-:W-:-:S04]  /*13960*/  LEA R7, R5, R2, 0x18 ;  /* 0x0000000205077211 */ /* 0x010fc800078ec0ff */
[----:B------:R-:W-:-:S04]  /*13970*/  SHF.L.U32 R0, R0, 0x1f, RZ ;  /* 0x0000001f00007819 */ /* 0x000fc800000006ff */
[----:B------:R-:W3:Y:S02]  /*13980*/  SYNCS.PHASECHK.TRANS64.TRYWAIT P0, [R7+URZ+0x28c20], R0 ;  /* 0x028c2000070075a7 */ /* 0x000ee4000800017f */
[----:B---3--:R-:W-:Y:S05]  /*13990*/  @!P0 BRA `(.L_x_1812) ;  /* 0x0000002400948947 */ /* 0x008fea0003800000 */
.L_x_1885:
[----:B------:R-:W-:Y:S05]  /*139a0*/  BSYNC B0 ;  /* 0x0000000000007941 */ /* 0x000fea0003800000 */
.L_x_1811:
[----:B------:R-:W-:-:S03]  /*139b0*/  UMOV UR4, 0xffffffff ;  /* 0xffffffff00047882 */ /* 0x000fc60000000000 */
[----:B------:R-:W-:Y:S05]  /*139c0*/  BRA.DIV UR4, `(.L_x_1813) ;  /* 0x00000026049c7947 */ /* 0x000fea000b800000 */
[----:B---3--:R-:W3:Y:S02]  /*139d0*/  S2R R0, SR_TID.X ;  /* 0x0000000000007919 */ /* 0x008ee40000002100 */
[----:B---3--:R-:W-:-:S04]  /*139e0*/  SHF.R.U32.HI R0, RZ, 0x5, R0 ;  /* 0x00000005ff007819 */ /* 0x008fc80000011600 */
[----:B------:R-:W-:-:S05]  /*139f0*/  LOP3.LUT R0, R0, 0x3, RZ, 0xc0, !PT ;  /* 0x0000000300007812 */ /* 0x000fca00078ec0ff */
[----:B------:R3:W4:Y:S02]  /*13a00*/  SHFL.IDX PT, R14, R0, RZ, 0x1f ;  /* 0x00001fff000e7589 */ /* 0x00072400000e0000 */
.L_x_1888:
[----:B----4-:R-:W-:Y:S01]  /*13a10*/  ISETP.NE.AND P0, PT, R14, RZ, PT ;  /* 0x000000ff0e00720c */ /* 0x010fe20003f05270 */
[----:B------:R-:W-:-:S12]  /*13a20*/  BSSY B0, `(.L_x_1814) ;  /* 0x0000024000007945 */ /* 0x000fd80003800000 */
[----:B------:R-:W-:Y:S05]  /*13a30*/  @P0 BRA `(.L_x_1815) ;  /* 0x0000000000880947 */ /* 0x000fea0003800000 */
[----:B------:R-:W-:-:S03]  /*13a40*/  UMOV UR4, 0xffffffff ;  /* 0xffffffff00047882 */ /* 0x000fc60000000000 */
[----:B------:R-:W-:Y:S05]  /*13a50*/  BRA.DIV UR4, `(.L_x_1816) ;  /* 0x0000002604ac7947 */ /* 0x000fea000b800000 */
[----:B------:R-:W-:-:S13]  /*13a60*/  ELECT P6, URZ, PT ;  /* 0x00000000003f782f */ /* 0x000fda00038c0000 */
.L_x_1891:
[----:B------:R-:W-:Y:S05]  /*13a70*/  @!P6 BRA `(.L_x_1815) ;  /* 0x000000000078e947 */ /* 0x000fea0003800000 */
[----:B------:R-:W-:-:S06]  /*13a80*/  ULOP3.LUT UR4, UR39, 0x2, URZ, 0xfc, !UPT ;  /* 0x0000000227047892 */ /* 0x000fcc000f8efc3f */
[----:B---3--:R-:W-:-:S05]  /*13a90*/  IMAD.U32 R0, RZ, RZ, UR4 ;  /* 0x00000004ff007e24 */ /* 0x008fca000f8e00ff */
[----:B------:R-:W-:-:S13]  /*13aa0*/  ISETP.NE.AND P0, PT, R0, 0x3, PT ;  /* 0x000000030000780c */ /* 0x000fda0003f05270 */
[----:B------:R-:W-:Y:S05]  /*13ab0*/  @!P0 BRA `(.L_x_1817) ;  /* 0x0000000000048947 */ /* 0x000fea0003800000 */
[----:B------:R-:W-:Y:S01]  /*13ac0*/  BPT.TRAP 0x1 ;  /* 0x000000040000795c */ /* 0x000fe20000300000 */
.L_x_1817:
[----:B------:R-:W-:Y:S01]  /*13ad0*/  IMAD R5, R18, 0x8, R7 ;  /* 0x0000000812057824 */ /* 0x000fe200078e0207 */
[----:B------:R-:W-:Y:S01]  /*13ae0*/  SHF.L.U32 R0, R22, 0x1f, RZ ;  /* 0x0000001f16007819 */ /* 0x000fe200000006ff */
[----:B------:R-:W-:-:S03]  /*13af0*/  VIADD R18, R18, 0x1 ;  /* 0x0000000112127836 */ /* 0x000fc60000000000 */
[----:B------:R-:W3:Y:S02]  /*13b00*/  SYNCS.PHASECHK.TRANS64.TRYWAIT P1, [R5+URZ+0x28c40], R0 ;  /* 0x028c4000050075a7 */ /* 0x000ee4000802017f */
[----:B------:R-:W-:-:S04]  /*13b10*/  ISETP.NE.AND P2, PT, R18, 0x2, PT ;  /* 0x000000021200780c */ /* 0x000fc80003f45270 */
[----:B------:R-:W-:Y:S01]  /*13b20*/  SEL R3, RZ, 0x1, P2 ;  /* 0x00000001ff037807 */ /* 0x000fe20001000000 */
[----:B---3--:R-:W-:Y:S08]  /*13b30*/  @!P1 BRA `(.L_x_1818) ;  /* 0x0000002400949947 */ /* 0x008ff00003800000 */
.L_x_1892:
[----:B------:R-:W-:Y:S02]  /*13b40*/  SEL R18, R18, RZ, P2 ;  /* 0x000000ff12127207 */ /* 0x000fe40001000000 */
[----:B------:R-:W-:Y:S01]  /*13b50*/  LOP3.LUT R2, R22, R3, RZ, 0x3c, !PT ;  /* 0x0000000316027212 */ /* 0x000fe200078e3cff */
[----:B------:R-:W-:Y:S06]  /*13b60*/  @!P0 BRA `(.L_x_1819) ;  /* 0x0000000000048947 */ /* 0x000fec0003800000 */
[----:B------:R-:W-:Y:S01]  /*13b70*/  BPT.TRAP 0x1 ;  /* 0x000000040000795c */ /* 0x000fe20000300000 */
.L_x_1819:
[----:B------:R-:W-:Y:S01]  /*13b80*/  IMAD R3, R18, 0x8, R7 ;  /* 0x0000000812037824 */ /* 0x000fe200078e0207 */
[----:B------:R-:W-:-:S04]  /*13b90*/  SHF.L.U32 R2, R2, 0x1f, RZ ;  /* 0x0000001f02027819 */ /* 0x000fc800000006ff */
[----:B------:R-:W4:Y:S02]  /*13ba0*/  SYNCS.PHASECHK.TRANS64.TRYWAIT P1, [R3+URZ+0x28c40], R2 ;  /* 0x028c4002030075a7 */ /* 0x000f24000802017f */
[----:B----4-:R-:W-:Y:S05]  /*13bb0*/  @!P1 BRA `(.L_x_1820) ;  /* 0x0000002400889947 */ /* 0x010fea0003800000 */
.L_x_1893:
[----:B------:R-:W-:Y:S05]  /*13bc0*/  @!P0 BRA `(.L_x_1821) ;  /* 0x0000000000048947 */ /* 0x000fea0003800000 */
[----:B------:R-:W-:Y:S01]  /*13bd0*/  BPT.TRAP 0x1 ;  /* 0x000000040000795c */ /* 0x000fe20000300000 */
.L_x_1821:
[----:B------:R-:W0:Y:S02]  /*13be0*/  SYNCS.PHASECHK.TRANS64.TRYWAIT P1, [R5+URZ+0x28c60], R0 ;  /* 0x028c6000050075a7 */ /* 0x000e24000802017f */
[----:B0-----:R-:W-:Y:S05]  /*13bf0*/  @!P1 BRA `(.L_x_1822) ;  /* 0x00000024008c9947 */ /* 0x001fea0003800000 */
.L_x_1894:
[----:B------:R-:W-:Y:S05]  /*13c00*/  @!P0 BRA `(.L_x_1823) ;  /* 0x0000000000048947 */ /* 0x000fea0003800000 */
[----:B------:R-:W-:Y:S01]  /*13c10*/  BPT.TRAP 0x1 ;  /* 0x000000040000795c */ /* 0x000fe20000300000 */
.L_x_1823:
[----:B------:R0:W0:Y:S02]  /*13c20*/  SYNCS.PHASECHK.TRANS64.TRYWAIT P0, [R3+URZ+0x28c60], R2 ;  /* 0x028c6002030075a7 */ /* 0x000024000800017f */
[----:B0-----:R-:W-:Y:S05]  /*13c30*/  @!P0 NANOSLEEP.SYNCS 0x989680 ;  /* 0x009896800000895d */ /* 0x001fea0003900000 */
[----:B------:R-:W0:Y:S02]  /*13c40*/  @!P0 SYNCS.PHASECHK.TRANS64 P0, [R3+URZ+0x28c60], R2 ;  /* 0x028c6002030085a7 */ /* 0x000e24000800007f */
[----:B0-----:R-:W-:Y:S05]  /*13c50*/  @!P0 BRA `(.L_x_1823) ;  /* 0xfffffffc00f08947 */ /* 0x001fea000383ffff */
.L_x_1815:
[----:B------:R-:W-:Y:S05]  /*13c60*/  BSYNC B0 ;  /* 0x0000000000007941 */ /* 0x000fea0003800000 */
.L_x_1814:
[----:B------:R-:W-:Y:S05]  /*13c70*/  EXIT ;  /* 0x000000000000794d */ /* 0x000fea0003800000 */
.L_x_1651:
[----:B0-----:R-:W-:-:S04]  /*13c80*/  IMAD.U32 R3, RZ, RZ, UR21 ;  /* 0x00000015ff037e24 */ /* 0x001fc8000f8e00ff */
[----:B------:R0:W1:Y:S03]  /*13c90*/  SYNCS.PHASECHK.TRANS64.TRYWAIT P1, [R3+URZ+0x28c50], R0 ;  /* 0x028c5000030075a7 */ /* 0x000066000802017f */
[----:B-1----:R-:W-:Y:S05]  /*13ca0*/  @!P1 NANOSLEEP.SYNCS 0x989680 ;  /* 0x009896800000995d */ /* 0x002fea0003900000 */
[----:B------:R-:W1:Y:S02]  /*13cb0*/  @!P1 SYNCS.PHASECHK.TRANS64 P1, [R3+URZ+0x28c50], R0 ;  /* 0x028c5000030095a7 */ /* 0x000e64000802007f */
[----:B-1----:R-:W-:Y:S05]  /*13cc0*/  @!P1 BRA `(.L_x_1651) ;  /* 0xfffffffc00ec9947 */ /* 0x002fea000383ffff */
[----:B------:R-:W-:Y:S05]  /*13cd0*/  BRA `(.L_x_1824) ;  /* 0xfffffedc00e87947 */ /* 0x000fea000383ffff */
.L_x_1657:
[----:B-1----:R-:W-:-:S04]  /*13ce0*/  IMAD.U32 R3, RZ, RZ, UR21 ;  /* 0x00000015ff037e24 */ /* 0x002fc8000f8e00ff */
[----:B------:R1:W2:Y:S03]  /*13cf0*/  SYNCS.PHASECHK.TRANS64.TRYWAIT P1, [R3+URZ+0x28c50], R0 ;  /* 0x028c5000030075a7 */ /* 0x0002a6000802017f */
[----:B--2---:R-:W-:Y:S05]  /*13d00*/  @!P1 NANOSLEEP.SYNCS 0x989680 ;  /* 0x009896800000995d */ /* 0x004fea0003900000 */
[----:B------:R-:W2:Y:S02]  /*13d10*/  @!P1 SYNCS.PHASECHK.TRANS64 P1, [R3+URZ+0x28c50], R0 ;  /* 0x028c5000030095a7 */ /* 0x000ea4000802007f */
[----:B--2---:R-:W-:Y:S05]  /*13d20*/  @!P1 BRA `(.L_x_1657) ;  /* 0xfffffffc00ec9947 */ /* 0x004fea000383ffff */
[----:B------:R-:W-:Y:S05]  /*13d30*/  BRA `(.L_x_1656) ;  /* 0xfffffee800e07947 */ /* 0x000fea000383ffff */
.L_x_1667:
[----:B0-----:R-:W-:-:S04]  /*13d40*/  IMAD.U32 R3, RZ, RZ, UR42 ;  /* 0x0000002aff037e24 */ /* 0x001fc8000f8e00ff */
[----:B------:R0:W1:Y:S03]  /*13d50*/  SYNCS.PHASECHK.TRANS64.TRYWAIT P1, [R3+URZ+0x28c00], R0 ;  /* 0x028c0000030075a7 */ /* 0x000066000802017f */
[----:B-1----:R-:W-:Y:S05]  /*13d60*/  @!P1 NANOSLEEP.SYNCS 0x989680 ;  /* 0x009896800000995d */ /* 0x002fea0003900000 */
[----:B------:R-:W1:Y:S02]  /*13d70*/  @!P1 SYNCS.PHASECHK.TRANS64 P1, [R3+URZ+0x28c00], R0 ;  /* 0x028c0000030095a7 */ /* 0x000e64000802007f */
[----:B-1----:R-:W-:Y:S05]  /*13d80*/  @!P1 BRA `(.L_x_1667) ;  /* 0xfffffffc00ec9947 */ /* 0x002fea000383ffff */
[----:B------:R-:W-:Y:S05]  /*13d90*/  BRA `(.L_x_1825) ;  /* 0xffffff0000647947 */ /* 0x000fea000383ffff */
.L_x_1671:
[----:B--2---:R2:W3:Y:S02]  /*13da0*/  SYNCS.PHASECHK.TRANS64.TRYWAIT P1, [R9+URZ+0x28c30], R10 ;  /* 0x028c300a090075a7 */ /* 0x0044e4000802017f */
[----:B---3--:R-:W-:Y:S05]  /*13db0*/  @!P1 NANOSLEEP.SYNCS 0x989680 ;  /* 0x009896800000995d */ /* 0x008fea0003900000 */
[----:B------:R-:W3:Y:S02]  /*13dc0*/  @!P1 SYNCS.PHASECHK.TRANS64 P1, [R9+URZ+0x28c30], R10 ;  /* 0x028c300a090095a7 */ /* 0x000ee4000802007f */
[----:B---3--:R-:W-:Y:S05]  /*13dd0*/  @!P1 BRA `(.L_x_1671) ;  /* 0xfffffffc00f09947 */ /* 0x008fea000383ffff */
[----:B------:R-:W-:Y:S05]  /*13de0*/  BRA `(.L_x_1670) ;  /* 0xffffff0000807947 */ /* 0x000fea000383ffff */
.L_x_1684:
[----:B-1----:R1:W3:Y:S02]  /*13df0*/  SYNCS.PHASECHK.TRANS64.TRYWAIT P1, [R9+URZ+0x28c50], R10 ;  /* 0x028c500a090075a7 */ /* 0x0022e4000802017f */
[----:B---3--:R-:W-:Y:S05]  /*13e00*/  @!P1 NANOSLEEP.SYNCS 0x989680 ;  /* 0x009896800000995d */ /* 0x008fea0003900000 */
[----:B------:R-:W3:Y:S02]  /*13e10*/  @!P1 SYNCS.PHASECHK.TRANS64 P1, [R9+URZ+0x28c50], R10 ;  /* 0x028c500a090095a7 */ /* 0x000ee4000802007f */
[----:B---3--:R-:W-:Y:S05]  /*13e20*/  @!P1 BRA `(.L_x_1684) ;  /* 0xfffffffc00f09947 */ /* 0x008fea000383ffff */
[----:B------:R-:W-:Y:S05]  /*13e30*/  BRA `(.L_x_1683) ;  /* 0xffffff1c002c7947 */ /* 0x000fea000383ffff */
.L_x_1693:
[----:B-1----:R-:W-:-:S04]  /*13e40*/  IMAD.U32 R6, RZ, RZ, UR21 ;  /* 0x00000015ff067e24 */ /* 0x002fc8000f8e00ff */
[----:B------:R1:W2:Y:S03]  /*13e50*/  SYNCS.PHASECHK.TRANS64.TRYWAIT P1, [R6+URZ+0x28c30], R9 ;  /* 0x028c3009060075a7 */ /* 0x0002a6000802017f */
[----:B--2---:R-:W-:Y:S05]  /*13e60*/  @!P1 NANOSLEEP.SYNCS 0x989680 ;  /* 0x009896800000995d */ /* 0x004fea0003900000 */
[----:B------:R-:W2:Y:S02]  /*13e70*/  @!P1 SYNCS.PHASECHK.TRANS64 P1, [R6+URZ+0x28c30], R9 ;  /* 0x028c3009060095a7 */ /* 0x000ea4000802007f */
[----:B--2---:R-:W-:Y:S05]  /*13e80*/  @!P1 BRA `(.L_x_1693) ;  /* 0xfffffffc00ec9947 */ /* 0x004fea000383ffff */
[----:B------:R-:W-:Y:S05]  /*13e90*/  BRA `(.L_x_1692) ;  /* 0xffffff2000b07947 */ /* 0x000fea000383ffff */
.L_x_1706:
[----:B--23--:R-:W-:-:S04]  /*13ea0*/  IMAD.U32 R10, RZ, RZ, UR21 ;  /* 0x00000015ff0a7e24 */ /* 0x00cfc8000f8e00ff */
[----:B------:R2:W3:Y:S03]  /*13eb0*/  SYNCS.PHASECHK.TRANS64.TRYWAIT P1, [R10+URZ+0x28c50], R9 ;  /* 0x028c50090a0075a7 */ /* 0x0004e6000802017f */
[----:B---3--:R-:W-:Y:S05]  /*13ec0*/  @!P1 NANOSLEEP.SYNCS 0x989680 ;  /* 0x009896800000995d */ /* 0x008fea0003900000 */
[----:B------:R-:W3:Y:S02]  /*13ed0*/  @!P1 SYNCS.PHASECHK.TRANS64 P1, [R10+URZ+0x28c50], R9 ;  /* 0x028c50090a0095a7 */ /* 0x000ee4000802007f */
[----:B---3--:R-:W-:Y:S05]  /*13ee0*/  @!P1 BRA `(.L_x_1706) ;  /* 0xfffffffc00ec9947 */ /* 0x008fea000383ffff */
[----:B------:R-:W-:Y:S05]  /*13ef0*/  BRA `(.L_x_1705) ;  /* 0xffffff4000a07947 */ /* 0x000fea000383ffff */
.L_x_1716:
[----:B-1----:R-:W-:-:S04]  /*13f00*/  IMAD.U32 R6, RZ, RZ, UR21 ;  /* 0x00000015ff067e24 */ /* 0x002fc8000f8e00ff */
[----:B------:R1:W2:Y:S03]  /*13f10*/  SYNCS.PHASECHK.TRANS64.TRYWAIT P2, [R6+URZ+0x28c30], R9 ;  /* 0x028c3009060075a7 */ /* 0x0002a6000804017f */
[----:B--2---:R-:W-:Y:S05]  /*13f20*/  @!P2 NANOSLEEP.SYNCS 0x989680 ;  /* 0x009896800000a95d */ /* 0x004fea0003900000 */
[----:B------:R-:W2:Y:S02]  /*13f30*/  @!P2 SYNCS.PHASECHK.TRANS64 P2, [R6+URZ+0x28c30], R9 ;  /* 0x028c30090600a5a7 */ /* 0x000ea4000804007f */
[----:B--2---:R-:W-:Y:S05]  /*13f40*/  @!P2 BRA `(.L_x_1716) ;  /* 0xfffffffc00eca947 */ /* 0x004fea000383ffff */
[----:B------:R-:W-:Y:S05]  /*13f50*/  BRA `(.L_x_1715) ;  /* 0xffffff4800207947 */ /* 0x000fea000383ffff */
.L_x_1721:
[----:B--2---:R-:W-:-:S04]  /*13f60*/  IMAD.U32 R8, RZ, RZ, UR21 ;  /* 0x00000015ff087e24 */ /* 0x004fc8000f8e00ff */
[----:B------:R2:W4:Y:S03]  /*13f70*/  SYNCS.PHASECHK.TRANS64.TRYWAIT P2, [R8+URZ+0x28c50], R9 ;  /* 0x028c5009080075a7 */ /* 0x000526000804017f */
[----:B----4-:R-:W-:Y:S05]  /*13f80*/  @!P2 NANOSLEEP.SYNCS 0x989680 ;  /* 0x009896800000a95d */ /* 0x010fea0003900000 */
[----:B------:R-:W4:Y:S02]  /*13f90*/  @!P2 SYNCS.PHASECHK.TRANS64 P2, [R8+URZ+0x28c50], R9 ;  /* 0x028c50090800a5a7 */ /* 0x000f24000804007f */
[----:B----4-:R-:W-:Y:S05]  /*13fa0*/  @!P2 BRA `(.L_x_1721) ;  /* 0xfffffffc00eca947 */ /* 0x010fea000383ffff */
[----:B------:R-:W-:Y:S05]  /*13fb0*/  BRA `(.L_x_1720) ;  /* 0xffffff5c00447947 */ /* 0x000fea000383ffff */
.L_x_1728:
[----:B-1----:R-:W-:-:S04]  /*13fc0*/  IMAD.U32 R5, RZ, RZ, UR21 ;  /* 0x00000015ff057e24 */ /* 0x002fc8000f8e00ff */
[----:B------:R1:W2:Y:S03]  /*13fd0*/  SYNCS.PHASECHK.TRANS64.TRYWAIT P1, [R5+URZ+0x28c30], R8 ;  /* 0x028c3008050075a7 */ /* 0x0002a6000802017f */
[----:B--2---:R-:W-:Y:S05]  /*13fe0*/  @!P1 NANOSLEEP.SYNCS 0x989680 ;  /* 0x009896800000995d */ /* 0x004fea0003900000 */
[----:B------:R-:W2:Y:S02]  /*13ff0*/  @!P1 SYNCS.PHASECHK.TRANS64 P1, [R5+URZ+0x28c30], R8 ;  /* 0x028c3008050095a7 */ /* 0x000ea4000802007f */
[----:B--2---:R-:W-:Y:S05]  /*14000*/  @!P1 BRA `(.L_x_1728) ;  /* 0xfffffffc00ec9947 */ /* 0x004fea000383ffff */
[----:B------:R-:W-:Y:S05]  /*14010*/  BRA `(.L_x_1727) ;  /* 0xffffff6000387947 */ /* 0x000fea000383ffff */
.L_x_1741:
[----:B--2---:R-:W-:-:S04]  /*14020*/  MOV R7, UR21 ;  /* 0x0000001500077c02 */ /* 0x004fc80008000f00 */
[----:B------:R2:W3:Y:S03]  /*14030*/  SYNCS.PHASECHK.TRANS64.TRYWAIT P1, [R7+URZ+0x28c50], R8 ;  /* 0x028c5008070075a7 */ /* 0x0004e6000802017f */
[----:B---3--:R-:W-:Y:S05]  /*14040*/  @!P1 NANOSLEEP.SYNCS 0x989680 ;  /* 0x009896800000995d */ /* 0x008fea0003900000 */
[----:B------:R-:W3:Y:S02]  /*14050*/  @!P1 SYNCS.PHASECHK.TRANS64 P1, [R7+URZ+0x28c50], R8 ;  /* 0x028c5008070095a7 */ /* 0x000ee4000802007f */
[----:B---3--:R-:W-:Y:S05]  /*14060*/  @!P1 BRA `(.L_x_1741) ;  /* 0xfffffffc00ec9947 */ /* 0x008fea000383ffff */
[----:B------:R-:W-:Y:S05]  /*14070*/  BRA `(.L_x_1740) ;  /* 0xffffff8000207947 */ /* 0x000fea000383ffff */
.L_x_1772:
[----:B------:R-:W2:Y:S01]  /*14080*/  S2R R20, SR_TID.X ;  /* 0x0000000000147919 */ /* 0x000ea20000002100 */
[----:B------:R-:W-:Y:S02]  /*14090*/  IMAD.MOV.U32 R12, RZ, RZ, RZ ;  /* 0x000000ffff0c7224 */ /* 0x000fe400078e00ff */
[----:B------:R-:W-:Y:S02]  /*140a0*/  IMAD.MOV.U32 R11, RZ, RZ, 0x1f ;  /* 0x0000001fff0b7424 */ /* 0x000fe400078e00ff */
[----:B------:R-:W-:Y:S01]  /*140b0*/  IMAD.MOV.U32 R15, RZ, RZ, -0x1 ;  /* 0xffffffffff0f7424 */ /* 0x000fe200078e00ff */
[----:B--2---:R-:W-:-:S04]  /*140c0*/  SHF.R.U32.HI R20, RZ, 0x5, R20 ;  /* 0x00000005ff147819 */ /* 0x004fc80000011614 */
[----:B------:R-:W-:-:S05]  /*140d0*/  LOP3.LUT R20, R20, 0x3, RZ, 0xc0, !PT ;  /* 0x0000000314147812 */ /* 0x000fca00078ec0ff */
[----:B------:R-:W-:-:S07]  /*140e0*/  IMAD.MOV.U32 R13, RZ, RZ, R20 ;  /* 0x000000ffff0d7224 */ /* 0x000fce00078e0014 */
[----:B01---5:R-:W-:Y:S05]  /*140f0*/  WARPSYNC.COLLECTIVE R15, `(.L_x_1826) ;  /* 0x000000000f087348 */ /* 0x023fea0003c00000 */
[----:B------:R2:W3:Y:S02]  /*14100*/  SHFL.IDX P6, R14, R13, R12, R11 ;  /* 0x0000000c0d0e7389 */ /* 0x0004e400000c000b */
[----:B0123-5:R-:W-:Y:S01]  /*14110*/  ENDCOLLECTIVE ;  /* 0x000000000000791b */ /* 0x02ffe20003800000 */
.L_x_1826:
[----:B------:R-:W-:Y:S05]  /*14120*/  BRA `(.L_x_1827) ;  /* 0xffffffcc00207947 */ /* 0x000fea000383ffff */
.L_x_1775:
[----:B0-----:R0:W1:Y:S02]  /*14130*/  SYNCS.PHASECHK.TRANS64.TRYWAIT P0, [R25+URZ+0x28c40], R0 ;  /* 0x028c4000190075a7 */ /* 0x001064000800017f */
[----:B-1----:R-:W-:Y:S05]  /*14140*/  @!P0 NANOSLEEP.SYNCS 0x989680 ;  /* 0x009896800000895d */ /* 0x002fea0003900000 */
[----:B------:R-:W1:Y:S02]  /*14150*/  @!P0 SYNCS.PHASECHK.TRANS64 P0, [R25+URZ+0x28c40], R0 ;  /* 0x028c4000190085a7 */ /* 0x000e64000800007f */
[----:B-1----:R-:W-:Y:S05]  /*14160*/  @!P0 BRA `(.L_x_1775) ;  /* 0xfffffffc00f08947 */ /* 0x002fea000383ffff */
[----:B------:R-:W-:Y:S05]  /*14170*/  BRA `(.L_x_1828) ;  /* 0xffffffcc00c87947 */ /* 0x000fea000383ffff */
.L_x_1776:
        /* <DEDUP_REMOVED lines=8> */
.L_x_1830:
[----:B------:R-:W-:Y:S05]  /*14200*/  BSYNC B0 ;  /* 0x0000000000007941 */ /* 0x000fea0003800000 */
.L_x_1829:
[----:B------:R-:W-:Y:S01]  /*14210*/  IMAD.MOV.U32 R13, RZ, RZ, R0 ;  /* 0x000000ffff0d7224 */ /* 0x000fe200078e0000 */
[----:B------:R-:W-:Y:S01]  /*14220*/  @P0 LEA R7, R4, R17, 0x1 ;  /* 0x0000001104070211 */ /* 0x000fe200078e08ff */
[----:B------:R-:W-:Y:S02]  /*14230*/  IMAD.MOV.U32 R12, RZ, RZ, RZ ;  /* 0x000000ffff0c7224 */ /* 0x000fe400078e00ff */
[----:B------:R-:W-:Y:S02]  /*14240*/  IMAD.MOV.U32 R11, RZ, RZ, 0x181f ;  /* 0x0000181fff0b7424 */ /* 0x000fe400078e00ff */
[----:B------:R-:W-:Y:S02]  /*14250*/  IMAD.MOV.U32 R15, RZ, RZ, -0x1 ;  /* 0xffffffffff0f7424 */ /* 0x000fe400078e00ff */
[----:B------:R-:W-:-:S07]  /*14260*/  IMAD.MOV.U32 R2, RZ, RZ, R14 ;  /* 0x000000ffff027224 */ /* 0x000fce00078e000e */
[----:B------:R-:W-:Y:S05]  /*14270*/  WARPSYNC.COLLECTIVE R15, `(.L_x_1831) ;  /* 0x000000000f087348 */ /* 0x000fea0003c00000 */
[----:B------:R0:W1:Y:S02]  /*14280*/  SHFL.IDX P6, R14, R13, R12, R11 ;  /* 0x0000000c0d0e7389 */ /* 0x00006400000c000b */
[----:B01----:R-:W-:Y:S01]  /*14290*/  ENDCOLLECTIVE ;  /* 0x000000000000791b */ /* 0x003fe20003800000 */
.L_x_1831:
[----:B------:R-:W-:Y:S02]  /*142a0*/  IMAD.MOV.U32 R13, RZ, RZ, R5 ;  /* 0x000000ffff0d7224 */ /* 0x000fe400078e0005 */
[----:B------:R-:W-:Y:S01]  /*142b0*/  IMAD.MOV.U32 R12, RZ, RZ, 0x1 ;  /* 0x00000001ff0c7424 */ /* 0x000fe200078e00ff */
[----:B------:R-:W-:-:S05]  /*142c0*/  @P0 LEA R14, P1, R6, R14, 0x1 ;  /* 0x0000000e060e0211 */ /* 0x000fca00078208ff */
[----:B------:R-:W-:Y:S02]  /*142d0*/  @P0 IMAD.X R3, RZ, RZ, R2, P1 ;  /* 0x000000ffff030224 */ /* 0x000fe400008e0602 */
[----:B------:R-:W-:-:S07]  /*142e0*/  @P0 IMAD.MOV.U32 R2, RZ, RZ, R14 ;  /* 0x000000ffff020224 */ /* 0x000fce00078e000e */
[----:B------:R-:W-:Y:S05]  /*142f0*/  WARPSYNC.COLLECTIVE R15, `(.L_x_1832) ;  /* 0x000000000f087348 */ /* 0x000fea0003c00000 */
[----:B------:R0:W1:Y:S02]  /*14300*/  SHFL.IDX P6, R14, R13, R12, R11 ;  /* 0x0000000c0d0e7389 */ /* 0x00006400000c000b */
[----:B01----:R-:W-:Y:S01]  /*14310*/  ENDCOLLECTIVE ;  /* 0x000000000000791b */ /* 0x003fe20003800000 */
.L_x_1832:
[----:B------:R-:W-:Y:S01]  /*14320*/  @!PT LDS RZ, [RZ] ;  /* 0x00000000fffff984 */ /* 0x000fe20000000800 */
[----:B------:R-:W-:Y:S01]  /*14330*/  @!PT LDS RZ, [RZ] ;  /* 0x00000000fffff984 */ /* 0x000fe20000000800 */
[----:B------:R-:W-:Y:S01]  /*14340*/  @!PT LDS RZ, [RZ] ;  /* 0x00000000fffff984 */ /* 0x000fe20000000800 */
[----:B------:R0:W-:Y:S01]  /*14350*/  @P0 LDGSTS.E.BYPASS.LTC128B.128 [R7+0x22400], desc[UR52][R2.64], !P2 ;  /* 0x2240000002070fae */ /* 0x0001e2000d101d74 */
[----:B------:R-:W-:Y:S01]  /*14360*/  ISETP.GE.AND P0, PT, R27, 0x11, PT ;  /* 0x000000111b00780c */ /* 0x000fe20003f06270 */
[----:B------:R-:W-:-:S12]  /*14370*/  IMAD.MOV.U32 R13, RZ, RZ, R0 ;  /* 0x000000ffff0d7224 */ /* 0x000fd800078e0000 */
[----:B------:R-:W-:Y:S02]  /*14380*/  @P0 IMAD R9, R4, 0x2, R17 ;  /* 0x0000000204090824 */ /* 0x000fe400078e0211 */
[----:B0-----:R-:W-:-:S07]  /*14390*/  IMAD.MOV.U32 R2, RZ, RZ, R14 ;  /* 0x000000ffff027224 */ /* 0x001fce00078e000e */
[----:B------:R-:W-:Y:S05]  /*143a0*/  WARPSYNC.COLLECTIVE R15, `(.L_x_1833) ;  /* 0x000000000f087348 */ /* 0x000fea0003c00000 */
[----:B------:R0:W1:Y:S02]  /*143b0*/  SHFL.IDX P6, R14, R13, R12, R11 ;  /* 0x0000000c0d0e7389 */ /* 0x00006400000c000b */
[----:B01----:R-:W-:Y:S01]  /*143c0*/  ENDCOLLECTIVE ;  /* 0x000000000000791b */ /* 0x003fe20003800000 */
.L_x_1833:
        /* <DEDUP_REMOVED lines=8> */
.L_x_1834:
        /* <DEDUP_REMOVED lines=11> */
.L_x_1835:
[----:B------:R-:W-:Y:S02]  /*14500*/  IMAD.MOV.U32 R13, RZ, RZ, R5 ;  /* 0x000000ffff0d7224 */ /* 0x000fe400078e0005 */
[----:B------:R-:W-:Y:S01]  /*14510*/  IMAD.MOV.U32 R12, RZ, RZ, 0x3 ;  /* 0x00000003ff0c7424 */ /* 0x000fe200078e00ff */
[----:B------:R-:W-:-:S05]  /*14520*/  @P0 LEA R14, P1, R6, R14, 0x1 ;  /* 0x0000000e060e0211 */ /* 0x000fca00078208ff */
[----:B------:R-:W-:Y:S01]  /*14530*/  @P0 IMAD.X R3, RZ, RZ, R2, P1 ;  /* 0x000000ffff030224 */ /* 0x000fe200008e0602 */
[----:B------:R-:W-:-:S07]  /*14540*/  @P0 MOV R2, R14 ;  /* 0x0000000e00020202 */ /* 0x000fce0000000f00 */
[----:B------:R-:W-:Y:S05]  /*14550*/  WARPSYNC.COLLECTIVE R15, `(.L_x_1836) ;  /* 0x000000000f087348 */ /* 0x000fea0003c00000 */
[----:B------:R0:W1:Y:S02]  /*14560*/  SHFL.IDX P6, R14, R13, R12, R11 ;  /* 0x0000000c0d0e7389 */ /* 0x00006400000c000b */
[----:B01----:R-:W-:Y:S01]  /*14570*/  ENDCOLLECTIVE ;  /* 0x000000000000791b */ /* 0x003fe20003800000 */
.L_x_1836:
[----:B------:R-:W-:Y:S01]  /*14580*/  @!PT LDS RZ, [RZ] ;  /* 0x00000000fffff984 */ /* 0x000fe20000000800 */
[----:B------:R-:W-:Y:S01]  /*14590*/  @!PT LDS RZ, [RZ] ;  /* 0x00000000fffff984 */ /* 0x000fe20000000800 */
[----:B------:R-:W-:Y:S01]  /*145a0*/  @!PT LDS RZ, [RZ] ;  /* 0x00000000fffff984 */ /* 0x000fe20000000800 */
[----:B------:R0:W-:Y:S01]  /*145b0*/  @P0 LDGSTS.E.BYPASS.LTC128B.128 [R7+0x23400], desc[UR52][R2.64], !P2 ;  /* 0x2340000002070fae */ /* 0x0001e2000d101d74 */
[----:B------:R-:W-:Y:S02]  /*145c0*/  IMAD.MOV.U32 R13, RZ, RZ, R0 ;  /* 0x000000ffff0d7224 */ /* 0x000fe400078e0000 */
[----:B------:R-:W-:-:S07]  /*145d0*/  IMAD.MOV.U32 R5, RZ, RZ, R14 ;  /* 0x000000ffff057224 */ /* 0x000fce00078e000e */
[----:B0-----:R-:W-:Y:S05]  /*145e0*/  WARPSYNC.COLLECTIVE R15, `(.L_x_1837) ;  /* 0x000000000f087348 */ /* 0x001fea0003c00000 */
[----:B------:R1:W2:Y:S02]  /*145f0*/  SHFL.IDX P6, R14, R13, R12, R11 ;  /* 0x0000000c0d0e7389 */ /* 0x0002a400000c000b */
[----:B012---:R-:W-:Y:S01]  /*14600*/  ENDCOLLECTIVE ;  /* 0x000000000000791b */ /* 0x007fe20003800000 */
.L_x_1837:
[----:B------:R-:W-:Y:S05]  /*14610*/  BRA `(.L_x_1838) ;  /* 0xffffffcc00807947 */ /* 0x000fea000383ffff */
.L_x_1781:
[----:B------:R-:W-:Y:S02]  /*14620*/  IMAD.MOV.U32 R13, RZ, RZ, R5 ;  /* 0x000000ffff0d7224 */ /* 0x000fe400078e0005 */
[----:B------:R-:W-:Y:S02]  /*14630*/  IMAD.MOV.U32 R12, RZ, RZ, RZ ;  /* 0x000000ffff0c7224 */ /* 0x000fe400078e00ff */
[----:B------:R-:W-:Y:S02]  /*14640*/  IMAD.MOV.U32 R11, RZ, RZ, 0x181f ;  /* 0x0000181fff0b7424 */ /* 0x000fe400078e00ff */
[----:B------:R-:W-:Y:S02]  /*14650*/  IMAD.MOV.U32 R15, RZ, RZ, -0x1 ;  /* 0xffffffffff0f7424 */ /* 0x000fe400078e00ff */
[----:B------:R-:W-:-:S07]  /*14660*/  VIADD R4, R36, UR43 ;  /* 0x0000002b24047c36 */ /* 0x000fce0008000000 */
[----:B-1---5:R-:W-:Y:S05]  /*14670*/  WARPSYNC.COLLECTIVE R15, `(.L_x_1839) ;  /* 0x000000000f087348 */ /* 0x022fea0003c00000 */
[----:B------:R0:W2:Y:S02]  /*14680*/  SHFL.IDX P6, R14, R13, R12, R11 ;  /* 0x0000000c0d0e7389 */ /* 0x0000a400000c000b */
[----:B012--5:R-:W-:Y:S01]  /*14690*/  ENDCOLLECTIVE ;  /* 0x000000000000791b */ /* 0x027fe20003800000 */
.L_x_1839:
[C---:B------:R-:W-:Y:S01]  /*146a0*/  VIADD R6, R4.reuse, 0x10 ;  /* 0x0000001004067836 */ /* 0x040fe20000000000 */
[----:B------:R-:W-:Y:S01]  /*146b0*/  ISETP.GE.AND P0, PT, R4, UR36, PT ;  /* 0x0000002404007c0c */ /* 0x000fe2000bf06270 */
[----:B------:R-:W-:Y:S02]  /*146c0*/  IMAD.MOV.U32 R13, RZ, RZ, R0 ;  /* 0x000000ffff0d7224 */ /* 0x000fe400078e0000 */
[----:B------:R-:W-:-:S10]  /*146d0*/  IMAD.MOV.U32 R2, RZ, RZ, R14 ;  /* 0x000000ffff027224 */ /* 0x000fd400078e000e */
[----:B------:R-:W-:Y:S05]  /*146e0*/  WARPSYNC.COLLECTIVE R15, `(.L_x_1840) ;  /* 0x000000000f087348 */ /* 0x000fea0003c00000 */
[----:B------:R0:W1:Y:S02]  /*146f0*/  SHFL.IDX P6, R14, R13, R12, R11 ;  /* 0x0000000c0d0e7389 */ /* 0x00006400000c000b */
[----:B01----:R-:W-:Y:S01]  /*14700*/  ENDCOLLECTIVE ;  /* 0x000000000000791b */ /* 0x003fe20003800000 */
.L_x_1840:
[----:B------:R-:W-:Y:S01]  /*14710*/  MOV R13, R5 ;  /* 0x00000005000d7202 */ /* 0x000fe20000000f00 */
[----:B------:R-:W-:Y:S01]  /*14720*/  IMAD.MOV.U32 R12, RZ, RZ, 0x1 ;  /* 0x00000001ff0c7424 */ /* 0x000fe200078e00ff */
[----:B------:R-:W-:-:S05]  /*14730*/  @!P0 LEA R14, P1, R10, R14, 0x1 ;  /* 0x0000000e0a0e8211 */ /* 0x000fca00078208ff */
[----:B------:R-:W-:Y:S02]  /*14740*/  @!P0 IMAD.X R3, RZ, RZ, R2, P1 ;  /* 0x000000ffff038224 */ /* 0x000fe400008e0602 */
[----:B------:R-:W-:-:S07]  /*14750*/  @!P0 IMAD.MOV.U32 R2, RZ, RZ, R14 ;  /* 0x000000ffff028224 */ /* 0x000fce00078e000e */
[----:B------:R-:W-:Y:S05]  /*14760*/  WARPSYNC.COLLECTIVE R15, `(.L_x_1841) ;  /* 0x000000000f087348 */ /* 0x000fea0003c00000 */
[----:B------:R0:W1:Y:S02]  /*14770*/  SHFL.IDX P6, R14, R13, R12, R11 ;  /* 0x0000000c0d0e7389 */ /* 0x00006400000c000b */
[----:B01----:R-:W-:Y:S01]  /*14780*/  ENDCOLLECTIVE ;  /* 0x000000000000791b */ /* 0x003fe20003800000 */
.L_x_1841:
[----:B------:R-:W-:Y:S01]  /*14790*/  @!PT LDS RZ, [RZ] ;  /* 0x00000000fffff984 */ /* 0x000fe20000000800 */
[----:B------:R-:W-:Y:S01]  /*147a0*/  @!PT LDS RZ, [RZ] ;  /* 0x00000000fffff984 */ /* 0x000fe20000000800 */
[----:B------:R-:W-:Y:S01]  /*147b0*/  @!PT LDS RZ, [RZ] ;  /* 0x00000000fffff984 */ /* 0x000fe20000000800 */
[----:B------:R0:W-:Y:S01]  /*147c0*/  @!P0 LDGSTS.E.BYPASS.LTC128B.128 [R8+0x20400], desc[UR52][R2.64], !P5 ;  /* 0x2040000002088fae */ /* 0x0001e2000e901d74 */
[----:B------:R-:W-:Y:S01]  /*147d0*/  ISETP.GE.AND P0, PT, R6, UR36, PT ;  /* 0x0000002406007c0c */ /* 0x000fe2000bf06270 */
[----:B------:R-:W-:Y:S02]  /*147e0*/  VIADD R6, R4, 0x20 ;  /* 0x0000002004067836 */ /* 0x000fe40000000000 */
[----:B------:R-:W-:Y:S02]  /*147f0*/  IMAD.MOV.U32 R13, RZ, RZ, R0 ;  /* 0x000000ffff0d7224 */ /* 0x000fe400078e0000 */
[----:B0-----:R-:W-:-:S08]  /*14800*/  IMAD.MOV.U32 R2, RZ, RZ, R14 ;  /* 0x000000ffff027224 */ /* 0x001fd000078e000e */
[----:B------:R-:W-:Y:S05]  /*14810*/  WARPSYNC.COLLECTIVE R15, `(.L_x_1842) ;  /* 0x000000000f087348 */ /* 0x000fea0003c00000 */
[----:B------:R0:W1:Y:S02]  /*14820*/  SHFL.IDX P6, R14, R13, R12, R11 ;  /* 0x0000000c0d0e7389 */ /* 0x00006400000c000b */
[----:B01----:R-:W-:Y:S01]  /*14830*/  ENDCOLLECTIVE ;  /* 0x000000000000791b */ /* 0x003fe20003800000 */
.L_x_1842:
        /* <DEDUP_REMOVED lines=8> */
.L_x_1843:
[----:B------:R-:W-:Y:S01]  /*148c0*/  @!PT LDS RZ, [RZ] ;  /* 0x00000000fffff984 */ /* 0x000fe20000000800 */
[----:B------:R-:W-:Y:S01]  /*148d0*/  @!PT LDS RZ, [RZ] ;  /* 0x00000000fffff984 */ /* 0x000fe20000000800 */
[----:B------:R-:W-:Y:S01]  /*148e0*/  @!PT LDS RZ, [RZ] ;  /* 0x00000000fffff984 */ /* 0x000fe20000000800 */
[----:B------:R0:W-:Y:S01]  /*148f0*/  @!P0 LDGSTS.E.BYPASS.LTC128B.128 [R8+0x20c00], desc[UR52][R2.64], !P5 ;  /* 0x20c0000002088fae */ /* 0x0001e2000e901d74 */
[----:B------:R-:W-:Y:S01]  /*14900*/  ISETP.GE.AND P0, PT, R6, UR36, PT ;  /* 0x0000002406007c0c */ /* 0x000fe2000bf06270 */
[----:B------:R-:W-:Y:S02]  /*14910*/  IMAD.MOV.U32 R13, RZ, RZ, R0 ;  /* 0x000000ffff0d7224 */ /* 0x000fe400078e0000 */
[----:B0-----:R-:W-:-:S10]  /*14920*/  IMAD.MOV.U32 R2, RZ, RZ, R14 ;  /* 0x000000ffff027224 */ /* 0x001fd400078e000e */
[----:B------:R-:W-:Y:S05]  /*14930*/  WARPSYNC.COLLECTIVE R15, `(.L_x_1844) ;  /* 0x000000000f087348 */ /* 0x000fea0003c00000 */
[----:B------:R0:W1:Y:S02]  /*14940*/  SHFL.IDX P6, R14, R13, R12, R11 ;  /* 0x0000000c0d0e7389 */ /* 0x00006400000c000b */
[----:B01----:R-:W-:Y:S01]  /*14950*/  ENDCOLLECTIVE ;  /* 0x000000000000791b */ /* 0x003fe20003800000 */
.L_x_1844:
        /* <DEDUP_REMOVED lines=8> */
.L_x_1845:
[----:B------:R-:W-:Y:S01]  /*149e0*/  @!PT LDS RZ, [RZ] ;  /* 0x00000000fffff984 */ /* 0x000fe20000000800 */
[----:B------:R-:W-:Y:S01]  /*149f0*/  @!PT LDS RZ, [RZ] ;  /* 0x00000000fffff984 */ /* 0x000fe20000000800 */
[----:B------:R-:W-:Y:S01]  /*14a00*/  @!PT LDS RZ, [RZ] ;  /* 0x00000000fffff984 */ /* 0x000fe20000000800 */
[----:B------:R0:W-:Y:S01]  /*14a10*/  @!P0 LDGSTS.E.BYPASS.LTC128B.128 [R8+0x21400], desc[UR52][R2.64], !P5 ;  /* 0x2140000002088fae */ /* 0x0001e2000e901d74 */
[----:B------:R-:W-:Y:S01]  /*14a20*/  IMAD.MOV.U32 R13, RZ, RZ, R0 ;  /* 0x000000ffff0d7224 */ /* 0x000fe200078e0000 */
[----:B------:R-:W-:-:S07]  /*14a30*/  MOV R5, R14 ;  /* 0x0000000e00057202 */ /* 0x000fce0000000f00 */
[----:B0-----:R-:W-:Y:S05]  /*14a40*/  WARPSYNC.COLLECTIVE R15, `(.L_x_1846) ;  /* 0x000000000f087348 */ /* 0x001fea0003c00000 */
[----:B------:R1:W2:Y:S02]  /*14a50*/  SHFL.IDX P6, R14, R13, R12, R11 ;  /* 0x0000000c0d0e7389 */ /* 0x0002a400000c000b */
[----:B012---:R-:W-:Y:S01]  /*14a60*/  ENDCOLLECTIVE ;  /* 0x000000000000791b */ /* 0x007fe20003800000 */
.L_x_1846:
[----:B------:R-:W-:Y:S05]  /*14a70*/  BRA `(.L_x_1847) ;  /* 0xffffffd000547947 */ /* 0x000fea000383ffff */
.L_x_1784:
[----:B0-----:R0:W2:Y:S02]  /*14a80*/  SYNCS.PHASECHK.TRANS64.TRYWAIT P0, [R17+URZ+0x28c20], R0 ;  /* 0x028c2000110075a7 */ /* 0x0010a4000800017f */
[----:B--2---:R-:W-:Y:S05]  /*14a90*/  @!P0 NANOSLEEP.SYNCS 0x989680 ;  /* 0x009896800000895d */ /* 0x004fea0003900000 */
[----:B------:R-:W2:Y:S02]  /*14aa0*/  @!P0 SYNCS.PHASECHK.TRANS64 P0, [R17+URZ+0x28c20], R0 ;  /* 0x028c2000110085a7 */ /* 0x000ea4000800007f */
[----:B--2---:R-:W-:Y:S05]  /*14ab0*/  @!P0 BRA `(.L_x_1784) ;  /* 0xfffffffc00f08947 */ /* 0x004fea000383ffff */
[----:B------:R-:W-:Y:S05]  /*14ac0*/  BRA `(.L_x_1848) ;  /* 0xffffffd000b07947 */ /* 0x000fea000383ffff */
.L_x_1787:
[----:B0-----:R0:W2:Y:S02]  /*14ad0*/  SYNCS.PHASECHK.TRANS64.TRYWAIT P0, [R25+URZ+0x28c60], R0 ;  /* 0x028c6000190075a7 */ /* 0x0010a4000800017f */
[----:B--2---:R-:W-:Y:S05]  /*14ae0*/  @!P0 NANOSLEEP.SYNCS 0x989680 ;  /* 0x009896800000895d */ /* 0x004fea0003900000 */
[----:B------:R-:W2:Y:S02]  /*14af0*/  @!P0 SYNCS.PHASECHK.TRANS64 P0, [R25+URZ+0x28c60], R0 ;  /* 0x028c6000190085a7 */ /* 0x000ea4000800007f */
[----:B--2---:R-:W-:Y:S05]  /*14b00*/  @!P0 BRA `(.L_x_1787) ;  /* 0xfffffffc00f08947 */ /* 0x004fea000383ffff */
[----:B------:R-:W-:Y:S05]  /*14b10*/  BRA `(.L_x_1849) ;  /* 0xffffffd000c07947 */ /* 0x000fea000383ffff */
.L_x_1788:
[----:B------:R-:W-:Y:S01]  /*14b20*/  BSSY B0, `(.L_x_1850) ;  /* 0x0000008000007945 */ /* 0x000fe20003800000 */
[----:B------:R-:W-:Y:S02]  /*14b30*/  IMAD.MOV.U32 R13, RZ, RZ, R7 ;  /* 0x000000ffff0d7224 */ /* 0x000fe400078e0007 */
[----:B------:R-:W-:Y:S02]  /*14b40*/  IMAD.MOV.U32 R12, RZ, RZ, RZ ;  /* 0x000000ffff0c7224 */ /* 0x000fe400078e00ff */
[----:B------:R-:W-:Y:S02]  /*14b50*/  IMAD.MOV.U32 R11, RZ, RZ, 0x181f ;  /* 0x0000181fff0b7424 */ /* 0x000fe400078e00ff */
[----:B------:R-:W-:-:S07]  /*14b60*/  IMAD.MOV.U32 R15, RZ, RZ, -0x1 ;  /* 0xffffffffff0f7424 */ /* 0x000fce00078e00ff */
[----:B-1----:R-:W-:Y:S05]  /*14b70*/  WARPSYNC.COLLECTIVE R15, `(.L_x_1851) ;  /* 0x000000000f087348 */ /* 0x002fea0003c00000 */
[----:B------:R0:W2:Y:S02]  /*14b80*/  SHFL.IDX P6, R14, R13, R12, R11 ;  /* 0x0000000c0d0e7389 */ /* 0x0000a400000c000b */
[----:B012---:R-:W-:Y:S01]  /*14b90*/  ENDCOLLECTIVE ;  /* 0x000000000000791b */ /* 0x007fe20003800000 */
.L_x_1851:
[----:B------:R-:W-:Y:S05]  /*14ba0*/  BSYNC B0 ;  /* 0x0000000000007941 */ /* 0x000fea0003800000 */
.L_x_1850:
        /* <DEDUP_REMOVED lines=8> */
[C---:B------:R-:W-:Y:S01]  /*14c30*/  LOP3.LUT P3, RZ, R32.reuse, 0x8, RZ, 0xc0, !PT ;  /* 0x0000000820ff7812 */ /* 0x040fe2000786c0ff */
[----:B------:R-:W-:Y:S01]  /*14c40*/  IMAD.MOV.U32 R3, RZ, RZ, R14 ;  /* 0x000000ffff037224 */ /* 0x000fe200078e000e */
[----:B------:R-:W-:Y:S01]  /*14c50*/  LOP3.LUT P2, RZ, R32, 0x10, RZ, 0xc0, !PT ;  /* 0x0000001020ff7812 */ /* 0x000fe2000784c0ff */
[----:B------:R-:W-:-:S12]  /*14c60*/  IMAD R5, R5, 0x2, R17 ;  /* 0x0000000205057824 */ /* 0x000fd800078e0211 */
[----:B0-----:R-:W-:Y:S05]  /*14c70*/  WARPSYNC.COLLECTIVE R15, `(.L_x_1852) ;  /* 0x000000000f087348 */ /* 0x001fea0003c00000 */
[----:B------:R1:W2:Y:S02]  /*14c80*/  SHFL.IDX P6, R14, R13, R12, R11 ;  /* 0x0000000c0d0e7389 */ /* 0x0002a400000c000b */
[----:B012---:R-:W-:Y:S01]  /*14c90*/  ENDCOLLECTIVE ;  /* 0x000000000000791b */ /* 0x007fe20003800000 */
.L_x_1852:
[----:B------:R-:W-:-:S04]  /*14ca0*/  LOP3.LUT R16, R16, 0xfffffdff, RZ, 0xc0, !PT ;  /* 0xfffffdff10107812 */ /* 0x000fc800078ec0ff */
[----:B------:R-:W-:Y:S02]  /*14cb0*/  @P1 LOP3.LUT R16, R16, 0x200, RZ, 0xfc, !PT ;  /* 0x0000020010101812 */ /* 0x000fe400078efcff */
[----:B------:R-:W-:Y:S01]  /*14cc0*/  MOV R13, R7 ;  /* 0x00000007000d7202 */ /* 0x000fe20000000f00 */
[----:B------:R-:W-:Y:S02]  /*14cd0*/  IMAD.MOV.U32 R12, RZ, RZ, 0x1 ;  /* 0x00000001ff0c7424 */ /* 0x000fe400078e00ff */
[----:B------:R-:W-:-:S05]  /*14ce0*/  IMAD.SHL.U32 R8, R8, 0x8, RZ ;  /* 0x0000000808087824 */ /* 0x000fca00078e00ff */
[----:B------:R-:W-:-:S05]  /*14cf0*/  LOP3.LUT R8, R8, 0x38, RZ, 0xc0, !PT ;  /* 0x0000003808087812 */ /* 0x000fca00078ec0ff */
[----:B------:R-:W-:-:S05]  /*14d00*/  IMAD.SHL.U32 R0, R8, 0x2, RZ ;  /* 0x0000000208007824 */ /* 0x000fca00078e00ff */
[----:B------:R-:W-:-:S05]  /*14d10*/  IADD3 R2, P0, R14, R0, RZ ;  /* 0x000000000e027210 */ /* 0x000fca0007f1e0ff */
[----:B------:R-:W-:Y:S01]  /*14d20*/  IMAD.X R3, RZ, RZ, R3, P0 ;  /* 0x000000ffff037224 */ /* 0x000fe200000e0603 */
[----:B------:R-:W-:Y:S02]  /*14d30*/  ISETP.LT.OR P0, PT, R27, 0x1, !P1 ;  /* 0x000000011b00780c */ /* 0x000fe40004f01670 */
[----:B------:R-:W-:-:S11]  /*14d40*/  LOP3.LUT P1, RZ, R32, 0x20, RZ, 0xc0, !PT ;  /* 0x0000002020ff7812 */ /* 0x000fd6000782c0ff */
        /* <DEDUP_REMOVED lines=17> */
[----:B------:R-:W-:-:S04]  /*14e60*/  ISETP.GT.AND P6, PT, R4, -0x1, PT ;  /* 0xffffffff0400780c */ /* 0x000fc80003fc4270 */
[----:B------:R-:W-:-:S13]  /*14e70*/  ISETP.LT.OR P6, PT, R27, 0x1, P6 ;  /* 0x000000011b00780c */ /* 0x000fda00037c1670 */
[----:B------:R0:W-:Y:S02]  /*14e80*/  LDGSTS.E.BYPASS.LTC128B.128 [R5+0xe400], desc[UR52][R2.64+0x380], !P6 ;  /* 0x0e40038002057fae */ /* 0x0001e4000f101d74 */
[----:B0-----:R-:W-:Y:S05]  /*14e90*/  WARPSYNC.COLLECTIVE R15, `(.L_x_1853) ;  /* 0x000000000f087348 */ /* 0x001fea0003c00000 */
[----:B------:R1:W2:Y:S02]  /*14ea0*/  SHFL.IDX P6, R14, R13, R12, R11 ;  /* 0x0000000c0d0e7389 */ /* 0x0002a400000c000b */
[----:B012---:R-:W-:Y:S01]  /*14eb0*/  ENDCOLLECTIVE ;  /* 0x000000000000791b */ /* 0x007fe20003800000 */
.L_x_1853:
[----:B------:R-:W-:Y:S02]  /*14ec0*/  IMAD.MOV.U32 R13, RZ, RZ, R6 ;  /* 0x000000ffff0d7224 */ /* 0x000fe400078e0006 */
[----:B------:R-:W-:-:S07]  /*14ed0*/  IMAD.MOV.U32 R3, RZ, RZ, R14 ;  /* 0x000000ffff037224 */ /* 0x000fce00078e000e */
[----:B------:R-:W-:Y:S05]  /*14ee0*/  WARPSYNC.COLLECTIVE R15, `(.L_x_1854) ;  /* 0x000000000f087348 */ /* 0x000fea0003c00000 */
[----:B------:R0:W1:Y:S02]  /*14ef0*/  SHFL.IDX P6, R14, R13, R12, R11 ;  /* 0x0000000c0d0e7389 */ /* 0x00006400000c000b */
[----:B01----:R-:W-:Y:S01]  /*14f00*/  ENDCOLLECTIVE ;  /* 0x000000000000791b */ /* 0x003fe20003800000 */
.L_x_1854:
[----:B------:R-:W-:Y:S02]  /*14f10*/  IMAD.MOV.U32 R13, RZ, RZ, R7 ;  /* 0x000000ffff0d7224 */ /* 0x000fe400078e0007 */
[----:B------:R-:W-:Y:S01]  /*14f20*/  IMAD.MOV.U32 R12, RZ, RZ, 0x2 ;  /* 0x00000002ff0c7424 */ /* 0x000fe200078e00ff */
[----:B------:R-:W-:-:S05]  /*14f30*/  IADD3 R2, P6, R14, R0, RZ ;  /* 0x000000000e027210 */ /* 0x000fca0007fde0ff */
[----:B------:R-:W-:Y:S01]  /*14f40*/  IMAD.X R3, RZ, RZ, R3, P6 ;  /* 0x000000ffff037224 */ /* 0x000fe200030e0603 */
[----:B------:R-:W-:-:S04]  /*14f50*/  LOP3.LUT P6, RZ, R16, 0x200, RZ, 0xc0, !PT ;  /* 0x0000020010ff7812 */ /* 0x000fc800078cc0ff */
[----:B------:R-:W-:-:S13]  /*14f60*/  ISETP.LT.OR P6, PT, R27, 0x11, !P6 ;  /* 0x000000111b00780c */ /* 0x000fda00077c1670 */
        /* <DEDUP_REMOVED lines=22> */
.L_x_1855:
[----:B------:R-:W-:Y:S02]  /*150d0*/  IMAD.MOV.U32 R13, RZ, RZ, R6 ;  /* 0x000000ffff0d7224 */ /* 0x000fe400078e0006 */
[----:B------:R-:W-:-:S07]  /*150e0*/  IMAD.MOV.U32 R8, RZ, RZ, R14 ;  /* 0x000000ffff087224 */ /* 0x000fce00078e000e */
[----:B------:R-:W-:Y:S05]  /*150f0*/  WARPSYNC.COLLECTIVE R15, `(.L_x_1856) ;  /* 0x000000000f087348 */ /* 0x000fea0003c00000 */
[----:B------:R0:W1:Y:S02]  /*15100*/  SHFL.IDX P6, R14, R13, R12, R11 ;  /* 0x0000000c0d0e7389 */ /* 0x00006400000c000b */
[----:B01----:R-:W-:Y:S01]  /*15110*/  ENDCOLLECTIVE ;  /* 0x000000000000791b */ /* 0x003fe20003800000 */
.L_x_1856:
        /* <DEDUP_REMOVED lines=28> */
.L_x_1857:
[----:B------:R-:W-:Y:S02]  /*152e0*/  IMAD.MOV.U32 R13, RZ, RZ, R6 ;  /* 0x000000ffff0d7224 */ /* 0x000fe400078e0006 */
[----:B------:R-:W-:-:S07]  /*152f0*/  IMAD.MOV.U32 R7, RZ, RZ, R14 ;  /* 0x000000ffff077224 */ /* 0x000fce00078e000e */
[----:B------:R-:W-:Y:S05]  /*15300*/  WARPSYNC.COLLECTIVE R15, `(.L_x_1858) ;  /* 0x000000000f087348 */ /* 0x000fea0003c00000 */
[----:B------:R0:W1:Y:S02]  /*15310*/  SHFL.IDX P6, R14, R13, R12, R11 ;  /* 0x0000000c0d0e7389 */ /* 0x00006400000c000b */
[----:B01----:R-:W-:Y:S01]  /*15320*/  ENDCOLLECTIVE ;  /* 0x000000000000791b */ /* 0x003fe20003800000 */
.L_x_1858:
[----:B------:R-:W-:Y:S05]  /*15330*/  BRA `(.L_x_1859) ;  /* 0xffffffd000687947 */ /* 0x000fea000383ffff */
.L_x_1794:
[----:B0-----:R0:W2:Y:S02]  /*15340*/  SYNCS.PHASECHK.TRANS64.TRYWAIT P0, [R8+URZ+0x28c40], R20 ;  /* 0x028c4014080075a7 */ /* 0x0010a4000800017f */
[----:B--2---:R-:W-:Y:S05]  /*15350*/  @!P0 NANOSLEEP.SYNCS 0x989680 ;  /* 0x009896800000895d */ /* 0x004fea0003900000 */
[----:B------:R-:W2:Y:S02]  /*15360*/  @!P0 SYNCS.PHASECHK.TRANS64 P0, [R8+URZ+0x28c40], R20 ;  /* 0x028c4014080085a7 */ /* 0x000ea4000800007f */
[----:B--2---:R-:W-:Y:S05]  /*15370*/  @!P0 BRA `(.L_x_1794) ;  /* 0xfffffffc00f08947 */ /* 0x004fea000383ffff */
[----:B------:R-:W-:Y:S05]  /*15380*/  BRA `(.L_x_1860) ;  /* 0xffffffd400bc7947 */ /* 0x000fea000383ffff */
.L_x_1795:
        /* <DEDUP_REMOVED lines=8> */
.L_x_1862:
[----:B------:R-:W-:Y:S05]  /*15410*/  BSYNC B1 ;  /* 0x0000000000017941 */ /* 0x000fea0003800000 */
.L_x_1861:
        /* <DEDUP_REMOVED lines=9> */
.L_x_1863:
[----:B------:R-:W-:Y:S02]  /*154b0*/  IMAD.MOV.U32 R13, RZ, RZ, R27 ;  /* 0x000000ffff0d7224 */ /* 0x000fe400078e001b */
[----:B------:R-:W-:Y:S01]  /*154c0*/  IMAD.MOV.U32 R12, RZ, RZ, 0x1 ;  /* 0x00000001ff0c7424 */ /* 0x000fe200078e00ff */
[----:B------:R-:W-:-:S13]  /*154d0*/  IADD3 R2, P0, R14, R0, RZ ;  /* 0x000000000e027210 */ /* 0x000fda0007f1e0ff */
[----:B------:R-:W-:Y:S05]  /*154e0*/  WARPSYNC.COLLECTIVE R15, `(.L_x_1864) ;  /* 0x000000000f087348 */ /* 0x000fea0003c00000 */
[----:B------:R0:W1:Y:S02]  /*154f0*/  SHFL.IDX P6, R14, R13, R12, R11 ;  /* 0x0000000c0d0e7389 */ /* 0x00006400000c000b */
[----:B01----:R-:W-:Y:S01]  /*15500*/  ENDCOLLECTIVE ;  /* 0x000000000000791b */ /* 0x003fe20003800000 */
.L_x_1864:
        /* <DEDUP_REMOVED lines=10> */
.L_x_1865:
[----:B------:R-:W-:Y:S01]  /*155b0*/  MOV R13, R27 ;  /* 0x0000001b000d7202 */ /* 0x000fe20000000f00 */
[----:B------:R-:W-:Y:S01]  /*155c0*/  IMAD.MOV.U32 R12, RZ, RZ, 0x2 ;  /* 0x00000002ff0c7424 */ /* 0x000fe200078e00ff */
[----:B------:R-:W-:-:S13]  /*155d0*/  IADD3 R2, P0, R14, R0, RZ ;  /* 0x000000000e027210 */ /* 0x000fda0007f1e0ff */
[----:B------:R-:W-:Y:S05]  /*155e0*/  WARPSYNC.COLLECTIVE R15, `(.L_x_1866) ;  /* 0x000000000f087348 */ /* 0x000fea0003c00000 */
[----:B------:R0:W1:Y:S02]  /*155f0*/  SHFL.IDX P6, R14, R13, R12, R11 ;  /* 0x0000000c0d0e7389 */ /* 0x00006400000c000b */
[----:B01----:R-:W-:Y:S01]  /*15600*/  ENDCOLLECTIVE ;  /* 0x000000000000791b */ /* 0x003fe20003800000 */
.L_x_1866:
        /* <DEDUP_REMOVED lines=10> */
.L_x_1867:
[----:B------:R-:W-:Y:S02]  /*156b0*/  IMAD.MOV.U32 R13, RZ, RZ, R27 ;  /* 0x000000ffff0d7224 */ /* 0x000fe400078e001b */
[----:B------:R-:W-:Y:S01]  /*156c0*/  IMAD.MOV.U32 R12, RZ, RZ, 0x3 ;  /* 0x00000003ff0c7424 */ /* 0x000fe200078e00ff */
[----:B------:R-:W-:-:S13]  /*156d0*/  IADD3 R2, P0, R14, R0, RZ ;  /* 0x000000000e027210 */ /* 0x000fda0007f1e0ff */
[----:B------:R-:W-:Y:S05]  /*156e0*/  WARPSYNC.COLLECTIVE R15, `(.L_x_1868) ;  /* 0x000000000f087348 */ /* 0x000fea0003c00000 */
[----:B------:R0:W1:Y:S02]  /*156f0*/  SHFL.IDX P6, R14, R13, R12, R11 ;  /* 0x0000000c0d0e7389 */ /* 0x00006400000c000b */
[----:B01----:R-:W-:Y:S01]  /*15700*/  ENDCOLLECTIVE ;  /* 0x000000000000791b */ /* 0x003fe20003800000 */
.L_x_1868:
        /* <DEDUP_REMOVED lines=10> */
.L_x_1869:
[----:B------:R-:W-:Y:S05]  /*157b0*/  BRA `(.L_x_1870) ;  /* 0xffffffd400587947 */ /* 0x000fea000383ffff */
.L_x_1800:
[----:B--2---:R2:W3:Y:S02]  /*157c0*/  SYNCS.PHASECHK.TRANS64.TRYWAIT P0, [R8+URZ+0x28c60], R20 ;  /* 0x028c6014080075a7 */ /* 0x0044e4000800017f */
[----:B---3--:R-:W-:Y:S05]  /*157d0*/  @!P0 NANOSLEEP.SYNCS 0x989680 ;  /* 0x009896800000895d */ /* 0x008fea0003900000 */
[----:B------:R-:W3:Y:S02]  /*157e0*/  @!P0 SYNCS.PHASECHK.TRANS64 P0, [R8+URZ+0x28c60], R20 ;  /* 0x028c6014080085a7 */ /* 0x000ee4000800007f */
[----:B---3--:R-:W-:Y:S05]  /*157f0*/  @!P0 BRA `(.L_x_1800) ;  /* 0xfffffffc00f08947 */ /* 0x008fea000383ffff */
[----:B------:R-:W-:Y:S05]  /*15800*/  BRA `(.L_x_1871) ;  /* 0xffffffd400a87947 */ /* 0x000fea000383ffff */
.L_x_1801:
        /* <DEDUP_REMOVED lines=8> */
.L_x_1873:
[----:B------:R-:W-:Y:S05]  /*15890*/  BSYNC B1 ;  /* 0x0000000000017941 */ /* 0x000fea0003800000 */
.L_x_1872:
[----:B------:R-:W-:Y:S01]  /*158a0*/  IMAD.MOV.U32 R13, RZ, RZ, R10 ;  /* 0x000000ffff0d7224 */ /* 0x000fe200078e000a */
[----:B------:R-:W-:Y:S01]  /*158b0*/  MOV R12, RZ ;  /* 0x000000ff000c7202 */ /* 0x000fe20000000f00 */
[----:B------:R-:W-:Y:S01]  /*158c0*/  IMAD.MOV.U32 R11, RZ, RZ, 0x181f ;  /* 0x0000181fff0b7424 */ /* 0x000fe200078e00ff */
[C---:B------:R-:W-:Y:S01]  /*158d0*/  LOP3.LUT P2, RZ, R16.reuse, 0x40, RZ, 0xc0, !PT ;  /* 0x0000004010ff7812 */ /* 0x040fe2000784c0ff */
[----:B------:R-:W-:Y:S01]  /*158e0*/  IMAD.MOV.U32 R15, RZ, RZ, -0x1 ;  /* 0xffffffffff0f7424 */ /* 0x000fe200078e00ff */
[----:B------:R-:W-:Y:S01]  /*158f0*/  LOP3.LUT P1, RZ, R16, 0x20, RZ, 0xc0, !PT ;  /* 0x0000002010ff7812 */ /* 0x000fe2000782c0ff */
[----:B------:R-:W-:Y:S01]  /*15900*/  IMAD.MOV.U32 R3, RZ, RZ, R14 ;  /* 0x000000ffff037224 */ /* 0x000fe200078e000e */
[----:B------:R-:W-:Y:S01]  /*15910*/  P2R R4, PR, RZ, 0x8 ;  /* 0x00000008ff047803 */ /* 0x000fe20000000000 */
[----:B------:R-:W-:-:S10]  /*15920*/  IMAD R21, R21, 0x2, R17 ;  /* 0x0000000215157824 */ /* 0x000fd400078e0211 */
[----:B------:R-:W-:Y:S05]  /*15930*/  WARPSYNC.COLLECTIVE R15, `(.L_x_1874) ;  /* 0x000000000f087348 */ /* 0x000fea0003c00000 */
[----:B------:R0:W1:Y:S02]  /*15940*/  SHFL.IDX P6, R14, R13, R12, R11 ;  /* 0x0000000c0d0e7389 */ /* 0x00006400000c000b */
[----:B01----:R-:W-:Y:S01]  /*15950*/  ENDCOLLECTIVE ;  /* 0x000000000000791b */ /* 0x003fe20003800000 */
.L_x_1874:
[----:B------:R-:W-:-:S04]  /*15960*/  LOP3.LUT P3, RZ, R16, 0x10, RZ, 0xc0, !PT ;  /* 0x0000001010ff7812 */ /* 0x000fc8000786c0ff */
[----:B------:R-:W-:Y:S01]  /*15970*/  P2R R5, PR, RZ, 0x8 ;  /* 0x00000008ff057803 */ /* 0x000fe20000000000 */
        /* <DEDUP_REMOVED lines=13> */
.L_x_1875:
        /* <DEDUP_REMOVED lines=17> */
.L_x_1876:
        /* <DEDUP_REMOVED lines=17> */
.L_x_1877:
        /* <DEDUP_REMOVED lines=14> */
.L_x_1878:
[----:B------:R-:W-:Y:S02]  /*15d50*/  IMAD.MOV.U32 R13, RZ, RZ, R20 ;  /* 0x000000ffff0d7224 */ /* 0x000fe400078e0014 */
[----:B------:R-:W-:Y:S02]  /*15d60*/  IMAD.MOV.U32 R12, RZ, RZ, 0x3 ;  /* 0x00000003ff0c7424 */ /* 0x000fe400078e00ff */
[----:B------:R-:W-:Y:S01]  /*15d70*/  IMAD.MOV.U32 R2, RZ, RZ, R14 ;  /* 0x000000ffff027224 */ /* 0x000fe200078e000e */
[----:B------:R-:W-:-:S04]  /*15d80*/  LOP3.LUT P6, RZ, R16, 0x20, RZ, 0xc0, !PT ;  /* 0x0000002010ff7812 */ /* 0x000fc800078cc0ff */
[----:B------:R-:W-:-:S04]  /*15d90*/  IADD3 R2, P2, R2, R0, RZ ;  /* 0x0000000002027210 */ /* 0x000fc80007f5e0ff */
[----:B------:R-:W-:Y:S02]  /*15da0*/  IADD3.X R3, RZ, R3, RZ, P2, !PT ;  /* 0x00000003ff037210 */ /* 0x000fe400017fe4ff */
[----:B------:R-:W-:-:S03]  /*15db0*/  LOP3.LUT P2, RZ, R16, 0x40, RZ, 0xc0, !PT ;  /* 0x0000004010ff7812 */ /* 0x000fc6000784c0ff */
[----:B------:R-:W-:Y:S01]  /*15dc0*/  @!PT LDS RZ, [RZ] ;  /* 0x00000000fffff984 */ /* 0x000fe20000000800 */
[----:B------:R-:W-:Y:S01]  /*15dd0*/  @!PT LDS RZ, [RZ] ;  /* 0x00000000fffff984 */ /* 0x000fe20000000800 */
[----:B------:R-:W-:Y:S01]  /*15de0*/  @!PT LDS RZ, [RZ] ;  /* 0x00000000fffff984 */ /* 0x000fe20000000800 */
[----:B------:R0:W-:Y:S01]  /*15df0*/  LDGSTS.E.BYPASS.LTC128B.128 [R21+0x1400], desc[UR52][R2.64], !P3 ;  /* 0x0140000002157fae */ /* 0x0001e2000d901d74 */
[----:B------:R-:W-:-:S09]  /*15e00*/  ISETP.NE.AND P3, PT, R5, RZ, PT ;  /* 0x000000ff0500720c */ /* 0x000fd20003f65270 */
[----:B------:R0:W-:Y:S04]  /*15e10*/  LDGSTS.E.BYPASS.LTC128B.128 [R21+0x3400], desc[UR52][R2.64+0x80], !P2 ;  /* 0x0340008002157fae */ /* 0x0001e8000d101d74 */
[----:B------:R0:W-:Y:S02]  /*15e20*/  LDGSTS.E.BYPASS.LTC128B.128 [R21+0x5400], desc[UR52][R2.64+0x100], !P6 ;  /* 0x0540010002157fae */ /* 0x0001e4000f101d74 */
[----:B0-----:R-:W-:Y:S05]  /*15e30*/  WARPSYNC.COLLECTIVE R15, `(.L_x_1879) ;  /* 0x000000000f087348 */ /* 0x001fea0003c00000 */
[----:B------:R1:W2:Y:S02]  /*15e40*/  SHFL.IDX P6, R14, R13, R12, R11 ;  /* 0x0000000c0d0e7389 */ /* 0x0002a400000c000b */
[----:B012---:R-:W-:Y:S01]  /*15e50*/  ENDCOLLECTIVE ;  /* 0x000000000000791b */ /* 0x007fe20003800000 */
.L_x_1879:
[----:B------:R-:W-:Y:S01]  /*15e60*/  @!PT LDS RZ, [RZ] ;  /* 0x00000000fffff984 */ /* 0x000fe20000000800 */
[----:B------:R-:W-:Y:S01]  /*15e70*/  @!PT LDS RZ, [RZ] ;  /* 0x00000000fffff984 */ /* 0x000fe20000000800 */
[----:B------:R-:W-:Y:S01]  /*15e80*/  @!PT LDS RZ, [RZ] ;  /* 0x00000000fffff984 */ /* 0x000fe20000000800 */
[----:B------:R0:W-:Y:S01]  /*15e90*/  LDGSTS.E.BYPASS.LTC128B.128 [R21+0x7400], desc[UR52][R2.64+0x180], !P3 ;  /* 0x0740018002157fae */ /* 0x0001e2000d901d74 */
[----:B------:R-:W-:-:S03]  /*15ea0*/  ISETP.NE.AND P3, PT, R4, RZ, PT ;  /* 0x000000ff0400720c */ /* 0x000fc60003f65270 */
        /* <DEDUP_REMOVED lines=9> */
.L_x_1880:
[----:B------:R-:W-:Y:S05]  /*15f40*/  BRA `(.L_x_1881) ;  /* 0xffffffd4000c7947 */ /* 0x000fea000383ffff */
.L_x_1809:
[----:B------:R-:W-:Y:S01]  /*15f50*/  BSSY B0, `(.L_x_1882) ;  /* 0x0000008000007945 */ /* 0x000fe20003800000 */
[----:B------:R-:W-:Y:S02]  /*15f60*/  IMAD.MOV.U32 R13, RZ, RZ, R33 ;  /* 0x000000ffff0d7224 */ /* 0x000fe400078e0021 */
[----:B------:R-:W-:Y:S02]  /*15f70*/  IMAD.MOV.U32 R12, RZ, RZ, RZ ;  /* 0x000000ffff0c7224 */ /* 0x000fe400078e00ff */
[----:B------:R-:W-:Y:S02]  /*15f80*/  IMAD.MOV.U32 R11, RZ, RZ, 0x1f ;  /* 0x0000001fff0b7424 */ /* 0x000fe400078e00ff */
[----:B------:R-:W-:-:S07]  /*15f90*/  IMAD.MOV.U32 R15, RZ, RZ, -0x1 ;  /* 0xffffffffff0f7424 */ /* 0x000fce00078e00ff */
[----:B01---5:R-:W-:Y:S05]  /*15fa0*/  WARPSYNC.COLLECTIVE R15, `(.L_x_1883) ;  /* 0x000000000f087348 */ /* 0x023fea0003c00000 */
[----:B------:R2:W3:Y:S02]  /*15fb0*/  SHFL.IDX P6, R14, R13, R12, R11 ;  /* 0x0000000c0d0e7389 */ /* 0x0004e400000c000b */
[----:B0123-5:R-:W-:Y:S01]  /*15fc0*/  ENDCOLLECTIVE ;  /* 0x000000000000791b */ /* 0x02ffe20003800000 */
.L_x_1883:
[----:B------:R-:W-:Y:S05]  /*15fd0*/  BSYNC B0 ;  /* 0x0000000000007941 */ /* 0x000fea0003800000 */
.L_x_1882:
[----:B------:R-:W-:Y:S05]  /*15fe0*/  BRA `(.L_x_1884) ;  /* 0xffffffd800107947 */ /* 0x000fea000383ffff */
.L_x_1812:
[----:B---3--:R3:W4:Y:S02]  /*15ff0*/  SYNCS.PHASECHK.TRANS64.TRYWAIT P0, [R7+URZ+0x28c20], R0 ;  /* 0x028c2000070075a7 */ /* 0x008724000800017f */
[----:B----4-:R-:W-:Y:S05]  /*16000*/  @!P0 NANOSLEEP.SYNCS 0x989680 ;  /* 0x009896800000895d */ /* 0x010fea0003900000 */
[----:B------:R-:W4:Y:S02]  /*16010*/  @!P0 SYNCS.PHASECHK.TRANS64 P0, [R7+URZ+0x28c20], R0 ;  /* 0x028c2000070085a7 */ /* 0x000f24000800007f */
[----:B----4-:R-:W-:Y:S05]  /*16020*/  @!P0 BRA `(.L_x_1812) ;  /* 0xfffffffc00f08947 */ /* 0x010fea000383ffff */
[----:B------:R-:W-:Y:S05]  /*16030*/  BRA `(.L_x_1885) ;  /* 0xffffffd800587947 */ /* 0x000fea000383ffff */
.L_x_1813:
[----:B------:R-:W4:Y:S01]  /*16040*/  S2R R2, SR_TID.X ;  /* 0x0000000000027919 */ /* 0x000f220000002100 */
[----:B------:R-:W-:Y:S01]  /*16050*/  BSSY B0, `(.L_x_1886) ;  /* 0x000000a000007945 */ /* 0x000fe20003800000 */
[----:B------:R-:W-:Y:S02]  /*16060*/  IMAD.MOV.U32 R12, RZ, RZ, RZ ;  /* 0x000000ffff0c7224 */ /* 0x000fe400078e00ff */
[----:B------:R-:W-:Y:S02]  /*16070*/  IMAD.MOV.U32 R11, RZ, RZ, 0x1f ;  /* 0x0000001fff0b7424 */ /* 0x000fe400078e00ff */
[----:B------:R-:W-:Y:S01]  /*16080*/  IMAD.MOV.U32 R15, RZ, RZ, -0x1 ;  /* 0xffffffffff0f7424 */ /* 0x000fe200078e00ff */
[----:B----4-:R-:W-:-:S04]  /*16090*/  SHF.R.U32.HI R2, RZ, 0x5, R2 ;  /* 0x00000005ff027819 */ /* 0x010fc80000011602 */
[----:B------:R-:W-:-:S05]  /*160a0*/  LOP3.LUT R2, R2, 0x3, RZ, 0xc0, !PT ;  /* 0x0000000302027812 */ /* 0x000fca00078ec0ff */
[----:B------:R-:W-:-:S07]  /*160b0*/  IMAD.MOV.U32 R13, RZ, RZ, R2 ;  /* 0x000000ffff0d7224 */ /* 0x000fce00078e0002 */
[----:B0123-5:R-:W-:Y:S05]  /*160c0*/  WARPSYNC.COLLECTIVE R15, `(.L_x_1887) ;  /* 0x000000000f087348 */ /* 0x02ffea0003c00000 */
[----:B------:R4:W0:Y:S02]  /*160d0*/  SHFL.IDX P6, R14, R13, R12, R11 ;  /* 0x0000000c0d0e7389 */ /* 0x00082400000c000b */
[----:B012345:R-:W-:Y:S01]  /*160e0*/  ENDCOLLECTIVE ;  /* 0x000000000000791b */ /* 0x03ffe20003800000 */
.L_x_1887:
[----:B------:R-:W-:Y:S05]  /*160f0*/  BSYNC B0 ;  /* 0x0000000000007941 */ /* 0x000fea0003800000 */
.L_x_1886:
[----:B------:R-:W-:Y:S05]  /*16100*/  BRA `(.L_x_1888) ;  /* 0xffffffd800407947 */ /* 0x000fea000383ffff */
.L_x_1816:
[----:B------:R-:W-:Y:S01]  /*16110*/  BSSY B1, `(.L_x_1889) ;  /* 0x0000006000017945 */ /* 0x000fe20003800000 */
[----:B------:R-:W-:-:S07]  /*16120*/  IMAD.MOV.U32 R15, RZ, RZ, -0x1 ;  /* 0xffffffffff0f7424 */ /* 0x000fce00078e00ff */
[----:B0123-5:R-:W-:Y:S05]  /*16130*/  WARPSYNC.COLLECTIVE R15, `(.L_x_1890) ;  /* 0x000000000f0c7348 */ /* 0x02ffea0003c00000 */
[----:B------:R-:W-:Y:S02]  /*16140*/  ELECT P6, UR62, PT ;  /* 0x00000000003e782f */ /* 0x000fe400038c0000 */
[----:B------:R-:W-:Y:S01]  /*16150*/  MOV R14, UR62 ;  /* 0x0000003e000e7c02 */ /* 0x000fe20008000f00 */
[----:B0123-5:R-:W-:Y:S10]  /*16160*/  ENDCOLLECTIVE ;  /* 0x000000000000791b */ /* 0x02fff40003800000 */
.L_x_1890:
[----:B------:R-:W-:Y:S05]  /*16170*/  BSYNC B1 ;  /* 0x0000000000017941 */ /* 0x000fea0003800000 */
.L_x_1889:
[----:B------:R-:W-:Y:S05]  /*16180*/  BRA `(.L_x_1891) ;  /* 0xffffffd800387947 */ /* 0x000fea000383ffff */
.L_x_1818:
[----:B---3--:R3:W4:Y:S02]  /*16190*/  SYNCS.PHASECHK.TRANS64.TRYWAIT P1, [R5+URZ+0x28c40], R0 ;  /* 0x028c4000050075a7 */ /* 0x008724000802017f */
[----:B----4-:R-:W-:Y:S05]  /*161a0*/  @!P1 NANOSLEEP.SYNCS 0x989680 ;  /* 0x009896800000995d */ /* 0x010fea0003900000 */
[----:B------:R-:W4:Y:S02]  /*161b0*/  @!P1 SYNCS.PHASECHK.TRANS64 P1, [R5+URZ+0x28c40], R0 ;  /* 0x028c4000050095a7 */ /* 0x000f24000802007f */
[----:B----4-:R-:W-:Y:S05]  /*161c0*/  @!P1 BRA `(.L_x_1818) ;  /* 0xfffffffc00f09947 */ /* 0x010fea000383ffff */
[----:B------:R-:W-:Y:S05]  /*161d0*/  BRA `(.L_x_1892) ;  /* 0xffffffd800587947 */ /* 0x000fea000383ffff */
.L_x_1820:
[----:B----4-:R4:W0:Y:S02]  /*161e0*/  SYNCS.PHASECHK.TRANS64.TRYWAIT P1, [R3+URZ+0x28c40], R2 ;  /* 0x028c4002030075a7 */ /* 0x010824000802017f */
[----:B0-----:R-:W-:Y:S05]  /*161f0*/  @!P1 NANOSLEEP.SYNCS 0x989680 ;  /* 0x009896800000995d */ /* 0x001fea0003900000 */
[----:B------:R-:W0:Y:S02]  /*16200*/  @!P1 SYNCS.PHASECHK.TRANS64 P1, [R3+URZ+0x28c40], R2 ;  /* 0x028c4002030095a7 */ /* 0x000e24000802007f */
[----:B0-----:R-:W-:Y:S05]  /*16210*/  @!P1 BRA `(.L_x_1820) ;  /* 0xfffffffc00f09947 */ /* 0x001fea000383ffff */
[----:B------:R-:W-:Y:S05]  /*16220*/  BRA `(.L_x_1893) ;  /* 0xffffffd800647947 */ /* 0x000fea000383ffff */
.L_x_1822:
[----:B------:R0:W0:Y:S02]  /*16230*/  SYNCS.PHASECHK.TRANS64.TRYWAIT P1, [R5+URZ+0x28c60], R0 ;  /* 0x028c6000050075a7 */ /* 0x000024000802017f */
[----:B0-----:R-:W-:Y:S05]  /*16240*/  @!P1 NANOSLEEP.SYNCS 0x989680 ;  /* 0x009896800000995d */ /* 0x001fea0003900000 */
[----:B------:R-:W0:Y:S02]  /*16250*/  @!P1 SYNCS.PHASECHK.TRANS64 P1, [R5+URZ+0x28c60], R0 ;  /* 0x028c6000050095a7 */ /* 0x000e24000802007f */
[----:B0-----:R-:W-:Y:S05]  /*16260*/  @!P1 BRA `(.L_x_1822) ;  /* 0xfffffffc00f09947 */ /* 0x001fea000383ffff */
[----:B------:R-:W-:Y:S05]  /*16270*/  BRA `(.L_x_1894) ;  /* 0xffffffd800607947 */ /* 0x000fea000383ffff */
.L_x_1895:
        /* <DEDUP_REMOVED lines=16> */
.L_x_5639:


//--------------------- .text._ZN7cutlass13device_kernelIN5flash11enable_sm90INS1_16FlashAttnFwdSm90INS1_25CollectiveMainloopFwdSm90ILi2EN4cute5tupleIJNS5_1CILi1EEES8_S8_EEENS6_IJNS7_ILi64EEESA_SA_EEELi512ENS_10bfloat16_tEfNS_4arch4Sm90ELb0ELb1ELb0ELb0ELb1ELb0ELb1ELb0ELb0ELb1ELb0ELb0EEENS1_21CollectiveEpilogueFwdINS6_IJSA_NS7_ILi512EEESA_EEES9_SC_SE_Li256ELb0ELb1ELb0ELb0EEENS1_30DynamicPersistentTileSchedulerILi256ELi128ELb0ELb1ELb1EEEEEEEEEvNT_6ParamsE --------------------------
	.section	.text._ZN7cutlass13device_kernelIN5flash11enable_sm90INS1_16FlashAttnFwdSm90INS1_25CollectiveMainloopFwdSm90ILi2EN4cute5tupleIJNS5_1CILi1EEES8_S8_EEENS6_IJNS7_ILi64EEESA_SA_EEELi512ENS_10bfloat16_tEfNS_4arch4Sm90ELb0ELb1ELb0ELb0ELb1ELb0ELb1ELb0ELb0ELb1ELb0ELb0EEENS1_21CollectiveEpilogueFwdINS6_IJSA_NS7_ILi512EEESA_EEES9_SC_SE_Li256ELb0ELb1ELb0ELb0EEENS1_30DynamicPersistentTileSchedulerILi256ELi128ELb0ELb1ELb1EEEEEEEEEvNT_6ParamsE,"ax",@progbits
	.align	128
.text._ZN7cutlass13device_kernelIN5flash11enable_sm90INS1_16FlashAttnFwdSm90INS1_25CollectiveMainloopFwdSm90ILi2EN4cute5tupleIJNS5_1CILi1EEES8_S8_EEENS6_IJNS7_ILi64EEESA_SA_EEELi512ENS_10bfloat16_tEfNS_4arch4Sm90ELb0ELb1ELb0ELb0ELb1ELb0ELb1ELb0ELb0ELb1ELb0ELb0EEENS1_21CollectiveEpilogueFwdINS6_IJSA_NS7_ILi512EEESA_EEES9_SC_SE_Li256ELb0ELb1ELb0ELb0EEENS1_30DynamicPersistentTileSchedulerILi256ELi128ELb0ELb1ELb1EEEEEEEEEvNT_6ParamsE:
        .type           _ZN7cutlass13device_kernelIN5flash11enable_sm90INS1_16FlashAttnFwdSm90INS1_25CollectiveMainloopFwdSm90ILi2EN4cute5tupleIJNS5_1CILi1EEES8_S8_EEENS6_IJNS7_ILi64EEESA_SA_EEELi512ENS_10bfloat16_tEfNS_4arch4Sm90ELb0ELb1ELb0ELb0ELb1ELb0ELb1ELb0ELb0ELb1ELb0ELb0EEENS1_21CollectiveEpilogueFwdINS6_IJSA_NS7_ILi512EEESA_EEES9_SC_SE_Li256ELb0ELb1ELb0ELb0EEENS1_30DynamicPersistentTileSchedulerILi256ELi128ELb0ELb1ELb1EEEEEEEEEvNT_6ParamsE,@function
        .size           _ZN7cutlass13device_kernelIN5flash11enable_sm90INS1_16FlashAttnFwdSm90INS1_25CollectiveMainloopFwdSm90ILi2EN4cute5tupleIJNS5_1CILi1EEES8_S8_EEENS6_IJNS7_ILi64EEESA_SA_EEELi512ENS_10bfloat16_tEfNS_4arch4Sm90ELb0ELb1ELb0ELb0ELb1ELb0ELb1ELb0ELb0ELb1ELb0ELb0EEENS1_21CollectiveEpilogueFwdINS6_IJSA_NS7_ILi512EEESA_EEES9_SC_SE_Li256ELb0ELb1ELb0ELb0EEENS1_30DynamicPersistentTileSchedulerILi256ELi128ELb0ELb1ELb1EEEEEEEEEvNT_6ParamsE,(.L_x_5640 - _ZN7cutlass13device_kernelIN5flash11enable_sm90INS1_16FlashAttnFwdSm90INS1_25CollectiveMainloopFwdSm90ILi2EN4cute5tupleIJNS5_1CILi1EEES8_S8_EEENS6_IJNS7_ILi64EEESA_SA_EEELi512ENS_10bfloat16_tEfNS_4arch4Sm90ELb0ELb1ELb0ELb0ELb1ELb0ELb1ELb0ELb0ELb1ELb0ELb0EEENS1_21CollectiveEpilogueFwdINS6_IJSA_NS7_ILi512EEESA_EEES9_SC_SE_Li256ELb0ELb1ELb0ELb0EEENS1_30DynamicPersistentTileSchedulerILi256ELi128ELb0ELb1ELb1EEEEEEEEEvNT_6ParamsE)
        .other          _ZN7cutlass13device_kernelIN5flash11enable_sm90INS1_16FlashAttnFwdSm90INS1_25CollectiveMainloopFwdSm90ILi2EN4cute5tupleIJNS5_1CILi1EEES8_S8_EEENS6_IJNS7_ILi64EEESA_SA_EEELi512ENS_10bfloat16_tEfNS_4arch4Sm90ELb0ELb1ELb0ELb0ELb1ELb0ELb1ELb0ELb0ELb1ELb0ELb0EEENS1_21CollectiveEpilogueFwdINS6_IJSA_NS7_ILi512EEESA_EEES9_SC_SE_Li256ELb0ELb1ELb0ELb0EEENS1_30DynamicPersistentTileSchedulerILi256ELi128ELb0ELb1ELb1EEEEEEEEEvNT_6ParamsE,@"STO_CUDA_ENTRY STV_DEFAULT"
_ZN7cutlass13device_kernelIN5flash11enable_sm90INS1_16FlashAttnFwdSm90INS1_25CollectiveMainloopFwdSm90ILi2EN4cute5tupleIJNS5_1CILi1EEES8_S8_EEENS6_IJNS7_ILi64EEESA_SA_EEELi512ENS_10bfloat16_tEfNS_4arch4Sm90ELb0ELb1ELb0ELb0ELb1ELb0ELb1ELb0ELb0ELb1ELb0ELb0EEENS1_21CollectiveEpilogueFwdINS6_IJSA_NS7_ILi512EEESA_EEES9_SC_SE_Li256ELb0ELb1ELb0ELb0EEENS1_30DynamicPersistentTileSchedulerILi256ELi128ELb0ELb1ELb1EEEEEEEEEvNT_6ParamsE:
        /* <DEDUP_REMOVED lines=12> */
[----:B-1----:R0:W-:Y:S10]  /*00c0*/  STL [R1+0x4], R4 ;  /* 0x0000040401007387 */ /* 0x0021f40000100800 */
        /* <DEDUP_REMOVED lines=31> */
.L_x_1896:
        /* <DEDUP_REMOVED lines=22> */
.L_x_1897:
        /* <DEDUP_REMOVED lines=18> */
.L_x_1898:
        /* <DEDUP_REMOVED lines=22> */
.L_x_1899:
        /* <DEDUP_REMOVED lines=22> */
.L_x_1900:
[----:B------:R-:W-:Y:S01]  /*0800*/  ISETP.NE.AND P0, PT, R4, RZ, PT ;  /* 0x000000ff0400720c */ /* 0x000fe20003f05270 */
[----:B------:R-:W-:Y:S01]  /*0810*/  IMAD.MOV.U32 R37, RZ, RZ, 0x1 ;  /* 0x00000001ff257424 */ /* 0x000fe200078e00ff */
[----:B------:R-:W-:Y:S01]  /*0820*/  NOP ;  /* 0x0000000000007918 */ /* 0x000fe20000000000 */
[----:B------:R-:W-:-:S03]  /*0830*/  ULDC.64 UR40, c[0x0][0x208] ;  /* 0x0000820000287ab9 */ /* 0x000fc60000000a00 */
[----:B------:R-:W-:Y:S01]  /*0840*/  SEL R37, R37, 0x2, !P0 ;  /* 0x0000000225257807 */ /* 0x000fe20004000000 */
[----:B01234-:R-:W-:Y:S06]  /*0850*/  BAR.SYNC.DEFER_BLOCKING 0x0 ;  /* 0x0000000000007b1d */ /* 0x01ffec0000010000 */
[----:B------:R-:W-:Y:S05]  /*0860*/  @!P0 BRA `(.L_x_1901) ;  /* 0x0000013000188947 */ /* 0x000fea0003800000 */
.L_x_1902:
        /* <DEDUP_REMOVED lines=19> */
[----:B------:R-:W-:Y:S01]  /*09a0*/  IMAD.U32 R17, RZ, RZ, UR4 ;  /* 0x00000004ff117e24 */ /* 0x000fe2000f8e00ff */
[----:B------:R-:W-:Y:S01]  /*09b0*/  SHF.R.S32.HI R0, RZ, 0x1f, R227 ;  /* 0x0000001fff007819 */ /* 0x000fe200000114e3 */
[----:B------:R-:W-:Y:S01]  /*09c0*/  IMAD.MOV.U32 R220, RZ, RZ, RZ ;  /* 0x000000ffffdc7224 */ /* 0x000fe200078e00ff */
[----:B------:R-:W-:Y:S02]  /*09d0*/  UMOV UR36, URZ ;  /* 0x0000003f00247c82 */ /* 0x000fe40008000000 */
[----:B------:R-:W-:-:S02]  /*09e0*/  LEA.HI R2, R0, R227, RZ, 0x4 ;  /* 0x000000e300027211 */ /* 0x000fc400078f20ff */
[CC--:B------:R-:W-:Y:S02]  /*09f0*/  LEA.HI R6, R0.reuse, R227.reuse, RZ, 0x7 ;  /* 0x000000e300067211 */ /* 0x0c0fe400078f38ff */
[----:B------:R-:W-:Y:S02]  /*0a00*/  SHF.R.S32.HI R5, RZ, 0x4, R2 ;  /* 0x00000004ff057819 */ /* 0x000fe40000011402 */
[----:B------:R-:W-:Y:S02]  /*0a10*/  LEA.HI R7, R0, R227, RZ, 0x2 ;  /* 0x000000e300077211 */ /* 0x000fe400078f10ff */
[C---:B------:R-:W-:Y:S02]  /*0a20*/  LEA.HI R3, R2.reuse, R5, RZ, 0x1 ;  /* 0x0000000502037211 */ /* 0x040fe400078f08ff */
[----:B------:R-:W-:Y:S02]  /*0a30*/  LOP3.LUT R2, R2, 0xfffffff0, RZ, 0xc0, !PT ;  /* 0xfffffff002027812 */ /* 0x000fe400078ec0ff */
[----:B------:R-:W-:-:S02]  /*0a40*/  LOP3.LUT R4, R3, 0x1ffffffe, RZ, 0xc0, !PT ;  /* 0x1ffffffe03047812 */ /* 0x000fc400078ec0ff */
[----:B------:R-:W-:Y:S01]  /*0a50*/  LEA.HI R3, R0, R227, RZ, 0x5 ;  /* 0x000000e300037211 */ /* 0x000fe200078f28ff */
[----:B------:R-:W-:Y:S01]  /*0a60*/  IMAD.IADD R2, R227, 0x1, -R2 ;  /* 0x00000001e3027824 */ /* 0x000fe200078e0a02 */
[----:B------:R-:W-:Y:S01]  /*0a70*/  LOP3.LUT R10, R7, 0xfffffffc, RZ, 0xc0, !PT ;  /* 0xfffffffc070a7812 */ /* 0x000fe200078ec0ff */
[----:B------:R-:W-:Y:S01]  /*0a80*/  IMAD.IADD R5, R5, 0x1, -R4 ;  /* 0x0000000105057824 */ /* 0x000fe200078e0a04 */
[--C-:B------:R-:W-:Y:S01]  /*0a90*/  SHF.R.S32.HI R4, RZ, 0x5, R3.reuse ;  /* 0x00000005ff047819 */ /* 0x100fe20000011403 */
[----:B0-----:R-:W-:Y:S01]  /*0aa0*/  ULEA UR38, UR39, UR38, 0x18 ;  /* 0x0000002627267291 */ /* 0x001fe2000f8ec03f */
[----:B------:R-:W-:Y:S01]  /*0ab0*/  SHF.R.S32.HI R3, RZ, 0x1f, R3 ;  /* 0x0000001fff037819 */ /* 0x000fe20000011403 */
[----:B------:R-:W-:Y:S01]  /*0ac0*/  IMAD.IADD R12, R227, 0x1, -R10 ;  /* 0x00000001e30c7824 */ /* 0x000fe200078e0a0a */
[----:B------:R-:W-:Y:S01]  /*0ad0*/  LOP3.LUT R8, R6, 0xffffff80, RZ, 0xc0, !PT ;  /* 0xffffff8006087812 */ /* 0x000fe200078ec0ff */
[----:B------:R-:W-:Y:S01]  /*0ae0*/  IMAD.SHL.U32 R5, R5, 0x8, RZ ;  /* 0x0000000805057824 */ /* 0x000fe200078e00ff */
[----:B------:R-:W-:-:S02]  /*0af0*/  LEA.HI R3, R3, R4, RZ, 0x2 ;  /* 0x0000000403037211 */ /* 0x000fc400078f10ff */
[----:B------:R-:W-:Y:S01]  /*0b00*/  SHF.R.S32.HI R9, RZ, 0x1f, R2 ;  /* 0x0000001fff097819 */ /* 0x000fe20000011402 */
[----:B------:R-:W-:Y:S01]  /*0b10*/  IMAD.IADD R8, R227, 0x1, -R8 ;  /* 0x00000001e3087824 */ /* 0x000fe200078e0a08 */
[----:B------:R-:W-:Y:S02]  /*0b20*/  SHF.R.S32.HI R221, RZ, 0x7, R6 ;  /* 0x00000007ffdd7819 */ /* 0x000fe40000011406 */
[----:B------:R-:W-:Y:S02]  /*0b30*/  LOP3.LUT R3, R3, 0x3ffffc, RZ, 0xc0, !PT ;  /* 0x003ffffc03037812 */ /* 0x000fe400078ec0ff */
[----:B------:R-:W-:Y:S01]  /*0b40*/  SHF.R.S32.HI R7, RZ, 0x1f, R8 ;  /* 0x0000001fff077819 */ /* 0x000fe20000011408 */
[----:B------:R-:W-:Y:S01]  /*0b50*/  IMAD R14, R221, 0x100, R2 ;  /* 0x00000100dd0e7824 */ /* 0x000fe200078e0202 */
[----:B------:R-:W-:Y:S01]  /*0b60*/  LEA.HI R11, R12, R12, RZ, 0x1 ;  /* 0x0000000c0c0b7211 */ /* 0x000fe200078f08ff */
[----:B------:R-:W-:Y:S01]  /*0b70*/  IMAD.IADD R3, R4, 0x1, -R3 ;  /* 0x0000000104037824 */ /* 0x000fe200078e0a03 */
[----:B------:R-:W-:-:S02]  /*0b80*/  LEA.HI R10, R9, R2, RZ, 0x3 ;  /* 0x00000002090a7211 */ /* 0x000fc400078f18ff */
[-C--:B------:R-:W-:Y:S01]  /*0b90*/  LEA.HI R9, R7, R8.reuse, RZ, 0x2 ;  /* 0x0000000807097211 */ /* 0x080fe200078f10ff */
[----:B------:R-:W-:Y:S01]  /*0ba0*/  IMAD R14, R3, 0x10, R14 ;  /* 0x00000010030e7824 */ /* 0x000fe200078e020e */
[----:B------:R-:W-:Y:S02]  /*0bb0*/  LOP3.LUT R13, R11, 0x1ffffffe, RZ, 0xc0, !PT ;  /* 0x1ffffffe0b0d7812 */ /* 0x000fe400078ec0ff */
[C---:B------:R-:W-:Y:S01]  /*0bc0*/  LOP3.LUT R11, R10.reuse, 0xfffffff8, RZ, 0xc0, !PT ;  /* 0xfffffff80a0b7812 */ /* 0x040fe200078ec0ff */
[----:B------:R-:W-:Y:S01]  /*0bd0*/  IMAD.SHL.U32 R10, R10, 0x40, RZ ;  /* 0x000000400a0a7824 */ /* 0x000fe200078e00ff */
[----:B------:R-:W-:Y:S01]  /*0be0*/  LOP3.LUT R3, R9, 0x7ffffffc, RZ, 0xc0, !PT ;  /* 0x7ffffffc09037812 */ /* 0x000fe200078ec0ff */
[----:B------:R-:W-:Y:S01]  /*0bf0*/  IMAD.U32 R226, R14, 0x40, R5 ;  /* 0x000000400ee27824 */ /* 0x000fe200078e0005 */
[----:B------:R-:W-:Y:S01]  /*0c00*/  LEA.HI R7, R7, R8, RZ, 0x5 ;  /* 0x0000000807077211 */ /* 0x000fe200078f28ff */
[----:B------:R-:W-:Y:S01]  /*0c10*/  IMAD.IADD R11, R2, 0x1, -R11 ;  /* 0x00000001020b7824 */ /* 0x000fe200078e0a0b */
[----:B------:R-:W-:Y:S01]  /*0c20*/  LEA.HI R0, R0, R227, RZ, 0x3 ;  /* 0x000000e300007211 */ /* 0x000fe200078f18ff */
[----:B------:R-:W-:Y:S01]  /*0c30*/  IMAD.IADD R18, R8, 0x1, -R3 ;  /* 0x0000000108127824 */ /* 0x000fe200078e0a03 */
[--C-:B------:R-:W-:Y:S01]  /*0c40*/  SHF.R.S32.HI R2, RZ, 0x2, R9.reuse ;  /* 0x00000002ff027819 */ /* 0x100fe20000011409 */
[----:B------:R-:W-:Y:S01]  /*0c50*/  IMAD.SHL.U32 R3, R11, 0x40, RZ ;  /* 0x000000400b037824 */ /* 0x000fe200078e00ff */
[----:B------:R-:W-:Y:S01]  /*0c60*/  SHF.R.S32.HI R9, RZ, 0x1f, R9 ;  /* 0x0000001fff097819 */ /* 0x000fe20000011409 */
[----:B------:R-:W-:Y:S01]  /*0c70*/  IMAD.IADD R190, R12, 0x1, -R13 ;  /* 0x000000010cbe7824 */ /* 0x000fe200078e0a0d */
[----:B------:R-:W-:Y:S01]  /*0c80*/  LOP3.LUT R218, R0, 0xfffffff8, RZ, 0xc0, !PT ;  /* 0xfffffff800da7812 */ /* 0x000fe200078ec0ff */
[----:B------:R-:W-:Y:S01]  /*0c90*/  IMAD.SHL.U32 R18, R18, 0x2, RZ ;  /* 0x0000000212127824 */ /* 0x000fe200078e00ff */
[----:B------:R-:W-:-:S02]  /*0ca0*/  LOP3.LUT R8, R3, 0x1c0, RZ, 0xc0, !PT ;  /* 0x000001c003087812 */ /* 0x000fc400078ec0ff */
[----:B------:R-:W-:Y:S01]  /*0cb0*/  LOP3.LUT R3, R10, 0x7ffffe00, RZ, 0xc0, !PT ;  /* 0x7ffffe000a037812 */ /* 0x000fe200078ec0ff */
[----:B------:R-:W-:Y:S01]  /*0cc0*/  IMAD.IADD R218, R227, 0x1, -R218 ;  /* 0x00000001e3da7824 */ /* 0x000fe200078e0ada */
[----:B------:R-:W-:Y:S02]  /*0cd0*/  LOP3.LUT R5, R8, 0x8, R5, 0xf8, !PT ;  /* 0x0000000808057812 */ /* 0x000fe400078ef805 */
[----:B------:R-:W-:Y:S01]  /*0ce0*/  SHF.R.U32.HI R8, RZ, 0x3, R8 ;  /* 0x00000003ff087819 */ /* 0x000fe20000011608 */
[----:B------:R-:W-:Y:S01]  /*0cf0*/  IMAD R3, R4, 0x400, R3 ;  /* 0x0000040004037824 */ /* 0x000fe200078e0203 */
[----:B------:R-:W-:Y:S01]  /*0d00*/  LEA.HI R9, R9, R2, RZ, 0x3 ;  /* 0x0000000209097211 */ /* 0x000fe200078f18ff */
[----:B------:R-:W-:Y:S01]  /*0d10*/  IMAD.SHL.U32 R189, R218, 0x8, RZ ;  /* 0x00000008dabd7824 */ /* 0x000fe200078e00ff */
[----:B------:R-:W-:Y:S02]  /*0d20*/  LOP3.LUT R8, R5, R8, RZ, 0x3c, !PT ;  /* 0x0000000805087212 */ /* 0x000fe400078e3cff */
[----:B------:R-:W-:Y:S01]  /*0d30*/  R2P PR, R11, 0x6 ;  /* 0x000000060b007804 */ /* 0x000fe20000000000 */
[----:B------:R-:W-:Y:S01]  /*0d40*/  VIADD R198, R189, 0x40 ;  /* 0x00000040bdc67836 */ /* 0x000fe20000000000 */
[----:B------:R-:W-:Y:S01]  /*0d50*/  LOP3.LUT R9, R9, 0xfffffff8, RZ, 0xc0, !PT ;  /* 0xfffffff809097812 */ /* 0x000fe200078ec0ff */
[----:B------:R-:W-:Y:S01]  /*0d60*/  IMAD.IADD R3, R3, 0x1, R8 ;  /* 0x0000000103037824 */ /* 0x000fe200078e0208 */
[----:B------:R-:W-:Y:S01]  /*0d70*/  LEA.HI R6, R6, R221, RZ, 0x1 ;  /* 0x000000dd06067211 */ /* 0x000fe200078f08ff */
[----:B------:R-:W-:Y:S01]  /*0d80*/  VIADD R197, R189, 0x80 ;  /* 0x00000080bdc57836 */ /* 0x000fe20000000000 */
[----:B------:R-:W-:Y:S01]  /*0d90*/  SHF.R.S32.HI R7, RZ, 0x5, R7 ;  /* 0x00000005ff077819 */ /* 0x000fe20000011407 */
[----:B------:R-:W-:Y:S01]  /*0da0*/  IMAD.IADD R2, R2, 0x1, -R9 ;  /* 0x0000000102027824 */ /* 0x000fe200078e0a09 */
[----:B------:R-:W-:Y:S01]  /*0db0*/  LEA R185, R3, UR38, 0x1 ;  /* 0x0000002603b97c11 */ /* 0x000fe2000f8e08ff */
[C---:B------:R-:W-:Y:S01]  /*0dc0*/  VIADD R196, R189.reuse, 0xc0 ;  /* 0x000000c0bdc47836 */ /* 0x040fe20000000000 */
[----:B------:R-:W-:Y:S01]  /*0dd0*/  LOP3.LUT R6, R6, 0xfffffe, RZ, 0xc0, !PT ;  /* 0x00fffffe06067812 */ /* 0x000fe200078ec0ff */
[----:B------:R-:W-:Y:S01]  /*0de0*/  VIADD R195, R189, 0x100 ;  /* 0x00000100bdc37836 */ /* 0x000fe20000000000 */
[----:B------:R-:W-:Y:S01]  /*0df0*/  SEL R187, R187, 0xffffffc0, !P2 ;  /* 0xffffffc0bbbb7807 */ /* 0x000fe20005000000 */
        /* <DEDUP_REMOVED lines=16> */
[----:B------:R-:W-:-:S02]  /*0f00*/  IMAD.IADD R188, R188, 0x1, R187 ;  /* 0x00000001bcbc7824 */ /* 0x000fc400078e02bb */
[----:B------:R-:W-:Y:S02]  /*0f10*/  IMAD.MOV.U32 R2, RZ, RZ, RZ ;  /* 0x000000ffff027224 */ /* 0x000fe400078e00ff */
[----:B------:R-:W-:Y:S02]  /*0f20*/  IMAD.SHL.U32 R184, R6, 0x100, RZ ;  /* 0x0000010006b87824 */ /* 0x000fe400078e00ff */
[----:B------:R-:W-:Y:S02]  /*0f30*/  IMAD R190, R190, 0x8, R19 ;  /* 0x00000008bebe7824 */ /* 0x000fe400078e0213 */
[----:B------:R-:W-:-:S07]  /*0f40*/  IMAD.IADD R187, R187, 0x1, R186 ;  /* 0x00000001bbbb7824 */ /* 0x000fce00078e02ba */
.L_x_2012:
[----:B-1-3--:R-:W0:Y:S01]  /*0f50*/  LDC R4, c[0x0][0xd60] ;  /* 0x00035800ff047b82 */ /* 0x00ae220000000800 */
[----:B------:R-:W-:Y:S01]  /*0f60*/  ULDC UR4, c[0x0][0xd78] ;  /* 0x00035e0000047ab9 */ /* 0x000fe20000000800 */
[----:B0-----:R-:W-:-:S13]  /*0f70*/  ISETP.NE.AND P0, PT, R4, 0x1, PT ;  /* 0x000000010400780c */ /* 0x001fda0003f05270 */
[----:B------:R-:W0:Y:S08]  /*0f80*/  @P0 LDC R0, c[0x0][0xd64] ;  /* 0x00035900ff000b82 */ /* 0x000e300000000800 */
[----:B--2---:R-:W1:Y:S01]  /*0f90*/  @P0 LDC R6, c[0x0][0xd68] ;  /* 0x00035a00ff060b82 */ /* 0x004e620000000800 */
[----:B0-----:R-:W-:-:S04]  /*0fa0*/  @P0 IMAD.HI.U32 R3, R17, R0, RZ ;  /* 0x0000000011030227 */ /* 0x001fc800078e00ff */
[----:B------:R-:W-:Y:S01]  /*0fb0*/  IMAD.MOV.U32 R0, RZ, RZ, R17 ;  /* 0x000000ffff007224 */ /* 0x000fe200078e0011 */
[----:B-1----:R-:W-:-:S04]  /*0fc0*/  @P0 SHF.R.U32.HI R0, RZ, R6, R3 ;  /* 0x00000006ff000219 */ /* 0x002fc80000011603 */
[----:B------:R-:W-:Y:S01]  /*0fd0*/  ISETP.GE.AND P0, PT, R0, UR4, PT ;  /* 0x0000000400007c0c */ /* 0x000fe2000bf06270 */
[----:B------:R-:W-:-:S04]  /*0fe0*/  IMAD.MOV R3, RZ, RZ, -R0 ;  /* 0x000000ffff037224 */ /* 0x000fc800078e0a00 */
[----:B------:R-:W-:-:S08]  /*0ff0*/  IMAD R9, R4, R3, R17 ;  /* 0x0000000304097224 */ /* 0x000fd000078e0211 */
[----:B----4-:R-:W-:Y:S05]  /*1000*/  @!P0 BRA `(.L_x_1903) ;  /* 0x0000000000208947 */ /* 0x010fea0003800000 */
[----:B------:R-:W0:Y:S01]  /*1010*/  LDC R6, c[0x0][0xd6c] ;  /* 0x00035b00ff067b82 */ /* 0x000e220000000800 */
[----:B------:R-:W-:Y:S01]  /*1020*/  IMAD.MOV.U32 R3, RZ, RZ, R9 ;  /* 0x000000ffff037224 */ /* 0x000fe200078e0009 */
[----:B0-----:R-:W-:-:S13]  /*1030*/  ISETP.NE.AND P0, PT, R6, 0x1, PT ;  /* 0x000000010600780c */ /* 0x001fda0003f05270 */
[----:B------:R-:W0:Y:S02]  /*1040*/  @P0 LDC.64 R4, c[0x0][0xd70] ;  /* 0x00035c00ff040b82 */ /* 0x000e240000000a00 */
[----:B0-----:R-:W-:-:S05]  /*1050*/  @P0 IMAD.HI.U32 R4, R9, R4, RZ ;  /* 0x0000000409040227 */ /* 0x001fca00078e00ff */
[----:B------:R-:W-:-:S05]  /*1060*/  @P0 SHF.R.U32.HI R3, RZ, R5, R4 ;  /* 0x00000005ff030219 */ /* 0x000fca0000011604 */
[----:B------:R-:W-:Y:S01]  /*1070*/  IMAD R4, R3, R6, RZ ;  /* 0x0000000603047224 */ /* 0x000fe200078e02ff */
[----:B------:R-:W-:Y:S06]  /*1080*/  BRA `(.L_x_1904) ;  /* 0x00000000001c7947 */ /* 0x000fec0003800000 */
.L_x_1903:
[----:B------:R-:W0:Y:S01]  /*1090*/  LDC R6, c[0x0][0xd54] ;  /* 0x00035500ff067b82 */ /* 0x000e220000000800 */
[----:B------:R-:W-:Y:S01]  /*10a0*/  IMAD.MOV.U32 R3, RZ, RZ, R9 ;  /* 0x000000ffff037224 */ /* 0x000fe200078e0009 */
[----:B0-----:R-:W-:-:S13]  /*10b0*/  ISETP.NE.AND P0, PT, R6, 0x1, PT ;  /* 0x000000010600780c */ /* 0x001fda0003f05270 */
[----:B------:R-:W0:Y:S02]  /*10c0*/  @P0 LDC.64 R4, c[0x0][0xd58] ;  /* 0x00035600ff040b82 */ /* 0x000e240000000a00 */
[----:B0-----:R-:W-:-:S05]  /*10d0*/  @P0 IMAD.HI.U32 R4, R9, R4, RZ ;  /* 0x0000000409040227 */ /* 0x001fca00078e00ff */
[----:B------:R-:W-:-:S05]  /*10e0*/  @P0 SHF.R.U32.HI R3, RZ, R5, R4 ;  /* 0x00000005ff030219 */ /* 0x000fca0000011604 */
[----:B------:R-:W-:-:S07]  /*10f0*/  IMAD R4, R3, R6, RZ ;  /* 0x0000000603047224 */ /* 0x000fce00078e02ff */
.L_x_1904:
[----:B------:R-:W2:Y:S01]  /*1100*/  LDL R8, [R1+0x4] ;  /* 0x0000040001087983 */ /* 0x000ea20000100800 */
[----:B------:R-:W0:Y:S01]  /*1110*/  LDC R193, c[0x0][0xd48] ;  /* 0x00035200ffc17b82 */ /* 0x000e220000000800 */
[----:B------:R-:W-:Y:S01]  /*1120*/  ULDC.64 UR4, c[0x0][0x418] ;  /* 0x0001060000047ab9 */ /* 0x000fe20000000a00 */
[----:B------:R-:W-:Y:S01]  /*1130*/  IMAD.IADD R5, R9, 0x1, -R4 ;  /* 0x0000000109057824 */ /* 0x000fe200078e0a04 */
[----:B------:R-:W-:Y:S01]  /*1140*/  ISETP.NE.U32.AND P0, PT, RZ, UR4, PT ;  /* 0x00000004ff007c0c */ /* 0x000fe2000bf05070 */
[----:B------:R-:W-:Y:S01]  /*1150*/  ULDC UR4, c[0x0][0xd54] ;  /* 0x0003550000047ab9 */ /* 0x000fe20000000800 */
[----:B------:R-:W-:Y:S01]  /*1160*/  LOP3.LUT R3, RZ, R3, RZ, 0x33, !PT ;  /* 0x00000003ff037212 */ /* 0x000fe200078e33ff */
[----:B------:R-:W-:Y:S01]  /*1170*/  IMAD R9, R0, UR4, R5 ;  /* 0x0000000400097c24 */ /* 0x000fe2000f8e0205 */
[----:B------:R-:W-:Y:S01]  /*1180*/  ISETP.NE.AND.EX P0, PT, RZ, UR5, PT, P0 ;  /* 0x00000005ff007c0c */ /* 0x000fe2000bf05300 */
[----:B------:R-:W1:Y:S01]  /*1190*/  LDC R17, c[0x0][0x424] ;  /* 0x00010900ff117b82 */ /* 0x000e620000000800 */
[----:B------:R-:W-:Y:S01]  /*11a0*/  ULDC UR4, c[0x0][0xd3c] ;  /* 0x00034f0000047ab9 */ /* 0x000fe20000000800 */
[----:B------:R-:W-:-:S02]  /*11b0*/  IMAD.MOV.U32 R192, RZ, RZ, R9 ;  /* 0x000000ffffc07224 */ /* 0x000fc400078e0009 */
[----:B------:R-:W-:-:S04]  /*11c0*/  VIADD R3, R3, UR4 ;  /* 0x0000000403037c36 */ /* 0x000fc80008000000 */
[----:B------:R-:W3:Y:S01]  /*11d0*/  LDC R224, c[0x0][0x2f0] ;  /* 0x0000bc00ffe07b82 */ /* 0x000ee20000000800 */
[----:B------:R-:W-:Y:S01]  /*11e0*/  IMAD.SHL.U32 R23, R3, 0x40, RZ ;  /* 0x0000004003177824 */ /* 0x000fe200078e00ff */
[----:B0-----:R-:W-:Y:S02]  /*11f0*/  ISETP.NE.AND P1, PT, R193, 0x1, PT ;  /* 0x00000001c100780c */ /* 0x001fe40003f25270 */
[----:B-1----:R-:W-:-:S11]  /*1200*/  SEL R17, R17, 0x1, P0 ;  /* 0x0000000111117807 */ /* 0x002fd60000000000 */
[----:B------:R-:W0:Y:S01]  /*1210*/  @P1 LDC R6, c[0x0][0xd4c] ;  /* 0x00035300ff061b82 */ /* 0x000e220000000800 */
[----:B---3--:R-:W-:-:S07]  /*1220*/  IMAD R4, R17, R224, 0x3f ;  /* 0x0000003f11047424 */ /* 0x008fce00078e02e0 */
[----:B------:R-:W1:Y:S01]  /*1230*/  @P1 LDC R7, c[0x0][0xd50] ;  /* 0x00035400ff071b82 */ /* 0x000e620000000800 */
[----:B------:R-:W-:-:S04]  /*1240*/  SHF.R.S32.HI R5, RZ, 0x1f, R4 ;  /* 0x0000001fff057819 */ /* 0x000fc80000011404 */
[----:B------:R-:W-:-:S04]  /*1250*/  LEA.HI R5, R5, R4, RZ, 0x6 ;  /* 0x0000000405057211 */ /* 0x000fc800078f30ff */
[----:B------:R-:W-:Y:S01]  /*1260*/  SHF.R.S32.HI R5, RZ, 0x6, R5 ;  /* 0x00000006ff057819 */ /* 0x000fe20000011405 */
[----:B0-----:R-:W-:-:S05]  /*1270*/  @P1 IMAD.HI.U32 R0, R9, R6, RZ ;  /* 0x0000000609001227 */ /* 0x001fca00078e00ff */
[----:B-1----:R-:W-:-:S05]  /*1280*/  @P1 SHF.R.U32.HI R192, RZ, R7, R0 ;  /* 0x00000007ffc01219 */ /* 0x002fca0000011600 */
[----:B------:R-:W-:-:S04]  /*1290*/  IMAD.MOV R0, RZ, RZ, -R192 ;  /* 0x000000ffff007224 */ /* 0x000fc800078e0ac0 */
[----:B------:R-:W-:Y:S01]  /*12a0*/  IMAD R193, R193, R0, R9 ;  /* 0x00000000c1c17224 */ /* 0x000fe200078e0209 */
[----:B--2---:R-:W-:-:S13]  /*12b0*/  ISETP.NE.AND P0, PT, R8, 0x1, PT ;  /* 0x000000010800780c */ /* 0x004fda0003f05270 */
[----:B------:R-:W-:Y:S05]  /*12c0*/  @!P0 BRA `(.L_x_1905) ;  /* 0x0000001c00f08947 */ /* 0x000fea0003800000 */
[----:B------:R-:W0:Y:S08]  /*12d0*/  LDC R0, c[0x0][0x448] ;  /* 0x00011200ff007b82 */ /* 0x000e300000000800 */
[----:B------:R-:W1:Y:S08]  /*12e0*/  LDC.64 R10, c[0x0][0xad8] ;  /* 0x0002b600ff0a7b82 */ /* 0x000e700000000a00 */
[----:B------:R-:W2:Y:S01]  /*12f0*/  LDC R8, c[0x0][0x288] ;  /* 0x0000a200ff087b82 */ /* 0x000ea20000000800 */
[----:B0-----:R-:W-:Y:S01]  /*1300*/  ISETP.NE.AND P1, PT, R0, 0x1, PT ;  /* 0x000000010000780c */ /* 0x001fe20003f25270 */
[----:B------:R-:W-:Y:S01]  /*1310*/  VIADD R0, R23, 0x3f ;  /* 0x0000003f17007836 */ /* 0x000fe20000000000 */
[----:B-1----:R-:W-:-:S11]  /*1320*/  ISETP.GE.AND P2, PT, R11, 0x1, PT ;  /* 0x000000010b00780c */ /* 0x002fd60003f46270 */
[----:B------:R-:W0:Y:S01]  /*1330*/  @P1 LDC R3, c[0x0][0x44c] ;  /* 0x00011300ff031b82 */ /* 0x000e220000000800 */
[----:B--2---:R-:W-:-:S07]  /*1340*/  IADD3 R4, -R8, 0x1, RZ ;  /* 0x0000000108047810 */ /* 0x004fce0007ffe1ff */
[----:B------:R-:W1:Y:S01]  /*1350*/  @P1 LDC R6, c[0x0][0x450] ;  /* 0x00011400ff061b82 */ /* 0x000e620000000800 */
[----:B------:R-:W-:Y:S02]  /*1360*/  IMAD R7, R17, R224, R4 ;  /* 0x000000e011077224 */ /* 0x000fe400078e0204 */
[----:B0-----:R-:W-:-:S05]  /*1370*/  @P1 IMAD.HI.U32 R3, R0, R3, RZ ;  /* 0x0000000300031227 */ /* 0x001fca00078e00ff */
[----:B-1----:R-:W-:-:S05]  /*1380*/  @P1 SHF.R.U32.HI R0, RZ, R6, R3 ;  /* 0x00000006ff001219 */ /* 0x002fca0000011603 */
[----:B------:R-:W-:-:S04]  /*1390*/  IMAD.IADD R9, R7, 0x1, R0 ;  /* 0x0000000107097824 */ /* 0x000fc800078e0200 */
        /* <DEDUP_REMOVED lines=12> */
.L_x_1907:
[----:B------:R-:W-:-:S13]  /*1460*/  ISETP.NE.AND P0, PT, R11, 0x1, PT ;  /* 0x000000010b00780c */ /* 0x000fda0003f05270 */
[----:B------:R-:W0:Y:S02]  /*1470*/  @P0 LDC.64 R6, c[0x0][0xae0] ;  /* 0x0002b800ff060b82 */ /* 0x000e240000000a00 */
[----:B0-----:R-:W-:-:S05]  /*1480*/  @P0 IMAD.HI.U32 R4, R3, R6, RZ ;  /* 0x0000000603040227 */ /* 0x001fca00078e00ff */
[----:B------:R-:W-:-:S07]  /*1490*/  @P0 SHF.R.U32.HI R3, RZ, R7, R4 ;  /* 0x00000007ff030219 */ /* 0x000fce0000011604 */
.L_x_1908:
[----:B------:R-:W-:-:S05]  /*14a0*/  IMAD R3, R3, R11, R11 ;  /* 0x0000000b03037224 */ /* 0x000fca00078e020b */
[----:B------:R-:W-:-:S07]  /*14b0*/  VIMNMX R0, R0, R3, PT ;  /* 0x0000000300007248 */ /* 0x000fce0003fe0100 */
.L_x_1906:
[----:B------:R-:W0:Y:S01]  /*14c0*/  @P1 LDC R4, c[0x0][0x44c] ;  /* 0x00011300ff041b82 */ /* 0x000e220000000800 */
[----:B------:R-:W-:Y:S01]  /*14d0*/  VIADD R0, R0, 0x3f ;  /* 0x0000003f00007836 */ /* 0x000fe20000000000 */
[----:B------:R-:W-:Y:S01]  /*14e0*/  ULDC UR4, c[0x0][0xad4] ;  /* 0x0002b50000047ab9 */ /* 0x000fe20000000800 */
[----:B------:R-:W-:Y:S02]  /*14f0*/  IMAD.MOV.U32 R6, RZ, RZ, R23 ;  /* 0x000000ffff067224 */ /* 0x000fe400078e0017 */
[----:B------:R-:W-:Y:S01]  /*1500*/  IMAD R17, R17, R224, -R8 ;  /* 0x000000e011117224 */ /* 0x000fe200078e0a08 */
[----:B------:R-:W-:Y:S02]  /*1510*/  SHF.R.S32.HI R3, RZ, 0x1f, R0 ;  /* 0x0000001fff037819 */ /* 0x000fe40000011400 */
[----:B------:R-:W1:Y:S02]  /*1520*/  @P1 LDC R7, c[0x0][0x450] ;  /* 0x00011400ff071b82 */ /* 0x000e640000000800 */
[----:B------:R-:W-:Y:S01]  /*1530*/  LEA.HI R3, R3, R0, RZ, 0x6 ;  /* 0x0000000003037211 */ /* 0x000fe200078f30ff */
[----:B0-----:R-:W-:-:S05]  /*1540*/  @P1 IMAD.HI.U32 R4, R23, R4, RZ ;  /* 0x0000000417041227 */ /* 0x001fca00078e00ff */
[----:B-1----:R-:W-:Y:S02]  /*1550*/  @P1 SHF.R.U32.HI R6, RZ, R7, R4 ;  /* 0x00000007ff061219 */ /* 0x002fe40000011604 */
[----:B------:R-:W-:-:S03]  /*1560*/  SHF.R.S32.HI R4, RZ, 0x6, R3 ;  /* 0x00000006ff047819 */ /* 0x000fc60000011403 */
[----:B------:R-:W-:Y:S01]  /*1570*/  IMAD.IADD R17, R17, 0x1, R6 ;  /* 0x0000000111117824 */ /* 0x000fe200078e0206 */
[----:B------:R-:W-:-:S03]  /*1580*/  VIMNMX R4, R5, R4, PT ;  /* 0x0000000405047248 */ /* 0x000fc60003fe0100 */
        /* <DEDUP_REMOVED lines=11> */
.L_x_1910:
[----:B------:R-:W-:-:S13]  /*1640*/  ISETP.NE.AND P0, PT, R11, 0x1, PT ;  /* 0x000000010b00780c */ /* 0x000fda0003f05270 */
[----:B------:R-:W0:Y:S02]  /*1650*/  @P0 LDC.64 R6, c[0x0][0xae0] ;  /* 0x0002b800ff060b82 */ /* 0x000e240000000a00 */
[----:B0-----:R-:W-:-:S05]  /*1660*/  @P0 IMAD.HI.U32 R0, R17, R6, RZ ;  /* 0x0000000611000227 */ /* 0x001fca00078e00ff */
[----:B------:R-:W-:-:S07]  /*1670*/  @P0 SHF.R.U32.HI R17, RZ, R7, R0 ;  /* 0x00000007ff110219 */ /* 0x000fce0000011600 */
.L_x_1911:
[----:B------:R-:W-:-:S05]  /*1680*/  IMAD R0, R17, R11, RZ ;  /* 0x0000000b11007224 */ /* 0x000fca00078e02ff */
[----:B------:R-:W-:-:S07]  /*1690*/  VIMNMX R3, R3, R0, !PT ;  /* 0x0000000003037248 */ /* 0x000fce0007fe0100 */
.L_x_1909:
[----:B------:R-:W-:Y:S01]  /*16a0*/  SHF.R.S32.HI R6, RZ, 0x1f, R3 ;  /* 0x0000001fff067819 */ /* 0x000fe20000011403 */
[----:B------:R-:W-:Y:S01]  /*16b0*/  IMAD.MOV.U32 R0, RZ, RZ, RZ ;  /* 0x000000ffff007224 */ /* 0x000fe200078e00ff */
[----:B------:R-:W-:Y:S02]  /*16c0*/  PLOP3.LUT P0, PT, PT, PT, PT, 0x80, 0x0 ;  /* 0x000000000000781c */ /* 0x000fe40003f0f070 */
[----:B------:R-:W-:Y:S02]  /*16d0*/  CS2R R150, SRZ ;  /* 0x0000000000967805 */ /* 0x000fe4000001ff00 */
[----:B------:R-:W-:Y:S01]  /*16e0*/  LEA.HI R6, R6, R3, RZ, 0x6 ;  /* 0x0000000306067211 */ /* 0x000fe200078f30ff */
[----:B------:R-:W-:Y:S01]  /*16f0*/  IMAD.MOV.U32 R3, RZ, RZ, RZ ;  /* 0x000000ffff037224 */ /* 0x000fe200078e00ff */
[----:B------:R-:W-:Y:S02]  /*1700*/  CS2R R148, SRZ ;  /* 0x0000000000947805 */ /* 0x000fe4000001ff00 */
[----:B------:R-:W-:-:S02]  /*1710*/  CS2R R146, SRZ ;  /* 0x0000000000927805 */ /* 0x000fc4000001ff00 */
[----:B------:R-:W-:Y:S02]  /*1720*/  SHF.R.S32.HI R5, RZ, 0x6, R6 ;  /* 0x00000006ff057819 */ /* 0x000fe40000011406 */
[----:B------:R-:W-:Y:S02]  /*1730*/  CS2R R144, SRZ ;  /* 0x0000000000907805 */ /* 0x000fe4000001ff00 */
[----:B------:R-:W-:Y:S02]  /*1740*/  CS2R R142, SRZ ;  /* 0x00000000008e7805 */ /* 0x000fe4000001ff00 */
[----:B------:R-:W-:Y:S02]  /*1750*/  CS2R R140, SRZ ;  /* 0x00000000008c7805 */ /* 0x000fe4000001ff00 */
[----:B------:R-:W-:Y:S02]  /*1760*/  VIMNMX R5, RZ, R5, !PT ;  /* 0x00000005ff057248 */ /* 0x000fe40007fe0100 */
[----:B------:R-:W-:-:S02]  /*1770*/  CS2R R138, SRZ ;  /* 0x00000000008a7805 */ /* 0x000fc4000001ff00 */
[----:B------:R-:W-:Y:S02]  /*1780*/  CS2R R136, SRZ ;  /* 0x0000000000887805 */ /* 0x000fe4000001ff00 */
[----:B------:R-:W-:Y:S02]  /*1790*/  CS2R R134, SRZ ;  /* 0x0000000000867805 */ /* 0x000fe4000001ff00 */
[----:B------:R-:W-:Y:S02]  /*17a0*/  ISETP.GT.AND P1, PT, R4, R5, PT ;  /* 0x000000050400720c */ /* 0x000fe40003f24270 */
        /* <DEDUP_REMOVED lines=53> */
[----:B------:R-:W-:Y:S01]  /*1b00*/  CS2R R30, SRZ ;  /* 0x00000000001e7805 */ /* 0x000fe2000001ff00 */
[----:B------:R-:W-:Y:S01]  /*1b10*/  IMAD.MOV.U32 R6, RZ, RZ, RZ ;  /* 0x000000ffff067224 */ /* 0x000fe200078e00ff */
[----:B------:R-:W-:Y:S01]  /*1b20*/  CS2R R26, SRZ ;  /* 0x00000000001a7805 */ /* 0x000fe2000001ff00 */
[----:B------:R-:W-:Y:S01]  /*1b30*/  IMAD.MOV.U32 R21, RZ, RZ, RZ ;  /* 0x000000ffff157224 */ /* 0x000fe200078e00ff */
[----:B------:R-:W-:Y:S06]  /*1b40*/  @!P1 BRA `(.L_x_1912) ;  /* 0x000000f0009c9947 */ /* 0x000fec0003800000 */
        /* <DEDUP_REMOVED lines=49> */
.L_x_1913:
[----:B------:R-:W-:Y:S01]  /*1e60*/  ULEA UR6, UR36, UR38, 0x3 ;  /* 0x0000002624067291 */ /* 0x000fe2000f8e183f */
[----:B------:R-:W-:-:S03]  /*1e70*/  VIADD R4, R4, 0xfffffffe ;  /* 0xfffffffe04047836 */ /* 0x000fc60000000000 */
[----:B------:R-:W-:Y:S02]  /*1e80*/  UIADD3 UR6, UR6, 0x38860, URZ ;  /* 0x0003886006067890 */ /* 0x000fe4000fffe03f */
[----:B------:R-:W-:Y:S02]  /*1e90*/  ISETP.GE.AND P0, PT, R4, R5, PT ;  /* 0x000000050400720c */ /* 0x000fe40003f06270 */
[----:B------:R-:W-:-:S09]  /*1ea0*/  UPRMT UR6, UR39, 0x654, UR6 ;  /* 0x0000065427067896 */ /* 0x000fd20008000006 */
[----:B------:R-:W-:Y:S02]  /*1eb0*/  SYNCS.ARRIVE.TRANS64.RED.A1T0 RZ, [UR6], RZ ;  /* 0x000000ffffff79a7 */ /* 0x000fe40008100406 */
[----:B------:R-:W-:Y:S05]  /*1ec0*/  @!P0 BRA `(.L_x_1914) ;  /* 0x0000000800b08947 */ /* 0x000fea0003800000 */
.L_x_1916:
[----:B------:R-:W-:Y:S01]  /*1ed0*/  BAR.SYNC.DEFER_BLOCKING 0xe, 0x100 ;  /* 0x0384000000007b1d */ /* 0x000fe20000010000 */
[----:B------:R-:W-:Y:S01]  /*1ee0*/  IMAD.U32 R0, RZ, RZ, UR36 ;  /* 0x00000024ff007e24 */ /* 0x000fe2000f8e00ff */
[----:B------:R-:W-:Y:S01]  /*1ef0*/  UIADD3 UR36, UR36, 0x1, URZ ;  /* 0x0000000124247890 */ /* 0x000fe2000fffe03f */
[C---:B------:R-:W-:Y:S01]  /*1f00*/  ISETP.GT.AND P0, PT, R4.reuse, R5, PT ;  /* 0x000000050400720c */ /* 0x040fe20003f04270 */
        /* <DEDUP_REMOVED lines=163> */
.L_x_1915:
[----:B------:R-:W-:-:S04]  /*2940*/  ULEA UR6, UR36, UR38, 0x3 ;  /* 0x0000002624067291 */ /* 0x000fc8000f8e183f */
[----:B------:R-:W-:-:S04]  /*2950*/  UIADD3 UR6, UR6, 0x38860, URZ ;  /* 0x0003886006067890 */ /* 0x000fc8000fffe03f */
[----:B------:R-:W-:-:S09]  /*2960*/  UPRMT UR6, UR39, 0x654, UR6 ;  /* 0x0000065427067896 */ /* 0x000fd20008000006 */
[----:B------:R-:W-:Y:S01]  /*2970*/  SYNCS.ARRIVE.TRANS64.RED.A1T0 RZ, [UR6], RZ ;  /* 0x000000ffffff79a7 */ /* 0x000fe20008100406 */
[----:B------:R-:W-:Y:S05]  /*2980*/  @P0 BRA `(.L_x_1916) ;  /* 0xfffffff400500947 */ /* 0x000fea000383ffff */
.L_x_1914:
[----:B------:R-:W-:Y:S01]  /*2990*/  BAR.SYNC.DEFER_BLOCKING 0xe, 0x100 ;  /* 0x0384000000007b1d */ /* 0x000fe20000010000 */
[----:B------:R-:W-:Y:S01]  /*29a0*/  IMAD.U32 R0, RZ, RZ, UR36 ;  /* 0x00000024ff007e24 */ /* 0x000fe2000f8e00ff */
[----:B------:R-:W-:Y:S01]  /*29b0*/  UIADD3 UR36, UR36, 0x1, URZ ;  /* 0x0000000124247890 */ /* 0x000fe2000fffe03f */
[----:B------:R-:W-:Y:S02]  /*29c0*/  PLOP3.LUT P0, PT, PT, PT, PT, 0x8, 0x0 ;  /* 0x000000000000781c */ /* 0x000fe40003f0e170 */
        /* <DEDUP_REMOVED lines=140> */
.L_x_1905:
[----:B------:R-:W0:Y:S01]  /*3290*/  LDC R225, c[0x0][0x448] ;  /* 0x00011200ffe17b82 */ /* 0x000e220000000800 */
[----:B------:R-:W-:Y:S01]  /*32a0*/  VIADD R0, R23, 0x3f ;  /* 0x0000003f17007836 */ /* 0x000fe20000000000 */
[----:B------:R-:W-:-:S06]  /*32b0*/  LOP3.LUT R16, R16, 0xfffffffd, RZ, 0xc0, !PT ;  /* 0xfffffffd10107812 */ /* 0x000fcc00078ec0ff */
[----:B------:R-:W1:Y:S08]  /*32c0*/  LDC.64 R8, c[0x0][0xad8] ;  /* 0x0002b600ff087b82 */ /* 0x000e700000000a00 */
[----:B------:R-:W2:Y:S01]  /*32d0*/  LDC R6, c[0x0][0x288] ;  /* 0x0000a200ff067b82 */ /* 0x000ea20000000800 */
[----:B0-----:R-:W-:Y:S02]  /*32e0*/  ISETP.NE.AND P2, PT, R225, 0x1, PT ;  /* 0x00000001e100780c */ /* 0x001fe40003f45270 */
[----:B-1----:R-:W-:-:S11]  /*32f0*/  ISETP.GE.AND P1, PT, R9, 0x1, PT ;  /* 0x000000010900780c */ /* 0x002fd60003f26270 */
[----:B------:R-:W0:Y:S01]  /*3300*/  @P2 LDC R3, c[0x0][0x44c] ;  /* 0x00011300ff032b82 */ /* 0x000e220000000800 */
[----:B------:R-:W-:Y:S02]  /*3310*/  @P2 LOP3.LUT R16, R16, 0x2, RZ, 0xfc, !PT ;  /* 0x0000000210102812 */ /* 0x000fe400078efcff */
[----:B--2---:R-:W-:Y:S02]  /*3320*/  IADD3 R7, -R6, 0x1, RZ ;  /* 0x0000000106077810 */ /* 0x004fe40007ffe1ff */
[----:B------:R-:W-:-:S03]  /*3330*/  LOP3.LUT R16, R16, 0xfffffffe, RZ, 0xc0, !PT ;  /* 0xfffffffe10107812 */ /* 0x000fc600078ec0ff */
[----:B------:R-:W1:Y:S01]  /*3340*/  @P2 LDC R4, c[0x0][0x450] ;  /* 0x00011400ff042b82 */ /* 0x000e620000000800 */
[----:B------:R-:W-:Y:S01]  /*3350*/  IMAD R7, R17, R224, R7 ;  /* 0x000000e011077224 */ /* 0x000fe200078e0207 */
[----:B------:R-:W-:Y:S01]  /*3360*/  @P1 LOP3.LUT R16, R16, 0x1, RZ, 0xfc, !PT ;  /* 0x0000000110101812 */ /* 0x000fe200078efcff */
        /* <DEDUP_REMOVED lines=15> */
.L_x_1918:
[----:B------:R-:W-:-:S13]  /*3460*/  ISETP.NE.AND P0, PT, R9, 0x1, PT ;  /* 0x000000010900780c */ /* 0x000fda0003f05270 */
[----:B------:R-:W0:Y:S02]  /*3470*/  @P0 LDC.64 R10, c[0x0][0xae0] ;  /* 0x0002b800ff0a0b82 */ /* 0x000e240000000a00 */
[----:B0-----:R-:W-:-:S05]  /*3480*/  @P0 IMAD.HI.U32 R4, R3, R10, RZ ;  /* 0x0000000a03040227 */ /* 0x001fca00078e00ff */
[----:B------:R-:W-:-:S07]  /*3490*/  @P0 SHF.R.U32.HI R3, RZ, R11, R4 ;  /* 0x0000000bff030219 */ /* 0x000fce0000011604 */
.L_x_1919:
[----:B------:R-:W-:-:S05]  /*34a0*/  IMAD R3, R3, R9, R9 ;  /* 0x0000000903037224 */ /* 0x000fca00078e0209 */
[----:B------:R-:W-:-:S07]  /*34b0*/  VIMNMX R0, R0, R3, PT ;  /* 0x0000000300007248 */ /* 0x000fce0003fe0100 */
.L_x_1917:
[----:B------:R-:W0:Y:S01]  /*34c0*/  @P2 LDC R4, c[0x0][0x44c] ;  /* 0x00011300ff042b82 */ /* 0x000e220000000800 */
[----:B------:R-:W-:Y:S01]  /*34d0*/  VIADD R0, R0, 0x3f ;  /* 0x0000003f00007836 */ /* 0x000fe20000000000 */
[----:B------:R-:W-:Y:S01]  /*34e0*/  ULDC UR4, c[0x0][0xad4] ;  /* 0x0002b50000047ab9 */ /* 0x000fe20000000800 */
[----:B------:R-:W-:Y:S02]  /*34f0*/  IMAD.MOV.U32 R7, RZ, RZ, R23 ;  /* 0x000000ffff077224 */ /* 0x000fe400078e0017 */
[----:B------:R-:W-:Y:S01]  /*3500*/  IMAD R224, R17, R224, -R6 ;  /* 0x000000e011e07224 */ /* 0x000fe200078e0a06 */
[----:B------:R-:W-:Y:S02]  /*3510*/  SHF.R.S32.HI R3, RZ, 0x1f, R0 ;  /* 0x0000001fff037819 */ /* 0x000fe40000011400 */
[----:B------:R-:W1:Y:S02]  /*3520*/  @P2 LDC R11, c[0x0][0x450] ;  /* 0x00011400ff0b2b82 */ /* 0x000e640000000800 */
[----:B------:R-:W-:-:S04]  /*3530*/  LEA.HI R3, R3, R0, RZ, 0x6 ;  /* 0x0000000003037211 */ /* 0x000fc800078f30ff */
[----:B------:R-:W-:-:S04]  /*3540*/  SHF.R.S32.HI R168, RZ, 0x6, R3 ;  /* 0x00000006ffa87819 */ /* 0x000fc80000011403 */
[----:B------:R-:W-:Y:S01]  /*3550*/  VIMNMX R168, R5, R168, PT ;  /* 0x000000a805a87248 */ /* 0x000fe20003fe0100 */
[----:B0-----:R-:W-:-:S05]  /*3560*/  @P2 IMAD.HI.U32 R4, R23, R4, RZ ;  /* 0x0000000417042227 */ /* 0x001fca00078e00ff */
[----:B-1----:R-:W-:-:S05]  /*3570*/  @P2 SHF.R.U32.HI R7, RZ, R11, R4 ;  /* 0x0000000bff072219 */ /* 0x002fca0000011604 */
[----:B------:R-:W-:-:S04]  /*3580*/  IMAD.IADD R0, R224, 0x1, R7 ;  /* 0x00000001e0007824 */ /* 0x000fc800078e0207 */
        /* <DEDUP_REMOVED lines=11> */
.L_x_1921:
[----:B------:R-:W-:-:S13]  /*3640*/  ISETP.NE.AND P0, PT, R9, 0x1, PT ;  /* 0x000000010900780c */ /* 0x000fda0003f05270 */
[----:B------:R-:W0:Y:S02]  /*3650*/  @P0 LDC.64 R4, c[0x0][0xae0] ;  /* 0x0002b800ff040b82 */ /* 0x000e240000000a00 */
[----:B0-----:R-:W-:-:S05]  /*3660*/  @P0 IMAD.HI.U32 R4, R0, R4, RZ ;  /* 0x0000000400040227 */ /* 0x001fca00078e00ff */
[----:B------:R-:W-:-:S07]  /*3670*/  @P0 SHF.R.U32.HI R0, RZ, R5, R4 ;  /* 0x00000005ff000219 */ /* 0x000fce0000011604 */
.L_x_1922:
[----:B------:R-:W-:-:S05]  /*3680*/  IMAD R0, R0, R9, RZ ;  /* 0x0000000900007224 */ /* 0x000fca00078e02ff */
[----:B------:R-:W-:-:S07]  /*3690*/  VIMNMX R3, R3, R0, !PT ;  /* 0x0000000003037248 */ /* 0x000fce0007fe0100 */
.L_x_1920:
        /* <DEDUP_REMOVED lines=105> */
.L_x_1923:
[----:B------:R-:W-:Y:S02]  /*3d30*/  LEA.HI R0, R220, R220, RZ, 0x1 ;  /* 0x000000dcdc007211 */ /* 0x000fe400078f08ff */
[----:B------:R-:W-:Y:S02]  /*3d40*/  ISETP.NE.AND P0, PT, R22, 0x3, PT ;  /* 0x000000031600780c */ /* 0x000fe40003f05270 */
[----:B------:R-:W-:-:S05]  /*3d50*/  LOP3.LUT R3, R0, 0xfffffffe, RZ, 0xc0, !PT ;  /* 0xfffffffe00037812 */ /* 0x000fca00078ec0ff */
[----:B------:R-:W-:-:S05]  /*3d60*/  IMAD.IADD R0, R220, 0x1, -R3 ;  /* 0x00000001dc007824 */ /* 0x000fca00078e0a03 */
[----:B------:R-:W-:-:S04]  /*3d70*/  SHF.L.U32 R0, R0, 0x1f, RZ ;  /* 0x0000001f00007819 */ /* 0x000fc800000006ff */
[----:B------:R-:W0:Y:S02]  /*3d80*/  SYNCS.PHASECHK.TRANS64.TRYWAIT P1, [UR38+0x38800], R0 ;  /* 0x03880000ff0075a7 */ /* 0x000e240008020166 */
[----:B0-----:R-:W-:Y:S05]  /*3d90*/  @!P1 BRA `(.L_x_1924) ;  /* 0x0000014c006c9947 */ /* 0x001fea0003800000 */
.L_x_2086:
[----:B------:R-:W-:Y:S05]  /*3da0*/  @!P0 BRA `(.L_x_1925) ;  /* 0x0000000000048947 */ /* 0x000fea0003800000 */
[----:B------:R-:W-:Y:S01]  /*3db0*/  BPT.TRAP 0x1 ;  /* 0x000000040000795c */ /* 0x000fe20000300000 */
.L_x_1925:
[----:B------:R-:W-:Y:S01]  /*3dc0*/  IMAD.U32 R8, RZ, RZ, UR36 ;  /* 0x00000024ff087e24 */ /* 0x000fe2000f8e00ff */
[----:B0-----:R-:W-:-:S04]  /*3dd0*/  SHF.L.U32 R3, R2, 0x1f, RZ ;  /* 0x0000001f02037819 */ /* 0x001fc800000006ff */
[----:B------:R-:W-:-:S04]  /*3de0*/  LEA R8, R8, UR38, 0x3 ;  /* 0x0000002608087c11 */ /* 0x000fc8000f8e18ff */
[----:B------:R0:W1:Y:S01]  /*3df0*/  SYNCS.PHASECHK.TRANS64.TRYWAIT P1, [R8+URZ+0x38830], R3 ;  /* 0x03883003080075a7 */ /* 0x000062000802017f */
[----:B------:R-:W-:Y:S05]  /*3e00*/  @!P0 BRA `(.L_x_1926) ;  /* 0x0000000000048947 */ /* 0x000fea0003800000 */
[----:B------:R-:W-:Y:S01]  /*3e10*/  BPT.TRAP 0x1 ;  /* 0x000000040000795c */ /* 0x000fe20000300000 */
.L_x_1926:
[----:B-1----:R-:W-:Y:S05]  /*3e20*/  @P1 BRA `(.L_x_1927) ;  /* 0x0000000000081947 */ /* 0x002fea0003800000 */
[----:B------:R-:W1:Y:S02]  /*3e30*/  SYNCS.PHASECHK.TRANS64.TRYWAIT P1, [R8+URZ+0x38830], R3 ;  /* 0x03883003080075a7 */ /* 0x000e64000802017f */
[----:B-1----:R-:W-:Y:S05]  /*3e40*/  @!P1 BRA `(.L_x_1928) ;  /* 0x0000014c00589947 */ /* 0x002fea0003800000 */
.L_x_1927:
[----:B------:R-:W-:-:S04]  /*3e50*/  UIADD3 UR4, UR38, 0x22400, URZ ;  /* 0x0002240026047890 */ /* 0x000fc8000fffe03f */
[----:B------:R-:W-:-:S04]  /*3e60*/  USHF.R.U32.HI UR4, URZ, 0x4, UR4 ;  /* 0x000000043f047899 */ /* 0x000fc80008011604 */
[----:B------:R-:W-:-:S06]  /*3e70*/  ULOP3.LUT UR4, UR4, 0x3fff, URZ, 0xc0, !UPT ;  /* 0x00003fff04047892 */ /* 0x000fcc000f8ec03f */
[----:B------:R-:W-:Y:S01]  /*3e80*/  IMAD.U32 R4, RZ, RZ, UR4 ;  /* 0x00000004ff047e24 */ /* 0x000fe2000f8e00ff */
        /* <DEDUP_REMOVED lines=34> */
[----:B------:R-:W2:Y:S02]  /*40b0*/  SYNCS.PHASECHK.TRANS64.TRYWAIT P1, [UR38+0x38810], R0 ;  /* 0x03881000ff0075a7 */ /* 0x000ea40008020166 */
[----:B--2---:R-:W-:Y:S05]  /*40c0*/  @!P1 BRA `(.L_x_1929) ;  /* 0x0000014800cc9947 */ /* 0x004fea0003800000 */
.L_x_2087:
[----:B------:R-:W-:Y:S05]  /*40d0*/  @!P0 BRA `(.L_x_1930) ;  /* 0x0000000000048947 */ /* 0x000fea0003800000 */
[----:B------:R-:W-:Y:S01]  /*40e0*/  BPT.TRAP 0x1 ;  /* 0x000000040000795c */ /* 0x000fe20000300000 */
.L_x_1930:
[----:B------:R3:W4:Y:S01]  /*40f0*/  SYNCS.PHASECHK.TRANS64.TRYWAIT P1, [R8+URZ+0x38850], R3 ;  /* 0x03885003080075a7 */ /* 0x000722000802017f */
[----:B------:R-:W-:Y:S05]  /*4100*/  @!P0 BRA `(.L_x_1931) ;  /* 0x0000000000048947 */ /* 0x000fea0003800000 */
[----:B------:R-:W-:Y:S01]  /*4110*/  BPT.TRAP 0x1 ;  /* 0x000000040000795c */ /* 0x000fe20000300000 */
.L_x_1931:
[----:B----4-:R-:W-:Y:S05]  /*4120*/  @P1 BRA `(.L_x_1932) ;  /* 0x0000000000081947 */ /* 0x010fea0003800000 */
[----:B------:R-:W4:Y:S02]  /*4130*/  SYNCS.PHASECHK.TRANS64.TRYWAIT P1, [R8+URZ+0x38850], R3 ;  /* 0x03885003080075a7 */ /* 0x000f24000802017f */
[----:B----4-:R-:W-:Y:S05]  /*4140*/  @!P1 BRA `(.L_x_1933) ;  /* 0x0000014800c49947 */ /* 0x010fea0003800000 */
.L_x_1932:
[----:B------:R-:W-:Y:S01]  /*4150*/  UIADD3 UR4, UR38, 0x400, URZ ;  /* 0x0000040026047890 */ /* 0x000fe2000fffe03f */
[----:B------:R-:W-:Y:S01]  /*4160*/  WARPGROUP.ARRIVE ;  /* 0x00000000000079c5 */ /* 0x000fe20000000000 */
[----:B------:R-:W-:-:S05]  /*4170*/  UIADD3 UR5, UR38, 0x26400, URZ ;  /* 0x0002640026057890 */ /* 0x000fca000fffe03f */
[----:B--2---:R-:W2:Y:S01]  /*4180*/  S2R R0, SR_TID.X ;  /* 0x0000000000007919 */ /* 0x004ea20000002100 */
        /* <DEDUP_REMOVED lines=10> */
[----:B------:R-:W-:Y:S01]  /*4230*/  UMOV UR24, UR6 ;  /* 0x0000000600187c82 */ /* 0x000fe20008000000 */
[----:B------:R-:W-:-:S03]  /*4240*/  UIADD3 UR30, UR26, 0x2, URZ ;  /* 0x000000021a1e7890 */ /* 0x000fc6000fffe03f */
[----:B------:R-:W-:Y:S01]  /*4250*/  HGMMA.64x64x16.F32.BF16 R24, gdesc[UR24], R24, gsb0 ;  /* 0x00e00000181879f0 */ /* 0x000fe20008001818 */
[----:B------:R-:W-:Y:S01]  /*4260*/  UMOV UR29, 0x40000040 ;  /* 0x40000040001d7882 */ /* 0x000fe20000000000 */
[----:B------:R-:W-:Y:S01]  /*4270*/  UMOV UR31, 0x40000040 ;  /* 0x40000040001f7882 */ /* 0x000fe20000000000 */
[----:B------:R-:W-:Y:S02]  /*4280*/  UIADD3 UR11, UR6, 0x800, URZ ;  /* 0x00000800060b7890 */ /* 0x000fe4000fffe03f */
[----:B------:R-:W-:Y:S01]  /*4290*/  UIADD3 UR14, UR26, 0x800, URZ ;  /* 0x000008001a0e7890 */ /* 0x000fe2000fffe03f */
[----:B--2---:R-:W-:-:S06]  /*42a0*/  SHF.R.U32.HI R0, RZ, 0x7, R0 ;  /* 0x00000007ff007819 */ /* 0x004fcc0000011600 */
[----:B------:R-:W2:Y:S02]  /*42b0*/  SHFL.IDX PT, R0, R0, RZ, 0x1f ;  /* 0x00001fff00007589 */ /* 0x000ea400000e0000 */
[----:B--2---:R-:W-:-:S13]  /*42c0*/  R2UR UR5, R0 ;  /* 0x00000000000572ca */ /* 0x004fda00000e0000 */
        /* <DEDUP_REMOVED lines=251> */
.L_x_1934:
[----:B------:R-:W-:Y:S01]  /*5280*/  ISETP.NE.AND P2, PT, R225, 0x1, PT ;  /* 0x00000001e100780c */ /* 0x000fe20003f45270 */
[----:B------:R-:W-:Y:S01]  /*5290*/  IMAD.IADD R0, R190, 0x1, R23 ;  /* 0x00000001be007824 */ /* 0x000fe200078e0217 */
[----:B------:R-:W-:Y:S01]  /*52a0*/  R2UR UR5, R8 ;  /* 0x00000000080572ca */ /* 0x000fe200000e0000 */
[----:B------:R-:W-:Y:S01]  /*52b0*/  ULDC UR15, c[0x0][0x2f0] ;  /* 0x0000bc00000f7ab9 */ /* 0x000fe20000000800 */
[----:B------:R-:W-:Y:S01]  /*52c0*/  LOP3.LUT P1, RZ, R16, 0x1, RZ, 0xc0, !PT ;  /* 0x0000000110ff7812 */ /* 0x000fe2000782c0ff */
[----:B------:R-:W-:Y:S01]  /*52d0*/  ULDC UR18, c[0x0][0xad4] ;  /* 0x0002b50000127ab9 */ /* 0x000fe20000000800 */
[----:B------:R-:W-:Y:S01]  /*52e0*/  LEA R12, R168, 0xffffffc0, 0x6 ;  /* 0xffffffc0a80c7811 */ /* 0x000fe200078e30ff */
[----:B------:R-:W-:-:S06]  /*52f0*/  ULDC UR7, c[0x0][0xad8] ;  /* 0x0002b60000077ab9 */ /* 0x000fcc0000000800 */
[----:B01-34-:R-:W0:Y:S02]  /*5300*/  @P2 LDC R3, c[0x0][0x44c] ;  /* 0x00011300ff032b82 */ /* 0x01be240000000800 */
[----:B------:R-:W-:-:S04]  /*5310*/  UIADD3 UR5, UR5, 0x38840, URZ ;  /* 0x0003884005057890 */ /* 0x000fc8000fffe03f */
[----:B------:R-:W-:Y:S02]  /*5320*/  UPRMT UR5, UR39, 0x654, UR5 ;  /* 0x0000065427057896 */ /* 0x000fe40008000005 */
[----:B------:R-:W1:Y:S07]  /*5330*/  @P2 LDC R6, c[0x0][0x450] ;  /* 0x00011400ff062b82 */ /* 0x000e6e0000000800 */
[----:B------:R-:W-:Y:S01]  /*5340*/  SYNCS.ARRIVE.TRANS64.RED.A1T0 RZ, [UR5], RZ ;  /* 0x000000ffffff79a7 */ /* 0x000fe20008100405 */
[----:B------:R-:W-:Y:S01]  /*5350*/  ULDC UR5, c[0x0][0x288] ;  /* 0x0000a20000057ab9 */ /* 0x000fe20000000800 */
[----:B0-----:R-:W-:-:S05]  /*5360*/  @P2 IMAD.HI.U32 R3, R0, R3, RZ ;  /* 0x0000000300032227 */ /* 0x001fca00078e00ff */
[----:B-1----:R-:W-:Y:S01]  /*5370*/  @P2 SHF.R.U32.HI R0, RZ, R6, R3 ;  /* 0x00000006ff002219 */ /* 0x002fe20000011603 */
[----:B------:R-:W-:Y:S02]  /*5380*/  IMAD.MOV.U32 R3, RZ, RZ, -0x40 ;  /* 0xffffffc0ff037424 */ /* 0x000fe400078e00ff */
[----:B------:R-:W-:Y:S01]  /*5390*/  IMAD.U32 R6, RZ, RZ, UR5 ;  /* 0x00000005ff067e24 */ /* 0x000fe2000f8e00ff */
[----:B------:R-:W-:Y:S01]  /*53a0*/  ULOP3.LUT UR5, URZ, UR18, URZ, 0x33, !UPT ;  /* 0x000000123f057292 */ /* 0x000fe2000f8e333f */
[----:B------:R-:W0:Y:S01]  /*53b0*/  SHFL.IDX PT, R20, R0, RZ, 0x1c1f ;  /* 0x001c1fff00147589 */ /* 0x000e2200000e0000 */
[----:B------:R-:W-:Y:S02]  /*53c0*/  IMAD R10, R168, R3, 0x41 ;  /* 0x00000041a80a7424 */ /* 0x000fe400078e0203 */
[C---:B------:R-:W-:Y:S02]  /*53d0*/  IMAD R3, R17.reuse, UR15, -R12 ;  /* 0x0000000f11037c24 */ /* 0x040fe4000f8e0a0c */
[----:B------:R-:W-:-:S02]  /*53e0*/  IMAD R5, R17, UR15, R10 ;  /* 0x0000000f11057c24 */ /* 0x000fc4000f8e020a */
[--C-:B------:R-:W-:Y:S02]  /*53f0*/  IMAD.IADD R9, R3, 0x1, -R18.reuse ;  /* 0x0000000103097824 */ /* 0x100fe400078e0a12 */
[----:B------:R-:W-:Y:S01]  /*5400*/  VIADD R13, R10, 0xffffffff ;  /* 0xffffffff0a0d7836 */ /* 0x000fe20000000000 */
[----:B------:R-:W-:-:S05]  /*5410*/  IADD3 R5, R5, -R6, -R18 ;  /* 0x8000000605057210 */ /* 0x000fca0007ffe812 */
[C---:B------:R-:W-:Y:S02]  /*5420*/  VIADD R14, R5.reuse, UR7 ;  /* 0x00000007050e7c36 */ /* 0x040fe40008000000 */
[----:B------:R-:W-:-:S03]  /*5430*/  VIADD R11, R5, UR5 ;  /* 0x00000005050b7c36 */ /* 0x000fc60008000000 */
[----:B0-----:R-:W-:Y:S01]  /*5440*/  VIADDMNMX R3, R20, R14, R9, PT ;  /* 0x0000000e14037246 */ /* 0x001fe20003800109 */
[----:B------:R-:W-:Y:S01]  /*5450*/  IMAD.IADD R5, R11, 0x1, R20 ;  /* 0x000000010b057824 */ /* 0x000fe200078e0214 */
[----:B------:R-:W-:Y:S06]  /*5460*/  @!P1 BRA `(.L_x_1935) ;  /* 0x0000000000649947 */ /* 0x000fec0003800000 */
        /* <DEDUP_REMOVED lines=14> */
.L_x_1937:
[----:B------:R-:W-:Y:S02]  /*5550*/  ULDC UR5, c[0x0][0xadc] ;  /* 0x0002b70000057ab9 */ /* 0x000fe40000000800 */
[----:B------:R-:W-:-:S05]  /*5560*/  IMAD.U32 R15, RZ, RZ, UR5 ;  /* 0x00000005ff0f7e24 */ /* 0x000fca000f8e00ff */
[----:B------:R-:W-:-:S13]  /*5570*/  ISETP.NE.AND P1, PT, R15, 0x1, PT ;  /* 0x000000010f00780c */ /* 0x000fda0003f25270 */
[----:B------:R-:W0:Y:S02]  /*5580*/  @P1 LDC.64 R20, c[0x0][0xae0] ;  /* 0x0002b800ff141b82 */ /* 0x000e240000000a00 */
[----:B0-----:R-:W-:-:S05]  /*5590*/  @P1 IMAD.HI.U32 R10, R7, R20, RZ ;  /* 0x00000014070a1227 */ /* 0x001fca00078e00ff */
[----:B------:R-:W-:-:S07]  /*55a0*/  @P1 SHF.R.U32.HI R7, RZ, R21, R10 ;  /* 0x00000015ff071219 */ /* 0x000fce000001160a */
.L_x_1938:
[----:B------:R-:W-:Y:S05]  /*55b0*/  BSYNC B0 ;  /* 0x0000000000007941 */ /* 0x000fea0003800000 */
.L_x_1936:
[----:B------:R-:W-:-:S04]  /*55c0*/  IMAD R7, R7, R15, -R12 ;  /* 0x0000000f07077224 */ /* 0x000fc800078e0a0c */
[----:B------:R-:W-:-:S05]  /*55d0*/  IMAD.IADD R10, R7, 0x1, -R18 ;  /* 0x00000001070a7824 */ /* 0x000fca00078e0a12 */
[----:B------:R-:W-:Y:S02]  /*55e0*/  VIADDMNMX R3, R10, R15, R3, PT ;  /* 0x0000000f0a037246 */ /* 0x000fe40003800103 */
[----:B------:R-:W-:-:S07]  /*55f0*/  VIMNMX R5, R5, R10, !PT ;  /* 0x0000000a05057248 */ /* 0x000fce0007fe0100 */
.L_x_1935:
[C---:B------:R-:W-:Y:S01]  /*5600*/  ISETP.GE.AND P2, PT, R13.reuse, 0x9, PT ;  /* 0x000000090d00780c */ /* 0x040fe20003f46270 */
[----:B------:R-:W0:Y:S01]  /*5610*/  SHFL.IDX PT, R0, R0, 0x1, 0x1c1f ;  /* 0x003c1f0000007f89 */ /* 0x000e2200000e0000 */
[----:B------:R-:W-:Y:S02]  /*5620*/  ISETP.GE.AND P1, PT, R13, 0x2, PT ;  /* 0x000000020d00780c */ /* 0x000fe40003f26270 */
[C---:B------:R-:W-:Y:S02]  /*5630*/  ISETP.GT.AND P3, PT, R5.reuse, 0x8, !P2 ;  /* 0x000000080500780c */ /* 0x040fe40005764270 */
[----:B------:R-:W-:Y:S02]  /*5640*/  ISETP.GT.AND P4, PT, R5, 0x1, !P1 ;  /* 0x000000010500780c */ /* 0x000fe40004f84270 */
[----:B------:R-:W-:Y:S02]  /*5650*/  ISETP.LT.OR P3, PT, R3, 0x9, P3 ;  /* 0x000000090300780c */ /* 0x000fe40001f61670 */
[----:B------:R-:W-:-:S02]  /*5660*/  ISETP.GE.AND P5, PT, R13, 0xa, PT ;  /* 0x0000000a0d00780c */ /* 0x000fc40003fa6270 */
[----:B------:R-:W-:Y:S02]  /*5670*/  FSEL R28, R28, -INF , !P3 ;  /* 0xff8000001c1c7808 */ /* 0x000fe40005800000 */
[----:B------:R-:W-:Y:S02]  /*5680*/  ISETP.LT.OR P4, PT, R3, 0x2, P4 ;  /* 0x000000020300780c */ /* 0x000fe40002781670 */
[----:B------:R-:W-:Y:S02]  /*5690*/  ISETP.GT.AND P3, PT, R5, 0x9, !P5 ;  /* 0x000000090500780c */ /* 0x000fe40006f64270 */
[----:B------:R-:W-:Y:S02]  /*56a0*/  FSEL R20, R25, -INF , !P4 ;  /* 0xff80000019147808 */ /* 0x000fe40006000000 */
[----:B------:R-:W-:Y:S02]  /*56b0*/  ISETP.LT.OR P3, PT, R3, 0xa, P3 ;  /* 0x0000000a0300780c */ /* 0x000fe40001f61670 */
[----:B------:R-:W-:-:S02]  /*56c0*/  ISETP.GE.AND P4, PT, R13, 0x11, PT ;  /* 0x000000110d00780c */ /* 0x000fc40003f86270 */
[----:B------:R-:W-:Y:S01]  /*56d0*/  FSEL R56, R29, -INF , !P3 ;  /* 0xff8000001d387808 */ /* 0x000fe20005800000 */
[----:B0-----:R-:W-:Y:S01]  /*56e0*/  IMAD.IADD R7, R11, 0x1, R0 ;  /* 0x000000010b077824 */ /* 0x001fe200078e0200 */
        /* <DEDUP_REMOVED lines=23> */
[----:B------:R-:W-:Y:S02]  /*5860*/  ISETP.GE.AND P4, PT, R13, 0x22, PT ;  /* 0x000000220d00780c */ /* 0x000fe40003f86270 */
        /* <DEDUP_REMOVED lines=26> */
[----:B------:R-:W-:Y:S02]  /*5a10*/  ISETP.GE.AND P3, PT, R13, 0x39, PT ;  /* 0x000000390d00780c */ /* 0x000fe40003f66270 */
[----:B------:R-:W-:Y:S02]  /*5a20*/  P2R R15, PR, RZ, 0x20 ;  /* 0x00000020ff0f7803 */ /* 0x000fe40000000000 */
[----:B------:R-:W-:-:S02]  /*5a30*/  ISETP.GT.AND P4, PT, R5, 0x38, !P3 ;  /* 0x000000380500780c */ /* 0x000fc40005f84270 */
[----:B------:R-:W-:Y:S02]  /*5a40*/  ISETP.GE.AND P5, PT, R13, 0x3a, PT ;  /* 0x0000003a0d00780c */ /* 0x000fe40003fa6270 */
[----:B------:R-:W-:-:S04]  /*5a50*/  ISETP.LT.OR P4, PT, R3, 0x39, P4 ;  /* 0x000000390300780c */ /* 0x000fc80002781670 */
[----:B------:R-:W-:Y:S02]  /*5a60*/  FSEL R52, R52, -INF , !P4 ;  /* 0xff80000034347808 */ /* 0x000fe40006000000 */
[----:B------:R-:W-:-:S04]  /*5a70*/  ISETP.GT.AND P4, PT, R5, RZ, !P6 ;  /* 0x000000ff0500720c */ /* 0x000fc80007784270 */
[----:B------:R-:W-:-:S04]  /*5a80*/  ISETP.LT.OR P4, PT, R3, 0x1, P4 ;  /* 0x000000010300780c */ /* 0x000fc80002781670 */
[----:B------:R-:W-:Y:S02]  /*5a90*/  FSEL R24, R24, -INF , !P4 ;  /* 0xff80000018187808 */ /* 0x000fe40006000000 */
[----:B------:R-:W-:-:S04]  /*5aa0*/  ISETP.GT.AND P4, PT, R5, 0x39, !P5 ;  /* 0x000000390500780c */ /* 0x000fc80006f84270 */
[----:B------:R-:W-:Y:S02]  /*5ab0*/  ISETP.LT.OR P4, PT, R3, 0x3a, P4 ;  /* 0x0000003a0300780c */ /* 0x000fe40002781670 */
[----:B------:R-:W-:Y:S02]  /*5ac0*/  VIADDMNMX R3, R0, R14, R9, PT ;  /* 0x0000000e00037246 */ /* 0x000fe40003800109 */
[----:B------:R-:W-:Y:S02]  /*5ad0*/  FSEL R174, R53, -INF , !P4 ;  /* 0xff80000035ae7808 */ /* 0x000fe40006000000 */
[----:B------:R-:W-:-:S13]  /*5ae0*/  LOP3.LUT P4, RZ, R16, 0x1, RZ, 0xc0, !PT ;  /* 0x0000000110ff7812 */ /* 0x000fda000788c0ff */
[----:B------:R-:W-:Y:S05]  /*5af0*/  @!P4 BRA `(.L_x_1939) ;  /* 0x000000000064c947 */ /* 0x000fea0003800000 */
        /* <DEDUP_REMOVED lines=14> */
.L_x_1941:
[----:B------:R-:W-:Y:S02]  /*5be0*/  ULDC UR5, c[0x0][0xadc] ;  /* 0x0002b70000057ab9 */ /* 0x000fe40000000800 */
[----:B------:R-:W-:-:S05]  /*5bf0*/  IMAD.U32 R9, RZ, RZ, UR5 ;  /* 0x00000005ff097e24 */ /* 0x000fca000f8e00ff */
[----:B------:R-:W-:-:S13]  /*5c00*/  ISETP.NE.AND P4, PT, R9, 0x1, PT ;  /* 0x000000010900780c */ /* 0x000fda0003f85270 */
[----:B------:R-:W0:Y:S02]  /*5c10*/  @P4 LDC.64 R10, c[0x0][0xae0] ;  /* 0x0002b800ff0a4b82 */ /* 0x000e240000000a00 */
[----:B0-----:R-:W-:-:S05]  /*5c20*/  @P4 IMAD.HI.U32 R0, R5, R10, RZ ;  /* 0x0000000a05004227 */ /* 0x001fca00078e00ff */
[----:B------:R-:W-:-:S07]  /*5c30*/  @P4 SHF.R.U32.HI R5, RZ, R11, R0 ;  /* 0x0000000bff054219 */ /* 0x000fce0000011600 */
.L_x_1942:
[----:B------:R-:W-:Y:S05]  /*5c40*/  BSYNC B0 ;  /* 0x0000000000007941 */ /* 0x000fea0003800000 */
.L_x_1940:
[----:B------:R-:W-:-:S04]  /*5c50*/  IMAD R5, R5, R9, -R12 ;  /* 0x0000000905057224 */ /* 0x000fc800078e0a0c */
[----:B------:R-:W-:-:S05]  /*5c60*/  IMAD.IADD R0, R5, 0x1, -R18 ;  /* 0x0000000105007824 */ /* 0x000fca00078e0a12 */
[----:B------:R-:W-:Y:S02]  /*5c70*/  VIADDMNMX R3, R0, R9, R3, PT ;  /* 0x0000000900037246 */ /* 0x000fe40003800103 */
[----:B------:R-:W-:-:S07]  /*5c80*/  VIMNMX R7, R7, R0, !PT ;  /* 0x0000000007077248 */ /* 0x000fce0007fe0100 */
.L_x_1939:
[----:B------:R-:W-:Y:S01]  /*5c90*/  FMNMX.FTZ R0, R24, R20, !PT ;  /* 0x0000001418007209 */ /* 0x000fe20007810000 */
[----:B------:R-:W-:Y:S01]  /*5ca0*/  ULDC UR11, c[0x0][0xa80] ;  /* 0x0002a000000b7ab9 */ /* 0x000fe20000000800 */
[----:B------:R-:W-:Y:S01]  /*5cb0*/  ISETP.GT.AND P1, PT, R7, 0x1, !P1 ;  /* 0x000000010700780c */ /* 0x000fe20004f24270 */
[----:B------:R-:W-:Y:S01]  /*5cc0*/  ULEA UR10, UR36, UR37, 0xc ;  /* 0x00000025240a7291 */ /* 0x000fe2000f8e603f */
[----:B------:R-:W-:Y:S01]  /*5cd0*/  FMNMX.FTZ R0, R28, R0, !PT ;  /* 0x000000001c007209 */ /* 0x000fe20007810000 */
[----:B------:R-:W-:Y:S01]  /*5ce0*/  UMOV UR23, 0x40000040 ;  /* 0x4000004000177882 */ /* 0x000fe20000000000 */
[----:B------:R-:W-:Y:S01]  /*5cf0*/  ISETP.LT.OR P1, PT, R3, 0x2, P1 ;  /* 0x000000020300780c */ /* 0x000fe20000f21670 */
[----:B------:R-:W-:Y:S01]  /*5d00*/  UIADD3 UR14, UR10, 0x80, URZ ;  /* 0x000000800a0e7890 */ /* 0x000fe2000fffe03f */
[----:B------:R-:W-:Y:S02]  /*5d10*/  FMNMX.FTZ R0, R56, R0, !PT ;  /* 0x0000000038007209 */ /* 0x000fe40007810000 */
[----:B------:R-:W-:Y:S01]  /*5d20*/  FSEL R27, R27, -INF , !P1 ;  /* 0xff8000001b1b7808 */ /* 0x000fe20004800000 */
[----:B------:R-:W-:Y:S01]  /*5d30*/  UMOV UR22, UR10 ;  /* 0x0000000a00167c82 */ /* 0x000fe20008000000 */
[----:B------:R-:W-:Y:S01]  /*5d40*/  BAR.SYNC.DEFER_BLOCKING 0xf, 0x100 ;  /* 0x03c4000000007b1d */ /* 0x000fe20000010000 */
        /* <DEDUP_REMOVED lines=14> */
[----:B------:R-:W-:Y:S02]  /*5e30*/  FMNMX.FTZ R0, R44, R0, !PT ;  /* 0x000000002c007209 */ /* 0x000fe40007810000 */
[----:B------:R-:W-:Y:S02]  /*5e40*/  ISETP.NE.AND P1, PT, R25, RZ, PT ;  /* 0x000000ff1900720c */ /* 0x000fe40003f25270 */
[----:B------:R-:W-:Y:S02]  /*5e50*/  FMNMX.FTZ R0, R170, R0, !PT ;  /* 0x00000000aa007209 */ /* 0x000fe40007810000 */
[----:B------:R-:W-:Y:S02]  /*5e60*/  ISETP.GT.AND P1, PT, R7, 0x11, !P1 ;  /* 0x000000110700780c */ /* 0x000fe40004f24270 */
[----:B------:R-:W-:-:S02]  /*5e70*/  FMNMX.FTZ R0, R48, R0, !PT ;  /* 0x0000000030007209 */ /* 0x000fc40007810000 */
[----:B------:R-:W-:Y:S02]  /*5e80*/  ISETP.LT.OR P1, PT, R3, 0x12, P1 ;  /* 0x000000120300780c */ /* 0x000fe40000f21670 */
[----:B------:R-:W-:Y:S02]  /*5e90*/  FMNMX.FTZ R0, R172, R0, !PT ;  /* 0x00000000ac007209 */ /* 0x000fe40007810000 */
[----:B------:R-:W-:Y:S02]  /*5ea0*/  FSEL R35, R35, -INF , !P1 ;  /* 0xff80000023237808 */ /* 0x000fe40004800000 */
[----:B------:R-:W-:Y:S02]  /*5eb0*/  ISETP.NE.AND P1, PT, R29, RZ, PT ;  /* 0x000000ff1d00720c */ /* 0x000fe40003f25270 */
[----:B------:R-:W-:Y:S02]  /*5ec0*/  FMNMX.FTZ R0, R52, R0, !PT ;  /* 0x0000000034007209 */ /* 0x000fe40007810000 */
[----:B------:R-:W-:-:S02]  /*5ed0*/  ISETP.GT.AND P1, PT, R7, 0x18, !P1 ;  /* 0x000000180700780c */ /* 0x000fc40004f24270 */
[----:B------:R-:W-:Y:S02]  /*5ee0*/  FMNMX.FTZ R10, R174, R0, !PT ;  /* 0x00000000ae0a7209 */ /* 0x000fe40007810000 */
[----:B------:R-:W-:Y:S02]  /*5ef0*/  ISETP.LT.OR P1, PT, R3, 0x19, P1 ;  /* 0x000000190300780c */ /* 0x000fe40000f21670 */
[----:B------:R-:W-:Y:S01]  /*5f00*/  ISETP.GT.AND P2, PT, R7, 0x8, !P2 ;  /* 0x000000080700780c */ /* 0x000fe20005744270 */
[----:B------:R-:W0:Y:S01]  /*5f10*/  SHFL.BFLY PT, R5, R10, 0x2, 0x1f ;  /* 0x0c401f000a057f89 */ /* 0x000e2200000e0000 */
[----:B------:R-:W-:Y:S02]  /*5f20*/  FSEL R38, R38, -INF , !P1 ;  /* 0xff80000026267808 */ /* 0x000fe40004800000 */
[----:B------:R-:W-:Y:S02]  /*5f30*/  ISETP.NE.AND P1, PT, R33, RZ, PT ;  /* 0x000000ff2100720c */ /* 0x000fe40003f25270 */
[----:B------:R-:W-:-:S02]  /*5f40*/  ISETP.LT.OR P2, PT, R3, 0x9, P2 ;  /* 0x000000090300780c */ /* 0x000fc40001741670 */
[----:B------:R-:W-:Y:S02]  /*5f50*/  ISETP.GT.AND P1, PT, R7, 0x19, !P1 ;  /* 0x000000190700780c */ /* 0x000fe40004f24270 */
[----:B------:R-:W-:Y:S02]  /*5f60*/  FSEL R30, R30, -INF , !P2 ;  /* 0xff8000001e1e7808 */ /* 0x000fe40005000000 */
[----:B------:R-:W-:Y:S02]  /*5f70*/  ISETP.LT.OR P1, PT, R3, 0x1a, P1 ;  /* 0x0000001a0300780c */ /* 0x000fe40000f21670 */
[----:B------:R-:W-:Y:S02]  /*5f80*/  ISETP.NE.AND P2, PT, R41, RZ, PT ;  /* 0x000000ff2900720c */ /* 0x000fe40003f45270 */
[----:B------:R-:W-:Y:S02]  /*5f90*/  FSEL R39, R39, -INF , !P1 ;  /* 0xff80000027277808 */ /* 0x000fe40004800000 */
[----:B------:R-:W-:-:S02]  /*5fa0*/  ISETP.NE.AND P1, PT, R37, RZ, PT ;  /* 0x000000ff2500720c */ /* 0x000fc40003f25270 */
[----:B------:R-:W-:Y:S02]  /*5fb0*/  ISETP.NE.AND P4, PT, R59, RZ, PT ;  /* 0x000000ff3b00720c */ /* 0x000fe40003f85270 */
[C---:B------:R-:W-:Y:S02]  /*5fc0*/  ISETP.GT.AND P1, PT, R7.reuse, 0x20, !P1 ;  /* 0x000000200700780c */ /* 0x040fe40004f24270 */
[----:B------:R-:W-:Y:S02]  /*5fd0*/  ISETP.GT.AND P6, PT, R7, RZ, !P6 ;  /* 0x000000ff0700720c */ /* 0x000fe400077c4270 */
[----:B------:R-:W-:Y:S02]  /*5fe0*/  ISETP.LT.OR P1, PT, R3, 0x21, P1 ;  /* 0x000000210300780c */ /* 0x000fe40000f21670 */
[----:B0-----:R-:W-:Y:S02]  /*5ff0*/  FMNMX.FTZ R11, R10, R5, !PT ;  /* 0x000000050a0b7209 */ /* 0x001fe40007810000 */
[----:B------:R-:W-:-:S02]  /*6000*/  FSEL R42, R42, -INF , !P1 ;  /* 0xff8000002a2a7808 */ /* 0x000fc40004800000 */
[----:B------:R-:W-:Y:S01]  /*6010*/  ISETP.NE.AND P1, PT, R57, RZ, PT ;  /* 0x000000ff3900720c */ /* 0x000fe20003f25270 */
[----:B------:R-:W0:Y:S01]  /*6020*/  SHFL.BFLY PT, R0, R11, 0x1, 0x1f ;  /* 0x0c201f000b007f89 */ /* 0x000e2200000e0000 */
[----:B------:R-:W-:Y:S02]  /*6030*/  ISETP.LT.OR P6, PT, R3, 0x1, P6 ;  /* 0x000000010300780c */ /* 0x000fe400037c1670 */
[----:B------:R-:W-:Y:S02]  /*6040*/  ISETP.GT.AND P1, PT, R7, 0x21, !P1 ;  /* 0x000000210700780c */ /* 0x000fe40004f24270 */
[----:B------:R-:W-:Y:S02]  /*6050*/  FSEL R26, R26, -INF , !P6 ;  /* 0xff8000001a1a7808 */ /* 0x000fe40007000000 */
[----:B------:R-:W-:Y:S02]  /*6060*/  ISETP.LT.OR P1, PT, R3, 0x22, P1 ;  /* 0x000000220300780c */ /* 0x000fe40000f21670 */
[----:B------:R-:W-:-:S02]  /*6070*/  FMNMX.FTZ R9, R26, R27, !PT ;  /* 0x0000001b1a097209 */ /* 0x000fc40007810000 */
[----:B------:R-:W-:Y:S02]  /*6080*/  FSEL R43, R43, -INF , !P1 ;  /* 0xff8000002b2b7808 */ /* 0x000fe40004800000 */
[----:B------:R-:W-:Y:S02]  /*6090*/  ISETP.GT.AND P1, PT, R7, 0x28, !P2 ;  /* 0x000000280700780c */ /* 0x000fe40005724270 */
[----:B------:R-:W-:Y:S02]  /*60a0*/  ISETP.NE.AND P2, PT, R45, RZ, PT ;  /* 0x000000ff2d00720c */ /* 0x000fe40003f45270 */
[----:B------:R-:W-:Y:S02]  /*60b0*/  ISETP.LT.OR P1, PT, R3, 0x29, P1 ;  /* 0x000000290300780c */ /* 0x000fe40000f21670 */
[----:B------:R-:W-:Y:S02]  /*60c0*/  ISETP.GT.AND P3, PT, R7, 0x38, !P3 ;  /* 0x000000380700780c */ /* 0x000fe40005f64270 */
[----:B------:R-:W-:-:S02]  /*60d0*/  FSEL R46, R46, -INF , !P1 ;  /* 0xff8000002e2e7808 */ /* 0x000fc40004800000 */
[----:B------:R-:W-:Y:S02]  /*60e0*/  ISETP.GT.AND P1, PT, R7, 0x29, !P4 ;  /* 0x000000290700780c */ /* 0x000fe40006724270 */
[----:B0-----:R-:W-:Y:S02]  /*60f0*/  FMNMX.FTZ R5, R11, R0, !PT ;  /* 0x000000000b057209 */ /* 0x001fe40007810000 */
[----:B------:R-:W-:Y:S02]  /*6100*/  ISETP.LT.OR P1, PT, R3, 0x2a, P1 ;  /* 0x0000002a0300780c */ /* 0x000fe40000f21670 */
[----:B------:R-:W-:Y:S01]  /*6110*/  ISETP.NE.AND P4, PT, R61, RZ, PT ;  /* 0x000000ff3d00720c */ /* 0x000fe20003f85270 */
[----:B------:R-:W-:Y:S01]  /*6120*/  FMUL.FTZ R0, R5, UR11 ;  /* 0x0000000b05007c20 */ /* 0x000fe20008410000 */
[----:B------:R-:W-:Y:S02]  /*6130*/  FSEL R47, R47, -INF , !P1 ;  /* 0xff8000002f2f7808 */ /* 0x000fe40004800000 */
[----:B------:R-:W-:-:S02]  /*6140*/  FSETP.NEU.FTZ.AND P1, PT, R5, -INF , PT ;  /* 0xff8000000500780b */ /* 0x000fc40003f3d000 */
[C---:B------:R-:W-:Y:S02]  /*6150*/  ISETP.GT.AND P5, PT, R7.reuse, 0x39, !P5 ;  /* 0x000000390700780c */ /* 0x040fe40006fa4270 */
[----:B------:R-:W-:Y:S02]  /*6160*/  FSEL R25, R0, RZ, P1 ;  /* 0x000000ff00197208 */ /* 0x000fe40000800000 */
[----:B------:R-:W-:Y:S02]  /*6170*/  FMNMX.FTZ R0, R30, R9, !PT ;  /* 0x000000091e007209 */ /* 0x000fe40007810000 */
[----:B------:R-:W-:Y:S01]  /*6180*/  ISETP.GT.AND P1, PT, R7, 0x30, !P2 ;  /* 0x000000300700780c */ /* 0x000fe20005724270 */
[--C-:B------:R-:W-:Y:S01]  /*6190*/  FFMA.FTZ R11, R20, UR11, -R25.reuse ;  /* 0x0000000b140b7c23 */ /* 0x100fe20008010819 */
[----:B------:R-:W-:Y:S01]  /*61a0*/  FMNMX.FTZ R9, R31, R0, !PT ;  /* 0x000000001f097209 */ /* 0x000fe20007810000 */
[--C-:B------:R-:W-:Y:S01]  /*61b0*/  FFMA.FTZ R21, R32, UR11, -R25.reuse ;  /* 0x0000000b20157c23 */ /* 0x100fe20008010819 */
[----:B------:R-:W-:Y:S01]  /*61c0*/  ISETP.GT.AND P2, PT, R7, 0x31, !P4 ;  /* 0x000000310700780c */ /* 0x000fe20006744270 */
[--C-:B------:R-:W-:Y:S01]  /*61d0*/  FFMA.FTZ R12, R58, UR11, -R25.reuse ;  /* 0x0000000b3a0c7c23 */ /* 0x100fe20008010819 */
[----:B------:R-:W-:Y:S01]  /*61e0*/  FMNMX.FTZ R0, R34, R9, !PT ;  /* 0x0000000922007209 */ /* 0x000fe20007810000 */
[--C-:B------:R-:W-:Y:S01]  /*61f0*/  FFMA.FTZ R13, R36, UR11, -R25.reuse ;  /* 0x0000000b240d7c23 */ /* 0x100fe20008010819 */
[----:B------:R-:W-:Y:S01]  /*6200*/  ISETP.LT.OR P1, PT, R3, 0x31, P1 ;  /* 0x000000310300780c */ /* 0x000fe20000f21670 */
[--C-:B------:R-:W-:Y:S01]  /*6210*/  FFMA.FTZ R14, R60, UR11, -R25.reuse ;  /* 0x0000000b3c0e7c23 */ /* 0x100fe20008010819 */
[----:B------:R-:W-:Y:S01]  /*6220*/  FMNMX.FTZ R9, R35, R0, !PT ;  /* 0x0000000023097209 */ /* 0x000fe20007810000 */
[--C-:B------:R-:W-:Y:S01]  /*6230*/  FFMA.FTZ R15, R40, UR11, -R25.reuse ;  /* 0x0000000b280f7c23 */ /* 0x100fe20008010819 */
[----:B------:R-:W-:Y:S01]  /*6240*/  ISETP.LT.OR P2, PT, R3, 0x32, P2 ;  /* 0x000000320300780c */ /* 0x000fe20001741670 */
[--C-:B------:R-:W-:Y:S01]  /*6250*/  FFMA.FTZ R170, R170, UR11, -R25.reuse ;  /* 0x0000000baaaa7c23 */ /* 0x100fe20008010819 */
[----:B------:R-:W-:Y:S01]  /*6260*/  FMNMX.FTZ R0, R38, R9, !PT ;  /* 0x0000000926007209 */ /* 0x000fe20007810000 */
[--C-:B------:R-:W-:Y:S01]  /*6270*/  FFMA.FTZ R169, R48, UR11, -R25.reuse ;  /* 0x0000000b30a97c23 */ /* 0x100fe20008010819 */
[----:B------:R-:W-:Y:S01]  /*6280*/  FSEL R50, R50, -INF , !P1 ;  /* 0xff80000032327808 */ /* 0x000fe20004800000 */
[--C-:B------:R-:W-:Y:S01]  /*6290*/  FFMA.FTZ R172, R172, UR11, -R25.reuse ;  /* 0x0000000bacac7c23 */ /* 0x100fe20008010819 */
[----:B------:R-:W-:Y:S01]  /*62a0*/  FMNMX.FTZ R9, R39, R0, !PT ;  /* 0x0000000027097209 */ /* 0x000fe20007810000 */
[--C-:B------:R-:W-:Y:S01]  /*62b0*/  FFMA.FTZ R171, R52, UR11, -R25.reuse ;  /* 0x0000000b34ab7c23 */ /* 0x100fe20008010819 */
[----:B------:R-:W-:Y:S01]  /*62c0*/  ISETP.LT.OR P3, PT, R3, 0x39, P3 ;  /* 0x000000390300780c */ /* 0x000fe20001f61670 */
[----:B------:R-:W-:Y:S01]  /*62d0*/  FFMA.FTZ R174, R174, UR11, -R25 ;  /* 0x0000000baeae7c23 */ /* 0x000fe20008010819 */
[----:B------:R-:W-:Y:S01]  /*62e0*/  FMNMX.FTZ R0, R42, R9, !PT ;  /* 0x000000092a007209 */ /* 0x000fe20007810000 */
[----:B------:R-:W-:Y:S01]  /*62f0*/  MUFU.EX2 R12, R12 ;  /* 0x0000000c000c7308 */ /* 0x000fe20000000800 */
[----:B------:R-:W-:-:S02]  /*6300*/  FSEL R51, R51, -INF , !P2 ;  /* 0xff80000033337808 */ /* 0x000fc40005000000 */
[----:B------:R-:W-:Y:S01]  /*6310*/  FMNMX.FTZ R9, R43, R0, !PT ;  /* 0x000000002b097209 */ /* 0x000fe20007810000 */
[--C-:B------:R-:W-:Y:S01]  /*6320*/  FFMA.FTZ R0, R24, UR11, -R25.reuse ;  /* 0x0000000b18007c23 */ /* 0x100fe20008010819 */
[----:B------:R-:W-:Y:S02]  /*6330*/  ISETP.LT.OR P5, PT, R3, 0x3a, P5 ;  /* 0x0000003a0300780c */ /* 0x000fe40002fa1670 */
[----:B------:R-:W-:Y:S01]  /*6340*/  FMNMX.FTZ R10, R46, R9, !PT ;  /* 0x000000092e0a7209 */ /* 0x000fe20007810000 */
[----:B------:R-:W-:Y:S01]  /*6350*/  MUFU.EX2 R3, R11 ;  /* 0x0000000b00037308 */ /* 0x000fe20000000800 */
[----:B------:R-:W-:Y:S01]  /*6360*/  FSEL R54, R54, -INF , !P3 ;  /* 0xff80000036367808 */ /* 0x000fe20005800000 */
[----:B------:R-:W-:Y:S01]  /*6370*/  FFMA.FTZ R9, R28, UR11, -R25 ;  /* 0x0000000b1c097c23 */ /* 0x000fe20008010819 */
[----:B------:R-:W-:Y:S02]  /*6380*/  FMNMX.FTZ R7, R47, R10, !PT ;  /* 0x0000000a2f077209 */ /* 0x000fe40007810000 */
[----:B------:R-:W-:-:S02]  /*6390*/  FSEL R55, R55, -INF , !P5 ;  /* 0xff80000037377808 */ /* 0x000fc40006800000 */
[----:B------:R-:W-:Y:S01]  /*63a0*/  FMNMX.FTZ R10, R50, R7, !PT ;  /* 0x00000007320a7209 */ /* 0x000fe20007810000 */
[----:B------:R0:W1:Y:S03]  /*63b0*/  MUFU.EX2 R11, R21 ;  /* 0x00000015000b7308 */ /* 0x0000660000000800 */
[----:B------:R-:W-:-:S04]  /*63c0*/  FMNMX.FTZ R7, R51, R10, !PT ;  /* 0x0000000a33077209 */ /* 0x000fc80007810000 */
[----:B------:R-:W-:Y:S01]  /*63d0*/  FMNMX.FTZ R10, R54, R7, !PT ;  /* 0x00000007360a7209 */ /* 0x000fe20007810000 */
[----:B------:R-:W2:Y:S01]  /*63e0*/  MUFU.EX2 R0, R0 ;  /* 0x0000000000007308 */ /* 0x000ea20000000800 */
[--C-:B0-----:R-:W-:Y:S02]  /*63f0*/  FFMA.FTZ R21, R44, UR11, -R25.reuse ;  /* 0x0000000b2c157c23 */ /* 0x101fe40008010819 */
[----:B------:R-:W-:Y:S01]  /*6400*/  FMNMX.FTZ R7, R55, R10, !PT ;  /* 0x0000000a37077209 */ /* 0x000fe20007810000 */
[----:B------:R-:W-:-:S04]  /*6410*/  FFMA.FTZ R10, R56, UR11, -R25 ;  /* 0x0000000b380a7c23 */ /* 0x000fc80008010819 */
[----:B------:R-:W0:Y:S01]  /*6420*/  SHFL.BFLY PT, R20, R7, 0x2, 0x1f ;  /* 0x0c401f0007147f89 */ /* 0x000e2200000e0000 */
[----:B------:R-:W-:Y:S01]  /*6430*/  MUFU.EX2 R9, R9 ;  /* 0x0000000900097308 */ /* 0x000fe20000000800 */
[----:B-1----:R-:W-:-:S07]  /*6440*/  F2FP.BF16.F32.PACK_AB R156, R12, R11 ;  /* 0x0000000b0c9c723e */ /* 0x002fce00000010ff */
[----:B------:R-:W1:Y:S01]  /*6450*/  MUFU.EX2 R10, R10 ;  /* 0x0000000a000a7308 */ /* 0x000e620000000800 */
[----:B--2---:R-:W-:Y:S01]  /*6460*/  F2FP.BF16.F32.PACK_AB R152, R3, R0 ;  /* 0x000000000398723e */ /* 0x004fe200000010ff */
[----:B------:R-:W-:-:S06]  /*6470*/  FADD.FTZ R0, R0, R3 ;  /* 0x0000000300007221 */ /* 0x000fcc0000010000 */
[----:B------:R-:W-:Y:S01]  /*6480*/  MUFU.EX2 R13, R13 ;  /* 0x0000000d000d7308 */ /* 0x000fe20000000800 */
[----:B0-----:R-:W-:Y:S01]  /*6490*/  FMNMX.FTZ R24, R7, R20, !PT ;  /* 0x0000001407187209 */ /* 0x001fe20007810000 */
[----:B------:R-:W-:-:S06]  /*64a0*/  FFMA.FTZ R20, R62, UR11, -R25 ;  /* 0x0000000b3e147c23 */ /* 0x000fcc0008010819 */
[----:B------:R-:W0:Y:S01]  /*64b0*/  MUFU.EX2 R14, R14 ;  /* 0x0000000e000e7308 */ /* 0x000e220000000800 */
[C---:B-1----:R-:W-:Y:S01]  /*64c0*/  F2FP.BF16.F32.PACK_AB R154, R10.reuse, R9 ;  /* 0x000000090a9a723e */ /* 0x042fe200000010ff */
[----:B------:R-:W-:Y:S01]  /*64d0*/  FADD.FTZ R9, R9, R0 ;  /* 0x0000000009097221 */ /* 0x000fe20000010000 */
[----:B------:R-:W1:Y:S03]  /*64e0*/  SHFL.BFLY PT, R7, R24, 0x1, 0x1f ;  /* 0x0c201f0018077f89 */ /* 0x000e6600000e0000 */
[----:B------:R-:W-:Y:S02]  /*64f0*/  FADD.FTZ R10, R10, R9 ;  /* 0x000000090a0a7221 */ /* 0x000fe40000010000 */
[----:B------:R-:W-:Y:S02]  /*6500*/  MUFU.EX2 R15, R15 ;  /* 0x0000000f000f7308 */ /* 0x000fe40000000800 */
[----:B------:R-:W-:-:S04]  /*6510*/  FADD.FTZ R11, R11, R10 ;  /* 0x0000000a0b0b7221 */ /* 0x000fc80000010000 */
[----:B------:R-:W-:Y:S02]  /*6520*/  FADD.FTZ R12, R12, R11 ;  /* 0x0000000b0c0c7221 */ /* 0x000fe40000010000 */
[----:B------:R-:W2:Y:S01]  /*6530*/  MUFU.EX2 R20, R20 ;  /* 0x0000001400147308 */ /* 0x000ea20000000800 */
[----:B0-----:R-:W-:Y:S01]  /*6540*/  F2FP.BF16.F32.PACK_AB R158, R14, R13 ;  /* 0x0000000d0e9e723e */ /* 0x001fe200000010ff */
[----:B------:R-:W-:-:S04]  /*6550*/  FADD.FTZ R13, R13, R12 ;  /* 0x0000000c0d0d7221 */ /* 0x000fc80000010000 */
[----:B------:R-:W-:Y:S02]  /*6560*/  FADD.FTZ R14, R14, R13 ;  /* 0x0000000d0e0e7221 */ /* 0x000fe40000010000 */
[----:B------:R-:W-:Y:S01]  /*6570*/  MUFU.EX2 R21, R21 ;  /* 0x0000001500157308 */ /* 0x000fe20000000800 */
[----:B-1----:R-:W-:-:S04]  /*6580*/  FMNMX.FTZ R7, R24, R7, !PT ;  /* 0x0000000718077209 */ /* 0x002fc80007810000 */
[C---:B------:R-:W-:Y:S01]  /*6590*/  FSETP.NEU.FTZ.AND P1, PT, R7.reuse, -INF , PT ;  /* 0xff8000000700780b */ /* 0x040fe20003f3d000 */
[----:B------:R-:W-:Y:S02]  /*65a0*/  FMUL.FTZ R24, R7, UR11 ;  /* 0x0000000b07187c20 */ /* 0x000fe40008410000 */
[----:B------:R-:W0:Y:S01]  /*65b0*/  MUFU.EX2 R170, R170 ;  /* 0x000000aa00aa7308 */ /* 0x000e220000000800 */
[----:B--2---:R-:W-:Y:S01]  /*65c0*/  F2FP.BF16.F32.PACK_AB R160, R20, R15 ;  /* 0x0000000f14a0723e */ /* 0x004fe200000010ff */
[----:B------:R-:W-:Y:S01]  /*65d0*/  FADD.FTZ R15, R15, R14 ;  /* 0x0000000e0f0f7221 */ /* 0x000fe20000010000 */
[----:B------:R-:W-:-:S03]  /*65e0*/  FSEL R24, R24, RZ, P1 ;  /* 0x000000ff18187208 */ /* 0x000fc60000800000 */
[----:B------:R-:W-:Y:S02]  /*65f0*/  FADD.FTZ R20, R20, R15 ;  /* 0x0000000f14147221 */ /* 0x000fe40000010000 */
        /* <DEDUP_REMOVED lines=63> */
[----:B------:R-:W2:Y:S08]  /*69f0*/  MUFU.EX2 R201, R201 ;  /* 0x000000c900c97308 */ /* 0x000eb00000000800 */
[----:B------:R-:W3:Y:S01]  /*6a00*/  MUFU.EX2 R206, R206 ;  /* 0x000000ce00ce7308 */ /* 0x000ee20000000800 */
[----:B0-----:R-:W-:Y:S01]  /*6a10*/  F2FP.BF16.F32.PACK_AB R165, R204, R199 ;  /* 0x000000c7cca5723e */ /* 0x001fe200000010ff */
[----:B------:R-:W-:-:S04]  /*6a20*/  FADD.FTZ R199, R199, R202 ;  /* 0x000000cac7c77221 */ /* 0x000fc80000010000 */
[----:B------:R-:W-:-:S04]  /*6a30*/  FADD.FTZ R204, R204, R199 ;  /* 0x000000c7cccc7221 */ /* 0x000fc80000010000 */
[----:B--2---:R-:W-:Y:S01]  /*6a40*/  FADD.FTZ R3, R201, R204 ;  /* 0x000000ccc9037221 */ /* 0x004fe20000010000 */
[----:B---3--:R-:W-:-:S03]  /*6a50*/  F2FP.BF16.F32.PACK_AB R167, R206, R201 ;  /* 0x000000c9cea7723e */ /* 0x008fc600000010ff */
[----:B------:R-:W-:Y:S02]  /*6a60*/  FADD.FTZ R3, R206, R3 ;  /* 0x00000003ce037221 */ /* 0x000fe40000010000 */
[----:B------:R1:W-:Y:S01]  /*6a70*/  STSM.16.M88.4 [R187], R164 ;  /* 0x000000a4bb007844 */ /* 0x0003e20000000200 */
[----:B------:R-:W-:-:S06]  /*6a80*/  WARPGROUP.ARRIVE ;  /* 0x00000000000079c5 */ /* 0x000fcc0000000000 */
[----:B------:R-:W-:Y:S01]  /*6a90*/  HGMMA.64x256x16.F32.BF16 R24, R152, gdesc[UR20].tnspB, RZ, !UPT, gsb0 ;  /* 0x43e0001498187df0 */ /* 0x000fe2000c0018ff */
[----:B------:R-:W-:Y:S01]  /*6aa0*/  UMOV UR22, UR14 ;  /* 0x0000000e00167c82 */ /* 0x000fe20008000000 */
[----:B------:R-:W-:Y:S01]  /*6ab0*/  UMOV UR23, 0x40000040 ;  /* 0x4000004000177882 */ /* 0x000fe20000000000 */
[----:B------:R-:W-:Y:S02]  /*6ac0*/  UIADD3 UR14, UR10, 0x100, URZ ;  /* 0x000001000a0e7890 */ /* 0x000fe4000fffe03f */
[----:B------:R-:W-:Y:S01]  /*6ad0*/  UIADD3 UR10, UR10, 0x180, URZ ;  /* 0x000001800a0a7890 */ /* 0x000fe2000fffe03f */
[----:B------:R-:W-:Y:S02]  /*6ae0*/  WARPGROUP.DEPBAR.LE gsb0, 0x0 ;  /* 0x00008000000079c5 */ /* 0x000fe40000010000 */
[----:B------:R-:W-:-:S15]  /*6af0*/  WARPGROUP.ARRIVE ;  /* 0x00000000000079c5 */ /* 0x000fde0000000000 */
[----:B------:R-:W-:-:S05]  /*6b00*/  NOP ;  /* 0x0000000000007918 */ /* 0x000fca0000000000 */
[----:B------:R-:W-:Y:S01]  /*6b10*/  HGMMA.64x256x16.F32.BF16 R24, R156, gdesc[UR20].tnspB, R24, gsb0 ;  /* 0x43e000149c187df0 */ /* 0x000fe20008001818 */
[----:B------:R-:W-:Y:S01]  /*6b20*/  UMOV UR22, UR14 ;  /* 0x0000000e00167c82 */ /* 0x000fe20008000000 */
[----:B------:R-:W-:Y:S01]  /*6b30*/  UMOV UR23, 0x40000040 ;  /* 0x4000004000177882 */ /* 0x000fe20000000000 */
[----:B------:R-:W-:Y:S02]  /*6b40*/  WARPGROUP.DEPBAR.LE gsb0, 0x0 ;  /* 0x00008000000079c5 */ /* 0x000fe40000010000 */
[----:B------:R-:W-:-:S15]  /*6b50*/  WARPGROUP.ARRIVE ;  /* 0x00000000000079c5 */ /* 0x000fde0000000000 */
[----:B------:R-:W-:-:S08]  /*6b60*/  NOP ;  /* 0x0000000000007918 */ /* 0x000fd00000000000 */
[----:B------:R-:W-:Y:S01]  /*6b70*/  HGMMA.64x256x16.F32.BF16 R24, R160, gdesc[UR20].tnspB, R24, gsb0 ;  /* 0x43e00014a0187df0 */ /* 0x000fe20008001818 */
[----:B------:R-:W-:Y:S01]  /*6b80*/  UMOV UR22, UR10 ;  /* 0x0000000a00167c82 */ /* 0x000fe20008000000 */
[----:B------:R-:W-:Y:S01]  /*6b90*/  UMOV UR23, 0x40000040 ;  /* 0x4000004000177882 */ /* 0x000fe20000000000 */
        /* <DEDUP_REMOVED lines=11> */
.L_x_1943:
[----:B------:R-:W-:Y:S01]  /*6c50*/  ISETP.NE.AND P2, PT, R225, 0x1, PT ;  /* 0x00000001e100780c */ /* 0x000fe20003f45270 */
[----:B------:R-:W-:Y:S01]  /*6c60*/  IMAD.MOV.U32 R9, RZ, RZ, R23 ;  /* 0x000000ffff097224 */ /* 0x000fe200078e0017 */
[----:B------:R-:W-:Y:S02]  /*6c70*/  R2UR UR5, R8 ;  /* 0x00000000080572ca */ /* 0x000fe400000e0000 */
[----:B------:R-:W-:-:S09]  /*6c80*/  LOP3.LUT P1, RZ, R16, 0x1, RZ, 0xc0, !PT ;  /* 0x0000000110ff7812 */ /* 0x000fd2000782c0ff */
[----:B------:R-:W0:Y:S02]  /*6c90*/  @P2 LDC R8, c[0x0][0x44c] ;  /* 0x00011300ff082b82 */ /* 0x000e240000000800 */
[----:B------:R-:W-:-:S04]  /*6ca0*/  UIADD3 UR5, UR5, 0x38860, URZ ;  /* 0x0003886005057890 */ /* 0x000fc8000fffe03f */
[----:B------:R-:W-:Y:S02]  /*6cb0*/  UPRMT UR5, UR39, 0x654, UR5 ;  /* 0x0000065427057896 */ /* 0x000fe40008000005 */
[----:B------:R-:W1:Y:S07]  /*6cc0*/  @P2 LDC R11, c[0x0][0x450] ;  /* 0x00011400ff0b2b82 */ /* 0x000e6e0000000800 */
[----:B------:R-:W-:Y:S01]  /*6cd0*/  SYNCS.ARRIVE.TRANS64.RED.A1T0 RZ, [UR5], RZ ;  /* 0x000000ffffff79a7 */ /* 0x000fe20008100405 */
[----:B0-----:R-:W-:-:S05]  /*6ce0*/  @P2 IMAD.HI.U32 R8, R23, R8, RZ ;  /* 0x0000000817082227 */ /* 0x001fca00078e00ff */
[----:B-1----:R-:W-:Y:S01]  /*6cf0*/  @P2 SHF.R.U32.HI R9, RZ, R11, R8 ;  /* 0x0000000bff092219 */ /* 0x002fe20000011608 */
[----:B------:R-:W-:-:S04]  /*6d00*/  VIADD R11, R168, 0xfffffffe ;  /* 0xfffffffea80b7836 */ /* 0x000fc80000000000 */
[----:B------:R-:W-:-:S04]  /*6d10*/  IMAD.IADD R224, R224, 0x1, R9 ;  /* 0x00000001e0e07824 */ /* 0x000fc800078e0209 */
[----:B------:R-:W-:Y:S01]  /*6d20*/  VIADD R10, R224, UR7 ;  /* 0x00000007e00a7c36 */ /* 0x000fe20008000000 */
[----:B------:R-:W-:Y:S06]  /*6d30*/  @!P1 BRA `(.L_x_1944) ;  /* 0x0000000000489947 */ /* 0x000fec0003800000 */
[C---:B------:R-:W-:Y:S01]  /*6d40*/  ISETP.GT.AND P1, PT, R224.reuse, RZ, PT ;  /* 0x000000ffe000720c */ /* 0x040fe20003f24270 */
[----:B------:R-:W-:-:S12]  /*6d50*/  VIADD R13, R224, 0xffffffff ;  /* 0xffffffffe00d7836 */ /* 0x000fd80000000000 */
[----:B------:R-:W-:Y:S05]  /*6d60*/  @P1 BRA `(.L_x_1945) ;  /* 0x0000000000201947 */ /* 0x000fea0003800000 */
[----:B------:R-:W0:Y:S01]  /*6d70*/  LDC R12, c[0x0][0xadc] ;  /* 0x0002b700ff0c7b82 */ /* 0x000e220000000800 */
[----:B------:R-:W-:Y:S01]  /*6d80*/  IMAD.MOV R13, RZ, RZ, -R224 ;  /* 0x000000ffff0d7224 */ /* 0x000fe200078e0ae0 */
[----:B0-----:R-:W-:-:S13]  /*6d90*/  ISETP.NE.AND P1, PT, R12, 0x1, PT ;  /* 0x000000010c00780c */ /* 0x001fda0003f25270 */
[----:B------:R-:W0:Y:S02]  /*6da0*/  @P1 LDC.64 R8, c[0x0][0xae0] ;  /* 0x0002b800ff081b82 */ /* 0x000e240000000a00 */
[----:B0-----:R-:W-:-:S05]  /*6db0*/  @P1 IMAD.HI.U32 R8, R13, R8, RZ ;  /* 0x000000080d081227 */ /* 0x001fca00078e00ff */
[----:B------:R-:W-:-:S04]  /*6dc0*/  @P1 SHF.R.U32.HI R13, RZ, R9, R8 ;  /* 0x00000009ff0d1219 */ /* 0x000fc80000011608 */
[----:B------:R-:W-:Y:S01]  /*6dd0*/  LOP3.LUT R13, RZ, R13, RZ, 0x33, !PT ;  /* 0x0000000dff0d7212 */ /* 0x000fe200078e33ff */
[----:B------:R-:W-:Y:S06]  /*6de0*/  BRA `(.L_x_1946) ;  /* 0x0000000000147947 */ /* 0x000fec0003800000 */
.L_x_1945:
[----:B------:R-:W0:Y:S02]  /*6df0*/  LDC R12, c[0x0][0xadc] ;  /* 0x0002b700ff0c7b82 */ /* 0x000e240000000800 */
[----:B0-----:R-:W-:-:S13]  /*6e00*/  ISETP.NE.AND P1, PT, R12, 0x1, PT ;  /* 0x000000010c00780c */ /* 0x001fda0003f25270 */
[----:B------:R-:W0:Y:S02]  /*6e10*/  @P1 LDC.64 R8, c[0x0][0xae0] ;  /* 0x0002b800ff081b82 */ /* 0x000e240000000a00 */
[----:B0-----:R-:W-:-:S05]  /*6e20*/  @P1 IMAD.HI.U32 R8, R13, R8, RZ ;  /* 0x000000080d081227 */ /* 0x001fca00078e00ff */
[----:B------:R-:W-:-:S07]  /*6e30*/  @P1 SHF.R.U32.HI R13, RZ, R9, R8 ;  /* 0x00000009ff0d1219 */ /* 0x000fce0000011608 */
.L_x_1946:
[----:B------:R-:W-:-:S05]  /*6e40*/  IMAD R13, R13, R12, R12 ;  /* 0x0000000c0d0d7224 */ /* 0x000fca00078e020c */
[----:B------:R-:W-:-:S07]  /*6e50*/  VIMNMX R10, R10, R13, PT ;  /* 0x0000000d0a0a7248 */ /* 0x000fce0003fe0100 */
.L_x_1944:
[----:B------:R-:W-:-:S04]  /*6e60*/  SHF.R.S32.HI R9, RZ, 0x1f, R10 ;  /* 0x0000001fff097819 */ /* 0x000fc8000001140a */
[----:B------:R-:W-:-:S04]  /*6e70*/  LEA.HI R9, R9, R10, RZ, 0x6 ;  /* 0x0000000a09097211 */ /* 0x000fc800078f30ff */
[----:B------:R-:W-:-:S04]  /*6e80*/  SHF.R.S32.HI R10, RZ, 0x6, R9 ;  /* 0x00000006ff0a7819 */ /* 0x000fc80000011409 */
[----:B------:R-:W-:-:S04]  /*6e90*/  VIMNMX R10, R191, R10, !PT ;  /* 0x0000000abf0a7248 */ /* 0x000fc80007fe0100 */
[----:B------:R-:W-:-:S13]  /*6ea0*/  ISETP.GE.AND P1, PT, R11, R10, PT ;  /* 0x0000000a0b00720c */ /* 0x000fda0003f26270 */
[----:B------:R-:W-:Y:S05]  /*6eb0*/  @!P1 BRA `(.L_x_1947) ;  /* 0x0000003400189947 */ /* 0x000fea0003800000 */
[----:B------:R-:W-:Y:S01]  /*6ec0*/  IMAD.MOV.U32 R13, RZ, RZ, R7 ;  /* 0x000000ffff0d7224 */ /* 0x000fe200078e0007 */
[----:B------:R-:W-:Y:S01]  /*6ed0*/  UMOV UR7, UR36 ;  /* 0x0000002400077c82 */ /* 0x000fe20008000000 */
[----:B------:R-:W-:-:S07]  /*6ee0*/  IMAD.MOV.U32 R12, RZ, RZ, R5 ;  /* 0x000000ffff0c7224 */ /* 0x000fce00078e0005 */
.L_x_1966:
[----:B------:R-:W-:-:S04]  /*6ef0*/  UIADD3 UR36, UR7, 0x1, URZ ;  /* 0x0000000107247890 */ /* 0x000fc8000fffe03f */
[----:B------:R-:W-:-:S04]  /*6f00*/  UISETP.NE.AND UP0, UPT, UR36, 0x2, UPT ;  /* 0x000000022400788c */ /* 0x000fc8000bf05270 */
[----:B------:R-:W-:Y:S02]  /*6f10*/  USEL UR5, URZ, 0x1, UP0 ;  /* 0x000000013f057887 */ /* 0x000fe40008000000 */
[----:B------:R-:W-:-:S04]  /*6f20*/  USEL UR36, UR36, URZ, UP0 ;  /* 0x0000003f24247287 */ /* 0x000fc80008000000 */
[----:B------:R-:W-:Y:S01]  /*6f30*/  LOP3.LUT R2, R2, UR5, RZ, 0x3c, !PT ;  /* 0x0000000502027c12 */ /* 0x000fe2000f8e3cff */
[----:B------:R-:W-:Y:S07]  /*6f40*/  @!P0 BRA `(.L_x_1948) ;  /* 0x0000000000048947 */ /* 0x000fee0003800000 */
[----:B------:R-:W-:Y:S01]  /*6f50*/  BPT.TRAP 0x1 ;  /* 0x000000040000795c */ /* 0x000fe20000300000 */
.L_x_1948:
[----:B------:R-:W-:Y:S01]  /*6f60*/  ULEA UR5, UR36, UR38, 0x3 ;  /* 0x0000002624057291 */ /* 0x000fe2000f8e183f */
[----:B------:R-:W-:-:S08]  /*6f70*/  SHF.L.U32 R5, R2, 0x1f, RZ ;  /* 0x0000001f02057819 */ /* 0x000fd000000006ff */
[----:B------:R0:W1:Y:S01]  /*6f80*/  SYNCS.PHASECHK.TRANS64.TRYWAIT P1, [UR5+0x38830], R5 ;  /* 0x03883005ff0075a7 */ /* 0x0000620008020145 */
[----:B------:R-:W-:Y:S05]  /*6f90*/  @!P0 BRA `(.L_x_1949) ;  /* 0x0000000000048947 */ /* 0x000fea0003800000 */
[----:B------:R-:W-:Y:S01]  /*6fa0*/  BPT.TRAP 0x1 ;  /* 0x000000040000795c */ /* 0x000fe20000300000 */
.L_x_1949:
[----:B-1----:R-:W-:Y:S05]  /*6fb0*/  @P1 BRA `(.L_x_1950) ;  /* 0x0000000000081947 */ /* 0x002fea0003800000 */
[----:B------:R-:W1:Y:S02]  /*6fc0*/  SYNCS.PHASECHK.TRANS64.TRYWAIT P1, [UR5+0x38830], R5 ;  /* 0x03883005ff0075a7 */ /* 0x000e640008020145 */
[----:B-1----:R-:W-:Y:S05]  /*6fd0*/  @!P1 BRA `(.L_x_1951) ;  /* 0x0000011c00349947 */ /* 0x002fea0003800000 */
.L_x_1950:
[----:B------:R-:W-:Y:S01]  /*6fe0*/  R2UR UR10, R4 ;  /* 0x00000000040a72ca */ /* 0x000fe200000e0000 */
[----:B------:R-:W-:Y:S01]  /*6ff0*/  WARPGROUP.ARRIVE ;  /* 0x00000000000079c5 */ /* 0x000fe20000000000 */
        /* <DEDUP_REMOVED lines=21> */
.L_x_1952:
[----:B------:R2:W3:Y:S01]  /*7150*/  SYNCS.PHASECHK.TRANS64.TRYWAIT P1, [UR5+0x38850], R5 ;  /* 0x03885005ff0075a7 */ /* 0x0004e20008020145 */
[----:B------:R-:W-:Y:S05]  /*7160*/  @!P0 BRA `(.L_x_1953) ;  /* 0x0000000000048947 */ /* 0x000fea0003800000 */
[----:B------:R-:W-:Y:S01]  /*7170*/  BPT.TRAP 0x1 ;  /* 0x000000040000795c */ /* 0x000fe20000300000 */
.L_x_1953:
[----:B---3--:R-:W-:Y:S05]  /*7180*/  @P1 BRA `(.L_x_1954) ;  /* 0x0000000000081947 */ /* 0x008fea0003800000 */
[----:B------:R-:W3:Y:S02]  /*7190*/  SYNCS.PHASECHK.TRANS64.TRYWAIT P1, [UR5+0x38850], R5 ;  /* 0x03885005ff0075a7 */ /* 0x000ee40008020145 */
[----:B---3--:R-:W-:Y:S05]  /*71a0*/  @!P1 BRA `(.L_x_1955) ;  /* 0x0000011800d89947 */ /* 0x008fea0003800000 */
.L_x_1954:
[----:B------:R-:W-:Y:S01]  /*71b0*/  ULEA UR26, UR36, UR4, 0xc ;  /* 0x00000004241a7291 */ /* 0x000fe2000f8e603f */
[----:B------:R-:W-:Y:S01]  /*71c0*/  WARPGROUP.ARRIVE ;  /* 0x00000000000079c5 */ /* 0x000fe20000000000 */
[----:B------:R-:W-:Y:S01]  /*71d0*/  UMOV UR27, 0x40000040 ;  /* 0x40000040001b7882 */ /* 0x000fe20000000000 */
[----:B------:R-:W-:-:S04]  /*71e0*/  UIADD3 UR28, UR6, 0x2, URZ ;  /* 0x00000002061c7890 */ /* 0x000fc8000fffe03f */
[----:B-1----:R-:W1:Y:S01]  /*71f0*/  S2R R6, SR_TID.X ;  /* 0x0000000000067919 */ /* 0x002e620000002100 */
[----:B------:R-:W-:Y:S01]  /*7200*/  UIADD3 UR30, UR26, 0x2, URZ ;  /* 0x000000021a1e7890 */ /* 0x000fe2000fffe03f */
[----:B------:R-:W-:Y:S01]  /*7210*/  UMOV UR29, 0x40000040 ;  /* 0x40000040001d7882 */ /* 0x000fe20000000000 */
[----:B------:R-:W-:Y:S01]  /*7220*/  UMOV UR31, 0x40000040 ;  /* 0x40000040001f7882 */ /* 0x000fe20000000000 */
[----:B------:R-:W-:Y:S01]  /*7230*/  HGMMA.64x64x16.F32.BF16 R152, gdesc[UR24], R152, gsb0 ;  /* 0x00e00000189879f0 */ /* 0x000fe20008001898 */
[----:B------:R-:W-:Y:S02]  /*7240*/  UIADD3 UR18, UR6, 0x800, URZ ;  /* 0x0000080006127890 */ /* 0x000fe4000fffe03f */
[----:B------:R-:W-:Y:S01]  /*7250*/  UIADD3 UR15, UR26, 0x800, URZ ;  /* 0x000008001a0f7890 */ /* 0x000fe2000fffe03f */
[----:B-1----:R-:W-:-:S05]  /*7260*/  SHF.R.U32.HI R6, RZ, 0x7, R6 ;  /* 0x00000007ff067819 */ /* 0x002fca0000011606 */
[----:B0-2---:R-:W0:Y:S02]  /*7270*/  SHFL.IDX PT, R5, R6, RZ, 0x1f ;  /* 0x00001fff06057589 */ /* 0x005e2400000e0000 */
[----:B0-----:R-:W-:-:S13]  /*7280*/  R2UR UR10, R5 ;  /* 0x00000000050a72ca */ /* 0x001fda00000e0000 */
[----:B------:R-:W-:-:S03]  /*7290*/  UISETP.GT.AND UP0, UPT, UR10, 0x7f, UPT ;  /* 0x0000007f0a00788c */ /* 0x000fc6000bf04270 */
[----:B------:R-:W-:Y:S01]  /*72a0*/  UMOV UR10, 0x4 ;  /* 0x00000004000a7882 */ /* 0x000fe20000000000 */
[----:B------:R-:W-:Y:S02]  /*72b0*/  USEL UR14, URZ, 0x2, !UP0 ;  /* 0x000000023f0e7887 */ /* 0x000fe4000c000000 */
[----:B------:R-:W-:Y:S01]  /*72c0*/  USEL UR11, UR10, 0x2, UP0 ;  /* 0x000000020a0b7887 */ /* 0x000fe20008000000 */
[----:B------:R-:W-:Y:S02]  /*72d0*/  WARPGROUP.DEPBAR.LE gsb0, 0x0 ;  /* 0x00008000000079c5 */ /* 0x000fe40000010000 */
[----:B------:R-:W-:Y:S01]  /*72e0*/  WARPGROUP.ARRIVE ;  /* 0x00000000000079c5 */ /* 0x000fe20000000000 */
[----:B------:R-:W-:-:S05]  /*72f0*/  USEL UR10, UR10, 0x6, !UP0 ;  /* 0x000000060a0a7887 */ /* 0x000fca000c000000 */
        /* <DEDUP_REMOVED lines=244> */
.L_x_1956:
[----:B------:R-:W-:Y:S01]  /*8240*/  ISETP.NE.AND P1, PT, R225, 0x1, PT ;  /* 0x00000001e100780c */ /* 0x000fe20003f25270 */
[----:B------:R-:W-:Y:S01]  /*8250*/  IMAD.IADD R199, R190, 0x1, R23 ;  /* 0x00000001bec77824 */ /* 0x000fe200078e0217 */
[----:B------:R-:W-:Y:S01]  /*8260*/  UIADD3 UR10, UR5, 0x38840, URZ ;  /* 0x00038840050a7890 */ /* 0x000fe2000fffe03f */
[----:B------:R-:W-:Y:S01]  /*8270*/  LOP3.LUT P5, RZ, R16, 0x1, RZ, 0xc0, !PT ;  /* 0x0000000110ff7812 */ /* 0x000fe200078ac0ff */
[----:B------:R-:W-:Y:S01]  /*8280*/  ULDC UR15, c[0x0][0x2f0] ;  /* 0x0000bc00000f7ab9 */ /* 0x000fe20000000800 */
[----:B------:R-:W-:Y:S01]  /*8290*/  ULDC UR18, c[0x0][0xad4] ;  /* 0x0002b50000127ab9 */ /* 0x000fe20000000800 */
[----:B------:R-:W-:Y:S01]  /*82a0*/  UPRMT UR10, UR39, 0x654, UR10 ;  /* 0x00000654270a7896 */ /* 0x000fe2000800000a */
[----:B------:R-:W-:-:S06]  /*82b0*/  ULDC UR11, c[0x0][0xad8] ;  /* 0x0002b600000b7ab9 */ /* 0x000fcc0000000800 */
[----:B------:R-:W0:Y:S08]  /*82c0*/  @P1 LDC R6, c[0x0][0x44c] ;  /* 0x00011300ff061b82 */ /* 0x000e300000000800 */
[----:B------:R-:W1:Y:S01]  /*82d0*/  @P1 LDC R8, c[0x0][0x450] ;  /* 0x00011400ff081b82 */ /* 0x000e620000000800 */
[----:B------:R-:W-:Y:S01]  /*82e0*/  SYNCS.ARRIVE.TRANS64.RED.A1T0 RZ, [UR10], RZ ;  /* 0x000000ffffff79a7 */ /* 0x000fe2000810040a */
[----:B------:R-:W-:Y:S01]  /*82f0*/  ULOP3.LUT UR10, URZ, UR18, URZ, 0x33, !UPT ;  /* 0x000000123f0a7292 */ /* 0x000fe2000f8e333f */
[----:B0-----:R-:W-:-:S05]  /*8300*/  @P1 IMAD.HI.U32 R5, R199, R6, RZ ;  /* 0x00000006c7051227 */ /* 0x001fca00078e00ff */
[----:B------:R-:W0:Y:S01]  /*8310*/  LDC R6, c[0x0][0x288] ;  /* 0x0000a200ff067b82 */ /* 0x000e220000000800 */
[----:B-1----:R-:W-:Y:S01]  /*8320*/  @P1 SHF.R.U32.HI R199, RZ, R8, R5 ;  /* 0x00000008ffc71219 */ /* 0x002fe20000011605 */
[----:B------:R-:W-:-:S04]  /*8330*/  IMAD.SHL.U32 R5, R11, 0x40, RZ ;  /* 0x000000400b057824 */ /* 0x000fc800078e00ff */
[----:B------:R-:W1:Y:S01]  /*8340*/  SHFL.IDX PT, R200, R199, RZ, 0x1c1f ;  /* 0x001c1fffc7c87589 */ /* 0x000e6200000e0000 */
[----:B------:R-:W-:-:S05]  /*8350*/  IADD3 R8, -R18, 0x1, -R5 ;  /* 0x0000000112087810 */ /* 0x000fca0007ffe905 */
[----:B------:R-:W-:-:S04]  /*8360*/  IMAD R7, R17, UR15, R8 ;  /* 0x0000000f11077c24 */ /* 0x000fc8000f8e0208 */
[----:B0-----:R-:W-:-:S04]  /*8370*/  IMAD.IADD R7, R7, 0x1, -R6 ;  /* 0x0000000107077824 */ /* 0x001fc800078e0a06 */
[C---:B------:R-:W-:Y:S02]  /*8380*/  VIADD R21, R7.reuse, UR11 ;  /* 0x0000000b07157c36 */ /* 0x040fe40008000000 */
[----:B------:R-:W-:Y:S01]  /*8390*/  VIADD R20, R7, UR10 ;  /* 0x0000000a07147c36 */ /* 0x000fe20008000000 */
[----:B------:R-:W-:Y:S01]  /*83a0*/  ULDC UR10, c[0x0][0xadc] ;  /* 0x0002b700000a7ab9 */ /* 0x000fe20000000800 */
[----:B-1----:R-:W-:Y:S02]  /*83b0*/  IMAD.IADD R15, R21, 0x1, R200 ;  /* 0x00000001150f7824 */ /* 0x002fe400078e02c8 */
[----:B------:R-:W-:Y:S01]  /*83c0*/  IMAD.IADD R14, R200, 0x1, R20 ;  /* 0x00000001c80e7824 */ /* 0x000fe200078e0214 */
[----:B------:R-:W-:Y:S06]  /*83d0*/  @!P5 BRA `(.L_x_1957) ;  /* 0x00000000005cd947 */ /* 0x000fec0003800000 */
        /* <DEDUP_REMOVED lines=8> */
[----:B------:R-:W0:Y:S02]  /*8460*/  @P1 LDC.64 R8, c[0x0][0xae0] ;  /* 0x0002b800ff081b82 */ /* 0x000e240000000a00 */
[----:B0-----:R-:W-:-:S05]  /*8470*/  @P1 IMAD.HI.U32 R8, R7, R8, RZ ;  /* 0x0000000807081227 */ /* 0x001fca00078e00ff */
[----:B------:R-:W-:-:S04]  /*8480*/  @P1 SHF.R.U32.HI R7, RZ, R9, R8 ;  /* 0x00000009ff071219 */ /* 0x000fc80000011608 */
[----:B------:R-:W-:Y:S01]  /*8490*/  LOP3.LUT R7, RZ, R7, RZ, 0x33, !PT ;  /* 0x00000007ff077212 */ /* 0x000fe200078e33ff */
[----:B------:R-:W-:Y:S06]  /*84a0*/  BRA `(.L_x_1960) ;  /* 0x0000000000147947 */ /* 0x000fec0003800000 */
.L_x_1959:
[----:B------:R-:W-:-:S05]  /*84b0*/  IMAD.U32 R200, RZ, RZ, UR10 ;  /* 0x0000000affc87e24 */ /* 0x000fca000f8e00ff */
[----:B------:R-:W-:-:S13]  /*84c0*/  ISETP.NE.AND P1, PT, R200, 0x1, PT ;  /* 0x00000001c800780c */ /* 0x000fda0003f25270 */
[----:B------:R-:W0:Y:S02]  /*84d0*/  @P1 LDC.64 R8, c[0x0][0xae0] ;  /* 0x0002b800ff081b82 */ /* 0x000e240000000a00 */
[----:B0-----:R-:W-:-:S05]  /*84e0*/  @P1 IMAD.HI.U32 R8, R7, R8, RZ ;  /* 0x0000000807081227 */ /* 0x001fca00078e00ff */
[----:B------:R-:W-:-:S07]  /*84f0*/  @P1 SHF.R.U32.HI R7, RZ, R9, R8 ;  /* 0x00000009ff071219 */ /* 0x000fce0000011608 */
.L_x_1960:
[----:B------:R-:W-:Y:S05]  /*8500*/  BSYNC B0 ;  /* 0x0000000000007941 */ /* 0x000fea0003800000 */
.L_x_1958:
[----:B------:R-:W-:-:S04]  /*8510*/  IMAD R7, R7, R200, -R5 ;  /* 0x000000c807077224 */ /* 0x000fc800078e0a05 */
[----:B------:R-:W-:-:S05]  /*8520*/  IMAD.IADD R7, R7, 0x1, -R18 ;  /* 0x0000000107077824 */ /* 0x000fca00078e0a12 */
[----:B------:R-:W-:Y:S02]  /*8530*/  VIADDMNMX R15, R7, R200, R15, PT ;  /* 0x000000c8070f7246 */ /* 0x000fe4000380010f */
[----:B------:R-:W-:-:S07]  /*8540*/  VIMNMX R14, R14, R7, !PT ;  /* 0x000000070e0e7248 */ /* 0x000fce0007fe0100 */
.L_x_1957:
[----:B------:R-:W-:Y:S01]  /*8550*/  ISETP.GT.AND P1, PT, R11, -0x1, PT ;  /* 0xffffffff0b00780c */ /* 0x000fe20003f24270 */
[----:B------:R-:W0:Y:S03]  /*8560*/  SHFL.IDX PT, R8, R199, 0x1, 0x1c1f ;  /* 0x003c1f00c7087f89 */ /* 0x000e2600000e0000 */
[C---:B------:R-:W-:Y:S02]  /*8570*/  ISETP.GT.AND P2, PT, R14.reuse, RZ, P1 ;  /* 0x000000ff0e00720c */ /* 0x040fe40000f44270 */
[C---:B------:R-:W-:Y:S02]  /*8580*/  ISETP.GT.AND P4, PT, R14.reuse, 0x1, P1 ;  /* 0x000000010e00780c */ /* 0x040fe40000f84270 */
[----:B------:R-:W-:Y:S02]  /*8590*/  ISETP.LT.OR P3, PT, R15, 0x1, P2 ;  /* 0x000000010f00780c */ /* 0x000fe40001761670 */
[----:B------:R-:W-:-:S02]  /*85a0*/  ISETP.GT.AND P2, PT, R14, 0x8, P1 ;  /* 0x000000080e00780c */ /* 0x000fc40000f44270 */
[----:B------:R-:W-:Y:S02]  /*85b0*/  FSEL R7, R152, -INF , !P3 ;  /* 0xff80000098077808 */ /* 0x000fe40005800000 */
[----:B------:R-:W-:Y:S02]  /*85c0*/  ISETP.GT.AND P3, PT, R14, 0x9, P1 ;  /* 0x000000090e00780c */ /* 0x000fe40000f64270 */
[C---:B------:R-:W-:Y:S02]  /*85d0*/  ISETP.LT.OR P4, PT, R15.reuse, 0x2, P4 ;  /* 0x000000020f00780c */ /* 0x040fe40002781670 */
[C---:B------:R-:W-:Y:S02]  /*85e0*/  ISETP.LT.OR P2, PT, R15.reuse, 0x9, P2 ;  /* 0x000000090f00780c */ /* 0x040fe40001741670 */
[----:B------:R-:W-:Y:S02]  /*85f0*/  ISETP.LT.OR P3, PT, R15, 0xa, P3 ;  /* 0x0000000a0f00780c */ /* 0x000fe40001f61670 */
[----:B------:R-:W-:-:S02]  /*8600*/  FSEL R153, R153, -INF , !P4 ;  /* 0xff80000099997808 */ /* 0x000fc40006000000 */
[----:B------:R-:W-:Y:S01]  /*8610*/  FSEL R156, R156, -INF , !P2 ;  /* 0xff8000009c9c7808 */ /* 0x000fe20005000000 */
[--C-:B0-----:R-:W-:Y:S01]  /*8620*/  IMAD.IADD R21, R21, 0x1, R8.reuse ;  /* 0x0000000115157824 */ /* 0x101fe200078e0208 */
[----:B------:R-:W-:Y:S01]  /*8630*/  FSEL R157, R157, -INF , !P3 ;  /* 0xff8000009d9d7808 */ /* 0x000fe20005800000 */
[----:B------:R-:W-:Y:S01]  /*8640*/  IMAD.IADD R20, R20, 0x1, R8 ;  /* 0x0000000114147824 */ /* 0x000fe200078e0208 */
[C---:B------:R-:W-:Y:S02]  /*8650*/  ISETP.GT.AND P4, PT, R14.reuse, 0x10, P1 ;  /* 0x000000100e00780c */ /* 0x040fe40000f84270 */
[C---:B------:R-:W-:Y:S02]  /*8660*/  ISETP.GT.AND P2, PT, R14.reuse, 0x11, P1 ;  /* 0x000000110e00780c */ /* 0x040fe40000f44270 */
[----:B------:R-:W-:Y:S02]  /*8670*/  ISETP.GT.AND P3, PT, R14, 0x18, P1 ;  /* 0x000000180e00780c */ /* 0x000fe40000f64270 */
[----:B------:R-:W-:-:S02]  /*8680*/  ISETP.LT.OR P4, PT, R15, 0x11, P4 ;  /* 0x000000110f00780c */ /* 0x000fc40002781670 */
[C---:B------:R-:W-:Y:S02]  /*8690*/  ISETP.LT.OR P2, PT, R15.reuse, 0x12, P2 ;  /* 0x000000120f00780c */ /* 0x040fe40001741670 */
[----:B------:R-:W-:Y:S02]  /*86a0*/  ISETP.LT.OR P3, PT, R15, 0x19, P3 ;  /* 0x000000190f00780c */ /* 0x000fe40001f61670 */
[----:B------:R-:W-:Y:S02]  /*86b0*/  FSEL R160, R160, -INF , !P4 ;  /* 0xff800000a0a07808 */ /* 0x000fe40006000000 */
[----:B------:R-:W-:Y:S02]  /*86c0*/  FSEL R161, R161, -INF , !P2 ;  /* 0xff800000a1a17808 */ /* 0x000fe40005000000 */
[----:B------:R-:W-:Y:S02]  /*86d0*/  FSEL R164, R164, -INF , !P3 ;  /* 0xff800000a4a47808 */ /* 0x000fe40005800000 */
[----:B------:R-:W-:-:S02]  /*86e0*/  ISETP.GT.AND P4, PT, R14, 0x19, P1 ;  /* 0x000000190e00780c */ /* 0x000fc40000f84270 */
[C---:B------:R-:W-:Y:S02]  /*86f0*/  ISETP.GT.AND P2, PT, R14.reuse, 0x20, P1 ;  /* 0x000000200e00780c */ /* 0x040fe40000f44270 */
[----:B------:R-:W-:Y:S02]  /*8700*/  ISETP.GT.AND P3, PT, R14, 0x21, P1 ;  /* 0x000000210e00780c */ /* 0x000fe40000f64270 */
[C---:B------:R-:W-:Y:S02]  /*8710*/  ISETP.LT.OR P4, PT, R15.reuse, 0x1a, P4 ;  /* 0x0000001a0f00780c */ /* 0x040fe40002781670 */
[C---:B------:R-:W-:Y:S02]  /*8720*/  ISETP.LT.OR P2, PT, R15.reuse, 0x21, P2 ;  /* 0x000000210f00780c */ /* 0x040fe40001741670 */
[----:B------:R-:W-:Y:S02]  /*8730*/  ISETP.LT.OR P3, PT, R15, 0x22, P3 ;  /* 0x000000220f00780c */ /* 0x000fe40001f61670 */
[----:B------:R-:W-:-:S02]  /*8740*/  FSEL R165, R165, -INF , !P4 ;  /* 0xff800000a5a57808 */ /* 0x000fc40006000000 */
[----:B------:R-:W-:Y:S02]  /*8750*/  FSEL R168, R168, -INF , !P2 ;  /* 0xff800000a8a87808 */ /* 0x000fe40005000000 */
[----:B------:R-:W-:Y:S02]  /*8760*/  FSEL R169, R169, -INF , !P3 ;  /* 0xff800000a9a97808 */ /* 0x000fe40005800000 */
        /* <DEDUP_REMOVED lines=17> */
[----:B------:R-:W-:Y:S01]  /*8880*/  FSEL R181, R181, -INF , !P3 ;  /* 0xff800000b5b57808 */ /* 0x000fe20005800000 */
        /* <DEDUP_REMOVED lines=14> */
.L_x_1963:
[----:B------:R-:W-:-:S05]  /*8970*/  IMAD.U32 R152, RZ, RZ, UR10 ;  /* 0x0000000aff987e24 */ /* 0x000fca000f8e00ff */
[----:B------:R-:W-:-:S13]  /*8980*/  ISETP.NE.AND P2, PT, R152, 0x1, PT ;  /* 0x000000019800780c */ /* 0x000fda0003f45270 */
[----:B------:R-:W0:Y:S02]  /*8990*/  @P2 LDC.64 R8, c[0x0][0xae0] ;  /* 0x0002b800ff082b82 */ /* 0x000e240000000a00 */
[----:B0-----:R-:W-:-:S05]  /*89a0*/  @P2 IMAD.HI.U32 R8, R14, R8, RZ ;  /* 0x000000080e082227 */ /* 0x001fca00078e00ff */
[----:B------:R-:W-:-:S07]  /*89b0*/  @P2 SHF.R.U32.HI R14, RZ, R9, R8 ;  /* 0x00000009ff0e2219 */ /* 0x000fce0000011608 */
.L_x_1964:
[----:B------:R-:W-:Y:S05]  /*89c0*/  BSYNC B0 ;  /* 0x0000000000007941 */ /* 0x000fea0003800000 */
.L_x_1962:
[----:B------:R-:W-:-:S04]  /*89d0*/  IMAD R5, R14, R152, -R5 ;  /* 0x000000980e057224 */ /* 0x000fc800078e0a05 */
[----:B------:R-:W-:-:S05]  /*89e0*/  IMAD.IADD R5, R5, 0x1, -R18 ;  /* 0x0000000105057824 */ /* 0x000fca00078e0a12 */
[----:B------:R-:W-:Y:S02]  /*89f0*/  VIADDMNMX R21, R5, R152, R21, PT ;  /* 0x0000009805157246 */ /* 0x000fe40003800115 */
[----:B------:R-:W-:-:S07]  /*8a00*/  VIMNMX R20, R20, R5, !PT ;  /* 0x0000000514147248 */ /* 0x000fce0007fe0100 */
.L_x_1961:
[----:B------:R-:W-:Y:S01]  /*8a10*/  FMNMX.FTZ R8, R7, R12, !PT ;  /* 0x0000000c07087209 */ /* 0x000fe20007810000 */
[----:B------:R-:W-:Y:S01]  /*8a20*/  ULDC UR11, c[0x0][0xa80] ;  /* 0x0002a000000b7ab9 */ /* 0x000fe20000000800 */
[----:B------:R-:W-:Y:S01]  /*8a30*/  ISETP.GT.AND P2, PT, R20, 0x1, P1 ;  /* 0x000000011400780c */ /* 0x000fe20000f44270 */
        /* <DEDUP_REMOVED lines=8> */
[----:B------:R-:W-:-:S02]  /*8ac0*/  FMNMX.FTZ R5, R157, R8, !PT ;  /* 0x000000089d057209 */ /* 0x000fc40007810000 */
[----:B------:R-:W-:Y:S02]  /*8ad0*/  ISETP.GT.AND P2, PT, R20, RZ, P1 ;  /* 0x000000ff1400720c */ /* 0x000fe40000f44270 */
[----:B------:R-:W-:Y:S02]  /*8ae0*/  FMNMX.FTZ R8, R160, R5, !PT ;  /* 0x00000005a0087209 */ /* 0x000fe40007810000 */
[----:B------:R-:W-:Y:S02]  /*8af0*/  ISETP.GT.AND P4, PT, R20, 0x9, P1 ;  /* 0x000000091400780c */ /* 0x000fe40000f84270 */
[----:B------:R-:W-:Y:S02]  /*8b00*/  FMNMX.FTZ R5, R161, R8, !PT ;  /* 0x00000008a1057209 */ /* 0x000fe40007810000 */
[----:B------:R-:W-:Y:S02]  /*8b10*/  ISETP.LT.OR P2, PT, R21, 0x1, P2 ;  /* 0x000000011500780c */ /* 0x000fe40001741670 */
[----:B------:R-:W-:-:S02]  /*8b20*/  FMNMX.FTZ R8, R164, R5, !PT ;  /* 0x00000005a4087209 */ /* 0x000fc40007810000 */
[----:B------:R-:W-:Y:S02]  /*8b30*/  ISETP.GT.AND P3, PT, R20, 0x8, P1 ;  /* 0x000000081400780c */ /* 0x000fe40000f64270 */
[----:B------:R-:W-:Y:S02]  /*8b40*/  FMNMX.FTZ R5, R165, R8, !PT ;  /* 0x00000008a5057209 */ /* 0x000fe40007810000 */
[----:B------:R-:W-:Y:S02]  /*8b50*/  ISETP.LT.OR P4, PT, R21, 0xa, P4 ;  /* 0x0000000a1500780c */ /* 0x000fe40002781670 */
[----:B------:R-:W-:Y:S02]  /*8b60*/  FMNMX.FTZ R8, R168, R5, !PT ;  /* 0x00000005a8087209 */ /* 0x000fe40007810000 */
[----:B------:R-:W-:Y:S02]  /*8b70*/  FSEL R154, R154, -INF , !P2 ;  /* 0xff8000009a9a7808 */ /* 0x000fe40005000000 */
[----:B------:R-:W-:-:S02]  /*8b80*/  FMNMX.FTZ R5, R169, R8, !PT ;  /* 0x00000008a9057209 */ /* 0x000fc40007810000 */
[----:B------:R-:W-:Y:S02]  /*8b90*/  ISETP.LT.OR P3, PT, R21, 0x9, P3 ;  /* 0x000000091500780c */ /* 0x000fe40001f61670 */
[----:B------:R-:W-:Y:S02]  /*8ba0*/  FMNMX.FTZ R8, R172, R5, !PT ;  /* 0x00000005ac087209 */ /* 0x000fe40007810000 */
[----:B------:R-:W-:Y:S02]  /*8bb0*/  FSEL R159, R159, -INF , !P4 ;  /* 0xff8000009f9f7808 */ /* 0x000fe40006000000 */
[----:B------:R-:W-:Y:S02]  /*8bc0*/  FMNMX.FTZ R5, R173, R8, !PT ;  /* 0x00000008ad057209 */ /* 0x000fe40007810000 */
[----:B------:R-:W-:Y:S02]  /*8bd0*/  ISETP.GT.AND P4, PT, R20, 0x11, P1 ;  /* 0x000000111400780c */ /* 0x000fe40000f84270 */
[----:B------:R-:W-:-:S02]  /*8be0*/  FMNMX.FTZ R8, R176, R5, !PT ;  /* 0x00000005b0087209 */ /* 0x000fc40007810000 */
[----:B------:R-:W-:Y:S02]  /*8bf0*/  FSEL R158, R158, -INF , !P3 ;  /* 0xff8000009e9e7808 */ /* 0x000fe40005800000 */
[----:B------:R-:W-:Y:S02]  /*8c00*/  FMNMX.FTZ R5, R177, R8, !PT ;  /* 0x00000008b1057209 */ /* 0x000fe40007810000 */
[----:B------:R-:W-:Y:S02]  /*8c10*/  ISETP.GT.AND P3, PT, R20, 0x10, P1 ;  /* 0x000000101400780c */ /* 0x000fe40000f64270 */
[----:B------:R-:W-:Y:S02]  /*8c20*/  FMNMX.FTZ R8, R180, R5, !PT ;  /* 0x00000005b4087209 */ /* 0x000fe40007810000 */
[----:B------:R-:W-:Y:S02]  /*8c30*/  ISETP.LT.OR P4, PT, R21, 0x12, P4 ;  /* 0x000000121500780c */ /* 0x000fe40002781670 */
[----:B------:R-:W-:-:S02]  /*8c40*/  FMNMX.FTZ R8, R181, R8, !PT ;  /* 0x00000008b5087209 */ /* 0x000fc40007810000 */
[----:B------:R-:W-:Y:S02]  /*8c50*/  ISETP.LT.OR P3, PT, R21, 0x11, P3 ;  /* 0x000000111500780c */ /* 0x000fe40001f61670 */
[----:B------:R-:W-:Y:S01]  /*8c60*/  FSEL R163, R163, -INF , !P4 ;  /* 0xff800000a3a37808 */ /* 0x000fe20006000000 */
[----:B------:R-:W0:Y:S01]  /*8c70*/  SHFL.BFLY PT, R5, R8, 0x2, 0x1f ;  /* 0x0c401f0008057f89 */ /* 0x000e2200000e0000 */
[----:B------:R-:W-:Y:S02]  /*8c80*/  ISETP.GT.AND P4, PT, R20, 0x20, P1 ;  /* 0x000000201400780c */ /* 0x000fe40000f84270 */
[----:B------:R-:W-:Y:S02]  /*8c90*/  FSEL R162, R162, -INF , !P3 ;  /* 0xff800000a2a27808 */ /* 0x000fe40005800000 */
[----:B------:R-:W-:Y:S02]  /*8ca0*/  ISETP.GT.AND P2, PT, R20, 0x18, P1 ;  /* 0x000000181400780c */ /* 0x000fe40000f44270 */
[----:B------:R-:W-:-:S02]  /*8cb0*/  ISETP.LT.OR P4, PT, R21, 0x21, P4 ;  /* 0x000000211500780c */ /* 0x000fc40002781670 */
[----:B------:R-:W-:Y:S02]  /*8cc0*/  ISETP.GT.AND P3, PT, R20, 0x19, P1 ;  /* 0x000000191400780c */ /* 0x000fe40000f64270 */
[C---:B------:R-:W-:Y:S02]  /*8cd0*/  ISETP.LT.OR P2, PT, R21.reuse, 0x19, P2 ;  /* 0x000000191500780c */ /* 0x040fe40001741670 */
[----:B------:R-:W-:Y:S02]  /*8ce0*/  FSEL R152, R170, -INF , !P4 ;  /* 0xff800000aa987808 */ /* 0x000fe40006000000 */
[----:B------:R-:W-:Y:S02]  /*8cf0*/  ISETP.LT.OR P3, PT, R21, 0x1a, P3 ;  /* 0x0000001a1500780c */ /* 0x000fe40001f61670 */
[----:B------:R-:W-:Y:S02]  /*8d00*/  FSEL R166, R166, -INF , !P2 ;  /* 0xff800000a6a67808 */ /* 0x000fe40005000000 */
[----:B------:R-:W-:-:S02]  /*8d10*/  ISETP.GT.AND P2, PT, R20, 0x21, P1 ;  /* 0x000000211400780c */ /* 0x000fc40000f44270 */
[----:B------:R-:W-:Y:S02]  /*8d20*/  FSEL R167, R167, -INF , !P3 ;  /* 0xff800000a7a77808 */ /* 0x000fe40005800000 */
[----:B------:R-:W-:Y:S02]  /*8d30*/  ISETP.GT.AND P3, PT, R20, 0x28, P1 ;  /* 0x000000281400780c */ /* 0x000fe40000f64270 */
[----:B0-----:R-:W-:Y:S02]  /*8d40*/  FMNMX.FTZ R9, R8, R5, !PT ;  /* 0x0000000508097209 */ /* 0x001fe40007810000 */
[----:B------:R-:W-:Y:S02]  /*8d50*/  FMNMX.FTZ R8, R154, R13, !PT ;  /* 0x0000000d9a087209 */ /* 0x000fe40007810000 */
[C---:B------:R-:W-:Y:S01]  /*8d60*/  ISETP.LT.OR P2, PT, R21.reuse, 0x22, P2 ;  /* 0x000000221500780c */ /* 0x040fe20001741670 */
[----:B------:R-:W0:Y:S01]  /*8d70*/  SHFL.BFLY PT, R14, R9, 0x1, 0x1f ;  /* 0x0c201f00090e7f89 */ /* 0x000e2200000e0000 */
[----:B------:R-:W-:-:S02]  /*8d80*/  ISETP.LT.OR P3, PT, R21, 0x29, P3 ;  /* 0x000000291500780c */ /* 0x000fc40001f61670 */
[----:B------:R-:W-:Y:S02]  /*8d90*/  FSEL R171, R171, -INF , !P2 ;  /* 0xff800000abab7808 */ /* 0x000fe40005000000 */
[----:B------:R-:W-:Y:S02]  /*8da0*/  ISETP.GT.AND P2, PT, R20, 0x29, P1 ;  /* 0x000000291400780c */ /* 0x000fe40000f44270 */
[----:B------:R-:W-:Y:S02]  /*8db0*/  FSEL R174, R174, -INF , !P3 ;  /* 0xff800000aeae7808 */ /* 0x000fe40005800000 */
[----:B------:R-:W-:Y:S02]  /*8dc0*/  ISETP.GT.AND P3, PT, R20, 0x30, P1 ;  /* 0x000000301400780c */ /* 0x000fe40000f64270 */
[C---:B------:R-:W-:Y:S02]  /*8dd0*/  ISETP.LT.OR P2, PT, R21.reuse, 0x2a, P2 ;  /* 0x0000002a1500780c */ /* 0x040fe40001741670 */
[----:B------:R-:W-:-:S02]  /*8de0*/  ISETP.LT.OR P3, PT, R21, 0x31, P3 ;  /* 0x000000311500780c */ /* 0x000fc40001f61670 */
[----:B------:R-:W-:Y:S02]  /*8df0*/  FSEL R199, R175, -INF , !P2 ;  /* 0xff800000afc77808 */ /* 0x000fe40005000000 */
[----:B------:R-:W-:Y:S02]  /*8e00*/  ISETP.GT.AND P2, PT, R20, 0x31, P1 ;  /* 0x000000311400780c */ /* 0x000fe40000f44270 */
[----:B------:R-:W-:Y:S02]  /*8e10*/  FSEL R178, R178, -INF , !P3 ;  /* 0xff800000b2b27808 */ /* 0x000fe40005800000 */
[----:B------:R-:W-:Y:S02]  /*8e20*/  ISETP.GT.AND P3, PT, R20, 0x38, P1 ;  /* 0x000000381400780c */ /* 0x000fe40000f64270 */
[----:B------:R-:W-:Y:S02]  /*8e30*/  ISETP.LT.OR P2, PT, R21, 0x32, P2 ;  /* 0x000000321500780c */ /* 0x000fe40001741670 */
[----:B0-----:R-:W-:-:S02]  /*8e40*/  FMNMX.FTZ R5, R9, R14, !PT ;  /* 0x0000000e09057209 */ /* 0x001fc40007810000 */
        /* <DEDUP_REMOVED lines=24> */
[----:B------:R-:W-:Y:S01]  /*8fd0*/  FSEL R183, R183, -INF , !P1 ;  /* 0xff800000b7b77808 */ /* 0x000fe20004800000 */
[--C-:B------:R-:W-:Y:S01]  /*8fe0*/  FFMA.FTZ R168, R168, UR11, -R200.reuse ;  /* 0x0000000ba8a87c23 */ /* 0x100fe200080108c8 */
[----:B------:R-:W-:Y:S01]  /*8ff0*/  FMNMX.FTZ R7, R171, R8, !PT ;  /* 0x00000008ab077209 */ /* 0x000fe20007810000 */
[--C-:B------:R-:W-:Y:S01]  /*9000*/  FFMA.FTZ R169, R169, UR11, -R200.reuse ;  /* 0x0000000ba9a97c23 */ /* 0x100fe200080108c8 */
[----:B------:R0:W-:Y:S01]  /*9010*/  MUFU.EX2 R8, R15 ;  /* 0x0000000f00087308 */ /* 0x0001e20000000800 */
[--C-:B------:R-:W-:Y:S01]  /*9020*/  FFMA.FTZ R172, R172, UR11, -R200.reuse ;  /* 0x0000000bacac7c23 */ /* 0x100fe200080108c8 */
[----:B------:R-:W-:Y:S01]  /*9030*/  FMNMX.FTZ R14, R174, R7, !PT ;  /* 0x00000007ae0e7209 */ /* 0x000fe20007810000 */
[--C-:B------:R-:W-:Y:S01]  /*9040*/  FFMA.FTZ R173, R173, UR11, -R200.reuse ;  /* 0x0000000badad7c23 */ /* 0x100fe200080108c8 */
[--C-:B------:R-:W-:Y:S01]  /*9050*/  FFMA.FTZ R176, R176, UR11, -R200.reuse ;  /* 0x0000000bb0b07c23 */ /* 0x100fe200080108c8 */
[--C-:B------:R-:W-:Y:S01]  /*9060*/  FFMA.FTZ R177, R177, UR11, -R200.reuse ;  /* 0x0000000bb1b17c23 */ /* 0x100fe200080108c8 */
[----:B------:R-:W-:Y:S01]  /*9070*/  FMNMX.FTZ R7, R199, R14, !PT ;  /* 0x0000000ec7077209 */ /* 0x000fe20007810000 */
[--C-:B------:R-:W-:Y:S01]  /*9080*/  FFMA.FTZ R180, R181, UR11, -R200.reuse ;  /* 0x0000000bb5b47c23 */ /* 0x100fe200080108c8 */
[----:B------:R1:W-:Y:S01]  /*9090*/  MUFU.EX2 R14, R156 ;  /* 0x0000009c000e7308 */ /* 0x0003e20000000800 */
[----:B0-----:R-:W-:Y:S01]  /*90a0*/  FFMA.FTZ R15, R157, UR11, -R200 ;  /* 0x0000000b9d0f7c23 */ /* 0x001fe200080108c8 */
[----:B------:R-:W-:-:S02]  /*90b0*/  FMNMX.FTZ R20, R178, R7, !PT ;  /* 0x00000007b2147209 */ /* 0x000fc40007810000 */
[----:B------:R-:W-:Y:S02]  /*90c0*/  FSEL R157, R5, RZ, P4 ;  /* 0x000000ff059d7208 */ /* 0x000fe40002000000 */
[----:B------:R-:W-:Y:S02]  /*90d0*/  FMNMX.FTZ R7, R153, R20, !PT ;  /* 0x0000001499077209 */ /* 0x000fe40007810000 */
[----:B------:R-:W-:Y:S01]  /*90e0*/  MUFU.EX2 R9, R9 ;  /* 0x0000000900097308 */ /* 0x000fe20000000800 */
[----:B------:R-:W-:Y:S01]  /*90f0*/  FADD.FTZ R157, -R157, R12 ;  /* 0x0000000c9d9d7221 */ /* 0x000fe20000010100 */
[----:B------:R-:W-:-:S03]  /*9100*/  FMNMX.FTZ R20, R182, R7, !PT ;  /* 0x00000007b6147209 */ /* 0x000fc60007810000 */
[----:B------:R-:W-:Y:S01]  /*9110*/  FMUL.FTZ R12, R157, UR11 ;  /* 0x0000000b9d0c7c20 */ /* 0x000fe20008410000 */
[----:B------:R-:W-:Y:S02]  /*9120*/  FMNMX.FTZ R7, R183, R20, !PT ;  /* 0x00000014b7077209 */ /* 0x000fe40007810000 */
[----:B------:R-:W-:Y:S03]  /*9130*/  MUFU.EX2 R15, R15 ;  /* 0x0000000f000f7308 */ /* 0x000fe60000000800 */
[----:B-1----:R-:W0:Y:S05]  /*9140*/  SHFL.BFLY PT, R156, R7, 0x2, 0x1f ;  /* 0x0c401f00079c7f89 */ /* 0x002e2a00000e0000 */
[----:B------:R-:W1:Y:S08]  /*9150*/  MUFU.EX2 R12, R12 ;  /* 0x0000000c000c7308 */ /* 0x000e700000000800 */
[----:B------:R-:W-:Y:S08]  /*9160*/  MUFU.EX2 R20, R160 ;  /* 0x000000a000147308 */ /* 0x000ff00000000800 */
[----:B------:R-:W2:Y:S01]  /*9170*/  MUFU.EX2 R21, R21 ;  /* 0x0000001500157308 */ /* 0x000ea20000000800 */
[-C--:B-1----:R-:W-:Y:S01]  /*9180*/  FMUL.FTZ R24, R24, R12.reuse ;  /* 0x0000000c18187220 */ /* 0x082fe20000410000 */
[----:B------:R-:W-:Y:S01]  /*9190*/  FMUL.FTZ R25, R25, R12 ;  /* 0x0000000c19197220 */ /* 0x000fe20000410000 */
        /* <DEDUP_REMOVED lines=29> */
[----:B0-----:R-:W-:Y:S01]  /*9370*/  FMNMX.FTZ R7, R156, R7, !PT ;  /* 0x000000079c077209 */ /* 0x001fe20007810000 */
[----:B------:R-:W0:Y:S01]  /*9380*/  MUFU.EX2 R169, R169 ;  /* 0x000000a900a97308 */ /* 0x000e220000000800 */
[-C--:B------:R-:W-:Y:S01]  /*9390*/  FMUL.FTZ R76, R76, R12.reuse ;  /* 0x0000000c4c4c7220 */ /* 0x080fe20000410000 */
[-C--:B------:R-:W-:Y:S01]  /*93a0*/  FMUL.FTZ R77, R77, R12.reuse ;  /* 0x0000000c4d4d7220 */ /* 0x080fe20000410000 */
[C---:B------:R-:W-:Y:S01]  /*93b0*/  FSETP.NEU.FTZ.AND P2, PT, R7.reuse, -INF , PT ;  /* 0xff8000000700780b */ /* 0x040fe20003f5d000 */
[----:B------:R-:W-:Y:S01]  /*93c0*/  FMUL.FTZ R156, R7, UR11 ;  /* 0x0000000b079c7c20 */ /* 0x000fe20008410000 */
[-C--:B------:R-:W-:Y:S01]  /*93d0*/  FMUL.FTZ R80, R80, R12.reuse ;  /* 0x0000000c50507220 */ /* 0x080fe20000410000 */
[-C--:B------:R-:W-:Y:S01]  /*93e0*/  FMUL.FTZ R81, R81, R12.reuse ;  /* 0x0000000c51517220 */ /* 0x080fe20000410000 */
[-C--:B------:R-:W-:Y:S01]  /*93f0*/  FMUL.FTZ R84, R84, R12.reuse ;  /* 0x0000000c54547220 */ /* 0x080fe20000410000 */
[----:B------:R-:W-:Y:S01]  /*9400*/  MUFU.EX2 R172, R172 ;  /* 0x000000ac00ac7308 */ /* 0x000fe20000000800 */
[----:B------:R-:W-:Y:S01]  /*9410*/  FSEL R156, R156, RZ, P2 ;  /* 0x000000ff9c9c7208 */ /* 0x000fe20001000000 */
[-C--:B------:R-:W-:Y:S01]  /*9420*/  FMUL.FTZ R85, R85, R12.reuse ;  /* 0x0000000c55557220 */ /* 0x080fe20000410000 */
[-C--:B------:R-:W-:Y:S01]  /*9430*/  FMUL.FTZ R88, R88, R12.reuse ;  /* 0x0000000c58587220 */ /* 0x080fe20000410000 */
[-C--:B------:R-:W-:Y:S01]  /*9440*/  FMUL.FTZ R89, R89, R12.reuse ;  /* 0x0000000c59597220 */ /* 0x080fe20000410000 */
[----:B------:R-:W-:Y:S01]  /*9450*/  FMUL.FTZ R92, R92, R12 ;  /* 0x0000000c5c5c7220 */ /* 0x000fe20000410000 */
[--C-:B------:R-:W-:Y:S01]  /*9460*/  FFMA.FTZ R200, R154, UR11, -R156.reuse ;  /* 0x0000000b9ac87c23 */ /* 0x100fe2000801089c */
[----:B------:R-:W-:Y:S01]  /*9470*/  FSEL R154, R7, RZ, P2 ;  /* 0x000000ff079a7208 */ /* 0x000fe20001000000 */
[----:B------:R-:W-:Y:S01]  /*9480*/  FFMA.FTZ R181, R155, UR11, -R156 ;  /* 0x0000000b9bb57c23 */ /* 0x000fe2000801089c */
[----:B------:R-:W-:-:S02]  /*9490*/  IMAD.MOV R155, RZ, RZ, -R184 ;  /* 0x000000ffff9b7224 */ /* 0x000fc400078e0ab8 */
[--C-:B------:R-:W-:Y:S01]  /*94a0*/  FFMA.FTZ R201, R158, UR11, -R156.reuse ;  /* 0x0000000b9ec97c23 */ /* 0x100fe2000801089c */
[----:B------:R-:W-:Y:S02]  /*94b0*/  IMAD.U32 R158, RZ, RZ, UR7 ;  /* 0x00000007ff9e7e24 */ /* 0x000fe4000f8e00ff */
[----:B------:R-:W-:Y:S01]  /*94c0*/  FADD.FTZ R154, -R154, R13 ;  /* 0x0000000d9a9a7221 */ /* 0x000fe20000010100 */
[--C-:B------:R-:W-:Y:S01]  /*94d0*/  FFMA.FTZ R202, R159, UR11, -R156.reuse ;  /* 0x0000000b9fca7c23 */ /* 0x100fe2000801089c */
[----:B------:R-:W-:Y:S01]  /*94e0*/  ISETP.NE.AND P1, PT, R18, R155, PT ;  /* 0x0000009b1200720c */ /* 0x000fe20003f25270 */
[--C-:B------:R-:W-:Y:S01]  /*94f0*/  FFMA.FTZ R203, R162, UR11, -R156.reuse ;  /* 0x0000000ba2cb7c23 */ /* 0x100fe2000801089c */
[----:B------:R-:W-:Y:S01]  /*9500*/  FMUL.FTZ R13, R154, UR11 ;  /* 0x0000000b9a0d7c20 */ /* 0x000fe20008410000 */
[--C-:B------:R-:W-:Y:S01]  /*9510*/  FFMA.FTZ R204, R199, UR11, -R156.reuse ;  /* 0x0000000bc7cc7c23 */ /* 0x100fe2000801089c */
[--C-:B------:R-:W-:Y:S01]  /*9520*/  FFMA.FTZ R163, R163, UR11, -R156.reuse ;  /* 0x0000000ba3a37c23 */ /* 0x100fe2000801089c */
[--C-:B------:R-:W-:Y:S01]  /*9530*/  FFMA.FTZ R166, R166, UR11, -R156.reuse ;  /* 0x0000000ba6a67c23 */ /* 0x100fe2000801089c */
[--C-:B------:R-:W-:Y:S01]  /*9540*/  FFMA.FTZ R167, R167, UR11, -R156.reuse ;  /* 0x0000000ba7a77c23 */ /* 0x100fe2000801089c */
[--C-:B------:R-:W-:Y:S01]  /*9550*/  FFMA.FTZ R205, R178, UR11, -R156.reuse ;  /* 0x0000000bb2cd7c23 */ /* 0x100fe2000801089c */
[----:B------:R-:W1:Y:S01]  /*9560*/  MUFU.EX2 R13, R13 ;  /* 0x0000000d000d7308 */ /* 0x000e620000000800 */
[--C-:B------:R-:W-:Y:S01]  /*9570*/  FFMA.FTZ R206, R153, UR11, -R156.reuse ;  /* 0x0000000b99ce7c23 */ /* 0x100fe2000801089c */
[--C-:B------:R-:W-:Y:S01]  /*9580*/  FFMA.FTZ R207, R182, UR11, -R156.reuse ;  /* 0x0000000bb6cf7c23 */ /* 0x100fe2000801089c */
[--C-:B------:R-:W-:Y:S01]  /*9590*/  FFMA.FTZ R208, R183, UR11, -R156.reuse ;  /* 0x0000000bb7d07c23 */ /* 0x100fe2000801089c */
[----:B------:R-:W-:Y:S01]  /*95a0*/  FFMA.FTZ R157, R152, UR11, -R156 ;  /* 0x0000000b989d7c23 */ /* 0x000fe2000801089c */
[----:B------:R-:W-:-:S02]  /*95b0*/  @!P1 IMAD R154, R158, 0x40, R19 ;  /* 0x000000409e9a9824 */ /* 0x000fc400078e0213 */
[--C-:B------:R-:W-:Y:S01]  /*95c0*/  FFMA.FTZ R158, R171, UR11, -R156.reuse ;  /* 0x0000000bab9e7c23 */ /* 0x100fe2000801089c */
[----:B------:R-:W-:Y:S01]  /*95d0*/  FFMA.FTZ R159, R174, UR11, -R156 ;  /* 0x0000000bae9f7c23 */ /* 0x000fe2000801089c */
[----:B------:R-:W-:Y:S01]  /*95e0*/  MUFU.EX2 R200, R200 ;  /* 0x000000c800c87308 */ /* 0x000fe20000000800 */
[----:B------:R-:W-:Y:S01]  /*95f0*/  F2FP.BF16.F32.PACK_AB R152, R8, R9 ;  /* 0x000000090898723e */ /* 0x000fe200000010ff */
[-C--:B------:R-:W-:Y:S01]  /*9600*/  FMUL.FTZ R93, R93, R12.reuse ;  /* 0x0000000c5d5d7220 */ /* 0x080fe20000410000 */
[----:B------:R-:W-:Y:S01]  /*9610*/  @!P1 LEA R155, R154, UR38, 0x2 ;  /* 0x000000269a9b9c11 */ /* 0x000fe2000f8e10ff */
[----:B------:R-:W-:Y:S01]  /*9620*/  FMUL.FTZ R96, R96, R12 ;  /* 0x0000000c60607220 */ /* 0x000fe20000410000 */
[----:B------:R-:W-:Y:S01]  /*9630*/  F2FP.BF16.F32.PACK_AB R154, R15, R14 ;  /* 0x0000000e0f9a723e */ /* 0x000fe200000010ff */
[----:B------:R-:W-:Y:S01]  /*9640*/  FMUL.FTZ R97, R97, R12 ;  /* 0x0000000c61617220 */ /* 0x000fe20000410000 */
[----:B--2---:R-:W-:Y:S01]  /*9650*/  F2FP.BF16.F32.PACK_AB R156, R21, R20 ;  /* 0x00000014159c723e */ /* 0x004fe200000010ff */
[----:B------:R-:W-:Y:S01]  /*9660*/  @!P1 STS [R155+0x38400], R12 ;  /* 0x0384000c9b009388 */ /* 0x000fe20000000800 */
[----:B------:R-:W2:Y:S01]  /*9670*/  MUFU.EX2 R181, R181 ;  /* 0x000000b500b57308 */ /* 0x000ea20000000800 */
[----:B0-----:R-:W-:Y:S01]  /*9680*/  F2FP.BF16.F32.PACK_AB R160, R169, R168 ;  /* 0x000000a8a9a0723e */ /* 0x001fe200000010ff */
[-C--:B------:R-:W-:Y:S01]  /*9690*/  FMUL.FTZ R100, R100, R12.reuse ;  /* 0x0000000c64647220 */ /* 0x080fe20000410000 */
[----:B-1----:R0:W-:Y:S01]  /*96a0*/  @!P1 STS [R155+0x38420], R13 ;  /* 0x0384200d9b009388 */ /* 0x0021e20000000800 */
        /* <DEDUP_REMOVED lines=12> */
[----:B------:R-:W0:Y:S01]  /*9770*/  MUFU.EX2 R202, R202 ;  /* 0x000000ca00ca7308 */ /* 0x000e220000000800 */
[----:B--2---:R-:W-:Y:S01]  /*9780*/  F2FP.BF16.F32.PACK_AB R153, R181, R200 ;  /* 0x000000c8b599723e */ /* 0x004fe200000010ff */
        /* <DEDUP_REMOVED lines=17> */
[----:B------:R-:W-:Y:S01]  /*98a0*/  FMUL.FTZ R149, R149, R12 ;  /* 0x0000000c95957220 */ /* 0x000fe20000410000 */
        /* <DEDUP_REMOVED lines=21> */
[-C--:B------:R-:W-:Y:S01]  /*9a00*/  FMUL.FTZ R62, R62, R13.reuse ;  /* 0x0000000d3e3e7220 */ /* 0x080fe20000410000 */
[-C--:B------:R-:W-:Y:S01]  /*9a10*/  FMUL.FTZ R63, R63, R13.reuse ;  /* 0x0000000d3f3f7220 */ /* 0x080fe20000410000 */
[-C--:B------:R-:W-:Y:S01]  /*9a20*/  FMUL.FTZ R66, R66, R13.reuse ;  /* 0x0000000d42427220 */ /* 0x080fe20000410000 */
[-C--:B------:R-:W-:Y:S01]  /*9a30*/  FMUL.FTZ R67, R67, R13.reuse ;  /* 0x0000000d43437220 */ /* 0x080fe20000410000 */
        /* <DEDUP_REMOVED lines=11> */
[----:B------:R2:W3:Y:S01]  /*9af0*/  MUFU.EX2 R183, R158 ;  /* 0x0000009e00b77308 */ /* 0x0004e20000000800 */
[----:B-1----:R-:W-:Y:S01]  /*9b00*/  F2FP.BF16.F32.PACK_AB R157, R174, R203 ;  /* 0x000000cbae9d723e */ /* 0x002fe200000010ff */
[-C--:B------:R-:W-:Y:S01]  /*9b10*/  FMUL.FTZ R90, R90, R13.reuse ;  /* 0x0000000d5a5a7220 */ /* 0x080fe20000410000 */
[----:B0-----:R-:W-:Y:S01]  /*9b20*/  F2FP.BF16.F32.PACK_AB R162, R173, R172 ;  /* 0x000000acada2723e */ /* 0x001fe200000010ff */
[-C--:B------:R-:W-:Y:S01]  /*9b30*/  FMUL.FTZ R91, R91, R13.reuse ;  /* 0x0000000d5b5b7220 */ /* 0x080fe20000410000 */
[-C--:B------:R-:W-:Y:S01]  /*9b40*/  FMUL.FTZ R94, R94, R13.reuse ;  /* 0x0000000d5e5e7220 */ /* 0x080fe20000410000 */
[-C--:B------:R-:W-:Y:S01]  /*9b50*/  FMUL.FTZ R95, R95, R13.reuse ;  /* 0x0000000d5f5f7220 */ /* 0x080fe20000410000 */
[-C--:B------:R-:W-:Y:S01]  /*9b60*/  FMUL.FTZ R98, R98, R13.reuse ;  /* 0x0000000d62627220 */ /* 0x080fe20000410000 */
[----:B------:R0:W-:Y:S01]  /*9b70*/  MUFU.EX2 R199, R159 ;  /* 0x0000009f00c77308 */ /* 0x0001e20000000800 */
[----:B--2---:R-:W-:Y:S01]  /*9b80*/  F2FP.BF16.F32.PACK_AB R158, R175, R170 ;  /* 0x000000aaaf9e723e */ /* 0x004fe200000010ff */
[-C--:B------:R-:W-:Y:S01]  /*9b90*/  FMUL.FTZ R99, R99, R13.reuse ;  /* 0x0000000d63637220 */ /* 0x080fe20000410000 */
[-C--:B------:R-:W-:Y:S01]  /*9ba0*/  FMUL.FTZ R102, R102, R13.reuse ;  /* 0x0000000d66667220 */ /* 0x080fe20000410000 */
[-C--:B------:R-:W-:Y:S01]  /*9bb0*/  FMUL.FTZ R103, R103, R13.reuse ;  /* 0x0000000d67677220 */ /* 0x080fe20000410000 */
[-C--:B------:R-:W-:Y:S01]  /*9bc0*/  FMUL.FTZ R106, R106, R13.reuse ;  /* 0x0000000d6a6a7220 */ /* 0x080fe20000410000 */
[-C--:B------:R-:W-:Y:S01]  /*9bd0*/  FMUL.FTZ R107, R107, R13.reuse ;  /* 0x0000000d6b6b7220 */ /* 0x080fe20000410000 */
[----:B------:R-:W-:Y:S01]  /*9be0*/  FMUL.FTZ R110, R110, R13 ;  /* 0x0000000d6e6e7220 */ /* 0x000fe20000410000 */
[----:B------:R-:W1:Y:S01]  /*9bf0*/  MUFU.EX2 R204, R204 ;  /* 0x000000cc00cc7308 */ /* 0x000e620000000800 */
[----:B0-----:R-:W-:Y:S01]  /*9c00*/  F2FP.BF16.F32.PACK_AB R159, R178, R171 ;  /* 0x000000abb29f723e */ /* 0x001fe200000010ff */
[-C--:B------:R-:W-:Y:S01]  /*9c10*/  FMUL.FTZ R111, R111, R13.reuse ;  /* 0x0000000d6f6f7220 */ /* 0x080fe20000410000 */
[----:B---3--:R-:W-:Y:S01]  /*9c20*/  F2FP.BF16.F32.PACK_AB R161, R183, R182 ;  /* 0x000000b6b7a1723e */ /* 0x008fe200000010ff */
        /* <DEDUP_REMOVED lines=23> */
[----:B------:R-:W-:Y:S01]  /*9da0*/  FMUL.FTZ R151, R151, R13 ;  /* 0x0000000d97977220 */ /* 0x000fe20000410000 */
[----:B------:R1:W-:Y:S01]  /*9db0*/  STSM.16.M88.4 [R185+0x36400], R152 ;  /* 0x03640098b9007844 */ /* 0x0003e20000000200 */
[----:B------:R-:W-:Y:S01]  /*9dc0*/  FFMA.FTZ R9, R12, R0, R9 ;  /* 0x000000000c097223 */ /* 0x000fe20000010009 */
[----:B------:R-:W-:-:S02]  /*9dd0*/  FFMA.FTZ R200, R13, R3, R200 ;  /* 0x000000030dc87223 */ /* 0x000fc400000100c8 */
[----:B------:R-:W2:Y:S01]  /*9de0*/  MUFU.EX2 R180, R180 ;  /* 0x000000b400b47308 */ /* 0x000ea20000000800 */
[----:B0-----:R-:W-:Y:S01]  /*9df0*/  F2FP.BF16.F32.PACK_AB R164, R177, R176 ;  /* 0x000000b0b1a4723e */ /* 0x001fe200000010ff */
[----:B------:R1:W-:Y:S01]  /*9e00*/  STSM.16.M88.4 [R186], R156 ;  /* 0x0000009cba007844 */ /* 0x0003e20000000200 */
[----:B------:R-:W-:Y:S01]  /*9e10*/  FADD.FTZ R9, R8, R9 ;  /* 0x0000000908097221 */ /* 0x000fe20000010000 */
[----:B------:R-:W-:Y:S02]  /*9e20*/  FADD.FTZ R200, R181, R200 ;  /* 0x000000c8b5c87221 */ /* 0x000fe40000010000 */
[----:B------:R1:W-:Y:S01]  /*9e30*/  STSM.16.M88.4 [R188], R160 ;  /* 0x000000a0bc007844 */ /* 0x0003e20000000200 */
[----:B------:R-:W-:Y:S01]  /*9e40*/  FADD.FTZ R14, R14, R9 ;  /* 0x000000090e0e7221 */ /* 0x000fe20000010000 */
[----:B------:R-:W-:Y:S01]  /*9e50*/  MUFU.EX2 R205, R205 ;  /* 0x000000cd00cd7308 */ /* 0x000fe20000000800 */
[----:B------:R-:W-:Y:S02]  /*9e60*/  FADD.FTZ R201, R201, R200 ;  /* 0x000000c8c9c97221 */ /* 0x000fe40000010000 */
[----:B------:R-:W-:-:S02]  /*9e70*/  FADD.FTZ R15, R15, R14 ;  /* 0x0000000e0f0f7221 */ /* 0x000fc40000010000 */
[----:B------:R-:W-:Y:S02]  /*9e80*/  FADD.FTZ R202, R202, R201 ;  /* 0x000000c9caca7221 */ /* 0x000fe40000010000 */
[----:B------:R-:W-:Y:S01]  /*9e90*/  FADD.FTZ R20, R20, R15 ;  /* 0x0000000f14147221 */ /* 0x000fe20000010000 */
[----:B------:R-:W0:Y:S01]  /*9ea0*/  MUFU.EX2 R206, R206 ;  /* 0x000000ce00ce7308 */ /* 0x000e220000000800 */
[----:B--2---:R-:W-:Y:S01]  /*9eb0*/  F2FP.BF16.F32.PACK_AB R166, R180, R179 ;  /* 0x000000b3b4a6723e */ /* 0x004fe200000010ff */
        /* <DEDUP_REMOVED lines=9> */
[----:B------:R-:W2:Y:S01]  /*9f50*/  MUFU.EX2 R208, R208 ;  /* 0x000000d000d07308 */ /* 0x000ea20000000800 */
[----:B0-----:R-:W-:Y:S01]  /*9f60*/  F2FP.BF16.F32.PACK_AB R165, R206, R205 ;  /* 0x000000cdcea5723e */ /* 0x001fe200000010ff */
[----:B------:R-:W-:Y:S01]  /*9f70*/  FADD.FTZ R182, R182, R171 ;  /* 0x000000abb6b67221 */ /* 0x000fe20000010000 */
[----:B------:R-:W-:-:S03]  /*9f80*/  FADD.FTZ R169, R169, R168 ;  /* 0x000000a8a9a97221 */ /* 0x000fc60000010000 */
[----:B------:R-:W-:Y:S01]  /*9f90*/  FADD.FTZ R182, R183, R182 ;  /* 0x000000b6b7b67221 */ /* 0x000fe20000010000 */
[----:B------:R-:W-:-:S03]  /*9fa0*/  FADD.FTZ R172, R172, R169 ;  /* 0x000000a9acac7221 */ /* 0x000fc60000010000 */
[----:B------:R-:W-:Y:S01]  /*9fb0*/  FADD.FTZ R199, R199, R182 ;  /* 0x000000b6c7c77221 */ /* 0x000fe20000010000 */
[----:B------:R-:W-:-:S03]  /*9fc0*/  FADD.FTZ R173, R173, R172 ;  /* 0x000000acadad7221 */ /* 0x000fc60000010000 */
[----:B------:R-:W-:Y:S01]  /*9fd0*/  FADD.FTZ R204, R204, R199 ;  /* 0x000000c7cccc7221 */ /* 0x000fe20000010000 */
[----:B------:R-:W-:Y:S01]  /*9fe0*/  FADD.FTZ R176, R176, R173 ;  /* 0x000000adb0b07221 */ /* 0x000fe20000010000 */
[----:B--2---:R-:W-:Y:S02]  /*9ff0*/  F2FP.BF16.F32.PACK_AB R167, R208, R207 ;  /* 0x000000cfd0a7723e */ /* 0x004fe400000010ff */
[----:B------:R-:W-:Y:S01]  /*a000*/  FADD.FTZ R205, R205, R204 ;  /* 0x000000cccdcd7221 */ /* 0x000fe20000010000 */
[----:B------:R-:W-:Y:S02]  /*a010*/  FADD.FTZ R176, R177, R176 ;  /* 0x000000b0b1b07221 */ /* 0x000fe40000010000 */
[----:B------:R1:W-:Y:S01]  /*a020*/  STSM.16.M88.4 [R187], R164 ;  /* 0x000000a4bb007844 */ /* 0x0003e20000000200 */
[----:B------:R-:W-:Y:S01]  /*a030*/  WARPGROUP.ARRIVE ;  /* 0x00000000000079c5 */ /* 0x000fe20000000000 */
[----:B------:R-:W-:Y:S01]  /*a040*/  FADD.FTZ R206, R206, R205 ;  /* 0x000000cdcece7221 */ /* 0x000fe20000010000 */
[----:B------:R-:W-:-:S03]  /*a050*/  FADD.FTZ R179, R179, R176 ;  /* 0x000000b0b3b37221 */ /* 0x000fc60000010000 */
[----:B------:R-:W-:Y:S01]  /*a060*/  FADD.FTZ R3, R207, R206 ;  /* 0x000000cecf037221 */ /* 0x000fe20000010000 */
[----:B------:R-:W-:Y:S01]  /*a070*/  HGMMA.64x256x16.F32.BF16 R24, R152, gdesc[UR20].tnspB, R24, gsb0 ;  /* 0x43e0001498187df0 */ /* 0x000fe20008001818 */
[----:B------:R-:W-:Y:S01]  /*a080*/  UMOV UR22, UR14 ;  /* 0x0000000e00167c82 */ /* 0x000fe20008000000 */
[----:B------:R-:W-:Y:S01]  /*a090*/  UMOV UR23, 0x40000040 ;  /* 0x4000004000177882 */ /* 0x000fe20000000000 */
[----:B------:R-:W-:Y:S01]  /*a0a0*/  UIADD3 UR14, UR10, 0x100, URZ ;  /* 0x000001000a0e7890 */ /* 0x000fe2000fffe03f */
[----:B------:R-:W-:Y:S01]  /*a0b0*/  FADD.FTZ R0, R180, R179 ;  /* 0x000000b3b4007221 */ /* 0x000fe20000010000 */
[----:B------:R-:W-:Y:S01]  /*a0c0*/  UIADD3 UR10, UR10, 0x180, URZ ;  /* 0x000001800a0a7890 */ /* 0x000fe2000fffe03f */
[----:B------:R-:W-:Y:S01]  /*a0d0*/  FADD.FTZ R3, R208, R3 ;  /* 0x00000003d0037221 */ /* 0x000fe20000010000 */
[----:B------:R-:W-:Y:S02]  /*a0e0*/  WARPGROUP.DEPBAR.LE gsb0, 0x0 ;  /* 0x00008000000079c5 */ /* 0x000fe40000010000 */
[----:B------:R-:W-:-:S15]  /*a0f0*/  WARPGROUP.ARRIVE ;  /* 0x00000000000079c5 */ /* 0x000fde0000000000 */
[----:B------:R-:W-:-:S04]  /*a100*/  NOP ;  /* 0x0000000000007918 */ /* 0x000fc80000000000 */
        /* <DEDUP_REMOVED lines=24> */
.L_x_1965:
[----:B------:R-:W-:Y:S01]  /*a290*/  UIADD3 UR5, UR5, 0x38860, URZ ;  /* 0x0003886005057890 */ /* 0x000fe2000fffe03f */
[C---:B------:R-:W-:Y:S01]  /*a2a0*/  ISETP.GT.AND P1, PT, R11.reuse, R10, PT ;  /* 0x0000000a0b00720c */ /* 0x040fe20003f24270 */
[----:B------:R-:W-:Y:S01]  /*a2b0*/  UMOV UR7, UR36 ;  /* 0x0000002400077c82 */ /* 0x000fe20008000000 */
[----:B------:R-:W-:Y:S01]  /*a2c0*/  VIADD R11, R11, 0xffffffff ;  /* 0xffffffff0b0b7836 */ /* 0x000fe20000000000 */
[----:B------:R-:W-:Y:S01]  /*a2d0*/  UPRMT UR5, UR39, 0x654, UR5 ;  /* 0x0000065427057896 */ /* 0x000fe20008000005 */
[----:B------:R-:W-:Y:S02]  /*a2e0*/  IMAD.MOV.U32 R13, RZ, RZ, R7 ;  /* 0x000000ffff0d7224 */ /* 0x000fe400078e0007 */
[----:B------:R-:W-:-:S06]  /*a2f0*/  IMAD.MOV.U32 R12, RZ, RZ, R5 ;  /* 0x000000ffff0c7224 */ /* 0x000fcc00078e0005 */
[----:B------:R-:W-:Y:S01]  /*a300*/  SYNCS.ARRIVE.TRANS64.RED.A1T0 RZ, [UR5], RZ ;  /* 0x000000ffffff79a7 */ /* 0x000fe20008100405 */
[----:B------:R-:W-:Y:S05]  /*a310*/  @P1 BRA `(.L_x_1966) ;  /* 0xffffffc800f41947 */ /* 0x000fea000383ffff */
.L_x_1947:
[----:B------:R-:W-:Y:S01]  /*a320*/  ISETP.NE.AND P2, PT, R225, 0x1, PT ;  /* 0x00000001e100780c */ /* 0x000fe20003f45270 */
[----:B------:R-:W-:Y:S01]  /*a330*/  VIADD R8, R23, 0x3f ;  /* 0x0000003f17087836 */ /* 0x000fe20000000000 */
[----:B------:R-:W-:Y:S02]  /*a340*/  LOP3.LUT P1, RZ, R16, 0x1, RZ, 0xc0, !PT ;  /* 0x0000000110ff7812 */ /* 0x000fe4000782c0ff */
[----:B------:R-:W-:Y:S01]  /*a350*/  IADD3 R12, -R6, 0x1, RZ ;  /* 0x00000001060c7810 */ /* 0x000fe20007ffe1ff */
[----:B------:R-:W-:-:S04]  /*a360*/  IMAD.MOV.U32 R6, RZ, RZ, R8 ;  /* 0x000000ffff067224 */ /* 0x000fc800078e0008 */
[----:B------:R-:W-:-:S04]  /*a370*/  IMAD R13, R17, UR15, R12 ;  /* 0x0000000f110d7c24 */ /* 0x000fc8000f8e020c */
[----:B------:R-:W0:Y:S08]  /*a380*/  @P2 LDC R9, c[0x0][0x44c] ;  /* 0x00011300ff092b82 */ /* 0x000e300000000800 */
[----:B------:R-:W1:Y:S01]  /*a390*/  @P2 LDC R10, c[0x0][0x450] ;  /* 0x00011400ff0a2b82 */ /* 0x000e620000000800 */
[----:B0-----:R-:W-:-:S05]  /*a3a0*/  @P2 IMAD.HI.U32 R9, R8, R9, RZ ;  /* 0x0000000908092227 */ /* 0x001fca00078e00ff */
[----:B-1----:R-:W-:-:S05]  /*a3b0*/  @P2 SHF.R.U32.HI R6, RZ, R10, R9 ;  /* 0x0000000aff062219 */ /* 0x002fca0000011609 */
[----:B------:R-:W-:-:S04]  /*a3c0*/  IMAD.IADD R6, R13, 0x1, R6 ;  /* 0x000000010d067824 */ /* 0x000fc800078e0206 */
[----:B------:R-:W-:Y:S01]  /*a3d0*/  VIADD R10, R6, -UR18 ;  /* 0x80000012060a7c36 */ /* 0x000fe20008000000 */
[----:B------:R-:W-:Y:S06]  /*a3e0*/  @!P1 BRA `(.L_x_1967) ;  /* 0x0000000000449947 */ /* 0x000fec0003800000 */
[----:B------:R-:W-:-:S13]  /*a3f0*/  ISETP.GT.AND P1, PT, R6, -0x1, PT ;  /* 0xffffffff0600780c */ /* 0x000fda0003f24270 */
[----:B------:R-:W-:Y:S05]  /*a400*/  @P1 BRA `(.L_x_1968) ;  /* 0x0000000000201947 */ /* 0x000fea0003800000 */
[----:B------:R-:W0:Y:S01]  /*a410*/  LDC R15, c[0x0][0xadc] ;  /* 0x0002b700ff0f7b82 */ /* 0x000e220000000800 */
[----:B------:R-:W-:Y:S02]  /*a420*/  LOP3.LUT R13, RZ, R6, RZ, 0x33, !PT ;  /* 0x00000006ff0d7212 */ /* 0x000fe400078e33ff */
[----:B0-----:R-:W-:-:S13]  /*a430*/  ISETP.NE.AND P1, PT, R15, 0x1, PT ;  /* 0x000000010f00780c */ /* 0x001fda0003f25270 */
[----:B------:R-:W0:Y:S02]  /*a440*/  @P1 LDC.64 R8, c[0x0][0xae0] ;  /* 0x0002b800ff081b82 */ /* 0x000e240000000a00 */
[----:B0-----:R-:W-:-:S05]  /*a450*/  @P1 IMAD.HI.U32 R8, R13, R8, RZ ;  /* 0x000000080d081227 */ /* 0x001fca00078e00ff */
[----:B------:R-:W-:-:S04]  /*a460*/  @P1 SHF.R.U32.HI R13, RZ, R9, R8 ;  /* 0x00000009ff0d1219 */ /* 0x000fc80000011608 */
[----:B------:R-:W-:Y:S01]  /*a470*/  LOP3.LUT R6, RZ, R13, RZ, 0x33, !PT ;  /* 0x0000000dff067212 */ /* 0x000fe200078e33ff */
[----:B------:R-:W-:Y:S06]  /*a480*/  BRA `(.L_x_1969) ;  /* 0x0000000000147947 */ /* 0x000fec0003800000 */
.L_x_1968:
[----:B------:R-:W0:Y:S02]  /*a490*/  LDC R15, c[0x0][0xadc] ;  /* 0x0002b700ff0f7b82 */ /* 0x000e240000000800 */
[----:B0-----:R-:W-:-:S13]  /*a4a0*/  ISETP.NE.AND P1, PT, R15, 0x1, PT ;  /* 0x000000010f00780c */ /* 0x001fda0003f25270 */
[----:B------:R-:W0:Y:S02]  /*a4b0*/  @P1 LDC.64 R8, c[0x0][0xae0] ;  /* 0x0002b800ff081b82 */ /* 0x000e240000000a00 */
[----:B0-----:R-:W-:-:S05]  /*a4c0*/  @P1 IMAD.HI.U32 R8, R6, R8, RZ ;  /* 0x0000000806081227 */ /* 0x001fca00078e00ff */
[----:B------:R-:W-:-:S07]  /*a4d0*/  @P1 SHF.R.U32.HI R6, RZ, R9, R8 ;  /* 0x00000009ff061219 */ /* 0x000fce0000011608 */
.L_x_1969:
[----:B------:R-:W-:-:S05]  /*a4e0*/  IMAD R9, R6, R15, RZ ;  /* 0x0000000f06097224 */ /* 0x000fca00078e02ff */
[----:B------:R-:W-:-:S07]  /*a4f0*/  VIMNMX R10, R10, R9, !PT ;  /* 0x000000090a0a7248 */ /* 0x000fce0007fe0100 */
.L_x_1967:
[----:B------:R-:W-:-:S05]  /*a500*/  VIADD R10, R10, 0x3f ;  /* 0x0000003f0a0a7836 */ /* 0x000fca0000000000 */
        /* <DEDUP_REMOVED lines=9> */
.L_x_1981:
[----:B------:R-:W-:Y:S01]  /*a5a0*/  UIADD3 UR36, UR7, 0x1, URZ ;  /* 0x0000000107247890 */ /* 0x000fe2000fffe03f */
[----:B------:R-:W-:Y:S02]  /*a5b0*/  IMAD.MOV.U32 R5, RZ, RZ, R11 ;  /* 0x000000ffff057224 */ /* 0x000fe400078e000b */
[----:B------:R-:W-:Y:S01]  /*a5c0*/  VIADD R11, R11, 0xffffffff ;  /* 0xffffffff0b0b7836 */ /* 0x000fe20000000000 */
[----:B------:R-:W-:Y:S02]  /*a5d0*/  UISETP.NE.AND UP0, UPT, UR36, 0x2, UPT ;  /* 0x000000022400788c */ /* 0x000fe4000bf05270 */
[----:B------:R-:W-:Y:S02]  /*a5e0*/  ISETP.GT.AND P1, PT, R5, R6, PT ;  /* 0x000000060500720c */ /* 0x000fe40003f24270 */
[----:B------:R-:W-:Y:S02]  /*a5f0*/  USEL UR5, URZ, 0x1, UP0 ;  /* 0x000000013f057887 */ /* 0x000fe40008000000 */
[----:B------:R-:W-:-:S04]  /*a600*/  USEL UR36, UR36, URZ, UP0 ;  /* 0x0000003f24247287 */ /* 0x000fc80008000000 */
[----:B------:R-:W-:Y:S01]  /*a610*/  LOP3.LUT R2, R2, UR5, RZ, 0x3c, !PT ;  /* 0x0000000502027c12 */ /* 0x000fe2000f8e3cff */
[----:B------:R-:W-:Y:S07]  /*a620*/  @!P0 BRA `(.L_x_1971) ;  /* 0x0000000000048947 */ /* 0x000fee0003800000 */
[----:B------:R-:W-:Y:S01]  /*a630*/  BPT.TRAP 0x1 ;  /* 0x000000040000795c */ /* 0x000fe20000300000 */
.L_x_1971:
[----:B------:R-:W-:Y:S01]  /*a640*/  ULEA UR5, UR36, UR38, 0x3 ;  /* 0x0000002624057291 */ /* 0x000fe2000f8e183f */
[----:B------:R-:W-:-:S08]  /*a650*/  SHF.L.U32 R5, R2, 0x1f, RZ ;  /* 0x0000001f02057819 */ /* 0x000fd000000006ff */
[----:B------:R0:W1:Y:S01]  /*a660*/  SYNCS.PHASECHK.TRANS64.TRYWAIT P2, [UR5+0x38830], R5 ;  /* 0x03883005ff0075a7 */ /* 0x0000620008040145 */
[----:B------:R-:W-:Y:S05]  /*a670*/  @!P0 BRA `(.L_x_1972) ;  /* 0x0000000000048947 */ /* 0x000fea0003800000 */
[----:B------:R-:W-:Y:S01]  /*a680*/  BPT.TRAP 0x1 ;  /* 0x000000040000795c */ /* 0x000fe20000300000 */
.L_x_1972:
[----:B-1----:R-:W-:Y:S05]  /*a690*/  @P2 BRA `(.L_x_1973) ;  /* 0x0000000000082947 */ /* 0x002fea0003800000 */
[----:B------:R-:W1:Y:S02]  /*a6a0*/  SYNCS.PHASECHK.TRANS64.TRYWAIT P2, [UR5+0x38830], R5 ;  /* 0x03883005ff0075a7 */ /* 0x000e640008040145 */
[----:B-1----:R-:W-:Y:S05]  /*a6b0*/  @!P2 BRA `(.L_x_1974) ;  /* 0x000000e400aca947 */ /* 0x002fea0003800000 */
.L_x_1973:
        /* <DEDUP_REMOVED lines=23> */
.L_x_1975:
[----:B------:R2:W3:Y:S01]  /*a830*/  SYNCS.PHASECHK.TRANS64.TRYWAIT P2, [UR5+0x38850], R5 ;  /* 0x03885005ff0075a7 */ /* 0x0004e20008040145 */
[----:B------:R-:W-:Y:S05]  /*a840*/  @!P0 BRA `(.L_x_1976) ;  /* 0x0000000000048947 */ /* 0x000fea0003800000 */
[----:B------:R-:W-:Y:S01]  /*a850*/  BPT.TRAP 0x1 ;  /* 0x000000040000795c */ /* 0x000fe20000300000 */
.L_x_1976:
[----:B---3--:R-:W-:Y:S05]  /*a860*/  @P2 BRA `(.L_x_1977) ;  /* 0x0000000000082947 */ /* 0x008fea0003800000 */
[----:B------:R-:W3:Y:S02]  /*a870*/  SYNCS.PHASECHK.TRANS64.TRYWAIT P2, [UR5+0x38850], R5 ;  /* 0x03885005ff0075a7 */ /* 0x000ee40008040145 */
[----:B---3--:R-:W-:Y:S05]  /*a880*/  @!P2 BRA `(.L_x_1978) ;  /* 0x000000e40050a947 */ /* 0x008fea0003800000 */
.L_x_1977:
[----:B------:R-:W-:Y:S01]  /*a890*/  ULEA UR26, UR36, UR4, 0xc ;  /* 0x00000004241a7291 */ /* 0x000fe2000f8e603f */
[----:B------:R-:W-:Y:S01]  /*a8a0*/  WARPGROUP.ARRIVE ;  /* 0x00000000000079c5 */ /* 0x000fe20000000000 */
[----:B------:R-:W-:Y:S01]  /*a8b0*/  UMOV UR27, 0x40000040 ;  /* 0x40000040001b7882 */ /* 0x000fe20000000000 */
[----:B------:R-:W-:-:S04]  /*a8c0*/  UIADD3 UR28, UR6, 0x2, URZ ;  /* 0x00000002061c7890 */ /* 0x000fc8000fffe03f */
[----:B------:R-:W3:Y:S01]  /*a8d0*/  S2R R7, SR_TID.X ;  /* 0x0000000000077919 */ /* 0x000ee20000002100 */
[----:B------:R-:W-:Y:S01]  /*a8e0*/  UIADD3 UR30, UR26, 0x2, URZ ;  /* 0x000000021a1e7890 */ /* 0x000fe2000fffe03f */
[----:B------:R-:W-:Y:S01]  /*a8f0*/  UMOV UR29, 0x40000040 ;  /* 0x40000040001d7882 */ /* 0x000fe20000000000 */
[----:B------:R-:W-:Y:S01]  /*a900*/  UMOV UR31, 0x40000040 ;  /* 0x40000040001f7882 */ /* 0x000fe20000000000 */
[----:B------:R-:W-:Y:S01]  /*a910*/  HGMMA.64x64x16.F32.BF16 R152, gdesc[UR24], R152, gsb0 ;  /* 0x00e00000189879f0 */ /* 0x000fe20008001898 */
[----:B------:R-:W-:Y:S02]  /*a920*/  UIADD3 UR15, UR6, 0x800, URZ ;  /* 0x00000800060f7890 */ /* 0x000fe4000fffe03f */
[----:B------:R-:W-:Y:S01]  /*a930*/  UIADD3 UR18, UR26, 0x800, URZ ;  /* 0x000008001a127890 */ /* 0x000fe2000fffe03f */
[----:B---3--:R-:W-:-:S05]  /*a940*/  SHF.R.U32.HI R7, RZ, 0x7, R7 ;  /* 0x00000007ff077819 */ /* 0x008fca0000011607 */
[----:B012---:R-:W0:Y:S02]  /*a950*/  SHFL.IDX PT, R5, R7, RZ, 0x1f ;  /* 0x00001fff07057589 */ /* 0x007e2400000e0000 */
        /* <DEDUP_REMOVED lines=252> */
.L_x_1979:
        /* <DEDUP_REMOVED lines=14> */
[----:B------:R-:W-:Y:S01]  /*ba00*/  FMNMX.FTZ R10, R164, R5, !PT ;  /* 0x00000005a40a7209 */ /* 0x000fe20007810000 */
[----:B------:R-:W-:Y:S01]  /*ba10*/  UMOV UR18, UR10 ;  /* 0x0000000a00127c82 */ /* 0x000fe20008000000 */
        /* <DEDUP_REMOVED lines=17> */
[----:B------:R-:W-:Y:S02]  /*bb30*/  FMNMX.FTZ R10, R162, R5, !PT ;  /* 0x00000005a20a7209 */ /* 0x000fe40007810000 */
[----:B0-----:R-:W-:Y:S02]  /*bb40*/  FMNMX.FTZ R5, R12, R7, !PT ;  /* 0x000000070c057209 */ /* 0x001fe40007810000 */
[----:B------:R-:W-:-:S03]  /*bb50*/  FMNMX.FTZ R7, R163, R10, !PT ;  /* 0x0000000aa3077209 */ /* 0x000fc60007810000 */
[C---:B------:R-:W-:Y:S01]  /*bb60*/  FADD.FTZ R10, -R5.reuse, R8 ;  /* 0x00000008050a7221 */ /* 0x040fe20000010100 */
[----:B------:R-:W-:Y:S01]  /*bb70*/  FMNMX.FTZ R8, R166, R7, !PT ;  /* 0x00000007a6087209 */ /* 0x000fe20007810000 */
[----:B------:R-:W-:Y:S02]  /*bb80*/  FMUL.FTZ R201, R5, UR11 ;  /* 0x0000000b05c97c20 */ /* 0x000fe40008410000 */
[----:B------:R-:W-:Y:S01]  /*bb90*/  FMUL.FTZ R9, R10, UR11 ;  /* 0x0000000b0a097c20 */ /* 0x000fe20008410000 */
[----:B------:R-:W-:Y:S01]  /*bba0*/  FMNMX.FTZ R7, R167, R8, !PT ;  /* 0x00000008a7077209 */ /* 0x000fe20007810000 */
[--C-:B------:R-:W-:Y:S01]  /*bbb0*/  FFMA.FTZ R152, R152, UR11, -R201.reuse ;  /* 0x0000000b98987c23 */ /* 0x100fe200080108c9 */
[--C-:B------:R-:W-:Y:S01]  /*bbc0*/  FFMA.FTZ R13, R153, UR11, -R201.reuse ;  /* 0x0000000b990d7c23 */ /* 0x100fe200080108c9 */
[----:B------:R-:W-:Y:S01]  /*bbd0*/  IMAD.MOV R153, RZ, RZ, -R184 ;  /* 0x000000ffff997224 */ /* 0x000fe200078e0ab8 */
[----:B------:R-:W-:Y:S01]  /*bbe0*/  FMNMX.FTZ R8, R170, R7, !PT ;  /* 0x00000007aa087209 */ /* 0x000fe20007810000 */
[--C-:B------:R-:W-:Y:S01]  /*bbf0*/  FFMA.FTZ R20, R168, UR11, -R201.reuse ;  /* 0x0000000ba8147c23 */ /* 0x100fe200080108c9 */
[--C-:B------:R-:W-:Y:S01]  /*bc00*/  FFMA.FTZ R168, R172, UR11, -R201.reuse ;  /* 0x0000000baca87c23 */ /* 0x100fe200080108c9 */
[--C-:B------:R-:W-:Y:S01]  /*bc10*/  FFMA.FTZ R172, R176, UR11, -R201.reuse ;  /* 0x0000000bb0ac7c23 */ /* 0x100fe200080108c9 */
[----:B------:R-:W-:Y:S01]  /*bc20*/  FMNMX.FTZ R7, R171, R8, !PT ;  /* 0x00000008ab077209 */ /* 0x000fe20007810000 */
[--C-:B------:R-:W-:Y:S01]  /*bc30*/  FFMA.FTZ R176, R180, UR11, -R201.reuse ;  /* 0x0000000bb4b07c23 */ /* 0x100fe200080108c9 */
[----:B------:R-:W-:Y:S01]  /*bc40*/  MUFU.EX2 R8, R152 ;  /* 0x0000009800087308 */ /* 0x000fe20000000800 */
[----:B------:R-:W-:Y:S01]  /*bc50*/  ISETP.NE.AND P2, PT, R18, R153, PT ;  /* 0x000000991200720c */ /* 0x000fe20003f45270 */
        /* <DEDUP_REMOVED lines=12> */
[----:B------:R-:W-:Y:S01]  /*bd20*/  FFMA.FTZ R181, R181, UR11, -R201 ;  /* 0x0000000bb5b57c23 */ /* 0x000fe200080108c9 */
[----:B------:R-:W-:Y:S01]  /*bd30*/  FMNMX.FTZ R7, R179, R10, !PT ;  /* 0x0000000ab3077209 */ /* 0x000fe20007810000 */
[----:B------:R-:W-:Y:S03]  /*bd40*/  MUFU.EX2 R13, R13 ;  /* 0x0000000d000d7308 */ /* 0x000fe60000000800 */
[----:B------:R-:W-:-:S04]  /*bd50*/  FMNMX.FTZ R12, R182, R7, !PT ;  /* 0x00000007b60c7209 */ /* 0x000fc80007810000 */
[----:B------:R-:W-:Y:S01]  /*bd60*/  FMNMX.FTZ R7, R183, R12, !PT ;  /* 0x0000000cb7077209 */ /* 0x000fe20007810000 */
[----:B------:R-:W-:Y:S01]  /*bd70*/  FFMA.FTZ R12, R160, UR11, -R201 ;  /* 0x0000000ba00c7c23 */ /* 0x000fe200080108c9 */
[----:B------:R-:W-:Y:S01]  /*bd80*/  MUFU.EX2 R10, R156 ;  /* 0x0000009c000a7308 */ /* 0x000fe20000000800 */
[-C--:B0-----:R-:W-:Y:S01]  /*bd90*/  FMUL.FTZ R24, R24, R9.reuse ;  /* 0x0000000918187220 */ /* 0x081fe20000410000 */
        /* <DEDUP_REMOVED lines=68> */
[----:B------:R-:W-:Y:S01]  /*c1e0*/  FFMA.FTZ R201, R154, UR11, -R152 ;  /* 0x0000000b9ac97c23 */ /* 0x000fe20008010898 */
[----:B------:R-:W-:-:S02]  /*c1f0*/  IMAD.U32 R154, RZ, RZ, UR7 ;  /* 0x00000007ff9a7e24 */ /* 0x000fc4000f8e00ff */
[--C-:B------:R-:W-:Y:S01]  /*c200*/  FFMA.FTZ R200, R155, UR11, -R152.reuse ;  /* 0x0000000b9bc87c23 */ /* 0x100fe20008010898 */
[--C-:B------:R-:W-:Y:S01]  /*c210*/  FFMA.FTZ R202, R158, UR11, -R152.reuse ;  /* 0x0000000b9eca7c23 */ /* 0x100fe20008010898 */
[--C-:B------:R-:W-:Y:S01]  /*c220*/  FFMA.FTZ R203, R159, UR11, -R152.reuse ;  /* 0x0000000b9fcb7c23 */ /* 0x100fe20008010898 */
[----:B------:R-:W0:Y:S01]  /*c230*/  MUFU.EX2 R180, R180 ;  /* 0x000000b400b47308 */ /* 0x000e220000000800 */
        /* <DEDUP_REMOVED lines=22> */
[----:B------:R-:W-:Y:S01]  /*c3a0*/  FMUL.FTZ R30, R30, R180 ;  /* 0x000000b41e1e7220 */ /* 0x000fe20000410000 */
[----:B------:R-:W0:Y:S01]  /*c3b0*/  MUFU.EX2 R200, R200 ;  /* 0x000000c800c87308 */ /* 0x000e220000000800 */
[----:B------:R-:W-:Y:S01]  /*c3c0*/  F2FP.BF16.F32.PACK_AB R160, R169, R20 ;  /* 0x00000014a9a0723e */ /* 0x000fe200000010ff */
        /* <DEDUP_REMOVED lines=63> */
[----:B-1----:R-:W-:Y:S01]  /*c7c0*/  F2FP.BF16.F32.PACK_AB R159, R207, R206 ;  /* 0x000000cecf9f723e */ /* 0x002fe200000010ff */
[-C--:B------:R-:W-:Y:S01]  /*c7d0*/  FMUL.FTZ R131, R131, R180.reuse ;  /* 0x000000b483837220 */ /* 0x080fe20000410000 */
[-C--:B------:R-:W-:Y:S01]  /*c7e0*/  FMUL.FTZ R132, R132, R9.reuse ;  /* 0x0000000984847220 */ /* 0x080fe20000410000 */
[-C--:B------:R-:W-:Y:S01]  /*c7f0*/  FMUL.FTZ R133, R133, R9.reuse ;  /* 0x0000000985857220 */ /* 0x080fe20000410000 */
[-C--:B------:R-:W-:Y:S01]  /*c800*/  FMUL.FTZ R134, R134, R180.reuse ;  /* 0x000000b486867220 */ /* 0x080fe20000410000 */
[----:B------:R-:W-:Y:S01]  /*c810*/  FMUL.FTZ R135, R135, R180 ;  /* 0x000000b487877220 */ /* 0x000fe20000410000 */
        /* <DEDUP_REMOVED lines=15> */
[-C--:B------:R-:W-:Y:S01]  /*c910*/  FMUL.FTZ R148, R148, R9.reuse ;  /* 0x0000000994947220 */ /* 0x080fe20000410000 */
[----:B------:R-:W-:Y:S01]  /*c920*/  FMUL.FTZ R149, R149, R9 ;  /* 0x0000000995957220 */ /* 0x000fe20000410000 */
[----:B------:R-:W0:Y:S01]  /*c930*/  MUFU.EX2 R175, R175 ;  /* 0x000000af00af7308 */ /* 0x000e220000000800 */
[----:B-1----:R-:W-:Y:S01]  /*c940*/  F2FP.BF16.F32.PACK_AB R161, R171, R170 ;  /* 0x000000aaaba1723e */ /* 0x002fe200000010ff */
[-C--:B------:R-:W-:Y:S01]  /*c950*/  FMUL.FTZ R150, R150, R180.reuse ;  /* 0x000000b496967220 */ /* 0x080fe20000410000 */
[----:B------:R-:W-:Y:S01]  /*c960*/  FMUL.FTZ R151, R151, R180 ;  /* 0x000000b497977220 */ /* 0x000fe20000410000 */
[----:B------:R1:W-:Y:S01]  /*c970*/  STSM.16.M88.4 [R185+0x36400], R152 ;  /* 0x03640098b9007844 */ /* 0x0003e20000000200 */
[----:B------:R-:W-:Y:S01]  /*c980*/  FFMA.FTZ R0, R9, R0, R8 ;  /* 0x0000000009007223 */ /* 0x000fe20000010008 */
[----:B------:R-:W-:-:S02]  /*c990*/  FFMA.FTZ R3, R180, R3, R201 ;  /* 0x00000003b4037223 */ /* 0x000fc400000100c9 */
[----:B------:R-:W-:Y:S01]  /*c9a0*/  MUFU.EX2 R172, R172 ;  /* 0x000000ac00ac7308 */ /* 0x000fe20000000800 */
[----:B------:R1:W-:Y:S01]  /*c9b0*/  STSM.16.M88.4 [R186], R156 ;  /* 0x0000009cba007844 */ /* 0x0003e20000000200 */
        /* <DEDUP_REMOVED lines=31> */
[----:B------:R-:W-:Y:S01]  /*cbb0*/  FADD.FTZ R172, R172, R173 ;  /* 0x000000adacac7221 */ /* 0x000fe20000010000 */
[----:B------:R-:W-:Y:S03]  /*cbc0*/  MUFU.EX2 R182, R182 ;  /* 0x000000b600b67308 */ /* 0x000fe60000000800 */
[----:B------:R-:W-:-:S04]  /*cbd0*/  FADD.FTZ R177, R177, R172 ;  /* 0x000000acb1b17221 */ /* 0x000fc80000010000 */
[----:B------:R-:W-:Y:S01]  /*cbe0*/  FADD.FTZ R0, R176, R177 ;  /* 0x000000b1b0007221 */ /* 0x000fe20000010000 */
[----:B------:R-:W0:Y:S01]  /*cbf0*/  MUFU.EX2 R183, R183 ;  /* 0x000000b700b77308 */ /* 0x000e220000000800 */
[----:B--2---:R-:W-:Y:S01]  /*cc00*/  F2FP.BF16.F32.PACK_AB R165, R179, R178 ;  /* 0x000000b2b3a5723e */ /* 0x004fe200000010ff */
[----:B------:R-:W-:Y:S01]  /*cc10*/  FADD.FTZ R178, R178, R175 ;  /* 0x000000afb2b27221 */ /* 0x000fe20000010000 */
[----:B------:R-:W-:-:S03]  /*cc20*/  FADD.FTZ R0, R181, R0 ;  /* 0x00000000b5007221 */ /* 0x000fc60000010000 */
[----:B------:R-:W-:Y:S01]  /*cc30*/  FADD.FTZ R179, R179, R178 ;  /* 0x000000b2b3b37221 */ /* 0x000fe20000010000 */
[----:B0-----:R-:W-:-:S03]  /*cc40*/  F2FP.BF16.F32.PACK_AB R167, R183, R182 ;  /* 0x000000b6b7a7723e */ /* 0x001fc600000010ff */
[----:B------:R-:W-:Y:S02]  /*cc50*/  FADD.FTZ R182, R182, R179 ;  /* 0x000000b3b6b67221 */ /* 0x000fe40000010000 */
[----:B------:R1:W-:Y:S01]  /*cc60*/  STSM.16.M88.4 [R187], R164 ;  /* 0x000000a4bb007844 */ /* 0x0003e20000000200 */
[----:B------:R-:W-:Y:S01]  /*cc70*/  WARPGROUP.ARRIVE ;  /* 0x00000000000079c5 */ /* 0x000fe20000000000 */
[----:B------:R-:W-:-:S05]  /*cc80*/  FADD.FTZ R3, R183, R182 ;  /* 0x000000b6b7037221 */ /* 0x000fca0000010000 */
[----:B------:R-:W-:Y:S01]  /*cc90*/  HGMMA.64x256x16.F32.BF16 R24, R152, gdesc[UR12].tnspB, R24, gsb0 ;  /* 0x43e0000c98187df0 */ /* 0x000fe20008001818 */
[----:B------:R-:W-:Y:S01]  /*cca0*/  UIADD3 UR14, UR14, 0x180, URZ ;  /* 0x000001800e0e7890 */ /* 0x000fe2000fffe03f */
        /* <DEDUP_REMOVED lines=26> */
.L_x_1980:
[----:B------:R-:W-:Y:S01]  /*ce50*/  UIADD3 UR5, UR5, 0x38860, URZ ;  /* 0x0003886005057890 */ /* 0x000fe2000fffe03f */
[----:B------:R-:W-:Y:S01]  /*ce60*/  IMAD.MOV.U32 R200, RZ, RZ, R7 ;  /* 0x000000ffffc87224 */ /* 0x000fe200078e0007 */
[----:B------:R-:W-:Y:S01]  /*ce70*/  UMOV UR7, UR36 ;  /* 0x0000002400077c82 */ /* 0x000fe20008000000 */
[----:B------:R-:W-:Y:S01]  /*ce80*/  IMAD.MOV.U32 R8, RZ, RZ, R5 ;  /* 0x000000ffff087224 */ /* 0x000fe200078e0005 */
[----:B------:R-:W-:-:S09]  /*ce90*/  UPRMT UR5, UR39, 0x654, UR5 ;  /* 0x0000065427057896 */ /* 0x000fd20008000005 */
[----:B------:R-:W-:Y:S01]  /*cea0*/  SYNCS.ARRIVE.TRANS64.RED.A1T0 RZ, [UR5], RZ ;  /* 0x000000ffffff79a7 */ /* 0x000fe20008100405 */
[----:B------:R-:W-:Y:S05]  /*ceb0*/  @P1 BRA `(.L_x_1981) ;  /* 0xffffffd400b81947 */ /* 0x000fea000383ffff */
.L_x_1970:
[----:B------:R-:W-:-:S13]  /*cec0*/  ISETP.GE.AND P1, PT, R11, R191, PT ;  /* 0x000000bf0b00720c */ /* 0x000fda0003f26270 */
[----:B------:R-:W-:Y:S05]  /*ced0*/  @!P1 BRA `(.L_x_1982) ;  /* 0x00000034000c9947 */ /* 0x000fea0003800000 */
[----:B------:R-:W-:Y:S01]  /*cee0*/  IMAD.MOV.U32 R9, RZ, RZ, R7 ;  /* 0x000000ffff097224 */ /* 0x000fe200078e0007 */
[----:B------:R-:W-:Y:S01]  /*cef0*/  UMOV UR5, UR36 ;  /* 0x0000002400057c82 */ /* 0x000fe20008000000 */
[----:B------:R-:W-:-:S07]  /*cf00*/  IMAD.MOV.U32 R8, RZ, RZ, R5 ;  /* 0x000000ffff087224 */ /* 0x000fce00078e0005 */
.L_x_2001:
[----:B------:R-:W-:-:S04]  /*cf10*/  UIADD3 UR36, UR5, 0x1, URZ ;  /* 0x0000000105247890 */ /* 0x000fc8000fffe03f */
[----:B------:R-:W-:-:S04]  /*cf20*/  UISETP.NE.AND UP0, UPT, UR36, 0x2, UPT ;  /* 0x000000022400788c */ /* 0x000fc8000bf05270 */
[----:B------:R-:W-:Y:S02]  /*cf30*/  USEL UR7, URZ, 0x1, UP0 ;  /* 0x000000013f077887 */ /* 0x000fe40008000000 */
[----:B------:R-:W-:-:S04]  /*cf40*/  USEL UR36, UR36, URZ, UP0 ;  /* 0x0000003f24247287 */ /* 0x000fc80008000000 */
[----:B------:R-:W-:Y:S01]  /*cf50*/  LOP3.LUT R2, R2, UR7, RZ, 0x3c, !PT ;  /* 0x0000000702027c12 */ /* 0x000fe2000f8e3cff */
[----:B------:R-:W-:Y:S07]  /*cf60*/  @!P0 BRA `(.L_x_1983) ;  /* 0x0000000000048947 */ /* 0x000fee0003800000 */
[----:B------:R-:W-:Y:S01]  /*cf70*/  BPT.TRAP 0x1 ;  /* 0x000000040000795c */ /* 0x000fe20000300000 */
.L_x_1983:
[----:B------:R-:W-:Y:S01]  /*cf80*/  ULEA UR7, UR36, UR38, 0x3 ;  /* 0x0000002624077291 */ /* 0x000fe2000f8e183f */
[----:B------:R-:W-:-:S08]  /*cf90*/  SHF.L.U32 R5, R2, 0x1f, RZ ;  /* 0x0000001f02057819 */ /* 0x000fd000000006ff */
[----:B------:R0:W1:Y:S01]  /*cfa0*/  SYNCS.PHASECHK.TRANS64.TRYWAIT P1, [UR7+0x38830], R5 ;  /* 0x03883005ff0075a7 */ /* 0x0000620008020147 */
[----:B------:R-:W-:Y:S05]  /*cfb0*/  @!P0 BRA `(.L_x_1984) ;  /* 0x0000000000048947 */ /* 0x000fea0003800000 */
[----:B------:R-:W-:Y:S01]  /*cfc0*/  BPT.TRAP 0x1 ;  /* 0x000000040000795c */ /* 0x000fe20000300000 */
.L_x_1984:
[----:B-1----:R-:W-:Y:S05]  /*cfd0*/  @P1 BRA `(.L_x_1985) ;  /* 0x0000000000081947 */ /* 0x002fea0003800000 */
[----:B------:R-:W1:Y:S02]  /*cfe0*/  SYNCS.PHASECHK.TRANS64.TRYWAIT P1, [UR7+0x38830], R5 ;  /* 0x03883005ff0075a7 */ /* 0x000e640008020147 */
[----:B-1----:R-:W-:Y:S05]  /*cff0*/  @!P1 BRA `(.L_x_1986) ;  /* 0x000000bc008c9947 */ /* 0x002fea0003800000 */
.L_x_1985:
        /* <DEDUP_REMOVED lines=23> */
.L_x_1987:
[----:B------:R2:W3:Y:S01]  /*d170*/  SYNCS.PHASECHK.TRANS64.TRYWAIT P1, [UR7+0x38850], R5 ;  /* 0x03885005ff0075a7 */ /* 0x0004e20008020147 */
[----:B------:R-:W-:Y:S05]  /*d180*/  @!P0 BRA `(.L_x_1988) ;  /* 0x0000000000048947 */ /* 0x000fea0003800000 */
[----:B------:R-:W-:Y:S01]  /*d190*/  BPT.TRAP 0x1 ;  /* 0x000000040000795c */ /* 0x000fe20000300000 */
.L_x_1988:
[----:B---3--:R-:W-:Y:S05]  /*d1a0*/  @P1 BRA `(.L_x_1989) ;  /* 0x0000000000081947 */ /* 0x008fea0003800000 */
[----:B------:R-:W3:Y:S02]  /*d1b0*/  SYNCS.PHASECHK.TRANS64.TRYWAIT P1, [UR7+0x38850], R5 ;  /* 0x03885005ff0075a7 */ /* 0x000ee40008020147 */
[----:B---3--:R-:W-:Y:S05]  /*d1c0*/  @!P1 BRA `(.L_x_1990) ;  /* 0x000000bc00309947 */ /* 0x008fea0003800000 */
.L_x_1989:
        /* <DEDUP_REMOVED lines=265> */
.L_x_1991:
        /* <DEDUP_REMOVED lines=11> */
[----:B------:R-:W-:-:S02]  /*e310*/  ULDC UR10, c[0x0][0xad4] ;  /* 0x0002b500000a7ab9 */ /* 0x000fc40000000800 */
[----:B------:R-:W-:Y:S01]  /*e320*/  ULOP3.LUT UR10, URZ, UR10, URZ, 0x33, !UPT ;  /* 0x0000000a3f0a7292 */ /* 0x000fe2000f8e333f */
[----:B0-----:R-:W-:-:S05]  /*e330*/  @P1 IMAD.HI.U32 R5, R20, R5, RZ ;  /* 0x0000000514051227 */ /* 0x001fca00078e00ff */
[----:B-1----:R-:W-:Y:S01]  /*e340*/  @P1 SHF.R.U32.HI R20, RZ, R6, R5 ;  /* 0x00000006ff141219 */ /* 0x002fe20000011605 */
[----:B------:R-:W-:-:S04]  /*e350*/  IMAD.SHL.U32 R5, R11, 0x40, RZ ;  /* 0x000000400b057824 */ /* 0x000fc800078e00ff */
[----:B------:R-:W0:Y:S01]  /*e360*/  SHFL.IDX PT, R7, R20, RZ, 0x1c1f ;  /* 0x001c1fff14077589 */ /* 0x000e2200000e0000 */
[----:B------:R-:W-:-:S05]  /*e370*/  IADD3 R6, -R18, 0x1, -R5 ;  /* 0x0000000112067810 */ /* 0x000fca0007ffe905 */
[----:B------:R-:W-:-:S04]  /*e380*/  IMAD R6, R17, UR11, R6 ;  /* 0x0000000b11067c24 */ /* 0x000fc8000f8e0206 */
[----:B------:R-:W-:-:S04]  /*e390*/  VIADD R6, R6, -UR14 ;  /* 0x8000000e06067c36 */ /* 0x000fc80008000000 */
[C---:B------:R-:W-:Y:S02]  /*e3a0*/  VIADD R10, R6.reuse, UR15 ;  /* 0x0000000f060a7c36 */ /* 0x040fe40008000000 */
[----:B------:R-:W-:Y:S01]  /*e3b0*/  VIADD R12, R6, UR10 ;  /* 0x0000000a060c7c36 */ /* 0x000fe20008000000 */
[----:B------:R-:W-:Y:S01]  /*e3c0*/  ULDC UR10, c[0x0][0xadc] ;  /* 0x0002b700000a7ab9 */ /* 0x000fe20000000800 */
[--C-:B0-----:R-:W-:Y:S02]  /*e3d0*/  IMAD.IADD R14, R10, 0x1, R7.reuse ;  /* 0x000000010a0e7824 */ /* 0x101fe400078e0207 */
[----:B------:R-:W-:Y:S01]  /*e3e0*/  IMAD.IADD R15, R12, 0x1, R7 ;  /* 0x000000010c0f7824 */ /* 0x000fe200078e0207 */
[----:B------:R-:W-:Y:S06]  /*e3f0*/  @!P5 BRA `(.L_x_1992) ;  /* 0x00000000005cd947 */ /* 0x000fec0003800000 */
        /* <DEDUP_REMOVED lines=13> */
.L_x_1994:
[----:B------:R-:W-:-:S05]  /*e4d0*/  IMAD.U32 R200, RZ, RZ, UR10 ;  /* 0x0000000affc87e24 */ /* 0x000fca000f8e00ff */
[----:B------:R-:W-:-:S13]  /*e4e0*/  ISETP.NE.AND P1, PT, R200, 0x1, PT ;  /* 0x00000001c800780c */ /* 0x000fda0003f25270 */
[----:B------:R-:W0:Y:S02]  /*e4f0*/  @P1 LDC.64 R6, c[0x0][0xae0] ;  /* 0x0002b800ff061b82 */ /* 0x000e240000000a00 */
[----:B0-----:R-:W-:-:S05]  /*e500*/  @P1 IMAD.HI.U32 R6, R13, R6, RZ ;  /* 0x000000060d061227 */ /* 0x001fca00078e00ff */
[----:B------:R-:W-:-:S07]  /*e510*/  @P1 SHF.R.U32.HI R13, RZ, R7, R6 ;  /* 0x00000007ff0d1219 */ /* 0x000fce0000011606 */
.L_x_1995:
[----:B------:R-:W-:Y:S05]  /*e520*/  BSYNC B0 ;  /* 0x0000000000007941 */ /* 0x000fea0003800000 */
.L_x_1993:
[----:B------:R-:W-:-:S04]  /*e530*/  IMAD R13, R13, R200, -R5 ;  /* 0x000000c80d0d7224 */ /* 0x000fc800078e0a05 */
[----:B------:R-:W-:-:S05]  /*e540*/  IMAD.IADD R13, R13, 0x1, -R18 ;  /* 0x000000010d0d7824 */ /* 0x000fca00078e0a12 */
[----:B------:R-:W-:Y:S02]  /*e550*/  VIADDMNMX R14, R13, R200, R14, PT ;  /* 0x000000c80d0e7246 */ /* 0x000fe4000380010e */
[----:B------:R-:W-:-:S07]  /*e560*/  VIMNMX R15, R15, R13, !PT ;  /* 0x0000000d0f0f7248 */ /* 0x000fce0007fe0100 */
.L_x_1992:
        /* <DEDUP_REMOVED lines=66> */
.L_x_1998:
[----:B------:R-:W-:-:S05]  /*e990*/  IMAD.U32 R20, RZ, RZ, UR10 ;  /* 0x0000000aff147e24 */ /* 0x000fca000f8e00ff */
[----:B------:R-:W-:-:S13]  /*e9a0*/  ISETP.NE.AND P2, PT, R20, 0x1, PT ;  /* 0x000000011400780c */ /* 0x000fda0003f45270 */
[----:B------:R-:W0:Y:S02]  /*e9b0*/  @P2 LDC.64 R6, c[0x0][0xae0] ;  /* 0x0002b800ff062b82 */ /* 0x000e240000000a00 */
[----:B0-----:R-:W-:-:S05]  /*e9c0*/  @P2 IMAD.HI.U32 R6, R14, R6, RZ ;  /* 0x000000060e062227 */ /* 0x001fca00078e00ff */
[----:B------:R-:W-:-:S07]  /*e9d0*/  @P2 SHF.R.U32.HI R14, RZ, R7, R6 ;  /* 0x00000007ff0e2219 */ /* 0x000fce0000011606 */
.L_x_1999:
[----:B------:R-:W-:Y:S05]  /*e9e0*/  BSYNC B0 ;  /* 0x0000000000007941 */ /* 0x000fea0003800000 */
.L_x_1997:
[----:B------:R-:W-:-:S04]  /*e9f0*/  IMAD R5, R14, R20, -R5 ;  /* 0x000000140e057224 */ /* 0x000fc800078e0a05 */
[----:B------:R-:W-:-:S05]  /*ea00*/  IMAD.IADD R5, R5, 0x1, -R18 ;  /* 0x0000000105057824 */ /* 0x000fca00078e0a12 */
[----:B------:R-:W-:Y:S02]  /*ea10*/  VIADDMNMX R10, R5, R20, R10, PT ;  /* 0x00000014050a7246 */ /* 0x000fe4000380010a */
[----:B------:R-:W-:-:S07]  /*ea20*/  VIMNMX R12, R12, R5, !PT ;  /* 0x000000050c0c7248 */ /* 0x000fce0007fe0100 */
.L_x_1996:
[----:B------:R-:W-:Y:S01]  /*ea30*/  FMNMX.FTZ R6, R13, R8, !PT ;  /* 0x000000080d067209 */ /* 0x000fe20007810000 */
[----:B------:R-:W-:Y:S01]  /*ea40*/  ULDC UR11, c[0x0][0xa80] ;  /* 0x0002a000000b7ab9 */ /* 0x000fe20000000800 */
[----:B------:R-:W-:Y:S01]  /*ea50*/  ISETP.GT.AND P2, PT, R12, 0x1, P1 ;  /* 0x000000010c00780c */ /* 0x000fe20000f44270 */
[----:B------:R-:W-:Y:S01]  /*ea60*/  ULEA UR10, UR36, UR37, 0xc ;  /* 0x00000025240a7291 */ /* 0x000fe2000f8e603f */
[----:B------:R-:W-:Y:S01]  /*ea70*/  FMNMX.FTZ R5, R153, R6, !PT ;  /* 0x0000000699057209 */ /* 0x000fe20007810000 */
[----:B------:R-:W-:Y:S01]  /*ea80*/  UMOV UR15, 0x40000040 ;  /* 0x40000040000f7882 */ /* 0x000fe20000000000 */
[----:B------:R-:W-:Y:S02]  /*ea90*/  ISETP.LT.OR P2, PT, R10, 0x2, P2 ;  /* 0x000000020a00780c */ /* 0x000fe40001741670 */
[----:B------:R-:W-:Y:S02]  /*eaa0*/  FMNMX.FTZ R6, R156, R5, !PT ;  /* 0x000000059c067209 */ /* 0x000fe40007810000 */
[----:B------:R-:W-:Y:S01]  /*eab0*/  FSEL R155, R155, -INF , !P2 ;  /* 0xff8000009b9b7808 */ /* 0x000fe20005000000 */
[----:B------:R-:W-:Y:S01]  /*eac0*/  UMOV UR14, UR10 ;  /* 0x0000000a000e7c82 */ /* 0x000fe20008000000 */
[----:B------:R-:W-:-:S02]  /*ead0*/  FMNMX.FTZ R5, R157, R6, !PT ;  /* 0x000000069d057209 */ /* 0x000fc40007810000 */
[----:B------:R-:W-:Y:S02]  /*eae0*/  ISETP.GT.AND P2, PT, R12, RZ, P1 ;  /* 0x000000ff0c00720c */ /* 0x000fe40000f44270 */
[----:B------:R-:W-:Y:S02]  /*eaf0*/  FMNMX.FTZ R6, R160, R5, !PT ;  /* 0x00000005a0067209 */ /* 0x000fe40007810000 */
[----:B------:R-:W-:Y:S02]  /*eb00*/  ISETP.LT.OR P2, PT, R10, 0x1, P2 ;  /* 0x000000010a00780c */ /* 0x000fe40001741670 */
[----:B------:R-:W-:Y:S02]  /*eb10*/  FMNMX.FTZ R5, R161, R6, !PT ;  /* 0x00000006a1057209 */ /* 0x000fe40007810000 */
[----:B------:R-:W-:Y:S02]  /*eb20*/  ISETP.GT.AND P3, PT, R12, 0x8, P1 ;  /* 0x000000080c00780c */ /* 0x000fe40000f64270 */
[----:B------:R-:W-:-:S02]  /*eb30*/  FMNMX.FTZ R6, R164, R5, !PT ;  /* 0x00000005a4067209 */ /* 0x000fc40007810000 */
[----:B------:R-:W-:Y:S02]  /*eb40*/  FSEL R154, R154, -INF , !P2 ;  /* 0xff8000009a9a7808 */ /* 0x000fe40005000000 */
        /* <DEDUP_REMOVED lines=18> */
[----:B------:R-:W-:Y:S01]  /*ec70*/  ISETP.GT.AND P2, PT, R12, 0x18, P1 ;  /* 0x000000180c00780c */ /* 0x000fe20000f44270 */
[----:B------:R-:W0:Y:S01]  /*ec80*/  SHFL.BFLY PT, R5, R6, 0x2, 0x1f ;  /* 0x0c401f0006057f89 */ /* 0x000e2200000e0000 */
[----:B------:R-:W-:Y:S02]  /*ec90*/  ISETP.LT.OR P4, PT, R10, 0x12, P4 ;  /* 0x000000120a00780c */ /* 0x000fe40002781670 */
[----:B------:R-:W-:Y:S02]  /*eca0*/  ISETP.GT.AND P3, PT, R12, 0x19, P1 ;  /* 0x000000190c00780c */ /* 0x000fe40000f64270 */
[----:B------:R-:W-:Y:S02]  /*ecb0*/  ISETP.LT.OR P2, PT, R10, 0x19, P2 ;  /* 0x000000190a00780c */ /* 0x000fe40001741670 */
[----:B------:R-:W-:-:S02]  /*ecc0*/  FSEL R163, R163, -INF , !P4 ;  /* 0xff800000a3a37808 */ /* 0x000fc40006000000 */
[----:B------:R-:W-:Y:S02]  /*ecd0*/  ISETP.GT.AND P4, PT, R12, 0x20, P1 ;  /* 0x000000200c00780c */ /* 0x000fe40000f84270 */
[----:B------:R-:W-:Y:S02]  /*ece0*/  ISETP.LT.OR P3, PT, R10, 0x1a, P3 ;  /* 0x0000001a0a00780c */ /* 0x000fe40001f61670 */
[----:B------:R-:W-:Y:S02]  /*ecf0*/  FSEL R166, R166, -INF , !P2 ;  /* 0xff800000a6a67808 */ /* 0x000fe40005000000 */
[----:B------:R-:W-:Y:S02]  /*ed00*/  ISETP.GT.AND P2, PT, R12, 0x21, P1 ;  /* 0x000000210c00780c */ /* 0x000fe40000f44270 */
[----:B------:R-:W-:Y:S02]  /*ed10*/  ISETP.LT.OR P4, PT, R10, 0x21, P4 ;  /* 0x000000210a00780c */ /* 0x000fe40002781670 */
[----:B------:R-:W-:-:S02]  /*ed20*/  FSEL R167, R167, -INF , !P3 ;  /* 0xff800000a7a77808 */ /* 0x000fc40005800000 */
[----:B------:R-:W-:Y:S02]  /*ed30*/  ISETP.GT.AND P3, PT, R12, 0x28, P1 ;  /* 0x000000280c00780c */ /* 0x000fe40000f64270 */
[----:B------:R-:W-:Y:S02]  /*ed40*/  ISETP.LT.OR P2, PT, R10, 0x22, P2 ;  /* 0x000000220a00780c */ /* 0x000fe40001741670 */
[----:B0-----:R-:W-:Y:S02]  /*ed50*/  FMNMX.FTZ R7, R6, R5, !PT ;  /* 0x0000000506077209 */ /* 0x001fe40007810000 */
[----:B------:R-:W-:Y:S02]  /*ed60*/  FMNMX.FTZ R6, R154, R9, !PT ;  /* 0x000000099a067209 */ /* 0x000fe40007810000 */
[----:B------:R-:W-:Y:S01]  /*ed70*/  FSEL R170, R170, -INF , !P4 ;  /* 0xff800000aaaa7808 */ /* 0x000fe20006000000 */
        /* <DEDUP_REMOVED lines=47> */
[----:B------:R-:W-:Y:S01]  /*f070*/  FFMA.FTZ R181, R181, UR11, -R20 ;  /* 0x0000000bb5b57c23 */ /* 0x000fe20008010814 */
[----:B------:R-:W-:Y:S01]  /*f080*/  FMNMX.FTZ R7, R152, R7, !PT ;  /* 0x0000000798077209 */ /* 0x000fe20007810000 */
[----:B------:R-:W-:Y:S01]  /*f090*/  IMAD.MOV R161, RZ, RZ, -R184 ;  /* 0x000000ffffa17224 */ /* 0x000fe200078e0ab8 */
[----:B------:R-:W-:Y:S01]  /*f0a0*/  MUFU.EX2 R13, R13 ;  /* 0x0000000d000d7308 */ /* 0x000fe20000000800 */
[----:B0-----:R-:W-:Y:S01]  /*f0b0*/  FFMA.FTZ R15, R157, UR11, -R20 ;  /* 0x0000000b9d0f7c23 */ /* 0x001fe20008010814 */
[----:B------:R-:W-:-:S02]  /*f0c0*/  FMNMX.FTZ R14, R178, R7, !PT ;  /* 0x00000007b20e7209 */ /* 0x000fc40007810000 */
[----:B------:R-:W-:Y:S02]  /*f0d0*/  FSEL R157, R5, RZ, P4 ;  /* 0x000000ff059d7208 */ /* 0x000fe40002000000 */
[----:B------:R-:W-:Y:S01]  /*f0e0*/  FMNMX.FTZ R7, R153, R14, !PT ;  /* 0x0000000e99077209 */ /* 0x000fe20007810000 */
[----:B------:R-:W-:Y:S01]  /*f0f0*/  FFMA.FTZ R14, R164, UR11, -R20 ;  /* 0x0000000ba40e7c23 */ /* 0x000fe20008010814 */
[----:B------:R-:W-:Y:S01]  /*f100*/  MUFU.EX2 R12, R12 ;  /* 0x0000000c000c7308 */ /* 0x000fe20000000800 */
[----:B------:R-:W-:Y:S01]  /*f110*/  FADD.FTZ R157, -R157, R8 ;  /* 0x000000089d9d7221 */ /* 0x000fe20000010100 */
[----:B------:R-:W-:-:S03]  /*f120*/  FMNMX.FTZ R7, R182, R7, !PT ;  /* 0x00000007b6077209 */ /* 0x000fc60007810000 */
[----:B------:R-:W-:Y:S01]  /*f130*/  FMUL.FTZ R20, R157, UR11 ;  /* 0x0000000b9d147c20 */ /* 0x000fe20008410000 */
[----:B------:R-:W-:Y:S02]  /*f140*/  FMNMX.FTZ R7, R156, R7, !PT ;  /* 0x000000079c077209 */ /* 0x000fe40007810000 */
[----:B------:R-:W-:Y:S03]  /*f150*/  MUFU.EX2 R8, R181 ;  /* 0x000000b500087308 */ /* 0x000fe60000000800 */
[----:B------:R-:W0:Y:S05]  /*f160*/  SHFL.BFLY PT, R160, R7, 0x2, 0x1f ;  /* 0x0c401f0007a07f89 */ /* 0x000e2a00000e0000 */
[----:B------:R-:W1:Y:S08]  /*f170*/  MUFU.EX2 R20, R20 ;  /* 0x0000001400147308 */ /* 0x000e700000000800 */
[----:B------:R-:W2:Y:S08]  /*f180*/  MUFU.EX2 R15, R15 ;  /* 0x0000000f000f7308 */ /* 0x000eb00000000800 */
[----:B------:R-:W-:Y:S01]  /*f190*/  MUFU.EX2 R10, R10 ;  /* 0x0000000a000a7308 */ /* 0x000fe20000000800 */
        /* <DEDUP_REMOVED lines=24> */
[----:B------:R-:W3:Y:S01]  /*f320*/  MUFU.EX2 R175, R175 ;  /* 0x000000af00af7308 */ /* 0x000ee20000000800 */
[-C--:B------:R-:W-:Y:S01]  /*f330*/  FMUL.FTZ R64, R64, R20.reuse ;  /* 0x0000001440407220 */ /* 0x080fe20000410000 */
[-C--:B------:R-:W-:Y:S01]  /*f340*/  FMUL.FTZ R65, R65, R20.reuse ;  /* 0x0000001441417220 */ /* 0x080fe20000410000 */
[-C--:B------:R-:W-:Y:S01]  /*f350*/  FMUL.FTZ R68, R68, R20.reuse ;  /* 0x0000001444447220 */ /* 0x080fe20000410000 */
[-C--:B------:R-:W-:Y:S01]  /*f360*/  FMUL.FTZ R69, R69, R20.reuse ;  /* 0x0000001445457220 */ /* 0x080fe20000410000 */
[-C--:B------:R-:W-:Y:S01]  /*f370*/  FMUL.FTZ R72, R72, R20.reuse ;  /* 0x0000001448487220 */ /* 0x080fe20000410000 */
[-C--:B------:R-:W-:Y:S01]  /*f380*/  FMUL.FTZ R73, R73, R20.reuse ;  /* 0x0000001449497220 */ /* 0x080fe20000410000 */
[----:B0-----:R-:W-:Y:S01]  /*f390*/  FMNMX.FTZ R7, R160, R7, !PT ;  /* 0x00000007a0077209 */ /* 0x001fe20007810000 */
[----:B------:R-:W-:Y:S01]  /*f3a0*/  MUFU.EX2 R168, R168 ;  /* 0x000000a800a87308 */ /* 0x000fe20000000800 */
        /* <DEDUP_REMOVED lines=15> */
[--C-:B------:R-:W-:Y:S01]  /*f4a0*/  FFMA.FTZ R155, R155, UR11, -R157.reuse ;  /* 0x0000000b9b9b7c23 */ /* 0x100fe2000801089d */
[----:B------:R-:W-:Y:S01]  /*f4b0*/  ISETP.NE.AND P1, PT, R18, R161, PT ;  /* 0x000000a11200720c */ /* 0x000fe20003f25270 */
[--C-:B------:R-:W-:Y:S01]  /*f4c0*/  FFMA.FTZ R183, R158, UR11, -R157.reuse ;  /* 0x0000000b9eb77c23 */ /* 0x100fe2000801089d */
[----:B------:R-:W-:Y:S01]  /*f4d0*/  FFMA.FTZ R200, R159, UR11, -R157 ;  /* 0x0000000b9fc87c23 */ /* 0x000fe2000801089d */
[----:B------:R-:W-:Y:S01]  /*f4e0*/  FADD.FTZ R154, -R154, R9 ;  /* 0x000000099a9a7221 */ /* 0x000fe20000010100 */
[----:B------:R0:W-:Y:S01]  /*f4f0*/  MUFU.EX2 R181, R155 ;  /* 0x0000009b00b57308 */ /* 0x0001e20000000800 */
[--C-:B------:R-:W-:Y:S01]  /*f500*/  FFMA.FTZ R199, R167, UR11, -R157.reuse ;  /* 0x0000000ba7c77c23 */ /* 0x100fe2000801089d */
[----:B------:R-:W-:Y:S01]  /*f510*/  FFMA.FTZ R201, R171, UR11, -R157 ;  /* 0x0000000babc97c23 */ /* 0x000fe2000801089d */
[----:B------:R-:W-:Y:S01]  /*f520*/  FMUL.FTZ R9, R154, UR11 ;  /* 0x0000000b9a097c20 */ /* 0x000fe20008410000 */
[----:B------:R-:W-:-:S02]  /*f530*/  IMAD.U32 R154, RZ, RZ, UR5 ;  /* 0x00000005ff9a7e24 */ /* 0x000fc4000f8e00ff */
[--C-:B------:R-:W-:Y:S01]  /*f540*/  FFMA.FTZ R203, R152, UR11, -R157.reuse ;  /* 0x0000000b98cb7c23 */ /* 0x100fe2000801089d */
[--C-:B------:R-:W-:Y:S01]  /*f550*/  FFMA.FTZ R162, R162, UR11, -R157.reuse ;  /* 0x0000000ba2a27c23 */ /* 0x100fe2000801089d */
[--C-:B------:R-:W-:Y:S01]  /*f560*/  FFMA.FTZ R163, R163, UR11, -R157.reuse ;  /* 0x0000000ba3a37c23 */ /* 0x100fe2000801089d */
[----:B------:R-:W-:Y:S01]  /*f570*/  FFMA.FTZ R166, R166, UR11, -R157 ;  /* 0x0000000ba6a67c23 */ /* 0x000fe2000801089d */
[----:B------:R-:W4:Y:S01]  /*f580*/  MUFU.EX2 R9, R9 ;  /* 0x0000000900097308 */ /* 0x000f220000000800 */
[----:B------:R-:W-:Y:S02]  /*f590*/  @!P1 IMAD R154, R154, 0x40, R19 ;  /* 0x000000409a9a9824 */ /* 0x000fe400078e0213 */
[--C-:B------:R-:W-:Y:S01]  /*f5a0*/  FFMA.FTZ R202, R178, UR11, -R157.reuse ;  /* 0x0000000bb2ca7c23 */ /* 0x100fe2000801089d */
[--C-:B------:R-:W-:Y:S01]  /*f5b0*/  FFMA.FTZ R205, R153, UR11, -R157.reuse ;  /* 0x0000000b99cd7c23 */ /* 0x100fe2000801089d */
[--C-:B------:R-:W-:Y:S01]  /*f5c0*/  FFMA.FTZ R204, R182, UR11, -R157.reuse ;  /* 0x0000000bb6cc7c23 */ /* 0x100fe2000801089d */
[--C-:B------:R-:W-:Y:S01]  /*f5d0*/  FFMA.FTZ R207, R156, UR11, -R157.reuse ;  /* 0x0000000b9ccf7c23 */ /* 0x100fe2000801089d */
[----:B0-----:R-:W-:Y:S01]  /*f5e0*/  @!P1 LEA R155, R154, UR38, 0x2 ;  /* 0x000000269a9b9c11 */ /* 0x001fe2000f8e10ff */
[--C-:B------:R-:W-:Y:S01]  /*f5f0*/  FFMA.FTZ R159, R170, UR11, -R157.reuse ;  /* 0x0000000baa9f7c23 */ /* 0x100fe2000801089d */
[----:B------:R-:W-:Y:S01]  /*f600*/  FFMA.FTZ R161, R174, UR11, -R157 ;  /* 0x0000000baea17c23 */ /* 0x000fe2000801089d */
[----:B------:R-:W0:Y:S01]  /*f610*/  MUFU.EX2 R180, R180 ;  /* 0x000000b400b47308 */ /* 0x000e220000000800 */
[----:B------:R-:W-:Y:S01]  /*f620*/  F2FP.BF16.F32.PACK_AB R152, R6, R13 ;  /* 0x0000000d0698723e */ /* 0x000fe200000010ff */
[----:B------:R-:W-:Y:S01]  /*f630*/  @!P1 STS [R155+0x38400], R20 ;  /* 0x038400149b009388 */ /* 0x000fe20000000800 */
[----:B--2---:R-:W-:Y:S01]  /*f640*/  F2FP.BF16.F32.PACK_AB R154, R15, R12 ;  /* 0x0000000c0f9a723e */ /* 0x004fe200000010ff */
[----:B------:R-:W-:Y:S01]  /*f650*/  FMUL.FTZ R93, R93, R20 ;  /* 0x000000145d5d7220 */ /* 0x000fe20000410000 */
[----:B-1----:R-:W-:Y:S01]  /*f660*/  F2FP.BF16.F32.PACK_AB R156, R21, R10 ;  /* 0x0000000a159c723e */ /* 0x002fe200000010ff */
[----:B------:R-:W-:Y:S01]  /*f670*/  FMUL.FTZ R96, R96, R20 ;  /* 0x0000001460607220 */ /* 0x000fe20000410000 */
[----:B---3--:R-:W-:Y:S01]  /*f680*/  F2FP.BF16.F32.PACK_AB R158, R175, R14 ;  /* 0x0000000eaf9e723e */ /* 0x008fe200000010ff */
[----:B----4-:R1:W-:Y:S01]  /*f690*/  @!P1 STS [R155+0x38420], R9 ;  /* 0x038420099b009388 */ /* 0x0103e20000000800 */
[----:B------:R-:W-:Y:S01]  /*f6a0*/  MUFU.EX2 R183, R183 ;  /* 0x000000b700b77308 */ /* 0x000fe20000000800 */
[----:B------:R-:W-:Y:S01]  /*f6b0*/  F2FP.BF16.F32.PACK_AB R160, R169, R168 ;  /* 0x000000a8a9a0723e */ /* 0x000fe200000010ff */
        /* <DEDUP_REMOVED lines=112> */
[----:B------:R-:W-:Y:S01]  /*fdc0*/  FMUL.FTZ R151, R151, R9 ;  /* 0x0000000997977220 */ /* 0x000fe20000410000 */
[----:B------:R2:W-:Y:S01]  /*fdd0*/  STSM.16.M88.4 [R185+0x36400], R152 ;  /* 0x03640098b9007844 */ /* 0x0005e20000000200 */
[----:B------:R-:W-:Y:S01]  /*fde0*/  FFMA.FTZ R13, R20, R0, R13 ;  /* 0x00000000140d7223 */ /* 0x000fe2000001000d */
[----:B------:R-:W-:-:S02]  /*fdf0*/  FFMA.FTZ R180, R9, R3, R180 ;  /* 0x0000000309b47223 */ /* 0x000fc400000100b4 */
[----:B------:R2:W-:Y:S01]  /*fe00*/  STSM.16.M88.4 [R186], R156 ;  /* 0x0000009cba007844 */ /* 0x0005e20000000200 */
[----:B------:R-:W-:Y:S01]  /*fe10*/  MUFU.EX2 R202, R202 ;  /* 0x000000ca00ca7308 */ /* 0x000fe20000000800 */
[----:B-1----:R-:W-:Y:S01]  /*fe20*/  F2FP.BF16.F32.PACK_AB R164, R177, R176 ;  /* 0x000000b0b1a4723e */ /* 0x002fe200000010ff */
[----:B------:R-:W-:Y:S01]  /*fe30*/  FADD.FTZ R13, R6, R13 ;  /* 0x0000000d060d7221 */ /* 0x000fe20000010000 */
[----:B------:R2:W-:Y:S01]  /*fe40*/  STSM.16.M88.4 [R188], R160 ;  /* 0x000000a0bc007844 */ /* 0x0005e20000000200 */
[----:B------:R-:W-:Y:S02]  /*fe50*/  FADD.FTZ R180, R181, R180 ;  /* 0x000000b4b5b47221 */ /* 0x000fe40000010000 */
[----:B------:R-:W-:Y:S02]  /*fe60*/  FADD.FTZ R12, R12, R13 ;  /* 0x0000000d0c0c7221 */ /* 0x000fe40000010000 */
[----:B------:R-:W1:Y:S01]  /*fe70*/  MUFU.EX2 R205, R205 ;  /* 0x000000cd00cd7308 */ /* 0x000e620000000800 */
        /* <DEDUP_REMOVED lines=11> */
[----:B-1----:R-:W-:Y:S01]  /*ff30*/  F2FP.BF16.F32.PACK_AB R165, R205, R202 ;  /* 0x000000cacda5723e */ /* 0x002fe200000010ff */
        /* <DEDUP_REMOVED lines=8> */
[----:B0-----:R-:W-:Y:S02]  /*ffc0*/  F2FP.BF16.F32.PACK_AB R167, R207, R204 ;  /* 0x000000cccfa7723e */ /* 0x001fe400000010ff */
        /* <DEDUP_REMOVED lines=8> */
[----:B------:R-:W-:Y:S01]  /*10050*/  UIADD3 UR14, UR10, 0x80, URZ ;  /* 0x000000800a0e7890 */ /* 0x000fe2000fffe03f */
[----:B------:R-:W-:Y:S01]  /*10060*/  FADD.FTZ R176, R177, R176 ;  /* 0x000000b0b1b07221 */ /* 0x000fe20000010000 */
[----:B------:R-:W-:Y:S01]  /*10070*/  UMOV UR15, 0x40000040 ;  /* 0x40000040000f7882 */ /* 0x000fe20000000000 */
[----:B------:R-:W-:Y:S02]  /*10080*/  FADD.FTZ R205, R205, R202 ;  /* 0x000000cacdcd7221 */ /* 0x000fe40000010000 */
[----:B------:R-:W-:Y:S02]  /*10090*/  FADD.FTZ R179, R179, R176 ;  /* 0x000000b0b3b37221 */ /* 0x000fe40000010000 */
[----:B------:R-:W-:Y:S02]  /*100a0*/  FADD.FTZ R204, R204, R205 ;  /* 0x000000cdcccc7221 */ /* 0x000fe40000010000 */
[----:B------:R-:W-:-:S02]  /*100b0*/  FADD.FTZ R0, R8, R179 ;  /* 0x000000b308007221 */ /* 0x000fc40000010000 */
[----:B------:R-:W-:Y:S01]  /*100c0*/  FADD.FTZ R3, R207, R204 ;  /* 0x000000cccf037221 */ /* 0x000fe20000010000 */
[----:B------:R-:W-:Y:S02]  /*100d0*/  WARPGROUP.DEPBAR.LE gsb0, 0x0 ;  /* 0x00008000000079c5 */ /* 0x000fe40000010000 */
[----:B------:R-:W-:-:S13]  /*100e0*/  WARPGROUP.ARRIVE ;  /* 0x00000000000079c5 */ /* 0x000fda0000000000 */
[----:B------:R-:W-:Y:S01]  /*100f0*/  HGMMA.64x256x16.F32.BF16 R24, R156, gdesc[UR12].tnspB, R24, gsb0 ;  /* 0x43e0000c9c187df0 */ /* 0x000fe20008001818 */
[----:B------:R-:W-:Y:S01]  /*10100*/  UIADD3 UR14, UR10, 0x100, URZ ;  /* 0x000001000a0e7890 */ /* 0x000fe2000fffe03f */
[----:B------:R-:W-:Y:S01]  /*10110*/  UMOV UR15, 0x40000040 ;  /* 0x40000040000f7882 */ /* 0x000fe20000000000 */
[----:B------:R-:W-:Y:S01]  /*10120*/  UIADD3 UR10, UR10, 0x180, URZ ;  /* 0x000001800a0a7890 */ /* 0x000fe2000fffe03f */
[----:B------:R-:W-:Y:S02]  /*10130*/  WARPGROUP.DEPBAR.LE gsb0, 0x0 ;  /* 0x00008000000079c5 */ /* 0x000fe40000010000 */
[----:B------:R-:W-:-:S15]  /*10140*/  WARPGROUP.ARRIVE ;  /* 0x00000000000079c5 */ /* 0x000fde0000000000 */
[----:B------:R-:W-:-:S07]  /*10150*/  NOP ;  /* 0x0000000000007918 */ /* 0x000fce0000000000 */
        /* <DEDUP_REMOVED lines=18> */
.L_x_2000:
        /* <DEDUP_REMOVED lines=9> */
.L_x_1982:
[----:B------:R-:W0:Y:S01]  /*10310*/  SHFL.BFLY PT, R9, R0, 0x2, 0x1f ;  /* 0x0c401f0000097f89 */ /* 0x000e2200000e0000 */
[----:B------:R-:W-:Y:S02]  /*10320*/  IMAD.U32 R8, RZ, RZ, UR11 ;  /* 0x0000000bff087e24 */ /* 0x000fe4000f8e00ff */
[----:B------:R-:W-:Y:S01]  /*10330*/  IMAD.U32 R12, RZ, RZ, UR11 ;  /* 0x0000000bff0c7e24 */ /* 0x000fe2000f8e00ff */
[----:B------:R-:W1:Y:S01]  /*10340*/  SHFL.BFLY PT, R6, R3, 0x2, 0x1f ;  /* 0x0c401f0003067f89 */ /* 0x000e6200000e0000 */
[----:B------:R-:W-:Y:S01]  /*10350*/  VIADD R220, R220, 0x1 ;  /* 0x00000001dcdc7836 */ /* 0x000fe20000000000 */
[----:B------:R-:W-:Y:S08]  /*10360*/  BAR.ARV 0x8, 0x100 ;  /* 0x0204000000007b1d */ /* 0x000ff00000002000 */
[----:B------:R-:W-:Y:S01]  /*10370*/  BAR.SYNC.DEFER_BLOCKING 0xf, 0x100 ;  /* 0x03c4000000007b1d */ /* 0x000fe20000010000 */
[----:B0-----:R-:W-:Y:S01]  /*10380*/  FADD.FTZ R4, R9, R0 ;  /* 0x0000000009047221 */ /* 0x001fe20000010000 */
[----:B------:R-:W-:-:S02]  /*10390*/  IMAD.MOV.U32 R0, RZ, RZ, RZ ;  /* 0x000000ffff007224 */ /* 0x000fc400078e00ff */
[----:B-1----:R-:W-:Y:S02]  /*103a0*/  FADD.FTZ R6, R6, R3 ;  /* 0x0000000306067221 */ /* 0x002fe40000010000 */
[----:B------:R-:W0:Y:S04]  /*103b0*/  SHFL.BFLY PT, R9, R4, 0x1, 0x1f ;  /* 0x0c201f0004097f89 */ /* 0x000e2800000e0000 */
[----:B------:R-:W1:Y:S01]  /*103c0*/  SHFL.BFLY PT, R11, R6, 0x1, 0x1f ;  /* 0x0c201f00060b7f89 */ /* 0x000e6200000e0000 */
[----:B0-----:R-:W-:Y:S01]  /*103d0*/  FADD.FTZ R10, R4, R9 ;  /* 0x00000009040a7221 */ /* 0x001fe20000010000 */
[----:B------:R-:W-:Y:S02]  /*103e0*/  IMAD.MOV R9, RZ, RZ, -R184 ;  /* 0x000000ffff097224 */ /* 0x000fe400078e0ab8 */
[----:B------:R-:W-:Y:S01]  /*103f0*/  IMAD.U32 R4, RZ, RZ, UR36 ;  /* 0x00000024ff047e24 */ /* 0x000fe2000f8e00ff */
[----:B------:R-:W-:Y:S01]  /*10400*/  UIADD3 UR36, UR36, 0x1, URZ ;  /* 0x0000000124247890 */ /* 0x000fe2000fffe03f */
[----:B------:R-:W-:-:S02]  /*10410*/  FSETP.NE.FTZ.AND P1, PT, R10, RZ, PT ;  /* 0x000000ff0a00720b */ /* 0x000fc40003f35000 */
[----:B------:R-:W-:Y:S01]  /*10420*/  ISETP.NE.AND P0, PT, R18, R9, PT ;  /* 0x000000091200720c */ /* 0x000fe20003f05270 */
[----:B-1----:R-:W-:Y:S01]  /*10430*/  FADD.FTZ R9, R6, R11 ;  /* 0x0000000b06097221 */ /* 0x002fe20000010000 */
[----:B------:R-:W-:-:S04]  /*10440*/  UISETP.NE.AND UP0, UPT, UR36, 0x2, UPT ;  /* 0x000000022400788c */ /* 0x000fc8000bf05270 */
[----:B------:R-:W-:Y:S01]  /*10450*/  FSETP.NE.FTZ.AND P2, PT, R9, RZ, PT ;  /* 0x000000ff0900720b */ /* 0x000fe20003f55000 */
[----:B------:R-:W-:Y:S02]  /*10460*/  USEL UR4, URZ, 0x1, UP0 ;  /* 0x000000013f047887 */ /* 0x000fe40008000000 */
[----:B------:R-:W-:Y:S02]  /*10470*/  USEL UR36, UR36, URZ, UP0 ;  /* 0x0000003f24247287 */ /* 0x000fe40008000000 */
[----:B------:R-:W0:Y:S01]  /*10480*/  @P1 MUFU.RCP R0, R10 ;  /* 0x0000000a00001308 */ /* 0x000e220000001000 */
[----:B------:R-:W-:Y:S01]  /*10490*/  @P1 FMUL.FTZ R8, R8, 0.69314718246459960938 ;  /* 0x3f31721808081820 */ /* 0x000fe20000410000 */
[----:B------:R-:W-:Y:S01]  /*104a0*/  @!P0 IMAD R3, R4, 0x40, R19 ;  /* 0x0000004004038824 */ /* 0x000fe200078e0213 */
[----:B------:R-:W-:Y:S01]  /*104b0*/  LOP3.LUT R2, R2, UR4, RZ, 0x3c, !PT ;  /* 0x0000000402027c12 */ /* 0x000fe2000f8e3cff */
[----:B------:R-:W-:-:S03]  /*104c0*/  IMAD.MOV.U32 R4, RZ, RZ, RZ ;  /* 0x000000ffff047224 */ /* 0x000fc600078e00ff */
[----:B------:R-:W-:Y:S01]  /*104d0*/  @!P0 LEA R3, R3, UR38, 0x2 ;  /* 0x0000002603038c11 */ /* 0x000fe2000f8e10ff */
[----:B------:R-:W1:Y:S08]  /*104e0*/  @P1 MUFU.LG2 R10, R10 ;  /* 0x0000000a000a1308 */ /* 0x000e700000000c00 */
[----:B------:R-:W2:Y:S01]  /*104f0*/  @P2 MUFU.RCP R4, R9 ;  /* 0x0000000900042308 */ /* 0x000ea20000001000 */
        /* <DEDUP_REMOVED lines=8> */
[----:B-1----:R-:W-:Y:S01]  /*10580*/  @P1 FMUL.FTZ R13, R10, 0.69314718246459960938 ;  /* 0x3f3172180a0d1820 */ /* 0x002fe20000410000 */
[-C--:B------:R-:W-:Y:S01]  /*10590*/  FMUL.FTZ R216, R36, R0.reuse ;  /* 0x0000000024d87220 */ /* 0x080fe20000410000 */
[-C--:B------:R-:W-:Y:S01]  /*105a0*/  FMUL.FTZ R213, R37, R0.reuse ;  /* 0x0000000025d57220 */ /* 0x080fe20000410000 */
[-C--:B------:R-:W-:Y:S01]  /*105b0*/  FMUL.FTZ R214, R40, R0.reuse ;  /* 0x0000000028d67220 */ /* 0x080fe20000410000 */
[-C--:B------:R-:W-:Y:S01]  /*105c0*/  FMUL.FTZ R211, R41, R0.reuse ;  /* 0x0000000029d37220 */ /* 0x080fe20000410000 */
[-C--:B------:R-:W-:Y:S01]  /*105d0*/  FMUL.FTZ R212, R44, R0.reuse ;  /* 0x000000002cd47220 */ /* 0x080fe20000410000 */
[-C--:B------:R-:W-:Y:S01]  /*105e0*/  FMUL.FTZ R209, R45, R0.reuse ;  /* 0x000000002dd17220 */ /* 0x080fe20000410000 */
[-C--:B------:R-:W-:Y:S01]  /*105f0*/  FMUL.FTZ R210, R48, R0.reuse ;  /* 0x0000000030d27220 */ /* 0x080fe20000410000 */
[----:B--2---:R1:W-:Y:S01]  /*10600*/  @!P0 STS [R3+0x38420], R4 ;  /* 0x0384200403008388 */ /* 0x0043e20000000800 */
[----:B0-----:R-:W-:Y:S01]  /*10610*/  @P2 FMUL.FTZ R9, R12, 0.69314718246459960938 ;  /* 0x3f3172180c092820 */ /* 0x001fe20000410000 */
[-C--:B------:R-:W-:Y:S01]  /*10620*/  FMUL.FTZ R207, R49, R0.reuse ;  /* 0x0000000031cf7220 */ /* 0x080fe20000410000 */
[-C--:B------:R-:W-:Y:S01]  /*10630*/  FMUL.FTZ R208, R52, R0.reuse ;  /* 0x0000000034d07220 */ /* 0x080fe20000410000 */
[-C--:B------:R-:W-:Y:S01]  /*10640*/  FMUL.FTZ R205, R53, R0.reuse ;  /* 0x0000000035cd7220 */ /* 0x080fe20000410000 */
[-C--:B------:R-:W-:Y:S01]  /*10650*/  FMUL.FTZ R206, R56, R0.reuse ;  /* 0x0000000038ce7220 */ /* 0x080fe20000410000 */
[-C--:B------:R-:W-:Y:S01]  /*10660*/  FMUL.FTZ R203, R57, R0.reuse ;  /* 0x0000000039cb7220 */ /* 0x080fe20000410000 */
[-C--:B------:R-:W-:Y:S01]  /*10670*/  FMUL.FTZ R204, R60, R0.reuse ;  /* 0x000000003ccc7220 */ /* 0x080fe20000410000 */
        /* <DEDUP_REMOVED lines=46> */
[----:B-1----:R-:W-:Y:S01]  /*10960*/  IMAD.MOV.U32 R3, RZ, RZ, -0x800000 ;  /* 0xff800000ff037424 */ /* 0x002fe200078e00ff */
[----:B------:R-:W-:Y:S01]  /*10970*/  PLOP3.LUT P0, PT, PT, PT, PT, 0x8, 0x0 ;  /* 0x000000000000781c */ /* 0x000fe20003f0e170 */
[----:B------:R-:W-:-:S02]  /*10980*/  IMAD.MOV.U32 R0, RZ, RZ, -0x800000 ;  /* 0xff800000ff007424 */ /* 0x000fc400078e00ff */
        /* <DEDUP_REMOVED lines=67> */
.L_x_1912:
[----:B------:R-:W0:Y:S08]  /*10dc0*/  S2UR UR39, SR_CgaCtaId ;  /* 0x00000000002779c3 */ /* 0x000e300000008800 */
[----:B------:R-:W-:Y:S06]  /*10dd0*/  BAR.SYNC.DEFER_BLOCKING 0x5, 0x180 ;  /* 0x0146000000007b1d */ /* 0x000fec0000010000 */
[----:B------:R-:W-:Y:S01]  /*10de0*/  UMOV UR38, 0x400 ;  /* 0x0000040000267882 */ /* 0x000fe20000000000 */
[----:B------:R-:W-:Y:S01]  /*10df0*/  BSSY B0, `(.L_x_2002) ;  /* 0x00002a9000007945 */ /* 0x000fe20003800000 */
[----:B0-----:R-:W-:-:S09]  /*10e00*/  ULEA UR38, UR39, UR38, 0x18 ;  /* 0x0000002627267291 */ /* 0x001fd2000f8ec03f */
[----:B------:R-:W0:Y:S01]  /*10e10*/  LDS R17, [UR38+0x388d0] ;  /* 0x0388d026ff117984 */ /* 0x000e220008000800 */
[----:B------:R-:W-:Y:S06]  /*10e20*/  BAR.ARV 0x4, 0x180 ;  /* 0x0106000000007b1d */ /* 0x000fec0000002000 */
[----:B------:R-:W-:Y:S05]  /*10e30*/  @P0 BRA `(.L_x_2003) ;  /* 0x0000001c00980947 */ /* 0x000fea0003800000 */
[----:B------:R-:W1:Y:S01]  /*10e40*/  S2UR UR6, SR_SWINHI ;  /* 0x00000000000679c3 */ /* 0x000e620000002f00 */
        /* <DEDUP_REMOVED lines=14> */
[----:B-1----:R-:W-:Y:S01]  /*10f30*/  UMOV UR5, UR6 ;  /* 0x0000000600057c82 */ /* 0x002fe20008000000 */
[----:B------:R-:W-:Y:S01]  /*10f40*/  F2FP.BF16.F32.PACK_AB R146, R149, R148 ;  /* 0x000000949592723e */ /* 0x000fe200000010ff */
[----:B------:R-:W-:Y:S01]  /*10f50*/  IMAD.U32 R28, RZ, RZ, UR4 ;  /* 0x00000004ff1c7e24 */ /* 0x000fe2000f8e00ff */
[----:B------:R-:W-:Y:S01]  /*10f60*/  F2FP.BF16.F32.PACK_AB R147, R151, R150 ;  /* 0x000000969793723e */ /* 0x000fe200000010ff */
[----:B------:R-:W-:-:S02]  /*10f70*/  IMAD.U32 R29, RZ, RZ, UR5 ;  /* 0x00000005ff1d7e24 */ /* 0x000fc4000f8e00ff */
[----:B------:R-:W-:-:S04]  /*10f80*/  IMAD.WIDE R4, R226, 0x2, R28 ;  /* 0x00000002e2047825 */ /* 0x000fc800078e021c */
[----:B------:R-:W-:Y:S01]  /*10f90*/  IMAD.WIDE R28, R7, 0x2, R28 ;  /* 0x00000002071c7825 */ /* 0x000fe200078e021c */
[C---:B------:R-:W-:Y:S02]  /*10fa0*/  IADD3 R57, P4, R4.reuse, 0x60, RZ ;  /* 0x0000006004397810 */ /* 0x040fe40007f9e0ff */
[C---:B------:R-:W-:Y:S02]  /*10fb0*/  IADD3 R53, P0, R4.reuse, 0x40, RZ ;  /* 0x0000004004357810 */ /* 0x040fe40007f1e0ff */
[----:B------:R-:W-:Y:S01]  /*10fc0*/  LOP3.LUT R52, R57, 0x380, RZ, 0xc0, !PT ;  /* 0x0000038039347812 */ /* 0x000fe200078ec0ff */
[--C-:B------:R-:W-:Y:S01]  /*10fd0*/  IMAD.X R65, RZ, RZ, R5.reuse, P4 ;  /* 0x000000ffff417224 */ /* 0x100fe200020e0605 */
[----:B------:R-:W-:Y:S01]  /*10fe0*/  IADD3 R49, P1, R4, 0x20, RZ ;  /* 0x0000002004317810 */ /* 0x000fe20007f3e0ff */
[--C-:B------:R-:W-:Y:S01]  /*10ff0*/  IMAD.X R37, RZ, RZ, R5.reuse, P0 ;  /* 0x000000ffff257224 */ /* 0x100fe200000e0605 */
[----:B------:R-:W-:Y:S02]  /*11000*/  LOP3.LUT R36, R53, 0x380, RZ, 0xc0, !PT ;  /* 0x0000038035247812 */ /* 0x000fe400078ec0ff */
[----:B------:R-:W-:Y:S01]  /*11010*/  SHF.R.U64 R52, R52, 0x3, RZ ;  /* 0x0000000334347819 */ /* 0x000fe200000012ff */
[----:B------:R-:W-:Y:S01]  /*11020*/  IMAD.X R33, RZ, RZ, R5, P1 ;  /* 0x000000ffff217224 */ /* 0x000fe200008e0605 */
[----:B------:R-:W-:-:S02]  /*11030*/  IADD3 R41, P3, R4, 0x2000, RZ ;  /* 0x0000200004297810 */ /* 0x000fc40007f7e0ff */
[----:B------:R-:W-:Y:S02]  /*11040*/  LOP3.LUT R32, R49, 0x380, RZ, 0xc0, !PT ;  /* 0x0000038031207812 */ /* 0x000fe400078ec0ff */
[----:B------:R-:W-:Y:S01]  /*11050*/  SHF.R.U64 R36, R36, 0x3, RZ ;  /* 0x0000000324247819 */ /* 0x000fe200000012ff */
[--C-:B------:R-:W-:Y:S01]  /*11060*/  IMAD.X R101, RZ, RZ, R5.reuse, P3 ;  /* 0x000000ffff657224 */ /* 0x100fe200018e0605 */
[----:B------:R-:W-:Y:S02]  /*11070*/  IADD3 R44, P2, R4, 0x2060, RZ ;  /* 0x00002060042c7810 */ /* 0x000fe40007f5e0ff */
[----:B------:R-:W-:Y:S02]  /*11080*/  LOP3.LUT R64, R52, R57, RZ, 0x3c, !PT ;  /* 0x0000003934407212 */ /* 0x000fe400078e3cff */
[----:B------:R-:W-:Y:S01]  /*11090*/  SHF.R.U64 R32, R32, 0x3, RZ ;  /* 0x0000000320207819 */ /* 0x000fe200000012ff */
[----:B------:R-:W-:Y:S01]  /*110a0*/  IMAD.X R113, RZ, RZ, R5, P2 ;  /* 0x000000ffff717224 */ /* 0x000fe200010e0605 */
[----:B------:R-:W-:-:S02]  /*110b0*/  LOP3.LUT R36, R36, R53, RZ, 0x3c, !PT ;  /* 0x0000003524247212 */ /* 0x000fc400078e3cff */
[----:B------:R-:W-:Y:S02]  /*110c0*/  LOP3.LUT R52, R41, 0x380, RZ, 0xc0, !PT ;  /* 0x0000038029347812 */ /* 0x000fe400078ec0ff */
[----:B------:R-:W-:Y:S02]  /*110d0*/  IADD3 R48, P6, R4, 0x2020, RZ ;  /* 0x0000202004307810 */ /* 0x000fe40007fde0ff */
[----:B------:R-:W-:Y:S02]  /*110e0*/  LOP3.LUT R53, R44, 0x380, RZ, 0xc0, !PT ;  /* 0x000003802c357812 */ /* 0x000fe400078ec0ff */
[----:B------:R-:W-:Y:S01]  /*110f0*/  LOP3.LUT R32, R32, R49, RZ, 0x3c, !PT ;  /* 0x0000003120207212 */ /* 0x000fe200078e3cff */
[----:B------:R-:W-:Y:S01]  /*11100*/  IMAD.X R105, RZ, RZ, R5, P6 ;  /* 0x000000ffff697224 */ /* 0x000fe200030e0605 */
[----:B------:R-:W-:Y:S02]  /*11110*/  SHF.R.U64 R52, R52, 0x3, RZ ;  /* 0x0000000334347819 */ /* 0x000fe400000012ff */
[----:B------:R-:W-:-:S02]  /*11120*/  IADD3 R8, P1, R4, 0x4000, RZ ;  /* 0x0000400004087810 */ /* 0x000fc40007f3e0ff */
[----:B------:R-:W-:Y:S02]  /*11130*/  LOP3.LUT R49, R48, 0x380, RZ, 0xc0, !PT ;  /* 0x0000038030317812 */ /* 0x000fe400078ec0ff */
[----:B------:R-:W-:Y:S01]  /*11140*/  SHF.R.U64 R53, R53, 0x3, RZ ;  /* 0x0000000335357819 */ /* 0x000fe200000012ff */
[--C-:B------:R-:W-:Y:S01]  /*11150*/  IMAD.X R123, RZ, RZ, R5.reuse, P1 ;  /* 0x000000ffff7b7224 */ /* 0x100fe200008e0605 */
[----:B------:R-:W-:Y:S02]  /*11160*/  IADD3 R10, P3, R4, 0x4060, RZ ;  /* 0x00004060040a7810 */ /* 0x000fe40007f7e0ff */
[----:B------:R-:W-:Y:S02]  /*11170*/  LOP3.LUT R100, R52, R41, RZ, 0x3c, !PT ;  /* 0x0000002934647212 */ /* 0x000fe400078e3cff */
[----:B------:R-:W-:Y:S01]  /*11180*/  IADD3 R45, P5, R4, 0x2040, RZ ;  /* 0x00002040042d7810 */ /* 0x000fe20007fbe0ff */
[----:B------:R-:W-:Y:S01]  /*11190*/  IMAD.X R9, RZ, RZ, R5, P3 ;  /* 0x000000ffff097224 */ /* 0x000fe200018e0605 */
[----:B------:R-:W-:-:S02]  /*111a0*/  SHF.R.U64 R49, R49, 0x3, RZ ;  /* 0x0000000331317819 */ /* 0x000fc400000012ff */
[----:B------:R-:W-:Y:S01]  /*111b0*/  LOP3.LUT R112, R53, R44, RZ, 0x3c, !PT ;  /* 0x0000002c35707212 */ /* 0x000fe200078e3cff */
[--C-:B------:R-:W-:Y:S01]  /*111c0*/  IMAD.X R109, RZ, RZ, R5.reuse, P5 ;  /* 0x000000ffff6d7224 */ /* 0x100fe200028e0605 */
[----:B------:R-:W-:Y:S02]  /*111d0*/  LOP3.LUT R41, R8, 0x380, RZ, 0xc0, !PT ;  /* 0x0000038008297812 */ /* 0x000fe400078ec0ff */
[----:B------:R-:W-:Y:S02]  /*111e0*/  IADD3 R40, P4, R4, 0x4040, RZ ;  /* 0x0000404004287810 */ /* 0x000fe40007f9e0ff */
[----:B------:R-:W-:Y:S02]  /*111f0*/  LOP3.LUT R53, R10, 0x380, RZ, 0xc0, !PT ;  /* 0x000003800a357812 */ /* 0x000fe400078ec0ff */
[----:B------:R-:W-:Y:S01]  /*11200*/  LOP3.LUT R56, R45, 0x380, RZ, 0xc0, !PT ;  /* 0x000003802d387812 */ /* 0x000fe200078ec0ff */
[----:B------:R-:W-:Y:S01]  /*11210*/  IMAD.X R131, RZ, RZ, R5, P4 ;  /* 0x000000ffff837224 */ /* 0x000fe200020e0605 */
[----:B------:R-:W-:-:S02]  /*11220*/  LOP3.LUT R104, R49, R48, RZ, 0x3c, !PT ;  /* 0x0000003031687212 */ /* 0x000fc400078e3cff */
[----:B------:R-:W-:Y:S02]  /*11230*/  SHF.R.U64 R41, R41, 0x3, RZ ;  /* 0x0000000329297819 */ /* 0x000fe400000012ff */
[----:B------:R-:W-:Y:S02]  /*11240*/  LOP3.LUT R49, R40, 0x380, RZ, 0xc0, !PT ;  /* 0x0000038028317812 */ /* 0x000fe400078ec0ff */
[----:B------:R-:W-:Y:S02]  /*11250*/  SHF.R.U64 R53, R53, 0x3, RZ ;  /* 0x0000000335357819 */ /* 0x000fe400000012ff */
[----:B------:R-:W-:Y:S02]  /*11260*/  IADD3 R7, P6, R4, 0x6000, RZ ;  /* 0x0000600004077810 */ /* 0x000fe40007fde0ff */
[----:B------:R-:W-:Y:S02]  /*11270*/  SHF.R.U64 R56, R56, 0x3, RZ ;  /* 0x0000000338387819 */ /* 0x000fe400000012ff */
[----:B------:R-:W-:Y:S01]  /*11280*/  LOP3.LUT R122, R41, R8, RZ, 0x3c, !PT ;  /* 0x00000008297a7212 */ /* 0x000fe200078e3cff */
[----:B------:R-:W-:Y:S01]  /*11290*/  IMAD.X R11, RZ, RZ, R5, P6 ;  /* 0x000000ffff0b7224 */ /* 0x000fe200030e0605 */
[----:B------:R-:W-:-:S02]  /*112a0*/  IADD3 R24, P0, R4, 0x4020, RZ ;  /* 0x0000402004187810 */ /* 0x000fc40007f1e0ff */
[----:B------:R-:W-:Y:S02]  /*112b0*/  SHF.R.U64 R49, R49, 0x3, RZ ;  /* 0x0000000331317819 */ /* 0x000fe400000012ff */
[----:B------:R-:W-:Y:S01]  /*112c0*/  LOP3.LUT R8, R53, R10, RZ, 0x3c, !PT ;  /* 0x0000000a35087212 */ /* 0x000fe200078e3cff */
[----:B------:R-:W-:Y:S01]  /*112d0*/  IMAD.X R127, RZ, RZ, R5, P0 ;  /* 0x000000ffff7f7224 */ /* 0x000fe200000e0605 */
[----:B------:R-:W-:Y:S02]  /*112e0*/  IADD3 R20, P1, R4, 0x6060, RZ ;  /* 0x0000606004147810 */ /* 0x000fe40007f3e0ff */
[----:B------:R-:W-:Y:S02]  /*112f0*/  LOP3.LUT R10, R7, 0x380, RZ, 0xc0, !PT ;  /* 0x00000380070a7812 */ /* 0x000fe400078ec0ff */
[----:B------:R-:W-:Y:S02]  /*11300*/  LOP3.LUT R108, R56, R45, RZ, 0x3c, !PT ;  /* 0x0000002d386c7212 */ /* 0x000fe400078e3cff */
[----:B------:R-:W-:-:S02]  /*11310*/  IADD3 R12, P5, R4, 0x6020, RZ ;  /* 0x00006020040c7810 */ /* 0x000fc40007fbe0ff */
[----:B------:R-:W-:Y:S02]  /*11320*/  LOP3.LUT R45, R24, 0x380, RZ, 0xc0, !PT ;  /* 0x00000380182d7812 */ /* 0x000fe400078ec0ff */
[----:B------:R-:W-:Y:S01]  /*11330*/  LOP3.LUT R130, R49, R40, RZ, 0x3c, !PT ;  /* 0x0000002831827212 */ /* 0x000fe200078e3cff */
[----:B------:R-:W-:Y:S01]  /*11340*/  IMAD.X R13, RZ, RZ, R5, P5 ;  /* 0x000000ffff0d7224 */ /* 0x000fe200028e0605 */
[----:B------:R-:W-:Y:S02]  /*11350*/  LOP3.LUT R49, R20, 0x380, RZ, 0xc0, !PT ;  /* 0x0000038014317812 */ /* 0x000fe400078ec0ff */
[----:B------:R-:W-:Y:S02]  /*11360*/  SHF.R.U64 R10, R10, 0x3, RZ ;  /* 0x000000030a0a7819 */ /* 0x000fe400000012ff */
[----:B------:R-:W-:Y:S02]  /*11370*/  SHF.R.U64 R45, R45, 0x3, RZ ;  /* 0x000000032d2d7819 */ /* 0x000fe400000012ff */
[----:B------:R-:W-:-:S02]  /*11380*/  SHF.R.U64 R49, R49, 0x3, RZ ;  /* 0x0000000331317819 */ /* 0x000fc400000012ff */
[----:B------:R-:W-:Y:S02]  /*11390*/  LOP3.LUT R10, R10, R7, RZ, 0x3c, !PT ;  /* 0x000000070a0a7212 */ /* 0x000fe400078e3cff */
[----:B------:R-:W-:Y:S02]  /*113a0*/  LOP3.LUT R25, R4, 0x380, RZ, 0xc0, !PT ;  /* 0x0000038004197812 */ /* 0x000fe400078ec0ff */
[----:B------:R-:W-:Y:S02]  /*113b0*/  IADD3 R7, P5, R28, 0x4000, RZ ;  /* 0x000040001c077810 */ /* 0x000fe40007fbe0ff */
[----:B------:R-:W-:Y:S02]  /*113c0*/  IADD3 R14, P2, R4, 0x6040, RZ ;  /* 0x00006040040e7810 */ /* 0x000fe40007f5e0ff */
[----:B------:R-:W-:Y:S02]  /*113d0*/  LOP3.LUT R126, R45, R24, RZ, 0x3c, !PT ;  /* 0x000000182d7e7212 */ /* 0x000fe400078e3cff */
[----:B------:R-:W-:Y:S01]  /*113e0*/  LOP3.LUT R24, R49, R20, RZ, 0x3c, !PT ;  /* 0x0000001431187212 */ /* 0x000fe200078e3cff */
[----:B------:R-:W-:Y:S01]  /*113f0*/  IMAD.X R15, RZ, RZ, R5, P2 ;  /* 0x000000ffff0f7224 */ /* 0x000fe200010e0605 */
[----:B------:R-:W-:-:S02]  /*11400*/  SHF.R.U64 R25, R25, 0x3, RZ ;  /* 0x0000000319197819 */ /* 0x000fc400000012ff */
[----:B------:R-:W-:Y:S02]  /*11410*/  LOP3.LUT R20, R7, 0x380, RZ, 0xc0, !PT ;  /* 0x0000038007147812 */ /* 0x000fe400078ec0ff */
[----:B------:R-:W-:Y:S02]  /*11420*/  LOP3.LUT R45, R14, 0x380, RZ, 0xc0, !PT ;  /* 0x000003800e2d7812 */ /* 0x000fe400078ec0ff */
[----:B------:R-:W-:Y:S01]  /*11430*/  LOP3.LUT R4, R25, R4, RZ, 0x3c, !PT ;  /* 0x0000000419047212 */ /* 0x000fe200078e3cff */
[----:B------:R-:W-:Y:S01]  /*11440*/  IMAD.X R25, RZ, RZ, R5, P1 ;  /* 0x000000ffff197224 */ /* 0x000fe200008e0605 */
[----:B------:R-:W-:Y:S02]  /*11450*/  SHF.R.U64 R20, R20, 0x3, RZ ;  /* 0x0000000314147819 */ /* 0x000fe400000012ff */
[----:B------:R-:W-:Y:S02]  /*11460*/  IADD3 R49, P2, R28, 0x1000, RZ ;  /* 0x000010001c317810 */ /* 0x000fe40007f5e0ff */
[----:B------:R-:W-:-:S02]  /*11470*/  SHF.R.U64 R45, R45, 0x3, RZ ;  /* 0x000000032d2d7819 */ /* 0x000fc400000012ff */
[----:B------:R-:W-:Y:S02]  /*11480*/  LOP3.LUT R20, R20, R7, RZ, 0x3c, !PT ;  /* 0x0000000714147212 */ /* 0x000fe400078e3cff */
[----:B------:R-:W-:Y:S02]  /*11490*/  MOV R53, R4 ;  /* 0x0000000400357202 */ /* 0x000fe40000000f00 */
[----:B------:R-:W-:Y:S02]  /*114a0*/  LOP3.LUT R48, R49, 0x380, RZ, 0xc0, !PT ;  /* 0x0000038031307812 */ /* 0x000fe400078ec0ff */
[----:B------:R-:W-:Y:S02]  /*114b0*/  F2FP.BF16.F32.PACK_AB R4, R21, R181 ;  /* 0x000000b51504723e */ /* 0x000fe400000010ff */
[----:B------:R-:W-:Y:S02]  /*114c0*/  F2FP.BF16.F32.PACK_AB R5, R27, R26 ;  /* 0x0000001a1b05723e */ /* 0x000fe400000010ff */
[----:B------:R-:W-:-:S02]  /*114d0*/  F2FP.BF16.F32.PACK_AB R7, R31, R30 ;  /* 0x0000001e1f07723e */ /* 0x000fc400000010ff */
[----:B------:R-:W-:Y:S02]  /*114e0*/  LOP3.LUT R41, R12, 0x380, RZ, 0xc0, !PT ;  /* 0x000003800c297812 */ /* 0x000fe400078ec0ff */
[----:B------:R-:W-:Y:S01]  /*114f0*/  LOP3.LUT R14, R45, R14, RZ, 0x3c, !PT ;  /* 0x0000000e2d0e7212 */ /* 0x000fe200078e3cff */
[----:B------:R1:W-:Y:S01]  /*11500*/  STSM.16.M88.4 [R53], R4 ;  /* 0x0000000435007844 */ /* 0x0003e20000000200 */
[----:B------:R-:W-:Y:S02]  /*11510*/  IADD3 R45, P3, R28, 0x2000, RZ ;  /* 0x000020001c2d7810 */ /* 0x000fe40007f7e0ff */
[----:B------:R-:W-:Y:S01]  /*11520*/  SHF.R.U64 R48, R48, 0x3, RZ ;  /* 0x0000000330307819 */ /* 0x000fe200000012ff */
[----:B------:R-:W2:Y:S01]  /*11530*/  SHFL.IDX PT, R4, R221, RZ, 0x1f ;  /* 0x00001fffdd047589 */ /* 0x000ea200000e0000 */
[----:B------:R-:W-:Y:S02]  /*11540*/  SHF.R.U64 R41, R41, 0x3, RZ ;  /* 0x0000000329297819 */ /* 0x000fe400000012ff */
[----:B------:R-:W-:-:S02]  /*11550*/  LOP3.LUT R44, R45, 0x380, RZ, 0xc0, !PT ;  /* 0x000003802d2c7812 */ /* 0x000fc400078ec0ff */
[----:B------:R-:W-:Y:S01]  /*11560*/  LOP3.LUT R48, R48, R49, RZ, 0x3c, !PT ;  /* 0x0000003130307212 */ /* 0x000fe200078e3cff */
[----:B------:R-:W-:Y:S01]  /*11570*/  IMAD.X R49, RZ, RZ, R29, P2 ;  /* 0x000000ffff317224 */ /* 0x000fe200010e061d */
[----:B------:R-:W-:Y:S02]  /*11580*/  LOP3.LUT R12, R41, R12, RZ, 0x3c, !PT ;  /* 0x0000000c290c7212 */ /* 0x000fe400078e3cff */
[----:B------:R-:W-:Y:S02]  /*11590*/  IADD3 R41, P4, R28, 0x3000, RZ ;  /* 0x000030001c297810 */ /* 0x000fe40007f9e0ff */
[----:B------:R-:W-:Y:S02]  /*115a0*/  SHF.R.U64 R44, R44, 0x3, RZ ;  /* 0x000000032c2c7819 */ /* 0x000fe400000012ff */
[C---:B------:R-:W-:Y:S02]  /*115b0*/  IADD3 R61, P6, R28.reuse, 0x5000, RZ ;  /* 0x000050001c3d7810 */ /* 0x040fe40007fde0ff */
[----:B------:R-:W-:-:S02]  /*115c0*/  IADD3 R57, P0, R28, 0x6000, RZ ;  /* 0x000060001c397810 */ /* 0x000fc40007f1e0ff */
[C---:B------:R-:W-:Y:S02]  /*115d0*/  IADD3 R21, P1, R28.reuse, 0x7000, RZ ;  /* 0x000070001c157810 */ /* 0x040fe40007f3e0ff */
[----:B------:R-:W-:Y:S02]  /*115e0*/  IADD3 R97, P2, R28, 0x8000, RZ ;  /* 0x000080001c617810 */ /* 0x000fe40007f5e0ff */
[----:B------:R-:W-:Y:S01]  /*115f0*/  LOP3.LUT R40, R41, 0x380, RZ, 0xc0, !PT ;  /* 0x0000038029287812 */ /* 0x000fe200078ec0ff */
[--C-:B-1----:R-:W-:Y:S01]  /*11600*/  IMAD.X R53, RZ, RZ, R29.reuse, P1 ;  /* 0x000000ffff357224 */ /* 0x102fe200008e061d */
[----:B------:R-:W-:Y:S01]  /*11610*/  LOP3.LUT R44, R44, R45, RZ, 0x3c, !PT ;  /* 0x0000002d2c2c7212 */ /* 0x000fe200078e3cff */
[----:B------:R-:W-:Y:S01]  /*11620*/  IMAD.X R45, RZ, RZ, R29, P3 ;  /* 0x000000ffff2d7224 */ /* 0x000fe200018e061d */
[----:B------:R-:W-:Y:S02]  /*11630*/  LOP3.LUT R60, R61, 0x380, RZ, 0xc0, !PT ;  /* 0x000003803d3c7812 */ /* 0x000fe400078ec0ff */
[----:B------:R-:W-:-:S02]  /*11640*/  LOP3.LUT R56, R57, 0x380, RZ, 0xc0, !PT ;  /* 0x0000038039387812 */ /* 0x000fc400078ec0ff */
[----:B------:R-:W-:Y:S02]  /*11650*/  LOP3.LUT R52, R21, 0x380, RZ, 0xc0, !PT ;  /* 0x0000038015347812 */ /* 0x000fe400078ec0ff */
[----:B------:R-:W-:Y:S02]  /*11660*/  LOP3.LUT R96, R97, 0x380, RZ, 0xc0, !PT ;  /* 0x0000038061607812 */ /* 0x000fe400078ec0ff */
[----:B------:R-:W-:Y:S02]  /*11670*/  IADD3 R93, P3, R28, 0x9000, RZ ;  /* 0x000090001c5d7810 */ /* 0x000fe40007f7e0ff */
[----:B------:R-:W-:Y:S02]  /*11680*/  SHF.R.U64 R40, R40, 0x3, RZ ;  /* 0x0000000328287819 */ /* 0x000fe400000012ff */
[----:B------:R-:W-:Y:S02]  /*11690*/  SHF.R.U64 R60, R60, 0x3, RZ ;  /* 0x000000033c3c7819 */ /* 0x000fe400000012ff */
[----:B------:R-:W-:-:S02]  /*116a0*/  SHF.R.U64 R56, R56, 0x3, RZ ;  /* 0x0000000338387819 */ /* 0x000fc400000012ff */
[----:B------:R-:W-:Y:S02]  /*116b0*/  SHF.R.U64 R52, R52, 0x3, RZ ;  /* 0x0000000334347819 */ /* 0x000fe400000012ff */
[----:B------:R-:W-:Y:S02]  /*116c0*/  SHF.R.U64 R96, R96, 0x3, RZ ;  /* 0x0000000360607819 */ /* 0x000fe400000012ff */
        /* <DEDUP_REMOVED lines=12> */
[----:B------:R-:W-:Y:S02]  /*11790*/  SHF.R.U64 R92, R92, 0x3, RZ ;  /* 0x000000035c5c7819 */ /* 0x000fe400000012ff */
[C---:B------:R-:W-:Y:S02]  /*117a0*/  IADD3 R85, P5, R28.reuse, 0xb000, RZ ;  /* 0x0000b0001c557810 */ /* 0x040fe40007fbe0ff */
[C---:B------:R-:W-:Y:S02]  /*117b0*/  IADD3 R81, P6, R28.reuse, 0xc000, RZ ;  /* 0x0000c0001c517810 */ /* 0x040fe40007fde0ff */
[C---:B------:R-:W-:Y:S02]  /*117c0*/  IADD3 R77, P0, R28.reuse, 0xd000, RZ ;  /* 0x0000d0001c4d7810 */ /* 0x040fe40007f1e0ff */
[C---:B------:R-:W-:Y:S02]  /*117d0*/  IADD3 R73, P1, R28.reuse, 0xe000, RZ ;  /* 0x0000e0001c497810 */ /* 0x040fe40007f3e0ff */
[----:B------:R-:W-:-:S02]  /*117e0*/  IADD3 R69, P2, R28, 0xf000, RZ ;  /* 0x0000f0001c457810 */ /* 0x000fc40007f5e0ff */
[----:B------:R-:W-:Y:S02]  /*117f0*/  MOV R32, R32 ;  /* 0x0000002000207202 */ /* 0x000fe40000000f00 */
[----:B------:R-:W-:Y:S02]  /*11800*/  MOV R33, R64 ;  /* 0x0000004000217202 */ /* 0x000fe40000000f00 */
[----:B------:R-:W-:Y:S02]  /*11810*/  LOP3.LUT R88, R89, 0x380, RZ, 0xc0, !PT ;  /* 0x0000038059587812 */ /* 0x000fe400078ec0ff */
[----:B------:R-:W-:Y:S01]  /*11820*/  LOP3.LUT R92, R92, R93, RZ, 0x3c, !PT ;  /* 0x0000005d5c5c7212 */ /* 0x000fe200078e3cff */
[----:B------:R-:W-:Y:S01]  /*11830*/  IMAD.X R93, RZ, RZ, R29, P3 ;  /* 0x000000ffff5d7224 */ /* 0x000fe200018e061d */
[----:B------:R-:W-:Y:S02]  /*11840*/  LOP3.LUT R84, R85, 0x380, RZ, 0xc0, !PT ;  /* 0x0000038055547812 */ /* 0x000fe400078ec0ff */
[----:B------:R-:W-:-:S02]  /*11850*/  LOP3.LUT R80, R81, 0x380, RZ, 0xc0, !PT ;  /* 0x0000038051507812 */ /* 0x000fc400078ec0ff */
[----:B------:R-:W-:Y:S02]  /*11860*/  LOP3.LUT R76, R77, 0x380, RZ, 0xc0, !PT ;  /* 0x000003804d4c7812 */ /* 0x000fe400078ec0ff */
[----:B------:R-:W-:Y:S02]  /*11870*/  LOP3.LUT R72, R73, 0x380, RZ, 0xc0, !PT ;  /* 0x0000038049487812 */ /* 0x000fe400078ec0ff */
[----:B------:R-:W-:Y:S02]  /*11880*/  LOP3.LUT R68, R69, 0x380, RZ, 0xc0, !PT ;  /* 0x0000038045447812 */ /* 0x000fe400078ec0ff */
[----:B------:R-:W-:Y:S02]  /*11890*/  LOP3.LUT R65, R28, 0x380, RZ, 0xc0, !PT ;  /* 0x000003801c417812 */ /* 0x000fe400078ec0ff */
[----:B------:R-:W-:Y:S02]  /*118a0*/  MOV R36, R36 ;  /* 0x0000002400247202 */ /* 0x000fe40000000f00 */
[----:B--2---:R-:W-:-:S02]  /*118b0*/  ISETP.NE.AND P3, PT, R4, RZ, PT ;  /* 0x000000ff0400720c */ /* 0x004fc40003f65270 */
[----:B------:R-:W-:Y:S02]  /*118c0*/  MOV R108, R108 ;  /* 0x0000006c006c7202 */ /* 0x000fe40000000f00 */
[----:B------:R-:W-:Y:S02]  /*118d0*/  MOV R112, R112 ;  /* 0x0000007000707202 */ /* 0x000fe40000000f00 */
[----:B------:R-:W-:Y:S02]  /*118e0*/  MOV R37, R100 ;  /* 0x0000006400257202 */ /* 0x000fe40000000f00 */
[----:B------:R-:W-:Y:S02]  /*118f0*/  MOV R104, R104 ;  /* 0x0000006800687202 */ /* 0x000fe40000000f00 */
[----:B------:R-:W-:Y:S02]  /*11900*/  MOV R113, R8 ;  /* 0x0000000800717202 */ /* 0x000fe40000000f00 */
[----:B------:R-:W-:-:S02]  /*11910*/  MOV R109, R10 ;  /* 0x0000000a006d7202 */ /* 0x000fc40000000f00 */
[----:B------:R-:W-:Y:S02]  /*11920*/  F2FP.BF16.F32.PACK_AB R4, R215, R217 ;  /* 0x000000d9d704723e */ /* 0x000fe400000010ff */
[----:B------:R-:W-:Y:S02]  /*11930*/  F2FP.BF16.F32.PACK_AB R5, R35, R34 ;  /* 0x000000222305723e */ /* 0x000fe400000010ff */
        /* <DEDUP_REMOVED lines=9> */
[----:B------:R-:W-:Y:S02]  /*119d0*/  SHF.R.U64 R65, R65, 0x3, RZ ;  /* 0x0000000341417819 */ /* 0x000fe400000012ff */
[----:B------:R-:W-:Y:S02]  /*119e0*/  MOV R105, R12 ;  /* 0x0000000c00697202 */ /* 0x000fe40000000f00 */
[----:B------:R-:W-:-:S02]  /*119f0*/  MOV R101, R14 ;  /* 0x0000000e00657202 */ /* 0x000fc40000000f00 */
[----:B------:R-:W-:Y:S02]  /*11a00*/  F2FP.BF16.F32.PACK_AB R8, R211, R214 ;  /* 0x000000d6d308723e */ /* 0x000fe400000010ff */
        /* <DEDUP_REMOVED lines=28> */
[----:B------:R-:W-:Y:S01]  /*11bd0*/  F2FP.BF16.F32.PACK_AB R28, R199, R202 ;  /* 0x000000cac71c723e */ /* 0x000fe200000010ff */
[----:B------:R3:W-:Y:S01]  /*11be0*/  STSM.16.M88.4 [R37], R24 ;  /* 0x0000001825007844 */ /* 0x0007e20000000200 */
[----:B------:R-:W-:-:S02]  /*11bf0*/  F2FP.BF16.F32.PACK_AB R29, R67, R66 ;  /* 0x00000042431d723e */ /* 0x000fc400000010ff */
[----:B------:R-:W-:Y:S02]  /*11c00*/  F2FP.BF16.F32.PACK_AB R30, R182, R200 ;  /* 0x000000c8b61e723e */ /* 0x000fe400000010ff */
[----:B------:R-:W-:Y:S02]  /*11c10*/  F2FP.BF16.F32.PACK_AB R31, R71, R70 ;  /* 0x00000046471f723e */ /* 0x000fe400000010ff */
[----:B-1----:R-:W-:Y:S02]  /*11c20*/  F2FP.BF16.F32.PACK_AB R32, R179, R183 ;  /* 0x000000b7b320723e */ /* 0x002fe400000010ff */
[----:B--2---:R-:W-:Y:S01]  /*11c30*/  F2FP.BF16.F32.PACK_AB R33, R75, R74 ;  /* 0x0000004a4b21723e */ /* 0x004fe200000010ff */
[----:B------:R-:W-:Y:S01]  /*11c40*/  STSM.16.M88.4 [R104], R28 ;  /* 0x0000001c68007844 */ /* 0x000fe20000000200 */
[----:B------:R-:W-:Y:S02]  /*11c50*/  F2FP.BF16.F32.PACK_AB R34, R176, R180 ;  /* 0x000000b4b022723e */ /* 0x000fe400000010ff */
[----:B------:R-:W-:-:S02]  /*11c60*/  F2FP.BF16.F32.PACK_AB R35, R79, R78 ;  /* 0x0000004e4f23723e */ /* 0x000fc400000010ff */
[----:B------:R-:W-:Y:S02]  /*11c70*/  F2FP.BF16.F32.PACK_AB R36, R174, R177 ;  /* 0x000000b1ae24723e */ /* 0x000fe400000010ff */
[----:B---3--:R-:W-:Y:S01]  /*11c80*/  F2FP.BF16.F32.PACK_AB R37, R83, R82 ;  /* 0x000000525325723e */ /* 0x008fe200000010ff */
[----:B------:R-:W-:Y:S01]  /*11c90*/  STSM.16.M88.4 [R108], R32 ;  /* 0x000000206c007844 */ /* 0x000fe20000000200 */
        /* <DEDUP_REMOVED lines=12> */
[----:B------:R-:W-:-:S02]  /*11d60*/  F2FP.BF16.F32.PACK_AB R10, R163, R166 ;  /* 0x000000a6a30a723e */ /* 0x000fc400000010ff */
[----:B------:R-:W-:Y:S02]  /*11d70*/  F2FP.BF16.F32.PACK_AB R11, R103, R102 ;  /* 0x00000066670b723e */ /* 0x000fe400000010ff */
[----:B------:R-:W-:Y:S02]  /*11d80*/  MOV R130, R130 ;  /* 0x0000008200827202 */ /* 0x000fe40000000f00 */
[----:B------:R-:W-:Y:S01]  /*11d90*/  F2FP.BF16.F32.PACK_AB R12, R161, R164 ;  /* 0x000000a4a10c723e */ /* 0x000fe200000010ff */
[----:B------:R-:W-:Y:S01]  /*11da0*/  STSM.16.M88.4 [R126], R8 ;  /* 0x000000087e007844 */ /* 0x000fe20000000200 */
[----:B------:R-:W-:Y:S02]  /*11db0*/  F2FP.BF16.F32.PACK_AB R13, R107, R106 ;  /* 0x0000006a6b0d723e */ /* 0x000fe400000010ff */
[----:B------:R-:W-:Y:S02]  /*11dc0*/  F2FP.BF16.F32.PACK_AB R14, R159, R162 ;  /* 0x000000a29f0e723e */ /* 0x000fe400000010ff */
[----:B------:R-:W-:-:S02]  /*11dd0*/  F2FP.BF16.F32.PACK_AB R15, R111, R110 ;  /* 0x0000006e6f0f723e */ /* 0x000fc400000010ff */
[----:B------:R-:W-:Y:S02]  /*11de0*/  F2FP.BF16.F32.PACK_AB R24, R153, R160 ;  /* 0x000000a09918723e */ /* 0x000fe400000010ff */
[----:B------:R-:W-:Y:S01]  /*11df0*/  F2FP.BF16.F32.PACK_AB R25, R115, R114 ;  /* 0x000000727319723e */ /* 0x000fe200000010ff */
[----:B------:R2:W-:Y:S01]  /*11e00*/  STSM.16.M88.4 [R130], R12 ;  /* 0x0000000c82007844 */ /* 0x0005e20000000200 */
[----:B------:R-:W-:Y:S02]  /*11e10*/  F2FP.BF16.F32.PACK_AB R26, R117, R158 ;  /* 0x0000009e751a723e */ /* 0x000fe400000010ff */
[----:B------:R-:W-:Y:S02]  /*11e20*/  F2FP.BF16.F32.PACK_AB R27, R119, R118 ;  /* 0x00000076771b723e */ /* 0x000fe400000010ff */
[----:B-1----:R-:W-:Y:S02]  /*11e30*/  F2FP.BF16.F32.PACK_AB R122, R125, R124 ;  /* 0x0000007c7d7a723e */ /* 0x002fe400000010ff */
[----:B------:R-:W-:Y:S01]  /*11e40*/  F2FP.BF16.F32.PACK_AB R123, R155, R154 ;  /* 0x0000009a9b7b723e */ /* 0x000fe200000010ff */
[----:B------:R1:W-:Y:S01]  /*11e50*/  STSM.16.M88.4 [R113], R24 ;  /* 0x0000001871007844 */ /* 0x0003e20000000200 */
[----:B------:R-:W-:-:S03]  /*11e60*/  F2FP.BF16.F32.PACK_AB R131, R135, R134 ;  /* 0x000000868783723e */ /* 0x000fc600000010ff */
[----:B------:R1:W-:Y:S01]  /*11e70*/  STSM.16.M88.4 [R109], R120 ;  /* 0x000000786d007844 */ /* 0x0003e20000000200 */
[----:B--2---:R-:W-:Y:S02]  /*11e80*/  F2FP.BF16.F32.PACK_AB R130, R133, R132 ;  /* 0x000000848582723e */ /* 0x004fe400000010ff */
[----:B------:R-:W-:Y:S02]  /*11e90*/  SHF.R.S32.HI R12, RZ, 0x1f, R193 ;  /* 0x0000001fff0c7819 */ /* 0x000fe400000114c1 */
[----:B------:R-:W-:Y:S01]  /*11ea0*/  SHF.R.S32.HI R13, RZ, 0x1f, R192 ;  /* 0x0000001fff0d7819 */ /* 0x000fe200000114c0 */
[----:B------:R1:W-:Y:S04]  /*11eb0*/  STSM.16.M88.4 [R105], R128 ;  /* 0x0000008069007844 */ /* 0x0003e80000000200 */
[----:B------:R1:W-:Y:S04]  /*11ec0*/  STSM.16.M88.4 [R101], R136 ;  /* 0x0000008865007844 */ /* 0x0003e80000000200 */
[----:B------:R1:W-:Y:S01]  /*11ed0*/  STSM.16.M88.4 [R100], R144 ;  /* 0x0000009064007844 */ /* 0x0003e20000000200 */
[----:B------:R-:W-:Y:S06]  /*11ee0*/  BAR.SYNC.DEFER_BLOCKING 0x1, 0x100 ;  /* 0x0044000000007b1d */ /* 0x000fec0000010000 */
[----:B------:R-:W-:Y:S05]  /*11ef0*/  @P3 BRA `(.L_x_2004) ;  /* 0x0000000000b43947 */ /* 0x000fea0003800000 */
[----:B------:R-:W2:Y:S01]  /*11f00*/  LDC R10, c[0x0][0xce8] ;  /* 0x00033a00ff0a7b82 */ /* 0x000ea20000000800 */
[----:B------:R-:W-:Y:S01]  /*11f10*/  ULDC.64 UR4, c[0x0][0xc90] ;  /* 0x0003240000047ab9 */ /* 0x000fe20000000a00 */
[----:B------:R-:W-:Y:S02]  /*11f20*/  IMAD.IADD R8, R190, 0x1, R23 ;  /* 0x00000001be087824 */ /* 0x000fe400078e0217 */
[----:B------:R-:W-:Y:S02]  /*11f30*/  IMAD R6, R12, UR4, RZ ;  /* 0x000000040c067c24 */ /* 0x000fe4000f8e02ff */
[----:B------:R-:W-:-:S04]  /*11f40*/  IMAD.WIDE.U32 R4, R193, UR4, RZ ;  /* 0x00000004c1047c25 */ /* 0x000fc8000f8e00ff */
[----:B------:R-:W-:Y:S01]  /*11f50*/  IMAD R9, R193, UR5, R6 ;  /* 0x00000005c1097c24 */ /* 0x000fe2000f8e0206 */
[----:B------:R-:W-:Y:S01]  /*11f60*/  ULDC.64 UR4, c[0x0][0xc98] ;  /* 0x0003260000047ab9 */ /* 0x000fe20000000a00 */
[----:B------:R-:W-:Y:S02]  /*11f70*/  IMAD.IADD R15, R19, 0x1, R23 ;  /* 0x00000001130f7824 */ /* 0x000fe400078e0217 */
[----:B------:R-:W-:Y:S02]  /*11f80*/  IMAD.IADD R5, R5, 0x1, R9 ;  /* 0x0000000105057824 */ /* 0x000fe400078e0209 */
[----:B------:R-:W-:Y:S01]  /*11f90*/  IMAD.WIDE.U32 R4, R192, UR4, R4 ;  /* 0x00000004c0047c25 */ /* 0x000fe2000f8e0004 */
[----:B--2---:R-:W-:-:S13]  /*11fa0*/  ISETP.NE.AND P0, PT, R10, 0x1, PT ;  /* 0x000000010a00780c */ /* 0x004fda0003f05270 */
[----:B------:R-:W2:Y:S08]  /*11fb0*/  @P0 LDC R7, c[0x0][0xcec] ;  /* 0x00033b00ff070b82 */ /* 0x000eb00000000800 */
[----:B------:R-:W3:Y:S01]  /*11fc0*/  @P0 LDC R11, c[0x0][0xcf0] ;  /* 0x00033c00ff0b0b82 */ /* 0x000ee20000000800 */
[----:B--2---:R-:W-:-:S04]  /*11fd0*/  @P0 IMAD.HI.U32 R6, R8, R7, RZ ;  /* 0x0000000708060227 */ /* 0x004fc800078e00ff */
[----:B------:R-:W-:Y:S01]  /*11fe0*/  IMAD.MOV.U32 R7, RZ, RZ, R8 ;  /* 0x000000ffff077224 */ /* 0x000fe200078e0008 */
[----:B---3--:R-:W-:Y:S01]  /*11ff0*/  @P0 SHF.R.U32.HI R7, RZ, R11, R6 ;  /* 0x0000000bff070219 */ /* 0x008fe20000011606 */
[----:B------:R-:W-:-:S03]  /*12000*/  IMAD R11, R13, UR4, RZ ;  /* 0x000000040d0b7c24 */ /* 0x000fc6000f8e02ff */
[----:B------:R-:W-:Y:S01]  /*12010*/  IADD3 R4, P0, R7, R4, RZ ;  /* 0x0000000407047210 */ /* 0x000fe20007f1e0ff */
[----:B------:R-:W-:-:S04]  /*12020*/  IMAD.MOV R9, RZ, RZ, -R7 ;  /* 0x000000ffff097224 */ /* 0x000fc800078e0a07 */
[----:B------:R-:W-:Y:S02]  /*12030*/  IMAD R9, R10, R9, R8 ;  /* 0x000000090a097224 */ /* 0x000fe400078e0208 */
[----:B------:R-:W-:Y:S01]  /*12040*/  IMAD R8, R192, UR5, R11 ;  /* 0x00000005c0087c24 */ /* 0x000fe2000f8e020b */
[----:B------:R-:W-:Y:S01]  /*12050*/  SHF.R.S32.HI R11, RZ, 0x1f, R7 ;  /* 0x0000001fff0b7819 */ /* 0x000fe20000011407 */
[----:B------:R-:W-:Y:S01]  /*12060*/  ULDC.64 UR4, c[0x0][0xc88] ;  /* 0x0003220000047ab9 */ /* 0x000fe20000000a00 */
[----:B------:R-:W-:Y:S02]  /*12070*/  SHF.R.S32.HI R6, RZ, 0x1f, R9 ;  /* 0x0000001fff067819 */ /* 0x000fe40000011409 */
[----:B------:R-:W-:-:S03]  /*12080*/  IADD3.X R5, R11, R5, R8, P0, !PT ;  /* 0x000000050b057210 */ /* 0x000fc600007fe408 */
[----:B------:R-:W-:Y:S02]  /*12090*/  IMAD R6, R6, UR4, RZ ;  /* 0x0000000406067c24 */ /* 0x000fe4000f8e02ff */
[----:B------:R-:W-:-:S04]  /*120a0*/  IMAD.WIDE.U32 R4, R9, UR4, R4 ;  /* 0x0000000409047c25 */ /* 0x000fc8000f8e0004 */
[----:B------:R-:W-:Y:S01]  /*120b0*/  IMAD R9, R9, UR5, R6 ;  /* 0x0000000509097c24 */ /* 0x000fe2000f8e0206 */
[----:B------:R-:W-:Y:S02]  /*120c0*/  ULDC.64 UR4, c[0x0][0xc50] ;  /* 0x0003140000047ab9 */ /* 0x000fe40000000a00 */
[C---:B------:R-:W-:Y:S01]  /*120d0*/  LEA R11, P0, R4.reuse, UR4, 0x2 ;  /* 0x00000004040b7c11 */ /* 0x040fe2000f8010ff */
[----:B------:R-:W-:Y:S01]  /*120e0*/  IMAD.IADD R5, R5, 0x1, R9 ;  /* 0x0000000105057824 */ /* 0x000fe200078e0209 */
[----:B------:R-:W-:Y:S01]  /*120f0*/  ULDC UR4, c[0x0][0xb88] ;  /* 0x0002e20000047ab9 */ /* 0x000fe20000000800 */
[----:B------:R-:W-:Y:S02]  /*12100*/  IMAD.MOV R9, RZ, RZ, -R184 ;  /* 0x000000ffff097224 */ /* 0x000fe400078e0ab8 */
[----:B------:R-:W-:Y:S01]  /*12110*/  SHFL.IDX PT, R6, R11, 0x1, 0x1c1f ;  /* 0x003c1f000b067f89 */ /* 0x000fe200000e0000 */
[----:B------:R-:W-:Y:S01]  /*12120*/  LEA.HI.X R14, R4, UR5, R5, 0x2, P0 ;  /* 0x00000005040e7c11 */ /* 0x000fe200080f1405 */
[----:B------:R-:W-:Y:S01]  /*12130*/  IMAD R8, R10, UR4, RZ ;  /* 0x000000040a087c24 */ /* 0x000fe2000f8e02ff */
[----:B------:R-:W-:Y:S01]  /*12140*/  ISETP.NE.AND P0, PT, R18, R9, PT ;  /* 0x000000091200720c */ /* 0x000fe20003f05270 */
[----:B------:R-:W-:Y:S01]  /*12150*/  SHFL.IDX PT, R4, R11, RZ, 0x1c1f ;  /* 0x001c1fff0b047589 */ /* 0x000fe200000e0000 */
[----:B------:R-:W-:-:S02]  /*12160*/  VIADD R9, R15, 0x8 ;  /* 0x000000080f097836 */ /* 0x000fc40000000000 */
[-C--:B------:R-:W-:Y:S01]  /*12170*/  ISETP.GE.OR P1, PT, R15, R8.reuse, P0 ;  /* 0x000000080f00720c */ /* 0x080fe20000726670 */
[----:B------:R-:W2:Y:S02]  /*12180*/  SHFL.IDX PT, R5, R14, RZ, 0x1c1f ;  /* 0x001c1fff0e057589 */ /* 0x000ea400000e0000 */
[----:B------:R-:W-:Y:S02]  /*12190*/  ISETP.GE.OR P0, PT, R9, R8, P0 ;  /* 0x000000080900720c */ /* 0x000fe40000706670 */
[----:B------:R-:W3:Y:S08]  /*121a0*/  SHFL.IDX PT, R7, R14, 0x1, 0x1c1f ;  /* 0x003c1f000e077f89 */ /* 0x000ef000000e0000 */
[----:B--2---:R2:W-:Y:S04]  /*121b0*/  @!P1 ST.E desc[UR40][R4.64], R3 ;  /* 0x0000000304009985 */ /* 0x0045e8000c101928 */
[----:B---3--:R2:W-:Y:S02]  /*121c0*/  @!P0 ST.E desc[UR40][R6.64], R0 ;  /* 0x0000000006008985 */ /* 0x0085e4000c101928 */
.L_x_2004:
[----:B------:R-:W3:Y:S01]  /*121d0*/  LDC R14, c[0x0][0xce8] ;  /* 0x00033a00ff0e7b82 */ /* 0x000ee20000000800 */
[----:B------:R-:W-:Y:S01]  /*121e0*/  ULDC UR8, c[0x0][0xbc8] ;  /* 0x0002f20000087ab9 */ /* 0x000fe20000000800 */
[----:B--2---:R2:W5:Y:S01]  /*121f0*/  LD.E.128 R4, desc[UR40][R20.64] ;  /* 0x0000002814047980 */ /* 0x004562000c101d00 */
[----:B------:R-:W-:Y:S01]  /*12200*/  ISETP.GE.AND P0, PT, R198, UR8, PT ;  /* 0x00000008c6007c0c */ /* 0x000fe2000bf06270 */
[----:B------:R-:W-:Y:S01]  /*12210*/  ULDC.64 UR4, c[0x0][0xbe8] ;  /* 0x0002fa0000047ab9 */ /* 0x000fe20000000a00 */
[----:B------:R-:W-:Y:S01]  /*12220*/  ISETP.GE.AND P1, PT, R189, UR8, PT ;  /* 0x00000008bd007c0c */ /* 0x000fe2000bf26270 */
[----:B------:R-:W5:Y:S01]  /*12230*/  LD.E.128 R64, desc[UR40][R64.64] ;  /* 0x0000002840407980 */ /* 0x000f62000c101d00 */
[----:B------:R-:W-:-:S03]  /*12240*/  SEL R3, RZ, 0xffffffff, P0 ;  /* 0xffffffffff037807 */ /* 0x000fc60000000000 */
[----:B------:R-:W5:Y:S01]  /*12250*/  LD.E.128 R48, desc[UR40][R48.64] ;  /* 0x0000002830307980 */ /* 0x000f62000c101d00 */
[----:B------:R-:W-:Y:S01]  /*12260*/  SEL R0, RZ, 0x1, P1 ;  /* 0x00000001ff007807 */ /* 0x000fe20000800000 */
[----:B------:R-:W-:Y:S01]  /*12270*/  IMAD.SHL.U32 R3, R3, 0x2, RZ ;  /* 0x0000000203037824 */ /* 0x000fe200078e00ff */
[----:B------:R-:W-:Y:S01]  /*12280*/  ULDC.64 UR6, c[0x0][0xb80] ;  /* 0x0002e00000067ab9 */ /* 0x000fe20000000a00 */
[----:B------:R-:W5:Y:S04]  /*12290*/  LD.E.128 R44, desc[UR40][R44.64] ;  /* 0x000000282c2c7980 */ /* 0x000f68000c101d00 */
[----:B------:R-:W5:Y:S04]  /*122a0*/  LD.E.128 R40, desc[UR40][R40.64] ;  /* 0x0000002828287980 */ /* 0x000f68000c101d00 */
[----:B------:R-:W5:Y:S01]  /*122b0*/  LD.E.128 R60, desc[UR40][R60.64] ;  /* 0x000000283c3c7980 */ /* 0x000f62000c101d00 */
[----:B---3--:R-:W-:-:S02]  /*122c0*/  ISETP.NE.AND P2, PT, R14, 0x1, PT ;  /* 0x000000010e00780c */ /* 0x008fc40003f45270 */
[----:B------:R-:W-:Y:S01]  /*122d0*/  ISETP.GE.AND P1, PT, R197, UR8, PT ;  /* 0x00000008c5007c0c */ /* 0x000fe2000bf26270 */
[----:B------:R-:W5:Y:S01]  /*122e0*/  LD.E.128 R56, desc[UR40][R56.64] ;  /* 0x0000002838387980 */ /* 0x000f62000c101d00 */
[----:B------:R-:W-:Y:S02]  /*122f0*/  LOP3.LUT R0, R3, 0x2, R0, 0xe2, !PT ;  /* 0x0000000203007812 */ /* 0x000fe400078ee200 */
[----:B------:R-:W-:Y:S01]  /*12300*/  SEL R3, RZ, 0xffffffff, P1 ;  /* 0xffffffffff037807 */ /* 0x000fe20000800000 */
[----:B------:R-:W5:Y:S04]  /*12310*/  LD.E.128 R52, desc[UR40][R52.64] ;  /* 0x0000002834347980 */ /* 0x000f68000c101d00 */
[----:B------:R-:W5:Y:S02]  /*12320*/  LD.E.128 R96, desc[UR40][R96.64] ;  /* 0x0000002860607980 */ /* 0x000f64000c101d00 */
[----:B------:R-:W3:Y:S01]  /*12330*/  @P2 LDC R15, c[0x0][0xcec] ;  /* 0x00033b00ff0f2b82 */ /* 0x000ee20000000800 */
[----:B------:R-:W-:Y:S01]  /*12340*/  IMAD.SHL.U32 R3, R3, 0x4, RZ ;  /* 0x0000000403037824 */ /* 0x000fe200078e00ff */
[----:B------:R-:W5:Y:S04]  /*12350*/  LD.E.128 R92, desc[UR40][R92.64] ;  /* 0x000000285c5c7980 */ /* 0x000f68000c101d00 */
[----:B------:R-:W5:Y:S02]  /*12360*/  LD.E.128 R88, desc[UR40][R88.64] ;  /* 0x0000002858587980 */ /* 0x000f64000c101d00 */
[----:B--2---:R-:W2:Y:S01]  /*12370*/  @P2 LDC R21, c[0x0][0xcf0] ;  /* 0x00033c00ff152b82 */ /* 0x004ea20000000800 */
[----:B------:R-:W-:Y:S01]  /*12380*/  IMAD R8, R12, UR4, RZ ;  /* 0x000000040c087c24 */ /* 0x000fe2000f8e02ff */
[----:B------:R-:W-:Y:S01]  /*12390*/  ISETP.GE.AND P0, PT, R196, UR8, PT ;  /* 0x00000008c4007c0c */ /* 0x000fe2000bf06270 */
[----:B------:R-:W5:Y:S01]  /*123a0*/  LD.E.128 R84, desc[UR40][R84.64] ;  /* 0x0000002854547980 */ /* 0x000f62000c101d00 */
[----:B------:R-:W-:Y:S01]  /*123b0*/  LOP3.LUT R3, R3, 0x4, R0, 0xe2, !PT ;  /* 0x0000000403037812 */ /* 0x000fe200078ee200 */
[----:B------:R-:W-:Y:S01]  /*123c0*/  IMAD R0, R218, 0x20, R219 ;  /* 0x00000020da007824 */ /* 0x000fe200078e02db */
[----:B------:R-:W-:Y:S01]  /*123d0*/  SEL R10, RZ, 0xffffffff, P0 ;  /* 0xffffffffff0a7807 */ /* 0x000fe20000000000 */
[----:B------:R-:W-:Y:S01]  /*123e0*/  IMAD R11, R193, UR5, R8 ;  /* 0x00000005c10b7c24 */ /* 0x000fe2000f8e0208 */
[----:B------:R-:W-:Y:S01]  /*123f0*/  ISETP.GE.AND P0, PT, R195, UR8, PT ;  /* 0x00000008c3007c0c */ /* 0x000fe2000bf06270 */
[----:B------:R-:W-:Y:S01]  /*12400*/  IMAD.WIDE.U32 R8, R193, UR4, RZ ;  /* 0x00000004c1087c25 */ /* 0x000fe2000f8e00ff */
[----:B------:R-:W-:Y:S01]  /*12410*/  ULDC.64 UR4, c[0x0][0xbf0] ;  /* 0x0002fc0000047ab9 */ /* 0x000fe20000000a00 */
[----:B------:R-:W5:Y:S02]  /*12420*/  LD.E.128 R80, desc[UR40][R80.64] ;  /* 0x0000002850507980 */ /* 0x000f64000c101d00 */
[----:B------:R-:W-:-:S02]  /*12430*/  IMAD.IADD R12, R23, 0x1, R0 ;  /* 0x00000001170c7824 */ /* 0x000fc400078e0200 */
[----:B------:R-:W-:Y:S01]  /*12440*/  IMAD.SHL.U32 R10, R10, 0x8, RZ ;  /* 0x000000080a0a7824 */ /* 0x000fe200078e00ff */
[----:B------:R-:W5:Y:S01]  /*12450*/  LD.E.128 R76, desc[UR40][R76.64] ;  /* 0x000000284c4c7980 */ /* 0x000f62000c101d00 */
[----:B------:R-:W-:Y:S01]  /*12460*/  IMAD.IADD R9, R9, 0x1, R11 ;  /* 0x0000000109097824 */ /* 0x000fe200078e020b */
[----:B------:R-:W-:Y:S01]  /*12470*/  SEL R11, RZ, 0xffffffff, P0 ;  /* 0xffffffffff0b7807 */ /* 0x000fe20000000000 */
[----:B---3--:R-:W-:Y:S01]  /*12480*/  @P2 IMAD.HI.U32 R0, R12, R15, RZ ;  /* 0x0000000f0c002227 */ /* 0x008fe200078e00ff */
[----:B------:R-:W-:Y:S01]  /*12490*/  LOP3.LUT R10, R10, 0x8, R3, 0xe2, !PT ;  /* 0x000000080a0a7812 */ /* 0x000fe200078ee203 */
[----:B------:R-:W5:Y:S02]  /*124a0*/  LD.E.128 R72, desc[UR40][R72.64] ;  /* 0x0000002848487980 */ /* 0x000f64000c101d00 */
[----:B------:R-:W-:Y:S01]  /*124b0*/  IMAD.MOV.U32 R3, RZ, RZ, R12 ;  /* 0x000000ffff037224 */ /* 0x000fe200078e000c */
[----:B--2---:R-:W-:Y:S01]  /*124c0*/  @P2 SHF.R.U32.HI R3, RZ, R21, R0 ;  /* 0x00000015ff032219 */ /* 0x004fe20000011600 */
[----:B------:R-:W-:Y:S01]  /*124d0*/  IMAD.SHL.U32 R11, R11, 0x10, RZ ;  /* 0x000000100b0b7824 */ /* 0x000fe200078e00ff */
[----:B------:R-:W5:Y:S01]  /*124e0*/  LD.E.128 R68, desc[UR40][R68.64] ;  /* 0x0000002844447980 */ /* 0x000f62000c101d00 */
[----:B------:R-:W-:Y:S01]  /*124f0*/  IMAD R13, R13, UR4, RZ ;  /* 0x000000040d0d7c24 */ /* 0x000fe2000f8e02ff */
[----:B------:R-:W-:-:S02]  /*12500*/  ISETP.GE.AND P0, PT, R194, UR8, PT ;  /* 0x00000008c2007c0c */ /* 0x000fc4000bf06270 */
[----:B------:R-:W-:Y:S01]  /*12510*/  LOP3.LUT R10, R11, 0x10, R10, 0xe2, !PT ;  /* 0x000000100b0a7812 */ /* 0x000fe200078ee20a */
[C---:B------:R-:W-:Y:S01]  /*12520*/  IMAD R13, R192.reuse, UR5, R13 ;  /* 0x00000005c00d7c24 */ /* 0x040fe2000f8e020d */
[----:B------:R-:W-:Y:S01]  /*12530*/  @!PT LDS RZ, [RZ] ;  /* 0x00000000fffff984 */ /* 0x000fe20000000800 */
[----:B------:R-:W-:Y:S01]  /*12540*/  @!PT LDS RZ, [RZ] ;  /* 0x00000000fffff984 */ /* 0x000fe20000000800 */
[----:B------:R-:W-:Y:S01]  /*12550*/  @!PT LDS RZ, [RZ] ;  /* 0x00000000fffff984 */ /* 0x000fe20000000800 */
[----:B------:R-:W-:Y:S01]  /*12560*/  @!PT LDS RZ, [RZ] ;  /* 0x00000000fffff984 */ /* 0x000fe20000000800 */
[----:B------:R2:W-:Y:S06]  /*12570*/  MEMBAR.ALL.CTA ;  /* 0x0000000000007992 */ /* 0x0005ec0000008000 */
[----:B--2---:R-:W2:Y:S01]  /*12580*/  FENCE.VIEW.ASYNC.S ;  /* 0x00000000000073c6 */ /* 0x004ea20000000000 */
[----:B------:R-:W-:Y:S01]  /*12590*/  IMAD.WIDE.U32 R192, R192, UR4, R8 ;  /* 0x00000004c0c07c25 */ /* 0x000fe2000f8e0008 */
[----:B------:R-:W-:Y:S01]  /*125a0*/  SHF.R.S32.HI R8, RZ, 0x1f, R3 ;  /* 0x0000001fff087819 */ /* 0x000fe20000011403 */
[----:B------:R-:W-:-:S02]  /*125b0*/  ULDC.64 UR4, c[0x0][0xbe0] ;  /* 0x0002f80000047ab9 */ /* 0x000fc40000000a00 */
[----:B------:R-:W-:Y:S01]  /*125c0*/  IMAD.MOV R11, RZ, RZ, -R3 ;  /* 0x000000ffff0b7224 */ /* 0x000fe200078e0a03 */
[----:B------:R-:W-:Y:S01]  /*125d0*/  SEL R0, RZ, 0xffffffff, P0 ;  /* 0xffffffffff007807 */ /* 0x000fe20000000000 */
[----:B------:R-:W-:Y:S02]  /*125e0*/  IMAD R8, R8, UR4, RZ ;  /* 0x0000000408087c24 */ /* 0x000fe4000f8e02ff */
[----:B------:R-:W-:Y:S02]  /*125f0*/  IMAD R11, R14, R11, R12 ;  /* 0x0000000b0e0b7224 */ /* 0x000fe400078e020c */
[----:B------:R-:W-:Y:S02]  /*12600*/  IMAD.IADD R193, R193, 0x1, R13 ;  /* 0x00000001c1c17824 */ /* 0x000fe400078e020d */
[----:B------:R-:W-:Y:S01]  /*12610*/  IMAD.SHL.U32 R15, R0, 0x20, RZ ;  /* 0x00000020000f7824 */ /* 0x000fe200078e00ff */
[----:B------:R-:W-:Y:S01]  /*12620*/  SHF.R.S32.HI R0, RZ, 0x1f, R11 ;  /* 0x0000001fff007819 */ /* 0x000fe2000001140b */
[----:B------:R-:W-:-:S02]  /*12630*/  IMAD R13, R3, UR5, R8 ;  /* 0x00000005030d7c24 */ /* 0x000fc4000f8e0208 */
        /* <DEDUP_REMOVED lines=8> */
[----:B-1----:R-:W-:Y:S01]  /*126c0*/  IMAD.IADD R27, R219, 0x1, R23 ;  /* 0x00000001db1b7824 */ /* 0x002fe200078e0217 */
[----:B------:R-:W-:Y:S01]  /*126d0*/  ISETP.GE.AND P0, PT, R222, UR8, PT ;  /* 0x00000008de007c0c */ /* 0x000fe2000bf06270 */
[----:B------:R-:W-:-:S02]  /*126e0*/  IMAD R28, R14, UR5, RZ ;  /* 0x000000050e1c7c24 */ /* 0x000fc4000f8e02ff */
[----:B------:R-:W-:Y:S01]  /*126f0*/  IMAD.WIDE.U32 R8, R11, UR4, R8 ;  /* 0x000000040b087c25 */ /* 0x000fe2000f8e0008 */
[----:B------:R-:W-:Y:S01]  /*12700*/  UIADD3 UR4, UR38, 0x38820, URZ ;  /* 0x0003882026047890 */ /* 0x000fe2000fffe03f */
[----:B------:R-:W-:Y:S02]  /*12710*/  SEL R0, RZ, 0x80, P0 ;  /* 0x00000080ff007807 */ /* 0x000fe40000000000 */
[----:B------:R-:W-:Y:S01]  /*12720*/  ISETP.GE.AND P0, PT, R27, R28, PT ;  /* 0x0000001c1b00720c */ /* 0x000fe20003f06270 */
[----:B------:R-:W-:Y:S01]  /*12730*/  IMAD.IADD R9, R9, 0x1, R13 ;  /* 0x0000000109097824 */ /* 0x000fe200078e020d */
[----:B------:R-:W-:Y:S01]  /*12740*/  UPRMT UR4, URZ, 0x654, UR4 ;  /* 0x000006543f047896 */ /* 0x000fe20008000004 */
[C---:B------:R-:W-:Y:S02]  /*12750*/  LEA R23, P1, R8.reuse, UR6, 0x1 ;  /* 0x0000000608177c11 */ /* 0x040fe4000f8208ff */
[----:B------:R-:W-:Y:S02]  /*12760*/  LOP3.LUT R10, R15, 0x20, R10, 0xe2, !PT ;  /* 0x000000200f0a7812 */ /* 0x000fe400078ee20a */
[----:B------:R-:W-:Y:S01]  /*12770*/  LEA.HI.X R26, R8, UR7, R9, 0x1, P1 ;  /* 0x00000007081a7c11 */ /* 0x000fe200088f0c09 */
[----:B------:R-:W-:Y:S01]  /*12780*/  BSSY B1, `(.L_x_2005) ;  /* 0x000002b000017945 */ /* 0x000fe20003800000 */
[----:B------:R-:W-:-:S02]  /*12790*/  LOP3.LUT R3, R10, R3, RZ, 0xfc, !PT ;  /* 0x000000030a037212 */ /* 0x000fc400078efcff */
[----:B--2---:R-:W-:Y:S01]  /*127a0*/  SYNCS.ARRIVE.TRANS64.RED.A1T0 RZ, [UR4], RZ ;  /* 0x000000ffffff79a7 */ /* 0x004fe20008100404 */
[----:B------:R1:W2:Y:S01]  /*127b0*/  SHFL.IDX PT, R10, R23, RZ, 0x181f ;  /* 0x00181fff170a7589 */ /* 0x0002a200000e0000 */
[----:B------:R-:W-:-:S03]  /*127c0*/  LOP3.LUT R0, R3, R0, RZ, 0xfc, !PT ;  /* 0x0000000003007212 */ /* 0x000fc600078efcff */
[----:B------:R1:W3:Y:S01]  /*127d0*/  SHFL.IDX PT, R11, R26, RZ, 0x181f ;  /* 0x00181fff1a0b7589 */ /* 0x0002e200000e0000 */
[----:B------:R-:W-:Y:S02]  /*127e0*/  SHF.R.S32.HI R29, RZ, 0x1f, R194 ;  /* 0x0000001fff1d7819 */ /* 0x000fe400000114c2 */
[----:B------:R-:W-:Y:S02]  /*127f0*/  SHF.R.S32.HI R30, RZ, 0x1f, R195 ;  /* 0x0000001fff1e7819 */ /* 0x000fe400000114c3 */
[----:B------:R-:W-:Y:S02]  /*12800*/  SHF.R.S32.HI R31, RZ, 0x1f, R196 ;  /* 0x0000001fff1f7819 */ /* 0x000fe400000114c4 */
[----:B------:R-:W-:Y:S02]  /*12810*/  SHF.R.S32.HI R32, RZ, 0x1f, R197 ;  /* 0x0000001fff207819 */ /* 0x000fe400000114c5 */
[----:B------:R-:W-:Y:S01]  /*12820*/  SHF.R.S32.HI R33, RZ, 0x1f, R198 ;  /* 0x0000001fff217819 */ /* 0x000fe200000114c6 */
[----:B-1----:R-:W-:Y:S06]  /*12830*/  @P0 BRA `(.L_x_2006) ;  /* 0x00000000007c0947 */ /* 0x002fec0003800000 */
[----:B------:R-:W-:Y:S02]  /*12840*/  ISETP.GE.AND P1, PT, R198, UR8, PT ;  /* 0x00000008c6007c0c */ /* 0x000fe4000bf26270 */
[----:B------:R-:W-:Y:S02]  /*12850*/  ISETP.GE.AND P0, PT, R189, UR8, PT ;  /* 0x00000008bd007c0c */ /* 0x000fe4000bf06270 */
[----:B------:R-:W-:Y:S02]  /*12860*/  ISETP.GE.AND P5, PT, R197, UR8, PT ;  /* 0x00000008c5007c0c */ /* 0x000fe4000bfa6270 */
[----:B------:R-:W-:-:S07]  /*12870*/  ISETP.GE.AND P3, PT, R196, UR8, PT ;  /* 0x00000008c4007c0c */ /* 0x000fce000bf66270 */
[CC--:B--2---:R-:W-:Y:S02]  /*12880*/  @!P1 LEA R12, P2, R198.reuse, R10.reuse, 0x1 ;  /* 0x0000000ac60c9211 */ /* 0x0c4fe400078408ff */
[----:B---3--:R-:W-:Y:S02]  /*12890*/  @!P0 IMAD.WIDE R8, R189, 0x2, R10 ;  /* 0x00000002bd088825 */ /* 0x008fe400078e020a */
        /* <DEDUP_REMOVED lines=25> */
.L_x_2006:
[----:B------:R-:W-:Y:S05]  /*12a30*/  BSYNC B1 ;  /* 0x0000000000017941 */ /* 0x000fea0003800000 */
.L_x_2005:
[----:B----45:R-:W-:Y:S01]  /*12a40*/  VIADD R4, R27, 0x20 ;  /* 0x000000201b047836 */ /* 0x030fe20000000000 */
[----:B------:R1:W4:Y:S04]  /*12a50*/  SHFL.IDX PT, R7, R26, 0x1, 0x181f ;  /* 0x00381f001a077f89 */ /* 0x00032800000e0000 */
[----:B------:R-:W-:Y:S01]  /*12a60*/  ISETP.GE.AND P0, PT, R4, R28, PT ;  /* 0x0000001c0400720c */ /* 0x000fe20003f06270 */
[----:B------:R1:W0:-:S12]  /*12a70*/  SHFL.IDX PT, R6, R23, 0x1, 0x181f ;  /* 0x00381f0017067f89 */ /* 0x00021800000e0000 */
[----:B-1----:R-:W-:Y:S05]  /*12a80*/  @P0 BRA `(.L_x_2007) ;  /* 0x0000000c007c0947 */ /* 0x002fea0003800000 */
[----:B------:R-:W-:Y:S02]  /*12a90*/  ISETP.GE.AND P0, PT, R189, UR8, PT ;  /* 0x00000008bd007c0c */ /* 0x000fe4000bf06270 */
[----:B------:R-:W-:Y:S02]  /*12aa0*/  ISETP.GE.AND P5, PT, R198, UR8, PT ;  /* 0x00000008c6007c0c */ /* 0x000fe4000bfa6270 */
[----:B------:R-:W-:Y:S02]  /*12ab0*/  ISETP.GE.AND P3, PT, R197, UR8, PT ;  /* 0x00000008c5007c0c */ /* 0x000fe4000bf66270 */
[----:B------:R-:W-:Y:S02]  /*12ac0*/  ISETP.GE.AND P2, PT, R196, UR8, PT ;  /* 0x00000008c4007c0c */ /* 0x000fe4000bf46270 */
[----:B------:R-:W-:-:S05]  /*12ad0*/  ISETP.GE.AND P1, PT, R195, UR8, PT ;  /* 0x00000008c3007c0c */ /* 0x000fca000bf26270 */
[----:B0---4-:R-:W-:Y:S02]  /*12ae0*/  @!P0 IMAD.WIDE R4, R189, 0x2, R6 ;  /* 0x00000002bd048825 */ /* 0x011fe400078e0206 */
[-C--:B------:R-:W-:Y:S02]  /*12af0*/  @!P5 LEA R8, P4, R198, R6.reuse, 0x1 ;  /* 0x00000006c608d211 */ /* 0x080fe400078808ff */
[----:B--2---:R-:W-:Y:S01]  /*12b00*/  @!P3 LEA R10, P6, R197, R6, 0x1 ;  /* 0x00000006c50ab211 */ /* 0x004fe200078c08ff */
[----:B------:R0:W-:Y:S01]  /*12b10*/  @!P0 ST.E.128 desc[UR40][R4.64], R48 ;  /* 0x0000003004008985 */ /* 0x0001e2000c101d28 */
[----:B------:R-:W-:Y:S02]  /*12b20*/  ISETP.GE.AND P0, PT, R194, UR8, PT ;  /* 0x00000008c2007c0c */ /* 0x000fe4000bf06270 */
[----:B------:R-:W-:Y:S02]  /*12b30*/  @!P5 LEA.HI.X R9, R198, R7, R33, 0x1, P4 ;  /* 0x00000007c609d211 */ /* 0x000fe400020f0c21 */
[----:B------:R-:W-:-:S02]  /*12b40*/  LOP3.LUT P4, RZ, R3, 0x40, RZ, 0xc0, !PT ;  /* 0x0000004003ff7812 */ /* 0x000fc4000788c0ff */
[----:B---3--:R-:W-:Y:S01]  /*12b50*/  @!P3 LEA.HI.X R11, R197, R7, R32, 0x1, P6 ;  /* 0x00000007c50bb211 */ /* 0x008fe200030f0c20 */
[----:B------:R1:W-:Y:S01]  /*12b60*/  @!P5 ST.E.128 desc[UR40][R8.64], R40 ;  /* 0x000000280800d985 */ /* 0x0003e2000c101d28 */
[----:B------:R-:W-:-:S03]  /*12b70*/  @!P2 LEA R12, P5, R196, R6, 0x1 ;  /* 0x00000006c40ca211 */ /* 0x000fc600078a08ff */
[----:B------:R1:W-:Y:S01]  /*12b80*/  @!P3 ST.E.128 desc[UR40][R10.64], R60 ;  /* 0x0000003c0a00b985 */ /* 0x0003e2000c101d28 */
[-C--:B------:R-:W-:Y:S02]  /*12b90*/  @!P2 LEA.HI.X R13, R196, R7.reuse, R31, 0x1, P5 ;  /* 0x00000007c40da211 */ /* 0x080fe400028f0c1f */
[CC--:B------:R-:W-:Y:S02]  /*12ba0*/  @!P0 LEA R14, P3, R194.reuse, R6.reuse, 0x1 ;  /* 0x00000006c20e8211 */ /* 0x0c0fe400078608ff */
[-C--:B0-----:R-:W-:Y:S01]  /*12bb0*/  @!P1 LEA R4, P6, R195, R6.reuse, 0x1 ;  /* 0x00000006c3049211 */ /* 0x081fe200078c08ff */
[----:B------:R1:W-:Y:S01]  /*12bc0*/  @!P2 ST.E.128 desc[UR40][R12.64], R52 ;  /* 0x000000340c00a985 */ /* 0x0003e2000c101d28 */
[----:B------:R-:W-:Y:S02]  /*12bd0*/  @P4 LEA R20, P5, R223, R6, 0x1 ;  /* 0x00000006df144211 */ /* 0x000fe400078a08ff */
[-C--:B------:R-:W-:Y:S02]  /*12be0*/  @!P1 LEA.HI.X R5, R195, R7.reuse, R30, 0x1, P6 ;  /* 0x00000007c3059211 */ /* 0x080fe400030f0c1e */
[----:B------:R-:W-:-:S02]  /*12bf0*/  @!P0 LEA.HI.X R15, R194, R7, R29, 0x1, P3 ;  /* 0x00000007c20f8211 */ /* 0x000fc400018f0c1d */
[----:B------:R-:W-:Y:S01]  /*12c00*/  @P4 LEA.HI.X R21, R223, R7, R229, 0x1, P5 ;  /* 0x00000007df154211 */ /* 0x000fe200028f0ce5 */
[----:B------:R1:W-:Y:S04]  /*12c10*/  @!P1 ST.E.128 desc[UR40][R4.64], R92 ;  /* 0x0000005c04009985 */ /* 0x0003e8000c101d28 */
[----:B------:R1:W-:Y:S01]  /*12c20*/  @!P0 ST.E.128 desc[UR40][R14.64], R84 ;  /* 0x000000540e008985 */ /* 0x0003e2000c101d28 */
[----:B------:R-:W-:-:S03]  /*12c30*/  LOP3.LUT P0, RZ, R0, 0x80, RZ, 0xc0, !PT ;  /* 0x0000008000ff7812 */ /* 0x000fc6000780c0ff */
[----:B------:R1:W-:Y:S10]  /*12c40*/  @P4 ST.E.128 desc[UR40][R20.64], R76 ;  /* 0x0000004c14004985 */ /* 0x0003f4000c101d28 */
[----:B------:R-:W-:Y:S05]  /*12c50*/  @!P0 BRA `(.L_x_2007) ;  /* 0x0000000c00088947 */ /* 0x000fea0003800000 */
[----:B-1----:R-:W-:-:S04]  /*12c60*/  LEA R4, P0, R222, R6, 0x1 ;  /* 0x00000006de047211 */ /* 0x002fc800078008ff */
[----:B------:R-:W-:-:S05]  /*12c70*/  LEA.HI.X R5, R222, R7, R228, 0x1, P0 ;  /* 0x00000007de057211 */ /* 0x000fca00000f0ce4 */
[----:B------:R0:W-:Y:S01]  /*12c80*/  ST.E.128 desc[UR40][R4.64], R68 ;  /* 0x0000004404007985 */ /* 0x0001e2000c101d28 */
[----:B------:R-:W-:Y:S05]  /*12c90*/  BRA `(.L_x_2007) ;  /* 0x0000000800f87947 */ /* 0x000fea0003800000 */
.L_x_2003:
[----:B------:R-:W1:Y:S01]  /*12ca0*/  LDC R14, c[0x0][0xce8] ;  /* 0x00033a00ff0e7b82 */ /* 0x000e620000000800 */
[----:B------:R-:W-:Y:S01]  /*12cb0*/  ULDC UR6, c[0x0][0xbc8] ;  /* 0x0002f20000067ab9 */ /* 0x000fe20000000800 */
[----:B------:R-:W-:Y:S01]  /*12cc0*/  ISETP.GE.AND P2, PT, R227, 0x40, PT ;  /* 0x00000040e300780c */ /* 0x000fe20003f46270 */
[----:B------:R-:W-:Y:S01]  /*12cd0*/  BSSY B1, `(.L_x_2008) ;  /* 0x0000036000017945 */ /* 0x000fe20003800000 */
[----:B------:R-:W-:Y:S02]  /*12ce0*/  ISETP.GE.AND P1, PT, R198, UR6, PT ;  /* 0x00000006c6007c0c */ /* 0x000fe4000bf26270 */
[----:B------:R-:W-:Y:S02]  /*12cf0*/  ISETP.GE.AND P3, PT, R189, UR6, PT ;  /* 0x00000006bd007c0c */ /* 0x000fe4000bf66270 */
[----:B------:R-:W-:Y:S02]  /*12d00*/  SEL R0, RZ, 0xffffffff, P1 ;  /* 0xffffffffff007807 */ /* 0x000fe40000800000 */
[----:B------:R-:W-:-:S02]  /*12d10*/  SEL R3, RZ, 0x1, P3 ;  /* 0x00000001ff037807 */ /* 0x000fc40001800000 */
[----:B------:R-:W-:Y:S01]  /*12d20*/  ISETP.GE.AND P1, PT, R197, UR6, PT ;  /* 0x00000006c5007c0c */ /* 0x000fe2000bf26270 */
[----:B------:R-:W-:Y:S01]  /*12d30*/  IMAD.SHL.U32 R4, R0, 0x2, RZ ;  /* 0x0000000200047824 */ /* 0x000fe200078e00ff */
[----:B------:R-:W-:Y:S01]  /*12d40*/  SHF.R.S32.HI R10, RZ, 0x1f, R193 ;  /* 0x0000001fff0a7819 */ /* 0x000fe200000114c1 */
[----:B------:R-:W-:Y:S01]  /*12d50*/  IMAD R0, R218, 0x20, R219 ;  /* 0x00000020da007824 */ /* 0x000fe200078e02db */
[----:B------:R-:W-:Y:S02]  /*12d60*/  SHF.R.S32.HI R11, RZ, 0x1f, R192 ;  /* 0x0000001fff0b7819 */ /* 0x000fe400000114c0 */
[----:B------:R-:W-:Y:S01]  /*12d70*/  LOP3.LUT R21, R4, 0x2, R3, 0xe2, !PT ;  /* 0x0000000204157812 */ /* 0x000fe200078ee203 */
[----:B------:R-:W-:Y:S01]  /*12d80*/  IMAD.IADD R13, R23, 0x1, R0 ;  /* 0x00000001170d7824 */ /* 0x000fe200078e0200 */
[----:B-1----:R-:W-:-:S13]  /*12d90*/  ISETP.NE.AND P0, PT, R14, 0x1, PT ;  /* 0x000000010e00780c */ /* 0x002fda0003f05270 */
[----:B------:R-:W1:Y:S08]  /*12da0*/  @P0 LDC R20, c[0x0][0xcec] ;  /* 0x00033b00ff140b82 */ /* 0x000e700000000800 */
[----:B------:R-:W2:Y:S01]  /*12db0*/  @P0 LDC R15, c[0x0][0xcf0] ;  /* 0x00033c00ff0f0b82 */ /* 0x000ea20000000800 */
[----:B------:R-:W-:Y:S05]  /*12dc0*/  @P2 BRA `(.L_x_2009) ;  /* 0x0000000000982947 */ /* 0x000fea0003800000 */
[----:B------:R-:W3:Y:S01]  /*12dd0*/  S2R R8, SR_TID.X ;  /* 0x0000000000087919 */ /* 0x000ee20000002100 */
[----:B------:R-:W4:Y:S01]  /*12de0*/  LDC R12, c[0x0][0xce8] ;  /* 0x00033a00ff0c7b82 */ /* 0x000f220000000800 */
[----:B------:R-:W-:Y:S02]  /*12df0*/  ULDC UR4, c[0x0][0xb88] ;  /* 0x0002e20000047ab9 */ /* 0x000fe40000000800 */
[----:B----4-:R-:W-:Y:S01]  /*12e00*/  IMAD R3, R12, UR4, RZ ;  /* 0x000000040c037c24 */ /* 0x010fe2000f8e02ff */
[----:B---3--:R-:W-:-:S04]  /*12e10*/  IADD3 R8, R23, -0x80, R8 ;  /* 0xffffff8017087810 */ /* 0x008fc80007ffe008 */
[----:B------:R-:W-:-:S13]  /*12e20*/  ISETP.GE.AND P2, PT, R8, R3, PT ;  /* 0x000000030800720c */ /* 0x000fda0003f46270 */
[----:B------:R-:W-:Y:S05]  /*12e30*/  @P2 BRA `(.L_x_2009) ;  /* 0x00000000007c2947 */ /* 0x000fea0003800000 */
[----:B------:R-:W-:Y:S01]  /*12e40*/  ISETP.NE.AND P2, PT, R12, 0x1, PT ;  /* 0x000000010c00780c */ /* 0x000fe20003f45270 */
[----:B------:R-:W-:Y:S01]  /*12e50*/  ULDC.64 UR4, c[0x0][0xc90] ;  /* 0x0003240000047ab9 */ /* 0x000fe20000000a00 */
[----:B------:R-:W-:Y:S02]  /*12e60*/  IMAD.MOV.U32 R3, RZ, RZ, R8 ;  /* 0x000000ffff037224 */ /* 0x000fe400078e0008 */
[----:B------:R-:W-:-:S04]  /*12e70*/  IMAD R6, R10, UR4, RZ ;  /* 0x000000040a067c24 */ /* 0x000fc8000f8e02ff */
[----:B------:R-:W-:-:S05]  /*12e80*/  IMAD R7, R193, UR5, R6 ;  /* 0x00000005c1077c24 */ /* 0x000fca000f8e0206 */
[----:B------:R-:W3:Y:S08]  /*12e90*/  @P2 LDC R5, c[0x0][0xcec] ;  /* 0x00033b00ff052b82 */ /* 0x000ef00000000800 */
[----:B------:R-:W4:Y:S01]  /*12ea0*/  @P2 LDC R9, c[0x0][0xcf0] ;  /* 0x00033c00ff092b82 */ /* 0x000f220000000800 */
[----:B---3--:R-:W-:-:S04]  /*12eb0*/  @P2 IMAD.HI.U32 R0, R8, R5, RZ ;  /* 0x0000000508002227 */ /* 0x008fc800078e00ff */
[----:B------:R-:W-:Y:S01]  /*12ec0*/  IMAD.WIDE.U32 R4, R193, UR4, RZ ;  /* 0x00000004c1047c25 */ /* 0x000fe2000f8e00ff */
[----:B------:R-:W-:Y:S01]  /*12ed0*/  ULDC.64 UR4, c[0x0][0xc98] ;  /* 0x0003260000047ab9 */ /* 0x000fe20000000a00 */
[----:B----4-:R-:W-:Y:S02]  /*12ee0*/  @P2 SHF.R.U32.HI R3, RZ, R9, R0 ;  /* 0x00000009ff032219 */ /* 0x010fe40000011600 */
[----:B------:R-:W-:Y:S02]  /*12ef0*/  IMAD.IADD R5, R5, 0x1, R7 ;  /* 0x0000000105057824 */ /* 0x000fe400078e0207 */
[----:B------:R-:W-:Y:S02]  /*12f00*/  IMAD R9, R11, UR4, RZ ;  /* 0x000000040b097c24 */ /* 0x000fe4000f8e02ff */
[----:B------:R-:W-:Y:S02]  /*12f10*/  IMAD.MOV R7, RZ, RZ, -R3 ;  /* 0x000000ffff077224 */ /* 0x000fe400078e0a03 */
[----:B------:R-:W-:-:S04]  /*12f20*/  IMAD.WIDE.U32 R4, R192, UR4, R4 ;  /* 0x00000004c0047c25 */ /* 0x000fc8000f8e0004 */
[----:B------:R-:W-:Y:S01]  /*12f30*/  IMAD R7, R12, R7, R8 ;  /* 0x000000070c077224 */ /* 0x000fe200078e0208 */
[----:B------:R-:W-:Y:S01]  /*12f40*/  IADD3 R4, P2, R3, R4, RZ ;  /* 0x0000000403047210 */ /* 0x000fe20007f5e0ff */
        /* <DEDUP_REMOVED lines=14> */
.L_x_2009:
[----:B------:R-:W-:Y:S05]  /*13030*/  BSYNC B1 ;  /* 0x0000000000017941 */ /* 0x000fea0003800000 */
.L_x_2008:
[----:B------:R-:W-:Y:S01]  /*13040*/  ULDC.64 UR4, c[0x0][0xbe8] ;  /* 0x0002fa0000047ab9 */ /* 0x000fe20000000a00 */
[----:B-1----:R-:W-:Y:S01]  /*13050*/  @P0 IMAD.HI.U32 R0, R13, R20, RZ ;  /* 0x000000140d000227 */ /* 0x002fe200078e00ff */
[----:B---3--:R-:W-:Y:S01]  /*13060*/  SEL R6, RZ, 0xffffffff, P1 ;  /* 0xffffffffff067807 */ /* 0x008fe20000800000 */
[----:B------:R-:W-:Y:S01]  /*13070*/  BSSY B1, `(.L_x_2010) ;  /* 0x000005c000017945 */ /* 0x000fe20003800000 */
[----:B------:R-:W-:Y:S01]  /*13080*/  ISETP.GE.AND P2, PT, R196, UR6, PT ;  /* 0x00000006c4007c0c */ /* 0x000fe2000bf46270 */
[----:B------:R-:W-:Y:S01]  /*13090*/  IMAD R4, R10, UR4, RZ ;  /* 0x000000040a047c24 */ /* 0x000fe2000f8e02ff */
[----:B------:R-:W-:Y:S01]  /*130a0*/  ISETP.GE.AND P1, PT, R195, UR6, PT ;  /* 0x00000006c3007c0c */ /* 0x000fe2000bf26270 */
[----:B------:R-:W-:Y:S01]  /*130b0*/  IMAD.MOV.U32 R3, RZ, RZ, R13 ;  /* 0x000000ffff037224 */ /* 0x000fe200078e000d */
[----:B--2---:R-:W-:Y:S01]  /*130c0*/  @P0 SHF.R.U32.HI R3, RZ, R15, R0 ;  /* 0x0000000fff030219 */ /* 0x004fe20000011600 */
[C---:B------:R-:W-:Y:S01]  /*130d0*/  IMAD R7, R193.reuse, UR5, R4 ;  /* 0x00000005c1077c24 */ /* 0x040fe2000f8e0204 */
[----:B------:R-:W-:Y:S01]  /*130e0*/  SEL R0, RZ, 0xffffffff, P2 ;  /* 0xffffffffff007807 */ /* 0x000fe20001000000 */
[----:B------:R-:W-:Y:S01]  /*130f0*/  IMAD.SHL.U32 R6, R6, 0x4, RZ ;  /* 0x0000000406067824 */ /* 0x000fe200078e00ff */
[----:B------:R-:W-:Y:S01]  /*13100*/  ISETP.GE.AND P0, PT, R194, UR6, PT ;  /* 0x00000006c2007c0c */ /* 0x000fe2000bf06270 */
[----:B------:R-:W-:Y:S01]  /*13110*/  IMAD.WIDE.U32 R4, R193, UR4, RZ ;  /* 0x00000004c1047c25 */ /* 0x000fe2000f8e00ff */
[----:B------:R-:W-:Y:S01]  /*13120*/  ULDC.64 UR4, c[0x0][0xbf0] ;  /* 0x0002fc0000047ab9 */ /* 0x000fe20000000a00 */
[----:B------:R-:W-:-:S02]  /*13130*/  ISETP.GE.AND P2, PT, R222, UR6, PT ;  /* 0x00000006de007c0c */ /* 0x000fc4000bf46270 */
[----:B------:R-:W-:Y:S01]  /*13140*/  IMAD.IADD R5, R5, 0x1, R7 ;  /* 0x0000000105057824 */ /* 0x000fe200078e0207 */
[----:B------:R-:W-:Y:S01]  /*13150*/  LOP3.LUT R21, R6, 0x4, R21, 0xe2, !PT ;  /* 0x0000000406157812 */ /* 0x000fe200078ee215 */
[----:B------:R-:W-:Y:S01]  /*13160*/  IMAD R7, R11, UR4, RZ ;  /* 0x000000040b077c24 */ /* 0x000fe2000f8e02ff */
[----:B------:R-:W-:Y:S01]  /*13170*/  SHF.R.S32.HI R26, RZ, 0x1f, R194 ;  /* 0x0000001fff1a7819 */ /* 0x000fe200000114c2 */
[----:B------:R-:W-:Y:S01]  /*13180*/  IMAD.SHL.U32 R6, R0, 0x8, RZ ;  /* 0x0000000800067824 */ /* 0x000fe200078e00ff */
[----:B------:R-:W-:Y:S01]  /*13190*/  SHF.R.S32.HI R27, RZ, 0x1f, R195 ;  /* 0x0000001fff1b7819 */ /* 0x000fe200000114c3 */
[----:B------:R-:W-:Y:S01]  /*131a0*/  IMAD.MOV R0, RZ, RZ, -R3 ;  /* 0x000000ffff007224 */ /* 0x000fe200078e0a03 */
[----:B------:R-:W-:Y:S01]  /*131b0*/  SHF.R.S32.HI R28, RZ, 0x1f, R196 ;  /* 0x0000001fff1c7819 */ /* 0x000fe200000114c4 */
[----:B------:R-:W-:Y:S01]  /*131c0*/  IMAD R9, R192, UR5, R7 ;  /* 0x00000005c0097c24 */ /* 0x000fe2000f8e0207 */
[----:B------:R-:W-:Y:S01]  /*131d0*/  LOP3.LUT R21, R6, 0x8, R21, 0xe2, !PT ;  /* 0x0000000806157812 */ /* 0x000fe200078ee215 */
[----:B------:R-:W-:Y:S01]  /*131e0*/  IMAD R7, R14, R0, R13 ;  /* 0x000000000e077224 */ /* 0x000fe200078e020d */
[----:B------:R-:W-:Y:S01]  /*131f0*/  SHF.R.S32.HI R0, RZ, 0x1f, R3 ;  /* 0x0000001fff007819 */ /* 0x000fe20000011403 */
[----:B------:R-:W-:Y:S01]  /*13200*/  IMAD.WIDE.U32 R192, R192, UR4, R4 ;  /* 0x00000004c0c07c25 */ /* 0x000fe2000f8e0004 */
[----:B------:R-:W-:Y:S01]  /*13210*/  ULDC.64 UR4, c[0x0][0xbe0] ;  /* 0x0002f80000047ab9 */ /* 0x000fe20000000a00 */
[----:B------:R-:W-:-:S02]  /*13220*/  SEL R4, RZ, 0xffffffff, P1 ;  /* 0xffffffffff047807 */ /* 0x000fc40000800000 */
[----:B------:R-:W-:Y:S01]  /*13230*/  IMAD.IADD R193, R193, 0x1, R9 ;  /* 0x00000001c1c17824 */ /* 0x000fe200078e0209 */
[----:B------:R-:W-:Y:S01]  /*13240*/  SEL R6, RZ, 0xffffffff, P0 ;  /* 0xffffffffff067807 */ /* 0x000fe20000000000 */
[----:B------:R-:W-:Y:S01]  /*13250*/  IMAD R0, R0, UR4, RZ ;  /* 0x0000000400007c24 */ /* 0x000fe2000f8e02ff */
[----:B------:R-:W-:Y:S01]  /*13260*/  ISETP.GE.AND P0, PT, R223, UR6, PT ;  /* 0x00000006df007c0c */ /* 0x000fe2000bf06270 */
[----:B------:R-:W-:Y:S01]  /*13270*/  IMAD.SHL.U32 R8, R4, 0x10, RZ ;  /* 0x0000001004087824 */ /* 0x000fe200078e00ff */
[----:B------:R-:W-:Y:S01]  /*13280*/  SHF.R.S32.HI R29, RZ, 0x1f, R197 ;  /* 0x0000001fff1d7819 */ /* 0x000fe200000114c5 */
[C---:B------:R-:W-:Y:S01]  /*13290*/  IMAD R9, R3.reuse, UR5, R0 ;  /* 0x0000000503097c24 */ /* 0x040fe2000f8e0200 */
[----:B------:R-:W-:Y:S01]  /*132a0*/  SHF.R.S32.HI R0, RZ, 0x1f, R7 ;  /* 0x0000001fff007819 */ /* 0x000fe20000011407 */
[----:B------:R-:W-:Y:S01]  /*132b0*/  IMAD.WIDE.U32 R4, R3, UR4, R192 ;  /* 0x0000000403047c25 */ /* 0x000fe2000f8e00c0 */
[----:B------:R-:W-:Y:S01]  /*132c0*/  ULDC.64 UR4, c[0x0][0xbd8] ;  /* 0x0002f60000047ab9 */ /* 0x000fe20000000a00 */
[----:B------:R-:W-:-:S02]  /*132d0*/  LOP3.LUT R21, R8, 0x10, R21, 0xe2, !PT ;  /* 0x0000001008157812 */ /* 0x000fc400078ee215 */
[----:B------:R-:W-:Y:S01]  /*132e0*/  IMAD.IADD R5, R5, 0x1, R9 ;  /* 0x0000000105057824 */ /* 0x000fe200078e0209 */
[----:B------:R-:W-:Y:S01]  /*132f0*/  SHF.R.S32.HI R30, RZ, 0x1f, R198 ;  /* 0x0000001fff1e7819 */ /* 0x000fe200000114c6 */
[----:B------:R-:W-:Y:S02]  /*13300*/  IMAD R0, R0, UR4, RZ ;  /* 0x0000000400007c24 */ /* 0x000fe4000f8e02ff */
[----:B------:R-:W-:Y:S01]  /*13310*/  IMAD.WIDE.U32 R4, R7, UR4, R4 ;  /* 0x0000000407047c25 */ /* 0x000fe2000f8e0004 */
[----:B------:R-:W-:-:S03]  /*13320*/  ULDC UR4, c[0x0][0xb88] ;  /* 0x0002e20000047ab9 */ /* 0x000fc60000000800 */
[----:B------:R-:W-:Y:S02]  /*13330*/  IMAD.IADD R24, R219, 0x1, R23 ;  /* 0x00000001db187824 */ /* 0x000fe400078e0217 */
[----:B------:R-:W-:Y:S02]  /*13340*/  IMAD R25, R14, UR4, RZ ;  /* 0x000000040e197c24 */ /* 0x000fe4000f8e02ff */
[----:B------:R-:W-:Y:S01]  /*13350*/  IMAD R3, R7, UR5, R0 ;  /* 0x0000000507037c24 */ /* 0x000fe2000f8e0200 */
[----:B------:R-:W-:Y:S01]  /*13360*/  SEL R0, RZ, 0x40, P0 ;  /* 0x00000040ff007807 */ /* 0x000fe20000000000 */
[----:B------:R-:W-:Y:S01]  /*13370*/  IMAD.SHL.U32 R6, R6, 0x20, RZ ;  /* 0x0000002006067824 */ /* 0x000fe200078e00ff */
[----:B------:R-:W-:Y:S01]  /*13380*/  ISETP.GE.AND P0, PT, R24, R25, PT ;  /* 0x000000191800720c */ /* 0x000fe20003f06270 */
[----:B------:R-:W-:Y:S01]  /*13390*/  ULDC.64 UR4, c[0x0][0xb80] ;  /* 0x0002e00000047ab9 */ /* 0x000fe20000000a00 */
[----:B------:R-:W-:Y:S01]  /*133a0*/  IMAD.IADD R3, R5, 0x1, R3 ;  /* 0x0000000105037824 */ /* 0x000fe200078e0203 */
[----:B------:R-:W-:-:S02]  /*133b0*/  LEA R20, P1, R4, UR4, 0x1 ;  /* 0x0000000404147c11 */ /* 0x000fc4000f8208ff */
[----:B------:R-:W-:Y:S02]  /*133c0*/  LOP3.LUT R21, R6, 0x20, R21, 0xe2, !PT ;  /* 0x0000002006157812 */ /* 0x000fe400078ee215 */
[----:B------:R-:W-:Y:S01]  /*133d0*/  LEA.HI.X R3, R4, UR5, R3, 0x1, P1 ;  /* 0x0000000504037c11 */ /* 0x000fe200088f0c03 */
[----:B------:R1:W2:Y:S01]  /*133e0*/  SHFL.IDX PT, R6, R20, RZ, 0x181f ;  /* 0x00181fff14067589 */ /* 0x0002a200000e0000 */
[----:B------:R-:W-:Y:S02]  /*133f0*/  LOP3.LUT R21, R21, R0, RZ, 0xfc, !PT ;  /* 0x0000000015157212 */ /* 0x000fe400078efcff */
[----:B------:R-:W-:Y:S01]  /*13400*/  SEL R0, RZ, 0x80, P2 ;  /* 0x00000080ff007807 */ /* 0x000fe20001000000 */
[----:B------:R1:W3:Y:S03]  /*13410*/  SHFL.IDX PT, R7, R3, RZ, 0x181f ;  /* 0x00181fff03077589 */ /* 0x0002e600000e0000 */
[----:B------:R-:W-:Y:S01]  /*13420*/  LOP3.LUT R23, R21, R0, RZ, 0xfc, !PT ;  /* 0x0000000015177212 */ /* 0x000fe200078efcff */
[----:B------:R-:W-:Y:S06]  /*13430*/  @P0 BRA `(.L_x_2011) ;  /* 0x00000000007c0947 */ /* 0x000fec0003800000 */
[----:B------:R-:W-:Y:S02]  /*13440*/  ISETP.GE.AND P2, PT, R198, UR6, PT ;  /* 0x00000006c6007c0c */ /* 0x000fe4000bf46270 */
[----:B------:R-:W-:Y:S02]  /*13450*/  ISETP.GE.AND P1, PT, R189, UR6, PT ;  /* 0x00000006bd007c0c */ /* 0x000fe4000bf26270 */
[----:B------:R-:W-:Y:S02]  /*13460*/  ISETP.GE.AND P5, PT, R197, UR6, PT ;  /* 0x00000006c5007c0c */ /* 0x000fe4000bfa6270 */
[----:B------:R-:W-:-:S07]  /*13470*/  ISETP.GE.AND P3, PT, R196, UR6, PT ;  /* 0x00000006c4007c0c */ /* 0x000fce000bf66270 */
[CC--:B--2---:R-:W-:Y:S02]  /*13480*/  @!P2 LEA R8, P0, R198.reuse, R6.reuse, 0x1 ;  /* 0x00000006c608a211 */ /* 0x0c4fe400078008ff */
[----:B---3--:R-:W-:Y:S02]  /*13490*/  @!P1 IMAD.WIDE R4, R189, 0x2, R6 ;  /* 0x00000002bd049825 */ /* 0x008fe400078e0206 */
        /* <DEDUP_REMOVED lines=12> */
[----:B--2---:R-:W-:-:S02]  /*13560*/  @!P1 LEA R8, P6, R194, R6, 0x1 ;  /* 0x00000006c2089211 */ /* 0x004fc400078c08ff */
        /* <DEDUP_REMOVED lines=12> */
.L_x_2011:
[----:B------:R-:W-:Y:S05]  /*13630*/  BSYNC B1 ;  /* 0x0000000000017941 */ /* 0x000fea0003800000 */
.L_x_2010:
[----:B------:R-:W-:Y:S01]  /*13640*/  VIADD R0, R24, 0x20 ;  /* 0x0000002018007836 */ /* 0x000fe20000000000 */
[----:B---34-:R3:W4:Y:S04]  /*13650*/  SHFL.IDX PT, R7, R3, 0x1, 0x181f ;  /* 0x00381f0003077f89 */ /* 0x01872800000e0000 */
[----:B------:R-:W-:Y:S01]  /*13660*/  ISETP.GE.AND P0, PT, R0, R25, PT ;  /* 0x000000190000720c */ /* 0x000fe20003f06270 */
[----:B--2---:R3:W2:-:S12]  /*13670*/  SHFL.IDX PT, R6, R20, 0x1, 0x181f ;  /* 0x00381f0014067f89 */ /* 0x00469800000e0000 */
[----:B---3--:R-:W-:Y:S05]  /*13680*/  @P0 BRA `(.L_x_2007) ;  /* 0x00000000007c0947 */ /* 0x008fea0003800000 */
[----:B------:R-:W-:Y:S02]  /*13690*/  ISETP.GE.AND P2, PT, R198, UR6, PT ;  /* 0x00000006c6007c0c */ /* 0x000fe4000bf46270 */
[----:B------:R-:W-:Y:S02]  /*136a0*/  ISETP.GE.AND P3, PT, R189, UR6, PT ;  /* 0x00000006bd007c0c */ /* 0x000fe4000bf66270 */
[----:B------:R-:W-:Y:S02]  /*136b0*/  ISETP.GE.AND P5, PT, R197, UR6, PT ;  /* 0x00000006c5007c0c */ /* 0x000fe4000bfa6270 */
[----:B------:R-:W-:Y:S02]  /*136c0*/  ISETP.GE.AND P4, PT, R196, UR6, PT ;  /* 0x00000006c4007c0c */ /* 0x000fe4000bf86270 */
[----:B------:R-:W-:-:S05]  /*136d0*/  LOP3.LUT P1, RZ, R21, 0x40, RZ, 0xc0, !PT ;  /* 0x0000004015ff7812 */ /* 0x000fca000782c0ff */
[CC--:B--2---:R-:W-:Y:S02]  /*136e0*/  @!P2 LEA R8, P0, R198.reuse, R6.reuse, 0x1 ;  /* 0x00000006c608a211 */ /* 0x0c4fe400078008ff */
[----:B----4-:R-:W-:Y:S02]  /*136f0*/  @!P3 IMAD.WIDE R4, R189, 0x2, R6 ;  /* 0x00000002bd04b825 */ /* 0x010fe400078e0206 */
        /* <DEDUP_REMOVED lines=13> */
[-C--:B--2---:R-:W-:Y:S02]  /*137d0*/  @!P2 LEA R4, P6, R194, R6.reuse, 0x1 ;  /* 0x00000006c204a211 */ /* 0x084fe400078c08ff */
[-C--:B-1----:R-:W-:Y:S02]  /*137e0*/  @P1 LEA R20, P4, R223, R6.reuse, 0x1 ;  /* 0x00000006df141211 */ /* 0x082fe400078808ff */
        /* <DEDUP_REMOVED lines=9> */
.L_x_2007:
[----:B------:R-:W-:Y:S05]  /*13880*/  BSYNC B0 ;  /* 0x0000000000007941 */ /* 0x000fea0003800000 */
.L_x_2002:
[----:B------:R-:W-:Y:S02]  /*13890*/  ULDC UR4, c[0x0][0xd38] ;  /* 0x00034e0000047ab9 */ /* 0x000fe40000000800 */
[----:B0-----:R-:W-:-:S13]  /*138a0*/  ISETP.GE.AND P0, PT, R17, UR4, PT ;  /* 0x0000000411007c0c */ /* 0x001fda000bf06270 */
[----:B------:R-:W-:Y:S05]  /*138b0*/  @!P0 BRA `(.L_x_2012) ;  /* 0xfffffed400a48947 */ /* 0x000fea000383ffff */
[----:B------:R-:W-:Y:S05]  /*138c0*/  EXIT ;  /* 0x000000000000794d */ /* 0x000fea0003800000 */
.L_x_1901:
        /* <DEDUP_REMOVED lines=17> */
[----:B------:R-:W-:Y:S01]  /*139e0*/  ULDC UR5, c[0x0][0x3b8] ;  /* 0x0000ee0000057ab9 */ /* 0x000fe20000000800 */
[----:B------:R-:W-:Y:S01]  /*139f0*/  LOP3.LUT R16, R16, 0xfffffdff, RZ, 0xc0, !PT ;  /* 0xfffffdff10107812 */ /* 0x000fe200078ec0ff */
[----:B------:R-:W0:Y:S01]  /*13a00*/  S2UR UR6, SR_CgaCtaId ;  /* 0x00000000000679c3 */ /* 0x000e220000008800 */
[----:B------:R-:W-:Y:S01]  /*13a10*/  LOP3.LUT R12, R32, 0x38, RZ, 0xc0, !PT ;  /* 0x00000038200c7812 */ /* 0x000fe200078ec0ff */
[----:B------:R1:W-:Y:S01]  /*13a20*/  STL [R1+0x18], RZ ;  /* 0x000018ff01007387 */ /* 0x0003e20000100800 */
[----:B------:R-:W-:Y:S01]  /*13a30*/  LOP3.LUT R13, R2, 0x7f, RZ, 0xc0, !PT ;  /* 0x0000007f020d7812 */ /* 0x000fe200078ec0ff */
[----:B------:R-:W-:Y:S01]  /*13a40*/  ULDC.64 UR42, c[0x0][0x2f0] ;  /* 0x0000bc00002a7ab9 */ /* 0x000fe20000000a00 */
[C---:B------:R-:W-:Y:S01]  /*13a50*/  LOP3.LUT R0, R12.reuse, 0x40, RZ, 0xfc, !PT ;  /* 0x000000400c007812 */ /* 0x040fe200078efcff */
[----:B------:R-:W-:Y:S01]  /*13a60*/  ULDC UR7, c[0x0][0x2b8] ;  /* 0x0000ae0000077ab9 */ /* 0x000fe20000000800 */
[----:B------:R-:W-:Y:S01]  /*13a70*/  ISETP.GE.AND P6, PT, R12, UR4, PT ;  /* 0x000000040c007c0c */ /* 0x000fe2000bfc6270 */
[----:B------:R-:W-:Y:S01]  /*13a80*/  ULDC UR38, c[0x0][0x288] ;  /* 0x0000a20000267ab9 */ /* 0x000fe20000000800 */
[C---:B------:R-:W-:Y:S01]  /*13a90*/  ISETP.GE.AND P1, PT, R0.reuse, UR4, PT ;  /* 0x0000000400007c0c */ /* 0x040fe2000bf26270 */
[----:B------:R-:W-:Y:S01]  /*13aa0*/  ULDC UR39, c[0x0][0x448] ;  /* 0x0001120000277ab9 */ /* 0x000fe20000000800 */
[----:B------:R-:W-:Y:S01]  /*13ab0*/  ISETP.GE.AND P0, PT, R0, UR5, PT ;  /* 0x0000000500007c0c */ /* 0x000fe2000bf06270 */
[----:B------:R-:W-:Y:S01]  /*13ac0*/  IMAD.U32 R36, RZ, RZ, UR8 ;  /* 0x00000008ff247e24 */ /* 0x000fe2000f8e00ff */
[C---:B------:R-:W-:Y:S01]  /*13ad0*/  ISETP.GE.AND P5, PT, R12.reuse, UR5, PT ;  /* 0x000000050c007c0c */ /* 0x040fe2000bfa6270 */
[----:B------:R-:W-:Y:S01]  /*13ae0*/  IMAD.MOV.U32 R23, RZ, RZ, 0x1 ;  /* 0x00000001ff177424 */ /* 0x000fe200078e00ff */
[C---:B------:R-:W-:Y:S01]  /*13af0*/  LOP3.LUT R3, R12.reuse, 0x180, RZ, 0xfc, !PT ;  /* 0x000001800c037812 */ /* 0x040fe200078efcff */
[----:B------:R-:W-:Y:S01]  /*13b00*/  IMAD.MOV.U32 R18, RZ, RZ, RZ ;  /* 0x000000ffff127224 */ /* 0x000fe200078e00ff */
[C---:B------:R-:W-:Y:S01]  /*13b10*/  LOP3.LUT R9, R12.reuse, 0x80, RZ, 0xfc, !PT ;  /* 0x000000800c097812 */ /* 0x040fe200078efcff */
[----:B------:R-:W-:Y:S01]  /*13b20*/  UIMAD UR39, UR39, UR38, URZ ;  /* 0x00000026272772a4 */ /* 0x000fe2000f8e023f */
[----:B------:R-:W-:Y:S01]  /*13b30*/  LOP3.LUT R4, R12, 0x1c0, RZ, 0xfc, !PT ;  /* 0x000001c00c047812 */ /* 0x000fe200078efcff */
[----:B------:R-:W-:Y:S01]  /*13b40*/  ULDC UR48, c[0x0][0xc] ;  /* 0x0000030000307ab9 */ /* 0x000fe20000000800 */
[----:B------:R-:W-:-:S02]  /*13b50*/  ISETP.GE.AND P2, PT, R3, UR5, PT ;  /* 0x0000000503007c0c */ /* 0x000fc4000bf46270 */
[----:B------:R-:W-:Y:S02]  /*13b60*/  @P1 LOP3.LUT R16, R16, 0x200, RZ, 0xfc, !PT ;  /* 0x0000020010101812 */ /* 0x000fe400078efcff */
[----:B------:R-:W-:Y:S02]  /*13b70*/  ISETP.GE.AND P4, PT, R9, UR4, PT ;  /* 0x0000000409007c0c */ /* 0x000fe4000bf86270 */
[----:B------:R-:W-:Y:S02]  /*13b80*/  LOP3.LUT R16, R16, 0xfffbffff, RZ, 0xc0, !PT ;  /* 0xfffbffff10107812 */ /* 0x000fe400078ec0ff */
[----:B------:R-:W-:Y:S02]  /*13b90*/  ISETP.GE.AND P3, PT, R3, UR4, PT ;  /* 0x0000000403007c0c */ /* 0x000fe4000bf66270 */
[----:B------:R-:W-:Y:S02]  /*13ba0*/  @P0 LOP3.LUT R16, R16, 0x40000, RZ, 0xfc, !PT ;  /* 0x0004000010100812 */ /* 0x000fe400078efcff */
[----:B------:R-:W-:-:S02]  /*13bb0*/  ISETP.GE.AND P1, PT, R4, UR4, PT ;  /* 0x0000000404007c0c */ /* 0x000fc4000bf26270 */
[----:B------:R-:W-:Y:S02]  /*13bc0*/  LOP3.LUT R16, R16, 0xfffffbff, RZ, 0xc0, !PT ;  /* 0xfffffbff10107812 */ /* 0x000fe400078ec0ff */
[----:B------:R-:W-:Y:S02]  /*13bd0*/  SEL R3, RZ, 0x40, P2 ;  /* 0x00000040ff037807 */ /* 0x000fe40001000000 */
[----:B------:R-:W-:Y:S02]  /*13be0*/  @P6 LOP3.LUT R16, R16, 0x400, RZ, 0xfc, !PT ;  /* 0x0000040010106812 */ /* 0x000fe400078efcff */
[----:B------:R-:W-:Y:S02]  /*13bf0*/  LOP3.LUT R10, R12, 0xc0, RZ, 0xfc, !PT ;  /* 0x000000c00c0a7812 */ /* 0x000fe400078efcff */
[----:B------:R-:W-:Y:S02]  /*13c00*/  LOP3.LUT R16, R16, 0xfff7ffff, RZ, 0xc0, !PT ;  /* 0xfff7ffff10107812 */ /* 0x000fe400078ec0ff */
[----:B------:R-:W-:-:S02]  /*13c10*/  ISETP.GE.AND P2, PT, R0, UR4, PT ;  /* 0x0000000400007c0c */ /* 0x000fc4000bf46270 */
[----:B------:R-:W-:Y:S02]  /*13c20*/  @P5 LOP3.LUT R16, R16, 0x80000, RZ, 0xfc, !PT ;  /* 0x0008000010105812 */ /* 0x000fe400078efcff */
[----:B------:R-:W-:Y:S02]  /*13c30*/  ISETP.GE.AND P0, PT, R4, UR5, PT ;  /* 0x0000000504007c0c */ /* 0x000fe4000bf06270 */
[----:B------:R-:W-:Y:S02]  /*13c40*/  SEL R4, RZ, 0x40, P3 ;  /* 0x00000040ff047807 */ /* 0x000fe40001800000 */
[----:B------:R-:W-:Y:S02]  /*13c50*/  SEL R33, RZ, 0x80, P1 ;  /* 0x00000080ff217807 */ /* 0x000fe40000800000 */
[----:B------:R-:W-:Y:S02]  /*13c60*/  ISETP.GE.AND P3, PT, R0, UR5, PT ;  /* 0x0000000500007c0c */ /* 0x000fe4000bf66270 */
[----:B------:R-:W-:-:S02]  /*13c70*/  ISETP.GE.AND P1, PT, R10, UR4, PT ;  /* 0x000000040a007c0c */ /* 0x000fc4000bf26270 */
[----:B------:R-:W-:Y:S02]  /*13c80*/  SEL R0, RZ, 0xffffffff, P2 ;  /* 0xffffffffff007807 */ /* 0x000fe40001000000 */
[----:B------:R-:W-:Y:S02]  /*13c90*/  LOP3.LUT R16, R16, 0xffffffdf, RZ, 0xc0, !PT ;  /* 0xffffffdf10107812 */ /* 0x000fe400078ec0ff */
[----:B------:R-:W-:Y:S01]  /*13ca0*/  SEL R7, RZ, 0xffffffff, P3 ;  /* 0xffffffffff077807 */ /* 0x000fe20001800000 */
[----:B------:R-:W-:Y:S01]  /*13cb0*/  IMAD.SHL.U32 R8, R0, 0x2, RZ ;  /* 0x0000000200087824 */ /* 0x000fe200078e00ff */
[----:B------:R-:W-:Y:S02]  /*13cc0*/  @P4 LOP3.LUT R16, R16, 0x20, RZ, 0xfc, !PT ;  /* 0x0000002010104812 */ /* 0x000fe400078efcff */
[----:B------:R-:W-:Y:S01]  /*13cd0*/  SEL R0, RZ, 0xffffff80, P0 ;  /* 0xffffff80ff007807 */ /* 0x000fe20000000000 */
[----:B------:R-:W-:Y:S01]  /*13ce0*/  IMAD.SHL.U32 R7, R7, 0x2, RZ ;  /* 0x0000000207077824 */ /* 0x000fe200078e00ff */
[----:B------:R-:W-:-:S02]  /*13cf0*/  ISETP.GE.AND P0, PT, R9, UR5, PT ;  /* 0x0000000509007c0c */ /* 0x000fc4000bf06270 */
[----:B------:R-:W-:Y:S02]  /*13d00*/  LOP3.LUT R16, R16, 0xffffffef, RZ, 0xc0, !PT ;  /* 0xffffffef10107812 */ /* 0x000fe400078ec0ff */
[----:B------:R-:W-:Y:S02]  /*13d10*/  SEL R9, RZ, 0x4, P0 ;  /* 0x00000004ff097807 */ /* 0x000fe40000000000 */
[----:B------:R-:W-:Y:S02]  /*13d20*/  @P1 LOP3.LUT R16, R16, 0x10, RZ, 0xfc, !PT ;  /* 0x0000001010101812 */ /* 0x000fe400078efcff */
[----:B------:R-:W-:Y:S02]  /*13d30*/  SEL R5, RZ, 0x1, P6 ;  /* 0x00000001ff057807 */ /* 0x000fe40003000000 */
[----:B------:R-:W-:Y:S02]  /*13d40*/  LOP3.LUT R16, R16, 0xfffdffff, RZ, 0xc0, !PT ;  /* 0xfffdffff10107812 */ /* 0x000fe400078ec0ff */
[----:B------:R-:W-:-:S02]  /*13d50*/  SEL R6, RZ, 0x1, P5 ;  /* 0x00000001ff067807 */ /* 0x000fc40002800000 */
[----:B------:R-:W-:Y:S02]  /*13d60*/  @P0 LOP3.LUT R16, R16, 0x20000, RZ, 0xfc, !PT ;  /* 0x0002000010100812 */ /* 0x000fe400078efcff */
[----:B------:R-:W-:Y:S02]  /*13d70*/  ISETP.GE.AND P0, PT, R10, UR5, PT ;  /* 0x000000050a007c0c */ /* 0x000fe4000bf06270 */
[----:B------:R-:W-:Y:S02]  /*13d80*/  LOP3.LUT R5, R8, 0x2, R5, 0xe2, !PT ;  /* 0x0000000208057812 */ /* 0x000fe400078ee205 */
[----:B------:R-:W-:Y:S02]  /*13d90*/  LOP3.LUT R8, R7, 0x2, R6, 0xe2, !PT ;  /* 0x0000000207087812 */ /* 0x000fe400078ee206 */
[----:B------:R-:W-:Y:S02]  /*13da0*/  SEL R10, RZ, 0x8, P0 ;  /* 0x00000008ff0a7807 */ /* 0x000fe40000000000 */
[----:B------:R-:W-:-:S02]  /*13db0*/  LOP3.LUT R16, R16, 0xfffeffff, RZ, 0xc0, !PT ;  /* 0xfffeffff10107812 */ /* 0x000fc400078ec0ff */
[----:B------:R-:W-:Y:S02]  /*13dc0*/  LOP3.LUT R9, R10, R8, R9, 0xfe, !PT ;  /* 0x000000080a097212 */ /* 0x000fe400078efe09 */
[----:B------:R-:W-:Y:S02]  /*13dd0*/  LOP3.LUT R10, R12, 0x100, RZ, 0xfc, !PT ;  /* 0x000001000c0a7812 */ /* 0x000fe400078efcff */
[----:B------:R-:W-:Y:S02]  /*13de0*/  @P0 LOP3.LUT R16, R16, 0x10000, RZ, 0xfc, !PT ;  /* 0x0001000010100812 */ /* 0x000fe400078efcff */
[----:B------:R-:W-:Y:S02]  /*13df0*/  ISETP.GE.AND P0, PT, R10, UR4, PT ;  /* 0x000000040a007c0c */ /* 0x000fe4000bf06270 */
[----:B------:R-:W-:Y:S02]  /*13e00*/  SEL R6, RZ, 0x4, P4 ;  /* 0x00000004ff067807 */ /* 0x000fe40002000000 */
[----:B------:R-:W-:-:S02]  /*13e10*/  SEL R7, RZ, 0x8, P1 ;  /* 0x00000008ff077807 */ /* 0x000fc40000800000 */
[----:B------:R-:W-:Y:S02]  /*13e20*/  LOP3.LUT R16, R16, 0xfffffff7, RZ, 0xc0, !PT ;  /* 0xfffffff710107812 */ /* 0x000fe400078ec0ff */
[----:B------:R-:W-:Y:S02]  /*13e30*/  LOP3.LUT R11, R12, 0x140, RZ, 0xfc, !PT ;  /* 0x000001400c0b7812 */ /* 0x000fe400078efcff */
[----:B------:R-:W-:Y:S02]  /*13e40*/  LOP3.LUT R6, R7, R5, R6, 0xfe, !PT ;  /* 0x0000000507067212 */ /* 0x000fe400078efe06 */
[----:B------:R-:W-:Y:S02]  /*13e50*/  SEL R7, RZ, 0x10, P0 ;  /* 0x00000010ff077807 */ /* 0x000fe40000000000 */
[----:B------:R-:W-:Y:S02]  /*13e60*/  @P0 LOP3.LUT R16, R16, 0x8, RZ, 0xfc, !PT ;  /* 0x0000000810100812 */ /* 0x000fe400078efcff */
[----:B------:R-:W-:-:S02]  /*13e70*/  ISETP.GE.AND P0, PT, R11, UR4, PT ;  /* 0x000000040b007c0c */ /* 0x000fc4000bf06270 */
[----:B------:R-:W-:Y:S02]  /*13e80*/  LOP3.LUT R16, R16, 0xfffffffb, RZ, 0xc0, !PT ;  /* 0xfffffffb10107812 */ /* 0x000fe400078ec0ff */
[----:B------:R-:W-:Y:S02]  /*13e90*/  SEL R8, RZ, 0x20, P0 ;  /* 0x00000020ff087807 */ /* 0x000fe40000000000 */
[----:B------:R-:W-:Y:S02]  /*13ea0*/  LOP3.LUT R5, R32, 0x1f8, RZ, 0xc0, !PT ;  /* 0x000001f820057812 */ /* 0x000fe400078ec0ff */
[----:B------:R-:W-:Y:S02]  /*13eb0*/  ISETP.GE.AND P1, PT, R12, UR43, PT ;  /* 0x0000002b0c007c0c */ /* 0x000fe4000bf26270 */
[----:B------:R-:W-:Y:S01]  /*13ec0*/  LOP3.LUT R5, R5, 0x38, R2, 0x78, !PT ;  /* 0x0000003805057812 */ /* 0x000fe200078e7802 */
[----:B------:R-:W-:Y:S01]  /*13ed0*/  IMAD.SHL.U32 R2, R2, 0x10, RZ ;  /* 0x0000001002027824 */ /* 0x000fe200078e00ff */
[----:B------:R-:W-:-:S02]  /*13ee0*/  LOP3.LUT R7, R8, R6, R7, 0xfe, !PT ;  /* 0x0000000608077212 */ /* 0x000fc400078efe07 */
[----:B------:R-:W-:Y:S02]  /*13ef0*/  @P0 LOP3.LUT R16, R16, 0x4, RZ, 0xfc, !PT ;  /* 0x0000000410100812 */ /* 0x000fe400078efcff */
[----:B------:R-:W-:Y:S02]  /*13f00*/  ISETP.GE.AND P0, PT, R10, UR5, PT ;  /* 0x000000050a007c0c */ /* 0x000fe4000bf06270 */
[----:B------:R-:W-:Y:S02]  /*13f10*/  LOP3.LUT R16, R16, 0xffff7fff, RZ, 0xc0, !PT ;  /* 0xffff7fff10107812 */ /* 0x000fe400078ec0ff */
[----:B------:R-:W-:Y:S02]  /*13f20*/  SEL R10, RZ, 0x10, P0 ;  /* 0x00000010ff0a7807 */ /* 0x000fe40000000000 */
[----:B------:R-:W-:Y:S02]  /*13f30*/  LOP3.LUT R32, R5, 0x200, R32, 0xf8, !PT ;  /* 0x0000020005207812 */ /* 0x000fe400078ef820 */
[----:B------:R-:W-:-:S02]  /*13f40*/  LOP3.LUT R5, R37, 0x2, RZ, 0xfc, !PT ;  /* 0x0000000225057812 */ /* 0x000fc400078efcff */
[----:B------:R-:W-:Y:S02]  /*13f50*/  SHF.R.U32.HI R5, RZ, 0x3, R13 ;  /* 0x00000003ff057819 */ /* 0x000fe4000001160d */
[----:B------:R-:W-:Y:S02]  /*13f60*/  LOP3.LUT R4, R7, R4, RZ, 0xfc, !PT ;  /* 0x0000000407047212 */ /* 0x000fe400078efcff */
[----:B------:R-:W-:Y:S02]  /*13f70*/  @P0 LOP3.LUT R16, R16, 0x8000, RZ, 0xfc, !PT ;  /* 0x0000800010100812 */ /* 0x000fe400078efcff */
[----:B------:R-:W-:Y:S01]  /*13f80*/  ISETP.GE.AND P0, PT, R11, UR5, PT ;  /* 0x000000050b007c0c */ /* 0x000fe2000bf06270 */
[----:B------:R-:W-:Y:S01]  /*13f90*/  ULDC.64 UR4, c[0x0][0x418] ;  /* 0x0001060000047ab9 */ /* 0x000fe20000000a00 */
[----:B------:R-:W-:Y:S01]  /*13fa0*/  LOP3.LUT R2, R5, 0x70, R2, 0xf8, !PT ;  /* 0x0000007005027812 */ /* 0x000fe200078ef802 */
[----:B------:R-:W-:Y:S01]  /*13fb0*/  UISETP.NE.U32.AND UP0, UPT, UR4, URZ, UPT ;  /* 0x0000003f0400728c */ /* 0x000fe2000bf05070 */
[----:B------:R-:W-:-:S02]  /*13fc0*/  SEL R11, RZ, 0x20, P0 ;  /* 0x00000020ff0b7807 */ /* 0x000fc40000000000 */
[----:B------:R-:W-:Y:S01]  /*13fd0*/  LOP3.LUT R16, R16, 0xffffbfff, RZ, 0xc0, !PT ;  /* 0xffffbfff10107812 */ /* 0x000fe200078ec0ff */
[----:B------:R-:W-:Y:S01]  /*13fe0*/  UISETP.NE.AND.EX UP0, UPT, UR5, URZ, UPT, UP0 ;  /* 0x0000003f0500728c */ /* 0x000fe2000bf05300 */
[----:B------:R-:W-:Y:S01]  /*13ff0*/  LOP3.LUT R10, R11, R9, R10, 0xfe, !PT ;  /* 0x000000090b0a7212 */ /* 0x000fe200078efe0a */
[----:B------:R-:W-:Y:S01]  /*14000*/  ULDC UR4, c[0x0][0x424] ;  /* 0x0001090000047ab9 */ /* 0x000fe20000000800 */
[----:B------:R-:W-:Y:S01]  /*14010*/  UMOV UR5, 0x400 ;  /* 0x0000040000057882 */ /* 0x000fe20000000000 */
[----:B------:R-:W-:Y:S01]  /*14020*/  USEL UR4, UR4, 0x1, UP0 ;  /* 0x0000000104047887 */ /* 0x000fe20008000000 */
[----:B------:R-:W-:Y:S01]  /*14030*/  LOP3.LUT R3, R10, R3, RZ, 0xfc, !PT ;  /* 0x000000030a037212 */ /* 0x000fe200078efcff */
[----:B0-----:R-:W-:Y:S01]  /*14040*/  ULEA UR5, UR6, UR5, 0x18 ;  /* 0x0000000506057291 */ /* 0x001fe2000f8ec03f */
[----:B------:R-:W-:Y:S01]  /*14050*/  @P0 LOP3.LUT R16, R16, 0x4000, RZ, 0xfc, !PT ;  /* 0x0000400010100812 */ /* 0x000fe200078efcff */
[----:B------:R-:W-:Y:S01]  /*14060*/  UIMAD UR42, UR4, UR42, URZ ;  /* 0x0000002a042a72a4 */ /* 0x000fe2000f8e023f */
[----:B------:R-:W-:-:S02]  /*14070*/  LOP3.LUT R0, R3, 0x80, R0, 0xc8, !PT ;  /* 0x0000008003007812 */ /* 0x000fc400078ec800 */
[----:B------:R-:W-:Y:S01]  /*14080*/  LOP3.LUT R3, R3, 0x40, RZ, 0xc0, !PT ;  /* 0x0000004003037812 */ /* 0x000fe200078ec0ff */
[----:B------:R-:W-:Y:S01]  /*14090*/  UIADD3 UR4, UR42, 0x3f, URZ ;  /* 0x0000003f2a047890 */ /* 0x000fe2000fffe03f */
[----:B------:R-:W-:Y:S01]  /*140a0*/  SHF.R.U32.HI R0, RZ, 0x3, R0 ;  /* 0x00000003ff007819 */ /* 0x000fe20000011600 */
[----:B------:R-:W-:Y:S01]  /*140b0*/  IMAD.U32 R17, RZ, RZ, UR5 ;  /* 0x00000005ff117e24 */ /* 0x000fe2000f8e00ff */
[----:B------:R-:W-:Y:S01]  /*140c0*/  SHF.R.U32.HI R2, RZ, 0x2, R3 ;  /* 0x00000002ff027819 */ /* 0x000fe20000011603 */
[----:B------:R-:W-:Y:S01]  /*140d0*/  USHF.R.S32.HI UR5, URZ, 0x1f, UR4 ;  /* 0x0000001f3f057899 */ /* 0x000fe20008011404 */
[----:B------:R-:W-:Y:S01]  /*140e0*/  ISETP.GE.AND P0, PT, R12, UR7, PT ;  /* 0x000000070c007c0c */ /* 0x000fe2000bf06270 */
[----:B------:R-:W-:Y:S01]  /*140f0*/  IMAD R22, R32, 0x2, R17 ;  /* 0x0000000220167824 */ /* 0x000fe200078e0211 */
[----:B------:R-:W-:Y:S01]  /*14100*/  LOP3.LUT R16, R16, 0xffefffff, RZ, 0xc0, !PT ;  /* 0xffefffff10107812 */ /* 0x000fe200078ec0ff */
[----:B------:R1:W-:Y:S01]  /*14110*/  STL [R1+0xc], R2 ;  /* 0x00000c0201007387 */ /* 0x0003e20000100800 */
[----:B------:R-:W-:Y:S01]  /*14120*/  LOP3.LUT R33, R4, R33, RZ, 0xfc, !PT ;  /* 0x0000002104217212 */ /* 0x000fe200078efcff */
[----:B------:R-:W-:Y:S01]  /*14130*/  ULEA.HI UR5, UR5, UR4, URZ, 0x6 ;  /* 0x0000000405057291 */ /* 0x000fe2000f8f303f */
[----:B------:R-:W-:Y:S01]  /*14140*/  LOP3.LUT R16, R16, 0xfffffffd, RZ, 0xc0, !PT ;  /* 0xfffffffd10107812 */ /* 0x000fe200078ec0ff */
[----:B------:R1:W-:Y:S01]  /*14150*/  STL [R1+0x8], R0 ;  /* 0x0000080001007387 */ /* 0x0003e20000100800 */
[----:B------:R-:W-:Y:S01]  /*14160*/  LOP3.LUT R29, R4, 0x40, RZ, 0xc0, !PT ;  /* 0x00000040041d7812 */ /* 0x000fe200078ec0ff */
[----:B------:R-:W-:Y:S01]  /*14170*/  UIADD3 UR47, UR42, 0x1, -UR38 ;  /* 0x000000012a2f7890 */ /* 0x000fe2000fffe826 */
[----:B------:R-:W-:Y:S01]  /*14180*/  LOP3.LUT R28, R33, 0x80, RZ, 0xc0, !PT ;  /* 0x00000080211c7812 */ /* 0x000fe200078ec0ff */
[----:B------:R-:W-:Y:S01]  /*14190*/  UIADD3 UR38, UR42, -UR38, URZ ;  /* 0x800000262a267290 */ /* 0x000fe2000fffe03f */
[----:B------:R-:W-:Y:S01]  /*141a0*/  @P1 LOP3.LUT R16, R16, 0x2, RZ, 0xfc, !PT ;  /* 0x0000000210101812 */ /* 0x000fe200078efcff */
[----:B------:R-:W-:Y:S01]  /*141b0*/  USHF.R.S32.HI UR37, URZ, 0x6, UR5 ;  /* 0x000000063f257899 */ /* 0x000fe20008011405 */
[----:B------:R-:W-:-:S02]  /*141c0*/  SHF.R.U32.HI R29, RZ, 0x2, R29 ;  /* 0x00000002ff1d7819 */ /* 0x000fc4000001161d */
[----:B------:R-:W-:Y:S02]  /*141d0*/  SHF.R.U32.HI R28, RZ, 0x3, R28 ;  /* 0x00000003ff1c7819 */ /* 0x000fe4000001161c */
[----:B-1----:R-:W-:-:S07]  /*141e0*/  @P0 LOP3.LUT R16, R16, 0x100000, RZ, 0xfc, !PT ;  /* 0x0010000010100812 */ /* 0x002fce00078efcff */
.L_x_2072:
        /* <DEDUP_REMOVED lines=13> */
[----:B0123-5:R-:W-:Y:S05]  /*142c0*/  @P0 BRA `(.L_x_2014) ;  /* 0x0000000000200947 */ /* 0x02ffea0003800000 */
        /* <DEDUP_REMOVED lines=8> */
.L_x_2014:
[----:B------:R-:W-:Y:S01]  /*14350*/  ULDC UR8, c[0x0][0xd54] ;  /* 0x0003550000087ab9 */ /* 0x000fe20000000800 */
[----:B------:R-:W-:Y:S01]  /*14360*/  UMOV UR6, UR7 ;  /* 0x0000000700067c82 */ /* 0x000fe20008000000 */
[----:B------:R-:W-:-:S11]  /*14370*/  UISETP.NE.AND UP0, UPT, UR8, 0x1, UPT ;  /* 0x000000010800788c */ /* 0x000fd6000bf05270 */
[----:B------:R-:W-:Y:S02]  /*14380*/  @UP0 ULDC.64 UR10, c[0x0][0xd58] ;  /* 0x00035600000a0ab9 */ /* 0x000fe40000000a00 */
[----:B------:R-:W-:-:S04]  /*14390*/  UIMAD.WIDE.U32 UR4, UR7, UR10, URZ ;  /* 0x0000000a070472a5 */ /* 0x000fc8000f8e003f */
[----:B------:R-:W-:-:S04]  /*143a0*/  @UP0 USHF.R.U32.HI UR6, URZ, UR11, UR5 ;  /* 0x0000000b3f060299 */ /* 0x000fc80008011605 */
[----:B------:R-:W-:-:S12]  /*143b0*/  UIMAD UR4, UR6, UR8, URZ ;  /* 0x00000008060472a4 */ /* 0x000fd8000f8e023f */
.L_x_2015:
        /* <DEDUP_REMOVED lines=18> */
[----:B------:R-:W-:Y:S01]  /*144e0*/  IMAD.U32 R3, RZ, RZ, UR5 ;  /* 0x00000005ff037e24 */ /* 0x000fe2000f8e00ff */
[----:B------:R-:W-:Y:S01]  /*144f0*/  ULDC UR5, c[0x0][0x448] ;  /* 0x0001120000057ab9 */ /* 0x000fe20000000800 */
[----:B------:R-:W-:Y:S01]  /*14500*/  IMAD.U32 R2, RZ, RZ, UR4 ;  /* 0x00000004ff027e24 */ /* 0x000fe2000f8e00ff */
        /* <DEDUP_REMOVED lines=27> */
.L_x_2017:
[----:B------:R-:W-:-:S11]  /*146c0*/  UISETP.NE.AND UP1, UPT, UR5, 0x1, UPT ;  /* 0x000000010500788c */ /* 0x000fd6000bf25270 */
[----:B------:R-:W-:Y:S02]  /*146d0*/  @UP1 ULDC.64 UR10, c[0x0][0xae0] ;  /* 0x0002b800000a1ab9 */ /* 0x000fe40000000a00 */
[----:B------:R-:W-:-:S04]  /*146e0*/  UIMAD.WIDE.U32 UR6, UR8, UR10, URZ ;  /* 0x0000000a080672a5 */ /* 0x000fc8000f8e003f */
[----:B------:R-:W-:-:S12]  /*146f0*/  @UP1 USHF.R.U32.HI UR8, URZ, UR11, UR7 ;  /* 0x0000000b3f081299 */ /* 0x000fd80008011607 */
.L_x_2018:
[----:B------:R-:W-:-:S04]  /*14700*/  UIMAD UR8, UR8, UR5, UR5 ;  /* 0x00000005080872a4 */ /* 0x000fc8000f8e0205 */
[----:B------:R-:W-:-:S04]  /*14710*/  UISETP.LT.AND UP1, UPT, UR4, UR8, UPT ;  /* 0x000000080400728c */ /* 0x000fc8000bf21270 */
[----:B------:R-:W-:-:S12]  /*14720*/  USEL UR4, UR4, UR8, UP1 ;  /* 0x0000000804047287 */ /* 0x000fd80008800000 */
.L_x_2016:
        /* <DEDUP_REMOVED lines=27> */
.L_x_2020:
[----:B------:R-:W-:-:S11]  /*148e0*/  UISETP.NE.AND UP0, UPT, UR5, 0x1, UPT ;  /* 0x000000010500788c */ /* 0x000fd6000bf05270 */
[----:B------:R-:W-:Y:S02]  /*148f0*/  @UP0 ULDC.64 UR10, c[0x0][0xae0] ;  /* 0x0002b800000a0ab9 */ /* 0x000fe40000000a00 */
[----:B------:R-:W-:-:S04]  /*14900*/  UIMAD.WIDE.U32 UR6, UR4, UR10, URZ ;  /* 0x0000000a040672a5 */ /* 0x000fc8000f8e003f */
[----:B------:R-:W-:-:S12]  /*14910*/  @UP0 USHF.R.U32.HI UR4, URZ, UR11, UR7 ;  /* 0x0000000b3f040299 */ /* 0x000fd80008011607 */
.L_x_2021:
[----:B------:R-:W-:-:S04]  /*14920*/  UIMAD UR4, UR4, UR5, URZ ;  /* 0x00000005040472a4 */ /* 0x000fc8000f8e023f */
[----:B------:R-:W-:-:S04]  /*14930*/  UISETP.LT.AND UP0, UPT, UR8, UR4, UPT ;  /* 0x000000040800728c */ /* 0x000fc8000bf01270 */
[----:B------:R-:W-:-:S12]  /*14940*/  USEL UR8, UR8, UR4, !UP0 ;  /* 0x0000000408087287 */ /* 0x000fd8000c000000 */
.L_x_2019:
        /* <DEDUP_REMOVED lines=26> */
.L_x_2023:
        /* <DEDUP_REMOVED lines=20> */
.L_x_2026:
[----:B------:R-:W-:Y:S05]  /*14c30*/  BSYNC B6 ;  /* 0x0000000000067941 */ /* 0x000fea0003800000 */
.L_x_2025:
        /* <DEDUP_REMOVED lines=20> */
.L_x_2029:
        /* <DEDUP_REMOVED lines=15> */
.L_x_2028:
[----:B------:R-:W-:Y:S05]  /*14e70*/  BSYNC B6 ;  /* 0x0000000000067941 */ /* 0x000fea0003800000 */
.L_x_2027:
        /* <DEDUP_REMOVED lines=9> */
[----:B------:R-:W-:Y:S01]  /*14f10*/  ULDC UR4, c[0x0][0xd48] ;  /* 0x0003520000047ab9 */ /* 0x000fe20000000800 */
[----:B------:R-:W-:-:S05]  /*14f20*/  IMAD.U32 R3, RZ, RZ, UR5 ;  /* 0x00000005ff037e24 */ /* 0x000fca000f8e00ff */
[----:B------:R1:W5:Y:S01]  /*14f30*/  @P0 LDG.E R26, desc[UR40][R2.64] ;  /* 0x00000028021a0981 */ /* 0x000362000c1e1900 */
[----:B------:R-:W-:Y:S01]  /*14f40*/  IMAD.U32 R25, RZ, RZ, UR44 ;  /* 0x0000002cff197e24 */ /* 0x000fe2000f8e00ff */
[----:B------:R-:W-:Y:S01]  /*14f50*/  UMOV UR5, 0xffffffff ;  /* 0xffffffff00057882 */ /* 0x000fe20000000000 */
[----:B------:R-:W-:-:S03]  /*14f60*/  IMAD.U32 R19, RZ, RZ, UR4 ;  /* 0x00000004ff137e24 */ /* 0x000fc6000f8e00ff */
[----:B------:R-:W-:Y:S01]  /*14f70*/  LEA R25, R25, 0xffffffc0, 0x6 ;  /* 0xffffffc019197811 */ /* 0x000fe200078e30ff */
[----:B------:R-:W-:Y:S06]  /*14f80*/  BRA.DIV UR5, `(.L_x_2030) ;  /* 0x0000003e05d87947 */ /* 0x000fec000b800000 */
.L_x_2089:
[----:B------:R-:W2:Y:S01]  /*14f90*/  S2R R0, SR_TID.X ;  /* 0x0000000000007919 */ /* 0x000ea20000002100 */
[----:B0-----:R-:W-:Y:S01]  /*14fa0*/  ISETP.NE.AND P1, PT, R20, 0x1, PT ;  /* 0x000000011400780c */ /* 0x001fe20003f25270 */
[----:B------:R-:W-:Y:S01]  /*14fb0*/  IMAD.MOV.U32 R35, RZ, RZ, RZ ;  /* 0x000000ffff237224 */ /* 0x000fe200078e00ff */
[----:B-----5:R-:W-:Y:S01]  /*14fc0*/  SHF.R.S32.HI R30, RZ, 0x1f, R26 ;  /* 0x0000001fff1e7819 */ /* 0x020fe2000001141a */
[----:B------:R-:W0:Y:S01]  /*14fd0*/  S2R R11, SR_TID.X ;  /* 0x00000000000b7919 */ /* 0x000e220000002100 */
[----:B------:R-:W-:-:S09]  /*14fe0*/  LOP3.LUT R16, R16, 0xffffdfff, RZ, 0xc0, !PT ;  /* 0xffffdfff10107812 */ /* 0x000fd200078ec0ff */
[----:B------:R-:W3:Y:S01]  /*14ff0*/  @P1 LDC R5, c[0x0][0x434] ;  /* 0x00010d00ff051b82 */ /* 0x000ee20000000800 */
[----:B------:R-:W-:-:S07]  /*15000*/  @P1 LOP3.LUT R16, R16, 0x2000, RZ, 0xfc, !PT ;  /* 0x0000200010101812 */ /* 0x000fce00078efcff */
[----:B------:R-:W4:Y:S01]  /*15010*/  @P1 LDC R7, c[0x0][0x438] ;  /* 0x00010e00ff071b82 */ /* 0x000f220000000800 */
[----:B--2---:R-:W-:Y:S01]  /*15020*/  LOP3.LUT R0, R0, 0x7f, RZ, 0xc0, !PT ;  /* 0x0000007f00007812 */ /* 0x004fe200078ec0ff */
[----:B0-----:R-:W-:-:S03]  /*15030*/  IMAD.SHL.U32 R11, R11, 0x10, RZ ;  /* 0x000000100b0b7824 */ /* 0x001fc600078e00ff */
[----:B------:R-:W-:-:S04]  /*15040*/  SHF.R.U32.HI R0, RZ, 0x3, R0 ;  /* 0x00000003ff007819 */ /* 0x000fc80000011600 */
[----:B------:R-:W-:-:S05]  /*15050*/  LOP3.LUT R11, R0, 0x70, R11, 0xf8, !PT ;  /* 0x00000070000b7812 */ /* 0x000fca00078ef80b */
[----:B------:R-:W-:-:S05]  /*15060*/  IMAD.IADD R0, R11, 0x1, R25 ;  /* 0x000000010b007824 */ /* 0x000fca00078e0219 */
[C---:B------:R-:W-:Y:S01]  /*15070*/  ISETP.GE.AND P0, PT, R0.reuse, UR42, PT ;  /* 0x0000002a00007c0c */ /* 0x040fe2000bf06270 */
[----:B------:R-:W-:-:S03]  /*15080*/  IMAD.IADD R0, R0, 0x1, R31 ;  /* 0x0000000100007824 */ /* 0x000fc600078e021f */
[----:B------:R-:W-:Y:S01]  /*15090*/  ISETP.GT.U32.OR P0, PT, R11, 0x3f, P0 ;  /* 0x0000003f0b00780c */ /* 0x000fe20000704470 */
[----:B---3--:R-:W-:-:S04]  /*150a0*/  @P1 IMAD.HI.U32 R4, R0, R5, RZ ;  /* 0x0000000500041227 */ /* 0x008fc800078e00ff */
[----:B------:R-:W-:Y:S01]  /*150b0*/  IMAD.MOV.U32 R6, RZ, RZ, R0 ;  /* 0x000000ffff067224 */ /* 0x000fe200078e0000 */
[----:B----4-:R-:W-:-:S07]  /*150c0*/  @P1 SHF.R.U32.HI R6, RZ, R7, R4 ;  /* 0x00000007ff061219 */ /* 0x010fce0000011604 */
[----:B-1----:R-:W0:Y:S01]  /*150d0*/  @!P0 LDC.64 R2, c[0x0][0x428] ;  /* 0x00010a00ff028b82 */ /* 0x002e220000000a00 */
[----:B------:R-:W-:-:S07]  /*150e0*/  @!P0 SHF.R.S32.HI R7, RZ, 0x1f, R6 ;  /* 0x0000001fff078819 */ /* 0x000fce0000011406 */
[----:B------:R-:W1:Y:S01]  /*150f0*/  @!P0 LDC.64 R4, c[0x0][0x418] ;  /* 0x00010600ff048b82 */ /* 0x000e620000000a00 */
[----:B0-----:R-:W-:-:S04]  /*15100*/  @!P0 IMAD R8, R30, R2, RZ ;  /* 0x000000021e088224 */ /* 0x001fc800078e02ff */
[C---:B------:R-:W-:Y:S02]  /*15110*/  @!P0 IMAD R9, R26.reuse, R3, R8 ;  /* 0x000000031a098224 */ /* 0x040fe400078e0208 */
[----:B------:R-:W-:-:S04]  /*15120*/  @!P0 IMAD.WIDE.U32 R2, R26, R2, R6 ;  /* 0x000000021a028225 */ /* 0x000fc800078e0006 */
[----:B------:R-:W-:Y:S01]  /*15130*/  @!P0 IMAD.IADD R3, R3, 0x1, R9 ;  /* 0x0000000103038824 */ /* 0x000fe200078e0209 */
[----:B-1----:R-:W-:-:S04]  /*15140*/  @!P0 LEA R4, P1, R2, R4, 0x2 ;  /* 0x0000000402048211 */ /* 0x002fc800078210ff */
[----:B------:R-:W-:Y:S01]  /*15150*/  @!P0 LEA.HI.X R5, R2, R5, R3, 0x2, P1 ;  /* 0x0000000502058211 */ /* 0x000fe200008f1403 */
[----:B------:R-:W-:-:S04]  /*15160*/  IMAD.MOV R3, RZ, RZ, -R6 ;  /* 0x000000ffff037224 */ /* 0x000fc800078e0a06 */
[----:B------:R-:W-:Y:S01]  /*15170*/  IMAD R0, R20, R3, R0 ;  /* 0x0000000314007224 */ /* 0x000fe200078e0200 */
[----:B------:R-:W-:Y:S01]  /*15180*/  LOP3.LUT R10, R37, 0x2, RZ, 0xfc, !PT ;  /* 0x00000002250a7812 */ /* 0x000fe200078efcff */
[----:B------:R0:W5:Y:S01]  /*15190*/  @!P0 LDG.E R35, desc[UR40][R4.64] ;  /* 0x0000002804238981 */ /* 0x000162000c1e1900 */
[----:B------:R-:W-:Y:S01]  /*151a0*/  ISETP.GT.U32.AND P1, PT, R11, 0x3f, PT ;  /* 0x0000003f0b00780c */ /* 0x000fe20003f24070 */
[----:B------:R-:W-:Y:S01]  /*151b0*/  IMAD R2, RZ, RZ, -UR36 ;  /* 0x80000024ff027e24 */ /* 0x000fe2000f8e02ff */
[----:B------:R-:W-:Y:S01]  /*151c0*/  ISETP.NE.AND P0, PT, R10, 0x3, PT ;  /* 0x000000030a00780c */ /* 0x000fe20003f05270 */
[----:B------:R0:W-:Y:S01]  /*151d0*/  STL [R1], R0 ;  /* 0x0000000001007387 */ /* 0x0001e20000100800 */
[----:B------:R-:W-:Y:S01]  /*151e0*/  LOP3.LUT R16, R16, 0xfffff7ff, RZ, 0xc0, !PT ;  /* 0xfffff7ff10107812 */ /* 0x000fe200078ec0ff */
[----:B------:R-:W-:-:S03]  /*151f0*/  IMAD R19, R19, R2, UR46 ;  /* 0x0000002e13137e24 */ /* 0x000fc6000f8e0202 */
[----:B------:R-:W-:Y:S02]  /*15200*/  LOP3.LUT R16, R16, 0xfffffffe, RZ, 0xc0, !PT ;  /* 0xfffffffe10107812 */ /* 0x000fe400078ec0ff */
[----:B------:R-:W-:-:S03]  /*15210*/  SHF.R.S32.HI R24, RZ, 0x1f, R19 ;  /* 0x0000001fff187819 */ /* 0x000fc60000011413 */
[----:B------:R-:W-:-:S04]  /*15220*/  @P1 LOP3.LUT R16, R16, 0x1, RZ, 0xfc, !PT ;  /* 0x0000000110101812 */ /* 0x000fc800078efcff */
[----:B------:R-:W-:Y:S01]  /*15230*/  @P0 LOP3.LUT R16, R16, 0x800, RZ, 0xfc, !PT ;  /* 0x0000080010100812 */ /* 0x000fe200078efcff */
[----:B0-----:R-:W-:Y:S06]  /*15240*/  @!P0 BRA `(.L_x_2031) ;  /* 0x0000000000048947 */ /* 0x001fec0003800000 */
[----:B------:R-:W-:Y:S01]  /*15250*/  BPT.TRAP 0x1 ;  /* 0x000000040000795c */ /* 0x000fe20000300000 */
.L_x_2031:
[----:B------:R-:W-:Y:S01]  /*15260*/  IMAD R27, R18, 0x8, R17 ;  /* 0x00000008121b7824 */ /* 0x000fe200078e0211 */
[----:B------:R-:W-:Y:S01]  /*15270*/  SHF.L.U32 R0, R23, 0x1f, RZ ;  /* 0x0000001f17007819 */ /* 0x000fe200000006ff */
[----:B------:R-:W-:Y:S03]  /*15280*/  BSSY B0, `(.L_x_2032) ;  /* 0x0000003000007945 */ /* 0x000fe60003800000 */
[----:B------:R-:W0:Y:S02]  /*15290*/  SYNCS.PHASECHK.TRANS64.TRYWAIT P0, [R27+URZ+0x38840], R0 ;  /* 0x038840001b0075a7 */ /* 0x000e24000800017f */
[----:B0-----:R-:W-:Y:S05]  /*152a0*/  @!P0 BRA `(.L_x_2033) ;  /* 0x0000003c003c8947 */ /* 0x001fea0003800000 */
.L_x_2090:
[----:B------:R-:W-:Y:S05]  /*152b0*/  BSYNC B0 ;  /* 0x0000000000007941 */ /* 0x000fea0003800000 */
.L_x_2032:
[----:B------:R-:W0:Y:S01]  /*152c0*/  LDL R2, [R1] ;  /* 0x0000000001027983 */ /* 0x000e220000100800 */
[----:B------:R-:W-:Y:S01]  /*152d0*/  ULDC.64 UR4, c[0x0][0x300] ;  /* 0x0000c00000047ab9 */ /* 0x000fe20000000a00 */
[----:B------:R-:W-:Y:S01]  /*152e0*/  LOP3.LUT P2, RZ, R16, 0x2, RZ, 0xc0, !PT ;  /* 0x0000000210ff7812 */ /* 0x000fe2000784c0ff */
[----:B------:R-:W1:Y:S01]  /*152f0*/  S2R R4, SR_TID.X ;  /* 0x0000000000047919 */ /* 0x000e620000002100 */
[----:B------:R-:W2:Y:S01]  /*15300*/  S2R R7, SR_TID.X ;  /* 0x0000000000077919 */ /* 0x000ea20000002100 */
[----:B-1----:R-:W-:-:S04]  /*15310*/  LOP3.LUT R4, R4, 0x7f, RZ, 0xc0, !PT ;  /* 0x0000007f04047812 */ /* 0x002fc800078ec0ff */
[----:B------:R-:W-:Y:S01]  /*15320*/  SHF.R.U32.HI R4, RZ, 0x3, R4 ;  /* 0x00000003ff047819 */ /* 0x000fe20000011604 */
[----:B--2---:R-:W-:-:S03]  /*15330*/  IMAD.SHL.U32 R7, R7, 0x8, RZ ;  /* 0x0000000807077824 */ /* 0x004fc600078e00ff */
[----:B------:R-:W-:Y:S01]  /*15340*/  IADD3 R25, -R4, UR42, -R25 ;  /* 0x0000002a04197c10 */ /* 0x000fe2000fffe919 */
[----:B------:R-:W-:Y:S01]  /*15350*/  IMAD R4, R18, 0x1000, R32 ;  /* 0x0000100012047824 */ /* 0x000fe200078e0220 */
[----:B------:R-:W-:Y:S02]  /*15360*/  LOP3.LUT R7, R7, 0x38, RZ, 0xc0, !PT ;  /* 0x0000003807077812 */ /* 0x000fe400078ec0ff */
[----:B0-----:R-:W-:-:S05]  /*15370*/  SHF.R.S32.HI R0, RZ, 0x1f, R2 ;  /* 0x0000001fff007819 */ /* 0x001fca0000011402 */
[----:B------:R0:W-:Y:S02]  /*15380*/  STL [R1+0x10], R0 ;  /* 0x0000100001007387 */ /* 0x0001e40000100800 */
[----:B0-----:R-:W-:-:S04]  /*15390*/  IMAD R0, R0, UR4, RZ ;  /* 0x0000000400007c24 */ /* 0x001fc8000f8e02ff */
[C---:B------:R-:W-:Y:S01]  /*153a0*/  IMAD R5, R2.reuse, UR5, R0 ;  /* 0x0000000502057c24 */ /* 0x040fe2000f8e0200 */
[----:B-----5:R-:W-:Y:S01]  /*153b0*/  SHF.R.S32.HI R0, RZ, 0x1f, R35 ;  /* 0x0000001fff007819 */ /* 0x020fe20000011423 */
[----:B------:R-:W-:Y:S01]  /*153c0*/  IMAD.WIDE.U32 R2, R2, UR4, RZ ;  /* 0x0000000402027c25 */ /* 0x000fe2000f8e00ff */
[----:B------:R-:W-:-:S03]  /*153d0*/  ULDC.64 UR4, c[0x0][0x310] ;  /* 0x0000c40000047ab9 */ /* 0x000fc60000000a00 */
[----:B------:R0:W-:Y:S01]  /*153e0*/  STL [R1+0x14], R0 ;  /* 0x0000140001007387 */ /* 0x0001e20000100800 */
[----:B------:R-:W-:Y:S02]  /*153f0*/  IMAD.IADD R3, R3, 0x1, R5 ;  /* 0x0000000103037824 */ /* 0x000fe400078e0205 */
[----:B------:R-:W-:-:S04]  /*15400*/  IMAD.WIDE.U32 R2, R35, UR4, R2 ;  /* 0x0000000423027c25 */ /* 0x000fc8000f8e0002 */
[----:B0-----:R-:W-:-:S04]  /*15410*/  IMAD R0, R0, UR4, RZ ;  /* 0x0000000400007c24 */ /* 0x001fc8000f8e02ff */
        /* <DEDUP_REMOVED lines=10> */
[----:B------:R-:W-:Y:S02]  /*154c0*/  LEA.HI.X R5, R2, UR5, R5, 0x1, P0 ;  /* 0x0000000502057c11 */ /* 0x000fe400080f0c05 */
[----:B------:R-:W-:Y:S01]  /*154d0*/  ISETP.GE.AND P0, PT, R25, 0x1, PT ;  /* 0x000000011900780c */ /* 0x000fe20003f06270 */
[----:B------:R-:W-:-:S12]  /*154e0*/  BRA.DIV UR4, `(.L_x_2034) ;  /* 0x0000003a04c07947 */ /* 0x000fd8000b800000 */
[----:B------:R-:W0:Y:S01]  /*154f0*/  SHFL.IDX PT, R14, R0, RZ, 0x181f ;  /* 0x00181fff000e7589 */ /* 0x000e2200000e0000 */
[----:B------:R-:W-:-:S03]  /*15500*/  @P0 IMAD R6, R4, 0x2, R17 ;  /* 0x0000000204060824 */ /* 0x000fc600078e0211 */
[----:B------:R-:W1:Y:S01]  /*15510*/  SHFL.IDX PT, R2, R5, RZ, 0x181f ;  /* 0x00181fff05027589 */ /* 0x000e6200000e0000 */
[----:B0-----:R-:W-:-:S03]  /*15520*/  @P0 LEA R3, P1, R7, R14, 0x1 ;  /* 0x0000000e07030211 */ /* 0x001fc600078208ff */
[----:B------:R-:W0:Y:S02]  /*15530*/  SHFL.IDX PT, R14, R0, 0x1, 0x181f ;  /* 0x00381f00000e7f89 */ /* 0x000e2400000e0000 */
[----:B-1----:R-:W-:-:S05]  /*15540*/  @P0 IMAD.X R2, RZ, RZ, R2, P1 ;  /* 0x000000ffff020224 */ /* 0x002fca00008e0602 */
[----:B------:R-:W-:-:S04]  /*15550*/  @P0 LOP3.LUT R3, R3, R2, RZ, 0x3c, !PT ;  /* 0x0000000203030212 */ /* 0x000fc800078e3cff */
[----:B------:R-:W-:-:S04]  /*15560*/  @P0 LOP3.LUT R2, R3, R2, RZ, 0x3c, !PT ;  /* 0x0000000203020212 */ /* 0x000fc800078e3cff */
[----:B------:R-:W-:-:S05]  /*15570*/  @P0 LOP3.LUT R3, R3, R2, RZ, 0x3c, !PT ;  /* 0x0000000203030212 */ /* 0x000fca00078e3cff */
[----:B------:R1:W-:Y:S01]  /*15580*/  @P0 LDGSTS.E.BYPASS.LTC128B.128 [R6+0x22400], desc[UR40][R2.64], !P2 ;  /* 0x2240000002060fae */ /* 0x0003e2000d101d68 */
[----:B------:R-:W-:-:S03]  /*15590*/  ISETP.GE.AND P0, PT, R25, 0x11, PT ;  /* 0x000000111900780c */ /* 0x000fc60003f06270 */
[----:B-1----:R-:W1:Y:S10]  /*155a0*/  SHFL.IDX PT, R2, R5, 0x1, 0x181f ;  /* 0x00381f0005027f89 */ /* 0x002e7400000e0000 */
[----:B0-----:R-:W-:Y:S01]  /*155b0*/  @P0 LEA R3, P1, R7, R14, 0x1 ;  /* 0x0000000e07030211 */ /* 0x001fe200078208ff */
[----:B------:R-:W-:Y:S01]  /*155c0*/  @P0 IMAD R6, R4, 0x2, R17 ;  /* 0x0000000204060824 */ /* 0x000fe200078e0211 */
[----:B------:R-:W0:Y:S03]  /*155d0*/  SHFL.IDX PT, R14, R0, 0x2, 0x181f ;  /* 0x00581f00000e7f89 */ /* 0x000e2600000e0000 */
        /* <DEDUP_REMOVED lines=9> */
[----:B------:R-:W0:Y:S04]  /*15670*/  SHFL.IDX PT, R5, R5, 0x3, 0x181f ;  /* 0x00781f0005057f89 */ /* 0x000e2800000e0000 */
[----:B------:R2:W3:Y:S01]  /*15680*/  SHFL.IDX PT, R14, R0, 0x3, 0x181f ;  /* 0x00781f00000e7f89 */ /* 0x0004e200000e0000 */
[----:B-1----:R-:W-:-:S05]  /*15690*/  @P0 IMAD.X R2, RZ, RZ, R2, P1 ;  /* 0x000000ffff020224 */ /* 0x002fca00008e0602 */
[----:B------:R-:W-:-:S04]  /*156a0*/  @P0 LOP3.LUT R3, R3, R2, RZ, 0x3c, !PT ;  /* 0x0000000203030212 */ /* 0x000fc800078e3cff */
[----:B------:R-:W-:-:S04]  /*156b0*/  @P0 LOP3.LUT R2, R3, R2, RZ, 0x3c, !PT ;  /* 0x0000000203020212 */ /* 0x000fc800078e3cff */
[----:B------:R-:W-:-:S05]  /*156c0*/  @P0 LOP3.LUT R3, R3, R2, RZ, 0x3c, !PT ;  /* 0x0000000203030212 */ /* 0x000fca00078e3cff */
[----:B0--3--:R2:W-:Y:S02]  /*156d0*/  @P0 LDGSTS.E.BYPASS.LTC128B.128 [R6+0x23400], desc[UR40][R2.64], !P2 ;  /* 0x2340000002060fae */ /* 0x0095e4000d101d68 */
.L_x_2100:
[----:B------:R-:W-:-:S13]  /*156e0*/  ISETP.GE.AND P0, PT, R25, 0x31, PT ;  /* 0x000000311900780c */ /* 0x000fda0003f06270 */
[----:B--2---:R-:W-:-:S05]  /*156f0*/  @P0 LEA R2, P1, R7, R14, 0x1 ;  /* 0x0000000e07020211 */ /* 0x004fca00078208ff */
        /* <DEDUP_REMOVED lines=8> */
.L_x_2035:
        /* <DEDUP_REMOVED lines=11> */
.L_x_2036:
[----:B------:R1:W-:Y:S02]  /*15830*/  SYNCS.ARRIVE.TRANS64.A1T0 RZ, [R27+URZ+0x38830], RZ ;  /* 0x038830ff1bff79a7 */ /* 0x0003e4000810003f */
[----:B------:R-:W-:Y:S05]  /*15840*/  WARPSYNC.ALL ;  /* 0x0000000000007948 */ /* 0x000fea0003800000 */
[----:B------:R-:W-:Y:S01]  /*15850*/  VIADD R0, R17, 0x20400 ;  /* 0x0002040011007836 */ /* 0x000fe20000000000 */
[----:B------:R-:W-:Y:S01]  /*15860*/  BAR.SYNC.DEFER_BLOCKING 0x8, 0x100 ;  /* 0x0204000000007b1d */ /* 0x000fe20000010000 */
[----:B------:R-:W-:-:S03]  /*15870*/  USHF.R.S32.HI UR50, URZ, 0x1f, UR36 ;  /* 0x0000001f3f327899 */ /* 0x000fc60008011424 */
[----:B------:R-:W-:Y:S02]  /*15880*/  LOP3.LUT P0, RZ, R0, 0x3ff, RZ, 0xc0, !PT ;  /* 0x000003ff00ff7812 */ /* 0x000fe4000780c0ff */
[----:B------:R-:W-:Y:S11]  /*15890*/  BSSY B6, `(.L_x_2037) ;  /* 0x0000012000067945 */ /* 0x000ff60003800000 */
        /* <DEDUP_REMOVED lines=17> */
.L_x_2038:
[----:B------:R-:W-:Y:S05]  /*159b0*/  BSYNC B6 ;  /* 0x0000000000067941 */ /* 0x000fea0003800000 */
.L_x_2037:
[----:B0-----:R-:W0:Y:S01]  /*159c0*/  S2R R2, SR_TID.X ;  /* 0x0000000000027919 */ /* 0x001e220000002100 */
[----:B------:R-:W-:Y:S01]  /*159d0*/  UISETP.NE.AND UP0, UPT, UR49, URZ, UPT ;  /* 0x0000003f3100728c */ /* 0x000fe2000bf05270 */
[----:B------:R-:W-:Y:S01]  /*159e0*/  R2UR UR6, R24 ;  /* 0x00000000180672ca */ /* 0x000fe200000e0000 */
[----:B------:R-:W-:Y:S01]  /*159f0*/  ULDC.64 UR8, c[0x0][0x2d8] ;  /* 0x0000b60000087ab9 */ /* 0x000fe20000000a00 */
[----:B------:R-:W-:Y:S01]  /*15a00*/  R2UR UR7, R19 ;  /* 0x00000000130772ca */ /* 0x000fe200000e0000 */
[----:B------:R-:W2:Y:S01]  /*15a10*/  S2R R7, SR_TID.X ;  /* 0x0000000000077919 */ /* 0x000ea20000002100 */
[----:B------:R-:W-:Y:S02]  /*15a20*/  LOP3.LUT P5, RZ, R16, 0x100000, RZ, 0xc0, !PT ;  /* 0x0010000010ff7812 */ /* 0x000fe400078ac0ff */
[----:B------:R-:W-:-:S04]  /*15a30*/  PLOP3.LUT P0, PT, PT, PT, UP0, 0x80, 0x0 ;  /* 0x000000000000781c */ /* 0x000fc80003f0f008 */
[----:B------:R-:W-:-:S03]  /*15a40*/  @UP0 ULDC UR4, c[0x0][0x44c] ;  /* 0x0001130000040ab9 */ /* 0x000fc60000000800 */
[----:B------:R-:W-:-:S04]  /*15a50*/  UIMAD UR6, UR6, UR8, URZ ;  /* 0x00000008060672a4 */ /* 0x000fc8000f8e023f */
[----:B------:R-:W-:Y:S01]  /*15a60*/  UIMAD UR6, UR7, UR9, UR6 ;  /* 0x00000009070672a4 */ /* 0x000fe2000f8e0206 */
[----:B0-----:R-:W-:-:S04]  /*15a70*/  LOP3.LUT R2, R2, 0x7f, RZ, 0xc0, !PT ;  /* 0x0000007f02027812 */ /* 0x001fc800078ec0ff */
[----:B------:R-:W-:Y:S01]  /*15a80*/  SHF.R.U32.HI R20, RZ, 0x3, R2 ;  /* 0x00000003ff147819 */ /* 0x000fe20000011602 */
[----:B--2---:R-:W-:Y:S01]  /*15a90*/  IMAD.SHL.U32 R7, R7, 0x8, RZ ;  /* 0x0000000807077824 */ /* 0x004fe200078e00ff */
[----:B------:R-:W0:Y:S04]  /*15aa0*/  S2R R2, SR_TID.X ;  /* 0x0000000000027919 */ /* 0x000e280000002100 */
[----:B------:R-:W-:Y:S01]  /*15ab0*/  LOP3.LUT R7, R7, 0x38, RZ, 0xc0, !PT ;  /* 0x0000003807077812 */ /* 0x000fe200078ec0ff */
[----:B0-----:R-:W-:-:S05]  /*15ac0*/  IMAD.SHL.U32 R2, R2, 0x10, RZ ;  /* 0x0000001002027824 */ /* 0x001fca00078e00ff */
[----:B------:R-:W-:Y:S02]  /*15ad0*/  LOP3.LUT R2, R20, 0x70, R2, 0xf8, !PT ;  /* 0x0000007014027812 */ /* 0x000fe400078ef802 */
[----:B------:R-:W0:Y:S03]  /*15ae0*/  S2R R20, SR_TID.X ;  /* 0x0000000000147919 */ /* 0x000e260000002100 */
[----:B------:R-:W-:-:S04]  /*15af0*/  VIADD R34, R2, UR43 ;  /* 0x0000002b02227c36 */ /* 0x000fc80008000000 */
[----:B------:R-:W-:Y:S01]  /*15b00*/  @P0 IMAD.HI.U32 R2, R34, UR4, RZ ;  /* 0x0000000422020c27 */ /* 0x000fe2000f8e00ff */
[----:B------:R-:W-:Y:S01]  /*15b10*/  PLOP3.LUT P0, PT, PT, PT, UP0, 0x80, 0x0 ;  /* 0x000000000000781c */ /* 0x000fe20003f0f008 */
[----:B------:R-:W-:Y:S02]  /*15b20*/  @UP0 ULDC UR4, c[0x0][0x450] ;  /* 0x0001140000040ab9 */ /* 0x000fe40000000800 */
[----:B------:R-:W-:-:S10]  /*15b30*/  IMAD.MOV.U32 R0, RZ, RZ, R34 ;  /* 0x000000ffff007224 */ /* 0x000fd400078e0022 */
[----:B------:R-:W-:Y:S02]  /*15b40*/  @P0 SHF.R.U32.HI R0, RZ, UR4, R2 ;  /* 0x00000004ff000c19 */ /* 0x000fe40008011602 */
[----:B------:R-:W-:Y:S02]  /*15b50*/  R2UR UR4, R19 ;  /* 0x00000000130472ca */ /* 0x000fe400000e0000 */
[----:B0-----:R-:W-:-:S11]  /*15b60*/  LOP3.LUT R20, R20, 0x7f, RZ, 0xc0, !PT ;  /* 0x0000007f14147812 */ /* 0x001fd600078ec0ff */
[----:B------:R-:W-:Y:S01]  /*15b70*/  UIMAD.WIDE.U32 UR4, UR4, UR8, URZ ;  /* 0x00000008040472a5 */ /* 0x000fe2000f8e003f */
[----:B------:R-:W-:Y:S02]  /*15b80*/  SHF.R.U32.HI R8, RZ, 0x3, R20 ;  /* 0x00000003ff087819 */ /* 0x000fe40000011614 */
[----:B------:R-:W-:Y:S01]  /*15b90*/  ULDC.64 UR8, c[0x0][0x2e0] ;  /* 0x0000b80000087ab9 */ /* 0x000fe20000000a00 */
[----:B------:R-:W-:Y:S02]  /*15ba0*/  UIADD3 UR5, UR5, UR6, URZ ;  /* 0x0000000605057290 */ /* 0x000fe4000fffe03f */
[----:B------:R-:W-:Y:S02]  /*15bb0*/  UIMAD UR6, UR50, UR8, URZ ;  /* 0x00000008320672a4 */ /* 0x000fe4000f8e023f */
[----:B------:R-:W-:Y:S02]  /*15bc0*/  UIMAD.WIDE.U32 UR4, UR36, UR8, UR4 ;  /* 0x00000008240472a5 */ /* 0x000fe4000f8e0004 */
[----:B------:R-:W-:-:S04]  /*15bd0*/  UIMAD UR6, UR36, UR9, UR6 ;  /* 0x00000009240672a4 */ /* 0x000fc8000f8e0206 */
[----:B------:R-:W-:Y:S01]  /*15be0*/  IMAD.U32 R4, RZ, RZ, UR4 ;  /* 0x00000004ff047e24 */ /* 0x000fe2000f8e00ff */
[----:B------:R-:W-:Y:S02]  /*15bf0*/  UIADD3 UR6, UR5, UR6, URZ ;  /* 0x0000000605067290 */ /* 0x000fe4000fffe03f */
[----:B------:R-:W-:Y:S02]  /*15c00*/  IMAD.U32 R5, RZ, RZ, UR5 ;  /* 0x00000005ff057e24 */ /* 0x000fe4000f8e00ff */
[----:B------:R-:W-:Y:S01]  /*15c10*/  IMAD.MOV.U32 R2, RZ, RZ, R4 ;  /* 0x000000ffff027224 */ /* 0x000fe200078e0004 */
[----:B------:R-:W-:Y:S01]  /*15c20*/  SHF.R.S32.HI R4, RZ, 0x1f, R0 ;  /* 0x0000001fff047819 */ /* 0x000fe20000011400 */
[----:B------:R-:W-:Y:S01]  /*15c30*/  ULDC.64 UR4, c[0x0][0x2d0] ;  /* 0x0000b40000047ab9 */ /* 0x000fe20000000a00 */
[----:B------:R-:W-:-:S03]  /*15c40*/  IMAD.U32 R3, RZ, RZ, UR6 ;  /* 0x00000006ff037e24 */ /* 0x000fc6000f8e00ff */
[----:B------:R-:W-:Y:S02]  /*15c50*/  IMAD R5, R4, UR4, RZ ;  /* 0x0000000404057c24 */ /* 0x000fe4000f8e02ff */
[----:B------:R-:W-:Y:S01]  /*15c60*/  IMAD.WIDE.U32 R2, R0, UR4, R2 ;  /* 0x0000000400027c25 */ /* 0x000fe2000f8e0002 */
[----:B------:R-:W-:-:S03]  /*15c70*/  ULDC UR4, c[0x0][0x448] ;  /* 0x0001120000047ab9 */ /* 0x000fc60000000800 */
[----:B------:R-:W-:Y:S02]  /*15c80*/  IMAD R4, R0, UR5, R5 ;  /* 0x0000000500047c24 */ /* 0x000fe4000f8e0205 */
[----:B------:R-:W-:Y:S02]  /*15c90*/  IMAD.MOV R0, RZ, RZ, -R0 ;  /* 0x000000ffff007224 */ /* 0x000fe400078e0a00 */
[----:B------:R-:W-:Y:S02]  /*15ca0*/  IMAD.IADD R3, R3, 0x1, R4 ;  /* 0x0000000103037824 */ /* 0x000fe400078e0204 */
[----:B------:R-:W-:Y:S01]  /*15cb0*/  IMAD R0, R0, UR4, R34 ;  /* 0x0000000400007c24 */ /* 0x000fe2000f8e0222 */
[----:B------:R-:W-:-:S03]  /*15cc0*/  ULDC.64 UR4, c[0x0][0x2c8] ;  /* 0x0000b20000047ab9 */ /* 0x000fc60000000a00 */
[----:B------:R-:W-:Y:S01]  /*15cd0*/  IMAD.WIDE.U32 R2, R0, UR4, R2 ;  /* 0x0000000400027c25 */ /* 0x000fe2000f8e0002 */
[----:B------:R-:W-:-:S05]  /*15ce0*/  SHF.R.S32.HI R4, RZ, 0x1f, R0 ;  /* 0x0000001fff047819 */ /* 0x000fca0000011400 */
[----:B------:R-:W-:-:S04]  /*15cf0*/  IMAD R4, R4, UR4, RZ ;  /* 0x0000000404047c24 */ /* 0x000fc8000f8e02ff */
        /* <DEDUP_REMOVED lines=8> */
[----:B------:R-:W-:Y:S01]  /*15d80*/  VIADD R4, R8, UR43 ;  /* 0x0000002b08047c36 */ /* 0x000fe20008000000 */
[----:B------:R-:W-:Y:S02]  /*15d90*/  LOP3.LUT R16, R16, 0xfffffeff, RZ, 0xc0, !PT ;  /* 0xfffffeff10107812 */ /* 0x000fe400078ec0ff */
[----:B------:R-:W2:Y:S01]  /*15da0*/  SHFL.IDX PT, R2, R5, RZ, 0x181f ;  /* 0x00181fff05027589 */ /* 0x000ea200000e0000 */
[C---:B------:R-:W-:Y:S01]  /*15db0*/  VIADD R6, R4.reuse, 0x10 ;  /* 0x0000001004067836 */ /* 0x040fe20000000000 */
[----:B------:R-:W-:Y:S02]  /*15dc0*/  ISETP.GE.AND P1, PT, R4, UR39, PT ;  /* 0x0000002704007c0c */ /* 0x000fe4000bf26270 */
[----:B------:R-:W-:Y:S11]  /*15dd0*/  SHFL.IDX PT, R14, R0, 0x3, 0x181f ;  /* 0x00781f00000e7f89 */ /* 0x000ff600000e0000 */
[----:B------:R-:W-:-:S04]  /*15de0*/  @P1 LOP3.LUT R16, R16, 0x100, RZ, 0xfc, !PT ;  /* 0x0000010010101812 */ /* 0x000fc800078efcff */
[----:B------:R-:W-:Y:S02]  /*15df0*/  LOP3.LUT R16, R16, 0xffffff7f, RZ, 0xc0, !PT ;  /* 0xffffff7f10107812 */ /* 0x000fe400078ec0ff */
[----:B0-----:R-:W-:-:S05]  /*15e00*/  @!P1 LEA R3, P0, R7, R3, 0x1 ;  /* 0x0000000307039211 */ /* 0x001fca00078008ff */
[----:B--2---:R-:W-:-:S05]  /*15e10*/  @!P1 IMAD.X R2, RZ, RZ, R2, P0 ;  /* 0x000000ffff029224 */ /* 0x004fca00000e0602 */
[----:B------:R-:W-:-:S04]  /*15e20*/  @!P1 LOP3.LUT R3, R3, R2, RZ, 0x3c, !PT ;  /* 0x0000000203039212 */ /* 0x000fc800078e3cff */
[----:B------:R-:W-:-:S04]  /*15e30*/  @!P1 LOP3.LUT R2, R3, R2, RZ, 0x3c, !PT ;  /* 0x0000000203029212 */ /* 0x000fc800078e3cff */
[----:B------:R-:W-:-:S05]  /*15e40*/  @!P1 LOP3.LUT R3, R3, R2, RZ, 0x3c, !PT ;  /* 0x0000000203039212 */ /* 0x000fca00078e3cff */
[----:B------:R0:W-:Y:S01]  /*15e50*/  @!P1 LDGSTS.E.BYPASS.LTC128B.128 [R22+0x20400], desc[UR40][R2.64], !P5 ;  /* 0x2040000002169fae */ /* 0x0001e2000e901d68 */
[----:B------:R-:W-:Y:S01]  /*15e60*/  ISETP.GE.AND P1, PT, R6, UR39, PT ;  /* 0x0000002706007c0c */ /* 0x000fe2000bf26270 */
[----:B------:R-:W-:Y:S02]  /*15e70*/  VIADD R6, R4, 0x20 ;  /* 0x0000002004067836 */ /* 0x000fe40000000000 */
[----:B0-----:R-:W0:Y:S10]  /*15e80*/  SHFL.IDX PT, R3, R0, 0x1, 0x181f ;  /* 0x00381f0000037f89 */ /* 0x001e3400000e0000 */
[----:B------:R-:W-:Y:S01]  /*15e90*/  @P1 LOP3.LUT R16, R16, 0x80, RZ, 0xfc, !PT ;  /* 0x0000008010101812 */ /* 0x000fe200078efcff */
[----:B------:R-:W2:Y:S03]  /*15ea0*/  SHFL.IDX PT, R2, R5, 0x1, 0x181f ;  /* 0x00381f0005027f89 */ /* 0x000ea600000e0000 */
[----:B------:R-:W-:-:S02]  /*15eb0*/  LOP3.LUT R16, R16, 0xffffffbf, RZ, 0xc0, !PT ;  /* 0xffffffbf10107812 */ /* 0x000fc400078ec0ff */
[----:B0-----:R-:W-:-:S05]  /*15ec0*/  @!P1 LEA R3, P0, R7, R3, 0x1 ;  /* 0x0000000307039211 */ /* 0x001fca00078008ff */
[----:B--2---:R-:W-:-:S05]  /*15ed0*/  @!P1 IMAD.X R2, RZ, RZ, R2, P0 ;  /* 0x000000ffff029224 */ /* 0x004fca00000e0602 */
[----:B------:R-:W-:-:S04]  /*15ee0*/  @!P1 LOP3.LUT R3, R3, R2, RZ, 0x3c, !PT ;  /* 0x0000000203039212 */ /* 0x000fc800078e3cff */
[----:B------:R-:W-:-:S04]  /*15ef0*/  @!P1 LOP3.LUT R2, R3, R2, RZ, 0x3c, !PT ;  /* 0x0000000203029212 */ /* 0x000fc800078e3cff */
[----:B------:R-:W-:-:S05]  /*15f00*/  @!P1 LOP3.LUT R3, R3, R2, RZ, 0x3c, !PT ;  /* 0x0000000203039212 */ /* 0x000fca00078e3cff */
[----:B------:R0:W-:Y:S01]  /*15f10*/  @!P1 LDGSTS.E.BYPASS.LTC128B.128 [R22+0x20c00], desc[UR40][R2.64], !P5 ;  /* 0x20c0000002169fae */ /* 0x0001e2000e901d68 */
[----:B------:R-:W-:-:S03]  /*15f20*/  ISETP.GE.AND P1, PT, R6, UR39, PT ;  /* 0x0000002706007c0c */ /* 0x000fc6000bf26270 */
[----:B0-----:R-:W0:Y:S10]  /*15f30*/  SHFL.IDX PT, R3, R0, 0x2, 0x181f ;  /* 0x00581f0000037f89 */ /* 0x001e3400000e0000 */
[----:B------:R-:W-:Y:S01]  /*15f40*/  @P1 LOP3.LUT R16, R16, 0x40, RZ, 0xfc, !PT ;  /* 0x0000004010101812 */ /* 0x000fe200078efcff */
[----:B------:R-:W2:Y:S04]  /*15f50*/  SHFL.IDX PT, R2, R5, 0x2, 0x181f ;  /* 0x00581f0005027f89 */ /* 0x000ea800000e0000 */
[----:B------:R-:W3:Y:S01]  /*15f60*/  SHFL.IDX PT, R5, R5, 0x3, 0x181f ;  /* 0x00781f0005057f89 */ /* 0x000ee200000e0000 */
[----:B0-----:R-:W-:-:S05]  /*15f70*/  @!P1 LEA R3, P0, R7, R3, 0x1 ;  /* 0x0000000307039211 */ /* 0x001fca00078008ff */
[----:B--2---:R-:W-:-:S05]  /*15f80*/  @!P1 IMAD.X R2, RZ, RZ, R2, P0 ;  /* 0x000000ffff029224 */ /* 0x004fca00000e0602 */
[----:B------:R-:W-:-:S04]  /*15f90*/  @!P1 LOP3.LUT R3, R3, R2, RZ, 0x3c, !PT ;  /* 0x0000000203039212 */ /* 0x000fc800078e3cff */
[----:B------:R-:W-:-:S04]  /*15fa0*/  @!P1 LOP3.LUT R2, R3, R2, RZ, 0x3c, !PT ;  /* 0x0000000203029212 */ /* 0x000fc800078e3cff */
[----:B------:R-:W-:-:S05]  /*15fb0*/  @!P1 LOP3.LUT R3, R3, R2, RZ, 0x3c, !PT ;  /* 0x0000000203039212 */ /* 0x000fca00078e3cff */
[----:B---3--:R0:W-:Y:S02]  /*15fc0*/  @!P1 LDGSTS.E.BYPASS.LTC128B.128 [R22+0x21400], desc[UR40][R2.64], !P5 ;  /* 0x2140000002169fae */ /* 0x0081e4000e901d68 */
.L_x_2109:
[----:B------:R-:W-:Y:S01]  /*15fd0*/  VIADD R4, R4, 0x30 ;  /* 0x0000003004047836 */ /* 0x000fe20000000000 */
[----:B------:R-:W-:-:S04]  /*15fe0*/  LOP3.LUT R16, R16, 0xffffefff, RZ, 0xc0, !PT ;  /* 0xffffefff10107812 */ /* 0x000fc800078ec0ff */
[----:B------:R-:W-:-:S13]  /*15ff0*/  ISETP.GE.AND P1, PT, R4, UR39, PT ;  /* 0x0000002704007c0c */ /* 0x000fda000bf26270 */
[----:B0-----:R-:W-:Y:S02]  /*16000*/  @!P1 LEA R2, P0, R7, R14, 0x1 ;  /* 0x0000000e07029211 */ /* 0x001fe400078008ff */
[----:B------:R-:W-:-:S03]  /*16010*/  @P1 LOP3.LUT R16, R16, 0x1000, RZ, 0xfc, !PT ;  /* 0x0000100010101812 */ /* 0x000fc600078efcff */
[----:B------:R-:W-:Y:S01]  /*16020*/  @!P1 IMAD.X R3, RZ, RZ, R5, P0 ;  /* 0x000000ffff039224 */ /* 0x000fe200000e0605 */
[----:B------:R-:W-:-:S04]  /*16030*/  PLOP3.LUT P0, PT, PT, PT, PT, 0x80, 0x0 ;  /* 0x000000000000781c */ /* 0x000fc80003f0f070 */
[----:B------:R-:W-:Y:S01]  /*16040*/  @!PT LDS RZ, [RZ] ;  /* 0x00000000fffff984 */ /* 0x000fe20000000800 */
[----:B------:R-:W-:Y:S01]  /*16050*/  @!PT LDS RZ, [RZ] ;  /* 0x00000000fffff984 */ /* 0x000fe20000000800 */
[----:B------:R-:W-:Y:S01]  /*16060*/  @!PT LDS RZ, [RZ] ;  /* 0x00000000fffff984 */ /* 0x000fe20000000800 */
[----:B------:R0:W-:Y:S01]  /*16070*/  @!P1 LDGSTS.E.BYPASS.LTC128B.128 [R22+0x21c00], desc[UR40][R2.64], !P5 ;  /* 0x21c0000002169fae */ /* 0x0001e2000e901d68 */
[----:B------:R-:W-:-:S08]  /*16080*/  NOP ;  /* 0x0000000000007918 */ /* 0x000fd00000000000 */
.L_x_2040:
        /* <DEDUP_REMOVED lines=28> */
.L_x_2042:
[----:B------:R-:W-:Y:S05]  /*16250*/  BSYNC B6 ;  /* 0x0000000000067941 */ /* 0x000fea0003800000 */
.L_x_2041:
[----:B------:R2:W5:Y:S04]  /*16260*/  LDL R21, [R1+0xc] ;  /* 0x00000c0001157983 */ /* 0x0005680000100800 */
[----:B------:R2:W5:Y:S01]  /*16270*/  LDL R20, [R1+0x8] ;  /* 0x0000080001147983 */ /* 0x0005620000100800 */
[----:B------:R-:W-:Y:S01]  /*16280*/  UISETP.NE.AND UP0, UPT, UR49, URZ, UPT ;  /* 0x0000003f3100728c */ /* 0x000fe2000bf05270 */
[----:B------:R-:W-:Y:S01]  /*16290*/  R2UR UR6, R24 ;  /* 0x00000000180672ca */ /* 0x000fe200000e0000 */
[----:B0-----:R-:W-:Y:S01]  /*162a0*/  IMAD.MOV.U32 R2, RZ, RZ, R34 ;  /* 0x000000ffff027224 */ /* 0x001fe200078e0022 */
[----:B------:R-:W-:Y:S01]  /*162b0*/  R2UR UR7, R19 ;  /* 0x00000000130772ca */ /* 0x000fe200000e0000 */
[----:B------:R-:W-:Y:S01]  /*162c0*/  ULDC.64 UR8, c[0x0][0x3d8] ;  /* 0x0000f60000087ab9 */ /* 0x000fe20000000a00 */
[----:B------:R-:W0:Y:S01]  /*162d0*/  S2R R6, SR_TID.X ;  /* 0x0000000000067919 */ /* 0x000e220000002100 */
[----:B------:R-:W-:-:S02]  /*162e0*/  PLOP3.LUT P0, PT, PT, PT, UP0, 0x80, 0x0 ;  /* 0x000000000000781c */ /* 0x000fc40003f0f008 */
[C---:B------:R-:W-:Y:S02]  /*162f0*/  LOP3.LUT P2, RZ, R16.reuse, 0x20000, RZ, 0xc0, !PT ;  /* 0x0002000010ff7812 */ /* 0x040fe4000784c0ff */
[C---:B------:R-:W-:Y:S01]  /*16300*/  LOP3.LUT P3, RZ, R16.reuse, 0x10000, RZ, 0xc0, !PT ;  /* 0x0001000010ff7812 */ /* 0x040fe2000786c0ff */
[----:B------:R-:W-:Y:S01]  /*16310*/  @UP0 ULDC UR4, c[0x0][0x44c] ;  /* 0x0001130000040ab9 */ /* 0x000fe20000000800 */
[C---:B------:R-:W-:Y:S02]  /*16320*/  LOP3.LUT P4, RZ, R16.reuse, 0x8000, RZ, 0xc0, !PT ;  /* 0x0000800010ff7812 */ /* 0x040fe4000788c0ff */
[----:B------:R-:W-:Y:S01]  /*16330*/  UIMAD UR6, UR6, UR8, URZ ;  /* 0x00000008060672a4 */ /* 0x000fe2000f8e023f */
[----:B------:R-:W-:-:S03]  /*16340*/  LOP3.LUT P5, RZ, R16, 0x4000, RZ, 0xc0, !PT ;  /* 0x0000400010ff7812 */ /* 0x000fc600078ac0ff */
[----:B------:R-:W-:Y:S01]  /*16350*/  UIMAD UR6, UR7, UR9, UR6 ;  /* 0x00000009070672a4 */ /* 0x000fe2000f8e0206 */
[----:B------:R-:W-:Y:S01]  /*16360*/  @P0 IMAD.HI.U32 R0, R34, UR4, RZ ;  /* 0x0000000422000c27 */ /* 0x000fe2000f8e00ff */
[----:B------:R-:W-:Y:S01]  /*16370*/  PLOP3.LUT P0, PT, PT, PT, UP0, 0x80, 0x0 ;  /* 0x000000000000781c */ /* 0x000fe20003f0f008 */
[----:B------:R-:W-:Y:S01]  /*16380*/  @UP0 ULDC UR4, c[0x0][0x450] ;  /* 0x0001140000040ab9 */ /* 0x000fe20000000800 */
[----:B------:R-:W-:-:S11]  /*16390*/  ULDC UR7, c[0x0][0x448] ;  /* 0x0001120000077ab9 */ /* 0x000fd60000000800 */
[----:B------:R-:W-:Y:S02]  /*163a0*/  @P0 SHF.R.U32.HI R2, RZ, UR4, R0 ;  /* 0x00000004ff020c19 */ /* 0x000fe40008011600 */
[----:B------:R-:W-:Y:S01]  /*163b0*/  R2UR UR4, R19 ;  /* 0x00000000130472ca */ /* 0x000fe200000e0000 */
[----:B0-----:R-:W-:Y:S02]  /*163c0*/  IMAD.SHL.U32 R6, R6, 0x8, RZ ;  /* 0x0000000806067824 */ /* 0x001fe400078e00ff */
[----:B------:R-:W-:-:S03]  /*163d0*/  IMAD.MOV R3, RZ, RZ, -R2 ;  /* 0x000000ffff037224 */ /* 0x000fc600078e0a02 */
[----:B------:R-:W-:Y:S01]  /*163e0*/  LOP3.LUT R6, R6, 0x38, RZ, 0xc0, !PT ;  /* 0x0000003806067812 */ /* 0x000fe200078ec0ff */
[----:B------:R-:W-:Y:S01]  /*163f0*/  IMAD R0, R3, UR7, R34 ;  /* 0x0000000703007c24 */ /* 0x000fe2000f8e0222 */
[----:B------:R-:W-:-:S05]  /*16400*/  SHF.R.S32.HI R3, RZ, 0x1f, R2 ;  /* 0x0000001fff037819 */ /* 0x000fca0000011402 */
[----:B------:R-:W-:Y:S01]  /*16410*/  UIMAD.WIDE.U32 UR4, UR4, UR8, URZ ;  /* 0x00000008040472a5 */ /* 0x000fe2000f8e003f */
[----:B------:R-:W-:Y:S02]  /*16420*/  SHF.R.S32.HI R4, RZ, 0x1f, R0 ;  /* 0x0000001fff047819 */ /* 0x000fe40000011400 */
[----:B------:R-:W-:Y:S01]  /*16430*/  ULDC.64 UR8, c[0x0][0x3e0] ;  /* 0x0000f80000087ab9 */ /* 0x000fe20000000a00 */
[----:B------:R-:W-:Y:S02]  /*16440*/  UIADD3 UR5, UR5, UR6, URZ ;  /* 0x0000000605057290 */ /* 0x000fe4000fffe03f */
[----:B------:R-:W-:Y:S02]  /*16450*/  UIMAD UR6, UR50, UR8, URZ ;  /* 0x00000008320672a4 */ /* 0x000fe4000f8e023f */
[----:B------:R-:W-:Y:S02]  /*16460*/  UIMAD.WIDE.U32 UR4, UR36, UR8, UR4 ;  /* 0x00000008240472a5 */ /* 0x000fe4000f8e0004 */
[----:B------:R-:W-:-:S03]  /*16470*/  UIMAD UR6, UR36, UR9, UR6 ;  /* 0x00000009240672a4 */ /* 0x000fc6000f8e0206 */
[----:B------:R-:W-:Y:S01]  /*16480*/  ULDC.64 UR8, c[0x0][0x3d0] ;  /* 0x0000f40000087ab9 */ /* 0x000fe20000000a00 */
[----:B------:R-:W-:Y:S01]  /*16490*/  UIADD3 UR5, UR5, UR6, URZ ;  /* 0x0000000605057290 */ /* 0x000fe2000fffe03f */
[----:B------:R-:W-:Y:S02]  /*164a0*/  IMAD R3, R3, UR8, RZ ;  /* 0x0000000803037c24 */ /* 0x000fe4000f8e02ff */
[----:B------:R-:W-:Y:S02]  /*164b0*/  IMAD.U32 R7, RZ, RZ, UR8 ;  /* 0x00000008ff077e24 */ /* 0x000fe4000f8e00ff */
        /* <DEDUP_REMOVED lines=12> */
[----:B--2---:R-:W-:Y:S06]  /*16580*/  BRA.DIV UR4, `(.L_x_2043) ;  /* 0x00000036042c7947 */ /* 0x004fec000b800000 */
[C---:B------:R-:W-:Y:S01]  /*16590*/  LOP3.LUT P1, RZ, R16.reuse, 0x40, RZ, 0xc0, !PT ;  /* 0x0000004010ff7812 */ /* 0x040fe2000782c0ff */
[----:B------:R-:W0:Y:S01]  /*165a0*/  SHFL.IDX PT, R14, R0, RZ, 0x181f ;  /* 0x00181fff000e7589 */ /* 0x000e2200000e0000 */
[C---:B------:R-:W-:Y:S02]  /*165b0*/  LOP3.LUT P6, RZ, R16.reuse, 0x40000, RZ, 0xc0, !PT ;  /* 0x0004000010ff7812 */ /* 0x040fe400078cc0ff */
[----:B------:R-:W-:Y:S01]  /*165c0*/  LOP3.LUT R16, R16, 0xffbfffff, RZ, 0xc0, !PT ;  /* 0xffbfffff10107812 */ /* 0x000fe200078ec0ff */
[----:B------:R-:W2:Y:S04]  /*165d0*/  SHFL.IDX PT, R2, R4, RZ, 0x181f ;  /* 0x00181fff04027589 */ /* 0x000ea800000e0000 */
[----:B------:R-:W-:Y:S04]  /*165e0*/  SHFL.IDX PT, R5, R4, 0x1, 0x181f ;  /* 0x00381f0004057f89 */ /* 0x000fe800000e0000 */
[----:B------:R-:W-:-:S04]  /*165f0*/  @P1 LOP3.LUT R16, R16, 0x400000, RZ, 0xfc, !PT ;  /* 0x0040000010101812 */ /* 0x000fc800078efcff */
[C---:B------:R-:W-:Y:S02]  /*16600*/  LOP3.LUT P1, RZ, R16.reuse, 0x80, RZ, 0xc0, !PT ;  /* 0x0000008010ff7812 */ /* 0x040fe4000782c0ff */
[----:B------:R-:W-:-:S11]  /*16610*/  LOP3.LUT R16, R16, 0xff7fffff, RZ, 0xc0, !PT ;  /* 0xff7fffff10107812 */ /* 0x000fd600078ec0ff */
[----:B------:R-:W-:-:S04]  /*16620*/  @P1 LOP3.LUT R16, R16, 0x800000, RZ, 0xfc, !PT ;  /* 0x0080000010101812 */ /* 0x000fc800078efcff */
[----:B------:R-:W-:-:S13]  /*16630*/  LOP3.LUT P1, RZ, R16, 0x100, RZ, 0xc0, !PT ;  /* 0x0000010010ff7812 */ /* 0x000fda000782c0ff */
[----:B0-----:R-:W-:-:S05]  /*16640*/  @!P1 LEA R14, P0, R6, R14, 0x1 ;  /* 0x0000000e060e9211 */ /* 0x001fca00078008ff */
[----:B--2---:R-:W-:Y:S01]  /*16650*/  @!P1 IMAD.X R3, RZ, RZ, R2, P0 ;  /* 0x000000ffff039224 */ /* 0x004fe200000e0602 */
[----:B------:R-:W-:Y:S01]  /*16660*/  LOP3.LUT P0, RZ, R16, 0x80000, RZ, 0xc0, !PT ;  /* 0x0008000010ff7812 */ /* 0x000fe2000780c0ff */
[----:B------:R-:W-:Y:S02]  /*16670*/  @!P1 IMAD.MOV.U32 R2, RZ, RZ, R14 ;  /* 0x000000ffff029224 */ /* 0x000fe400078e000e */
[----:B------:R-:W0:Y:S10]  /*16680*/  SHFL.IDX PT, R14, R0, 0x1, 0x181f ;  /* 0x00381f00000e7f89 */ /* 0x000e3400000e0000 */
        /* <DEDUP_REMOVED lines=11> */
[----:B0-----:R-:W-:-:S05]  /*16740*/  @!P1 LEA R14, P0, R6, R14, 0x1 ;  /* 0x0000000e060e9211 */ /* 0x001fca00078008ff */
[----:B------:R-:W-:Y:S01]  /*16750*/  @!P1 IMAD.X R5, RZ, RZ, R5, P0 ;  /* 0x000000ffff059224 */ /* 0x000fe200000e0605 */
[----:B------:R-:W-:Y:S01]  /*16760*/  LOP3.LUT P0, RZ, R16, 0x80000, RZ, 0xc0, !PT ;  /* 0x0008000010ff7812 */ /* 0x000fe2000780c0ff */
[----:B--2---:R-:W-:Y:S02]  /*16770*/  @!P1 IMAD.MOV.U32 R2, RZ, RZ, R14 ;  /* 0x000000ffff029224 */ /* 0x004fe400078e000e */
[----:B------:R-:W-:Y:S01]  /*16780*/  @!P1 IMAD.MOV.U32 R3, RZ, RZ, R5 ;  /* 0x000000ffff039224 */ /* 0x000fe200078e0005 */
[----:B------:R-:W0:Y:S04]  /*16790*/  SHFL.IDX PT, R14, R0, 0x2, 0x181f ;  /* 0x00581f00000e7f89 */ /* 0x000e2800000e0000 */
[----:B------:R-:W2:Y:S04]  /*167a0*/  SHFL.IDX PT, R5, R4, 0x2, 0x181f ;  /* 0x00581f0004057f89 */ /* 0x000ea800000e0000 */
[----:B------:R-:W3:Y:S04]  /*167b0*/  SHFL.IDX PT, R4, R4, 0x3, 0x181f ;  /* 0x00781f0004047f89 */ /* 0x000ee800000e0000 */
        /* <DEDUP_REMOVED lines=12> */
[----:B--2---:R-:W-:Y:S01]  /*16880*/  @!P1 IMAD.X R5, RZ, RZ, R5, P0 ;  /* 0x000000ffff059224 */ /* 0x004fe200000e0605 */
[----:B------:R-:W-:Y:S01]  /*16890*/  LOP3.LUT P0, RZ, R16, 0x80000, RZ, 0xc0, !PT ;  /* 0x0008000010ff7812 */ /* 0x000fe2000780c0ff */
[----:B----4-:R-:W-:Y:S02]  /*168a0*/  @!P1 IMAD.MOV.U32 R2, RZ, RZ, R14 ;  /* 0x000000ffff029224 */ /* 0x010fe400078e000e */
[----:B------:R-:W-:Y:S01]  /*168b0*/  @!P1 IMAD.MOV.U32 R3, RZ, RZ, R5 ;  /* 0x000000ffff039224 */ /* 0x000fe200078e0005 */
[----:B------:R2:W4:Y:S09]  /*168c0*/  SHFL.IDX PT, R14, R0, 0x3, 0x181f ;  /* 0x00781f00000e7f89 */ /* 0x00053200000e0000 */
        /* <DEDUP_REMOVED lines=9> */
[----:B---34-:R2:W-:Y:S02]  /*16960*/  @!P1 LDGSTS.E.BYPASS.LTC128B.128 [R22+0x35400], desc[UR40][R2.64+0x380], P0 ;  /* 0x3540038002169fae */ /* 0x0185e40008101d68 */
.L_x_2119:
[C---:B------:R-:W-:Y:S02]  /*16970*/  LOP3.LUT P1, RZ, R16.reuse, 0x1000, RZ, 0xc0, !PT ;  /* 0x0000100010ff7812 */ /* 0x040fe4000782c0ff */
[----:B------:R-:W-:-:S11]  /*16980*/  LOP3.LUT P6, RZ, R16, 0x40000, RZ, 0xc0, !PT ;  /* 0x0004000010ff7812 */ /* 0x000fd600078cc0ff */
[----:B0-2---:R-:W-:-:S05]  /*16990*/  @!P1 LEA R2, P0, R6, R14, 0x1 ;  /* 0x0000000e06029211 */ /* 0x005fca00078008ff */
        /* <DEDUP_REMOVED lines=15> */
[----:B------:R-:W-:Y:S01]  /*16a90*/  PLOP3.LUT P0, PT, PT, PT, PT, 0x80, 0x0 ;  /* 0x000000000000781c */ /* 0x000fe20003f0f070 */
[----:B------:R-:W-:-:S12]  /*16aa0*/  NOP ;  /* 0x0000000000007918 */ /* 0x000fd80000000000 */
.L_x_2044:
        /* <DEDUP_REMOVED lines=18> */
.L_x_2120:
[----:B------:R-:W-:Y:S05]  /*16bd0*/  BSYNC B0 ;  /* 0x0000000000007941 */ /* 0x000fea0003800000 */
.L_x_2045:
[----:B------:R-:W-:-:S04]  /*16be0*/  LOP3.LUT R2, R37, 0x2, RZ, 0xfc, !PT ;  /* 0x0000000225027812 */ /* 0x000fc800078efcff */
[----:B------:R-:W-:-:S13]  /*16bf0*/  ISETP.NE.AND P0, PT, R2, 0x3, PT ;  /* 0x000000030200780c */ /* 0x000fda0003f05270 */
[----:B------:R-:W-:Y:S05]  /*16c00*/  @!P0 BRA `(.L_x_2047) ;  /* 0x0000000000048947 */ /* 0x000fea0003800000 */
[----:B------:R-:W-:Y:S01]  /*16c10*/  BPT.TRAP 0x1 ;  /* 0x000000040000795c */ /* 0x000fe20000300000 */
.L_x_2047:
[----:B0-----:R-:W-:Y:S01]  /*16c20*/  SHF.L.U32 R0, R23, 0x1f, RZ ;  /* 0x0000001f17007819 */ /* 0x001fe200000006ff */
[----:B------:R-:W-:Y:S03]  /*16c30*/  BSSY B0, `(.L_x_2048) ;  /* 0x0000003000007945 */ /* 0x000fe60003800000 */
[----:B------:R-:W0:Y:S02]  /*16c40*/  SYNCS.PHASECHK.TRANS64.TRYWAIT P0, [R27+URZ+0x38860], R0 ;  /* 0x038860001b0075a7 */ /* 0x000e24000800017f */
[----:B0-----:R-:W-:Y:S05]  /*16c50*/  @!P0 BRA `(.L_x_2049) ;  /* 0x0000003400688947 */ /* 0x001fea0003800000 */
.L_x_2121:
[----:B------:R-:W-:Y:S05]  /*16c60*/  BSYNC B0 ;  /* 0x0000000000007941 */ /* 0x000fea0003800000 */
.L_x_2048:
[----:B------:R-:W0:Y:S01]  /*16c70*/  LDL.LU R3, [R1+0x10] ;  /* 0x0000100001037983 */ /* 0x000e220000300800 */
[----:B------:R-:W-:-:S03]  /*16c80*/  ULDC.64 UR4, c[0x0][0x328] ;  /* 0x0000ca0000047ab9 */ /* 0x000fc60000000a00 */
[----:B------:R-:W2:Y:S04]  /*16c90*/  LDL.LU R2, [R1] ;  /* 0x0000000001027983 */ /* 0x000ea80000300800 */
[----:B------:R-:W3:Y:S01]  /*16ca0*/  LDL.LU R4, [R1+0x14] ;  /* 0x0000140001047983 */ /* 0x000ee20000300800 */
[----:B------:R-:W-:Y:S01]  /*16cb0*/  LOP3.LUT R16, R16, 0xffffff7f, RZ, 0xc0, !PT ;  /* 0xffffff7f10107812 */ /* 0x000fe200078ec0ff */
[----:B0-----:R-:W-:-:S04]  /*16cc0*/  IMAD R0, R3, UR4, RZ ;  /* 0x0000000403007c24 */ /* 0x001fc8000f8e02ff */
[C---:B--2---:R-:W-:Y:S02]  /*16cd0*/  IMAD R5, R2.reuse, UR5, R0 ;  /* 0x0000000502057c24 */ /* 0x044fe4000f8e0200 */
[----:B------:R-:W-:Y:S01]  /*16ce0*/  IMAD.WIDE.U32 R2, R2, UR4, RZ ;  /* 0x0000000402027c25 */ /* 0x000fe2000f8e00ff */
[----:B------:R-:W-:-:S03]  /*16cf0*/  ULDC.64 UR4, c[0x0][0x338] ;  /* 0x0000ce0000047ab9 */ /* 0x000fc60000000a00 */
[----:B------:R-:W-:Y:S02]  /*16d00*/  IMAD.IADD R3, R3, 0x1, R5 ;  /* 0x0000000103037824 */ /* 0x000fe400078e0205 */
[----:B---3--:R-:W-:Y:S01]  /*16d10*/  IMAD R0, R4, UR4, RZ ;  /* 0x0000000404007c24 */ /* 0x008fe2000f8e02ff */
[----:B------:R-:W-:Y:S01]  /*16d20*/  PRMT R4, R33, 0x8880, RZ ;  /* 0x0000888021047816 */ /* 0x000fe200000000ff */
        /* <DEDUP_REMOVED lines=12> */
[----:B------:R-:W-:Y:S02]  /*16df0*/  LEA.HI.X R7, R2, UR5, R7, 0x1, P0 ;  /* 0x0000000502077c11 */ /* 0x000fe400080f0c07 */
[----:B------:R-:W-:-:S13]  /*16e00*/  ISETP.GT.AND P0, PT, R4, -0x1, PT ;  /* 0xffffffff0400780c */ /* 0x000fda0003f04270 */
[----:B------:R-:W-:Y:S01]  /*16e10*/  @P0 LOP3.LUT R16, R16, 0x80, RZ, 0xfc, !PT ;  /* 0x0000008010100812 */ /* 0x000fe200078efcff */
[----:B------:R-:W-:Y:S06]  /*16e20*/  BRA.DIV UR4, `(.L_x_2050) ;  /* 0x0000003604087947 */ /* 0x000fec000b800000 */
[----:B------:R-:W0:Y:S01]  /*16e30*/  S2R R2, SR_TID.X ;  /* 0x0000000000027919 */ /* 0x000e220000002100 */
[----:B------:R-:W-:Y:S01]  /*16e40*/  LOP3.LUT P1, RZ, R33, 0x1, RZ, 0xc0, !PT ;  /* 0x0000000121ff7812 */ /* 0x000fe2000782c0ff */
        /* <DEDUP_REMOVED lines=79> */
.L_x_2131:
        /* <DEDUP_REMOVED lines=25> */
.L_x_2051:
        /* <DEDUP_REMOVED lines=11> */
.L_x_2052:
[----:B------:R-:W-:Y:S01]  /*17580*/  UIADD3 UR4, UR44, -0x2, URZ ;  /* 0xfffffffe2c047890 */ /* 0x000fe2000fffe03f */
[----:B------:R0:W-:Y:S03]  /*17590*/  SYNCS.ARRIVE.TRANS64.A1T0 RZ, [R27+URZ+0x38850], RZ ;  /* 0x038850ff1bff79a7 */ /* 0x0001e6000810003f */
[----:B------:R-:W-:-:S06]  /*175a0*/  UISETP.GE.AND UP0, UPT, UR4, UR45, UPT ;  /* 0x0000002d0400728c */ /* 0x000fcc000bf06270 */
[----:B------:R-:W-:-:S13]  /*175b0*/  PLOP3.LUT P0, PT, PT, PT, UP0, 0x40, 0x0 ;  /* 0x000000000000781c */ /* 0x000fda0003f0e808 */
[----:B0-----:R-:W-:Y:S05]  /*175c0*/  @P0 BRA `(.L_x_2053) ;  /* 0x0000000c00b80947 */ /* 0x001fea0003800000 */
[----:B------:R-:W-:Y:S01]  /*175d0*/  BSSY B0, `(.L_x_2053) ;  /* 0x00000ed000007945 */ /* 0x000fe20003800000 */
[----:B------:R-:W-:-:S07]  /*175e0*/  IMAD.U32 R9, RZ, RZ, UR4 ;  /* 0x00000004ff097e24 */ /* 0x000fce000f8e00ff */
.L_x_2066:
[----:B0-----:R-:W0:Y:S01]  /*175f0*/  S2R R2, SR_TID.X ;  /* 0x0000000000027919 */ /* 0x001e220000002100 */
[----:B--2---:R-:W2:Y:S01]  /*17600*/  LDC R3, c[0x0][0x430] ;  /* 0x00010c00ff037b82 */ /* 0x004ea20000000800 */
[----:B------:R-:W-:Y:S02]  /*17610*/  IMAD R8, R9, 0x40, R31 ;  /* 0x0000004009087824 */ /* 0x000fe400078e021f */
[----:B------:R-:W-:Y:S01]  /*17620*/  VIADD R18, R18, 0x1 ;  /* 0x0000000112127836 */ /* 0x000fe20000000000 */
[----:B--2---:R-:W-:Y:S02]  /*17630*/  ISETP.NE.AND P0, PT, R3, 0x1, PT ;  /* 0x000000010300780c */ /* 0x004fe40003f05270 */
[----:B0-----:R-:W-:-:S04]  /*17640*/  LOP3.LUT R2, R2, 0x7f, RZ, 0xc0, !PT ;  /* 0x0000007f02027812 */ /* 0x001fc800078ec0ff */
[----:B------:R-:W-:Y:S02]  /*17650*/  SHF.R.U32.HI R4, RZ, 0x3, R2 ;  /* 0x00000003ff047819 */ /* 0x000fe40000011602 */
[----:B------:R-:W0:Y:S05]  /*17660*/  S2R R2, SR_TID.X ;  /* 0x0000000000027919 */ /* 0x000e2a0000002100 */
[----:B------:R-:W2:Y:S08]  /*17670*/  @P0 LDC R3, c[0x0][0x434] ;  /* 0x00010d00ff030b82 */ /* 0x000eb00000000800 */
[----:B------:R-:W3:Y:S01]  /*17680*/  @P0 LDC R7, c[0x0][0x438] ;  /* 0x00010e00ff070b82 */ /* 0x000ee20000000800 */
[----:B0-----:R-:W-:-:S05]  /*17690*/  IMAD.SHL.U32 R2, R2, 0x10, RZ ;  /* 0x0000001002027824 */ /* 0x001fca00078e00ff */
[----:B------:R-:W-:-:S04]  /*176a0*/  LOP3.LUT R2, R4, 0x70, R2, 0xf8, !PT ;  /* 0x0000007004027812 */ /* 0x000fc800078ef802 */
[C---:B------:R-:W-:Y:S01]  /*176b0*/  ISETP.GT.U32.AND P1, PT, R2.reuse, 0x3f, PT ;  /* 0x0000003f0200780c */ /* 0x040fe20003f24070 */
[----:B------:R-:W-:-:S04]  /*176c0*/  IMAD.IADD R8, R2, 0x1, R8 ;  /* 0x0000000102087824 */ /* 0x000fc800078e0208 */
[----:B--2---:R-:W-:-:S04]  /*176d0*/  @P0 IMAD.HI.U32 R2, R8, R3, RZ ;  /* 0x0000000308020227 */ /* 0x004fc800078e00ff */
[----:B------:R-:W-:Y:S01]  /*176e0*/  IMAD.MOV.U32 R10, RZ, RZ, R8 ;  /* 0x000000ffff0a7224 */ /* 0x000fe200078e0008 */
[----:B---3--:R-:W-:-:S03]  /*176f0*/  @P0 SHF.R.U32.HI R10, RZ, R7, R2 ;  /* 0x00000007ff0a0219 */ /* 0x008fc60000011602 */
[----:B------:R-:W0:Y:S01]  /*17700*/  @!P1 LDC.64 R4, c[0x0][0x428] ;  /* 0x00010a00ff049b82 */ /* 0x000e220000000a00 */
[----:B------:R-:W-:-:S07]  /*17710*/  @!P1 SHF.R.S32.HI R3, RZ, 0x1f, R10 ;  /* 0x0000001fff039819 */ /* 0x000fce000001140a */
[----:B------:R-:W2:Y:S01]  /*17720*/  @!P1 LDC.64 R6, c[0x0][0x418] ;  /* 0x00010600ff069b82 */ /* 0x000ea20000000a00 */
[----:B0-----:R-:W-:-:S04]  /*17730*/  @!P1 IMAD R2, R30, R4, RZ ;  /* 0x000000041e029224 */ /* 0x001fc800078e02ff */
[----:B------:R-:W-:Y:S02]  /*17740*/  @!P1 IMAD R5, R26, R5, R2 ;  /* 0x000000051a059224 */ /* 0x000fe400078e0202 */
[----:B------:R-:W-:-:S04]  /*17750*/  @!P1 IMAD.MOV.U32 R2, RZ, RZ, R10 ;  /* 0x000000ffff029224 */ /* 0x000fc800078e000a */
[----:B------:R-:W-:-:S04]  /*17760*/  @!P1 IMAD.WIDE.U32 R2, R26, R4, R2 ;  /* 0x000000041a029225 */ /* 0x000fc800078e0002 */
[----:B------:R-:W-:Y:S01]  /*17770*/  @!P1 IMAD.IADD R5, R5, 0x1, R3 ;  /* 0x0000000105059824 */ /* 0x000fe200078e0203 */
[C---:B--2---:R-:W-:Y:S01]  /*17780*/  @!P1 LEA R6, P0, R2.reuse, R6, 0x2 ;  /* 0x0000000602069211 */ /* 0x044fe200078010ff */
[----:B------:R-:W-:Y:S01]  /*17790*/  IMAD.MOV.U32 R4, RZ, RZ, RZ ;  /* 0x000000ffff047224 */ /* 0x000fe200078e00ff */
[----:B------:R-:W-:Y:S02]  /*177a0*/  LOP3.LUT R11, R37, 0x2, RZ, 0xfc, !PT ;  /* 0x00000002250b7812 */ /* 0x000fe400078efcff */
[----:B------:R-:W-:Y:S02]  /*177b0*/  @!P1 LEA.HI.X R7, R2, R7, R5, 0x2, P0 ;  /* 0x0000000702079211 */ /* 0x000fe400000f1405 */
[----:B------:R-:W-:-:S03]  /*177c0*/  ISETP.NE.AND P0, PT, R18, 0x2, PT ;  /* 0x000000021200780c */ /* 0x000fc60003f05270 */
[----:B------:R0:W5:Y:S01]  /*177d0*/  @!P1 LDG.E R4, desc[UR40][R6.64] ;  /* 0x0000002806049981 */ /* 0x000162000c1e1900 */
[----:B------:R-:W-:Y:S02]  /*177e0*/  ISETP.NE.AND P1, PT, R11, 0x3, PT ;  /* 0x000000030b00780c */ /* 0x000fe40003f25270 */
[----:B------:R-:W-:Y:S01]  /*177f0*/  SEL R2, RZ, 0x1, P0 ;  /* 0x00000001ff027807 */ /* 0x000fe20000000000 */
[----:B------:R-:W-:Y:S01]  /*17800*/  IMAD.MOV R5, RZ, RZ, -R10 ;  /* 0x000000ffff057224 */ /* 0x000fe200078e0a0a */
[----:B------:R-:W-:Y:S05]  /*17810*/  YIELD ;  /* 0x0000000000007946 */ /* 0x000fea0003800000 */
[----:B------:R-:W-:Y:S01]  /*17820*/  LOP3.LUT R23, R23, R2, RZ, 0x3c, !PT ;  /* 0x0000000217177212 */ /* 0x000fe200078e3cff */
[----:B------:R-:W-:Y:S01]  /*17830*/  ULDC UR4, c[0x0][0x430] ;  /* 0x00010c0000047ab9 */ /* 0x000fe20000000800 */
[----:B------:R-:W-:Y:S01]  /*17840*/  IMAD.MOV.U32 R2, RZ, RZ, R9 ;  /* 0x000000ffff027224 */ /* 0x000fe200078e0009 */
[----:B------:R-:W-:Y:S01]  /*17850*/  SEL R18, R18, RZ, P0 ;  /* 0x000000ff12127207 */ /* 0x000fe20000000000 */
[----:B------:R-:W-:-:S02]  /*17860*/  IMAD R5, R5, UR4, R8 ;  /* 0x0000000405057c24 */ /* 0x000fc4000f8e0208 */
[----:B------:R-:W-:Y:S01]  /*17870*/  VIADD R9, R9, 0xffffffff ;  /* 0xffffffff09097836 */ /* 0x000fe20000000000 */
[----:B------:R-:W-:Y:S01]  /*17880*/  ISETP.GT.AND P3, PT, R2, UR45, PT ;  /* 0x0000002d02007c0c */ /* 0x000fe2000bf64270 */
[----:B0-----:R-:W-:-:S12]  /*17890*/  @!P1 BRA `(.L_x_2054) ;  /* 0x0000000000049947 */ /* 0x001fd80003800000 */
[----:B------:R-:W-:Y:S01]  /*178a0*/  BPT.TRAP 0x1 ;  /* 0x000000040000795c */ /* 0x000fe20000300000 */
.L_x_2054:
[----:B------:R-:W-:Y:S01]  /*178b0*/  IMAD R8, R18, 0x8, R17 ;  /* 0x0000000812087824 */ /* 0x000fe200078e0211 */
[----:B------:R-:W-:Y:S01]  /*178c0*/  SHF.L.U32 R20, R23, 0x1f, RZ ;  /* 0x0000001f17147819 */ /* 0x000fe200000006ff */
[----:B------:R-:W-:Y:S01]  /*178d0*/  BSSY B1, `(.L_x_2055) ;  /* 0x0000004000017945 */ /* 0x000fe20003800000 */
[----:B------:R-:W-:Y:S02]  /*178e0*/  SHF.R.S32.HI R7, RZ, 0x1f, R5 ;  /* 0x0000001fff077819 */ /* 0x000fe40000011405 */
[----:B------:R-:W0:Y:S02]  /*178f0*/  SYNCS.PHASECHK.TRANS64.TRYWAIT P0, [R8+URZ+0x38840], R20 ;  /* 0x03884014080075a7 */ /* 0x000e24000800017f */
[----:B0-----:R-:W-:Y:S05]  /*17900*/  @!P0 BRA `(.L_x_2056) ;  /* 0x0000003000588947 */ /* 0x001fea0003800000 */
.L_x_2132:
[----:B------:R-:W-:Y:S05]  /*17910*/  BSYNC B1 ;  /* 0x0000000000017941 */ /* 0x000fea0003800000 */
.L_x_2055:
        /* <DEDUP_REMOVED lines=20> */
[----:B-1----:R-:W-:Y:S01]  /*17a60*/  LEA.HI.X R27, R2, UR5, R6, 0x1, P0 ;  /* 0x00000005021b7c11 */ /* 0x002fe200080f0c06 */
        /* <DEDUP_REMOVED lines=21> */
.L_x_2142:
        /* <DEDUP_REMOVED lines=8> */
.L_x_2058:
        /* <DEDUP_REMOVED lines=11> */
.L_x_2059:
[----:B------:R2:W-:Y:S01]  /*17cf0*/  SYNCS.ARRIVE.TRANS64.A1T0 RZ, [R8+URZ+0x38830], RZ ;  /* 0x038830ff08ff79a7 */ /* 0x0005e2000810003f */
[----:B------:R-:W-:Y:S05]  /*17d00*/  @!P2 BRA `(.L_x_2060) ;  /* 0x000000000004a947 */ /* 0x000fea0003800000 */
[----:B------:R-:W-:Y:S01]  /*17d10*/  BPT.TRAP 0x1 ;  /* 0x000000040000795c */ /* 0x000fe20000300000 */
.L_x_2060:
[----:B------:R-:W3:Y:S01]  /*17d20*/  SYNCS.PHASECHK.TRANS64.TRYWAIT P0, [R8+URZ+0x38860], R20 ;  /* 0x03886014080075a7 */ /* 0x000ee2000800017f */
[----:B------:R-:W-:Y:S04]  /*17d30*/  BSSY B1, `(.L_x_2061) ;  /* 0x0000002000017945 */ /* 0x000fe80003800000 */
[----:B---3--:R-:W-:Y:S05]  /*17d40*/  @!P0 BRA `(.L_x_2062) ;  /* 0x0000003000788947 */ /* 0x008fea0003800000 */
.L_x_2143:
[----:B------:R-:W-:Y:S05]  /*17d50*/  BSYNC B1 ;  /* 0x0000000000017941 */ /* 0x000fea0003800000 */
.L_x_2061:
[----:B------:R-:W-:Y:S01]  /*17d60*/  ULDC.64 UR4, c[0x0][0x328] ;  /* 0x0000ca0000047ab9 */ /* 0x000fe20000000a00 */
[C---:B------:R-:W-:Y:S01]  /*17d70*/  LOP3.LUT P5, RZ, R16.reuse, 0x8, RZ, 0xc0, !PT ;  /* 0x0000000810ff7812 */ /* 0x040fe200078ac0ff */
[----:B------:R-:W-:Y:S01]  /*17d80*/  IMAD R2, R7, UR4, RZ ;  /* 0x0000000407027c24 */ /* 0x000fe2000f8e02ff */
[----:B------:R-:W-:Y:S01]  /*17d90*/  LOP3.LUT P4, RZ, R16, 0x4, RZ, 0xc0, !PT ;  /* 0x0000000410ff7812 */ /* 0x000fe2000788c0ff */
[----:B-1----:R-:W-:Y:S02]  /*17da0*/  IMAD R21, R18, 0x7000, R6 ;  /* 0x0000700012157824 */ /* 0x002fe400078e0206 */
        /* <DEDUP_REMOVED lines=16> */
[----:B0--3--:R-:W-:Y:S01]  /*17eb0*/  LEA.HI.X R20, R2, UR5, R3, 0x1, P0 ;  /* 0x0000000502147c11 */ /* 0x009fe200080f0c03 */
[----:B------:R-:W-:Y:S08]  /*17ec0*/  BRA.DIV UR4, `(.L_x_2063) ;  /* 0x00000032042c7947 */ /* 0x000ff0000b800000 */
[----:B------:R-:W0:Y:S01]  /*17ed0*/  SHFL.IDX PT, R14, R10, RZ, 0x181f ;  /* 0x00181fff0a0e7589 */ /* 0x000e2200000e0000 */
[C---:B------:R-:W-:Y:S01]  /*17ee0*/  LOP3.LUT P1, RZ, R16.reuse, 0x400, RZ, 0xc0, !PT ;  /* 0x0000040010ff7812 */ /* 0x040fe2000782c0ff */
[----:B------:R-:W-:Y:S01]  /*17ef0*/  IMAD R21, R21, 0x2, R17 ;  /* 0x0000000215157824 */ /* 0x000fe200078e0211 */
[C---:B------:R-:W-:Y:S01]  /*17f00*/  LOP3.LUT P2, RZ, R16.reuse, 0x200, RZ, 0xc0, !PT ;  /* 0x0000020010ff7812 */ /* 0x040fe2000784c0ff */
[----:B------:R-:W1:Y:S01]  /*17f10*/  SHFL.IDX PT, R3, R20, RZ, 0x181f ;  /* 0x00181fff14037589 */ /* 0x000e6200000e0000 */
[----:B------:R-:W-:-:S03]  /*17f20*/  LOP3.LUT R16, R16, 0xffbfffff, RZ, 0xc0, !PT ;  /* 0xffbfffff10107812 */ /* 0x000fc600078ec0ff */
[----:B------:R-:W3:Y:S01]  /*17f30*/  SHFL.IDX PT, R2, R10, 0x1, 0x181f ;  /* 0x00381f000a027f89 */ /* 0x000ee200000e0000 */
[----:B------:R-:W-:-:S04]  /*17f40*/  @P3 LOP3.LUT R16, R16, 0x400000, RZ, 0xfc, !PT ;  /* 0x0040000010103812 */ /* 0x000fc800078efcff */
[C---:B------:R-:W-:Y:S02]  /*17f50*/  LOP3.LUT P3, RZ, R16.reuse, 0x20, RZ, 0xc0, !PT ;  /* 0x0000002010ff7812 */ /* 0x040fe4000786c0ff */
[C---:B------:R-:W-:Y:S02]  /*17f60*/  LOP3.LUT P6, RZ, R16.reuse, 0x10, RZ, 0xc0, !PT ;  /* 0x0000001010ff7812 */ /* 0x040fe400078cc0ff */
[----:B------:R-:W-:Y:S02]  /*17f70*/  LOP3.LUT R16, R16, 0xfeffffff, RZ, 0xc0, !PT ;  /* 0xfeffffff10107812 */ /* 0x000fe400078ec0ff */
[----:B0-----:R-:W-:-:S07]  /*17f80*/  IADD3 R4, P0, R14, R0, RZ ;  /* 0x000000000e047210 */ /* 0x001fce0007f1e0ff */
[----:B------:R-:W-:Y:S01]  /*17f90*/  @P3 LOP3.LUT R16, R16, 0x1000000, RZ, 0xfc, !PT ;  /* 0x0100000010103812 */ /* 0x000fe200078efcff */
[----:B------:R-:W-:Y:S01]  /*17fa0*/  SHFL.IDX PT, R14, R10, 0x3, 0x181f ;  /* 0x00781f000a0e7f89 */ /* 0x000fe200000e0000 */
[----:B-1----:R-:W-:-:S03]  /*17fb0*/  IMAD.X R5, RZ, RZ, R3, P0 ;  /* 0x000000ffff057224 */ /* 0x002fc600000e0603 */
[----:B------:R-:W0:Y:S01]  /*17fc0*/  SHFL.IDX PT, R3, R20, 0x1, 0x181f ;  /* 0x00381f0014037f89 */ /* 0x000e2200000e0000 */
[----:B---3--:R-:W-:-:S03]  /*17fd0*/  IADD3 R6, P0, R2, R0, RZ ;  /* 0x0000000002067210 */ /* 0x008fc60007f1e0ff */
[----:B------:R-:W1:Y:S04]  /*17fe0*/  SHFL.IDX PT, R2, R10, 0x2, 0x181f ;  /* 0x00581f000a027f89 */ /* 0x000e6800000e0000 */
[----:B------:R3:W-:Y:S01]  /*17ff0*/  LDGSTS.E.BYPASS.LTC128B.128 [R21+0x400], desc[UR40][R4.64], !P1 ;  /* 0x0040000004157fae */ /* 0x0007e2000c901d68 */
[----:B------:R-:W-:-:S03]  /*18000*/  ISETP.NE.U32.AND P1, PT, R28, RZ, PT ;  /* 0x000000ff1c00720c */ /* 0x000fc60003f25070 */
[----:B------:R3:W-:Y:S04]  /*18010*/  LDGSTS.E.BYPASS.LTC128B.128 [R21+0x2400], desc[UR40][R4.64+0x80], !P2 ;  /* 0x0240008004157fae */ /* 0x0007e8000d101d68 */
[----:B------:R3:W-:Y:S01]  /*18020*/  LDGSTS.E.BYPASS.LTC128B.128 [R21+0x4400], desc[UR40][R4.64+0x100], !P3 ;  /* 0x0440010004157fae */ /* 0x0007e2000d901d68 */
[----:B------:R-:W-:-:S03]  /*18030*/  LOP3.LUT P3, RZ, R16, 0x400, RZ, 0xc0, !PT ;  /* 0x0000040010ff7812 */ /* 0x000fc6000786c0ff */
[----:B------:R3:W-:Y:S01]  /*18040*/  LDGSTS.E.BYPASS.LTC128B.128 [R21+0x6400], desc[UR40][R4.64+0x180], !P6 ;  /* 0x0640018004157fae */ /* 0x0007e2000f101d68 */
[----:B0-----:R-:W-:Y:S01]  /*18050*/  IMAD.X R7, RZ, RZ, R3, P0 ;  /* 0x000000ffff077224 */ /* 0x001fe200000e0603 */
[----:B------:R-:W-:Y:S02]  /*18060*/  ISETP.NE.U32.AND P0, PT, R29, RZ, PT ;  /* 0x000000ff1d00720c */ /* 0x000fe40003f05070 */
[----:B------:R-:W0:Y:S01]  /*18070*/  SHFL.IDX PT, R3, R20, 0x2, 0x181f ;  /* 0x00581f0014037f89 */ /* 0x000e2200000e0000 */
[----:B-1----:R-:W-:-:S03]  /*18080*/  IADD3 R2, P2, R2, R0, RZ ;  /* 0x0000000002027210 */ /* 0x002fc60007f5e0ff */
[----:B------:R3:W-:Y:S04]  /*18090*/  LDGSTS.E.BYPASS.LTC128B.128 [R21+0x8400], desc[UR40][R4.64+0x200], !P5 ;  /* 0x0840020004157fae */ /* 0x0007e8000e901d68 */
[----:B------:R3:W-:Y:S04]  /*180a0*/  LDGSTS.E.BYPASS.LTC128B.128 [R21+0xa400], desc[UR40][R4.64+0x280], !P4 ;  /* 0x0a40028004157fae */ /* 0x0007e8000e101d68 */
[----:B------:R3:W-:Y:S04]  /*180b0*/  LDGSTS.E.BYPASS.LTC128B.128 [R21+0xc400], desc[UR40][R4.64+0x300], P0 ;  /* 0x0c40030004157fae */ /* 0x0007e80008101d68 */
[----:B------:R3:W-:Y:S04]  /*180c0*/  LDGSTS.E.BYPASS.LTC128B.128 [R21+0xe400], desc[UR40][R4.64+0x380], P1 ;  /* 0x0e40038004157fae */ /* 0x0007e80008901d68 */
[----:B------:R3:W-:Y:S01]  /*180d0*/  LDGSTS.E.BYPASS.LTC128B.128 [R21+0xc00], desc[UR40][R6.64], !P3 ;  /* 0x00c0000006157fae */ /* 0x0007e2000d901d68 */
[C---:B------:R-:W-:Y:S01]  /*180e0*/  LOP3.LUT P3, RZ, R16.reuse, 0x1000000, RZ, 0xc0, !PT ;  /* 0x0100000010ff7812 */ /* 0x040fe2000786c0ff */
[----:B0-----:R-:W-:Y:S01]  /*180f0*/  IMAD.X R3, RZ, RZ, R3, P2 ;  /* 0x000000ffff037224 */ /* 0x001fe200010e0603 */
[C---:B------:R-:W-:Y:S01]  /*18100*/  LOP3.LUT P2, RZ, R16.reuse, 0x200, RZ, 0xc0, !PT ;  /* 0x0000020010ff7812 */ /* 0x040fe2000784c0ff */
[----:B------:R-:W0:Y:S01]  /*18110*/  SHFL.IDX PT, R20, R20, 0x3, 0x181f ;  /* 0x00781f0014147f89 */ /* 0x000e2200000e0000 */
[----:B------:R-:W-:-:S11]  /*18120*/  LOP3.LUT R16, R16, 0xff7fffff, RZ, 0xc0, !PT ;  /* 0xff7fffff10107812 */ /* 0x000fd600078ec0ff */
[----:B------:R-:W-:Y:S01]  /*18130*/  @P2 LOP3.LUT R16, R16, 0x800000, RZ, 0xfc, !PT ;  /* 0x0080000010102812 */ /* 0x000fe200078efcff */
[----:B------:R3:W-:Y:S03]  /*18140*/  LDGSTS.E.BYPASS.LTC128B.128 [R21+0x2c00], desc[UR40][R6.64+0x80], !P2 ;  /* 0x02c0008006157fae */ /* 0x0007e6000d101d68 */
[C---:B------:R-:W-:Y:S01]  /*18150*/  LOP3.LUT P2, RZ, R16.reuse, 0x400, RZ, 0xc0, !PT ;  /* 0x0000040010ff7812 */ /* 0x040fe2000784c0ff */
        /* <DEDUP_REMOVED lines=9> */
[----:B------:R3:W-:Y:S01]  /*181f0*/  LDGSTS.E.BYPASS.LTC128B.128 [R21+0x5400], desc[UR40][R2.64+0x100], !P3 ;  /* 0x0540010002157fae */ /* 0x0007e2000d901d68 */
[----:B------:R-:W-:-:S03]  /*18200*/  LOP3.LUT P3, RZ, R16, 0x400000, RZ, 0xc0, !PT ;  /* 0x0040000010ff7812 */ /* 0x000fc6000786c0ff */
[----:B------:R3:W-:Y:S04]  /*18210*/  LDGSTS.E.BYPASS.LTC128B.128 [R21+0x7400], desc[UR40][R2.64+0x180], !P6 ;  /* 0x0740018002157fae */ /* 0x0007e8000f101d68 */
[----:B------:R3:W-:Y:S04]  /*18220*/  LDGSTS.E.BYPASS.LTC128B.128 [R21+0x9400], desc[UR40][R2.64+0x200], !P5 ;  /* 0x0940020002157fae */ /* 0x0007e8000e901d68 */
[----:B------:R3:W-:Y:S04]  /*18230*/  LDGSTS.E.BYPASS.LTC128B.128 [R21+0xb400], desc[UR40][R2.64+0x280], !P4 ;  /* 0x0b40028002157fae */ /* 0x0007e8000e101d68 */
[----:B------:R3:W-:Y:S04]  /*18240*/  LDGSTS.E.BYPASS.LTC128B.128 [R21+0xd400], desc[UR40][R2.64+0x300], P0 ;  /* 0x0d40030002157fae */ /* 0x0007e80008101d68 */
[----:B0-----:R3:W-:Y:S02]  /*18250*/  LDGSTS.E.BYPASS.LTC128B.128 [R21+0xf400], desc[UR40][R2.64+0x380], P1 ;  /* 0x0f40038002157fae */ /* 0x0017e40008901d68 */
.L_x_2153:
[----:B---3--:R-:W-:Y:S02]  /*18260*/  P2R R4, PR, RZ, 0x2 ;  /* 0x00000002ff047803 */ /* 0x008fe40000000000 */
        /* <DEDUP_REMOVED lines=22> */
.L_x_2064:
        /* <DEDUP_REMOVED lines=11> */
.L_x_2065:
[----:B------:R0:W-:Y:S01]  /*18480*/  SYNCS.ARRIVE.TRANS64.A1T0 RZ, [R8+URZ+0x38850], RZ ;  /* 0x038850ff08ff79a7 */ /* 0x0001e2000810003f */
[----:B------:R-:W-:Y:S05]  /*18490*/  @P3 BRA `(.L_x_2066) ;  /* 0xfffffff000543947 */ /* 0x000fea000383ffff */
[----:B------:R-:W-:Y:S05]  /*184a0*/  BSYNC B0 ;  /* 0x0000000000007941 */ /* 0x000fea0003800000 */
.L_x_2053:
[----:B------:R-:W3:Y:S01]  /*184b0*/  S2R R2, SR_TID.X ;  /* 0x0000000000027919 */ /* 0x000ee20000002100 */
[----:B------:R-:W-:Y:S01]  /*184c0*/  VIADD R18, R18, 0x1 ;  /* 0x0000000112127836 */ /* 0x000fe20000000000 */
[----:B------:R-:W-:Y:S04]  /*184d0*/  BSSY B0, `(.L_x_2067) ;  /* 0x0000013000007945 */ /* 0x000fe80003800000 */
[----:B------:R-:W-:-:S04]  /*184e0*/  ISETP.NE.AND P0, PT, R18, 0x2, PT ;  /* 0x000000021200780c */ /* 0x000fc80003f05270 */
[----:B------:R-:W-:Y:S02]  /*184f0*/  SEL R18, R18, RZ, P0 ;  /* 0x000000ff12127207 */ /* 0x000fe40000000000 */
[----:B------:R-:W-:Y:S02]  /*18500*/  SEL R0, RZ, 0x1, P0 ;  /* 0x00000001ff007807 */ /* 0x000fe40000000000 */
[----:B---3--:R-:W-:-:S04]  /*18510*/  LOP3.LUT R2, R2, 0x7f, RZ, 0xc0, !PT ;  /* 0x0000007f02027812 */ /* 0x008fc800078ec0ff */
[----:B------:R-:W-:-:S13]  /*18520*/  ISETP.NE.AND P1, PT, R2, RZ, PT ;  /* 0x000000ff0200720c */ /* 0x000fda0003f25270 */
[----:B------:R-:W-:Y:S05]  /*18530*/  @P1 BRA `(.L_x_2068) ;  /* 0x0000000000301947 */ /* 0x000fea0003800000 */
[----:B------:R-:W3:Y:S01]  /*18540*/  S2R R7, SR_LANEID ;  /* 0x0000000000077919 */ /* 0x000ee20000000000 */
[----:B------:R-:W-:Y:S01]  /*18550*/  VOTEU.ANY UR4, UPT, PT ;  /* 0x0000000000047886 */ /* 0x000fe200038e0100 */
[----:B------:R-:W4:Y:S01]  /*18560*/  LDC.64 R2, c[0x0][0xd80] ;  /* 0x00036000ff027b82 */ /* 0x000f220000000a00 */
[----:B------:R-:W3:Y:S08]  /*18570*/  FLO.U32 R4, UR4 ;  /* 0x0000000400047d00 */ /* 0x000ef000080e0000 */
[----:B------:R-:W4:Y:S01]  /*18580*/  POPC R5, UR4 ;  /* 0x0000000400057d09 */ /* 0x000f220008000000 */
[----:B---3--:R-:W-:-:S13]  /*18590*/  ISETP.EQ.U32.AND P0, PT, R4, R7, PT ;  /* 0x000000070400720c */ /* 0x008fda0003f02070 */
[----:B----4-:R-:W3:Y:S01]  /*185a0*/  @P0 ATOMG.E.ADD.STRONG.GPU PT, R3, desc[UR40][R2.64], R5 ;  /* 0x00000005020309a8 */ /* 0x010ee200081ee1e8 */
[----:B------:R-:W4:Y:S02]  /*185b0*/  S2R R6, SR_LTMASK ;  /* 0x0000000000067919 */ /* 0x000f240000003900 */
[----:B----4-:R-:W-:-:S04]  /*185c0*/  LOP3.LUT R6, R6, UR4, RZ, 0xc0, !PT ;  /* 0x0000000406067c12 */ /* 0x010fc8000f8ec0ff */
[----:B------:R-:W4:Y:S01]  /*185d0*/  POPC R7, R6 ;  /* 0x0000000600077309 */ /* 0x000f220000000000 */
[----:B---3--:R-:W4:Y:S02]  /*185e0*/  SHFL.IDX PT, R4, R3, R4, 0x1f ;  /* 0x00001f0403047589 */ /* 0x008f2400000e0000 */
[----:B----4-:R-:W-:-:S07]  /*185f0*/  IADD3 R36, R4, UR48, R7 ;  /* 0x0000003004247c10 */ /* 0x010fce000fffe007 */
.L_x_2068:
[----:B------:R-:W-:Y:S05]  /*18600*/  BSYNC B0 ;  /* 0x0000000000007941 */ /* 0x000fea0003800000 */
.L_x_2067:
[----:B------:R-:W-:-:S07]  /*18610*/  LOP3.LUT R23, R23, R0, RZ, 0x3c, !PT ;  /* 0x0000000017177212 */ /* 0x000fce00078e3cff */
.L_x_2024:
[----:B------:R-:W-:Y:S05]  /*18620*/  BSYNC B7 ;  /* 0x0000000000077941 */ /* 0x000fea0003800000 */
.L_x_2022:
[----:B------:R-:W-:-:S13]  /*18630*/  LOP3.LUT P0, RZ, R16, 0x200000, RZ, 0xc0, !PT ;  /* 0x0020000010ff7812 */ /* 0x000fda000780c0ff */
[----:B------:R-:W-:Y:S05]  /*18640*/  @!P0 BRA `(.L_x_2069) ;  /* 0x0000000000248947 */ /* 0x000fea0003800000 */
[----:B------:R-:W-:Y:S05]  /*18650*/  WARPSYNC.ALL ;  /* 0x0000000000007948 */ /* 0x000fea0003800000 */
[----:B------:R-:W3:Y:S08]  /*18660*/  S2UR UR5, SR_CgaCtaId ;  /* 0x00000000000579c3 */ /* 0x000ef00000008800 */
[----:B------:R-:W-:Y:S06]  /*18670*/  BAR.SYNC.DEFER_BLOCKING 0x5, 0x180 ;  /* 0x0146000000007b1d */ /* 0x000fec0000010000 */
[----:B------:R-:W-:-:S02]  /*18680*/  UMOV UR4, 0x400 ;  /* 0x0000040000047882 */ /* 0x000fc40000000000 */
[----:B---3--:R-:W-:-:S06]  /*18690*/  ULEA UR4, UR5, UR4, 0x18 ;  /* 0x0000000405047291 */ /* 0x008fcc000f8ec03f */
[----:B------:R-:W-:-:S05]  /*186a0*/  IMAD.U32 R17, RZ, RZ, UR4 ;  /* 0x00000004ff117e24 */ /* 0x000fca000f8e00ff */
[----:B------:R3:W4:Y:S01]  /*186b0*/  LDS R36, [R17+0x388d0] ;  /* 0x0388d00011247984 */ /* 0x0007220000000800 */
[----:B------:R-:W-:Y:S06]  /*186c0*/  BAR.ARV 0x4, 0x180 ;  /* 0x0106000000007b1d */ /* 0x000fec0000002000 */
[----:B------:R-:W-:Y:S05]  /*186d0*/  BRA `(.L_x_2070) ;  /* 0x00000000002c7947 */ /* 0x000fea0003800000 */
.L_x_2069:
[----:B------:R-:W-:-:S03]  /*186e0*/  UMOV UR4, 0xffffffff ;  /* 0xffffffff00047882 */ /* 0x000fc60000000000 */
[----:B------:R-:W-:Y:S05]  /*186f0*/  BRA.DIV UR4, `(.L_x_2071) ;  /* 0x0000002e04f47947 */ /* 0x000fea000b800000 */
[----:B------:R3:W4:Y:S02]  /*18700*/  SHFL.IDX PT, R14, R36, RZ, 0x1f ;  /* 0x00001fff240e7589 */ /* 0x00072400000e0000 */
.L_x_2156:
[----:B------:R-:W0:Y:S01]  /*18710*/  @!P1 S2R R3, SR_CgaCtaId ;  /* 0x0000000000039919 */ /* 0x000e220000008800 */
[----:B------:R-:W-:Y:S05]  /*18720*/  WARPSYNC.ALL ;  /* 0x0000000000007948 */ /* 0x000fea0003800000 */
[----:B------:R-:W-:Y:S01]  /*18730*/  BAR.SYNC.DEFER_BLOCKING 0x4, 0x180 ;  /* 0x0106000000007b1d */ /* 0x000fe20000010000 */
[----:B------:R-:W-:-:S04]  /*18740*/  @!P1 MOV R0, 0x400 ;  /* 0x0000040000009802 */ /* 0x000fc80000000f00 */
[----:B0-----:R-:W-:-:S05]  /*18750*/  @!P1 LEA R17, R3, R0, 0x18 ;  /* 0x0000000003119211 */ /* 0x001fca00078ec0ff */
[----:B------:R3:W-:Y:S02]  /*18760*/  @!P1 STS [R17+0x388d0], R36 ;  /* 0x0388d02411009388 */ /* 0x0007e40000000800 */
[----:B---34-:R-:W-:Y:S01]  /*18770*/  IMAD.MOV.U32 R36, RZ, RZ, R14 ;  /* 0x000000ffff247224 */ /* 0x018fe200078e000e */
[----:B------:R-:W-:Y:S06]  /*18780*/  BAR.ARV 0x5, 0x180 ;  /* 0x0146000000007b1d */ /* 0x000fec0000002000 */
.L_x_2070:
[----:B------:R-:W-:Y:S02]  /*18790*/  ULDC UR4, c[0x0][0xd38] ;  /* 0x00034e0000047ab9 */ /* 0x000fe40000000800 */
[----:B----4-:R-:W-:-:S13]  /*187a0*/  ISETP.GE.AND P0, PT, R36, UR4, PT ;  /* 0x0000000424007c0c */ /* 0x010fda000bf06270 */
[----:B------:R-:W-:Y:S05]  /*187b0*/  @!P0 BRA `(.L_x_2072) ;  /* 0xffffffb8008c8947 */ /* 0x000fea000383ffff */
.L_x_2013:
[----:B------:R-:W4:Y:S01]  /*187c0*/  LDL.LU R0, [R1+0x18] ;  /* 0x0000180001007983 */ /* 0x000f220000300800 */
[----:B------:R-:W-:Y:S01]  /*187d0*/  BSSY B0, `(.L_x_2073) ;  /* 0x000000b000007945 */ /* 0x000fe20003800000 */
[----:B------:R-:W0:Y:S01]  /*187e0*/  S2R R5, SR_CgaCtaId ;  /* 0x0000000000057919 */ /* 0x000e220000008800 */
[----:B----4-:R-:W-:-:S05]  /*187f0*/  VIADD R0, R0, 0x1 ;  /* 0x0000000100007836 */ /* 0x010fca0000000000 */
        /* <DEDUP_REMOVED lines=8> */
.L_x_2157:
[----:B------:R-:W-:Y:S05]  /*18880*/  BSYNC B0 ;  /* 0x0000000000007941 */ /* 0x000fea0003800000 */
.L_x_2073:
[----:B------:R-:W-:-:S03]  /*18890*/  UMOV UR4, 0xffffffff ;  /* 0xffffffff00047882 */ /* 0x000fc60000000000 */
[----:B------:R-:W-:Y:S05]  /*188a0*/  BRA.DIV UR4, `(.L_x_2075) ;  /* 0x0000002e04c47947 */ /* 0x000fea000b800000 */
[----:B0-----:R-:W0:Y:S02]  /*188b0*/  S2R R0, SR_TID.X ;  /* 0x0000000000007919 */ /* 0x001e240000002100 */
[----:B0-----:R-:W-:-:S04]  /*188c0*/  SHF.R.U32.HI R0, RZ, 0x5, R0 ;  /* 0x00000005ff007819 */ /* 0x001fc80000011600 */
[----:B------:R-:W-:-:S05]  /*188d0*/  LOP3.LUT R0, R0, 0x3, RZ, 0xc0, !PT ;  /* 0x0000000300007812 */ /* 0x000fca00078ec0ff */
[----:B------:R0:W4:Y:S02]  /*188e0*/  SHFL.IDX PT, R14, R0, RZ, 0x1f ;  /* 0x00001fff000e7589 */ /* 0x00012400000e0000 */
.L_x_2160:
[----:B----4-:R-:W-:Y:S01]  /*188f0*/  ISETP.NE.AND P0, PT, R14, RZ, PT ;  /* 0x000000ff0e00720c */ /* 0x010fe20003f05270 */
[----:B------:R-:W-:-:S12]  /*18900*/  BSSY B0, `(.L_x_2076) ;  /* 0x0000023000007945 */ /* 0x000fd80003800000 */
[----:B------:R-:W-:Y:S05]  /*18910*/  @P0 BRA `(.L_x_2077) ;  /* 0x0000000000840947 */ /* 0x000fea0003800000 */
[----:B------:R-:W-:-:S03]  /*18920*/  UMOV UR4, 0xffffffff ;  /* 0xffffffff00047882 */ /* 0x000fc60000000000 */
[----:B------:R-:W-:Y:S05]  /*18930*/  BRA.DIV UR4, `(.L_x_2078) ;  /* 0x0000002e04d47947 */ /* 0x000fea000b800000 */
[----:B------:R-:W-:-:S13]  /*18940*/  ELECT P6, URZ, PT ;  /* 0x00000000003f782f */ /* 0x000fda00038c0000 */
.L_x_2163:
[----:B------:R-:W-:Y:S05]  /*18950*/  @!P6 BRA `(.L_x_2077) ;  /* 0x000000000074e947 */ /* 0x000fea0003800000 */
[----:B------:R-:W-:-:S04]  /*18960*/  LOP3.LUT R37, R37, 0x2, RZ, 0xfc, !PT ;  /* 0x0000000225257812 */ /* 0x000fc800078efcff */
[----:B------:R-:W-:-:S13]  /*18970*/  ISETP.NE.AND P0, PT, R37, 0x3, PT ;  /* 0x000000032500780c */ /* 0x000fda0003f05270 */
[----:B------:R-:W-:Y:S05]  /*18980*/  @!P0 BRA `(.L_x_2079) ;  /* 0x0000000000048947 */ /* 0x000fea0003800000 */
[----:B------:R-:W-:Y:S01]  /*18990*/  BPT.TRAP 0x1 ;  /* 0x000000040000795c */ /* 0x000fe20000300000 */
.L_x_2079:
[C---:B------:R-:W-:Y:S01]  /*189a0*/  IMAD R3, R18.reuse, 0x8, R5 ;  /* 0x0000000812037824 */ /* 0x040fe200078e0205 */
[----:B------:R-:W-:Y:S01]  /*189b0*/  SHF.L.U32 R2, R23, 0x1f, RZ ;  /* 0x0000001f17027819 */ /* 0x000fe200000006ff */
[----:B------:R-:W-:-:S03]  /*189c0*/  VIADD R18, R18, 0x1 ;  /* 0x0000000112127836 */ /* 0x000fc60000000000 */
[----:B------:R-:W4:Y:S02]  /*189d0*/  SYNCS.PHASECHK.TRANS64.TRYWAIT P1, [R3+URZ+0x38840], R2 ;  /* 0x03884002030075a7 */ /* 0x000f24000802017f */
[----:B------:R-:W-:-:S04]  /*189e0*/  ISETP.NE.AND P2, PT, R18, 0x2, PT ;  /* 0x000000021200780c */ /* 0x000fc80003f45270 */
[----:B0-----:R-:W-:Y:S01]  /*189f0*/  SEL R0, RZ, 0x1, P2 ;  /* 0x00000001ff007807 */ /* 0x001fe20001000000 */
[----:B----4-:R-:W-:Y:S08]  /*18a00*/  @!P1 BRA `(.L_x_2080) ;  /* 0x0000002c00c09947 */ /* 0x010ff00003800000 */
.L_x_2164:
[----:B------:R-:W-:Y:S02]  /*18a10*/  SEL R18, R18, RZ, P2 ;  /* 0x000000ff12127207 */ /* 0x000fe40001000000 */
[----:B------:R-:W-:Y:S01]  /*18a20*/  LOP3.LUT R0, R23, R0, RZ, 0x3c, !PT ;  /* 0x0000000017007212 */ /* 0x000fe200078e3cff */
[----:B------:R-:W-:Y:S06]  /*18a30*/  @!P0 BRA `(.L_x_2081) ;  /* 0x0000000000048947 */ /* 0x000fec0003800000 */
[----:B------:R-:W-:Y:S01]  /*18a40*/  BPT.TRAP 0x1 ;  /* 0x000000040000795c */ /* 0x000fe20000300000 */
.L_x_2081:
[----:B------:R-:W-:Y:S01]  /*18a50*/  IMAD R5, R18, 0x8, R5 ;  /* 0x0000000812057824 */ /* 0x000fe200078e0205 */
[----:B------:R-:W-:-:S04]  /*18a60*/  SHF.L.U32 R0, R0, 0x1f, RZ ;  /* 0x0000001f00007819 */ /* 0x000fc800000006ff */
[----:B------:R-:W4:Y:S02]  /*18a70*/  SYNCS.PHASECHK.TRANS64.TRYWAIT P1, [R5+URZ+0x38840], R0 ;  /* 0x03884000050075a7 */ /* 0x000f24000802017f */
[----:B----4-:R-:W-:Y:S05]  /*18a80*/  @!P1 BRA `(.L_x_2082) ;  /* 0x0000002c00b49947 */ /* 0x010fea0003800000 */
.L_x_2165:
[----:B------:R-:W-:Y:S05]  /*18a90*/  @!P0 BRA `(.L_x_2083) ;  /* 0x0000000000048947 */ /* 0x000fea0003800000 */
[----:B------:R-:W-:Y:S01]  /*18aa0*/  BPT.TRAP 0x1 ;  /* 0x000000040000795c */ /* 0x000fe20000300000 */
.L_x_2083:
[----:B------:R-:W0:Y:S02]  /*18ab0*/  SYNCS.PHASECHK.TRANS64.TRYWAIT P1, [R3+URZ+0x38860], R2 ;  /* 0x03886002030075a7 */ /* 0x000e24000802017f */
[----:B0-----:R-:W-:Y:S05]  /*18ac0*/  @!P1 BRA `(.L_x_2084) ;  /* 0x0000002c00b89947 */ /* 0x001fea0003800000 */
.L_x_2166:
[----:B------:R-:W-:Y:S05]  /*18ad0*/  @!P0 BRA `(.L_x_2085) ;  /* 0x0000000000048947 */ /* 0x000fea0003800000 */
[----:B------:R-:W-:Y:S01]  /*18ae0*/  BPT.TRAP 0x1 ;  /* 0x000000040000795c */ /* 0x000fe20000300000 */
.L_x_2085:
[----:B------:R0:W0:Y:S02]  /*18af0*/  SYNCS.PHASECHK.TRANS64.TRYWAIT P0, [R5+URZ+0x38860], R0 ;  /* 0x03886000050075a7 */ /* 0x000024000800017f */
[----:B0-----:R-:W-:Y:S05]  /*18b00*/  @!P0 NANOSLEEP.SYNCS 0x989680 ;  /* 0x009896800000895d */ /* 0x001fea0003900000 */
[----:B------:R-:W0:Y:S02]  /*18b10*/  @!P0 SYNCS.PHASECHK.TRANS64 P0, [R5+URZ+0x38860], R0 ;  /* 0x03886000050085a7 */ /* 0x000e24000800007f */
[----:B0-----:R-:W-:Y:S05]  /*18b20*/  @!P0 BRA `(.L_x_2085) ;  /* 0xfffffffc00f08947 */ /* 0x001fea000383ffff */
.L_x_2077:
[----:B------:R-:W-:Y:S05]  /*18b30*/  BSYNC B0 ;  /* 0x0000000000007941 */ /* 0x000fea0003800000 */
.L_x_2076:
[----:B------:R-:W-:Y:S05]  /*18b40*/  EXIT ;  /* 0x000000000000794d */ /* 0x000fea0003800000 */
.L_x_1924:
[----:B0-----:R-:W-:-:S04]  /*18b50*/  IMAD.U32 R3, RZ, RZ, UR38 ;  /* 0x00000026ff037e24 */ /* 0x001fc8000f8e00ff */
[----:B------:R0:W1:Y:S03]  /*18b60*/  SYNCS.PHASECHK.TRANS64.TRYWAIT P1, [R3+URZ+0x38800], R0 ;  /* 0x03880000030075a7 */ /* 0x000066000802017f */
[----:B-1----:R-:W-:Y:S05]  /*18b70*/  @!P1 NANOSLEEP.SYNCS 0x989680 ;  /* 0x009896800000995d */ /* 0x002fea0003900000 */
[----:B------:R-:W1:Y:S02]  /*18b80*/  @!P1 SYNCS.PHASECHK.TRANS64 P1, [R3+URZ+0x38800], R0 ;  /* 0x03880000030095a7 */ /* 0x000e64000802007f */
[----:B-1----:R-:W-:Y:S05]  /*18b90*/  @!P1 BRA `(.L_x_1924) ;  /* 0xfffffffc00ec9947 */ /* 0x002fea000383ffff */
[----:B------:R-:W-:Y:S05]  /*18ba0*/  BRA `(.L_x_2086) ;  /* 0xfffffeb0007c7947 */ /* 0x000fea000383ffff */
.L_x_1928:
[----:B-1----:R1:W2:Y:S02]  /*18bb0*/  SYNCS.PHASECHK.TRANS64.TRYWAIT P1, [R8+URZ+0x38830], R3 ;  /* 0x03883003080075a7 */ /* 0x0022a4000802017f */
[----:B--2---:R-:W-:Y:S05]  /*18bc0*/  @!P1 NANOSLEEP.SYNCS 0x989680 ;  /* 0x009896800000995d */ /* 0x004fea0003900000 */
[----:B------:R-:W2:Y:S02]  /*18bd0*/  @!P1 SYNCS.PHASECHK.TRANS64 P1, [R8+URZ+0x38830], R3 ;  /* 0x03883003080095a7 */ /* 0x000ea4000802007f */
[----:B--2---:R-:W-:Y:S05]  /*18be0*/  @!P1 BRA `(.L_x_1928) ;  /* 0xfffffffc00f09947 */ /* 0x004fea000383ffff */
[----:B------:R-:W-:Y:S05]  /*18bf0*/  BRA `(.L_x_1927) ;  /* 0xfffffeb000947947 */ /* 0x000fea000383ffff */
.L_x_1929:
[----:B--2---:R-:W-:-:S04]  /*18c00*/  IMAD.U32 R5, RZ, RZ, UR38 ;  /* 0x00000026ff057e24 */ /* 0x004fc8000f8e00ff */
[----:B------:R2:W3:Y:S03]  /*18c10*/  SYNCS.PHASECHK.TRANS64.TRYWAIT P1, [R5+URZ+0x38810], R0 ;  /* 0x03881000050075a7 */ /* 0x0004e6000802017f */
[----:B---3--:R-:W-:Y:S05]  /*18c20*/  @!P1 NANOSLEEP.SYNCS 0x989680 ;  /* 0x009896800000995d */ /* 0x008fea0003900000 */
[----:B------:R-:W3:Y:S02]  /*18c30*/  @!P1 SYNCS.PHASECHK.TRANS64 P1, [R5+URZ+0x38810], R0 ;  /* 0x03881000050095a7 */ /* 0x000ee4000802007f */
[----:B---3--:R-:W-:Y:S05]  /*18c40*/  @!P1 BRA `(.L_x_1929) ;  /* 0xfffffffc00ec9947 */ /* 0x008fea000383ffff */
[----:B------:R-:W-:Y:S05]  /*18c50*/  BRA `(.L_x_2087) ;  /* 0xfffffeb4001c7947 */ /* 0x000fea000383ffff */
.L_x_1933:
[----:B----4-:R4:W0:Y:S02]  /*18c60*/  SYNCS.PHASECHK.TRANS64.TRYWAIT P1, [R8+URZ+0x38850], R3 ;  /* 0x03885003080075a7 */ /* 0x010824000802017f */
[----:B0-----:R-:W-:Y:S05]  /*18c70*/  @!P1 NANOSLEEP.SYNCS 0x989680 ;  /* 0x009896800000995d */ /* 0x001fea0003900000 */
[----:B------:R-:W0:Y:S02]  /*18c80*/  @!P1 SYNCS.PHASECHK.TRANS64 P1, [R8+URZ+0x38850], R3 ;  /* 0x03885003080095a7 */ /* 0x000e24000802007f */
[----:B0-----:R-:W-:Y:S05]  /*18c90*/  @!P1 BRA `(.L_x_1933) ;  /* 0xfffffffc00f09947 */ /* 0x001fea000383ffff */
[----:B------:R-:W-:Y:S05]  /*18ca0*/  BRA `(.L_x_1932) ;  /* 0xfffffeb400287947 */ /* 0x000fea000383ffff */
.L_x_1951:
[----:B-1----:R-:W-:-:S04]  /*18cb0*/  IMAD.U32 R6, RZ, RZ, UR5 ;  /* 0x00000005ff067e24 */ /* 0x002fc8000f8e00ff */
[----:B------:R1:W2:Y:S03]  /*18cc0*/  SYNCS.PHASECHK.TRANS64.TRYWAIT P1, [R6+URZ+0x38830], R5 ;  /* 0x03883005060075a7 */ /* 0x0002a6000802017f */
[----:B--2---:R-:W-:Y:S05]  /*18cd0*/  @!P1 NANOSLEEP.SYNCS 0x989680 ;  /* 0x009896800000995d */ /* 0x004fea0003900000 */
[----:B------:R-:W2:Y:S02]  /*18ce0*/  @!P1 SYNCS.PHASECHK.TRANS64 P1, [R6+URZ+0x38830], R5 ;  /* 0x03883005060095a7 */ /* 0x000ea4000802007f */
[----:B--2---:R-:W-:Y:S05]  /*18cf0*/  @!P1 BRA `(.L_x_1951) ;  /* 0xfffffffc00ec9947 */ /* 0x004fea000383ffff */
[----:B------:R-:W-:Y:S05]  /*18d00*/  BRA `(.L_x_1950) ;  /* 0xfffffee000b47947 */ /* 0x000fea000383ffff */
.L_x_1955:
[----:B-1----:R-:W-:-:S04]  /*18d10*/  IMAD.U32 R6, RZ, RZ, UR5 ;  /* 0x00000005ff067e24 */ /* 0x002fc8000f8e00ff */
[----:B------:R1:W3:Y:S03]  /*18d20*/  SYNCS.PHASECHK.TRANS64.TRYWAIT P1, [R6+URZ+0x38850], R5 ;  /* 0x03885005060075a7 */ /* 0x0002e6000802017f */
[----:B---3--:R-:W-:Y:S05]  /*18d30*/  @!P1 NANOSLEEP.SYNCS 0x989680 ;  /* 0x009896800000995d */ /* 0x008fea0003900000 */
[----:B------:R-:W3:Y:S02]  /*18d40*/  @!P1 SYNCS.PHASECHK.TRANS64 P1, [R6+URZ+0x38850], R5 ;  /* 0x03885005060095a7 */ /* 0x000ee4000802007f */
[----:B---3--:R-:W-:Y:S05]  /*18d50*/  @!P1 BRA `(.L_x_1955) ;  /* 0xfffffffc00ec9947 */ /* 0x008fea000383ffff */
[----:B------:R-:W-:Y:S05]  /*18d60*/  BRA `(.L_x_1954) ;  /* 0xfffffee400107947 */ /* 0x000fea000383ffff */
.L_x_1974:
[----:B-1----:R-:W-:-:S04]  /*18d70*/  IMAD.U32 R10, RZ, RZ, UR5 ;  /* 0x00000005ff0a7e24 */ /* 0x002fc8000f8e00ff */
[----:B------:R1:W2:Y:S03]  /*18d80*/  SYNCS.PHASECHK.TRANS64.TRYWAIT P2, [R10+URZ+0x38830], R5 ;  /* 0x038830050a0075a7 */ /* 0x0002a6000804017f */
[----:B--2---:R-:W-:Y:S05]  /*18d90*/  @!P2 NANOSLEEP.SYNCS 0x989680 ;  /* 0x009896800000a95d */ /* 0x004fea0003900000 */
[----:B------:R-:W2:Y:S02]  /*18da0*/  @!P2 SYNCS.PHASECHK.TRANS64 P2, [R10+URZ+0x38830], R5 ;  /* 0x038830050a00a5a7 */ /* 0x000ea4000804007f */
[----:B--2---:R-:W-:Y:S05]  /*18db0*/  @!P2 BRA `(.L_x_1974) ;  /* 0xfffffffc00eca947 */ /* 0x004fea000383ffff */
[----:B------:R-:W-:Y:S05]  /*18dc0*/  BRA `(.L_x_1973) ;  /* 0xffffff18003c7947 */ /* 0x000fea000383ffff */
.L_x_1978:
[----:B-1----:R-:W-:-:S04]  /*18dd0*/  IMAD.U32 R10, RZ, RZ, UR5 ;  /* 0x00000005ff0a7e24 */ /* 0x002fc8000f8e00ff */
[----:B------:R1:W3:Y:S03]  /*18de0*/  SYNCS.PHASECHK.TRANS64.TRYWAIT P2, [R10+URZ+0x38850], R5 ;  /* 0x038850050a0075a7 */ /* 0x0002e6000804017f */
[----:B---3--:R-:W-:Y:S05]  /*18df0*/  @!P2 NANOSLEEP.SYNCS 0x989680 ;  /* 0x009896800000a95d */ /* 0x008fea0003900000 */
[----:B------:R-:W3:Y:S02]  /*18e00*/  @!P2 SYNCS.PHASECHK.TRANS64 P2, [R10+URZ+0x38850], R5 ;  /* 0x038850050a00a5a7 */ /* 0x000ee4000804007f */
[----:B---3--:R-:W-:Y:S05]  /*18e10*/  @!P2 BRA `(.L_x_1978) ;  /* 0xfffffffc00eca947 */ /* 0x008fea000383ffff */
[----:B------:R-:W-:Y:S05]  /*18e20*/  BRA `(.L_x_1977) ;  /* 0xffffff1800987947 */ /* 0x000fea000383ffff */
.L_x_1986:
[----:B-1----:R-:W-:-:S04]  /*18e30*/  IMAD.U32 R6, RZ, RZ, UR7 ;  /* 0x00000007ff067e24 */ /* 0x002fc8000f8e00ff */
[----:B------:R1:W2:Y:S03]  /*18e40*/  SYNCS.PHASECHK.TRANS64.TRYWAIT P1, [R6+URZ+0x38830], R5 ;  /* 0x03883005060075a7 */ /* 0x0002a6000802017f */
[----:B--2---:R-:W-:Y:S05]  /*18e50*/  @!P1 NANOSLEEP.SYNCS 0x989680 ;  /* 0x009896800000995d */ /* 0x004fea0003900000 */
[----:B------:R-:W2:Y:S02]  /*18e60*/  @!P1 SYNCS.PHASECHK.TRANS64 P1, [R6+URZ+0x38830], R5 ;  /* 0x03883005060095a7 */ /* 0x000ea4000802007f */
[----:B--2---:R-:W-:Y:S05]  /*18e70*/  @!P1 BRA `(.L_x_1986) ;  /* 0xfffffffc00ec9947 */ /* 0x004fea000383ffff */
[----:B------:R-:W-:Y:S05]  /*18e80*/  BRA `(.L_x_1985) ;  /* 0xffffff40005c7947 */ /* 0x000fea000383ffff */
.L_x_1990:
[----:B-1----:R-:W-:-:S04]  /*18e90*/  IMAD.U32 R6, RZ, RZ, UR7 ;  /* 0x00000007ff067e24 */ /* 0x002fc8000f8e00ff */
[----:B------:R1:W3:Y:S03]  /*18ea0*/  SYNCS.PHASECHK.TRANS64.TRYWAIT P1, [R6+URZ+0x38850], R5 ;  /* 0x03885005060075a7 */ /* 0x0002e6000802017f */
[----:B---3--:R-:W-:Y:S05]  /*18eb0*/  @!P1 NANOSLEEP.SYNCS 0x989680 ;  /* 0x009896800000995d */ /* 0x008fea0003900000 */
[----:B------:R-:W3:Y:S02]  /*18ec0*/  @!P1 SYNCS.PHASECHK.TRANS64 P1, [R6+URZ+0x38850], R5 ;  /* 0x03885005060095a7 */ /* 0x000ee4000802007f */
[----:B---3--:R-:W-:Y:S05]  /*18ed0*/  @!P1 BRA `(.L_x_1990) ;  /* 0xfffffffc00ec9947 */ /* 0x008fea000383ffff */
[----:B------:R-:W-:Y:S05]  /*18ee0*/  BRA `(.L_x_1989) ;  /* 0xffffff4000b87947 */ /* 0x000fea000383ffff */
.L_x_2030:
        /* <DEDUP_REMOVED lines=10> */
.L_x_2088:
[----:B------:R-:W-:Y:S05]  /*18f90*/  BRA `(.L_x_2089) ;  /* 0xffffffbc00fc7947 */ /* 0x000fea000383ffff */
.L_x_2033:
[----:B0-----:R0:W1:Y:S02]  /*18fa0*/  SYNCS.PHASECHK.TRANS64.TRYWAIT P0, [R27+URZ+0x38840], R0 ;  /* 0x038840001b0075a7 */ /* 0x001064000800017f */
[----:B-1----:R-:W-:Y:S05]  /*18fb0*/  @!P0 NANOSLEEP.SYNCS 0x989680 ;  /* 0x009896800000895d */ /* 0x002fea0003900000 */
[----:B------:R-:W1:Y:S02]  /*18fc0*/  @!P0 SYNCS.PHASECHK.TRANS64 P0, [R27+URZ+0x38840], R0 ;  /* 0x038840001b0085a7 */ /* 0x000e64000800007f */
[----:B-1----:R-:W-:Y:S05]  /*18fd0*/  @!P0 BRA `(.L_x_2033) ;  /* 0xfffffffc00f08947 */ /* 0x002fea000383ffff */
[----:B------:R-:W-:Y:S05]  /*18fe0*/  BRA `(.L_x_2090) ;  /* 0xffffffc000b07947 */ /* 0x000fea000383ffff */
.L_x_2034:
        /* <DEDUP_REMOVED lines=8> */
.L_x_2092:
[----:B------:R-:W-:Y:S05]  /*19070*/  BSYNC B0 ;  /* 0x0000000000007941 */ /* 0x000fea0003800000 */
.L_x_2091:
        /* <DEDUP_REMOVED lines=9> */
.L_x_2093:
[----:B------:R-:W-:Y:S02]  /*19110*/  IMAD.MOV.U32 R13, RZ, RZ, R5 ;  /* 0x000000ffff0d7224 */ /* 0x000fe400078e0005 */
[----:B------:R-:W-:Y:S01]  /*19120*/  IMAD.MOV.U32 R12, RZ, RZ, 0x1 ;  /* 0x00000001ff0c7424 */ /* 0x000fe200078e00ff */
[----:B------:R-:W-:-:S13]  /*19130*/  @P0 LEA R3, P1, R7, R14, 0x1 ;  /* 0x0000000e07030211 */ /* 0x000fda00078208ff */
[----:B------:R-:W-:Y:S05]  /*19140*/  WARPSYNC.COLLECTIVE R15, `(.L_x_2094) ;  /* 0x000000000f087348 */ /* 0x000fea0003c00000 */
[----:B------:R0:W1:Y:S02]  /*19150*/  SHFL.IDX P6, R14, R13, R12, R11 ;  /* 0x0000000c0d0e7389 */ /* 0x00006400000c000b */
[----:B01----:R-:W-:Y:S01]  /*19160*/  ENDCOLLECTIVE ;  /* 0x000000000000791b */ /* 0x003fe20003800000 */
.L_x_2094:
[----:B------:R-:W-:-:S05]  /*19170*/  @P0 IMAD.X R2, RZ, RZ, R2, P1 ;  /* 0x000000ffff020224 */ /* 0x000fca00008e0602 */
[----:B------:R-:W-:-:S04]  /*19180*/  @P0 LOP3.LUT R3, R3, R2, RZ, 0x3c, !PT ;  /* 0x0000000203030212 */ /* 0x000fc800078e3cff */
[----:B------:R-:W-:Y:S01]  /*19190*/  @P0 LOP3.LUT R2, R3, R2, RZ, 0x3c, !PT ;  /* 0x0000000203020212 */ /* 0x000fe200078e3cff */
[----:B------:R-:W-:-:S03]  /*191a0*/  IMAD.MOV.U32 R13, RZ, RZ, R0 ;  /* 0x000000ffff0d7224 */ /* 0x000fc600078e0000 */
        /* <DEDUP_REMOVED lines=10> */
.L_x_2095:
[----:B------:R-:W-:Y:S02]  /*19250*/  @P0 IMAD R6, R4, 0x2, R17 ;  /* 0x0000000204060824 */ /* 0x000fe400078e0211 */
[----:B------:R-:W-:Y:S02]  /*19260*/  IMAD.MOV.U32 R13, RZ, RZ, R5 ;  /* 0x000000ffff0d7224 */ /* 0x000fe400078e0005 */
[----:B------:R-:W-:Y:S01]  /*19270*/  IMAD.MOV.U32 R12, RZ, RZ, 0x2 ;  /* 0x00000002ff0c7424 */ /* 0x000fe200078e00ff */
[----:B------:R-:W-:-:S13]  /*19280*/  @P0 LEA R3, P1, R7, R14, 0x1 ;  /* 0x0000000e07030211 */ /* 0x000fda00078208ff */
[----:B------:R-:W-:Y:S05]  /*19290*/  WARPSYNC.COLLECTIVE R15, `(.L_x_2096) ;  /* 0x000000000f087348 */ /* 0x000fea0003c00000 */
[----:B------:R0:W1:Y:S02]  /*192a0*/  SHFL.IDX P6, R14, R13, R12, R11 ;  /* 0x0000000c0d0e7389 */ /* 0x00006400000c000b */
[----:B01----:R-:W-:Y:S01]  /*192b0*/  ENDCOLLECTIVE ;  /* 0x000000000000791b */ /* 0x003fe20003800000 */
.L_x_2096:
        /* <DEDUP_REMOVED lines=14> */
.L_x_2097:
[----:B------:R-:W-:Y:S02]  /*193a0*/  @P0 IMAD R6, R4, 0x2, R17 ;  /* 0x0000000204060824 */ /* 0x000fe400078e0211 */
[----:B------:R-:W-:Y:S02]  /*193b0*/  IMAD.MOV.U32 R13, RZ, RZ, R5 ;  /* 0x000000ffff0d7224 */ /* 0x000fe400078e0005 */
[----:B------:R-:W-:Y:S01]  /*193c0*/  IMAD.MOV.U32 R12, RZ, RZ, 0x3 ;  /* 0x00000003ff0c7424 */ /* 0x000fe200078e00ff */
[----:B------:R-:W-:-:S13]  /*193d0*/  @P0 LEA R3, P1, R7, R14, 0x1 ;  /* 0x0000000e07030211 */ /* 0x000fda00078208ff */
[----:B------:R-:W-:Y:S05]  /*193e0*/  WARPSYNC.COLLECTIVE R15, `(.L_x_2098) ;  /* 0x000000000f087348 */ /* 0x000fea0003c00000 */
[----:B------:R0:W1:Y:S02]  /*193f0*/  SHFL.IDX P6, R14, R13, R12, R11 ;  /* 0x0000000c0d0e7389 */ /* 0x00006400000c000b */
[----:B01----:R-:W-:Y:S01]  /*19400*/  ENDCOLLECTIVE ;  /* 0x000000000000791b */ /* 0x003fe20003800000 */
.L_x_2098:
        /* <DEDUP_REMOVED lines=9> */
[----:B------:R-:W-:-:S07]  /*194a0*/  IMAD.MOV.U32 R5, RZ, RZ, R14 ;  /* 0x000000ffff057224 */ /* 0x000fce00078e000e */
[----:B0-----:R-:W-:Y:S05]  /*194b0*/  WARPSYNC.COLLECTIVE R15, `(.L_x_2099) ;  /* 0x000000000f087348 */ /* 0x001fea0003c00000 */
[----:B------:R1:W2:Y:S02]  /*194c0*/  SHFL.IDX P6, R14, R13, R12, R11 ;  /* 0x0000000c0d0e7389 */ /* 0x0002a400000c000b */
[----:B012---:R-:W-:Y:S01]  /*194d0*/  ENDCOLLECTIVE ;  /* 0x000000000000791b */ /* 0x007fe20003800000 */
.L_x_2099:
[----:B------:R-:W-:Y:S05]  /*194e0*/  BRA `(.L_x_2100) ;  /* 0xffffffc0007c7947 */ /* 0x000fea000383ffff */
.L_x_2039:
[----:B------:R-:W-:Y:S01]  /*194f0*/  IMAD.MOV.U32 R13, RZ, RZ, R5 ;  /* 0x000000ffff0d7224 */ /* 0x000fe200078e0005 */
[----:B------:R-:W-:Y:S01]  /*19500*/  LOP3.LUT R16, R16, 0xfffffeff, RZ, 0xc0, !PT ;  /* 0xfffffeff10107812 */ /* 0x000fe200078ec0ff */
[----:B------:R-:W-:Y:S02]  /*19510*/  IMAD.MOV.U32 R12, RZ, RZ, RZ ;  /* 0x000000ffff0c7224 */ /* 0x000fe400078e00ff */
[----:B------:R-:W-:Y:S02]  /*19520*/  IMAD.MOV.U32 R11, RZ, RZ, 0x181f ;  /* 0x0000181fff0b7424 */ /* 0x000fe400078e00ff */
[----:B------:R-:W-:Y:S02]  /*19530*/  IMAD.MOV.U32 R15, RZ, RZ, -0x1 ;  /* 0xffffffffff0f7424 */ /* 0x000fe400078e00ff */
[----:B------:R-:W-:-:S07]  /*19540*/  VIADD R4, R8, UR43 ;  /* 0x0000002b08047c36 */ /* 0x000fce0008000000 */
[----:B-1----:R-:W-:Y:S05]  /*19550*/  WARPSYNC.COLLECTIVE R15, `(.L_x_2101) ;  /* 0x000000000f087348 */ /* 0x002fea0003c00000 */
[----:B------:R0:W2:Y:S02]  /*19560*/  SHFL.IDX P6, R14, R13, R12, R11 ;  /* 0x0000000c0d0e7389 */ /* 0x0000a400000c000b */
[----:B012---:R-:W-:Y:S01]  /*19570*/  ENDCOLLECTIVE ;  /* 0x000000000000791b */ /* 0x007fe20003800000 */
.L_x_2101:
[C---:B------:R-:W-:Y:S01]  /*19580*/  VIADD R6, R4.reuse, 0x10 ;  /* 0x0000001004067836 */ /* 0x040fe20000000000 */
        /* <DEDUP_REMOVED lines=8> */
.L_x_2102:
[----:B------:R-:W-:Y:S02]  /*19610*/  IMAD.MOV.U32 R13, RZ, RZ, R5 ;  /* 0x000000ffff0d7224 */ /* 0x000fe400078e0005 */
[----:B------:R-:W-:Y:S02]  /*19620*/  IMAD.MOV.U32 R12, RZ, RZ, 0x1 ;  /* 0x00000001ff0c7424 */ /* 0x000fe400078e00ff */
[----:B------:R-:W-:-:S07]  /*19630*/  IMAD.MOV.U32 R3, RZ, RZ, R14 ;  /* 0x000000ffff037224 */ /* 0x000fce00078e000e */
[----:B------:R-:W-:Y:S05]  /*19640*/  WARPSYNC.COLLECTIVE R15, `(.L_x_2103) ;  /* 0x000000000f087348 */ /* 0x000fea0003c00000 */
[----:B------:R0:W1:Y:S02]  /*19650*/  SHFL.IDX P6, R14, R13, R12, R11 ;  /* 0x0000000c0d0e7389 */ /* 0x00006400000c000b */
[----:B01----:R-:W-:Y:S01]  /*19660*/  ENDCOLLECTIVE ;  /* 0x000000000000791b */ /* 0x003fe20003800000 */
.L_x_2103:
        /* <DEDUP_REMOVED lines=10> */
[----:B------:R-:W-:Y:S01]  /*19710*/  ISETP.GE.AND P1, PT, R6, UR39, PT ;  /* 0x0000002706007c0c */ /* 0x000fe2000bf26270 */
[----:B------:R-:W-:Y:S02]  /*19720*/  VIADD R6, R4, 0x20 ;  /* 0x0000002004067836 */ /* 0x000fe40000000000 */
[----:B0-----:R-:W-:-:S10]  /*19730*/  IMAD.MOV.U32 R2, RZ, RZ, R14 ;  /* 0x000000ffff027224 */ /* 0x001fd400078e000e */
[----:B------:R-:W-:Y:S05]  /*19740*/  WARPSYNC.COLLECTIVE R15, `(.L_x_2104) ;  /* 0x000000000f087348 */ /* 0x000fea0003c00000 */
[----:B------:R0:W1:Y:S02]  /*19750*/  SHFL.IDX P6, R14, R13, R12, R11 ;  /* 0x0000000c0d0e7389 */ /* 0x00006400000c000b */
[----:B01----:R-:W-:Y:S01]  /*19760*/  ENDCOLLECTIVE ;  /* 0x000000000000791b */ /* 0x003fe20003800000 */
.L_x_2104:
        /* <DEDUP_REMOVED lines=8> */
.L_x_2105:
        /* <DEDUP_REMOVED lines=11> */
[----:B0-----:R-:W-:-:S12]  /*198a0*/  IMAD.MOV.U32 R2, RZ, RZ, R14 ;  /* 0x000000ffff027224 */ /* 0x001fd800078e000e */
[----:B------:R-:W-:Y:S05]  /*198b0*/  WARPSYNC.COLLECTIVE R15, `(.L_x_2106) ;  /* 0x000000000f087348 */ /* 0x000fea0003c00000 */
[----:B------:R0:W1:Y:S02]  /*198c0*/  SHFL.IDX P6, R14, R13, R12, R11 ;  /* 0x0000000c0d0e7389 */ /* 0x00006400000c000b */
[----:B01----:R-:W-:Y:S01]  /*198d0*/  ENDCOLLECTIVE ;  /* 0x000000000000791b */ /* 0x003fe20003800000 */
.L_x_2106:
[----:B------:R-:W-:Y:S01]  /*198e0*/  @P1 LOP3.LUT R16, R16, 0x40, RZ, 0xfc, !PT ;  /* 0x0000004010101812 */ /* 0x000fe200078efcff */
[----:B------:R-:W-:Y:S02]  /*198f0*/  IMAD.MOV.U32 R13, RZ, RZ, R5 ;  /* 0x000000ffff0d7224 */ /* 0x000fe400078e0005 */
[----:B------:R-:W-:Y:S02]  /*19900*/  IMAD.MOV.U32 R12, RZ, RZ, 0x3 ;  /* 0x00000003ff0c7424 */ /* 0x000fe400078e00ff */
[----:B------:R-:W-:-:S07]  /*19910*/  IMAD.MOV.U32 R3, RZ, RZ, R14 ;  /* 0x000000ffff037224 */ /* 0x000fce00078e000e */
[----:B------:R-:W-:Y:S05]  /*19920*/  WARPSYNC.COLLECTIVE R15, `(.L_x_2107) ;  /* 0x000000000f087348 */ /* 0x000fea0003c00000 */
[----:B------:R0:W1:Y:S02]  /*19930*/  SHFL.IDX P6, R14, R13, R12, R11 ;  /* 0x0000000c0d0e7389 */ /* 0x00006400000c000b */
[----:B01----:R-:W-:Y:S01]  /*19940*/  ENDCOLLECTIVE ;  /* 0x000000000000791b */ /* 0x003fe20003800000 */
.L_x_2107:
[----:B------:R-:W-:-:S05]  /*19950*/  @!P1 LEA R3, P0, R7, R3, 0x1 ;  /* 0x0000000307039211 */ /* 0x000fca00078008ff */
[----:B------:R-:W-:-:S05]  /*19960*/  @!P1 IMAD.X R2, RZ, RZ, R2, P0 ;  /* 0x000000ffff029224 */ /* 0x000fca00000e0602 */
[----:B------:R-:W-:Y:S01]  /*19970*/  @!P1 LOP3.LUT R3, R3, R2, RZ, 0x3c, !PT ;  /* 0x0000000203039212 */ /* 0x000fe200078e3cff */
[----:B------:R-:W-:-:S03]  /*19980*/  IMAD.MOV.U32 R13, RZ, RZ, R0 ;  /* 0x000000ffff0d7224 */ /* 0x000fc600078e0000 */
[----:B------:R-:W-:-:S04]  /*19990*/  @!P1 LOP3.LUT R2, R3, R2, RZ, 0x3c, !PT ;  /* 0x0000000203029212 */ /* 0x000fc800078e3cff */
[----:B------:R-:W-:Y:S01]  /*199a0*/  @!P1 LOP3.LUT R3, R3, R2, RZ, 0x3c, !PT ;  /* 0x0000000203039212 */ /* 0x000fe200078e3cff */
[----:B------:R-:W-:-:S04]  /*199b0*/  IMAD.MOV.U32 R5, RZ, RZ, R14 ;  /* 0x000000ffff057224 */ /* 0x000fc800078e000e */
[----:B------:R-:W-:Y:S01]  /*199c0*/  @!PT LDS RZ, [RZ] ;  /* 0x00000000fffff984 */ /* 0x000fe20000000800 */
[----:B------:R-:W-:Y:S01]  /*199d0*/  @!PT LDS RZ, [RZ] ;  /* 0x00000000fffff984 */ /* 0x000fe20000000800 */
[----:B------:R-:W-:Y:S01]  /*199e0*/  @!PT LDS RZ, [RZ] ;  /* 0x00000000fffff984 */ /* 0x000fe20000000800 */
[----:B------:R0:W-:Y:S03]  /*199f0*/  @!P1 LDGSTS.E.BYPASS.LTC128B.128 [R22+0x21400], desc[UR40][R2.64], !P5 ;  /* 0x2140000002169fae */ /* 0x0001e6000e901d68 */
[----:B0-----:R-:W-:Y:S05]  /*19a00*/  WARPSYNC.COLLECTIVE R15, `(.L_x_2108) ;  /* 0x000000000f087348 */ /* 0x001fea0003c00000 */
[----:B------:R1:W2:Y:S02]  /*19a10*/  SHFL.IDX P6, R14, R13, R12, R11 ;  /* 0x0000000c0d0e7389 */ /* 0x0002a400000c000b */
[----:B012---:R-:W-:Y:S01]  /*19a20*/  ENDCOLLECTIVE ;  /* 0x000000000000791b */ /* 0x007fe20003800000 */
.L_x_2108:
[----:B------:R-:W-:Y:S05]  /*19a30*/  BRA `(.L_x_2109) ;  /* 0xffffffc400647947 */ /* 0x000fea000383ffff */
.L_x_2043:
        /* <DEDUP_REMOVED lines=8> */
.L_x_2111:
[----:B------:R-:W-:Y:S05]  /*19ac0*/  BSYNC B0 ;  /* 0x0000000000007941 */ /* 0x000fea0003800000 */
.L_x_2110:
[----:B------:R-:W-:Y:S01]  /*19ad0*/  IMAD.MOV.U32 R13, RZ, RZ, R0 ;  /* 0x000000ffff0d7224 */ /* 0x000fe200078e0000 */
[----:B------:R-:W-:Y:S01]  /*19ae0*/  LOP3.LUT P1, RZ, R16, 0x100, RZ, 0xc0, !PT ;  /* 0x0000010010ff7812 */ /* 0x000fe2000782c0ff */
[----:B------:R-:W-:Y:S02]  /*19af0*/  IMAD.MOV.U32 R12, RZ, RZ, RZ ;  /* 0x000000ffff0c7224 */ /* 0x000fe400078e00ff */
[----:B------:R-:W-:Y:S02]  /*19b00*/  IMAD.MOV.U32 R11, RZ, RZ, 0x181f ;  /* 0x0000181fff0b7424 */ /* 0x000fe400078e00ff */
[----:B------:R-:W-:Y:S02]  /*19b10*/  IMAD.MOV.U32 R15, RZ, RZ, -0x1 ;  /* 0xffffffffff0f7424 */ /* 0x000fe400078e00ff */
[----:B------:R-:W-:-:S07]  /*19b20*/  IMAD.MOV.U32 R2, RZ, RZ, R14 ;  /* 0x000000ffff027224 */ /* 0x000fce00078e000e */
[----:B------:R-:W-:Y:S05]  /*19b30*/  WARPSYNC.COLLECTIVE R15, `(.L_x_2112) ;  /* 0x000000000f087348 */ /* 0x000fea0003c00000 */
[----:B------:R0:W1:Y:S02]  /*19b40*/  SHFL.IDX P6, R14, R13, R12, R11 ;  /* 0x0000000c0d0e7389 */ /* 0x00006400000c000b */
[----:B01----:R-:W-:Y:S01]  /*19b50*/  ENDCOLLECTIVE ;  /* 0x000000000000791b */ /* 0x003fe20003800000 */
.L_x_2112:
[----:B------:R-:W-:Y:S02]  /*19b60*/  IMAD.MOV.U32 R13, RZ, RZ, R4 ;  /* 0x000000ffff0d7224 */ /* 0x000fe400078e0004 */
[----:B------:R-:W-:Y:S01]  /*19b70*/  IMAD.MOV.U32 R12, RZ, RZ, 0x1 ;  /* 0x00000001ff0c7424 */ /* 0x000fe200078e00ff */
[----:B------:R-:W-:Y:S02]  /*19b80*/  @!P1 LEA R14, P0, R6, R14, 0x1 ;  /* 0x0000000e060e9211 */ /* 0x000fe400078008ff */
[----:B------:R-:W-:-:S03]  /*19b90*/  LOP3.LUT P6, RZ, R16, 0x40000, RZ, 0xc0, !PT ;  /* 0x0004000010ff7812 */ /* 0x000fc600078cc0ff */
[----:B------:R-:W-:Y:S01]  /*19ba0*/  @!P1 IMAD.X R3, RZ, RZ, R2, P0 ;  /* 0x000000ffff039224 */ /* 0x000fe200000e0602 */
[C---:B------:R-:W-:Y:S01]  /*19bb0*/  LOP3.LUT P0, RZ, R16.reuse, 0x80000, RZ, 0xc0, !PT ;  /* 0x0008000010ff7812 */ /* 0x040fe2000780c0ff */
[----:B------:R-:W-:Y:S01]  /*19bc0*/  @!P1 IMAD.MOV.U32 R2, RZ, RZ, R14 ;  /* 0x000000ffff029224 */ /* 0x000fe200078e000e */
[----:B------:R-:W-:-:S04]  /*19bd0*/  LOP3.LUT R16, R16, 0xffbfffff, RZ, 0xc0, !PT ;  /* 0xffbfffff10107812 */ /* 0x000fc800078ec0ff */
[----:B------:R-:W-:-:S07]  /*19be0*/  @P2 LOP3.LUT R16, R16, 0x400000, RZ, 0xfc, !PT ;  /* 0x0040000010102812 */ /* 0x000fce00078efcff */
        /* <DEDUP_REMOVED lines=9> */
.L_x_2113:
        /* <DEDUP_REMOVED lines=15> */
.L_x_2114:
        /* <DEDUP_REMOVED lines=27> */
.L_x_2115:
[----:B------:R-:W-:Y:S02]  /*19f20*/  IMAD.MOV.U32 R13, RZ, RZ, R0 ;  /* 0x000000ffff0d7224 */ /* 0x000fe400078e0000 */
[----:B------:R-:W-:-:S07]  /*19f30*/  IMAD.MOV.U32 R5, RZ, RZ, R14 ;  /* 0x000000ffff057224 */ /* 0x000fce00078e000e */
[----:B------:R-:W-:Y:S05]  /*19f40*/  WARPSYNC.COLLECTIVE R15, `(.L_x_2116) ;  /* 0x000000000f087348 */ /* 0x000fea0003c00000 */
[----:B------:R0:W1:Y:S02]  /*19f50*/  SHFL.IDX P6, R14, R13, R12, R11 ;  /* 0x0000000c0d0e7389 */ /* 0x00006400000c000b */
[----:B01----:R-:W-:Y:S01]  /*19f60*/  ENDCOLLECTIVE ;  /* 0x000000000000791b */ /* 0x003fe20003800000 */
.L_x_2116:
        /* <DEDUP_REMOVED lines=17> */
.L_x_2117:
        /* <DEDUP_REMOVED lines=14> */
.L_x_2118:
[----:B------:R-:W-:Y:S01]  /*1a160*/  @!PT LDS RZ, [RZ] ;  /* 0x00000000fffff984 */ /* 0x000fe20000000800 */
[----:B------:R-:W-:Y:S01]  /*1a170*/  @!PT LDS RZ, [RZ] ;  /* 0x00000000fffff984 */ /* 0x000fe20000000800 */
[----:B------:R-:W-:Y:S01]  /*1a180*/  @!PT LDS RZ, [RZ] ;  /* 0x00000000fffff984 */ /* 0x000fe20000000800 */
[----:B------:R0:W-:Y:S01]  /*1a190*/  @!P1 LDGSTS.E.BYPASS.LTC128B.128 [R22+0x35400], desc[UR40][R2.64+0x380], P0 ;  /* 0x3540038002169fae */ /* 0x0001e20008101d68 */
[----:B------:R-:W-:Y:S05]  /*1a1a0*/  BRA `(.L_x_2119) ;  /* 0xffffffc400f07947 */ /* 0x000fea000383ffff */
.L_x_2046:
[----:B0-----:R0:W2:Y:S02]  /*1a1b0*/  SYNCS.PHASECHK.TRANS64.TRYWAIT P0, [R17+URZ+0x38820], R0 ;  /* 0x03882000110075a7 */ /* 0x0010a4000800017f */
[----:B--2---:R-:W-:Y:S05]  /*1a1c0*/  @!P0 NANOSLEEP.SYNCS 0x989680 ;  /* 0x009896800000895d */ /* 0x004fea0003900000 */
[----:B------:R-:W2:Y:S02]  /*1a1d0*/  @!P0 SYNCS.PHASECHK.TRANS64 P0, [R17+URZ+0x38820], R0 ;  /* 0x03882000110085a7 */ /* 0x000ea4000800007f */
[----:B--2---:R-:W-:Y:S05]  /*1a1e0*/  @!P0 BRA `(.L_x_2046) ;  /* 0xfffffffc00f08947 */ /* 0x004fea000383ffff */
[----:B------:R-:W-:Y:S05]  /*1a1f0*/  BRA `(.L_x_2120) ;  /* 0xffffffc800747947 */ /* 0x000fea000383ffff */
.L_x_2049:
[----:B0-----:R0:W2:Y:S02]  /*1a200*/  SYNCS.PHASECHK.TRANS64.TRYWAIT P0, [R27+URZ+0x38860], R0 ;  /* 0x038860001b0075a7 */ /* 0x0010a4000800017f */
[----:B--2---:R-:W-:Y:S05]  /*1a210*/  @!P0 NANOSLEEP.SYNCS 0x989680 ;  /* 0x009896800000895d */ /* 0x004fea0003900000 */
[----:B------:R-:W2:Y:S02]  /*1a220*/  @!P0 SYNCS.PHASECHK.TRANS64 P0, [R27+URZ+0x38860], R0 ;  /* 0x038860001b0085a7 */ /* 0x000ea4000800007f */
[----:B--2---:R-:W-:Y:S05]  /*1a230*/  @!P0 BRA `(.L_x_2049) ;  /* 0xfffffffc00f08947 */ /* 0x004fea000383ffff */
[----:B------:R-:W-:Y:S05]  /*1a240*/  BRA `(.L_x_2121) ;  /* 0xffffffc800847947 */ /* 0x000fea000383ffff */
.L_x_2050:
        /* <DEDUP_REMOVED lines=8> */
.L_x_2123:
[----:B------:R-:W-:Y:S05]  /*1a2d0*/  BSYNC B0 ;  /* 0x0000000000007941 */ /* 0x000fea0003800000 */
.L_x_2122:
        /* <DEDUP_REMOVED lines=15> */
.L_x_2124:
[----:B------:R-:W-:-:S04]  /*1a3d0*/  LOP3.LUT R16, R16, 0xffffffbf, RZ, 0xc0, !PT ;  /* 0xffffffbf10107812 */ /* 0x000fc800078ec0ff */
[----:B------:R-:W-:Y:S01]  /*1a3e0*/  @P1 LOP3.LUT R16, R16, 0x40, RZ, 0xfc, !PT ;  /* 0x0000004010101812 */ /* 0x000fe200078efcff */
[----:B------:R-:W-:Y:S02]  /*1a3f0*/  IMAD.MOV.U32 R13, RZ, RZ, R7 ;  /* 0x000000ffff0d7224 */ /* 0x000fe400078e0007 */
        /* <DEDUP_REMOVED lines=31> */
.L_x_2125:
[----:B------:R-:W-:Y:S02]  /*1a5f0*/  IMAD.MOV.U32 R13, RZ, RZ, R6 ;  /* 0x000000ffff0d7224 */ /* 0x000fe400078e0006 */
[----:B------:R-:W-:-:S07]  /*1a600*/  IMAD.MOV.U32 R3, RZ, RZ, R14 ;  /* 0x000000ffff037224 */ /* 0x000fce00078e000e */
[----:B------:R-:W-:Y:S05]  /*1a610*/  WARPSYNC.COLLECTIVE R15, `(.L_x_2126) ;  /* 0x000000000f087348 */ /* 0x000fea0003c00000 */
[----:B------:R0:W1:Y:S02]  /*1a620*/  SHFL.IDX P6, R14, R13, R12, R11 ;  /* 0x0000000c0d0e7389 */ /* 0x00006400000c000b */
[----:B01----:R-:W-:Y:S01]  /*1a630*/  ENDCOLLECTIVE ;  /* 0x000000000000791b */ /* 0x003fe20003800000 */
.L_x_2126:
        /* <DEDUP_REMOVED lines=28> */
.L_x_2127:
[----:B------:R-:W-:Y:S02]  /*1a800*/  IMAD.MOV.U32 R13, RZ, RZ, R6 ;  /* 0x000000ffff0d7224 */ /* 0x000fe400078e0006 */
[----:B------:R-:W-:-:S07]  /*1a810*/  IMAD.MOV.U32 R8, RZ, RZ, R14 ;  /* 0x000000ffff087224 */ /* 0x000fce00078e000e */
[----:B------:R-:W-:Y:S05]  /*1a820*/  WARPSYNC.COLLECTIVE R15, `(.L_x_2128) ;  /* 0x000000000f087348 */ /* 0x000fea0003c00000 */
[----:B------:R0:W1:Y:S02]  /*1a830*/  SHFL.IDX P6, R14, R13, R12, R11 ;  /* 0x0000000c0d0e7389 */ /* 0x00006400000c000b */
[----:B01----:R-:W-:Y:S01]  /*1a840*/  ENDCOLLECTIVE ;  /* 0x000000000000791b */ /* 0x003fe20003800000 */
.L_x_2128:
        /* <DEDUP_REMOVED lines=28> */
.L_x_2129:
[----:B------:R-:W-:Y:S02]  /*1aa10*/  IMAD.MOV.U32 R13, RZ, RZ, R6 ;  /* 0x000000ffff0d7224 */ /* 0x000fe400078e0006 */
[----:B------:R-:W-:-:S07]  /*1aa20*/  IMAD.MOV.U32 R7, RZ, RZ, R14 ;  /* 0x000000ffff077224 */ /* 0x000fce00078e000e */
[----:B------:R-:W-:Y:S05]  /*1aa30*/  WARPSYNC.COLLECTIVE R15, `(.L_x_2130) ;  /* 0x000000000f087348 */ /* 0x000fea0003c00000 */
[----:B------:R0:W1:Y:S02]  /*1aa40*/  SHFL.IDX P6, R14, R13, R12, R11 ;  /* 0x0000000c0d0e7389 */ /* 0x00006400000c000b */
[----:B01----:R-:W-:Y:S01]  /*1aa50*/  ENDCOLLECTIVE ;  /* 0x000000000000791b */ /* 0x003fe20003800000 */
.L_x_2130:
[----:B------:R-:W-:Y:S05]  /*1aa60*/  BRA `(.L_x_2131) ;  /* 0xffffffc800347947 */ /* 0x000fea000383ffff */
.L_x_2056:
[----:B0-----:R0:W2:Y:S02]  /*1aa70*/  SYNCS.PHASECHK.TRANS64.TRYWAIT P0, [R8+URZ+0x38840], R20 ;  /* 0x03884014080075a7 */ /* 0x0010a4000800017f */
[----:B--2---:R-:W-:Y:S05]  /*1aa80*/  @!P0 NANOSLEEP.SYNCS 0x989680 ;  /* 0x009896800000895d */ /* 0x004fea0003900000 */
[----:B------:R-:W2:Y:S02]  /*1aa90*/  @!P0 SYNCS.PHASECHK.TRANS64 P0, [R8+URZ+0x38840], R20 ;  /* 0x03884014080085a7 */ /* 0x000ea4000800007f */
[----:B--2---:R-:W-:Y:S05]  /*1aaa0*/  @!P0 BRA `(.L_x_2056) ;  /* 0xfffffffc00f08947 */ /* 0x004fea000383ffff */
[----:B------:R-:W-:Y:S05]  /*1aab0*/  BRA `(.L_x_2132) ;  /* 0xffffffcc00947947 */ /* 0x000fea000383ffff */
.L_x_2057:
        /* <DEDUP_REMOVED lines=8> */
.L_x_2134:
[----:B------:R-:W-:Y:S05]  /*1ab40*/  BSYNC B1 ;  /* 0x0000000000017941 */ /* 0x000fea0003800000 */
.L_x_2133:
        /* <DEDUP_REMOVED lines=9> */
.L_x_2135:
[----:B------:R-:W-:Y:S02]  /*1abe0*/  IMAD.MOV.U32 R13, RZ, RZ, R27 ;  /* 0x000000ffff0d7224 */ /* 0x000fe400078e001b */
[----:B------:R-:W-:Y:S02]  /*1abf0*/  IMAD.MOV.U32 R12, RZ, RZ, 0x1 ;  /* 0x00000001ff0c7424 */ /* 0x000fe400078e00ff */
[----:B------:R-:W-:-:S07]  /*1ac00*/  IMAD.MOV.U32 R2, RZ, RZ, R14 ;  /* 0x000000ffff027224 */ /* 0x000fce00078e000e */
[----:B------:R-:W-:Y:S05]  /*1ac10*/  WARPSYNC.COLLECTIVE R15, `(.L_x_2136) ;  /* 0x000000000f087348 */ /* 0x000fea0003c00000 */
[----:B------:R0:W1:Y:S02]  /*1ac20*/  SHFL.IDX P6, R14, R13, R12, R11 ;  /* 0x0000000c0d0e7389 */ /* 0x00006400000c000b */
[----:B01----:R-:W-:Y:S01]  /*1ac30*/  ENDCOLLECTIVE ;  /* 0x000000000000791b */ /* 0x003fe20003800000 */
.L_x_2136:
        /* <DEDUP_REMOVED lines=11> */
.L_x_2137:
[----:B------:R-:W-:Y:S02]  /*1acf0*/  IMAD.MOV.U32 R13, RZ, RZ, R27 ;  /* 0x000000ffff0d7224 */ /* 0x000fe400078e001b */
[----:B------:R-:W-:Y:S02]  /*1ad00*/  IMAD.MOV.U32 R12, RZ, RZ, 0x2 ;  /* 0x00000002ff0c7424 */ /* 0x000fe400078e00ff */
[----:B------:R-:W-:-:S07]  /*1ad10*/  IMAD.MOV.U32 R2, RZ, RZ, R14 ;  /* 0x000000ffff027224 */ /* 0x000fce00078e000e */
[----:B------:R-:W-:Y:S05]  /*1ad20*/  WARPSYNC.COLLECTIVE R15, `(.L_x_2138) ;  /* 0x000000000f087348 */ /* 0x000fea0003c00000 */
[----:B------:R0:W1:Y:S02]  /*1ad30*/  SHFL.IDX P6, R14, R13, R12, R11 ;  /* 0x0000000c0d0e7389 */ /* 0x00006400000c000b */
[----:B01----:R-:W-:Y:S01]  /*1ad40*/  ENDCOLLECTIVE ;  /* 0x000000000000791b */ /* 0x003fe20003800000 */
.L_x_2138:
        /* <DEDUP_REMOVED lines=11> */
.L_x_2139:
[----:B------:R-:W-:Y:S02]  /*1ae00*/  IMAD.MOV.U32 R13, RZ, RZ, R27 ;  /* 0x000000ffff0d7224 */ /* 0x000fe400078e001b */
[----:B------:R-:W-:Y:S02]  /*1ae10*/  IMAD.MOV.U32 R12, RZ, RZ, 0x3 ;  /* 0x00000003ff0c7424 */ /* 0x000fe400078e00ff */
[----:B------:R-:W-:-:S07]  /*1ae20*/  IMAD.MOV.U32 R2, RZ, RZ, R14 ;  /* 0x000000ffff027224 */ /* 0x000fce00078e000e */
[----:B------:R-:W-:Y:S05]  /*1ae30*/  WARPSYNC.COLLECTIVE R15, `(.L_x_2140) ;  /* 0x000000000f087348 */ /* 0x000fea0003c00000 */
[----:B------:R0:W1:Y:S02]  /*1ae40*/  SHFL.IDX P6, R14, R13, R12, R11 ;  /* 0x0000000c0d0e7389 */ /* 0x00006400000c000b */
[----:B01----:R-:W-:Y:S01]  /*1ae50*/  ENDCOLLECTIVE ;  /* 0x000000000000791b */ /* 0x003fe20003800000 */
.L_x_2140:
        /* <DEDUP_REMOVED lines=11> */
.L_x_2141:
[----:B------:R-:W-:Y:S01]  /*1af10*/  IMAD.MOV.U32 R2, RZ, RZ, R14 ;  /* 0x000000ffff027224 */ /* 0x000fe200078e000e */
[----:B------:R-:W-:Y:S06]  /*1af20*/  BRA `(.L_x_2142) ;  /* 0xffffffcc00247947 */ /* 0x000fec000383ffff */
.L_x_2062:
[----:B---3--:R3:W4:Y:S02]  /*1af30*/  SYNCS.PHASECHK.TRANS64.TRYWAIT P0, [R8+URZ+0x38860], R20 ;  /* 0x03886014080075a7 */ /* 0x008724000800017f */
[----:B----4-:R-:W-:Y:S05]  /*1af40*/  @!P0 NANOSLEEP.SYNCS 0x989680 ;  /* 0x009896800000895d */ /* 0x010fea0003900000 */
[----:B------:R-:W4:Y:S02]  /*1af50*/  @!P0 SYNCS.PHASECHK.TRANS64 P0, [R8+URZ+0x38860], R20 ;  /* 0x03886014080085a7 */ /* 0x000f24000800007f */
[----:B----4-:R-:W-:Y:S05]  /*1af60*/  @!P0 BRA `(.L_x_2062) ;  /* 0xfffffffc00f08947 */ /* 0x010fea000383ffff */
[----:B------:R-:W-:Y:S05]  /*1af70*/  BRA `(.L_x_2143) ;  /* 0xffffffcc00747947 */ /* 0x000fea000383ffff */
.L_x_2063:
[----:B------:R-:W-:Y:S01]  /*1af80*/  BSSY B1, `(.L_x_2144) ;  /* 0x0000008000017945 */ /* 0x000fe20003800000 */
[----:B------:R-:W-:Y:S02]  /*1af90*/  IMAD.MOV.U32 R13, RZ, RZ, R20 ;  /* 0x000000ffff0d7224 */ /* 0x000fe400078e0014 */
[----:B------:R-:W-:Y:S02]  /*1afa0*/  IMAD.MOV.U32 R12, RZ, RZ, RZ ;  /* 0x000000ffff0c7224 */ /* 0x000fe400078e00ff */
[----:B------:R-:W-:Y:S02]  /*1afb0*/  IMAD.MOV.U32 R11, RZ, RZ, 0x181f ;  /* 0x0000181fff0b7424 */ /* 0x000fe400078e00ff */
[----:B------:R-:W-:-:S07]  /*1afc0*/  IMAD.MOV.U32 R15, RZ, RZ, -0x1 ;  /* 0xffffffffff0f7424 */ /* 0x000fce00078e00ff */
[----:B--2---:R-:W-:Y:S05]  /*1afd0*/  WARPSYNC.COLLECTIVE R15, `(.L_x_2145) ;  /* 0x000000000f087348 */ /* 0x004fea0003c00000 */
[----:B------:R0:W1:Y:S02]  /*1afe0*/  SHFL.IDX P6, R14, R13, R12, R11 ;  /* 0x0000000c0d0e7389 */ /* 0x00006400000c000b */
[----:B012---:R-:W-:Y:S01]  /*1aff0*/  ENDCOLLECTIVE ;  /* 0x000000000000791b */ /* 0x007fe20003800000 */
.L_x_2145:
[----:B------:R-:W-:Y:S05]  /*1b000*/  BSYNC B1 ;  /* 0x0000000000017941 */ /* 0x000fea0003800000 */
.L_x_2144:
[----:B------:R-:W-:Y:S01]  /*1b010*/  IMAD.MOV.U32 R13, RZ, RZ, R10 ;  /* 0x000000ffff0d7224 */ /* 0x000fe200078e000a */
[C---:B------:R-:W-:Y:S01]  /*1b020*/  LOP3.LUT P2, RZ, R16.reuse, 0x200, RZ, 0xc0, !PT ;  /* 0x0000020010ff7812 */ /* 0x040fe2000784c0ff */
[----:B------:R-:W-:Y:S01]  /*1b030*/  IMAD.MOV.U32 R12, RZ, RZ, RZ ;  /* 0x000000ffff0c7224 */ /* 0x000fe200078e00ff */
[C---:B------:R-:W-:Y:S01]  /*1b040*/  LOP3.LUT P1, RZ, R16.reuse, 0x20, RZ, 0xc0, !PT ;  /* 0x0000002010ff7812 */ /* 0x040fe2000782c0ff */
[----:B------:R-:W-:Y:S01]  /*1b050*/  IMAD.MOV.U32 R11, RZ, RZ, 0x181f ;  /* 0x0000181fff0b7424 */ /* 0x000fe200078e00ff */
[----:B------:R-:W-:Y:S01]  /*1b060*/  P2R R4, PR, RZ, 0x8 ;  /* 0x00000008ff047803 */ /* 0x000fe20000000000 */
[----:B------:R-:W-:Y:S01]  /*1b070*/  IMAD.MOV.U32 R15, RZ, RZ, -0x1 ;  /* 0xffffffffff0f7424 */ /* 0x000fe200078e00ff */
[----:B------:R-:W-:Y:S01]  /*1b080*/  LOP3.LUT P3, RZ, R16, 0x10, RZ, 0xc0, !PT ;  /* 0x0000001010ff7812 */ /* 0x000fe2000786c0ff */
[----:B------:R-:W-:Y:S02]  /*1b090*/  IMAD.MOV.U32 R3, RZ, RZ, R14 ;  /* 0x000000ffff037224 */ /* 0x000fe400078e000e */
[----:B------:R-:W-:-:S10]  /*1b0a0*/  IMAD R21, R21, 0x2, R17 ;  /* 0x0000000215157824 */ /* 0x000fd400078e0211 */
[----:B------:R-:W-:Y:S05]  /*1b0b0*/  WARPSYNC.COLLECTIVE R15, `(.L_x_2146) ;  /* 0x000000000f087348 */ /* 0x000fea0003c00000 */
[----:B------:R0:W1:Y:S02]  /*1b0c0*/  SHFL.IDX P6, R14, R13, R12, R11 ;  /* 0x0000000c0d0e7389 */ /* 0x00006400000c000b */
[----:B01----:R-:W-:Y:S01]  /*1b0d0*/  ENDCOLLECTIVE ;  /* 0x000000000000791b */ /* 0x003fe20003800000 */
.L_x_2146:
        /* <DEDUP_REMOVED lines=14> */
.L_x_2147:
        /* <DEDUP_REMOVED lines=17> */
.L_x_2148:
        /* <DEDUP_REMOVED lines=18> */
.L_x_2149:
        /* <DEDUP_REMOVED lines=14> */
.L_x_2150:
        /* <DEDUP_REMOVED lines=17> */
.L_x_2151:
        /* <DEDUP_REMOVED lines=14> */
.L_x_2152:
[----:B------:R-:W-:Y:S05]  /*1b6c0*/  BRA `(.L_x_2153) ;  /* 0xffffffc800e47947 */ /* 0x000fea000383ffff */
.L_x_2071:
[----:B------:R-:W-:Y:S01]  /*1b6d0*/  BSSY B0, `(.L_x_2154) ;  /* 0x0000008000007945 */ /* 0x000fe20003800000 */
[----:B------:R-:W-:Y:S02]  /*1b6e0*/  IMAD.MOV.U32 R13, RZ, RZ, R36 ;  /* 0x000000ffff0d7224 */ /* 0x000fe400078e0024 */
[----:B------:R-:W-:Y:S02]  /*1b6f0*/  IMAD.MOV.U32 R12, RZ, RZ, RZ ;  /* 0x000000ffff0c7224 */ /* 0x000fe400078e00ff */
[----:B------:R-:W-:Y:S02]  /*1b700*/  IMAD.MOV.U32 R11, RZ, RZ, 0x1f ;  /* 0x0000001fff0b7424 */ /* 0x000fe400078e00ff */
[----:B------:R-:W-:-:S07]  /*1b710*/  IMAD.MOV.U32 R15, RZ, RZ, -0x1 ;  /* 0xffffffffff0f7424 */ /* 0x000fce00078e00ff */
[----:B012--5:R-:W-:Y:S05]  /*1b720*/  WARPSYNC.COLLECTIVE R15, `(.L_x_2155) ;  /* 0x000000000f087348 */ /* 0x027fea0003c00000 */
[----:B------:R3:W4:Y:S02]  /*1b730*/  SHFL.IDX P6, R14, R13, R12, R11 ;  /* 0x0000000c0d0e7389 */ /* 0x00072400000c000b */
[----:B012345:R-:W-:Y:S01]  /*1b740*/  ENDCOLLECTIVE ;  /* 0x000000000000791b */ /* 0x03ffe20003800000 */
.L_x_2155:
[----:B------:R-:W-:Y:S05]  /*1b750*/  BSYNC B0 ;  /* 0x0000000000007941 */ /* 0x000fea0003800000 */
.L_x_2154:
[----:B------:R-:W-:Y:S05]  /*1b760*/  BRA `(.L_x_2156) ;  /* 0xffffffcc00e87947 */ /* 0x000fea000383ffff */
.L_x_2074:
[----:B0-----:R0:W4:Y:S02]  /*1b770*/  SYNCS.PHASECHK.TRANS64.TRYWAIT P0, [R5+URZ+0x38820], R0 ;  /* 0x03882000050075a7 */ /* 0x001124000800017f */
[----:B----4-:R-:W-:Y:S05]  /*1b780*/  @!P0 NANOSLEEP.SYNCS 0x989680 ;  /* 0x009896800000895d */ /* 0x010fea0003900000 */
[----:B------:R-:W4:Y:S02]  /*1b790*/  @!P0 SYNCS.PHASECHK.TRANS64 P0, [R5+URZ+0x38820], R0 ;  /* 0x03882000050085a7 */ /* 0x000f24000800007f */
[----:B----4-:R-:W-:Y:S05]  /*1b7a0*/  @!P0 BRA `(.L_x_2074) ;  /* 0xfffffffc00f08947 */ /* 0x010fea000383ffff */
[----:B------:R-:W-:Y:S05]  /*1b7b0*/  BRA `(.L_x_2157) ;  /* 0xffffffd000307947 */ /* 0x000fea000383ffff */
.L_x_2075:
        /* <DEDUP_REMOVED lines=11> */
.L_x_2159:
[----:B------:R-:W-:Y:S05]  /*1b870*/  BSYNC B0 ;  /* 0x0000000000007941 */ /* 0x000fea0003800000 */
.L_x_2158:
[----:B------:R-:W-:Y:S05]  /*1b880*/  BRA `(.L_x_2160) ;  /* 0xffffffd000187947 */ /* 0x000fea000383ffff */
.L_x_2078:
[----:B------:R-:W-:Y:S01]  /*1b890*/  BSSY B1, `(.L_x_2161) ;  /* 0x0000006000017945 */ /* 0x000fe20003800000 */
[----:B------:R-:W-:-:S07]  /*1b8a0*/  IMAD.MOV.U32 R15, RZ, RZ, -0x1 ;  /* 0xffffffffff0f7424 */ /* 0x000fce00078e00ff */
[----:B0123-5:R-:W-:Y:S05]  /*1b8b0*/  WARPSYNC.COLLECTIVE R15, `(.L_x_2162) ;  /* 0x000000000f0c7348 */ /* 0x02ffea0003c00000 */
[----:B------:R-:W-:Y:S02]  /*1b8c0*/  ELECT P6, UR62, PT ;  /* 0x00000000003e782f */ /* 0x000fe400038c0000 */
[----:B------:R-:W-:Y:S01]  /*1b8d0*/  MOV R14, UR62 ;  /* 0x0000003e000e7c02 */ /* 0x000fe20008000f00 */
[----:B0123-5:R-:W-:Y:S10]  /*1b8e0*/  ENDCOLLECTIVE ;  /* 0x000000000000791b */ /* 0x02fff40003800000 */
.L_x_2162:
[----:B------:R-:W-:Y:S05]  /*1b8f0*/  BSYNC B1 ;  /* 0x0000000000017941 */ /* 0x000fea0003800000 */
.L_x_2161:
[----:B------:R-:W-:Y:S05]  /*1b900*/  BRA `(.L_x_2163) ;  /* 0xffffffd000107947 */ /* 0x000fea000383ffff */
.L_x_2080:
[----:B0-----:R0:W4:Y:S02]  /*1b910*/  SYNCS.PHASECHK.TRANS64.TRYWAIT P1, [R3+URZ+0x38840], R2 ;  /* 0x03884002030075a7 */ /* 0x001124000802017f */
[----:B----4-:R-:W-:Y:S05]  /*1b920*/  @!P1 NANOSLEEP.SYNCS 0x989680 ;  /* 0x009896800000995d */ /* 0x010fea0003900000 */
[----:B------:R-:W4:Y:S02]  /*1b930*/  @!P1 SYNCS.PHASECHK.TRANS64 P1, [R3+URZ+0x38840], R2 ;  /* 0x03884002030095a7 */ /* 0x000f24000802007f */
[----:B----4-:R-:W-:Y:S05]  /*1b940*/  @!P1 BRA `(.L_x_2080) ;  /* 0xfffffffc00f09947 */ /* 0x010fea000383ffff */
[----:B------:R-:W-:Y:S05]  /*1b950*/  BRA `(.L_x_2164) ;  /* 0xffffffd0002c7947 */ /* 0x000fea000383ffff */
.L_x_2082:
[----:B----4-:R4:W0:Y:S02]  /*1b960*/  SYNCS.PHASECHK.TRANS64.TRYWAIT P1, [R5+URZ+0x38840], R0 ;  /* 0x03884000050075a7 */ /* 0x010824000802017f */
[----:B0-----:R-:W-:Y:S05]  /*1b970*/  @!P1 NANOSLEEP.SYNCS 0x989680 ;  /* 0x009896800000995d */ /* 0x001fea0003900000 */
[----:B------:R-:W0:Y:S02]  /*1b980*/  @!P1 SYNCS.PHASECHK.TRANS64 P1, [R5+URZ+0x38840], R0 ;  /* 0x03884000050095a7 */ /* 0x000e24000802007f */
[----:B0-----:R-:W-:Y:S05]  /*1b990*/  @!P1 BRA `(.L_x_2082) ;  /* 0xfffffffc00f09947 */ /* 0x001fea000383ffff */
[----:B------:R-:W-:Y:S05]  /*1b9a0*/  BRA `(.L_x_2165) ;  /* 0xffffffd000387947 */ /* 0x000fea000383ffff */
.L_x_2084:
[----:B------:R0:W0:Y:S02]  /*1b9b0*/  SYNCS.PHASECHK.TRANS64.TRYWAIT P1, [R3+URZ+0x38860], R2 ;  /* 0x03886002030075a7 */ /* 0x000024000802017f */
[----:B0-----:R-:W-:Y:S05]  /*1b9c0*/  @!P1 NANOSLEEP.SYNCS 0x989680 ;  /* 0x009896800000995d */ /* 0x001fea0003900000 */
[----:B------:R-:W0:Y:S02]  /*1b9d0*/  @!P1 SYNCS.PHASECHK.TRANS64 P1, [R3+URZ+0x38860], R2 ;  /* 0x03886002030095a7 */ /* 0x000e24000802007f */
[----:B0-----:R-:W-:Y:S05]  /*1b9e0*/  @!P1 BRA `(.L_x_2084) ;  /* 0xfffffffc00f09947 */ /* 0x001fea000383ffff */
[----:B------:R-:W-:Y:S05]  /*1b9f0*/  BRA `(.L_x_2166) ;  /* 0xffffffd000347947 */ /* 0x000fea000383ffff */
.L_x_2167:
        /* <DEDUP_REMOVED lines=16> */
.L_x_5640:


//--------------------- .text._ZN7cutlass13device_kernelIN5flash11enable_sm90INS1_16FlashAttnFwdSm90INS1_25CollectiveMainloopFwdSm90ILi2EN4cute5tupleIJNS5_1CILi1EEES8_S8_EEENS6_IJNS7_ILi64EEESA_SA_EEELi512ENS_10bfloat16_tEfNS_4arch4Sm90ELb0ELb1ELb0ELb1ELb1ELb0ELb0ELb0ELb0ELb1ELb0ELb0EEENS1_21CollectiveEpilogueFwdINS6_IJSA_NS7_ILi512EEESA_EEES9_SC_SE_Li256ELb1ELb1ELb0ELb0EEENS1_36VarlenDynamicPersistentTileSchedulerILi64ELi64ELi256ELi128ELb0ELb1ELb1ELb1ELb0ELb1EEEEEEEEEvNT_6ParamsE --------------------------
	.section	.text._ZN7cutlass13device_kernelIN5flash11enable_sm90INS1_16FlashAttnFwdSm90INS1_25CollectiveMainloopFwdSm90ILi2EN4cute5tupleIJNS5_1CILi1EEES8_S8_EEENS6_IJNS7_ILi64EEESA_SA_EEELi512ENS_10bfloat16_tEfNS_4arch4Sm90ELb0ELb1ELb0ELb1ELb1ELb0ELb0ELb0ELb0ELb1ELb0ELb0EEENS1_21CollectiveEpilogueFwdINS6_IJSA_NS7_ILi512EEESA_EEES9_SC_SE_Li256ELb1ELb1ELb0ELb0EEENS1_36VarlenDynamicPersistentTileSchedulerILi64ELi64ELi256ELi128ELb0ELb1ELb1ELb1ELb0ELb1EEEEEEEEEvNT_6ParamsE,"ax",@progbits
	.align	128
.text._ZN7cutlass13device_kernelIN5flash11enable_sm90INS1_16FlashAttnFwdSm90INS1_25CollectiveMainloopFwdSm90ILi2EN4cute5tupleIJNS5_1CILi1EEES8_S8_EEENS6_IJNS7_ILi64EEESA_SA_EEELi512ENS_10bfloat16_tEfNS_4arch4Sm90ELb0ELb1ELb0ELb1ELb1ELb0ELb0ELb0ELb0ELb1ELb0ELb0EEENS1_21CollectiveEpilogueFwdINS6_IJSA_NS7_ILi512EEESA_EEES9_SC_SE_Li256ELb1ELb1ELb0ELb0EEENS1_36VarlenDynamicPersistentTileSchedulerILi64ELi64ELi256ELi128ELb0ELb1ELb1ELb1ELb0ELb1EEEEEEEEEvNT_6ParamsE:
        .type           _ZN7cutlass13device_kernelIN5flash11enable_sm90INS1_16FlashAttnFwdSm90INS1_25CollectiveMainloopFwdSm90ILi2EN4cute5tupleIJNS5_1CILi1EEES8_S8_EEENS6_IJNS7_ILi64EEESA_SA_EEELi512ENS_10bfloat16_tEfNS_4arch4Sm90ELb0ELb1ELb0ELb1ELb1ELb0ELb0ELb0ELb0ELb1ELb0ELb0EEENS1_21CollectiveEpilogueFwdINS6_IJSA_NS7_ILi512EEESA_EEES9_SC_SE_Li256ELb1ELb1ELb0ELb0EEENS1_36VarlenDynamicPersistentTileSchedulerILi64ELi64ELi256ELi128ELb0ELb1ELb1ELb1ELb0ELb1EEEEEEEEEvNT_6ParamsE,@function
        .size           _ZN7cutlass13device_kernelIN5flash11enable_sm90INS1_16FlashAttnFwdSm90INS1_25CollectiveMainloopFwdSm90ILi2EN4cute5tupleIJNS5_1CILi1EEES8_S8_EEENS6_IJNS7_ILi64EEESA_SA_EEELi512ENS_10bfloat16_tEfNS_4arch4Sm90ELb0ELb1ELb0ELb1ELb1ELb0ELb0ELb0ELb0ELb1ELb0ELb0EEENS1_21CollectiveEpilogueFwdINS6_IJSA_NS7_ILi512EEESA_EEES9_SC_SE_Li256ELb1ELb1ELb0ELb0EEENS1_36VarlenDynamicPersistentTileSchedulerILi64ELi64ELi256ELi128ELb0ELb1ELb1ELb1ELb0ELb1EEEEEEEEEvNT_6ParamsE,(.L_x_5641 - _ZN7cutlass13device_kernelIN5flash11enable_sm90INS1_16FlashAttnFwdSm90INS1_25CollectiveMainloopFwdSm90ILi2EN4cute5tupleIJNS5_1CILi1EEES8_S8_EEENS6_IJNS7_ILi64EEESA_SA_EEELi512ENS_10bfloat16_tEfNS_4arch4Sm90ELb0ELb1ELb0ELb1ELb1ELb0ELb0ELb0ELb0ELb1ELb0ELb0EEENS1_21CollectiveEpilogueFwdINS6_IJSA_NS7_ILi512EEESA_EEES9_SC_SE_Li256ELb1ELb1ELb0ELb0EEENS1_36VarlenDynamicPersistentTileSchedulerILi64ELi64ELi256ELi128ELb0ELb1ELb1ELb1ELb0ELb1EEEEEEEEEvNT_6ParamsE)
        .other          _ZN7cutlass13device_kernelIN5flash11enable_sm90INS1_16FlashAttnFwdSm90INS1_25CollectiveMainloopFwdSm90ILi2EN4cute5tupleIJNS5_1CILi1EEES8_S8_EEENS6_IJNS7_ILi64EEESA_SA_EEELi512ENS_10bfloat16_tEfNS_4arch4Sm90ELb0ELb1ELb0ELb1ELb1ELb0ELb0ELb0ELb0ELb1ELb0ELb0EEENS1_21CollectiveEpilogueFwdINS6_IJSA_NS7_ILi512EEESA_EEES9_SC_SE_Li256ELb1ELb1ELb0ELb0EEENS1_36VarlenDynamicPersistentTileSchedulerILi64ELi64ELi256ELi128ELb0ELb1ELb1ELb1ELb0ELb1EEEEEEEEEvNT_6ParamsE,@"STO_CUDA_ENTRY STV_DEFAULT"
_ZN7cutlass13device_kernelIN5flash11enable_sm90INS1_16FlashAttnFwdSm90INS1_25CollectiveMainloopFwdSm90ILi2EN4cute5tupleIJNS5_1CILi1EEES8_S8_EEENS6_IJNS7_ILi64EEESA_SA_EEELi512ENS_10bfloat16_tEfNS_4arch4Sm90ELb0ELb1ELb0ELb1ELb1ELb0ELb0ELb0ELb0ELb1ELb0ELb0EEENS1_21CollectiveEpilogueFwdINS6_IJSA_NS7_ILi512EEESA_EEES9_SC_SE_Li256ELb1ELb1ELb0ELb0EEENS1_36VarlenDynamicPersistentTileSchedulerILi64ELi64ELi256ELi128ELb0ELb1ELb1ELb1ELb0ELb1EEEEEEEEEvNT_6ParamsE:
        /* <DEDUP_REMOVED lines=41> */
.L_x_2168:
        /* <DEDUP_REMOVED lines=22> */
.L_x_2169:
        /* <DEDUP_REMOVED lines=18> */
.L_x_2170:
        /* <DEDUP_REMOVED lines=22> */
.L_x_2171:
        /* <DEDUP_REMOVED lines=23> */
.L_x_2172:
        /* <DEDUP_REMOVED lines=8> */
.L_x_2174:
[----:B------:R-:W-:-:S08]  /*0860*/  NOP ;  /* 0x0000000000007918 */ /* 0x000fd00000000000 */
[----:B------:R-:W0:Y:S02]  /*0870*/  USETMAXREG.TRY_ALLOC.CTAPOOL UP0, 0xe8 ;  /* 0x000000e8000079c8 */ /* 0x000e240008000600 */
[----:B0-----:R-:W-:-:S13]  /*0880*/  PLOP3.LUT P0, PT, PT, PT, UP0, 0x80, 0x0 ;  /* 0x000000000000781c */ /* 0x001fda0003f0f008 */
[----:B------:R-:W-:Y:S05]  /*0890*/  @!P0 BRA `(.L_x_2174) ;  /* 0xfffffffc00f08947 */ /* 0x000fea000383ffff */
[----:B------:R-:W-:Y:S01]  /*08a0*/  LOP3.LUT R2, R0, 0xffffff80, RZ, 0xc0, !PT ;  /* 0xffffff8000027812 */ /* 0x000fe200078ec0ff */
[----:B------:R-:W0:Y:S01]  /*08b0*/  S2UR UR40, SR_CgaCtaId ;  /* 0x00000000002879c3 */ /* 0x000e220000008800 */
[----:B------:R-:W-:Y:S01]  /*08c0*/  UMOV UR41, 0x400 ;  /* 0x0000040000297882 */ /* 0x000fe20000000000 */
[----:B------:R-:W-:Y:S01]  /*08d0*/  ULDC UR4, c[0x0][0xc3c] ;  /* 0x00030f0000047ab9 */ /* 0x000fe20000000800 */
[----:B------:R-:W-:-:S13]  /*08e0*/  ISETP.NE.AND P0, PT, R2, 0x80, PT ;  /* 0x000000800200780c */ /* 0x000fda0003f05270 */
[----:B------:R-:W-:Y:S06]  /*08f0*/  @!P0 BAR.ARV 0x8, 0x100 ;  /* 0x0204000000008b1d */ /* 0x000fec0000002000 */
[----:B------:R-:W-:Y:S01]  /*0900*/  ISETP.GE.U32.AND P0, PT, R0, 0x100, PT ;  /* 0x000001000000780c */ /* 0x000fe20003f06070 */
[----:B0-----:R-:W-:-:S12]  /*0910*/  ULEA UR41, UR40, UR41, 0x18 ;  /* 0x0000002928297291 */ /* 0x001fd8000f8ec03f */
        /* <DEDUP_REMOVED lines=20> */
[C---:B------:R-:W-:Y:S02]  /*0a60*/  LEA.HI R3, R2.reuse, R5, RZ, 0x1 ;  /* 0x0000000502037211 */ /* 0x040fe400078f08ff */
[----:B------:R-:W-:Y:S02]  /*0a70*/  LOP3.LUT R2, R2, 0xfffffff0, RZ, 0xc0, !PT ;  /* 0xfffffff002027812 */ /* 0x000fe400078ec0ff */
[----:B------:R-:W-:Y:S02]  /*0a80*/  LOP3.LUT R4, R3, 0x1ffffffe, RZ, 0xc0, !PT ;  /* 0x1ffffffe03047812 */ /* 0x000fe400078ec0ff */
[----:B------:R-:W-:Y:S01]  /*0a90*/  LEA.HI R3, R0, R197, RZ, 0x5 ;  /* 0x000000c500037211 */ /* 0x000fe200078f28ff */
[----:B------:R-:W-:Y:S01]  /*0aa0*/  IMAD.IADD R2, R197, 0x1, -R2 ;  /* 0x00000001c5027824 */ /* 0x000fe200078e0a02 */
[----:B------:R-:W-:Y:S01]  /*0ab0*/  LOP3.LUT R10, R7, 0xfffffffc, RZ, 0xc0, !PT ;  /* 0xfffffffc070a7812 */ /* 0x000fe200078ec0ff */
[----:B------:R-:W-:Y:S01]  /*0ac0*/  IMAD.IADD R5, R5, 0x1, -R4 ;  /* 0x0000000105057824 */ /* 0x000fe200078e0a04 */
[----:B------:R-:W-:-:S02]  /*0ad0*/  SHF.R.S32.HI R4, RZ, 0x5, R3 ;  /* 0x00000005ff047819 */ /* 0x000fc40000011403 */
[----:B------:R-:W-:Y:S01]  /*0ae0*/  SHF.R.S32.HI R3, RZ, 0x1f, R3 ;  /* 0x0000001fff037819 */ /* 0x000fe20000011403 */
[----:B------:R-:W-:Y:S01]  /*0af0*/  IMAD.IADD R10, R197, 0x1, -R10 ;  /* 0x00000001c50a7824 */ /* 0x000fe200078e0a0a */
[----:B------:R-:W-:Y:S01]  /*0b00*/  LOP3.LUT R8, R6, 0xffffff80, RZ, 0xc0, !PT ;  /* 0xffffff8006087812 */ /* 0x000fe200078ec0ff */
[----:B------:R-:W-:Y:S01]  /*0b10*/  IMAD.SHL.U32 R5, R5, 0x8, RZ ;  /* 0x0000000805057824 */ /* 0x000fe200078e00ff */
[----:B------:R-:W-:Y:S02]  /*0b20*/  LEA.HI R3, R3, R4, RZ, 0x2 ;  /* 0x0000000403037211 */ /* 0x000fe400078f10ff */
[----:B------:R-:W-:Y:S01]  /*0b30*/  SHF.R.S32.HI R193, RZ, 0x7, R6 ;  /* 0x00000007ffc17819 */ /* 0x000fe20000011406 */
[----:B------:R-:W-:Y:S01]  /*0b40*/  IMAD.IADD R8, R197, 0x1, -R8 ;  /* 0x00000001c5087824 */ /* 0x000fe200078e0a08 */
[----:B------:R-:W-:Y:S02]  /*0b50*/  LOP3.LUT R3, R3, 0x3ffffc, RZ, 0xc0, !PT ;  /* 0x003ffffc03037812 */ /* 0x000fe400078ec0ff */
[--C-:B------:R-:W-:Y:S01]  /*0b60*/  SHF.R.S32.HI R7, RZ, 0x1f, R2.reuse ;  /* 0x0000001fff077819 */ /* 0x100fe20000011402 */
[----:B------:R-:W-:Y:S01]  /*0b70*/  IMAD R12, R193, 0x100, R2 ;  /* 0x00000100c10c7824 */ /* 0x000fe200078e0202 */
[----:B------:R-:W-:Y:S01]  /*0b80*/  LEA.HI R11, R10, R10, RZ, 0x1 ;  /* 0x0000000a0a0b7211 */ /* 0x000fe200078f08ff */
[----:B------:R-:W-:Y:S01]  /*0b90*/  IMAD.IADD R3, R4, 0x1, -R3 ;  /* 0x0000000104037824 */ /* 0x000fe200078e0a03 */
[----:B------:R-:W-:-:S02]  /*0ba0*/  LEA.HI R9, R7, R2, RZ, 0x3 ;  /* 0x0000000207097211 */ /* 0x000fc400078f18ff */
[----:B------:R-:W-:Y:S01]  /*0bb0*/  SHF.R.S32.HI R7, RZ, 0x1f, R8 ;  /* 0x0000001fff077819 */ /* 0x000fe20000011408 */
[----:B------:R-:W-:Y:S01]  /*0bc0*/  IMAD R12, R3, 0x10, R12 ;  /* 0x00000010030c7824 */ /* 0x000fe200078e020c */
[----:B------:R-:W-:Y:S02]  /*0bd0*/  LOP3.LUT R13, R11, 0x1ffffffe, RZ, 0xc0, !PT ;  /* 0x1ffffffe0b0d7812 */ /* 0x000fe400078ec0ff */
[-C--:B------:R-:W-:Y:S01]  /*0be0*/  LEA.HI R3, R7, R8.reuse, RZ, 0x2 ;  /* 0x0000000807037211 */ /* 0x080fe200078f10ff */
[----:B------:R-:W-:Y:S01]  /*0bf0*/  IMAD.U32 R196, R12, 0x40, R5 ;  /* 0x000000400cc47824 */ /* 0x000fe200078e0005 */
[----:B------:R-:W-:Y:S01]  /*0c00*/  LOP3.LUT R11, R9, 0xfffffff8, RZ, 0xc0, !PT ;  /* 0xfffffff8090b7812 */ /* 0x000fe200078ec0ff */
[----:B------:R-:W-:Y:S01]  /*0c10*/  IMAD.IADD R185, R10, 0x1, -R13 ;  /* 0x000000010ab97824 */ /* 0x000fe200078e0a0d */
[----:B------:R-:W-:Y:S01]  /*0c20*/  LOP3.LUT R13, R3, 0x7ffffffc, RZ, 0xc0, !PT ;  /* 0x7ffffffc030d7812 */ /* 0x000fe200078ec0ff */
[----:B------:R-:W-:Y:S01]  /*0c30*/  IMAD.SHL.U32 R9, R9, 0x40, RZ ;  /* 0x0000004009097824 */ /* 0x000fe200078e00ff */
[----:B------:R-:W-:Y:S01]  /*0c40*/  LEA.HI R7, R7, R8, RZ, 0x5 ;  /* 0x0000000807077211 */ /* 0x000fe200078f28ff */
[----:B------:R-:W-:Y:S01]  /*0c50*/  IMAD.IADD R11, R2, 0x1, -R11 ;  /* 0x00000001020b7824 */ /* 0x000fe200078e0a0b */
[----:B------:R-:W-:Y:S01]  /*0c60*/  SHF.R.S32.HI R2, RZ, 0x2, R3 ;  /* 0x00000002ff027819 */ /* 0x000fe20000011403 */
[----:B------:R-:W-:Y:S01]  /*0c70*/  IMAD.IADD R13, R8, 0x1, -R13 ;  /* 0x00000001080d7824 */ /* 0x000fe200078e0a0d */
[----:B------:R-:W-:Y:S01]  /*0c80*/  SHF.R.S32.HI R3, RZ, 0x1f, R3 ;  /* 0x0000001fff037819 */ /* 0x000fe20000011403 */
[----:B------:R-:W-:Y:S01]  /*0c90*/  IMAD.SHL.U32 R8, R11, 0x40, RZ ;  /* 0x000000400b087824 */ /* 0x000fe200078e00ff */
[----:B------:R-:W-:-:S02]  /*0ca0*/  LOP3.LUT R9, R9, 0x7ffffe00, RZ, 0xc0, !PT ;  /* 0x7ffffe0009097812 */ /* 0x000fc400078ec0ff */
[----:B------:R-:W-:Y:S02]  /*0cb0*/  LEA.HI R3, R3, R2, RZ, 0x3 ;  /* 0x0000000203037211 */ /* 0x000fe400078f18ff */
[----:B------:R-:W-:Y:S01]  /*0cc0*/  LOP3.LUT R8, R8, 0x1c0, RZ, 0xc0, !PT ;  /* 0x000001c008087812 */ /* 0x000fe200078ec0ff */
[----:B------:R-:W-:Y:S01]  /*0cd0*/  IMAD R9, R4, 0x400, R9 ;  /* 0x0000040004097824 */ /* 0x000fe200078e0209 */
[----:B------:R-:W-:Y:S02]  /*0ce0*/  LOP3.LUT R3, R3, 0xfffffff8, RZ, 0xc0, !PT ;  /* 0xfffffff803037812 */ /* 0x000fe400078ec0ff */
[----:B------:R-:W-:Y:S02]  /*0cf0*/  LOP3.LUT R5, R8, 0x8, R5, 0xf8, !PT ;  /* 0x0000000808057812 */ /* 0x000fe400078ef805 */
[----:B------:R-:W-:Y:S01]  /*0d00*/  SHF.R.U32.HI R8, RZ, 0x3, R8 ;  /* 0x00000003ff087819 */ /* 0x000fe20000011608 */
[----:B------:R-:W-:Y:S01]  /*0d10*/  IMAD.IADD R16, R2, 0x1, -R3 ;  /* 0x0000000102107824 */ /* 0x000fe200078e0a03 */
[----:B------:R-:W-:-:S02]  /*0d20*/  LEA.HI R0, R0, R197, RZ, 0x3 ;  /* 0x000000c500007211 */ /* 0x000fc400078f18ff */
[----:B------:R-:W-:Y:S02]  /*0d30*/  LOP3.LUT R8, R5, R8, RZ, 0x3c, !PT ;  /* 0x0000000805087212 */ /* 0x000fe400078e3cff */
[----:B------:R-:W-:Y:S02]  /*0d40*/  LOP3.LUT R2, R0, 0xfffffff8, RZ, 0xc0, !PT ;  /* 0xfffffff800027812 */ /* 0x000fe400078ec0ff */
[----:B------:R-:W-:Y:S01]  /*0d50*/  R2P PR, R11, 0x6 ;  /* 0x000000060b007804 */ /* 0x000fe20000000000 */
[----:B------:R-:W-:Y:S01]  /*0d60*/  IMAD.IADD R8, R9, 0x1, R8 ;  /* 0x0000000109087824 */ /* 0x000fe200078e0208 */
[----:B------:R-:W-:Y:S01]  /*0d70*/  LEA.HI R6, R6, R193, RZ, 0x1 ;  /* 0x000000c106067211 */ /* 0x000fe200078f08ff */
[----:B------:R-:W-:Y:S01]  /*0d80*/  IMAD.IADD R191, R197, 0x1, -R2 ;  /* 0x00000001c5bf7824 */ /* 0x000fe200078e0a02 */
[----:B------:R-:W-:Y:S01]  /*0d90*/  SHF.R.S32.HI R7, RZ, 0x5, R7 ;  /* 0x00000005ff077819 */ /* 0x000fe20000011407 */
[----:B------:R-:W-:Y:S01]  /*0da0*/  IMAD.SHL.U32 R2, R13, 0x2, RZ ;  /* 0x000000020d027824 */ /* 0x000fe200078e00ff */
[----:B------:R-:W-:Y:S01]  /*0db0*/  LEA R18, R8, UR41, 0x1 ;  /* 0x0000002908127c11 */ /* 0x000fe2000f8e08ff */
[----:B------:R-:W-:Y:S01]  /*0dc0*/  IMAD.SHL.U32 R184, R191, 0x8, RZ ;  /* 0x00000008bfb87824 */ /* 0x000fe200078e00ff */
[----:B------:R-:W-:Y:S01]  /*0dd0*/  LOP3.LUT R6, R6, 0xfffffe, RZ, 0xc0, !PT ;  /* 0x00fffffe06067812 */ /* 0x000fe200078ec0ff */
[----:B------:R-:W-:Y:S01]  /*0de0*/  IMAD R16, R7, 0x10, R16 ;  /* 0x0000001007107824 */ /* 0x000fe200078e0210 */
[----:B------:R-:W-:Y:S01]  /*0df0*/  SEL R22, R22, 0xffffffc0, !P2 ;  /* 0xffffffc016167807 */ /* 0x000fe20005000000 */
[C---:B------:R-:W-:Y:S01]  /*0e00*/  VIADD R23, R18.reuse, 0x26800 ;  /* 0x0002680012177836 */ /* 0x040fe20000000000 */
[----:B------:R-:W-:Y:S01]  /*0e10*/  IADD3 R19, R18, 0x26820, RZ ;  /* 0x0002682012137810 */ /* 0x000fe20007ffe0ff */
[C---:B------:R-:W-:Y:S01]  /*0e20*/  VIADD R190, R184.reuse, 0x40 ;  /* 0x00000040b8be7836 */ /* 0x040fe20000000000 */
[----:B------:R-:W-:Y:S01]  /*0e30*/  SHF.R.S32.HI R192, RZ, 0x3, R0 ;  /* 0x00000003ffc07819 */ /* 0x000fe20000011400 */
[----:B------:R-:W-:-:S02]  /*0e40*/  VIADD R189, R184, 0x80 ;  /* 0x00000080b8bd7836 */ /* 0x000fc40000000000 */
[C---:B------:R-:W-:Y:S01]  /*0e50*/  VIADD R188, R184.reuse, 0xc0 ;  /* 0x000000c0b8bc7836 */ /* 0x040fe20000000000 */
[----:B------:R-:W-:Y:S01]  /*0e60*/  SHF.R.S32.HI R204, RZ, 0x1f, R190 ;  /* 0x0000001fffcc7819 */ /* 0x000fe200000114be */
[C---:B------:R-:W-:Y:S01]  /*0e70*/  VIADD R187, R184.reuse, 0x100 ;  /* 0x00000100b8bb7836 */ /* 0x040fe20000000000 */
[----:B------:R-:W-:Y:S01]  /*0e80*/  SHF.R.S32.HI R203, RZ, 0x1f, R189 ;  /* 0x0000001fffcb7819 */ /* 0x000fe200000114bd */
[C---:B------:R-:W-:Y:S01]  /*0e90*/  VIADD R186, R184.reuse, 0x140 ;  /* 0x00000140b8ba7836 */ /* 0x040fe20000000000 */
[----:B------:R-:W-:Y:S01]  /*0ea0*/  SHF.R.S32.HI R202, RZ, 0x1f, R188 ;  /* 0x0000001fffca7819 */ /* 0x000fe200000114bc */
[C---:B------:R-:W-:Y:S01]  /*0eb0*/  VIADD R195, R184.reuse, 0x180 ;  /* 0x00000180b8c37836 */ /* 0x040fe20000000000 */
[----:B------:R-:W-:Y:S01]  /*0ec0*/  SHF.R.S32.HI R201, RZ, 0x1f, R187 ;  /* 0x0000001fffc97819 */ /* 0x000fe200000114bb */
[----:B------:R-:W-:Y:S01]  /*0ed0*/  VIADD R194, R184, 0x1c0 ;  /* 0x000001c0b8c27836 */ /* 0x000fe20000000000 */
[----:B------:R-:W-:Y:S01]  /*0ee0*/  SHF.R.S32.HI R200, RZ, 0x1f, R186 ;  /* 0x0000001fffc87819 */ /* 0x000fe200000114ba */
[----:B------:R-:W-:Y:S01]  /*0ef0*/  IMAD.IADD R6, R193, 0x1, -R6 ;  /* 0x00000001c1067824 */ /* 0x000fe200078e0a06 */
[----:B------:R-:W-:Y:S01]  /*0f00*/  SHF.R.S32.HI R199, RZ, 0x1f, R195 ;  /* 0x0000001fffc77819 */ /* 0x000fe200000114c3 */
[C---:B------:R-:W-:Y:S01]  /*0f10*/  @P1 VIADD R19, R23.reuse, 0xffffffe0 ;  /* 0xffffffe017131836 */ /* 0x040fe20000000000 */
[----:B------:R-:W-:Y:S01]  /*0f20*/  SHF.R.S32.HI R198, RZ, 0x1f, R194 ;  /* 0x0000001fffc67819 */ /* 0x000fe200000114c2 */
[----:B------:R-:W-:-:S02]  /*0f30*/  IMAD.IADD R23, R23, 0x1, R22 ;  /* 0x0000000117177824 */ /* 0x000fc400078e0216 */
[----:B------:R-:W-:Y:S02]  /*0f40*/  IMAD.SHL.U32 R17, R6, 0x100, RZ ;  /* 0x0000010006117824 */ /* 0x000fe400078e00ff */
[----:B------:R-:W-:Y:S02]  /*0f50*/  IMAD R185, R185, 0x8, R16 ;  /* 0x00000008b9b97824 */ /* 0x000fe400078e0210 */
[----:B------:R-:W-:-:S07]  /*0f60*/  IMAD.IADD R22, R22, 0x1, R19 ;  /* 0x0000000116167824 */ /* 0x000fce00078e0213 */
.L_x_2292:
[----:B------:R-:W-:Y:S01]  /*0f70*/  ULDC.64 UR8, c[0x0][0xa28] ;  /* 0x00028a0000087ab9 */ /* 0x000fe20000000a00 */
[----:B------:R-:W-:Y:S01]  /*0f80*/  ULDC UR4, c[0x0][0x424] ;  /* 0x0001090000047ab9 */ /* 0x000fe20000000800 */
[----:B------:R-:W-:-:S04]  /*0f90*/  UISETP.NE.U32.AND UP0, UPT, UR8, URZ, UPT ;  /* 0x0000003f0800728c */ /* 0x000fc8000bf05070 */
[----:B------:R-:W-:-:S03]  /*0fa0*/  UISETP.NE.AND.EX UP0, UPT, UR9, URZ, UPT, UP0 ;  /* 0x0000003f0900728c */ /* 0x000fc6000bf05300 */
[----:B------:R-:W-:Y:S02]  /*0fb0*/  ULDC.64 UR8, c[0x0][0xa18] ;  /* 0x0002860000087ab9 */ /* 0x000fe40000000a00 */
[----:B------:R-:W-:Y:S01]  /*0fc0*/  UISETP.NE.U32.AND UP1, UPT, UR8, URZ, UPT ;  /* 0x0000003f0800728c */ /* 0x000fe2000bf25070 */
[----:B------:R-:W-:-:S03]  /*0fd0*/  PLOP3.LUT P0, PT, PT, PT, UP0, 0x80, 0x0 ;  /* 0x000000000000781c */ /* 0x000fc60003f0f008 */
[----:B------:R-:W-:-:S03]  /*0fe0*/  UISETP.NE.AND.EX UP1, UPT, UR9, URZ, UPT, UP1 ;  /* 0x0000003f0900728c */ /* 0x000fc6000bf25310 */
[----:B------:R-:W-:Y:S02]  /*0ff0*/  @UP0 ULDC.64 UR8, c[0x0][0xa28] ;  /* 0x00028a0000080ab9 */ /* 0x000fe40000000a00 */
[----:B------:R-:W-:Y:S01]  /*1000*/  @UP0 UIMAD.WIDE UR8, UR6, 0x4, UR8 ;  /* 0x00000004060808a5 */ /* 0x000fe2000f8e0208 */
[----:B------:R-:W-:-:S05]  /*1010*/  PLOP3.LUT P2, PT, PT, PT, UP1, 0x80, 0x0 ;  /* 0x000000000000781c */ /* 0x000fca0003f4f018 */
[----:B------:R-:W-:Y:S01]  /*1020*/  @UP1 ULDC.64 UR10, c[0x0][0xa18] ;  /* 0x00028600000a1ab9 */ /* 0x000fe20000000a00 */
[----:B0-23--:R-:W-:Y:S02]  /*1030*/  IMAD.U32 R4, RZ, RZ, UR8 ;  /* 0x00000008ff047e24 */ /* 0x00dfe4000f8e00ff */
[----:B------:R-:W-:Y:S01]  /*1040*/  IMAD.U32 R5, RZ, RZ, UR9 ;  /* 0x00000009ff057e24 */ /* 0x000fe2000f8e00ff */
[----:B------:R-:W-:-:S04]  /*1050*/  @UP1 UIMAD.WIDE UR8, UR6, 0x4, UR10 ;  /* 0x00000004060818a5 */ /* 0x000fc8000f8e020a */
[----:B------:R-:W2:Y:S02]  /*1060*/  @P0 LDG.E R4, desc[UR54][R4.64] ;  /* 0x0000003604040981 */ /* 0x000ea4000c1e1900 */
[----:B-1----:R-:W-:Y:S02]  /*1070*/  IMAD.U32 R6, RZ, RZ, UR8 ;  /* 0x00000008ff067e24 */ /* 0x002fe4000f8e00ff */
[----:B----4-:R-:W-:Y:S01]  /*1080*/  IMAD.U32 R7, RZ, RZ, UR9 ;  /* 0x00000009ff077e24 */ /* 0x010fe2000f8e00ff */
[----:B------:R-:W-:-:S04]  /*1090*/  ULDC.64 UR8, c[0x0][0x418] ;  /* 0x0001060000087ab9 */ /* 0x000fc80000000a00 */
[----:B------:R-:W3:Y:S01]  /*10a0*/  @P2 LDG.E R6, desc[UR54][R6.64] ;  /* 0x0000003606062981 */ /* 0x000ee2000c1e1900 */
[----:B------:R-:W-:Y:S01]  /*10b0*/  UISETP.NE.U32.AND UP0, UPT, UR8, URZ, UPT ;  /* 0x0000003f0800728c */ /* 0x000fe2000bf05070 */
[----:B------:R-:W-:Y:S01]  /*10c0*/  UMOV UR48, URZ ;  /* 0x0000003f00307c82 */ /* 0x000fe20008000000 */
[----:B------:R-:W-:Y:S02]  /*10d0*/  UMOV UR43, UR7 ;  /* 0x00000007002b7c82 */ /* 0x000fe40008000000 */
[----:B------:R-:W-:-:S03]  /*10e0*/  UISETP.NE.AND.EX UP0, UPT, UR9, URZ, UPT, UP0 ;  /* 0x0000003f0900728c */ /* 0x000fc6000bf05300 */
[----:B------:R-:W-:Y:S01]  /*10f0*/  ULDC.64 UR8, c[0x0][0xa20] ;  /* 0x0002880000087ab9 */ /* 0x000fe20000000a00 */
[----:B------:R-:W-:Y:S01]  /*1100*/  USEL UR4, UR4, 0x1, UP0 ;  /* 0x0000000104047887 */ /* 0x000fe20008000000 */
[----:B------:R-:W-:Y:S01]  /*1110*/  ISETP.NE.U32.AND P1, PT, RZ, UR8, PT ;  /* 0x00000008ff007c0c */ /* 0x000fe2000bf25070 */
[----:B------:R-:W-:Y:S02]  /*1120*/  ULDC UR8, c[0x0][0x2f0] ;  /* 0x0000bc0000087ab9 */ /* 0x000fe40000000800 */
[----:B------:R-:W-:Y:S01]  /*1130*/  UIMAD UR4, UR4, UR8, URZ ;  /* 0x00000008040472a4 */ /* 0x000fe2000f8e023f */
[----:B------:R-:W-:Y:S02]  /*1140*/  ISETP.NE.AND.EX P1, PT, RZ, UR9, PT, P1 ;  /* 0x00000009ff007c0c */ /* 0x000fe4000bf25310 */
[----:B--2---:R-:W-:Y:S02]  /*1150*/  @P0 R2UR UR48, R4 ;  /* 0x00000000043002ca */ /* 0x004fe400000e0000 */
[----:B---3--:R-:W-:Y:S01]  /*1160*/  @P2 R2UR UR50, R6 ;  /* 0x00000000063222ca */ /* 0x008fe200000e0000 */
[----:B------:R-:W-:-:S14]  /*1170*/  @P2 BRA `(.L_x_2175) ;  /* 0x0000000000382947 */ /* 0x000fdc0003800000 */
[----:B------:R-:W-:Y:S01]  /*1180*/  ULDC.64 UR8, c[0x0][0xa00] ;  /* 0x0002800000087ab9 */ /* 0x000fe20000000a00 */
[----:B------:R-:W-:Y:S01]  /*1190*/  ULDC UR50, c[0x0][0x288] ;  /* 0x0000a20000327ab9 */ /* 0x000fe20000000800 */
[----:B------:R-:W-:-:S04]  /*11a0*/  ISETP.NE.U32.AND P0, PT, RZ, UR8, PT ;  /* 0x00000008ff007c0c */ /* 0x000fc8000bf05070 */
[----:B------:R-:W-:-:S13]  /*11b0*/  ISETP.NE.AND.EX P0, PT, RZ, UR9, PT, P0 ;  /* 0x00000009ff007c0c */ /* 0x000fda000bf05300 */
[----:B------:R-:W-:Y:S05]  /*11c0*/  @!P0 BRA `(.L_x_2175) ;  /* 0x0000000000248947 */ /* 0x000fea0003800000 */
[----:B------:R-:W-:Y:S02]  /*11d0*/  ULDC.64 UR8, c[0x0][0xa00] ;  /* 0x0002800000087ab9 */ /* 0x000fe40000000a00 */
[----:B------:R-:W-:-:S06]  /*11e0*/  UIMAD.WIDE UR8, UR6, 0x4, UR8 ;  /* 0x00000004060878a5 */ /* 0x000fcc000f8e0208 */
[----:B------:R-:W-:Y:S02]  /*11f0*/  IMAD.U32 R4, RZ, RZ, UR8 ;  /* 0x00000008ff047e24 */ /* 0x000fe4000f8e00ff */
[----:B------:R-:W-:-:S05]  /*1200*/  IMAD.U32 R5, RZ, RZ, UR9 ;  /* 0x00000009ff057e24 */ /* 0x000fca000f8e00ff */
[----:B------:R-:W2:Y:S04]  /*1210*/  LDG.E R3, desc[UR54][R4.64] ;  /* 0x0000003604037981 */ /* 0x000ea8000c1e1900 */
[----:B------:R-:W3:Y:S01]  /*1220*/  LDG.E R0, desc[UR54][R4.64+0x4] ;  /* 0x0000043604007981 */ /* 0x000ee2000c1e1900 */
[----:B--2---:R-:W-:Y:S02]  /*1230*/  R2UR UR50, R3 ;  /* 0x00000000033272ca */ /* 0x004fe400000e0000 */
[----:B---3--:R-:W-:-:S13]  /*1240*/  R2UR UR7, R0 ;  /* 0x00000000000772ca */ /* 0x008fda00000e0000 */
[----:B------:R-:W-:-:S12]  /*1250*/  UIADD3 UR50, -UR50, UR7, URZ ;  /* 0x0000000732327290 */ /* 0x000fd8000fffe13f */
.L_x_2175:
[----:B------:R-:W-:Y:S01]  /*1260*/  UMOV UR44, UR6 ;  /* 0x00000006002c7c82 */ /* 0x000fe20008000000 */
[----:B------:R-:W-:Y:S05]  /*1270*/  @!P1 BRA `(.L_x_2176) ;  /* 0x00000000001c9947 */ /* 0x000fea0003800000 */
[----:B------:R-:W-:Y:S02]  /*1280*/  ULDC.64 UR8, c[0x0][0xa20] ;  /* 0x0002880000087ab9 */ /* 0x000fe40000000a00 */
[----:B------:R-:W-:-:S06]  /*1290*/  UIMAD.WIDE UR6, UR6, 0x4, UR8 ;  /* 0x00000004060678a5 */ /* 0x000fcc000f8e0208 */
[----:B------:R-:W-:Y:S02]  /*12a0*/  IMAD.U32 R4, RZ, RZ, UR6 ;  /* 0x00000006ff047e24 */ /* 0x000fe4000f8e00ff */
[----:B------:R-:W-:-:S05]  /*12b0*/  IMAD.U32 R5, RZ, RZ, UR7 ;  /* 0x00000007ff057e24 */ /* 0x000fca000f8e00ff */
[----:B------:R-:W2:Y:S02]  /*12c0*/  LDG.E R4, desc[UR54][R4.64] ;  /* 0x0000003604047981 */ /* 0x000ea4000c1e1900 */
[----:B--2---:R-:W-:Y:S01]  /*12d0*/  R2UR UR4, R4 ;  /* 0x00000000040472ca */ /* 0x004fe200000e0000 */
[----:B------:R-:W-:-:S14]  /*12e0*/  BRA `(.L_x_2177) ;  /* 0x0000000000347947 */ /* 0x000fdc0003800000 */
.L_x_2176:
[----:B------:R-:W-:Y:S02]  /*12f0*/  ULDC.64 UR8, c[0x0][0xa08] ;  /* 0x0002820000087ab9 */ /* 0x000fe40000000a00 */
        /* <DEDUP_REMOVED lines=12> */
.L_x_2177:
[----:B------:R-:W-:Y:S02]  /*13c0*/  UISETP.NE.AND UP0, UPT, UR46, 0x1, UPT ;  /* 0x000000012e00788c */ /* 0x000fe4000bf05270 */
[----:B------:R-:W-:Y:S02]  /*13d0*/  UIADD3 UR48, -UR48, UR4, URZ ;  /* 0x0000000430307290 */ /* 0x000fe4000fffe13f */
[----:B------:R-:W-:Y:S02]  /*13e0*/  USHF.L.U32 UR45, UR5, 0x6, URZ ;  /* 0x00000006052d7899 */ /* 0x000fe4000800063f */
[----:B------:R-:W-:Y:S01]  /*13f0*/  UIADD3 UR4, UR48, 0x3f, URZ ;  /* 0x0000003f30047890 */ /* 0x000fe2000fffe03f */
[----:B------:R-:W-:-:S03]  /*1400*/  PLOP3.LUT P0, PT, PT, PT, UP0, 0x80, 0x0 ;  /* 0x000000000000781c */ /* 0x000fc60003f0f008 */
[----:B------:R-:W-:-:S04]  /*1410*/  USHF.R.S32.HI UR6, URZ, 0x1f, UR4 ;  /* 0x0000001f3f067899 */ /* 0x000fc80008011404 */
[----:B------:R-:W-:-:S04]  /*1420*/  ULEA.HI UR6, UR6, UR4, URZ, 0x6 ;  /* 0x0000000406067291 */ /* 0x000fc8000f8f303f */
[----:B------:R-:W-:Y:S02]  /*1430*/  USHF.R.S32.HI UR6, URZ, 0x6, UR6 ;  /* 0x000000063f067899 */ /* 0x000fe40008011406 */
[----:B------:R-:W-:Y:S10]  /*1440*/  @!P0 BRA `(.L_x_2178) ;  /* 0x0000002000308947 */ /* 0x000ff40003800000 */
[----:B------:R-:W0:Y:S01]  /*1450*/  LDC.64 R6, c[0x0][0x9e0] ;  /* 0x00027800ff067b82 */ /* 0x000e220000000a00 */
[----:B------:R-:W-:Y:S01]  /*1460*/  ULDC UR4, c[0x0][0x448] ;  /* 0x0001120000047ab9 */ /* 0x000fe20000000800 */
[----:B------:R-:W-:Y:S02]  /*1470*/  UIADD3 UR7, UR45, 0x3f, URZ ;  /* 0x0000003f2d077890 */ /* 0x000fe4000fffe03f */
[----:B------:R-:W-:Y:S02]  /*1480*/  UISETP.NE.AND UP0, UPT, UR4, 0x1, UPT ;  /* 0x000000010400788c */ /* 0x000fe4000bf05270 */
[----:B------:R-:W-:-:S09]  /*1490*/  UIADD3 UR8, UR48, 0x1, -UR50 ;  /* 0x0000000130087890 */ /* 0x000fd2000fffe832 */
[----:B------:R-:W-:Y:S01]  /*14a0*/  @UP0 ULDC UR4, c[0x0][0x44c] ;  /* 0x0001130000040ab9 */ /* 0x000fe20000000800 */
[----:B------:R-:W-:Y:S01]  /*14b0*/  @UP0 ULDC UR9, c[0x0][0x450] ;  /* 0x0001140000090ab9 */ /* 0x000fe20000000800 */
[----:B------:R-:W-:-:S04]  /*14c0*/  UIMAD.WIDE.U32 UR4, UR7, UR4, URZ ;  /* 0x00000004070472a5 */ /* 0x000fc8000f8e003f */
[----:B------:R-:W-:Y:S01]  /*14d0*/  @UP0 USHF.R.U32.HI UR7, URZ, UR9, UR5 ;  /* 0x000000093f070299 */ /* 0x000fe20008011605 */
[----:B0-----:R-:W-:-:S03]  /*14e0*/  ISETP.GE.AND P1, PT, R7, 0x1, PT ;  /* 0x000000010700780c */ /* 0x001fc60003f26270 */
[----:B------:R-:W-:-:S06]  /*14f0*/  UIADD3 UR7, UR8, UR7, URZ ;  /* 0x0000000708077290 */ /* 0x000fcc000fffe03f */
[----:B------:R-:W-:-:S04]  /*1500*/  VIADD R0, R6, UR7 ;  /* 0x0000000706007c36 */ /* 0x000fc80008000000 */
[----:B------:R-:W-:Y:S05]  /*1510*/  @!P1 BRA `(.L_x_2179) ;  /* 0x0000000000449947 */ /* 0x000fea0003800000 */
[----:B------:R-:W-:Y:S01]  /*1520*/  ISETP.LT.AND P0, PT, RZ, UR7, PT ;  /* 0x00000007ff007c0c */ /* 0x000fe2000bf01270 */
[----:B------:R-:W-:-:S06]  /*1530*/  UIADD3 UR4, UR7, -0x1, URZ ;  /* 0xffffffff07047890 */ /* 0x000fcc000fffe03f */
[----:B------:R-:W-:-:S06]  /*1540*/  IMAD.U32 R3, RZ, RZ, UR4 ;  /* 0x00000004ff037e24 */ /* 0x000fcc000f8e00ff */
[----:B------:R-:W-:Y:S05]  /*1550*/  @P0 BRA `(.L_x_2180) ;  /* 0x00000000001c0947 */ /* 0x000fea0003800000 */
[----:B------:R-:W-:Y:S01]  /*1560*/  ISETP.NE.AND P0, PT, R7, 0x1, PT ;  /* 0x000000010700780c */ /* 0x000fe20003f05270 */
[----:B------:R-:W-:-:S12]  /*1570*/  IMAD R3, RZ, RZ, -UR7 ;  /* 0x80000007ff037e24 */ /* 0x000fd8000f8e02ff */
[----:B------:R-:W0:Y:S02]  /*1580*/  @P0 LDC.64 R4, c[0x0][0x9e8] ;  /* 0x00027a00ff040b82 */ /* 0x000e240000000a00 */
[----:B0-----:R-:W-:-:S05]  /*1590*/  @P0 IMAD.HI.U32 R4, R3, R4, RZ ;  /* 0x0000000403040227 */ /* 0x001fca00078e00ff */
[----:B------:R-:W-:-:S04]  /*15a0*/  @P0 SHF.R.U32.HI R3, RZ, R5, R4 ;  /* 0x00000005ff030219 */ /* 0x000fc80000011604 */
[----:B------:R-:W-:Y:S01]  /*15b0*/  LOP3.LUT R3, RZ, R3, RZ, 0x33, !PT ;  /* 0x00000003ff037212 */ /* 0x000fe200078e33ff */
[----:B------:R-:W-:Y:S06]  /*15c0*/  BRA `(.L_x_2181) ;  /* 0x0000000000107947 */ /* 0x000fec0003800000 */
.L_x_2180:
[----:B------:R-:W-:-:S13]  /*15d0*/  ISETP.NE.AND P0, PT, R7, 0x1, PT ;  /* 0x000000010700780c */ /* 0x000fda0003f05270 */
[----:B------:R-:W0:Y:S02]  /*15e0*/  @P0 LDC.64 R4, c[0x0][0x9e8] ;  /* 0x00027a00ff040b82 */ /* 0x000e240000000a00 */
[----:B0-----:R-:W-:-:S05]  /*15f0*/  @P0 IMAD.HI.U32 R4, R3, R4, RZ ;  /* 0x0000000403040227 */ /* 0x001fca00078e00ff */
[----:B------:R-:W-:-:S07]  /*1600*/  @P0 SHF.R.U32.HI R3, RZ, R5, R4 ;  /* 0x00000005ff030219 */ /* 0x000fce0000011604 */
.L_x_2181:
[----:B------:R-:W-:-:S05]  /*1610*/  IMAD R3, R3, R7, R7 ;  /* 0x0000000703037224 */ /* 0x000fca00078e0207 */
[----:B------:R-:W-:-:S07]  /*1620*/  VIMNMX R0, R0, R3, PT ;  /* 0x0000000300007248 */ /* 0x000fce0003fe0100 */
.L_x_2179:
[----:B------:R-:W-:Y:S01]  /*1630*/  @UP0 ULDC UR4, c[0x0][0x44c] ;  /* 0x0001130000040ab9 */ /* 0x000fe20000000800 */
[----:B------:R-:W-:Y:S01]  /*1640*/  VIADD R0, R0, 0x3f ;  /* 0x0000003f00007836 */ /* 0x000fe20000000000 */
[----:B------:R-:W-:Y:S01]  /*1650*/  UIMAD.WIDE.U32 UR4, UR45, UR4, URZ ;  /* 0x000000042d0472a5 */ /* 0x000fe2000f8e003f */
[----:B------:R-:W-:Y:S01]  /*1660*/  @UP0 ULDC UR8, c[0x0][0x450] ;  /* 0x0001140000080ab9 */ /* 0x000fe20000000800 */
[----:B------:R-:W-:Y:S02]  /*1670*/  UMOV UR7, UR45 ;  /* 0x0000002d00077c82 */ /* 0x000fe40008000000 */
[----:B------:R-:W-:Y:S01]  /*1680*/  @UP0 USHF.R.U32.HI UR7, URZ, UR8, UR5 ;  /* 0x000000083f070299 */ /* 0x000fe20008011605 */
[----:B------:R-:W-:Y:S02]  /*1690*/  SHF.R.S32.HI R3, RZ, 0x1f, R0 ;  /* 0x0000001fff037819 */ /* 0x000fe40000011400 */
[----:B------:R-:W-:Y:S01]  /*16a0*/  ULDC UR4, c[0x0][0x9dc] ;  /* 0x0002770000047ab9 */ /* 0x000fe20000000800 */
[----:B------:R-:W-:Y:S01]  /*16b0*/  UIADD3 UR48, UR7, UR48, -UR50 ;  /* 0x0000003007307290 */ /* 0x000fe2000fffe832 */
[----:B------:R-:W-:-:S03]  /*16c0*/  LEA.HI R3, R3, R0, RZ, 0x6 ;  /* 0x0000000003037211 */ /* 0x000fc600078f30ff */
[----:B------:R-:W-:Y:S01]  /*16d0*/  UIADD3 UR4, UR48, -UR4, URZ ;  /* 0x8000000430047290 */ /* 0x000fe2000fffe03f */
[----:B------:R-:W-:-:S04]  /*16e0*/  SHF.R.S32.HI R3, RZ, 0x6, R3 ;  /* 0x00000006ff037819 */ /* 0x000fc80000011403 */
[----:B------:R-:W-:Y:S01]  /*16f0*/  VIMNMX R4, R3, UR6, PT ;  /* 0x0000000603047c48 */ /* 0x000fe2000bfe0100 */
[----:B------:R-:W-:Y:S01]  /*1700*/  IMAD.U32 R5, RZ, RZ, UR4 ;  /* 0x00000004ff057e24 */ /* 0x000fe2000f8e00ff */
[----:B------:R-:W-:Y:S06]  /*1710*/  @!P1 BRA `(.L_x_2182) ;  /* 0x0000000000409947 */ /* 0x000fec0003800000 */
[----:B------:R-:W-:-:S05]  /*1720*/  IMAD.U32 R0, RZ, RZ, UR48 ;  /* 0x00000030ff007e24 */ /* 0x000fca000f8e00ff */
        /* <DEDUP_REMOVED lines=9> */
.L_x_2183:
[----:B------:R-:W-:-:S13]  /*17c0*/  ISETP.NE.AND P0, PT, R7, 0x1, PT ;  /* 0x000000010700780c */ /* 0x000fda0003f05270 */
[----:B------:R-:W0:Y:S02]  /*17d0*/  @P0 LDC.64 R8, c[0x0][0x9e8] ;  /* 0x00027a00ff080b82 */ /* 0x000e240000000a00 */
[----:B0-----:R-:W-:-:S05]  /*17e0*/  @P0 IMAD.HI.U32 R6, R0, R8, RZ ;  /* 0x0000000800060227 */ /* 0x001fca00078e00ff */
[----:B------:R-:W-:-:S07]  /*17f0*/  @P0 SHF.R.U32.HI R0, RZ, R9, R6 ;  /* 0x00000009ff000219 */ /* 0x000fce0000011606 */
.L_x_2184:
[----:B------:R-:W-:-:S05]  /*1800*/  IMAD R0, R0, R7, RZ ;  /* 0x0000000700007224 */ /* 0x000fca00078e02ff */
[----:B------:R-:W-:-:S07]  /*1810*/  VIMNMX R5, R5, R0, !PT ;  /* 0x0000000005057248 */ /* 0x000fce0007fe0100 */
.L_x_2182:
[----:B------:R-:W-:Y:S01]  /*1820*/  SHF.R.S32.HI R0, RZ, 0x1f, R5 ;  /* 0x0000001fff007819 */ /* 0x000fe20000011405 */
[----:B------:R-:W-:Y:S01]  /*1830*/  IMAD.MOV.U32 R3, RZ, RZ, RZ ;  /* 0x000000ffff037224 */ /* 0x000fe200078e00ff */
[----:B------:R-:W-:Y:S02]  /*1840*/  PLOP3.LUT P0, PT, PT, PT, PT, 0x80, 0x0 ;  /* 0x000000000000781c */ /* 0x000fe40003f0f070 */
[----:B------:R-:W-:Y:S02]  /*1850*/  CS2R R20, SRZ ;  /* 0x0000000000147805 */ /* 0x000fe4000001ff00 */
[----:B------:R-:W-:Y:S02]  /*1860*/  LEA.HI R0, R0, R5, RZ, 0x6 ;  /* 0x0000000500007211 */ /* 0x000fe400078f30ff */
[----:B------:R-:W-:Y:S02]  /*1870*/  CS2R R150, SRZ ;  /* 0x0000000000967805 */ /* 0x000fe4000001ff00 */
[----:B------:R-:W-:-:S02]  /*1880*/  CS2R R148, SRZ ;  /* 0x0000000000947805 */ /* 0x000fc4000001ff00 */
        /* <DEDUP_REMOVED lines=81> */
.L_x_2186:
[----:B------:R-:W-:Y:S01]  /*1da0*/  ULEA UR21, UR38, UR41, 0x3 ;  /* 0x0000002926157291 */ /* 0x000fe2000f8e183f */
[----:B------:R-:W-:-:S05]  /*1db0*/  IMAD.U32 R3, RZ, RZ, UR37 ;  /* 0x00000025ff037e24 */ /* 0x000fca000f8e00ff */
[----:B------:R-:W-:-:S04]  /*1dc0*/  SHF.L.U32 R3, R3, 0x1f, RZ ;  /* 0x0000001f03037819 */ /* 0x000fc800000006ff */
[----:B------:R-:W0:Y:S02]  /*1dd0*/  SYNCS.PHASECHK.TRANS64.TRYWAIT P1, [UR21+0x28c50], R3 ;  /* 0x028c5003ff0075a7 */ /* 0x000e240008020155 */
[----:B0-----:R-:W-:Y:S05]  /*1de0*/  @!P1 BRA `(.L_x_2187) ;  /* 0x0000013c00209947 */ /* 0x001fea0003800000 */
.L_x_2385:
        /* <DEDUP_REMOVED lines=38> */
.L_x_2188:
[----:B0-----:R-:W-:Y:S01]  /*2050*/  VIADD R3, R4, 0xfffffffe ;  /* 0xfffffffe04037836 */ /* 0x001fe20000000000 */
[----:B------:R-:W-:-:S04]  /*2060*/  UIADD3 UR6, UR21, 0x28c60, URZ ;  /* 0x00028c6015067890 */ /* 0x000fc8000fffe03f */
[----:B------:R-:W-:Y:S01]  /*2070*/  ISETP.GE.AND P1, PT, R3, R0, PT ;  /* 0x000000000300720c */ /* 0x000fe20003f26270 */
[----:B------:R-:W-:-:S09]  /*2080*/  UPRMT UR6, UR40, 0x654, UR6 ;  /* 0x0000065428067896 */ /* 0x000fd20008000006 */
[----:B------:R-:W-:Y:S03]  /*2090*/  SYNCS.ARRIVE.TRANS64.RED.A1T0 RZ, [UR6], RZ ;  /* 0x000000ffffff79a7 */ /* 0x000fe60008100406 */
[----:B------:R-:W-:Y:S05]  /*20a0*/  @!P1 BRA `(.L_x_2189) ;  /* 0x0000000800d89947 */ /* 0x000fea0003800000 */
.L_x_2195:
[----:B------:R-:W-:Y:S01]  /*20b0*/  BAR.SYNC.DEFER_BLOCKING 0xe, 0x100 ;  /* 0x0384000000007b1d */ /* 0x000fe20000010000 */
[----:B-1----:R-:W-:Y:S01]  /*20c0*/  IMAD.U32 R5, RZ, RZ, UR38 ;  /* 0x00000026ff057e24 */ /* 0x002fe2000f8e00ff */
[----:B------:R-:W-:Y:S01]  /*20d0*/  UIADD3 UR38, UR38, 0x1, URZ ;  /* 0x0000000126267890 */ /* 0x000fe2000fffe03f */
[C---:B------:R-:W-:Y:S01]  /*20e0*/  ISETP.GT.AND P2, PT, R3.reuse, R0, PT ;  /* 0x000000000300720c */ /* 0x040fe20003f44270 */
[----:B------:R-:W-:Y:S02]  /*20f0*/  VIADD R3, R3, 0xffffffff ;  /* 0xffffffff03037836 */ /* 0x000fe40000000000 */
[----:B0-----:R-:W-:Y:S01]  /*2100*/  IMAD R4, R5, 0x40, R16 ;  /* 0x0000004005047824 */ /* 0x001fe200078e0210 */
        /* <DEDUP_REMOVED lines=137> */
.L_x_2190:
[----:B------:R-:W-:Y:S01]  /*29a0*/  ULEA UR21, UR38, UR41, 0x3 ;  /* 0x0000002926157291 */ /* 0x000fe2000f8e183f */
[----:B------:R-:W-:-:S05]  /*29b0*/  IMAD.U32 R4, RZ, RZ, UR37 ;  /* 0x00000025ff047e24 */ /* 0x000fca000f8e00ff */
[----:B------:R-:W-:-:S04]  /*29c0*/  SHF.L.U32 R4, R4, 0x1f, RZ ;  /* 0x0000001f04047819 */ /* 0x000fc800000006ff */
[----:B------:R0:W1:Y:S01]  /*29d0*/  SYNCS.PHASECHK.TRANS64.TRYWAIT P1, [UR21+0x28c50], R4 ;  /* 0x028c5004ff0075a7 */ /* 0x0000620008020155 */
[----:B------:R-:W-:Y:S05]  /*29e0*/  @!P0 BRA `(.L_x_2191) ;  /* 0x0000000000048947 */ /* 0x000fea0003800000 */
[----:B------:R-:W-:Y:S01]  /*29f0*/  BPT.TRAP 0x1 ;  /* 0x000000040000795c */ /* 0x000fe20000300000 */
.L_x_2191:
[----:B-1----:R-:W-:Y:S05]  /*2a00*/  @P1 BRA `(.L_x_2192) ;  /* 0x0000000000081947 */ /* 0x002fea0003800000 */
[----:B------:R-:W1:Y:S02]  /*2a10*/  SYNCS.PHASECHK.TRANS64.TRYWAIT P1, [UR21+0x28c50], R4 ;  /* 0x028c5004ff0075a7 */ /* 0x000e640008020155 */
[----:B-1----:R-:W-:Y:S05]  /*2a20*/  @!P1 BRA `(.L_x_2193) ;  /* 0x0000013000289947 */ /* 0x002fea0003800000 */
.L_x_2192:
        /* <DEDUP_REMOVED lines=26> */
.L_x_2194:
[----:B------:R-:W-:-:S04]  /*2bd0*/  UIADD3 UR6, UR21, 0x28c60, URZ ;  /* 0x00028c6015067890 */ /* 0x000fc8000fffe03f */
[----:B------:R-:W-:-:S09]  /*2be0*/  UPRMT UR6, UR40, 0x654, UR6 ;  /* 0x0000065428067896 */ /* 0x000fd20008000006 */
[----:B------:R-:W-:Y:S01]  /*2bf0*/  SYNCS.ARRIVE.TRANS64.RED.A1T0 RZ, [UR6], RZ ;  /* 0x000000ffffff79a7 */ /* 0x000fe20008100406 */
[----:B------:R-:W-:Y:S05]  /*2c00*/  @P2 BRA `(.L_x_2195) ;  /* 0xfffffff400282947 */ /* 0x000fea000383ffff */
.L_x_2189:
[----:B------:R-:W-:Y:S01]  /*2c10*/  BAR.SYNC.DEFER_BLOCKING 0xe, 0x100 ;  /* 0x0384000000007b1d */ /* 0x000fe20000010000 */
[----:B------:R-:W-:Y:S01]  /*2c20*/  MOV R3, UR38 ;  /* 0x0000002600037c02 */ /* 0x000fe20008000f00 */
[----:B------:R-:W-:Y:S01]  /*2c30*/  UIADD3 UR38, UR38, 0x1, URZ ;  /* 0x0000000126267890 */ /* 0x000fe2000fffe03f */
[----:B------:R-:W-:Y:S01]  /*2c40*/  PLOP3.LUT P0, PT, PT, PT, PT, 0x8, 0x0 ;  /* 0x000000000000781c */ /* 0x000fe20003f0e170 */
[----:B------:R-:W-:Y:S02]  /*2c50*/  IMAD.MOV.U32 R20, RZ, RZ, RZ ;  /* 0x000000ffff147224 */ /* 0x000fe400078e00ff */
[----:B------:R-:W-:Y:S01]  /*2c60*/  IMAD R0, R3, 0x40, R16 ;  /* 0x0000004003007824 */ /* 0x000fe200078e0210 */
[----:B------:R-:W-:-:S04]  /*2c70*/  UISETP.NE.AND UP0, UPT, UR38, 0x2, UPT ;  /* 0x000000022600788c */ /* 0x000fc8000bf05270 */
[----:B01----:R-:W-:Y:S01]  /*2c80*/  LEA R4, R0, UR41, 0x2 ;  /* 0x0000002900047c11 */ /* 0x003fe2000f8e10ff */
        /* <DEDUP_REMOVED lines=136> */
.L_x_2178:
[----:B------:R-:W-:Y:S01]  /*3510*/  ULDC UR4, c[0x0][0x448] ;  /* 0x0001120000047ab9 */ /* 0x000fe20000000800 */
[----:B------:R-:W-:Y:S02]  /*3520*/  UIADD3 UR7, UR45, 0x3f, URZ ;  /* 0x0000003f2d077890 */ /* 0x000fe4000fffe03f */
[----:B------:R-:W-:Y:S02]  /*3530*/  UISETP.NE.AND UP0, UPT, UR4, 0x1, UPT ;  /* 0x000000010400788c */ /* 0x000fe4000bf05270 */
[----:B------:R-:W-:Y:S01]  /*3540*/  UIADD3 UR10, UR48, 0x1, -UR50 ;  /* 0x00000001300a7890 */ /* 0x000fe2000fffe832 */
[----:B------:R-:W-:Y:S01]  /*3550*/  ULDC.64 UR4, c[0x0][0x9e0] ;  /* 0x0002780000047ab9 */ /* 0x000fe20000000a00 */
[----:B------:R-:W-:-:S07]  /*3560*/  UP2UR UR52, UPR, URZ, 0x1 ;  /* 0x000000013f347883 */ /* 0x000fce0008000000 */
        /* <DEDUP_REMOVED lines=9> */
[----:B------:R-:W-:-:S06]  /*3600*/  IMAD.U32 R0, RZ, RZ, UR4 ;  /* 0x00000004ff007e24 */ /* 0x000fcc000f8e00ff */
        /* <DEDUP_REMOVED lines=11> */
.L_x_2197:
[----:B------:R-:W-:-:S11]  /*36c0*/  UISETP.NE.AND UP0, UPT, UR5, 0x1, UPT ;  /* 0x000000010500788c */ /* 0x000fd6000bf05270 */
[----:B------:R-:W-:Y:S02]  /*36d0*/  @UP0 ULDC.64 UR10, c[0x0][0x9e8] ;  /* 0x00027a00000a0ab9 */ /* 0x000fe40000000a00 */
[----:B------:R-:W-:-:S04]  /*36e0*/  UIMAD.WIDE.U32 UR8, UR4, UR10, URZ ;  /* 0x0000000a040872a5 */ /* 0x000fc8000f8e003f */
[----:B------:R-:W-:-:S12]  /*36f0*/  @UP0 USHF.R.U32.HI UR4, URZ, UR11, UR9 ;  /* 0x0000000b3f040299 */ /* 0x000fd80008011609 */
.L_x_2198:
[----:B------:R-:W-:-:S06]  /*3700*/  UIMAD UR4, UR4, UR5, UR5 ;  /* 0x00000005040472a4 */ /* 0x000fcc000f8e0205 */
[----:B------:R-:W-:-:S07]  /*3710*/  VIMNMX R0, R0, UR4, PT ;  /* 0x0000000400007c48 */ /* 0x000fce000bfe0100 */
.L_x_2196:
[----:B------:R-:W-:Y:S01]  /*3720*/  UISETP.NE.AND UP0, UPT, UR52, URZ, UPT ;  /* 0x0000003f3400728c */ /* 0x000fe2000bf05270 */
[----:B------:R-:W-:Y:S01]  /*3730*/  VIADD R0, R0, 0x3f ;  /* 0x0000003f00007836 */ /* 0x000fe20000000000 */
[----:B------:R-:W-:-:S04]  /*3740*/  UMOV UR4, UR45 ;  /* 0x0000002d00047c82 */ /* 0x000fc80008000000 */
        /* <DEDUP_REMOVED lines=9> */
[----:B------:R-:W-:Y:S01]  /*37e0*/  UIADD3 UR4, UR4, UR48, -UR50 ;  /* 0x0000003004047290 */ /* 0x000fe2000fffe832 */
        /* <DEDUP_REMOVED lines=14> */
.L_x_2200:
[----:B------:R-:W-:-:S11]  /*38d0*/  UISETP.NE.AND UP0, UPT, UR5, 0x1, UPT ;  /* 0x000000010500788c */ /* 0x000fd6000bf05270 */
[----:B------:R-:W-:Y:S02]  /*38e0*/  @UP0 ULDC.64 UR10, c[0x0][0x9e8] ;  /* 0x00027a00000a0ab9 */ /* 0x000fe40000000a00 */
[----:B------:R-:W-:-:S04]  /*38f0*/  UIMAD.WIDE.U32 UR6, UR4, UR10, URZ ;  /* 0x0000000a040672a5 */ /* 0x000fc8000f8e003f */
[----:B------:R-:W-:-:S12]  /*3900*/  @UP0 USHF.R.U32.HI UR4, URZ, UR11, UR7 ;  /* 0x0000000b3f040299 */ /* 0x000fd80008011607 */
.L_x_2201:
[----:B------:R-:W-:-:S04]  /*3910*/  UIMAD UR4, UR4, UR5, URZ ;  /* 0x00000005040472a4 */ /* 0x000fc8000f8e023f */
[----:B------:R-:W-:-:S04]  /*3920*/  UISETP.LT.AND UP0, UPT, UR8, UR4, UPT ;  /* 0x000000040800728c */ /* 0x000fc8000bf01270 */
[----:B------:R-:W-:-:S12]  /*3930*/  USEL UR8, UR8, UR4, !UP0 ;  /* 0x0000000408087287 */ /* 0x000fd8000c000000 */
.L_x_2199:
[----:B------:R-:W-:Y:S01]  /*3940*/  USHF.R.S32.HI UR4, URZ, 0x1f, UR8 ;  /* 0x0000001f3f047899 */ /* 0x000fe20008011408 */
[----:B------:R-:W-:Y:S01]  /*3950*/  PLOP3.LUT P0, PT, PT, PT, PT, 0x80, 0x0 ;  /* 0x000000000000781c */ /* 0x000fe20003f0f070 */
[----:B------:R-:W-:Y:S01]  /*3960*/  IMAD.MOV.U32 R3, RZ, RZ, RZ ;  /* 0x000000ffff037224 */ /* 0x000fe200078e00ff */
[----:B------:R-:W-:Y:S01]  /*3970*/  CS2R R20, SRZ ;  /* 0x0000000000147805 */ /* 0x000fe2000001ff00 */
[----:B------:R-:W-:Y:S01]  /*3980*/  ULEA.HI UR4, UR4, UR8, URZ, 0x6 ;  /* 0x0000000804047291 */ /* 0x000fe2000f8f303f */
[----:B------:R-:W-:Y:S02]  /*3990*/  CS2R R150, SRZ ;  /* 0x0000000000967805 */ /* 0x000fe4000001ff00 */
        /* <DEDUP_REMOVED lines=16> */
[----:B------:R-:W-:Y:S02]  /*3aa0*/  ISETP.GT.AND P1, PT, R168, UR47, PT ;  /* 0x0000002fa8007c0c */ /* 0x000fe4000bf24270 */
        /* <DEDUP_REMOVED lines=48> */
[----:B------:R-:W-:Y:S02]  /*3db0*/  CS2R R170, SRZ ;  /* 0x0000000000aa7805 */ /* 0x000fe4000001ff00 */
        /* <DEDUP_REMOVED lines=33> */
.L_x_2202:
        /* <DEDUP_REMOVED lines=9> */
.L_x_2386:
[----:B------:R-:W-:Y:S05]  /*4060*/  @!P0 BRA `(.L_x_2204) ;  /* 0x0000000000048947 */ /* 0x000fea0003800000 */
[----:B------:R-:W-:Y:S01]  /*4070*/  BPT.TRAP 0x1 ;  /* 0x000000040000795c */ /* 0x000fe20000300000 */
.L_x_2204:
[----:B------:R-:W-:Y:S02]  /*4080*/  IMAD.U32 R7, RZ, RZ, UR38 ;  /* 0x00000026ff077e24 */ /* 0x000fe4000f8e00ff */
[----:B------:R-:W-:-:S03]  /*4090*/  IMAD.U32 R8, RZ, RZ, UR37 ;  /* 0x00000025ff087e24 */ /* 0x000fc6000f8e00ff */
[----:B------:R-:W-:Y:S02]  /*40a0*/  LEA R7, R7, UR41, 0x3 ;  /* 0x0000002907077c11 */ /* 0x000fe4000f8e18ff */
[----:B------:R-:W-:-:S04]  /*40b0*/  SHF.L.U32 R8, R8, 0x1f, RZ ;  /* 0x0000001f08087819 */ /* 0x000fc800000006ff */
[----:B------:R1:W2:Y:S01]  /*40c0*/  SYNCS.PHASECHK.TRANS64.TRYWAIT P1, [R7+URZ+0x28c30], R8 ;  /* 0x028c3008070075a7 */ /* 0x0002a2000802017f */
[----:B------:R-:W-:Y:S05]  /*40d0*/  @!P0 BRA `(.L_x_2205) ;  /* 0x0000000000048947 */ /* 0x000fea0003800000 */
[----:B------:R-:W-:Y:S01]  /*40e0*/  BPT.TRAP 0x1 ;  /* 0x000000040000795c */ /* 0x000fe20000300000 */
.L_x_2205:
[----:B--2---:R-:W-:Y:S05]  /*40f0*/  @P1 BRA `(.L_x_2206) ;  /* 0x0000000000081947 */ /* 0x004fea0003800000 */
[----:B------:R-:W2:Y:S02]  /*4100*/  SYNCS.PHASECHK.TRANS64.TRYWAIT P1, [R7+URZ+0x28c30], R8 ;  /* 0x028c3008070075a7 */ /* 0x000ea4000802017f */
[----:B--2---:R-:W-:Y:S05]  /*4110*/  @!P1 BRA `(.L_x_2207) ;  /* 0x00000118009c9947 */ /* 0x004fea0003800000 */
.L_x_2206:
        /* <DEDUP_REMOVED lines=40> */
.L_x_2208:
[----:B------:R-:W-:Y:S01]  /*43a0*/  UISETP.NE.AND UP1, UPT, UR52, URZ, UPT ;  /* 0x0000003f3400728c */ /* 0x000fe2000bf25270 */
[----:B------:R-:W-:Y:S01]  /*43b0*/  VIADD R3, R185, UR45 ;  /* 0x0000002db9037c36 */ /* 0x000fe20008000000 */
[----:B------:R-:W-:Y:S01]  /*43c0*/  R2UR UR6, R7 ;  /* 0x00000000070672ca */ /* 0x000fe200000e0000 */
[----:B------:R-:W-:Y:S01]  /*43d0*/  IMAD.MOV.U32 R5, RZ, RZ, -0x40 ;  /* 0xffffffc0ff057424 */ /* 0x000fe200078e00ff */
[----:B------:R-:W-:Y:S01]  /*43e0*/  UISETP.NE.AND UP0, UPT, UR51, URZ, UPT ;  /* 0x0000003f3300728c */ /* 0x000fe2000bf05270 */
[C---:B------:R-:W-:Y:S01]  /*43f0*/  LEA R12, R168.reuse, 0xffffffc0, 0x6 ;  /* 0xffffffc0a80c7811 */ /* 0x040fe200078e30ff */
[----:B------:R-:W-:Y:S01]  /*4400*/  ULDC UR22, c[0x0][0x9dc] ;  /* 0x0002770000167ab9 */ /* 0x000fe20000000800 */
[----:B------:R-:W-:Y:S01]  /*4410*/  PLOP3.LUT P1, PT, PT, PT, UP1, 0x80, 0x0 ;  /* 0x000000000000781c */ /* 0x000fe20003f2f018 */
[----:B------:R-:W-:Y:S01]  /*4420*/  IMAD R5, R168, R5, 0x41 ;  /* 0x00000041a8057424 */ /* 0x000fe200078e0205 */
[----:B------:R-:W-:Y:S01]  /*4430*/  PLOP3.LUT P2, PT, PT, PT, UP1, 0x80, 0x0 ;  /* 0x000000000000781c */ /* 0x000fe20003f4f018 */
[----:B------:R-:W-:Y:S01]  /*4440*/  ULDC UR14, c[0x0][0x9e0] ;  /* 0x00027800000e7ab9 */ /* 0x000fe20000000800 */
[----:B------:R-:W-:Y:S01]  /*4450*/  @UP1 ULDC UR7, c[0x0][0x44c] ;  /* 0x0001130000071ab9 */ /* 0x000fe20000000800 */
[----:B------:R-:W-:Y:S01]  /*4460*/  IADD3 R10, -R2, UR48, -R12 ;  /* 0x00000030020a7c10 */ /* 0x000fe2000fffe90c */
[----:B------:R-:W-:-:S02]  /*4470*/  VIADD R14, R5, 0xffffffff ;  /* 0xffffffff050e7836 */ /* 0x000fc40000000000 */
[----:B------:R-:W-:-:S04]  /*4480*/  UIADD3 UR6, UR6, 0x28c40, URZ ;  /* 0x00028c4006067890 */ /* 0x000fc8000fffe03f */
[----:B------:R-:W-:Y:S01]  /*4490*/  UPRMT UR6, UR40, 0x654, UR6 ;  /* 0x0000065428067896 */ /* 0x000fe20008000006 */
[----:B------:R-:W-:Y:S01]  /*44a0*/  @P1 IMAD.HI.U32 R4, R3, UR7, RZ ;  /* 0x0000000703041c27 */ /* 0x000fe2000f8e00ff */
[----:B------:R-:W-:Y:S01]  /*44b0*/  @UP1 ULDC UR7, c[0x0][0x450] ;  /* 0x0001140000071ab9 */ /* 0x000fe20000000800 */
[----:B------:R-:W-:-:S03]  /*44c0*/  PLOP3.LUT P1, PT, PT, PT, UP0, 0x40, 0x0 ;  /* 0x000000000000781c */ /* 0x000fc60003f2e808 */
[----:B------:R-:W-:Y:S02]  /*44d0*/  @P2 SHF.R.U32.HI R3, RZ, UR7, R4 ;  /* 0x00000007ff032c19 */ /* 0x000fe40008011604 */
[----:B------:R-:W-:Y:S01]  /*44e0*/  IADD3 R4, -R2, UR48, R5 ;  /* 0x0000003002047c10 */ /* 0x000fe2000fffe105 */
[----:B------:R-:W-:Y:S01]  /*44f0*/  SYNCS.ARRIVE.TRANS64.RED.A1T0 RZ, [UR6], RZ ;  /* 0x000000ffffff79a7 */ /* 0x000fe20008100406 */
[----:B------:R-:W-:Y:S01]  /*4500*/  ULOP3.LUT UR6, URZ, UR22, URZ, 0x33, !UPT ;  /* 0x000000163f067292 */ /* 0x000fe2000f8e333f */
[----:B------:R-:W0:Y:S02]  /*4510*/  SHFL.IDX PT, R6, R3, RZ, 0x1c1f ;  /* 0x001c1fff03067589 */ /* 0x000e2400000e0000 */
[----:B------:R-:W-:-:S04]  /*4520*/  VIADD R4, R4, -UR50 ;  /* 0x8000003204047c36 */ /* 0x000fc80008000000 */
[C---:B------:R-:W-:Y:S02]  /*4530*/  VIADD R11, R4.reuse, UR14 ;  /* 0x0000000e040b7c36 */ /* 0x040fe40008000000 */
[----:B------:R-:W-:-:S03]  /*4540*/  VIADD R13, R4, UR6 ;  /* 0x00000006040d7c36 */ /* 0x000fc60008000000 */
[----:B0-----:R-:W-:Y:S01]  /*4550*/  VIADDMNMX R4, R6, R11, R10, PT ;  /* 0x0000000b06047246 */ /* 0x001fe2000380010a */
[----:B------:R-:W-:Y:S01]  /*4560*/  IMAD.IADD R5, R13, 0x1, R6 ;  /* 0x000000010d057824 */ /* 0x000fe200078e0206 */
[----:B------:R-:W-:Y:S06]  /*4570*/  @P1 BRA `(.L_x_2209) ;  /* 0x0000000000641947 */ /* 0x000fec0003800000 */
[----:B------:R-:W-:Y:S01]  /*4580*/  IMAD.U32 R9, RZ, RZ, UR50 ;  /* 0x00000032ff097e24 */ /* 0x000fe2000f8e00ff */
[----:B------:R-:W-:Y:S04]  /*4590*/  BSSY B0, `(.L_x_2210) ;  /* 0x0000013000007945 */ /* 0x000fe80003800000 */
[----:B------:R-:W-:-:S04]  /*45a0*/  IADD3 R9, -R9, UR48, R6 ;  /* 0x0000003009097c10 */ /* 0x000fc8000fffe106 */
[----:B------:R-:W-:-:S13]  /*45b0*/  ISETP.GT.AND P1, PT, R9, -0x1, PT ;  /* 0xffffffff0900780c */ /* 0x000fda0003f24270 */
[----:B------:R-:W-:Y:S05]  /*45c0*/  @P1 BRA `(.L_x_2211) ;  /* 0x0000000000241947 */ /* 0x000fea0003800000 */
[----:B------:R-:W-:Y:S01]  /*45d0*/  ULDC UR6, c[0x0][0x9e4] ;  /* 0x0002790000067ab9 */ /* 0x000fe20000000800 */
[----:B------:R-:W-:Y:S02]  /*45e0*/  LOP3.LUT R9, RZ, R9, RZ, 0x33, !PT ;  /* 0x00000009ff097212 */ /* 0x000fe400078e33ff */
[----:B------:R-:W-:-:S04]  /*45f0*/  MOV R15, UR6 ;  /* 0x00000006000f7c02 */ /* 0x000fc80008000f00 */
[----:B------:R-:W-:-:S13]  /*4600*/  ISETP.NE.AND P1, PT, R15, 0x1, PT ;  /* 0x000000010f00780c */ /* 0x000fda0003f25270 */
[----:B------:R-:W0:Y:S02]  /*4610*/  @P1 LDC.64 R20, c[0x0][0x9e8] ;  /* 0x00027a00ff141b82 */ /* 0x000e240000000a00 */
[----:B0-----:R-:W-:-:S05]  /*4620*/  @P1 IMAD.HI.U32 R6, R9, R20, RZ ;  /* 0x0000001409061227 */ /* 0x001fca00078e00ff */
[----:B------:R-:W-:-:S04]  /*4630*/  @P1 SHF.R.U32.HI R9, RZ, R21, R6 ;  /* 0x00000015ff091219 */ /* 0x000fc80000011606 */
[----:B------:R-:W-:Y:S01]  /*4640*/  LOP3.LUT R9, RZ, R9, RZ, 0x33, !PT ;  /* 0x00000009ff097212 */ /* 0x000fe200078e33ff */
[----:B------:R-:W-:Y:S06]  /*4650*/  BRA `(.L_x_2212) ;  /* 0x0000000000187947 */ /* 0x000fec0003800000 */
.L_x_2211:
[----:B------:R-:W-:Y:S02]  /*4660*/  ULDC UR6, c[0x0][0x9e4] ;  /* 0x0002790000067ab9 */ /* 0x000fe40000000800 */
[----:B------:R-:W-:-:S05]  /*4670*/  IMAD.U32 R15, RZ, RZ, UR6 ;  /* 0x00000006ff0f7e24 */ /* 0x000fca000f8e00ff */
[----:B------:R-:W-:-:S13]  /*4680*/  ISETP.NE.AND P1, PT, R15, 0x1, PT ;  /* 0x000000010f00780c */ /* 0x000fda0003f25270 */
[----:B------:R-:W0:Y:S02]  /*4690*/  @P1 LDC.64 R20, c[0x0][0x9e8] ;  /* 0x00027a00ff141b82 */ /* 0x000e240000000a00 */
[----:B0-----:R-:W-:-:S05]  /*46a0*/  @P1 IMAD.HI.U32 R6, R9, R20, RZ ;  /* 0x0000001409061227 */ /* 0x001fca00078e00ff */
[----:B------:R-:W-:-:S07]  /*46b0*/  @P1 SHF.R.U32.HI R9, RZ, R21, R6 ;  /* 0x00000015ff091219 */ /* 0x000fce0000011606 */
.L_x_2212:
[----:B------:R-:W-:Y:S05]  /*46c0*/  BSYNC B0 ;  /* 0x0000000000007941 */ /* 0x000fea0003800000 */
.L_x_2210:
[----:B------:R-:W-:-:S04]  /*46d0*/  IMAD R9, R9, R15, -R12 ;  /* 0x0000000f09097224 */ /* 0x000fc800078e0a0c */
[----:B------:R-:W-:-:S05]  /*46e0*/  IMAD.IADD R9, R9, 0x1, -R2 ;  /* 0x0000000109097824 */ /* 0x000fca00078e0a02 */
[----:B------:R-:W-:Y:S02]  /*46f0*/  VIADDMNMX R4, R9, R15, R4, PT ;  /* 0x0000000f09047246 */ /* 0x000fe40003800104 */
[----:B------:R-:W-:-:S07]  /*4700*/  VIMNMX R5, R5, R9, !PT ;  /* 0x0000000905057248 */ /* 0x000fce0007fe0100 */
.L_x_2209:
[C---:B------:R-:W-:Y:S01]  /*4710*/  ISETP.GE.AND P2, PT, R14.reuse, 0x9, PT ;  /* 0x000000090e00780c */ /* 0x040fe20003f46270 */
[----:B------:R-:W-:Y:S01]  /*4720*/  UISETP.NE.AND UP0, UPT, UR51, URZ, UPT ;  /* 0x0000003f3300728c */ /* 0x000fe2000bf05270 */
        /* <DEDUP_REMOVED lines=11> */
[----:B------:R-:W-:Y:S02]  /*47e0*/  ISETP.LT.OR P3, PT, R4, 0x11, P3 ;  /* 0x000000110400780c */ /* 0x000fe40001f61670 */
[C---:B------:R-:W-:Y:S02]  /*47f0*/  ISETP.GT.AND P4, PT, R5.reuse, 0x9, !P6 ;  /* 0x000000090500780c */ /* 0x040fe40007784270 */
        /* <DEDUP_REMOVED lines=28> */
[C---:B------:R-:W-:Y:S02]  /*49c0*/  ISETP.GT.AND P3, PT, R5.reuse, 0x28, !P4 ;  /* 0x000000280500780c */ /* 0x040fe40006764270 */
        /* <DEDUP_REMOVED lines=27> */
[----:B------:R-:W-:Y:S02]  /*4b80*/  ISETP.GE.AND P6, PT, R14, 0x3a, PT ;  /* 0x0000003a0e00780c */ /* 0x000fe40003fc6270 */
[----:B------:R-:W0:Y:S02]  /*4b90*/  SHFL.IDX PT, R14, R3, 0x1, 0x1c1f ;  /* 0x003c1f00030e7f89 */ /* 0x000e2400000e0000 */
[----:B------:R-:W-:Y:S02]  /*4ba0*/  P2R R45, PR, RZ, 0x40 ;  /* 0x00000040ff2d7803 */ /* 0x000fe40000000000 */
[----:B------:R-:W-:-:S04]  /*4bb0*/  ISETP.GT.AND P6, PT, R5, 0x39, !P6 ;  /* 0x000000390500780c */ /* 0x000fc800077c4270 */
[----:B------:R-:W-:-:S04]  /*4bc0*/  ISETP.LT.OR P6, PT, R4, 0x3a, P6 ;  /* 0x0000003a0400780c */ /* 0x000fc800037c1670 */
[----:B------:R-:W-:Y:S02]  /*4bd0*/  FSEL R68, R53, -INF , !P6 ;  /* 0xff80000035447808 */ /* 0x000fe40007000000 */
[----:B------:R-:W-:Y:S02]  /*4be0*/  PLOP3.LUT P6, PT, PT, PT, UP0, 0x40, 0x0 ;  /* 0x000000000000781c */ /* 0x000fe40003fce808 */
[----:B0-----:R-:W-:Y:S01]  /*4bf0*/  VIADDMNMX R4, R14, R11, R10, PT ;  /* 0x0000000b0e047246 */ /* 0x001fe2000380010a */
[----:B------:R-:W-:-:S10]  /*4c00*/  IMAD.IADD R6, R13, 0x1, R14 ;  /* 0x000000010d067824 */ /* 0x000fd400078e020e */
[----:B------:R-:W-:Y:S05]  /*4c10*/  @P6 BRA `(.L_x_2213) ;  /* 0x0000000000646947 */ /* 0x000fea0003800000 */
[----:B------:R-:W-:Y:S01]  /*4c20*/  IMAD.U32 R3, RZ, RZ, UR50 ;  /* 0x00000032ff037e24 */ /* 0x000fe2000f8e00ff */
[----:B------:R-:W-:Y:S04]  /*4c30*/  BSSY B0, `(.L_x_2214) ;  /* 0x0000013000007945 */ /* 0x000fe80003800000 */
[----:B------:R-:W-:-:S04]  /*4c40*/  IADD3 R3, -R3, UR48, R14 ;  /* 0x0000003003037c10 */ /* 0x000fc8000fffe10e */
        /* <DEDUP_REMOVED lines=11> */
.L_x_2215:
[----:B------:R-:W-:Y:S02]  /*4d00*/  ULDC UR6, c[0x0][0x9e4] ;  /* 0x0002790000067ab9 */ /* 0x000fe40000000800 */
[----:B------:R-:W-:-:S05]  /*4d10*/  IMAD.U32 R5, RZ, RZ, UR6 ;  /* 0x00000006ff057e24 */ /* 0x000fca000f8e00ff */
[----:B------:R-:W-:-:S13]  /*4d20*/  ISETP.NE.AND P6, PT, R5, 0x1, PT ;  /* 0x000000010500780c */ /* 0x000fda0003fc5270 */
[----:B------:R-:W0:Y:S02]  /*4d30*/  @P6 LDC.64 R10, c[0x0][0x9e8] ;  /* 0x00027a00ff0a6b82 */ /* 0x000e240000000a00 */
[----:B0-----:R-:W-:-:S05]  /*4d40*/  @P6 IMAD.HI.U32 R10, R3, R10, RZ ;  /* 0x0000000a030a6227 */ /* 0x001fca00078e00ff */
[----:B------:R-:W-:-:S07]  /*4d50*/  @P6 SHF.R.U32.HI R3, RZ, R11, R10 ;  /* 0x0000000bff036219 */ /* 0x000fce000001160a */
.L_x_2216:
[----:B------:R-:W-:Y:S05]  /*4d60*/  BSYNC B0 ;  /* 0x0000000000007941 */ /* 0x000fea0003800000 */
.L_x_2214:
[----:B------:R-:W-:-:S04]  /*4d70*/  IMAD R3, R3, R5, -R12 ;  /* 0x0000000503037224 */ /* 0x000fc800078e0a0c */
[----:B------:R-:W-:-:S05]  /*4d80*/  IMAD.IADD R3, R3, 0x1, -R2 ;  /* 0x0000000103037824 */ /* 0x000fca00078e0a02 */
[----:B------:R-:W-:Y:S02]  /*4d90*/  VIADDMNMX R4, R3, R5, R4, PT ;  /* 0x0000000503047246 */ /* 0x000fe40003800104 */
[----:B------:R-:W-:-:S07]  /*4da0*/  VIMNMX R6, R6, R3, !PT ;  /* 0x0000000306067248 */ /* 0x000fce0007fe0100 */
.L_x_2213:
        /* <DEDUP_REMOVED lines=36> */
[----:B------:R-:W-:Y:S02]  /*4ff0*/  ISETP.NE.AND P6, PT, R9, RZ, PT ;  /* 0x000000ff0900720c */ /* 0x000fe40003fc5270 */
[----:B------:R-:W-:-:S02]  /*5000*/  ISETP.GT.AND P1, PT, R6, 0x19, !P1 ;  /* 0x000000190600780c */ /* 0x000fc40004f24270 */
[----:B------:R-:W-:Y:S02]  /*5010*/  ISETP.GT.AND P2, PT, R6, 0x8, !P2 ;  /* 0x000000080600780c */ /* 0x000fe40005744270 */
[----:B------:R-:W-:Y:S02]  /*5020*/  ISETP.LT.OR P1, PT, R4, 0x1a, P1 ;  /* 0x0000001a0400780c */ /* 0x000fe40000f21670 */
[----:B------:R-:W-:Y:S02]  /*5030*/  FMNMX.FTZ R9, R68, R3, !PT ;  /* 0x0000000344097209 */ /* 0x000fe40007810000 */
[----:B------:R-:W-:Y:S02]  /*5040*/  FSEL R39, R39, -INF , !P1 ;  /* 0xff80000027277808 */ /* 0x000fe40004800000 */
[----:B------:R-:W-:Y:S01]  /*5050*/  ISETP.NE.AND P1, PT, R37, RZ, PT ;  /* 0x000000ff2500720c */ /* 0x000fe20003f25270 */
[----:B------:R-:W0:Y:S01]  /*5060*/  SHFL.BFLY PT, R10, R9, 0x2, 0x1f ;  /* 0x0c401f00090a7f89 */ /* 0x000e2200000e0000 */
[----:B------:R-:W-:-:S02]  /*5070*/  ISETP.LT.OR P2, PT, R4, 0x9, P2 ;  /* 0x000000090400780c */ /* 0x000fc40001741670 */
[----:B------:R-:W-:Y:S02]  /*5080*/  ISETP.GT.AND P1, PT, R6, 0x20, !P1 ;  /* 0x000000200600780c */ /* 0x000fe40004f24270 */
[----:B------:R-:W-:Y:S02]  /*5090*/  FSEL R30, R30, -INF , !P2 ;  /* 0xff8000001e1e7808 */ /* 0x000fe40005000000 */
        /* <DEDUP_REMOVED lines=11> */
[----:B------:R-:W-:Y:S01]  /*5150*/  ISETP.NE.AND P6, PT, R45, RZ, PT ;  /* 0x000000ff2d00720c */ /* 0x000fe20003fc5270 */
        /* <DEDUP_REMOVED lines=10> */
[----:B------:R-:W-:-:S02]  /*5200*/  ISETP.GT.AND P3, PT, R6, 0x30, !P3 ;  /* 0x000000300600780c */ /* 0x000fc40005f64270 */
[----:B------:R-:W-:Y:S02]  /*5210*/  FMNMX.FTZ R3, R35, R10, !PT ;  /* 0x0000000a23037209 */ /* 0x000fe40007810000 */
[----:B------:R-:W-:Y:S02]  /*5220*/  ISETP.LT.OR P2, PT, R4, 0x2a, P2 ;  /* 0x0000002a0400780c */ /* 0x000fe40001741670 */
[----:B------:R-:W-:Y:S02]  /*5230*/  FMNMX.FTZ R10, R38, R3, !PT ;  /* 0x00000003260a7209 */ /* 0x000fe40007810000 */
[----:B0-----:R-:W-:Y:S02]  /*5240*/  FMNMX.FTZ R5, R11, R12, !PT ;  /* 0x0000000c0b057209 */ /* 0x001fe40007810000 */
[----:B------:R-:W-:Y:S02]  /*5250*/  FMNMX.FTZ R3, R39, R10, !PT ;  /* 0x0000000a27037209 */ /* 0x000fe40007810000 */
[C---:B------:R-:W-:Y:S01]  /*5260*/  FSETP.NEU.FTZ.AND P1, PT, R5.reuse, -INF , PT ;  /* 0xff8000000500780b */ /* 0x040fe20003f3d000 */
[----:B------:R-:W-:Y:S01]  /*5270*/  FMUL.FTZ R9, R5, UR10 ;  /* 0x0000000a05097c20 */ /* 0x000fe20008410000 */
[----:B------:R-:W-:-:S02]  /*5280*/  FMNMX.FTZ R10, R42, R3, !PT ;  /* 0x000000032a0a7209 */ /* 0x000fc40007810000 */
[C---:B------:R-:W-:Y:S02]  /*5290*/  ISETP.GT.AND P4, PT, R6.reuse, 0x31, !P4 ;  /* 0x000000310600780c */ /* 0x040fe40006784270 */
[----:B------:R-:W-:Y:S02]  /*52a0*/  FMNMX.FTZ R3, R43, R10, !PT ;  /* 0x0000000a2b037209 */ /* 0x000fe40007810000 */
[----:B------:R-:W-:Y:S02]  /*52b0*/  FSEL R9, R9, RZ, P1 ;  /* 0x000000ff09097208 */ /* 0x000fe40000800000 */
[C---:B------:R-:W-:Y:S02]  /*52c0*/  ISETP.GT.AND P5, PT, R6.reuse, 0x38, !P5 ;  /* 0x000000380600780c */ /* 0x040fe40006fa4270 */
[----:B------:R-:W-:Y:S01]  /*52d0*/  ISETP.GT.AND P1, PT, R6, 0x39, !P6 ;  /* 0x000000390600780c */ /* 0x000fe20007724270 */
[--C-:B------:R-:W-:Y:S01]  /*52e0*/  FFMA.FTZ R10, R24, UR10, -R9.reuse ;  /* 0x0000000a180a7c23 */ /* 0x100fe20008010809 */
[----:B------:R-:W-:Y:S01]  /*52f0*/  ISETP.LT.OR P3, PT, R4, 0x31, P3 ;  /* 0x000000310400780c */ /* 0x000fe20001f61670 */
[--C-:B------:R-:W-:Y:S01]  /*5300*/  FFMA.FTZ R11, R20, UR10, -R9.reuse ;  /* 0x0000000a140b7c23 */ /* 0x100fe20008010809 */
[----:B------:R-:W-:Y:S01]  /*5310*/  FSEL R47, R47, -INF , !P2 ;  /* 0xff8000002f2f7808 */ /* 0x000fe20005000000 */
[--C-:B------:R-:W-:Y:S01]  /*5320*/  FFMA.FTZ R12, R56, UR10, -R9.reuse ;  /* 0x0000000a380c7c23 */ /* 0x100fe20008010809 */
[----:B------:R-:W-:Y:S01]  /*5330*/  FMNMX.FTZ R6, R46, R3, !PT ;  /* 0x000000032e067209 */ /* 0x000fe20007810000 */
[----:B------:R-:W-:Y:S01]  /*5340*/  MUFU.EX2 R10, R10 ;  /* 0x0000000a000a7308 */ /* 0x000fe20000000800 */
[----:B------:R-:W-:Y:S01]  /*5350*/  ISETP.LT.OR P4, PT, R4, 0x32, P4 ;  /* 0x000000320400780c */ /* 0x000fe20002781670 */
[--C-:B------:R-:W-:Y:S01]  /*5360*/  FFMA.FTZ R14, R32, UR10, -R9.reuse ;  /* 0x0000000a200e7c23 */ /* 0x100fe20008010809 */
[----:B------:R-:W-:Y:S01]  /*5370*/  FSEL R50, R50, -INF , !P3 ;  /* 0xff80000032327808 */ /* 0x000fe20005800000 */
[--C-:B------:R-:W-:Y:S01]  /*5380*/  FFMA.FTZ R15, R58, UR10, -R9.reuse ;  /* 0x0000000a3a0f7c23 */ /* 0x100fe20008010809 */
[----:B------:R-:W-:Y:S01]  /*5390*/  FMNMX.FTZ R3, R47, R6, !PT ;  /* 0x000000062f037209 */ /* 0x000fe20007810000 */
[--C-:B------:R-:W-:Y:S01]  /*53a0*/  FFMA.FTZ R20, R36, UR10, -R9.reuse ;  /* 0x0000000a24147c23 */ /* 0x100fe20008010809 */
[----:B------:R-:W-:Y:S01]  /*53b0*/  ISETP.LT.OR P5, PT, R4, 0x39, P5 ;  /* 0x000000390400780c */ /* 0x000fe20002fa1670 */
[----:B------:R-:W0:Y:S01]  /*53c0*/  MUFU.EX2 R11, R11 ;  /* 0x0000000b000b7308 */ /* 0x000e220000000800 */
[----:B------:R-:W-:Y:S01]  /*53d0*/  FSEL R51, R51, -INF , !P4 ;  /* 0xff80000033337808 */ /* 0x000fe20006000000 */
[--C-:B------:R-:W-:Y:S01]  /*53e0*/  FFMA.FTZ R21, R60, UR10, -R9.reuse ;  /* 0x0000000a3c157c23 */ /* 0x100fe20008010809 */
[----:B------:R-:W-:Y:S01]  /*53f0*/  FMNMX.FTZ R6, R50, R3, !PT ;  /* 0x0000000332067209 */ /* 0x000fe20007810000 */
[--C-:B------:R-:W-:Y:S01]  /*5400*/  FFMA.FTZ R24, R40, UR10, -R9.reuse ;  /* 0x0000000a28187c23 */ /* 0x100fe20008010809 */
[----:B------:R-:W-:Y:S01]  /*5410*/  ISETP.LT.OR P1, PT, R4, 0x3a, P1 ;  /* 0x0000003a0400780c */ /* 0x000fe20000f21670 */
        /* <DEDUP_REMOVED lines=8> */
[----:B------:R-:W-:-:S02]  /*54a0*/  FFMA.FTZ R33, R66, UR10, -R9 ;  /* 0x0000000a42217c23 */ /* 0x000fc40008010809 */
[----:B------:R4:W-:Y:S01]  /*54b0*/  MUFU.EX2 R154, R6 ;  /* 0x00000006009a7308 */ /* 0x0009e20000000800 */
[----:B------:R-:W-:Y:S01]  /*54c0*/  FMNMX.FTZ R4, R55, R4, !PT ;  /* 0x0000000437047209 */ /* 0x000fe20007810000 */
[----:B---3--:R-:W-:Y:S01]  /*54d0*/  FFMA.FTZ R12, R44, UR10, -R9 ;  /* 0x0000000a2c0c7c23 */ /* 0x008fe20008010809 */
[----:B0-----:R-:W-:-:S03]  /*54e0*/  F2FP.BF16.F32.PACK_AB R152, R11, R10 ;  /* 0x0000000a0b98723e */ /* 0x001fc600000010ff */
[----:B------:R-:W0:Y:S02]  /*54f0*/  SHFL.BFLY PT, R3, R4, 0x2, 0x1f ;  /* 0x0c401f0004037f89 */ /* 0x000e2400000e0000 */
[----:B------:R-:W-:Y:S08]  /*5500*/  MUFU.EX2 R29, R28 ;  /* 0x0000001c001d7308 */ /* 0x000ff00000000800 */
[----:B------:R-:W-:Y:S08]  /*5510*/  MUFU.EX2 R14, R14 ;  /* 0x0000000e000e7308 */ /* 0x000ff00000000800 */
[----:B------:R-:W3:Y:S01]  /*5520*/  MUFU.EX2 R15, R15 ;  /* 0x0000000f000f7308 */ /* 0x000ee20000000800 */
[----:B0-----:R-:W-:Y:S01]  /*5530*/  FMNMX.FTZ R3, R4, R3, !PT ;  /* 0x0000000304037209 */ /* 0x001fe20007810000 */
[----:B------:R-:W-:-:S06]  /*5540*/  FFMA.FTZ R4, R62, UR10, -R9 ;  /* 0x0000000a3e047c23 */ /* 0x000fcc0008010809 */
[----:B------:R-:W-:Y:S01]  /*5550*/  MUFU.EX2 R20, R20 ;  /* 0x0000001400147308 */ /* 0x000fe20000000800 */
[----:B----4-:R-:W0:Y:S07]  /*5560*/  SHFL.BFLY PT, R6, R3, 0x1, 0x1f ;  /* 0x0c201f0003067f89 */ /* 0x010e2e00000e0000 */
[----:B------:R4:W-:Y:S01]  /*5570*/  MUFU.EX2 R25, R4 ;  /* 0x0000000400197308 */ /* 0x0009e20000000800 */
[----:B---3--:R-:W-:-:S07]  /*5580*/  F2FP.BF16.F32.PACK_AB R156, R15, R14 ;  /* 0x0000000e0f9c723e */ /* 0x008fce00000010ff */
[----:B------:R-:W3:Y:S08]  /*5590*/  MUFU.EX2 R21, R21 ;  /* 0x0000001500157308 */ /* 0x000ef00000000800 */
[----:B------:R-:W-:Y:S01]  /*55a0*/  MUFU.EX2 R24, R24 ;  /* 0x0000001800187308 */ /* 0x000fe20000000800 */
[----:B0-----:R-:W-:Y:S01]  /*55b0*/  FMNMX.FTZ R6, R3, R6, !PT ;  /* 0x0000000603067209 */ /* 0x001fe20007810000 */
[--C-:B------:R-:W-:Y:S01]  /*55c0*/  FFMA.FTZ R3, R52, UR10, -R9.reuse ;  /* 0x0000000a34037c23 */ /* 0x100fe20008010809 */
[----:B------:R-:W-:-:S02]  /*55d0*/  FFMA.FTZ R9, R68, UR10, -R9 ;  /* 0x0000000a44097c23 */ /* 0x000fc40008010809 */
[C---:B------:R-:W-:Y:S01]  /*55e0*/  FSETP.NEU.FTZ.AND P1, PT, R6.reuse, -INF , PT ;  /* 0xff8000000600780b */ /* 0x040fe20003f3d000 */
[----:B----4-:R-:W-:Y:S02]  /*55f0*/  FMUL.FTZ R4, R6, UR10 ;  /* 0x0000000a06047c20 */ /* 0x010fe40008410000 */
[----:B------:R-:W0:Y:S01]  /*5600*/  MUFU.EX2 R12, R12 ;  /* 0x0000000c000c7308 */ /* 0x000e220000000800 */
[----:B---3--:R-:W-:Y:S02]  /*5610*/  F2FP.BF16.F32.PACK_AB R158, R21, R20 ;  /* 0x00000014159e723e */ /* 0x008fe400000010ff */
[----:B------:R-:W-:-:S05]  /*5620*/  FSEL R28, R4, RZ, P1 ;  /* 0x000000ff041c7208 */ /* 0x000fca0000800000 */
[----:B------:R3:W-:Y:S01]  /*5630*/  MUFU.EX2 R4, R9 ;  /* 0x0000000900047308 */ /* 0x0007e20000000800 */
[--C-:B------:R-:W-:Y:S01]  /*5640*/  FFMA.FTZ R26, R26, UR10, -R28.reuse ;  /* 0x0000000a1a1a7c23 */ /* 0x100fe2000801081c */
[--C-:B------:R-:W-:Y:S01]  /*5650*/  FFMA.FTZ R27, R27, UR10, -R28.reuse ;  /* 0x0000000a1b1b7c23 */ /* 0x100fe2000801081c */
[--C-:B------:R-:W-:Y:S01]  /*5660*/  FFMA.FTZ R30, R30, UR10, -R28.reuse ;  /* 0x0000000a1e1e7c23 */ /* 0x100fe2000801081c */
[--C-:B------:R-:W-:Y:S01]  /*5670*/  FFMA.FTZ R31, R31, UR10, -R28.reuse ;  /* 0x0000000a1f1f7c23 */ /* 0x100fe2000801081c */
[--C-:B------:R-:W-:Y:S01]  /*5680*/  FFMA.FTZ R34, R34, UR10, -R28.reuse ;  /* 0x0000000a22227c23 */ /* 0x100fe2000801081c */
[--C-:B------:R-:W-:Y:S01]  /*5690*/  FFMA.FTZ R35, R35, UR10, -R28.reuse ;  /* 0x0000000a23237c23 */ /* 0x100fe2000801081c */
[--C-:B------:R-:W-:Y:S01]  /*56a0*/  FFMA.FTZ R38, R38, UR10, -R28.reuse ;  /* 0x0000000a26267c23 */ /* 0x100fe2000801081c */
[----:B------:R-:W-:Y:S01]  /*56b0*/  MUFU.EX2 R26, R26 ;  /* 0x0000001a001a7308 */ /* 0x000fe20000000800 */
[----:B---3--:R-:W-:Y:S01]  /*56c0*/  FADD.FTZ R9, R10, R11 ;  /* 0x0000000b0a097221 */ /* 0x008fe20000010000 */
[--C-:B------:R-:W-:Y:S01]  /*56d0*/  FFMA.FTZ R39, R39, UR10, -R28.reuse ;  /* 0x0000000a27277c23 */ /* 0x100fe2000801081c */
[--C-:B------:R-:W-:Y:S01]  /*56e0*/  FFMA.FTZ R42, R42, UR10, -R28.reuse ;  /* 0x0000000a2a2a7c23 */ /* 0x100fe2000801081c */
[--C-:B------:R-:W-:Y:S01]  /*56f0*/  FFMA.FTZ R43, R43, UR10, -R28.reuse ;  /* 0x0000000a2b2b7c23 */ /* 0x100fe2000801081c */
[----:B------:R-:W-:Y:S01]  /*5700*/  FADD.FTZ R36, R154, R9 ;  /* 0x000000099a247221 */ /* 0x000fe20000010000 */
[--C-:B------:R-:W-:Y:S01]  /*5710*/  FFMA.FTZ R46, R46, UR10, -R28.reuse ;  /* 0x0000000a2e2e7c23 */ /* 0x100fe2000801081c */
[----:B------:R-:W-:Y:S01]  /*5720*/  FFMA.FTZ R47, R47, UR10, -R28 ;  /* 0x0000000a2f2f7c23 */ /* 0x000fe2000801081c */
[----:B------:R-:W3:Y:S01]  /*5730*/  MUFU.EX2 R27, R27 ;  /* 0x0000001b001b7308 */ /* 0x000ee20000000800 */
[----:B------:R-:W-:Y:S01]  /*5740*/  FADD.FTZ R37, R13, R36 ;  /* 0x000000240d257221 */ /* 0x000fe20000010000 */
[--C-:B------:R-:W-:Y:S01]  /*5750*/  FFMA.FTZ R50, R50, UR10, -R28.reuse ;  /* 0x0000000a32327c23 */ /* 0x100fe2000801081c */
[--C-:B------:R-:W-:Y:S01]  /*5760*/  FFMA.FTZ R51, R51, UR10, -R28.reuse ;  /* 0x0000000a33337c23 */ /* 0x100fe2000801081c */
[--C-:B------:R-:W-:Y:S01]  /*5770*/  FFMA.FTZ R54, R54, UR10, -R28.reuse ;  /* 0x0000000a36367c23 */ /* 0x100fe2000801081c */
[----:B------:R-:W-:Y:S01]  /*5780*/  FADD.FTZ R40, R14, R37 ;  /* 0x000000250e287221 */ /* 0x000fe20000010000 */
[----:B------:R-:W-:Y:S01]  /*5790*/  FFMA.FTZ R28, R55, UR10, -R28 ;  /* 0x0000000a371c7c23 */ /* 0x000fe2000801081c */
[----:B------:R-:W-:Y:S01]  /*57a0*/  F2FP.BF16.F32.PACK_AB R154, R13, R154 ;  /* 0x0000009a0d9a723e */ /* 0x000fe200000010ff */
[----:B------:R-:W4:Y:S01]  /*57b0*/  MUFU.EX2 R30, R30 ;  /* 0x0000001e001e7308 */ /* 0x000f220000000800 */
[----:B------:R-:W-:Y:S01]  /*57c0*/  FADD.FTZ R37, R15, R40 ;  /* 0x000000280f257221 */ /* 0x000fe20000010000 */
[----:B0-----:R-:W-:-:S02]  /*57d0*/  F2FP.BF16.F32.PACK_AB R162, R29, R12 ;  /* 0x0000000c1da2723e */ /* 0x001fc400000010ff */
[----:B------:R-:W-:Y:S01]  /*57e0*/  F2FP.BF16.F32.PACK_AB R160, R25, R24 ;  /* 0x0000001819a0723e */ /* 0x000fe200000010ff */
[----:B------:R-:W-:-:S03]  /*57f0*/  FADD.FTZ R40, R20, R37 ;  /* 0x0000002514287221 */ /* 0x000fc60000010000 */
[----:B------:R-:W0:Y:S01]  /*5800*/  MUFU.EX2 R31, R31 ;  /* 0x0000001f001f7308 */ /* 0x000e220000000800 */
[----:B---3--:R-:W-:Y:S01]  /*5810*/  FADD.FTZ R9, R26, R27 ;  /* 0x0000001b1a097221 */ /* 0x008fe20000010000 */
[----:B------:R-:W-:Y:S01]  /*5820*/  FADD.FTZ R11, R21, R40 ;  /* 0x00000028150b7221 */ /* 0x000fe20000010000 */
[----:B------:R-:W-:-:S03]  /*5830*/  F2FP.BF16.F32.PACK_AB R153, R27, R26 ;  /* 0x0000001a1b99723e */ /* 0x000fc600000010ff */
[----:B------:R-:W-:Y:S02]  /*5840*/  FADD.FTZ R14, R24, R11 ;  /* 0x0000000b180e7221 */ /* 0x000fe40000010000 */
[----:B------:R-:W3:Y:S01]  /*5850*/  MUFU.EX2 R34, R34 ;  /* 0x0000002200227308 */ /* 0x000ee20000000800 */
[----:B----4-:R-:W-:Y:S01]  /*5860*/  FADD.FTZ R36, R30, R9 ;  /* 0x000000091e247221 */ /* 0x010fe20000010000 */
[----:B------:R-:W-:-:S06]  /*5870*/  FADD.FTZ R13, R25, R14 ;  /* 0x0000000e190d7221 */ /* 0x000fcc0000010000 */
        /* <DEDUP_REMOVED lines=19> */
[----:B------:R-:W-:Y:S01]  /*59b0*/  FADD.FTZ R10, R12, R13 ;  /* 0x0000000d0c0a7221 */ /* 0x000fe20000010000 */
[----:B------:R-:W-:-:S03]  /*59c0*/  F2FP.BF16.F32.PACK_AB R161, R43, R42 ;  /* 0x0000002a2ba1723e */ /* 0x000fc600000010ff */
[----:B------:R-:W-:Y:S02]  /*59d0*/  FADD.FTZ R29, R29, R10 ;  /* 0x0000000a1d1d7221 */ /* 0x000fe40000010000 */
[----:B------:R-:W-:Y:S01]  /*59e0*/  MUFU.EX2 R32, R32 ;  /* 0x0000002000207308 */ /* 0x000fe20000000800 */
[----:B---3--:R-:W-:-:S07]  /*59f0*/  FADD.FTZ R12, R46, R11 ;  /* 0x0000000b2e0c7221 */ /* 0x008fce0000010000 */
        /* <DEDUP_REMOVED lines=10> */
[----:B------:R-:W-:Y:S01]  /*5aa0*/  MUFU.EX2 R54, R54 ;  /* 0x0000003600367308 */ /* 0x000fe20000000800 */
[----:B----4-:R-:W-:Y:S01]  /*5ab0*/  F2FP.BF16.F32.PACK_AB R165, R51, R50 ;  /* 0x0000003233a5723e */ /* 0x010fe200000010ff */
[----:B------:R-:W-:-:S04]  /*5ac0*/  FADD.FTZ R50, R50, R47 ;  /* 0x0000002f32327221 */ /* 0x000fc80000010000 */
[----:B------:R-:W-:Y:S02]  /*5ad0*/  FADD.FTZ R51, R51, R50 ;  /* 0x0000003233337221 */ /* 0x000fe40000010000 */
[----:B------:R-:W4:Y:S01]  /*5ae0*/  MUFU.EX2 R9, R28 ;  /* 0x0000001c00097308 */ /* 0x000f220000000800 */
[----:B---3--:R-:W-:Y:S01]  /*5af0*/  F2FP.BF16.F32.PACK_AB R166, R4, R3 ;  /* 0x0000000304a6723e */ /* 0x008fe200000010ff */
[----:B------:R-:W-:-:S04]  /*5b00*/  FADD.FTZ R3, R3, R32 ;  /* 0x0000002003037221 */ /* 0x000fc80000010000 */
[----:B------:R-:W-:Y:S01]  /*5b10*/  FADD.FTZ R3, R4, R3 ;  /* 0x0000000304037221 */ /* 0x000fe20000010000 */
[----:B----4-:R-:W-:Y:S01]  /*5b20*/  F2FP.BF16.F32.PACK_AB R167, R9, R54 ;  /* 0x0000003609a7723e */ /* 0x010fe200000010ff */
[----:B------:R-:W-:-:S04]  /*5b30*/  FADD.FTZ R54, R54, R51 ;  /* 0x0000003336367221 */ /* 0x000fc80000010000 */
[----:B------:R0:W-:Y:S01]  /*5b40*/  STSM.16.M88.4 [R22], R164 ;  /* 0x000000a416007844 */ /* 0x0001e20000000200 */
[----:B------:R-:W-:Y:S01]  /*5b50*/  FADD.FTZ R4, R9, R54 ;  /* 0x0000003609047221 */ /* 0x000fe20000010000 */
[----:B------:R-:W-:Y:S06]  /*5b60*/  @!P0 BRA `(.L_x_2217) ;  /* 0x0000000000048947 */ /* 0x000fec0003800000 */
[----:B------:R-:W-:Y:S01]  /*5b70*/  BPT.TRAP 0x1 ;  /* 0x000000040000795c */ /* 0x000fe20000300000 */
.L_x_2217:
[----:B------:R3:W4:Y:S01]  /*5b80*/  SYNCS.PHASECHK.TRANS64.TRYWAIT P1, [R7+URZ+0x28c50], R8 ;  /* 0x028c5008070075a7 */ /* 0x000722000802017f */
[----:B------:R-:W-:Y:S05]  /*5b90*/  @!P0 BRA `(.L_x_2218) ;  /* 0x0000000000048947 */ /* 0x000fea0003800000 */
[----:B------:R-:W-:Y:S01]  /*5ba0*/  BPT.TRAP 0x1 ;  /* 0x000000040000795c */ /* 0x000fe20000300000 */
.L_x_2218:
[----:B----4-:R-:W-:Y:S05]  /*5bb0*/  @P1 BRA `(.L_x_2219) ;  /* 0x0000000000081947 */ /* 0x010fea0003800000 */
[----:B------:R-:W4:Y:S02]  /*5bc0*/  SYNCS.PHASECHK.TRANS64.TRYWAIT P1, [R7+URZ+0x28c50], R8 ;  /* 0x028c5008070075a7 */ /* 0x000f24000802017f */
[----:B----4-:R-:W-:Y:S05]  /*5bd0*/  @!P1 BRA `(.L_x_2220) ;  /* 0x0000010000009947 */ /* 0x010fea0003800000 */
.L_x_2219:
        /* <DEDUP_REMOVED lines=34> */
.L_x_2221:
[----:B------:R-:W-:Y:S01]  /*5e00*/  R2UR UR6, R7 ;  /* 0x00000000070672ca */ /* 0x000fe200000e0000 */
[----:B------:R-:W-:Y:S01]  /*5e10*/  UISETP.NE.AND UP1, UPT, UR52, URZ, UPT ;  /* 0x0000003f3400728c */ /* 0x000fe2000bf25270 */
[----:B------:R-:W-:Y:S01]  /*5e20*/  VIADD R9, R168, 0xfffffffe ;  /* 0xfffffffea8097836 */ /* 0x000fe20000000000 */
[----:B------:R-:W-:-:S06]  /*5e30*/  UISETP.NE.AND UP0, UPT, UR51, URZ, UPT ;  /* 0x0000003f3300728c */ /* 0x000fcc000bf05270 */
[----:B------:R-:W-:-:S03]  /*5e40*/  PLOP3.LUT P1, PT, PT, PT, UP0, 0x40, 0x0 ;  /* 0x000000000000781c */ /* 0x000fc60003f2e808 */
[----:B------:R-:W-:Y:S01]  /*5e50*/  @UP1 ULDC UR15, c[0x0][0x450] ;  /* 0x00011400000f1ab9 */ /* 0x000fe20000000800 */
[----:B------:R-:W-:-:S04]  /*5e60*/  UIADD3 UR6, UR6, 0x28c60, URZ ;  /* 0x00028c6006067890 */ /* 0x000fc8000fffe03f */
[----:B------:R-:W-:-:S03]  /*5e70*/  UPRMT UR11, UR40, 0x654, UR6 ;  /* 0x00000654280b7896 */ /* 0x000fc60008000006 */
[----:B------:R-:W-:Y:S02]  /*5e80*/  @UP1 ULDC UR6, c[0x0][0x44c] ;  /* 0x0001130000061ab9 */ /* 0x000fe40000000800 */
[----:B------:R-:W-:-:S04]  /*5e90*/  UIMAD.WIDE.U32 UR6, UR45, UR6, URZ ;  /* 0x000000062d0672a5 */ /* 0x000fc8000f8e003f */
[----:B------:R-:W-:Y:S01]  /*5ea0*/  SYNCS.ARRIVE.TRANS64.RED.A1T0 RZ, [UR11], RZ ;  /* 0x000000ffffff79a7 */ /* 0x000fe2000810040b */
[----:B------:R-:W-:Y:S01]  /*5eb0*/  UMOV UR11, UR45 ;  /* 0x0000002d000b7c82 */ /* 0x000fe20008000000 */
[----:B------:R-:W-:-:S04]  /*5ec0*/  @UP1 USHF.R.U32.HI UR11, URZ, UR15, UR7 ;  /* 0x0000000f3f0b1299 */ /* 0x000fc80008011607 */
[----:B------:R-:W-:-:S04]  /*5ed0*/  UIADD3 UR6, UR11, UR48, -UR50 ;  /* 0x000000300b067290 */ /* 0x000fc8000fffe832 */
[----:B------:R-:W-:Y:S01]  /*5ee0*/  UIADD3 UR11, UR6, UR14, URZ ;  /* 0x0000000e060b7290 */ /* 0x000fe2000fffe03f */
[----:B------:R-:W-:Y:S11]  /*5ef0*/  @P1 BRA `(.L_x_2222) ;  /* 0x00000000004c1947 */ /* 0x000ff60003800000 */
[----:B------:R-:W-:Y:S01]  /*5f00*/  ISETP.LT.AND P1, PT, RZ, UR6, PT ;  /* 0x00000006ff007c0c */ /* 0x000fe2000bf21270 */
[----:B------:R-:W-:-:S12]  /*5f10*/  UIADD3 UR18, UR6, -0x1, URZ ;  /* 0xffffffff06127890 */ /* 0x000fd8000fffe03f */
[----:B------:R-:W-:Y:S05]  /*5f20*/  @P1 BRA `(.L_x_2223) ;  /* 0x0000000000201947 */ /* 0x000fea0003800000 */
[----:B------:R-:W-:Y:S01]  /*5f30*/  ULDC UR19, c[0x0][0x9e4] ;  /* 0x0002790000137ab9 */ /* 0x000fe20000000800 */
[----:B------:R-:W-:Y:S02]  /*5f40*/  UIADD3 UR18, -UR6, URZ, URZ ;  /* 0x0000003f06127290 */ /* 0x000fe4000fffe13f */
[----:B------:R-:W-:-:S11]  /*5f50*/  UISETP.NE.AND UP0, UPT, UR19, 0x1, UPT ;  /* 0x000000011300788c */ /* 0x000fd6000bf05270 */
[----:B------:R-:W-:Y:S02]  /*5f60*/  @UP0 ULDC.64 UR6, c[0x0][0x9e8] ;  /* 0x00027a0000060ab9 */ /* 0x000fe40000000a00 */
[----:B------:R-:W-:-:S04]  /*5f70*/  UIMAD.WIDE.U32 UR14, UR18, UR6, URZ ;  /* 0x00000006120e72a5 */ /* 0x000fc8000f8e003f */
[----:B------:R-:W-:-:S04]  /*5f80*/  @UP0 USHF.R.U32.HI UR18, URZ, UR7, UR15 ;  /* 0x000000073f120299 */ /* 0x000fc8000801160f */
[----:B------:R-:W-:Y:S01]  /*5f90*/  ULOP3.LUT UR18, URZ, UR18, URZ, 0x33, !UPT ;  /* 0x000000123f127292 */ /* 0x000fe2000f8e333f */
[----:B------:R-:W-:Y:S11]  /*5fa0*/  BRA `(.L_x_2224) ;  /* 0x0000000000147947 */ /* 0x000ff60003800000 */
.L_x_2223:
[----:B------:R-:W-:Y:S02]  /*5fb0*/  ULDC UR19, c[0x0][0x9e4] ;  /* 0x0002790000137ab9 */ /* 0x000fe40000000800 */
[----:B------:R-:W-:-:S11]  /*5fc0*/  UISETP.NE.AND UP0, UPT, UR19, 0x1, UPT ;  /* 0x000000011300788c */ /* 0x000fd6000bf05270 */
[----:B------:R-:W-:Y:S02]  /*5fd0*/  @UP0 ULDC.64 UR6, c[0x0][0x9e8] ;  /* 0x00027a0000060ab9 */ /* 0x000fe40000000a00 */
[----:B------:R-:W-:-:S04]  /*5fe0*/  UIMAD.WIDE.U32 UR14, UR18, UR6, URZ ;  /* 0x00000006120e72a5 */ /* 0x000fc8000f8e003f */
[----:B------:R-:W-:-:S12]  /*5ff0*/  @UP0 USHF.R.U32.HI UR18, URZ, UR7, UR15 ;  /* 0x000000073f120299 */ /* 0x000fd8000801160f */
.L_x_2224:
[----:B------:R-:W-:-:S04]  /*6000*/  UIMAD UR18, UR18, UR19, UR19 ;  /* 0x00000013121272a4 */ /* 0x000fc8000f8e0213 */
[----:B------:R-:W-:-:S04]  /*6010*/  UISETP.LT.AND UP0, UPT, UR11, UR18, UPT ;  /* 0x000000120b00728c */ /* 0x000fc8000bf01270 */
[----:B------:R-:W-:-:S12]  /*6020*/  USEL UR11, UR11, UR18, UP0 ;  /* 0x000000120b0b7287 */ /* 0x000fd80008000000 */
.L_x_2222:
        /* <DEDUP_REMOVED lines=14> */
.L_x_2244:
[----:B------:R-:W-:-:S04]  /*6110*/  UIADD3 UR38, UR26, 0x1, URZ ;  /* 0x000000011a267890 */ /* 0x000fc8000fffe03f */
[----:B------:R-:W-:-:S04]  /*6120*/  UISETP.NE.AND UP0, UPT, UR38, 0x2, UPT ;  /* 0x000000022600788c */ /* 0x000fc8000bf05270 */
[----:B------:R-:W-:Y:S02]  /*6130*/  USEL UR6, URZ, 0x1, UP0 ;  /* 0x000000013f067887 */ /* 0x000fe40008000000 */
[----:B------:R-:W-:Y:S02]  /*6140*/  USEL UR38, UR38, URZ, UP0 ;  /* 0x0000003f26267287 */ /* 0x000fe40008000000 */
[----:B------:R-:W-:Y:S01]  /*6150*/  ULOP3.LUT UR37, UR37, UR6, URZ, 0x3c, !UPT ;  /* 0x0000000625257292 */ /* 0x000fe2000f8e3c3f */
[----:B------:R-:W-:Y:S11]  /*6160*/  @!P0 BRA `(.L_x_2226) ;  /* 0x0000000000048947 */ /* 0x000ff60003800000 */
[----:B------:R-:W-:Y:S01]  /*6170*/  BPT.TRAP 0x1 ;  /* 0x000000040000795c */ /* 0x000fe20000300000 */
.L_x_2226:
[----:B------:R-:W-:Y:S01]  /*6180*/  ULEA UR21, UR38, UR41, 0x3 ;  /* 0x0000002926157291 */ /* 0x000fe2000f8e183f */
[----:B-1234-:R-:W-:-:S05]  /*6190*/  IMAD.U32 R8, RZ, RZ, UR37 ;  /* 0x00000025ff087e24 */ /* 0x01efca000f8e00ff */
[----:B------:R-:W-:-:S04]  /*61a0*/  SHF.L.U32 R8, R8, 0x1f, RZ ;  /* 0x0000001f08087819 */ /* 0x000fc800000006ff */
[----:B------:R1:W2:Y:S01]  /*61b0*/  SYNCS.PHASECHK.TRANS64.TRYWAIT P1, [UR21+0x28c30], R8 ;  /* 0x028c3008ff0075a7 */ /* 0x0002a20008020155 */
[----:B------:R-:W-:Y:S05]  /*61c0*/  @!P0 BRA `(.L_x_2227) ;  /* 0x0000000000048947 */ /* 0x000fea0003800000 */
[----:B------:R-:W-:Y:S01]  /*61d0*/  BPT.TRAP 0x1 ;  /* 0x000000040000795c */ /* 0x000fe20000300000 */
.L_x_2227:
[----:B--2---:R-:W-:Y:S05]  /*61e0*/  @P1 BRA `(.L_x_2228) ;  /* 0x0000000000081947 */ /* 0x004fea0003800000 */
[----:B------:R-:W2:Y:S02]  /*61f0*/  SYNCS.PHASECHK.TRANS64.TRYWAIT P1, [UR21+0x28c30], R8 ;  /* 0x028c3008ff0075a7 */ /* 0x000ea40008020155 */
[----:B--2---:R-:W-:Y:S05]  /*6200*/  @!P1 BRA `(.L_x_2229) ;  /* 0x000000f800889947 */ /* 0x004fea0003800000 */
.L_x_2228:
[----:B------:R-:W-:Y:S01]  /*6210*/  R2UR UR18, R0 ;  /* 0x00000000001272ca */ /* 0x000fe200000e0000 */
[----:B0-----:R-:W-:Y:S01]  /*6220*/  WARPGROUP.ARRIVE ;  /* 0x00000000000079c5 */ /* 0x001fe20000000000 */
        /* <DEDUP_REMOVED lines=21> */
.L_x_2230:
[----:B------:R-:W-:Y:S01]  /*6380*/  UISETP.NE.AND UP1, UPT, UR52, URZ, UPT ;  /* 0x0000003f3400728c */ /* 0x000fe2000bf25270 */
[----:B------:R-:W-:Y:S01]  /*6390*/  VIADD R12, R185, UR45 ;  /* 0x0000002db90c7c36 */ /* 0x000fe20008000000 */
[----:B------:R-:W-:Y:S01]  /*63a0*/  UISETP.NE.AND UP0, UPT, UR51, URZ, UPT ;  /* 0x0000003f3300728c */ /* 0x000fe2000bf05270 */
[----:B------:R-:W-:-:S03]  /*63b0*/  IMAD.U32 R7, RZ, RZ, UR50 ;  /* 0x00000032ff077e24 */ /* 0x000fc6000f8e00ff */
[----:B------:R-:W-:Y:S02]  /*63c0*/  PLOP3.LUT P1, PT, PT, PT, UP1, 0x80, 0x0 ;  /* 0x000000000000781c */ /* 0x000fe40003f2f018 */
[----:B------:R-:W-:-:S03]  /*63d0*/  PLOP3.LUT P2, PT, PT, PT, UP1, 0x80, 0x0 ;  /* 0x000000000000781c */ /* 0x000fc60003f4f018 */
[----:B------:R-:W-:Y:S01]  /*63e0*/  @UP1 ULDC UR6, c[0x0][0x44c] ;  /* 0x0001130000061ab9 */ /* 0x000fe20000000800 */
[----:B------:R-:W-:-:S07]  /*63f0*/  @UP1 ULDC UR7, c[0x0][0x450] ;  /* 0x0001140000071ab9 */ /* 0x000fce0000000800 */
[----:B--2---:R-:W-:Y:S01]  /*6400*/  @P1 IMAD.HI.U32 R5, R12, UR6, RZ ;  /* 0x000000060c051c27 */ /* 0x004fe2000f8e00ff */
[----:B------:R-:W-:Y:S01]  /*6410*/  UIADD3 UR6, UR21, 0x28c40, URZ ;  /* 0x00028c4015067890 */ /* 0x000fe2000fffe03f */
[----:B------:R-:W-:-:S03]  /*6420*/  PLOP3.LUT P1, PT, PT, PT, UP0, 0x40, 0x0 ;  /* 0x000000000000781c */ /* 0x000fc60003f2e808 */
[----:B------:R-:W-:Y:S01]  /*6430*/  @P2 SHF.R.U32.HI R12, RZ, UR7, R5 ;  /* 0x00000007ff0c2c19 */ /* 0x000fe20008011605 */
[----:B------:R-:W-:Y:S01]  /*6440*/  UPRMT UR6, UR40, 0x654, UR6 ;  /* 0x0000065428067896 */ /* 0x000fe20008000006 */
[----:B------:R-:W-:-:S03]  /*6450*/  IMAD.SHL.U32 R5, R9, 0x40, RZ ;  /* 0x0000004009057824 */ /* 0x000fc600078e00ff */
[----:B------:R-:W0:Y:S02]  /*6460*/  SHFL.IDX PT, R13, R12, RZ, 0x1c1f ;  /* 0x001c1fff0c0d7589 */ /* 0x000e2400000e0000 */
[----:B------:R-:W-:-:S03]  /*6470*/  IADD3 R6, -R2, 0x1, -R5 ;  /* 0x0000000102067810 */ /* 0x000fc60007ffe905 */
[----:B------:R-:W-:Y:S01]  /*6480*/  SYNCS.ARRIVE.TRANS64.RED.A1T0 RZ, [UR6], RZ ;  /* 0x000000ffffff79a7 */ /* 0x000fe20008100406 */
[----:B------:R-:W-:Y:S01]  /*6490*/  ULOP3.LUT UR6, URZ, UR22, URZ, 0x33, !UPT ;  /* 0x000000163f067292 */ /* 0x000fe2000f8e333f */
[----:B------:R-:W-:-:S05]  /*64a0*/  IADD3 R6, -R7, UR48, R6 ;  /* 0x0000003007067c10 */ /* 0x000fca000fffe106 */
[C---:B------:R-:W-:Y:S02]  /*64b0*/  VIADD R20, R6.reuse, UR25 ;  /* 0x0000001906147c36 */ /* 0x040fe40008000000 */
[----:B------:R-:W-:Y:S02]  /*64c0*/  VIADD R206, R6, UR6 ;  /* 0x0000000606ce7c36 */ /* 0x000fe40008000000 */
[----:B0-----:R-:W-:Y:S02]  /*64d0*/  IMAD.IADD R14, R20, 0x1, R13 ;  /* 0x00000001140e7824 */ /* 0x001fe400078e020d */
[----:B------:R-:W-:Y:S01]  /*64e0*/  IMAD.IADD R15, R13, 0x1, R206 ;  /* 0x000000010d0f7824 */ /* 0x000fe200078e02ce */
[----:B------:R-:W-:Y:S06]  /*64f0*/  @P1 BRA `(.L_x_2231) ;  /* 0x00000000005c1947 */ /* 0x000fec0003800000 */
[----:B------:R-:W-:Y:S01]  /*6500*/  IMAD.U32 R6, RZ, RZ, UR50 ;  /* 0x00000032ff067e24 */ /* 0x000fe2000f8e00ff */
[----:B------:R-:W-:Y:S04]  /*6510*/  BSSY B0, `(.L_x_2232) ;  /* 0x0000011000007945 */ /* 0x000fe80003800000 */
[----:B------:R-:W-:-:S04]  /*6520*/  IADD3 R13, -R6, UR48, R13 ;  /* 0x00000030060d7c10 */ /* 0x000fc8000fffe10d */
        /* <DEDUP_REMOVED lines=10> */
.L_x_2233:
[----:B------:R-:W-:-:S05]  /*65d0*/  IMAD.U32 R208, RZ, RZ, UR24 ;  /* 0x00000018ffd07e24 */ /* 0x000fca000f8e00ff */
[----:B------:R-:W-:-:S13]  /*65e0*/  ISETP.NE.AND P1, PT, R208, 0x1, PT ;  /* 0x00000001d000780c */ /* 0x000fda0003f25270 */
[----:B------:R-:W0:Y:S02]  /*65f0*/  @P1 LDC.64 R6, c[0x0][0x9e8] ;  /* 0x00027a00ff061b82 */ /* 0x000e240000000a00 */
[----:B0-----:R-:W-:-:S05]  /*6600*/  @P1 IMAD.HI.U32 R6, R13, R6, RZ ;  /* 0x000000060d061227 */ /* 0x001fca00078e00ff */
[----:B------:R-:W-:-:S07]  /*6610*/  @P1 SHF.R.U32.HI R13, RZ, R7, R6 ;  /* 0x00000007ff0d1219 */ /* 0x000fce0000011606 */
.L_x_2234:
[----:B------:R-:W-:Y:S05]  /*6620*/  BSYNC B0 ;  /* 0x0000000000007941 */ /* 0x000fea0003800000 */
.L_x_2232:
[----:B------:R-:W-:-:S04]  /*6630*/  IMAD R13, R13, R208, -R5 ;  /* 0x000000d00d0d7224 */ /* 0x000fc800078e0a05 */
[----:B------:R-:W-:-:S05]  /*6640*/  IMAD.IADD R13, R13, 0x1, -R2 ;  /* 0x000000010d0d7824 */ /* 0x000fca00078e0a02 */
[----:B------:R-:W-:Y:S02]  /*6650*/  VIADDMNMX R14, R13, R208, R14, PT ;  /* 0x000000d00d0e7246 */ /* 0x000fe4000380010e */
[----:B------:R-:W-:-:S07]  /*6660*/  VIMNMX R15, R15, R13, !PT ;  /* 0x0000000d0f0f7248 */ /* 0x000fce0007fe0100 */
.L_x_2231:
[----:B------:R-:W-:Y:S01]  /*6670*/  ISETP.GT.AND P1, PT, R9, -0x1, PT ;  /* 0xffffffff0900780c */ /* 0x000fe20003f24270 */
[----:B------:R-:W0:Y:S01]  /*6680*/  SHFL.IDX PT, R7, R12, 0x1, 0x1c1f ;  /* 0x003c1f000c077f89 */ /* 0x000e2200000e0000 */
        /* <DEDUP_REMOVED lines=11> */
[C---:B------:R-:W-:Y:S01]  /*6740*/  ISETP.GT.AND P3, PT, R15.reuse, 0x10, P1 ;  /* 0x000000100f00780c */ /* 0x040fe20000f64270 */
[----:B0-----:R-:W-:Y:S01]  /*6750*/  IMAD.IADD R12, R20, 0x1, R7 ;  /* 0x00000001140c7824 */ /* 0x001fe200078e0207 */
        /* <DEDUP_REMOVED lines=53> */
.L_x_2237:
[----:B------:R-:W-:-:S05]  /*6ab0*/  IMAD.U32 R20, RZ, RZ, UR24 ;  /* 0x00000018ff147e24 */ /* 0x000fca000f8e00ff */
[----:B------:R-:W-:-:S13]  /*6ac0*/  ISETP.NE.AND P2, PT, R20, 0x1, PT ;  /* 0x000000011400780c */ /* 0x000fda0003f45270 */
[----:B------:R-:W0:Y:S02]  /*6ad0*/  @P2 LDC.64 R6, c[0x0][0x9e8] ;  /* 0x00027a00ff062b82 */ /* 0x000e240000000a00 */
[----:B0-----:R-:W-:-:S05]  /*6ae0*/  @P2 IMAD.HI.U32 R6, R15, R6, RZ ;  /* 0x000000060f062227 */ /* 0x001fca00078e00ff */
[----:B------:R-:W-:-:S07]  /*6af0*/  @P2 SHF.R.U32.HI R15, RZ, R7, R6 ;  /* 0x00000007ff0f2219 */ /* 0x000fce0000011606 */
.L_x_2238:
[----:B------:R-:W-:Y:S05]  /*6b00*/  BSYNC B0 ;  /* 0x0000000000007941 */ /* 0x000fea0003800000 */
.L_x_2236:
[----:B------:R-:W-:-:S04]  /*6b10*/  IMAD R5, R15, R20, -R5 ;  /* 0x000000140f057224 */ /* 0x000fc800078e0a05 */
[----:B------:R-:W-:-:S05]  /*6b20*/  IMAD.IADD R5, R5, 0x1, -R2 ;  /* 0x0000000105057824 */ /* 0x000fca00078e0a02 */
[----:B------:R-:W-:Y:S02]  /*6b30*/  VIADDMNMX R12, R5, R20, R12, PT ;  /* 0x00000014050c7246 */ /* 0x000fe4000380010c */
[----:B------:R-:W-:-:S07]  /*6b40*/  VIMNMX R14, R14, R5, !PT ;  /* 0x000000050e0e7248 */ /* 0x000fce0007fe0100 */
.L_x_2235:
        /* <DEDUP_REMOVED lines=34> */
[----:B------:R-:W0:Y:S01]  /*6d70*/  SHFL.BFLY PT, R5, R6, 0x2, 0x1f ;  /* 0x0c401f0006057f89 */ /* 0x000e2200000e0000 */
        /* <DEDUP_REMOVED lines=12> */
[----:B0-----:R-:W-:Y:S02]  /*6e40*/  FMNMX.FTZ R7, R6, R5, !PT ;  /* 0x0000000506077209 */ /* 0x001fe40007810000 */
[----:B------:R-:W-:Y:S02]  /*6e50*/  FMNMX.FTZ R6, R154, R11, !PT ;  /* 0x0000000b9a067209 */ /* 0x000fe40007810000 */
[----:B------:R-:W-:Y:S01]  /*6e60*/  ISETP.LT.OR P5, PT, R12, 0x22, P5 ;  /* 0x000000220c00780c */ /* 0x000fe20002fa1670 */
[----:B------:R-:W0:Y:S01]  /*6e70*/  SHFL.BFLY PT, R20, R7, 0x1, 0x1f ;  /* 0x0c201f0007147f89 */ /* 0x000e2200000e0000 */
[----:B------:R-:W-:-:S02]  /*6e80*/  ISETP.GT.AND P6, PT, R14, 0x29, P1 ;  /* 0x000000290e00780c */ /* 0x000fc40000fc4270 */
[----:B------:R-:W-:Y:S02]  /*6e90*/  ISETP.LT.OR P4, PT, R12, 0x29, P4 ;  /* 0x000000290c00780c */ /* 0x000fe40002781670 */
[----:B------:R-:W-:Y:S02]  /*6ea0*/  FSEL R171, R171, -INF , !P5 ;  /* 0xff800000abab7808 */ /* 0x000fe40006800000 */
[----:B------:R-:W-:Y:S02]  /*6eb0*/  ISETP.GT.AND P2, PT, R14, 0x30, P1 ;  /* 0x000000300e00780c */ /* 0x000fe40000f44270 */
[----:B------:R-:W-:Y:S02]  /*6ec0*/  FSEL R174, R174, -INF , !P4 ;  /* 0xff800000aeae7808 */ /* 0x000fe40006000000 */
[----:B------:R-:W-:Y:S02]  /*6ed0*/  ISETP.LT.OR P6, PT, R12, 0x2a, P6 ;  /* 0x0000002a0c00780c */ /* 0x000fe400037c1670 */
[----:B------:R-:W-:-:S02]  /*6ee0*/  ISETP.GT.AND P5, PT, R14, 0x31, P1 ;  /* 0x000000310e00780c */ /* 0x000fc40000fa4270 */
[----:B------:R-:W-:Y:S02]  /*6ef0*/  ISETP.LT.OR P2, PT, R12, 0x31, P2 ;  /* 0x000000310c00780c */ /* 0x000fe40001741670 */
[----:B------:R-:W-:Y:S02]  /*6f00*/  FSEL R175, R175, -INF , !P6 ;  /* 0xff800000afaf7808 */ /* 0x000fe40007000000 */
[----:B------:R-:W-:Y:S02]  /*6f10*/  ISETP.GT.AND P4, PT, R14, 0x38, P1 ;  /* 0x000000380e00780c */ /* 0x000fe40000f84270 */
[----:B------:R-:W-:Y:S02]  /*6f20*/  ISETP.LT.OR P5, PT, R12, 0x32, P5 ;  /* 0x000000320c00780c */ /* 0x000fe40002fa1670 */
[----:B------:R-:W-:Y:S02]  /*6f30*/  FSEL R178, R178, -INF , !P2 ;  /* 0xff800000b2b27808 */ /* 0x000fe40005000000 */
        /* <DEDUP_REMOVED lines=20> */
[----:B------:R-:W-:Y:S01]  /*7080*/  IMAD.MOV R177, RZ, RZ, -R17 ;  /* 0x000000ffffb17224 */ /* 0x000fe200078e0a11 */
[----:B------:R-:W-:Y:S01]  /*7090*/  FSEL R182, R182, -INF , !P4 ;  /* 0xff800000b6b67808 */ /* 0x000fe20006000000 */
[--C-:B------:R-:W-:Y:S01]  /*70a0*/  FFMA.FTZ R14, R164, UR10, -R20.reuse ;  /* 0x0000000aa40e7c23 */ /* 0x100fe20008010814 */
[----:B------:R-:W-:Y:S01]  /*70b0*/  FMNMX.FTZ R6, R170, R7, !PT ;  /* 0x00000007aa067209 */ /* 0x000fe20007810000 */
[--C-:B------:R-:W-:Y:S01]  /*70c0*/  FFMA.FTZ R7, R153, UR10, -R20.reuse ;  /* 0x0000000a99077c23 */ /* 0x100fe20008010814 */
[----:B------:R-:W-:Y:S01]  /*70d0*/  FSEL R183, R183, -INF , !P1 ;  /* 0xff800000b7b77808 */ /* 0x000fe20004800000 */
[--C-:B------:R-:W-:Y:S01]  /*70e0*/  FFMA.FTZ R153, R169, UR10, -R20.reuse ;  /* 0x0000000aa9997c23 */ /* 0x100fe20008010814 */
[----:B------:R-:W-:Y:S01]  /*70f0*/  FMNMX.FTZ R13, R171, R6, !PT ;  /* 0x00000006ab0d7209 */ /* 0x000fe20007810000 */
        /* <DEDUP_REMOVED lines=10> */
[----:B------:R-:W-:Y:S01]  /*71a0*/  FFMA.FTZ R180, R180, UR10, -R20 ;  /* 0x0000000ab4b47c23 */ /* 0x000fe20008010814 */
[----:B------:R-:W-:-:S04]  /*71b0*/  FMNMX.FTZ R6, R178, R15, !PT ;  /* 0x0000000fb2067209 */ /* 0x000fc80007810000 */
[----:B------:R-:W-:Y:S01]  /*71c0*/  FMNMX.FTZ R15, R179, R6, !PT ;  /* 0x00000006b30f7209 */ /* 0x000fe20007810000 */
[----:B------:R-:W-:Y:S03]  /*71d0*/  MUFU.EX2 R13, R13 ;  /* 0x0000000d000d7308 */ /* 0x000fe60000000800 */
[----:B------:R-:W-:Y:S01]  /*71e0*/  FMNMX.FTZ R6, R182, R15, !PT ;  /* 0x0000000fb6067209 */ /* 0x000fe20007810000 */
[----:B------:R-:W-:Y:S01]  /*71f0*/  FFMA.FTZ R15, R161, UR10, -R20 ;  /* 0x0000000aa10f7c23 */ /* 0x000fe20008010814 */
[----:B------:R-:W-:Y:S02]  /*7200*/  FSEL R161, R5, RZ, P3 ;  /* 0x000000ff05a17208 */ /* 0x000fe40001800000 */
[----:B------:R-:W-:Y:S01]  /*7210*/  FMNMX.FTZ R6, R183, R6, !PT ;  /* 0x00000006b7067209 */ /* 0x000fe20007810000 */
[----:B------:R-:W-:Y:S02]  /*7220*/  MUFU.EX2 R156, R156 ;  /* 0x0000009c009c7308 */ /* 0x000fe40000000800 */
[----:B------:R-:W-:-:S02]  /*7230*/  FADD.FTZ R161, -R161, R10 ;  /* 0x0000000aa1a17221 */ /* 0x000fc40000010100 */
[----:B------:R-:W0:Y:S02]  /*7240*/  SHFL.BFLY PT, R157, R6, 0x2, 0x1f ;  /* 0x0c401f00069d7f89 */ /* 0x000e2400000e0000 */
[----:B------:R-:W-:Y:S02]  /*7250*/  FMUL.FTZ R161, R161, UR10 ;  /* 0x0000000aa1a17c20 */ /* 0x000fe40008410000 */
[----:B------:R-:W-:Y:S08]  /*7260*/  MUFU.EX2 R15, R15 ;  /* 0x0000000f000f7308 */ /* 0x000ff00000000800 */
[----:B------:R-:W2:Y:S08]  /*7270*/  MUFU.EX2 R161, R161 ;  /* 0x000000a100a17308 */ /* 0x000eb00000000800 */
[----:B------:R-:W3:Y:S01]  /*7280*/  MUFU.EX2 R14, R14 ;  /* 0x0000000e000e7308 */ /* 0x000ee20000000800 */
[----:B0-----:R-:W-:Y:S01]  /*7290*/  FMNMX.FTZ R168, R6, R157, !PT ;  /* 0x0000009d06a87209 */ /* 0x001fe20007810000 */
[----:B------:R-:W-:-:S06]  /*72a0*/  FFMA.FTZ R157, R172, UR10, -R20 ;  /* 0x0000000aac9d7c23 */ /* 0x000fcc0008010814 */
[----:B------:R-:W0:Y:S01]  /*72b0*/  MUFU.EX2 R21, R21 ;  /* 0x0000001500157308 */ /* 0x000e220000000800 */
[----:B------:R-:W4:Y:S01]  /*72c0*/  SHFL.BFLY PT, R169, R168, 0x1, 0x1f ;  /* 0x0c201f00a8a97f89 */ /* 0x000f2200000e0000 */
[----:B--2---:R-:W-:Y:S01]  /*72d0*/  FFMA.FTZ R172, R161, R3, R152 ;  /* 0x00000003a1ac7223 */ /* 0x004fe20000010098 */
[----:B------:R-:W-:Y:S01]  /*72e0*/  F2FP.BF16.F32.PACK_AB R152, R7, R152 ;  /* 0x000000980798723e */ /* 0x000fe200000010ff */
[-C--:B------:R-:W-:Y:S01]  /*72f0*/  FMUL.FTZ R24, R24, R161.reuse ;  /* 0x000000a118187220 */ /* 0x080fe20000410000 */
[-C--:B------:R-:W-:Y:S01]  /*7300*/  FMUL.FTZ R25, R25, R161.reuse ;  /* 0x000000a119197220 */ /* 0x080fe20000410000 */
[----:B------:R-:W-:Y:S01]  /*7310*/  FADD.FTZ R172, R7, R172 ;  /* 0x000000ac07ac7221 */ /* 0x000fe20000010000 */
[-C--:B------:R-:W-:Y:S01]  /*7320*/  FMUL.FTZ R28, R28, R161.reuse ;  /* 0x000000a11c1c7220 */ /* 0x080fe20000410000 */
[----:B------:R2:W-:Y:S01]  /*7330*/  MUFU.EX2 R10, R173 ;  /* 0x000000ad000a7308 */ /* 0x0005e20000000800 */
[-C--:B------:R-:W-:Y:S01]  /*7340*/  FMUL.FTZ R29, R29, R161.reuse ;  /* 0x000000a11d1d7220 */ /* 0x080fe20000410000 */
[----:B------:R-:W-:Y:S01]  /*7350*/  FADD.FTZ R177, R13, R172 ;  /* 0x000000ac0db17221 */ /* 0x000fe20000010000 */
[-C--:B------:R-:W-:Y:S01]  /*7360*/  FMUL.FTZ R32, R32, R161.reuse ;  /* 0x000000a120207220 */ /* 0x080fe20000410000 */
[-C--:B------:R-:W-:Y:S01]  /*7370*/  FMUL.FTZ R33, R33, R161.reuse ;  /* 0x000000a121217220 */ /* 0x080fe20000410000 */
[-C--:B------:R-:W-:Y:S01]  /*7380*/  FMUL.FTZ R36, R36, R161.reuse ;  /* 0x000000a124247220 */ /* 0x080fe20000410000 */
[----:B------:R-:W-:Y:S01]  /*7390*/  FADD.FTZ R177, R12, R177 ;  /* 0x000000b10cb17221 */ /* 0x000fe20000010000 */
[----:B------:R-:W-:Y:S01]  /*73a0*/  FMUL.FTZ R37, R37, R161 ;  /* 0x000000a125257220 */ /* 0x000fe20000410000 */
[----:B------:R-:W-:Y:S01]  /*73b0*/  MUFU.EX2 R160, R160 ;  /* 0x000000a000a07308 */ /* 0x000fe20000000800 */
[----:B--2---:R-:W-:Y:S01]  /*73c0*/  FFMA.FTZ R173, R181, UR10, -R20 ;  /* 0x0000000ab5ad7c23 */ /* 0x004fe20008010814 */
[----:B------:R-:W-:-:S02]  /*73d0*/  IMAD.U32 R181, RZ, RZ, UR26 ;  /* 0x0000001affb57e24 */ /* 0x000fc4000f8e00ff */
[----:B------:R-:W-:Y:S01]  /*73e0*/  FADD.FTZ R176, R156, R177 ;  /* 0x000000b19cb07221 */ /* 0x000fe20000010000 */
[----:B------:R-:W-:Y:S01]  /*73f0*/  F2FP.BF16.F32.PACK_AB R156, R15, R156 ;  /* 0x0000009c0f9c723e */ /* 0x000fe200000010ff */
[-C--:B------:R-:W-:Y:S01]  /*7400*/  FMUL.FTZ R40, R40, R161.reuse ;  /* 0x000000a128287220 */ /* 0x080fe20000410000 */
[----:B------:R-:W-:Y:S01]  /*7410*/  FMUL.FTZ R41, R41, R161 ;  /* 0x000000a129297220 */ /* 0x000fe20000410000 */
[----:B------:R-:W-:Y:S01]  /*7420*/  FADD.FTZ R177, R15, R176 ;  /* 0x000000b00fb17221 */ /* 0x000fe20000010000 */
[----:B------:R-:W-:Y:S01]  /*7430*/  MUFU.EX2 R153, R153 ;  /* 0x0000009900997308 */ /* 0x000fe20000000800 */
[----:B----4-:R-:W-:Y:S01]  /*7440*/  FMNMX.FTZ R6, R168, R169, !PT ;  /* 0x000000a9a8067209 */ /* 0x010fe20007810000 */
[-C--:B------:R-:W-:Y:S01]  /*7450*/  FMUL.FTZ R44, R44, R161.reuse ;  /* 0x000000a12c2c7220 */ /* 0x080fe20000410000 */
[-C--:B------:R-:W-:Y:S01]  /*7460*/  FMUL.FTZ R45, R45, R161.reuse ;  /* 0x000000a12d2d7220 */ /* 0x080fe20000410000 */
[-C--:B------:R-:W-:Y:S01]  /*7470*/  FMUL.FTZ R48, R48, R161.reuse ;  /* 0x000000a130307220 */ /* 0x080fe20000410000 */
[C---:B------:R-:W-:Y:S01]  /*7480*/  FSETP.NEU.FTZ.AND P2, PT, R6.reuse, -INF , PT ;  /* 0xff8000000600780b */ /* 0x040fe20003f5d000 */
[C---:B------:R-:W-:Y:S01]  /*7490*/  FMUL.FTZ R3, R6.reuse, UR10 ;  /* 0x0000000a06037c20 */ /* 0x040fe20008410000 */
[-C--:B------:R-:W-:Y:S01]  /*74a0*/  FMUL.FTZ R49, R49, R161.reuse ;  /* 0x000000a131317220 */ /* 0x080fe20000410000 */
[----:B------:R-:W2:Y:S01]  /*74b0*/  MUFU.EX2 R157, R157 ;  /* 0x0000009d009d7308 */ /* 0x000ea20000000800 */
[----:B------:R-:W-:Y:S01]  /*74c0*/  FSEL R20, R6, RZ, P2 ;  /* 0x000000ff06147208 */ /* 0x000fe20001000000 */
[-C--:B------:R-:W-:Y:S01]  /*74d0*/  FMUL.FTZ R52, R52, R161.reuse ;  /* 0x000000a134347220 */ /* 0x080fe20000410000 */
[----:B------:R-:W-:Y:S01]  /*74e0*/  FSEL R3, R3, RZ, P2 ;  /* 0x000000ff03037208 */ /* 0x000fe20001000000 */
[-C--:B------:R-:W-:Y:S01]  /*74f0*/  FMUL.FTZ R53, R53, R161.reuse ;  /* 0x000000a135357220 */ /* 0x080fe20000410000 */
[-C--:B------:R-:W-:Y:S01]  /*7500*/  FMUL.FTZ R56, R56, R161.reuse ;  /* 0x000000a138387220 */ /* 0x080fe20000410000 */
[----:B------:R-:W-:Y:S01]  /*7510*/  FADD.FTZ R20, -R20, R11 ;  /* 0x0000000b14147221 */ /* 0x000fe20000010100 */
[----:B------:R-:W-:Y:S01]  /*7520*/  FMUL.FTZ R57, R57, R161 ;  /* 0x000000a139397220 */ /* 0x000fe20000410000 */
[----:B------:R-:W-:Y:S01]  /*7530*/  FFMA.FTZ R169, R154, UR10, -R3 ;  /* 0x0000000a9aa97c23 */ /* 0x000fe20008010803 */
[----:B------:R-:W-:-:S02]  /*7540*/  @!P1 IMAD R154, R181, 0x40, R16 ;  /* 0x00000040b59a9824 */ /* 0x000fc400078e0210 */
[----:B------:R-:W-:Y:S01]  /*7550*/  FMUL.FTZ R20, R20, UR10 ;  /* 0x0000000a14147c20 */ /* 0x000fe20008410000 */
[--C-:B------:R-:W-:Y:S01]  /*7560*/  FFMA.FTZ R172, R155, UR10, -R3.reuse ;  /* 0x0000000a9bac7c23 */ /* 0x100fe20008010803 */
[----:B------:R-:W-:Y:S01]  /*7570*/  FFMA.FTZ R155, R158, UR10, -R3 ;  /* 0x0000000a9e9b7c23 */ /* 0x000fe20008010803 */
[----:B------:R-:W4:Y:S01]  /*7580*/  MUFU.EX2 R164, R164 ;  /* 0x000000a400a47308 */ /* 0x000f220000000800 */
[----:B------:R-:W-:Y:S01]  /*7590*/  @!P1 LEA R11, R154, UR41, 0x2 ;  /* 0x000000299a0b9c11 */ /* 0x000fe2000f8e10ff */
[----:B---3--:R-:W-:Y:S01]  /*75a0*/  FADD.FTZ R154, R14, R177 ;  /* 0x000000b10e9a7221 */ /* 0x008fe20000010000 */
[--C-:B------:R-:W-:Y:S01]  /*75b0*/  FFMA.FTZ R159, R159, UR10, -R3.reuse ;  /* 0x0000000a9f9f7c23 */ /* 0x100fe20008010803 */
[--C-:B------:R-:W-:Y:S01]  /*75c0*/  FFMA.FTZ R176, R162, UR10, -R3.reuse ;  /* 0x0000000aa2b07c23 */ /* 0x100fe20008010803 */
[--C-:B------:R-:W-:Y:S01]  /*75d0*/  FFMA.FTZ R163, R163, UR10, -R3.reuse ;  /* 0x0000000aa3a37c23 */ /* 0x100fe20008010803 */
[----:B0-----:R-:W-:Y:S01]  /*75e0*/  FADD.FTZ R181, R21, R154 ;  /* 0x0000009a15b57221 */ /* 0x001fe20000010000 */
[----:B--2---:R-:W-:Y:S01]  /*75f0*/  F2FP.BF16.F32.PACK_AB R162, R10, R157 ;  /* 0x0000009d0aa2723e */ /* 0x004fe200000010ff */
[----:B------:R-:W-:Y:S01]  /*7600*/  MUFU.EX2 R169, R169 ;  /* 0x000000a900a97308 */ /* 0x000fe20000000800 */
[----:B------:R-:W-:Y:S01]  /*7610*/  FFMA.FTZ R177, R166, UR10, -R3 ;  /* 0x0000000aa6b17c23 */ /* 0x000fe20008010803 */
[----:B------:R-:W-:Y:S01]  /*7620*/  FADD.FTZ R154, R160, R181 ;  /* 0x000000b5a09a7221 */ /* 0x000fe20000010000 */
[--C-:B------:R-:W-:Y:S01]  /*7630*/  FFMA.FTZ R167, R167, UR10, -R3.reuse ;  /* 0x0000000aa7a77c23 */ /* 0x100fe20008010803 */
[--C-:B------:R-:W-:Y:S01]  /*7640*/  FFMA.FTZ R171, R171, UR10, -R3.reuse ;  /* 0x0000000aabab7c23 */ /* 0x100fe20008010803 */
[--C-:B------:R-:W-:Y:S01]  /*7650*/  FFMA.FTZ R174, R174, UR10, -R3.reuse ;  /* 0x0000000aaeae7c23 */ /* 0x100fe20008010803 */
[----:B------:R-:W-:Y:S01]  /*7660*/  FADD.FTZ R154, R153, R154 ;  /* 0x0000009a999a7221 */ /* 0x000fe20000010000 */
[--C-:B------:R-:W-:Y:S01]  /*7670*/  FFMA.FTZ R175, R175, UR10, -R3.reuse ;  /* 0x0000000aafaf7c23 */ /* 0x100fe20008010803 */
[----:B------:R-:W0:Y:S01]  /*7680*/  MUFU.EX2 R20, R20 ;  /* 0x0000001400147308 */ /* 0x000e220000000800 */
[--C-:B------:R-:W-:Y:S01]  /*7690*/  FFMA.FTZ R178, R178, UR10, -R3.reuse ;  /* 0x0000000ab2b27c23 */ /* 0x100fe20008010803 */
[----:B------:R-:W-:Y:S01]  /*76a0*/  FADD.FTZ R181, R157, R154 ;  /* 0x0000009a9db57221 */ /* 0x000fe20000010000 */
[--C-:B------:R-:W-:Y:S01]  /*76b0*/  FFMA.FTZ R179, R179, UR10, -R3.reuse ;  /* 0x0000000ab3b37c23 */ /* 0x100fe20008010803 */
[--C-:B------:R-:W-:Y:S01]  /*76c0*/  FFMA.FTZ R182, R182, UR10, -R3.reuse ;  /* 0x0000000ab6b67c23 */ /* 0x100fe20008010803 */
[----:B------:R-:W-:Y:S01]  /*76d0*/  FFMA.FTZ R183, R183, UR10, -R3 ;  /* 0x0000000ab7b77c23 */ /* 0x000fe20008010803 */
[----:B------:R-:W-:Y:S01]  /*76e0*/  FADD.FTZ R181, R10, R181 ;  /* 0x000000b50ab57221 */ /* 0x000fe20000010000 */
[----:B------:R-:W-:Y:S01]  /*76f0*/  F2FP.BF16.F32.PACK_AB R154, R12, R13 ;  /* 0x0000000d0c9a723e */ /* 0x000fe200000010ff */
[----:B------:R-:W2:Y:S01]  /*7700*/  MUFU.EX2 R172, R172 ;  /* 0x000000ac00ac7308 */ /* 0x000ea20000000800 */
[----:B------:R3:W-:Y:S01]  /*7710*/  @!P1 STS [R11+0x28800], R161 ;  /* 0x028800a10b009388 */ /* 0x0007e20000000800 */
[----:B----4-:R-:W-:Y:S01]  /*7720*/  FADD.FTZ R158, R164, R181 ;  /* 0x000000b5a49e7221 */ /* 0x010fe20000010000 */
[----:B------:R-:W-:Y:S01]  /*7730*/  F2FP.BF16.F32.PACK_AB R160, R153, R160 ;  /* 0x000000a099a0723e */ /* 0x000fe200000010ff */
[-C--:B------:R-:W-:Y:S01]  /*7740*/  FMUL.FTZ R60, R60, R161.reuse ;  /* 0x000000a13c3c7220 */ /* 0x080fe20000410000 */
[-C--:B------:R-:W-:Y:S01]  /*7750*/  FMUL.FTZ R61, R61, R161.reuse ;  /* 0x000000a13d3d7220 */ /* 0x080fe20000410000 */
[-C--:B------:R-:W-:Y:S01]  /*7760*/  FMUL.FTZ R64, R64, R161.reuse ;  /* 0x000000a140407220 */ /* 0x080fe20000410000 */
[-C--:B------:R-:W-:Y:S01]  /*7770*/  FMUL.FTZ R65, R65, R161.reuse ;  /* 0x000000a141417220 */ /* 0x080fe20000410000 */
[----:B------:R-:W4:Y:S01]  /*7780*/  MUFU.EX2 R165, R165 ;  /* 0x000000a500a57308 */ /* 0x000f220000000800 */
[----:B0-----:R-:W-:Y:S01]  /*7790*/  FFMA.FTZ R7, R20, R4, R169 ;  /* 0x0000000414077223 */ /* 0x001fe200000100a9 */
[----:B------:R0:W-:Y:S01]  /*77a0*/  @!P1 STS [R11+0x28820], R20 ;  /* 0x028820140b009388 */ /* 0x0001e20000000800 */
[-C--:B------:R-:W-:Y:S01]  /*77b0*/  FMUL.FTZ R68, R68, R161.reuse ;  /* 0x000000a144447220 */ /* 0x080fe20000410000 */
[-C--:B------:R-:W-:Y:S01]  /*77c0*/  FMUL.FTZ R69, R69, R161.reuse ;  /* 0x000000a145457220 */ /* 0x080fe20000410000 */
[-C--:B------:R-:W-:Y:S01]  /*77d0*/  FMUL.FTZ R72, R72, R161.reuse ;  /* 0x000000a148487220 */ /* 0x080fe20000410000 */
[-C--:B------:R-:W-:Y:S01]  /*77e0*/  FMUL.FTZ R73, R73, R161.reuse ;  /* 0x000000a149497220 */ /* 0x080fe20000410000 */
[----:B------:R-:W-:Y:S01]  /*77f0*/  FMUL.FTZ R76, R76, R161 ;  /* 0x000000a14c4c7220 */ /* 0x000fe20000410000 */
[----:B------:R-:W5:Y:S01]  /*7800*/  MUFU.EX2 R155, R155 ;  /* 0x0000009b009b7308 */ /* 0x000f620000000800 */
[C---:B--2---:R-:W-:Y:S01]  /*7810*/  FADD.FTZ R4, R172.reuse, R7 ;  /* 0x00000007ac047221 */ /* 0x044fe20000010000 */
[----:B------:R-:W-:Y:S01]  /*7820*/  F2FP.BF16.F32.PACK_AB R153, R172, R169 ;  /* 0x000000a9ac99723e */ /* 0x000fe200000010ff */
[-C--:B------:R-:W-:Y:S01]  /*7830*/  FMUL.FTZ R77, R77, R161.reuse ;  /* 0x000000a14d4d7220 */ /* 0x080fe20000410000 */
[-C--:B------:R-:W-:Y:S01]  /*7840*/  FMUL.FTZ R80, R80, R161.reuse ;  /* 0x000000a150507220 */ /* 0x080fe20000410000 */
[-C--:B------:R-:W-:Y:S01]  /*7850*/  FMUL.FTZ R81, R81, R161.reuse ;  /* 0x000000a151517220 */ /* 0x080fe20000410000 */
[-C--:B------:R-:W-:Y:S01]  /*7860*/  FMUL.FTZ R84, R84, R161.reuse ;  /* 0x000000a154547220 */ /* 0x080fe20000410000 */
[-C--:B------:R-:W-:Y:S01]  /*7870*/  FMUL.FTZ R85, R85, R161.reuse ;  /* 0x000000a155557220 */ /* 0x080fe20000410000 */
[----:B------:R2:W1:Y:S01]  /*7880*/  MUFU.EX2 R168, R180 ;  /* 0x000000b400a87308 */ /* 0x0004620000000800 */
[----:B----4-:R-:W-:Y:S01]  /*7890*/  F2FP.BF16.F32.PACK_AB R164, R165, R164 ;  /* 0x000000a4a5a4723e */ /* 0x010fe200000010ff */
[-C--:B------:R-:W-:Y:S01]  /*78a0*/  FMUL.FTZ R88, R88, R161.reuse ;  /* 0x000000a158587220 */ /* 0x080fe20000410000 */
[-C--:B------:R-:W-:Y:S01]  /*78b0*/  FMUL.FTZ R89, R89, R161.reuse ;  /* 0x000000a159597220 */ /* 0x080fe20000410000 */
[-C--:B------:R-:W-:Y:S01]  /*78c0*/  FMUL.FTZ R92, R92, R161.reuse ;  /* 0x000000a15c5c7220 */ /* 0x080fe20000410000 */
[-C--:B------:R-:W-:Y:S01]  /*78d0*/  FMUL.FTZ R93, R93, R161.reuse ;  /* 0x000000a15d5d7220 */ /* 0x080fe20000410000 */
[-C--:B------:R-:W-:Y:S01]  /*78e0*/  FMUL.FTZ R96, R96, R161.reuse ;  /* 0x000000a160607220 */ /* 0x080fe20000410000 */
[-C--:B------:R-:W-:Y:S01]  /*78f0*/  FMUL.FTZ R97, R97, R161.reuse ;  /* 0x000000a161617220 */ /* 0x080fe20000410000 */
[----:B------:R-:W4:Y:S01]  /*7900*/  MUFU.EX2 R173, R173 ;  /* 0x000000ad00ad7308 */ /* 0x000f220000000800 */
[----:B--2---:R-:W-:Y:S01]  /*7910*/  FFMA.FTZ R180, R170, UR10, -R3 ;  /* 0x0000000aaab47c23 */ /* 0x004fe20008010803 */
[----:B------:R-:W-:Y:S01]  /*7920*/  FADD.FTZ R3, R165, R158 ;  /* 0x0000009ea5037221 */ /* 0x000fe20000010000 */
[----:B-----5:R-:W-:Y:S01]  /*7930*/  FADD.FTZ R7, R155, R4 ;  /* 0x000000049b077221 */ /* 0x020fe20000010000 */
[----:B------:R-:W-:Y:S01]  /*7940*/  F2FP.BF16.F32.PACK_AB R158, R21, R14 ;  /* 0x0000000e159e723e */ /* 0x000fe200000010ff */
        /* <DEDUP_REMOVED lines=38> */
[----:B------:R-:W-:Y:S01]  /*7bb0*/  FMUL.FTZ R149, R149, R161 ;  /* 0x000000a195957220 */ /* 0x000fe20000410000 */
[----:B------:R-:W-:Y:S01]  /*7bc0*/  F2FP.BF16.F32.PACK_AB R157, R157, R176 ;  /* 0x000000b09d9d723e */ /* 0x000fe200000010ff */
[-C--:B------:R-:W-:Y:S01]  /*7bd0*/  FMUL.FTZ R26, R26, R20.reuse ;  /* 0x000000141a1a7220 */ /* 0x080fe20000410000 */
[-C--:B------:R-:W-:Y:S01]  /*7be0*/  FMUL.FTZ R27, R27, R20.reuse ;  /* 0x000000141b1b7220 */ /* 0x080fe20000410000 */
[-C--:B------:R-:W-:Y:S01]  /*7bf0*/  FMUL.FTZ R30, R30, R20.reuse ;  /* 0x000000141e1e7220 */ /* 0x080fe20000410000 */
[-C--:B------:R-:W-:Y:S01]  /*7c00*/  FMUL.FTZ R31, R31, R20.reuse ;  /* 0x000000141f1f7220 */ /* 0x080fe20000410000 */
[----:B------:R-:W4:Y:S01]  /*7c10*/  MUFU.EX2 R180, R180 ;  /* 0x000000b400b47308 */ /* 0x000f220000000800 */
[----:B--2---:R-:W-:Y:S01]  /*7c20*/  FADD.FTZ R7, R159, R12 ;  /* 0x0000000c9f077221 */ /* 0x004fe20000010000 */
[----:B------:R0:W-:Y:S01]  /*7c30*/  STSM.16.M88.4 [R18+0x26800], R152 ;  /* 0x0268009812007844 */ /* 0x0001e20000000200 */
        /* <DEDUP_REMOVED lines=23> */
[----:B---3--:R-:W-:Y:S01]  /*7db0*/  F2FP.BF16.F32.PACK_AB R161, R171, R180 ;  /* 0x000000b4aba1723e */ /* 0x008fe200000010ff */
        /* <DEDUP_REMOVED lines=20> */
[----:B------:R0:W-:Y:S01]  /*7f00*/  STSM.16.M88.4 [R23], R160 ;  /* 0x000000a017007844 */ /* 0x0001e20000000200 */
[----:B------:R-:W3:Y:S01]  /*7f10*/  MUFU.EX2 R167, R182 ;  /* 0x000000b600a77308 */ /* 0x000ee20000000800 */
        /* <DEDUP_REMOVED lines=18> */
[-C--:B------:R-:W-:Y:S01]  /*8040*/  FMUL.FTZ R119, R119, R20.reuse ;  /* 0x0000001477777220 */ /* 0x080fe20000410000 */
[-C--:B------:R-:W-:Y:S01]  /*8050*/  FMUL.FTZ R122, R122, R20.reuse ;  /* 0x000000147a7a7220 */ /* 0x080fe20000410000 */
[-C--:B------:R-:W-:Y:S01]  /*8060*/  FMUL.FTZ R123, R123, R20.reuse ;  /* 0x000000147b7b7220 */ /* 0x080fe20000410000 */
[-C--:B------:R-:W-:Y:S01]  /*8070*/  FMUL.FTZ R126, R126, R20.reuse ;  /* 0x000000147e7e7220 */ /* 0x080fe20000410000 */
[-C--:B------:R-:W-:Y:S01]  /*8080*/  FMUL.FTZ R127, R127, R20.reuse ;  /* 0x000000147f7f7220 */ /* 0x080fe20000410000 */
[-C--:B------:R-:W-:Y:S01]  /*8090*/  FMUL.FTZ R130, R130, R20.reuse ;  /* 0x0000001482827220 */ /* 0x080fe20000410000 */
[C---:B--2---:R-:W-:Y:S01]  /*80a0*/  F2FP.BF16.F32.PACK_AB R167, R14.reuse, R167 ;  /* 0x000000a70ea7723e */ /* 0x044fe200000010ff */
[----:B------:R-:W-:Y:S01]  /*80b0*/  FADD.FTZ R4, R14, R7 ;  /* 0x000000070e047221 */ /* 0x000fe20000010000 */
[-C--:B------:R-:W-:Y:S01]  /*80c0*/  FMUL.FTZ R131, R131, R20.reuse ;  /* 0x0000001483837220 */ /* 0x080fe20000410000 */
[-C--:B------:R-:W-:Y:S01]  /*80d0*/  FMUL.FTZ R134, R134, R20.reuse ;  /* 0x0000001486867220 */ /* 0x080fe20000410000 */
[-C--:B------:R-:W-:Y:S01]  /*80e0*/  FMUL.FTZ R135, R135, R20.reuse ;  /* 0x0000001487877220 */ /* 0x080fe20000410000 */
[----:B------:R0:W-:Y:S01]  /*80f0*/  STSM.16.M88.4 [R22], R164 ;  /* 0x000000a416007844 */ /* 0x0001e20000000200 */
        /* <DEDUP_REMOVED lines=10> */
.L_x_2239:
[----:B------:R1:W2:Y:S01]  /*81a0*/  SYNCS.PHASECHK.TRANS64.TRYWAIT P1, [UR21+0x28c50], R8 ;  /* 0x028c5008ff0075a7 */ /* 0x0002a20008020155 */
[----:B------:R-:W-:Y:S05]  /*81b0*/  @!P0 BRA `(.L_x_2240) ;  /* 0x0000000000048947 */ /* 0x000fea0003800000 */
[----:B------:R-:W-:Y:S01]  /*81c0*/  BPT.TRAP 0x1 ;  /* 0x000000040000795c */ /* 0x000fe20000300000 */
.L_x_2240:
[----:B--2---:R-:W-:Y:S05]  /*81d0*/  @P1 BRA `(.L_x_2241) ;  /* 0x0000000000081947 */ /* 0x004fea0003800000 */
[----:B------:R-:W2:Y:S02]  /*81e0*/  SYNCS.PHASECHK.TRANS64.TRYWAIT P1, [UR21+0x28c50], R8 ;  /* 0x028c5008ff0075a7 */ /* 0x000ea40008020155 */
[----:B--2---:R-:W-:Y:S05]  /*81f0*/  @!P1 BRA `(.L_x_2242) ;  /* 0x000000d800a49947 */ /* 0x004fea0003800000 */
.L_x_2241:
        /* <DEDUP_REMOVED lines=34> */
.L_x_2243:
[----:B------:R-:W-:Y:S01]  /*8420*/  UIADD3 UR21, UR21, 0x28c60, URZ ;  /* 0x00028c6015157890 */ /* 0x000fe2000fffe03f */
[C---:B------:R-:W-:Y:S01]  /*8430*/  ISETP.GT.AND P1, PT, R9.reuse, UR20, PT ;  /* 0x0000001409007c0c */ /* 0x040fe2000bf24270 */
[----:B------:R-:W-:Y:S01]  /*8440*/  UMOV UR26, UR38 ;  /* 0x00000026001a7c82 */ /* 0x000fe20008000000 */
[----:B------:R-:W-:Y:S01]  /*8450*/  IADD3 R9, R9, -0x1, RZ ;  /* 0xffffffff09097810 */ /* 0x000fe20007ffe0ff */
[----:B------:R-:W-:Y:S01]  /*8460*/  UPRMT UR21, UR40, 0x654, UR21 ;  /* 0x0000065428157896 */ /* 0x000fe20008000015 */
[----:B0-----:R-:W-:Y:S02]  /*8470*/  IMAD.MOV.U32 R11, RZ, RZ, R6 ;  /* 0x000000ffff0b7224 */ /* 0x001fe400078e0006 */
[----:B------:R-:W-:-:S06]  /*8480*/  IMAD.MOV.U32 R10, RZ, RZ, R5 ;  /* 0x000000ffff0a7224 */ /* 0x000fcc00078e0005 */
[----:B------:R-:W-:Y:S01]  /*8490*/  SYNCS.ARRIVE.TRANS64.RED.A1T0 RZ, [UR21], RZ ;  /* 0x000000ffffff79a7 */ /* 0x000fe20008100415 */
[----:B------:R-:W-:Y:S05]  /*84a0*/  @P1 BRA `(.L_x_2244) ;  /* 0xffffffdc00181947 */ /* 0x000fea000383ffff */
.L_x_2225:
[----:B------:R-:W-:Y:S02]  /*84b0*/  UISETP.NE.AND UP1, UPT, UR52, URZ, UPT ;  /* 0x0000003f3400728c */ /* 0x000fe4000bf25270 */
[----:B------:R-:W-:Y:S02]  /*84c0*/  UISETP.NE.AND UP0, UPT, UR51, URZ, UPT ;  /* 0x0000003f3300728c */ /* 0x000fe4000bf05270 */
[----:B------:R-:W-:Y:S02]  /*84d0*/  UIADD3 UR11, UR45, 0x3f, URZ ;  /* 0x0000003f2d0b7890 */ /* 0x000fe4000fffe03f */
[----:B------:R-:W-:Y:S02]  /*84e0*/  UIADD3 UR14, UR48, 0x1, -UR50 ;  /* 0x00000001300e7890 */ /* 0x000fe4000fffe832 */
[----:B------:R-:W-:-:S03]  /*84f0*/  PLOP3.LUT P1, PT, PT, PT, UP0, 0x40, 0x0 ;  /* 0x000000000000781c */ /* 0x000fc60003f2e808 */
[----:B------:R-:W-:Y:S01]  /*8500*/  @UP1 ULDC UR6, c[0x0][0x44c] ;  /* 0x0001130000061ab9 */ /* 0x000fe20000000800 */
[----:B------:R-:W-:Y:S01]  /*8510*/  @UP1 ULDC UR15, c[0x0][0x450] ;  /* 0x00011400000f1ab9 */ /* 0x000fe20000000800 */
[----:B------:R-:W-:-:S04]  /*8520*/  UIMAD.WIDE.U32 UR6, UR11, UR6, URZ ;  /* 0x000000060b0672a5 */ /* 0x000fc8000f8e003f */
[----:B------:R-:W-:-:S04]  /*8530*/  @UP1 USHF.R.U32.HI UR11, URZ, UR15, UR7 ;  /* 0x0000000f3f0b1299 */ /* 0x000fc80008011607 */
[----:B------:R-:W-:-:S04]  /*8540*/  UIADD3 UR11, UR14, UR11, URZ ;  /* 0x0000000b0e0b7290 */ /* 0x000fc8000fffe03f */
[----:B------:R-:W-:Y:S01]  /*8550*/  UIADD3 UR22, UR11, -UR22, URZ ;  /* 0x800000160b167290 */ /* 0x000fe2000fffe03f */
[----:B------:R-:W-:Y:S11]  /*8560*/  @P1 BRA `(.L_x_2245) ;  /* 0x00000000004c1947 */ /* 0x000ff60003800000 */
[----:B------:R-:W-:-:S06]  /*8570*/  UISETP.GT.AND UP0, UPT, UR11, -0x1, UPT ;  /* 0xffffffff0b00788c */ /* 0x000fcc000bf04270 */
[----:B------:R-:W-:-:S13]  /*8580*/  PLOP3.LUT P1, PT, PT, PT, UP0, 0x80, 0x0 ;  /* 0x000000000000781c */ /* 0x000fda0003f2f008 */
[----:B------:R-:W-:Y:S05]  /*8590*/  @P1 BRA `(.L_x_2246) ;  /* 0x0000000000201947 */ /* 0x000fea0003800000 */
[----:B------:R-:W-:Y:S01]  /*85a0*/  ULDC UR14, c[0x0][0x9e4] ;  /* 0x00027900000e7ab9 */ /* 0x000fe20000000800 */
[----:B------:R-:W-:Y:S02]  /*85b0*/  ULOP3.LUT UR11, URZ, UR11, URZ, 0x33, !UPT ;  /* 0x0000000b3f0b7292 */ /* 0x000fe4000f8e333f */
[----:B------:R-:W-:-:S11]  /*85c0*/  UISETP.NE.AND UP0, UPT, UR14, 0x1, UPT ;  /* 0x000000010e00788c */ /* 0x000fd6000bf05270 */
[----:B------:R-:W-:Y:S02]  /*85d0*/  @UP0 ULDC.64 UR18, c[0x0][0x9e8] ;  /* 0x00027a0000120ab9 */ /* 0x000fe40000000a00 */
[----:B------:R-:W-:-:S04]  /*85e0*/  UIMAD.WIDE.U32 UR6, UR11, UR18, URZ ;  /* 0x000000120b0672a5 */ /* 0x000fc8000f8e003f */
[----:B------:R-:W-:-:S04]  /*85f0*/  @UP0 USHF.R.U32.HI UR11, URZ, UR19, UR7 ;  /* 0x000000133f0b0299 */ /* 0x000fc80008011607 */
[----:B------:R-:W-:Y:S01]  /*8600*/  ULOP3.LUT UR11, URZ, UR11, URZ, 0x33, !UPT ;  /* 0x0000000b3f0b7292 */ /* 0x000fe2000f8e333f */
[----:B------:R-:W-:Y:S11]  /*8610*/  BRA `(.L_x_2247) ;  /* 0x0000000000147947 */ /* 0x000ff60003800000 */
.L_x_2246:
[----:B------:R-:W-:Y:S02]  /*8620*/  ULDC UR14, c[0x0][0x9e4] ;  /* 0x00027900000e7ab9 */ /* 0x000fe40000000800 */
[----:B------:R-:W-:-:S11]  /*8630*/  UISETP.NE.AND UP0, UPT, UR14, 0x1, UPT ;  /* 0x000000010e00788c */ /* 0x000fd6000bf05270 */
[----:B------:R-:W-:Y:S02]  /*8640*/  @UP0 ULDC.64 UR18, c[0x0][0x9e8] ;  /* 0x00027a0000120ab9 */ /* 0x000fe40000000a00 */
[----:B------:R-:W-:-:S04]  /*8650*/  UIMAD.WIDE.U32 UR6, UR11, UR18, URZ ;  /* 0x000000120b0672a5 */ /* 0x000fc8000f8e003f */
[----:B------:R-:W-:-:S12]  /*8660*/  @UP0 USHF.R.U32.HI UR11, URZ, UR19, UR7 ;  /* 0x000000133f0b0299 */ /* 0x000fd80008011607 */
.L_x_2247:
[----:B------:R-:W-:-:S04]  /*8670*/  UIMAD UR11, UR11, UR14, URZ ;  /* 0x0000000e0b0b72a4 */ /* 0x000fc8000f8e023f */
[----:B------:R-:W-:-:S04]  /*8680*/  UISETP.LT.AND UP0, UPT, UR22, UR11, UPT ;  /* 0x0000000b1600728c */ /* 0x000fc8000bf01270 */
[----:B------:R-:W-:-:S12]  /*8690*/  USEL UR22, UR22, UR11, !UP0 ;  /* 0x0000000b16167287 */ /* 0x000fd8000c000000 */
.L_x_2245:
[----:B------:R-:W-:-:S04]  /*86a0*/  UIADD3 UR22, UR22, 0x3f, URZ ;  /* 0x0000003f16167890 */ /* 0x000fc8000fffe03f */
        /* <DEDUP_REMOVED lines=9> */
[----:B-1234-:R-:W-:Y:S01]  /*8740*/  IMAD.MOV.U32 R8, RZ, RZ, R5 ;  /* 0x000000ffff087224 */ /* 0x01efe200078e0005 */
[----:B------:R-:W-:-:S06]  /*8750*/  ULDC UR21, c[0x0][0x988] ;  /* 0x0002620000157ab9 */ /* 0x000fcc0000000800 */
.L_x_2259:
[----:B------:R-:W-:Y:S01]  /*8760*/  UIADD3 UR38, UR23, 0x1, URZ ;  /* 0x0000000117267890 */ /* 0x000fe2000fffe03f */
[C---:B------:R-:W-:Y:S01]  /*8770*/  ISETP.GT.AND P1, PT, R9.reuse, UR20, PT ;  /* 0x0000001409007c0c */ /* 0x040fe2000bf24270 */
[----:B------:R-:W-:Y:S02]  /*8780*/  VIADD R9, R9, 0xffffffff ;  /* 0xffffffff09097836 */ /* 0x000fe40000000000 */
[----:B------:R-:W-:-:S04]  /*8790*/  UISETP.NE.AND UP0, UPT, UR38, 0x2, UPT ;  /* 0x000000022600788c */ /* 0x000fc8000bf05270 */
[----:B------:R-:W-:Y:S02]  /*87a0*/  USEL UR6, URZ, 0x1, UP0 ;  /* 0x000000013f067887 */ /* 0x000fe40008000000 */
[----:B------:R-:W-:Y:S02]  /*87b0*/  USEL UR38, UR38, URZ, UP0 ;  /* 0x0000003f26267287 */ /* 0x000fe40008000000 */
[----:B------:R-:W-:Y:S01]  /*87c0*/  ULOP3.LUT UR37, UR37, UR6, URZ, 0x3c, !UPT ;  /* 0x0000000625257292 */ /* 0x000fe2000f8e3c3f */
[----:B01-3--:R-:W-:Y:S11]  /*87d0*/  @!P0 BRA `(.L_x_2249) ;  /* 0x0000000000048947 */ /* 0x00bff60003800000 */
[----:B------:R-:W-:Y:S01]  /*87e0*/  BPT.TRAP 0x1 ;  /* 0x000000040000795c */ /* 0x000fe20000300000 */
.L_x_2249:
[----:B------:R-:W-:Y:S01]  /*87f0*/  ULEA UR22, UR38, UR41, 0x3 ;  /* 0x0000002926167291 */ /* 0x000fe2000f8e183f */
[----:B------:R-:W-:-:S05]  /*8800*/  IMAD.U32 R7, RZ, RZ, UR37 ;  /* 0x00000025ff077e24 */ /* 0x000fca000f8e00ff */
[----:B------:R-:W-:-:S04]  /*8810*/  SHF.L.U32 R7, R7, 0x1f, RZ ;  /* 0x0000001f07077819 */ /* 0x000fc800000006ff */
[----:B------:R1:W2:Y:S01]  /*8820*/  SYNCS.PHASECHK.TRANS64.TRYWAIT P2, [UR22+0x28c30], R7 ;  /* 0x028c3007ff0075a7 */ /* 0x0002a20008040156 */
[----:B------:R-:W-:Y:S05]  /*8830*/  @!P0 BRA `(.L_x_2250) ;  /* 0x0000000000048947 */ /* 0x000fea0003800000 */
[----:B------:R-:W-:Y:S01]  /*8840*/  BPT.TRAP 0x1 ;  /* 0x000000040000795c */ /* 0x000fe20000300000 */
.L_x_2250:
[----:B--2---:R-:W-:Y:S05]  /*8850*/  @P2 BRA `(.L_x_2251) ;  /* 0x0000000000082947 */ /* 0x004fea0003800000 */
[----:B------:R-:W2:Y:S02]  /*8860*/  SYNCS.PHASECHK.TRANS64.TRYWAIT P2, [UR22+0x28c30], R7 ;  /* 0x028c3007ff0075a7 */ /* 0x000ea40008040156 */
[----:B--2---:R-:W-:Y:S05]  /*8870*/  @!P2 BRA `(.L_x_2252) ;  /* 0x000000d4001ca947 */ /* 0x004fea0003800000 */
.L_x_2251:
        /* <DEDUP_REMOVED lines=23> */
.L_x_2253:
[----:B--2---:R-:W-:Y:S01]  /*89f0*/  FMNMX.FTZ R6, R152, R8, !PT ;  /* 0x0000000898067209 */ /* 0x004fe20007810000 */
        /* <DEDUP_REMOVED lines=51> */
[----:B------:R-:W-:-:S02]  /*8d30*/  FFMA.FTZ R181, R181, UR10, -R205 ;  /* 0x0000000ab5b57c23 */ /* 0x000fc400080108cd */
[----:B------:R-:W-:Y:S01]  /*8d40*/  FMNMX.FTZ R6, R178, R15, !PT ;  /* 0x0000000fb2067209 */ /* 0x000fe20007810000 */
[----:B------:R-:W0:Y:S03]  /*8d50*/  MUFU.EX2 R8, R8 ;  /* 0x0000000800087308 */ /* 0x000e260000000800 */
[----:B------:R-:W-:-:S04]  /*8d60*/  FMNMX.FTZ R15, R179, R6, !PT ;  /* 0x00000006b30f7209 */ /* 0x000fc80007810000 */
[----:B------:R-:W-:Y:S01]  /*8d70*/  FMNMX.FTZ R6, R182, R15, !PT ;  /* 0x0000000fb6067209 */ /* 0x000fe20007810000 */
[----:B------:R-:W2:Y:S01]  /*8d80*/  MUFU.EX2 R152, R152 ;  /* 0x0000009800987308 */ /* 0x000ea20000000800 */
[--C-:B------:R-:W-:Y:S01]  /*8d90*/  FFMA.FTZ R15, R161, UR10, -R205.reuse ;  /* 0x0000000aa10f7c23 */ /* 0x100fe200080108cd */
[--C-:B------:R-:W-:Y:S01]  /*8da0*/  FFMA.FTZ R161, R169, UR10, -R205.reuse ;  /* 0x0000000aa9a17c23 */ /* 0x100fe200080108cd */
[----:B------:R-:W-:Y:S01]  /*8db0*/  FMNMX.FTZ R6, R183, R6, !PT ;  /* 0x00000006b7067209 */ /* 0x000fe20007810000 */
[----:B------:R-:W-:-:S04]  /*8dc0*/  FFMA.FTZ R169, R177, UR10, -R205 ;  /* 0x0000000ab1a97c23 */ /* 0x000fc800080108cd */
[----:B------:R-:W3:Y:S01]  /*8dd0*/  SHFL.BFLY PT, R157, R6, 0x2, 0x1f ;  /* 0x0c401f00069d7f89 */ /* 0x000ee200000e0000 */
        /* <DEDUP_REMOVED lines=23> */
[----:B---3--:R-:W-:Y:S01]  /*8f50*/  FMNMX.FTZ R157, R6, R157, !PT ;  /* 0x0000009d069d7209 */ /* 0x008fe20007810000 */
[----:B------:R-:W-:Y:S01]  /*8f60*/  MUFU.EX2 R15, R15 ;  /* 0x0000000f000f7308 */ /* 0x000fe20000000800 */
[-C--:B------:R-:W-:Y:S01]  /*8f70*/  FMUL.FTZ R64, R64, R8.reuse ;  /* 0x0000000840407220 */ /* 0x080fe20000410000 */
[-C--:B------:R-:W-:Y:S01]  /*8f80*/  FMUL.FTZ R65, R65, R8.reuse ;  /* 0x0000000841417220 */ /* 0x080fe20000410000 */
[-C--:B------:R-:W-:Y:S01]  /*8f90*/  FMUL.FTZ R68, R68, R8.reuse ;  /* 0x0000000844447220 */ /* 0x080fe20000410000 */
[----:B------:R-:W0:Y:S01]  /*8fa0*/  SHFL.BFLY PT, R6, R157, 0x1, 0x1f ;  /* 0x0c201f009d067f89 */ /* 0x000e2200000e0000 */
        /* <DEDUP_REMOVED lines=23> */
[----:B0-----:R-:W-:Y:S01]  /*9120*/  FMNMX.FTZ R6, R157, R6, !PT ;  /* 0x000000069d067209 */ /* 0x001fe20007810000 */
[-C--:B------:R-:W-:Y:S01]  /*9130*/  FMUL.FTZ R109, R109, R8.reuse ;  /* 0x000000086d6d7220 */ /* 0x080fe20000410000 */
[-C--:B------:R-:W-:Y:S01]  /*9140*/  FMUL.FTZ R112, R112, R8.reuse ;  /* 0x0000000870707220 */ /* 0x080fe20000410000 */
[-C--:B------:R-:W-:Y:S01]  /*9150*/  FMUL.FTZ R113, R113, R8.reuse ;  /* 0x0000000871717220 */ /* 0x080fe20000410000 */
[----:B------:R-:W-:Y:S01]  /*9160*/  MUFU.EX2 R161, R161 ;  /* 0x000000a100a17308 */ /* 0x000fe20000000800 */
[----:B------:R-:W-:Y:S01]  /*9170*/  FADD.FTZ R157, -R6, R11 ;  /* 0x0000000b069d7221 */ /* 0x000fe20000010100 */
[-C--:B------:R-:W-:Y:S01]  /*9180*/  FMUL.FTZ R116, R116, R8.reuse ;  /* 0x0000000874747220 */ /* 0x080fe20000410000 */
[-C--:B------:R-:W-:Y:S01]  /*9190*/  FMUL.FTZ R117, R117, R8.reuse ;  /* 0x0000000875757220 */ /* 0x080fe20000410000 */
[-C--:B------:R-:W-:Y:S01]  /*91a0*/  FMUL.FTZ R120, R120, R8.reuse ;  /* 0x0000000878787220 */ /* 0x080fe20000410000 */
[----:B------:R-:W-:Y:S01]  /*91b0*/  FMUL.FTZ R173, R157, UR10 ;  /* 0x0000000a9dad7c20 */ /* 0x000fe20008410000 */
[----:B------:R-:W-:Y:S01]  /*91c0*/  FMUL.FTZ R157, R6, UR10 ;  /* 0x0000000a069d7c20 */ /* 0x000fe20008410000 */
[-C--:B------:R-:W-:Y:S01]  /*91d0*/  FMUL.FTZ R121, R121, R8.reuse ;  /* 0x0000000879797220 */ /* 0x080fe20000410000 */
[----:B------:R-:W-:Y:S01]  /*91e0*/  MUFU.EX2 R14, R14 ;  /* 0x0000000e000e7308 */ /* 0x000fe20000000800 */
[----:B------:R-:W-:Y:S01]  /*91f0*/  FMUL.FTZ R124, R124, R8 ;  /* 0x000000087c7c7220 */ /* 0x000fe20000410000 */
[--C-:B------:R-:W-:Y:S01]  /*9200*/  FFMA.FTZ R168, R154, UR10, -R157.reuse ;  /* 0x0000000a9aa87c23 */ /* 0x100fe2000801089d */
        /* <DEDUP_REMOVED lines=10> */
[----:B------:R-:W-:Y:S02]  /*92b0*/  IMAD.U32 R171, RZ, RZ, UR23 ;  /* 0x00000017ffab7e24 */ /* 0x000fe4000f8e00ff */
[--C-:B------:R-:W-:Y:S01]  /*92c0*/  FFMA.FTZ R162, R166, UR10, -R157.reuse ;  /* 0x0000000aa6a27c23 */ /* 0x100fe2000801089d */
[--C-:B------:R-:W-:Y:S01]  /*92d0*/  FFMA.FTZ R166, R170, UR10, -R157.reuse ;  /* 0x0000000aaaa67c23 */ /* 0x100fe2000801089d */
[----:B------:R-:W0:Y:S01]  /*92e0*/  MUFU.EX2 R168, R168 ;  /* 0x000000a800a87308 */ /* 0x000e220000000800 */
[--C-:B------:R-:W-:Y:S01]  /*92f0*/  FFMA.FTZ R179, R179, UR10, -R157.reuse ;  /* 0x0000000ab3b37c23 */ /* 0x100fe2000801089d */
[--C-:B------:R-:W-:Y:S01]  /*9300*/  FFMA.FTZ R182, R182, UR10, -R157.reuse ;  /* 0x0000000ab6b67c23 */ /* 0x100fe2000801089d */
[----:B------:R-:W-:Y:S01]  /*9310*/  FFMA.FTZ R183, R183, UR10, -R157 ;  /* 0x0000000ab7b77c23 */ /* 0x000fe2000801089d */
[-C--:B------:R-:W-:Y:S01]  /*9320*/  FMUL.FTZ R125, R125, R8.reuse ;  /* 0x000000087d7d7220 */ /* 0x080fe20000410000 */
[-C--:B------:R-:W-:Y:S01]  /*9330*/  FMUL.FTZ R128, R128, R8.reuse ;  /* 0x0000000880807220 */ /* 0x080fe20000410000 */
[-C--:B------:R-:W-:Y:S01]  /*9340*/  FMUL.FTZ R129, R129, R8.reuse ;  /* 0x0000000881817220 */ /* 0x080fe20000410000 */
[----:B------:R-:W-:Y:S01]  /*9350*/  @!P2 IMAD R154, R171, 0x40, R16 ;  /* 0x00000040ab9aa824 */ /* 0x000fe200078e0210 */
[----:B------:R-:W3:Y:S01]  /*9360*/  MUFU.EX2 R155, R155 ;  /* 0x0000009b009b7308 */ /* 0x000ee20000000800 */
[----:B------:R-:W-:Y:S01]  /*9370*/  FFMA.FTZ R171, R8, R3, R13 ;  /* 0x0000000308ab7223 */ /* 0x000fe2000001000d */
[----:B------:R-:W-:Y:S01]  /*9380*/  FFMA.FTZ R3, R174, UR10, -R157 ;  /* 0x0000000aae037c23 */ /* 0x000fe2000801089d */
[-C--:B------:R-:W-:Y:S01]  /*9390*/  FMUL.FTZ R132, R132, R8.reuse ;  /* 0x0000000884847220 */ /* 0x080fe20000410000 */
[-C--:B------:R-:W-:Y:S01]  /*93a0*/  FMUL.FTZ R133, R133, R8.reuse ;  /* 0x0000000885857220 */ /* 0x080fe20000410000 */
[C---:B--2---:R-:W-:Y:S01]  /*93b0*/  FADD.FTZ R171, R152.reuse, R171 ;  /* 0x000000ab98ab7221 */ /* 0x044fe20000010000 */
[----:B------:R-:W-:Y:S01]  /*93c0*/  F2FP.BF16.F32.PACK_AB R152, R152, R13 ;  /* 0x0000000d9898723e */ /* 0x000fe200000010ff */
[----:B------:R-:W-:Y:S01]  /*93d0*/  FMUL.FTZ R136, R136, R8 ;  /* 0x0000000888887220 */ /* 0x000fe20000410000 */
[----:B------:R-:W2:Y:S01]  /*93e0*/  MUFU.EX2 R158, R158 ;  /* 0x0000009e009e7308 */ /* 0x000ea20000000800 */
[----:B0-----:R-:W-:Y:S01]  /*93f0*/  FFMA.FTZ R170, R173, R4, R168 ;  /* 0x00000004adaa7223 */ /* 0x001fe200000100a8 */
[----:B------:R-:W-:Y:S01]  /*9400*/  FFMA.FTZ R4, R175, UR10, -R157 ;  /* 0x0000000aaf047c23 */ /* 0x000fe2000801089d */
[----:B------:R-:W-:Y:S01]  /*9410*/  FADD.FTZ R174, R10, R171 ;  /* 0x000000ab0aae7221 */ /* 0x000fe20000010000 */
[-C--:B------:R-:W-:Y:S01]  /*9420*/  FMUL.FTZ R137, R137, R8.reuse ;  /* 0x0000000889897220 */ /* 0x080fe20000410000 */
[-C--:B------:R-:W-:Y:S01]  /*9430*/  FMUL.FTZ R140, R140, R8.reuse ;  /* 0x000000088c8c7220 */ /* 0x080fe20000410000 */
[-C--:B------:R-:W-:Y:S01]  /*9440*/  FMUL.FTZ R141, R141, R8.reuse ;  /* 0x000000088d8d7220 */ /* 0x080fe20000410000 */
[----:B------:R-:W-:Y:S01]  /*9450*/  FADD.FTZ R171, R153, R174 ;  /* 0x000000ae99ab7221 */ /* 0x000fe20000010000 */
[----:B------:R-:W0:Y:S01]  /*9460*/  MUFU.EX2 R177, R177 ;  /* 0x000000b100b17308 */ /* 0x000e220000000800 */
[----:B---3--:R-:W-:Y:S01]  /*9470*/  FADD.FTZ R175, R155, R170 ;  /* 0x000000aa9baf7221 */ /* 0x008fe20000010000 */
[----:B------:R-:W-:Y:S01]  /*9480*/  FFMA.FTZ R170, R178, UR10, -R157 ;  /* 0x0000000ab2aa7c23 */ /* 0x000fe2000801089d */
[----:B------:R-:W-:Y:S01]  /*9490*/  FADD.FTZ R174, R156, R171 ;  /* 0x000000ab9cae7221 */ /* 0x000fe20000010000 */
[----:B------:R-:W-:Y:S01]  /*94a0*/  @!P2 LEA R157, R154, UR41, 0x2 ;  /* 0x000000299a9dac11 */ /* 0x000fe2000f8e10ff */
[----:B------:R-:W-:Y:S01]  /*94b0*/  FMUL.FTZ R144, R144, R8 ;  /* 0x0000000890907220 */ /* 0x000fe20000410000 */
[----:B------:R-:W-:Y:S01]  /*94c0*/  F2FP.BF16.F32.PACK_AB R156, R15, R156 ;  /* 0x0000009c0f9c723e */ /* 0x000fe200000010ff */
[-C--:B------:R-:W-:Y:S01]  /*94d0*/  FMUL.FTZ R145, R145, R8.reuse ;  /* 0x0000000891917220 */ /* 0x080fe20000410000 */
[----:B------:R-:W3:Y:S01]  /*94e0*/  MUFU.EX2 R159, R159 ;  /* 0x0000009f009f7308 */ /* 0x000ee20000000800 */
[----:B--2---:R-:W-:Y:S01]  /*94f0*/  FADD.FTZ R176, R158, R175 ;  /* 0x000000af9eb07221 */ /* 0x004fe20000010000 */
[----:B------:R-:W-:Y:S01]  /*9500*/  FADD.FTZ R175, R15, R174 ;  /* 0x000000ae0faf7221 */ /* 0x000fe20000010000 */
[----:B------:R-:W-:Y:S01]  /*9510*/  @!P2 STS [R157+0x28800], R8 ;  /* 0x028800089d00a388 */ /* 0x000fe20000000800 */
[-C--:B------:R-:W-:Y:S01]  /*9520*/  FMUL.FTZ R148, R148, R8.reuse ;  /* 0x0000000894947220 */ /* 0x080fe20000410000 */
[----:B------:R-:W-:Y:S01]  /*9530*/  FMUL.FTZ R149, R149, R8 ;  /* 0x0000000895957220 */ /* 0x000fe20000410000 */
[----:B------:R-:W-:Y:S01]  /*9540*/  FADD.FTZ R154, R12, R175 ;  /* 0x000000af0c9a7221 */ /* 0x000fe20000010000 */
[----:B------:R2:W-:Y:S01]  /*9550*/  @!P2 STS [R157+0x28820], R173 ;  /* 0x028820ad9d00a388 */ /* 0x0005e20000000800 */
[----:B------:R-:W4:Y:S01]  /*9560*/  MUFU.EX2 R172, R172 ;  /* 0x000000ac00ac7308 */ /* 0x000f220000000800 */
[----:B0-----:R-:W-:Y:S01]  /*9570*/  FADD.FTZ R176, R177, R176 ;  /* 0x000000b0b1b07221 */ /* 0x001fe20000010000 */
[----:B------:R-:W-:Y:S01]  /*9580*/  FADD.FTZ R13, R21, R154 ;  /* 0x0000009a150d7221 */ /* 0x000fe20000010000 */
[----:B------:R-:W-:Y:S01]  /*9590*/  F2FP.BF16.F32.PACK_AB R154, R153, R10 ;  /* 0x0000000a999a723e */ /* 0x000fe200000010ff */
[-C--:B------:R-:W-:Y:S01]  /*95a0*/  FMUL.FTZ R26, R26, R173.reuse ;  /* 0x000000ad1a1a7220 */ /* 0x080fe20000410000 */
[----:B------:R-:W-:Y:S01]  /*95b0*/  F2FP.BF16.F32.PACK_AB R153, R155, R168 ;  /* 0x000000a89b99723e */ /* 0x000fe200000010ff */
[----:B------:R-:W-:Y:S01]  /*95c0*/  FADD.FTZ R10, R160, R13 ;  /* 0x0000000da00a7221 */ /* 0x000fe20000010000 */
[----:B------:R-:W-:Y:S01]  /*95d0*/  F2FP.BF16.F32.PACK_AB R155, R177, R158 ;  /* 0x0000009eb19b723e */ /* 0x000fe200000010ff */
[----:B------:R-:W0:Y:S01]  /*95e0*/  MUFU.EX2 R162, R162 ;  /* 0x000000a200a27308 */ /* 0x000e220000000800 */
        /* <DEDUP_REMOVED lines=46> */
[-C--:B------:R-:W-:Y:S01]  /*98d0*/  FMUL.FTZ R78, R78, R173.reuse ;  /* 0x000000ad4e4e7220 */ /* 0x080fe20000410000 */
[----:B------:R-:W0:Y:S01]  /*98e0*/  MUFU.EX2 R4, R4 ;  /* 0x0000000400047308 */ /* 0x000e220000000800 */
        /* <DEDUP_REMOVED lines=16> */
[C---:B0-----:R-:W-:Y:S01]  /*99f0*/  FADD.FTZ R13, R4.reuse, R13 ;  /* 0x0000000d040d7221 */ /* 0x041fe20000010000 */
[----:B------:R-:W-:Y:S01]  /*9a00*/  F2FP.BF16.F32.PACK_AB R163, R4, R3 ;  /* 0x0000000304a3723e */ /* 0x000fe200000010ff */
[-C--:B------:R-:W-:Y:S01]  /*9a10*/  FMUL.FTZ R102, R102, R173.reuse ;  /* 0x000000ad66667220 */ /* 0x080fe20000410000 */
[-C--:B------:R-:W-:Y:S01]  /*9a20*/  FMUL.FTZ R103, R103, R173.reuse ;  /* 0x000000ad67677220 */ /* 0x080fe20000410000 */
[-C--:B------:R-:W-:Y:S01]  /*9a30*/  FMUL.FTZ R106, R106, R173.reuse ;  /* 0x000000ad6a6a7220 */ /* 0x080fe20000410000 */
[-C--:B------:R-:W-:Y:S01]  /*9a40*/  FMUL.FTZ R107, R107, R173.reuse ;  /* 0x000000ad6b6b7220 */ /* 0x080fe20000410000 */
[----:B------:R3:W-:Y:S01]  /*9a50*/  STSM.16.M88.4 [R23], R160 ;  /* 0x000000a017007844 */ /* 0x0007e20000000200 */
        /* <DEDUP_REMOVED lines=30> */
[----:B------:R-:W-:-:S02]  /*9c40*/  FMUL.FTZ R151, R151, R173 ;  /* 0x000000ad97977220 */ /* 0x000fc40000410000 */
[----:B------:R-:W4:Y:S01]  /*9c50*/  MUFU.EX2 R182, R182 ;  /* 0x000000b600b67308 */ /* 0x000f220000000800 */
[C---:B--2---:R-:W-:Y:S01]  /*9c60*/  F2FP.BF16.F32.PACK_AB R166, R11.reuse, R20 ;  /* 0x000000140ba6723e */ /* 0x044fe200000010ff */
[----:B------:R-:W-:-:S06]  /*9c70*/  FADD.FTZ R3, R11, R4 ;  /* 0x000000040b037221 */ /* 0x000fcc0000010000 */
[----:B------:R-:W2:Y:S01]  /*9c80*/  MUFU.EX2 R183, R183 ;  /* 0x000000b700b77308 */ /* 0x000ea20000000800 */
[C---:B0-----:R-:W-:Y:S01]  /*9c90*/  FADD.FTZ R15, R179.reuse, R12 ;  /* 0x0000000cb30f7221 */ /* 0x041fe20000010000 */
[----:B------:R-:W-:-:S03]  /*9ca0*/  F2FP.BF16.F32.PACK_AB R165, R179, R170 ;  /* 0x000000aab3a5723e */ /* 0x000fc600000010ff */
[----:B----4-:R-:W-:Y:S01]  /*9cb0*/  FADD.FTZ R10, R182, R15 ;  /* 0x0000000fb60a7221 */ /* 0x010fe20000010000 */
[----:B--2---:R-:W-:-:S03]  /*9cc0*/  F2FP.BF16.F32.PACK_AB R167, R183, R182 ;  /* 0x000000b6b7a7723e */ /* 0x004fc600000010ff */
[----:B------:R-:W-:Y:S02]  /*9cd0*/  FADD.FTZ R4, R183, R10 ;  /* 0x0000000ab7047221 */ /* 0x000fe40000010000 */
[----:B------:R3:W-:Y:S01]  /*9ce0*/  STSM.16.M88.4 [R22], R164 ;  /* 0x000000a416007844 */ /* 0x0007e20000000200 */
[----:B------:R-:W-:Y:S05]  /*9cf0*/  @!P0 BRA `(.L_x_2254) ;  /* 0x0000000000048947 */ /* 0x000fea0003800000 */
[----:B------:R-:W-:Y:S01]  /*9d00*/  BPT.TRAP 0x1 ;  /* 0x000000040000795c */ /* 0x000fe20000300000 */
.L_x_2254:
[----:B------:R0:W2:Y:S01]  /*9d10*/  SYNCS.PHASECHK.TRANS64.TRYWAIT P2, [UR22+0x28c50], R7 ;  /* 0x028c5007ff0075a7 */ /* 0x0000a20008040156 */
[----:B------:R-:W-:Y:S05]  /*9d20*/  @!P0 BRA `(.L_x_2255) ;  /* 0x0000000000048947 */ /* 0x000fea0003800000 */
[----:B------:R-:W-:Y:S01]  /*9d30*/  BPT.TRAP 0x1 ;  /* 0x000000040000795c */ /* 0x000fe20000300000 */
.L_x_2255:
[----:B--2---:R-:W-:Y:S05]  /*9d40*/  @P2 BRA `(.L_x_2256) ;  /* 0x0000000000082947 */ /* 0x004fea0003800000 */
[----:B------:R-:W2:Y:S02]  /*9d50*/  SYNCS.PHASECHK.TRANS64.TRYWAIT P2, [UR22+0x28c50], R7 ;  /* 0x028c5007ff0075a7 */ /* 0x000ea40008040156 */
[----:B--2---:R-:W-:Y:S05]  /*9d60*/  @!P2 BRA `(.L_x_2257) ;  /* 0x000000bc00f8a947 */ /* 0x004fea0003800000 */
.L_x_2256:
        /* <DEDUP_REMOVED lines=34> */
.L_x_2258:
[----:B------:R-:W-:Y:S01]  /*9f90*/  UIADD3 UR22, UR22, 0x28c60, URZ ;  /* 0x00028c6016167890 */ /* 0x000fe2000fffe03f */
[----:B------:R-:W-:Y:S01]  /*9fa0*/  IMAD.MOV.U32 R11, RZ, RZ, R6 ;  /* 0x000000ffff0b7224 */ /* 0x000fe200078e0006 */
[----:B------:R-:W-:Y:S01]  /*9fb0*/  UMOV UR23, UR38 ;  /* 0x0000002600177c82 */ /* 0x000fe20008000000 */
[----:B--2---:R-:W-:Y:S01]  /*9fc0*/  IMAD.MOV.U32 R8, RZ, RZ, R5 ;  /* 0x000000ffff087224 */ /* 0x004fe200078e0005 */
[----:B------:R-:W-:-:S09]  /*9fd0*/  UPRMT UR22, UR40, 0x654, UR22 ;  /* 0x0000065428167896 */ /* 0x000fd20008000016 */
[----:B------:R-:W-:Y:S01]  /*9fe0*/  SYNCS.ARRIVE.TRANS64.RED.A1T0 RZ, [UR22], RZ ;  /* 0x000000ffffff79a7 */ /* 0x000fe20008100416 */
[----:B------:R-:W-:Y:S05]  /*9ff0*/  @P1 BRA `(.L_x_2259) ;  /* 0xffffffe400d81947 */ /* 0x000fea000383ffff */
.L_x_2248:
        /* <DEDUP_REMOVED lines=9> */
.L_x_2279:
[----:B------:R-:W-:-:S04]  /*a090*/  UIADD3 UR38, UR22, 0x1, URZ ;  /* 0x0000000116267890 */ /* 0x000fc8000fffe03f */
[----:B------:R-:W-:-:S04]  /*a0a0*/  UISETP.NE.AND UP0, UPT, UR38, 0x2, UPT ;  /* 0x000000022600788c */ /* 0x000fc8000bf05270 */
[----:B------:R-:W-:Y:S02]  /*a0b0*/  USEL UR6, URZ, 0x1, UP0 ;  /* 0x000000013f067887 */ /* 0x000fe40008000000 */
[----:B------:R-:W-:Y:S02]  /*a0c0*/  USEL UR38, UR38, URZ, UP0 ;  /* 0x0000003f26267287 */ /* 0x000fe40008000000 */
[----:B------:R-:W-:Y:S01]  /*a0d0*/  ULOP3.LUT UR37, UR37, UR6, URZ, 0x3c, !UPT ;  /* 0x0000000625257292 */ /* 0x000fe2000f8e3c3f */
[----:B------:R-:W-:Y:S11]  /*a0e0*/  @!P0 BRA `(.L_x_2261) ;  /* 0x0000000000048947 */ /* 0x000ff60003800000 */
[----:B------:R-:W-:Y:S01]  /*a0f0*/  BPT.TRAP 0x1 ;  /* 0x000000040000795c */ /* 0x000fe20000300000 */
.L_x_2261:
[----:B------:R-:W-:Y:S01]  /*a100*/  ULEA UR21, UR38, UR41, 0x3 ;  /* 0x0000002926157291 */ /* 0x000fe2000f8e183f */
[----:B-1234-:R-:W-:-:S05]  /*a110*/  IMAD.U32 R8, RZ, RZ, UR37 ;  /* 0x00000025ff087e24 */ /* 0x01efca000f8e00ff */
[----:B------:R-:W-:-:S04]  /*a120*/  SHF.L.U32 R8, R8, 0x1f, RZ ;  /* 0x0000001f08087819 */ /* 0x000fc800000006ff */
[----:B------:R1:W2:Y:S01]  /*a130*/  SYNCS.PHASECHK.TRANS64.TRYWAIT P1, [UR21+0x28c30], R8 ;  /* 0x028c3008ff0075a7 */ /* 0x0002a20008020155 */
[----:B------:R-:W-:Y:S05]  /*a140*/  @!P0 BRA `(.L_x_2262) ;  /* 0x0000000000048947 */ /* 0x000fea0003800000 */
[----:B------:R-:W-:Y:S01]  /*a150*/  BPT.TRAP 0x1 ;  /* 0x000000040000795c */ /* 0x000fe20000300000 */
.L_x_2262:
[----:B--2---:R-:W-:Y:S05]  /*a160*/  @P1 BRA `(.L_x_2263) ;  /* 0x0000000000081947 */ /* 0x004fea0003800000 */
[----:B------:R-:W2:Y:S02]  /*a170*/  SYNCS.PHASECHK.TRANS64.TRYWAIT P1, [UR21+0x28c30], R8 ;  /* 0x028c3008ff0075a7 */ /* 0x000ea40008020155 */
[----:B--2---:R-:W-:Y:S05]  /*a180*/  @!P1 BRA `(.L_x_2264) ;  /* 0x000000bc00089947 */ /* 0x004fea0003800000 */
.L_x_2263:
        /* <DEDUP_REMOVED lines=23> */
.L_x_2265:
        /* <DEDUP_REMOVED lines=21> */
[--C-:B0-----:R-:W-:Y:S02]  /*a450*/  IMAD.IADD R14, R20, 0x1, R13.reuse ;  /* 0x00000001140e7824 */ /* 0x101fe400078e020d */
        /* <DEDUP_REMOVED lines=15> */
.L_x_2268:
[----:B------:R-:W-:-:S05]  /*a550*/  IMAD.U32 R206, RZ, RZ, UR24 ;  /* 0x00000018ffce7e24 */ /* 0x000fca000f8e00ff */
[----:B------:R-:W-:-:S13]  /*a560*/  ISETP.NE.AND P1, PT, R206, 0x1, PT ;  /* 0x00000001ce00780c */ /* 0x000fda0003f25270 */
[----:B------:R-:W0:Y:S02]  /*a570*/  @P1 LDC.64 R6, c[0x0][0x9e8] ;  /* 0x00027a00ff061b82 */ /* 0x000e240000000a00 */
[----:B0-----:R-:W-:-:S05]  /*a580*/  @P1 IMAD.HI.U32 R6, R13, R6, RZ ;  /* 0x000000060d061227 */ /* 0x001fca00078e00ff */
[----:B------:R-:W-:-:S07]  /*a590*/  @P1 SHF.R.U32.HI R13, RZ, R7, R6 ;  /* 0x00000007ff0d1219 */ /* 0x000fce0000011606 */
.L_x_2269:
[----:B------:R-:W-:Y:S05]  /*a5a0*/  BSYNC B0 ;  /* 0x0000000000007941 */ /* 0x000fea0003800000 */
.L_x_2267:
[----:B------:R-:W-:-:S04]  /*a5b0*/  IMAD R13, R13, R206, -R5 ;  /* 0x000000ce0d0d7224 */ /* 0x000fc800078e0a05 */
[----:B------:R-:W-:-:S05]  /*a5c0*/  IMAD.IADD R13, R13, 0x1, -R2 ;  /* 0x000000010d0d7824 */ /* 0x000fca00078e0a02 */
[----:B------:R-:W-:Y:S02]  /*a5d0*/  VIADDMNMX R14, R13, R206, R14, PT ;  /* 0x000000ce0d0e7246 */ /* 0x000fe4000380010e */
[----:B------:R-:W-:-:S07]  /*a5e0*/  VIMNMX R15, R15, R13, !PT ;  /* 0x0000000d0f0f7248 */ /* 0x000fce0007fe0100 */
.L_x_2266:
        /* <DEDUP_REMOVED lines=68> */
.L_x_2272:
[----:B------:R-:W-:-:S05]  /*aa30*/  IMAD.U32 R20, RZ, RZ, UR24 ;  /* 0x00000018ff147e24 */ /* 0x000fca000f8e00ff */
[----:B------:R-:W-:-:S13]  /*aa40*/  ISETP.NE.AND P2, PT, R20, 0x1, PT ;  /* 0x000000011400780c */ /* 0x000fda0003f45270 */
[----:B------:R-:W0:Y:S02]  /*aa50*/  @P2 LDC.64 R6, c[0x0][0x9e8] ;  /* 0x00027a00ff062b82 */ /* 0x000e240000000a00 */
[----:B0-----:R-:W-:-:S05]  /*aa60*/  @P2 IMAD.HI.U32 R6, R15, R6, RZ ;  /* 0x000000060f062227 */ /* 0x001fca00078e00ff */
[----:B------:R-:W-:-:S07]  /*aa70*/  @P2 SHF.R.U32.HI R15, RZ, R7, R6 ;  /* 0x00000007ff0f2219 */ /* 0x000fce0000011606 */
.L_x_2273:
[----:B------:R-:W-:Y:S05]  /*aa80*/  BSYNC B0 ;  /* 0x0000000000007941 */ /* 0x000fea0003800000 */
.L_x_2271:
[----:B------:R-:W-:-:S04]  /*aa90*/  IMAD R5, R15, R20, -R5 ;  /* 0x000000140f057224 */ /* 0x000fc800078e0a05 */
[----:B------:R-:W-:-:S05]  /*aaa0*/  IMAD.IADD R5, R5, 0x1, -R2 ;  /* 0x0000000105057824 */ /* 0x000fca00078e0a02 */
[----:B------:R-:W-:Y:S02]  /*aab0*/  VIADDMNMX R12, R5, R20, R12, PT ;  /* 0x00000014050c7246 */ /* 0x000fe4000380010c */
[----:B------:R-:W-:-:S07]  /*aac0*/  VIMNMX R14, R14, R5, !PT ;  /* 0x000000050e0e7248 */ /* 0x000fce0007fe0100 */
.L_x_2270:
        /* <DEDUP_REMOVED lines=92> */
[----:B------:R-:W-:Y:S01]  /*b090*/  IADD3 R177, -R17, RZ, RZ ;  /* 0x000000ff11b17210 */ /* 0x000fe20007ffe1ff */
[--C-:B------:R-:W-:Y:S01]  /*b0a0*/  FFMA.FTZ R164, R176, UR10, -R20.reuse ;  /* 0x0000000ab0a47c23 */ /* 0x100fe20008010814 */
[----:B------:R-:W-:Y:S01]  /*b0b0*/  FMNMX.FTZ R6, R174, R13, !PT ;  /* 0x0000000dae067209 */ /* 0x000fe20007810000 */
[--C-:B------:R-:W-:Y:S01]  /*b0c0*/  FFMA.FTZ R13, R156, UR10, -R20.reuse ;  /* 0x0000000a9c0d7c23 */ /* 0x100fe20008010814 */
[--C-:B------:R-:W-:Y:S01]  /*b0d0*/  FFMA.FTZ R156, R160, UR10, -R20.reuse ;  /* 0x0000000aa09c7c23 */ /* 0x100fe20008010814 */
[--C-:B------:R-:W-:Y:S01]  /*b0e0*/  FFMA.FTZ R160, R168, UR10, -R20.reuse ;  /* 0x0000000aa8a07c23 */ /* 0x100fe20008010814 */
[----:B------:R-:W-:Y:S01]  /*b0f0*/  FMNMX.FTZ R15, R175, R6, !PT ;  /* 0x00000006af0f7209 */ /* 0x000fe20007810000 */
[----:B------:R-:W-:Y:S01]  /*b100*/  MUFU.EX2 R7, R7 ;  /* 0x0000000700077308 */ /* 0x000fe20000000800 */
[----:B------:R-:W-:Y:S01]  /*b110*/  ISETP.NE.AND P2, PT, R2, R177, PT ;  /* 0x000000b10200720c */ /* 0x000fe20003f45270 */
        /* <DEDUP_REMOVED lines=256> */
.L_x_2274:
[----:B------:R1:W2:Y:S01]  /*c120*/  SYNCS.PHASECHK.TRANS64.TRYWAIT P1, [UR21+0x28c50], R8 ;  /* 0x028c5008ff0075a7 */ /* 0x0002a20008020155 */
[----:B------:R-:W-:Y:S05]  /*c130*/  @!P0 BRA `(.L_x_2275) ;  /* 0x0000000000048947 */ /* 0x000fea0003800000 */
[----:B------:R-:W-:Y:S01]  /*c140*/  BPT.TRAP 0x1 ;  /* 0x000000040000795c */ /* 0x000fe20000300000 */
.L_x_2275:
[----:B--2---:R-:W-:Y:S05]  /*c150*/  @P1 BRA `(.L_x_2276) ;  /* 0x0000000000081947 */ /* 0x004fea0003800000 */
[----:B------:R-:W2:Y:S02]  /*c160*/  SYNCS.PHASECHK.TRANS64.TRYWAIT P1, [UR21+0x28c50], R8 ;  /* 0x028c5008ff0075a7 */ /* 0x000ea40008020155 */
[----:B--2---:R-:W-:Y:S05]  /*c170*/  @!P1 BRA `(.L_x_2277) ;  /* 0x0000009c00249947 */ /* 0x004fea0003800000 */
.L_x_2276:
        /* <DEDUP_REMOVED lines=34> */
.L_x_2278:
        /* <DEDUP_REMOVED lines=9> */
.L_x_2260:
        /* <DEDUP_REMOVED lines=9> */
[----:B------:R-:W-:-:S02]  /*c4c0*/  IMAD.MOV.U32 R11, RZ, RZ, RZ ;  /* 0x000000ffff0b7224 */ /* 0x000fc400078e00ff */
[----:B-----5:R-:W-:Y:S01]  /*c4d0*/  FADD.FTZ R0, R0, R3 ;  /* 0x0000000300007221 */ /* 0x020fe20000010000 */
[----:B------:R-:W-:Y:S01]  /*c4e0*/  IMAD.U32 R3, RZ, RZ, UR38 ;  /* 0x00000026ff037e24 */ /* 0x000fe2000f8e00ff */
[----:B------:R-:W-:Y:S01]  /*c4f0*/  UIADD3 UR38, UR38, 0x1, URZ ;  /* 0x0000000126267890 */ /* 0x000fe2000fffe03f */
[----:B0-----:R-:W-:Y:S02]  /*c500*/  FADD.FTZ R8, R7, R4 ;  /* 0x0000000407087221 */ /* 0x001fe40000010000 */
[----:B------:R-:W0:Y:S05]  /*c510*/  SHFL.BFLY PT, R9, R0, 0x1, 0x1f ;  /* 0x0c201f0000097f89 */ /* 0x000e2a00000e0000 */
[----:B------:R-:W-:Y:S01]  /*c520*/  @!P0 IMAD R3, R3, 0x40, R16 ;  /* 0x0000004003038824 */ /* 0x000fe200078e0210 */
[----:B------:R-:W-:Y:S01]  /*c530*/  UISETP.NE.AND UP0, UPT, UR38, 0x2, UPT ;  /* 0x000000022600788c */ /* 0x000fe2000bf05270 */
[----:B------:R-:W1:Y:S03]  /*c540*/  SHFL.BFLY PT, R7, R8, 0x1, 0x1f ;  /* 0x0c201f0008077f89 */ /* 0x000e6600000e0000 */
[----:B------:R-:W-:Y:S01]  /*c550*/  @!P0 LEA R4, R3, UR41, 0x2 ;  /* 0x0000002903048c11 */ /* 0x000fe2000f8e10ff */
[----:B------:R-:W-:Y:S01]  /*c560*/  USEL UR4, URZ, 0x1, UP0 ;  /* 0x000000013f047887 */ /* 0x000fe20008000000 */
[----:B------:R-:W-:Y:S01]  /*c570*/  IMAD.MOV.U32 R3, RZ, RZ, -0x800000 ;  /* 0xff800000ff037424 */ /* 0x000fe200078e00ff */
[----:B------:R-:W-:-:S02]  /*c580*/  USEL UR38, UR38, URZ, UP0 ;  /* 0x0000003f26267287 */ /* 0x000fc40008000000 */
[----:B------:R-:W-:Y:S01]  /*c590*/  ULOP3.LUT UR37, UR37, UR4, URZ, 0x3c, !UPT ;  /* 0x0000000425257292 */ /* 0x000fe2000f8e3c3f */
[----:B0-----:R-:W-:Y:S01]  /*c5a0*/  FADD.FTZ R9, R0, R9 ;  /* 0x0000000900097221 */ /* 0x001fe20000010000 */
[----:B------:R-:W-:Y:S02]  /*c5b0*/  IMAD.MOV.U32 R0, RZ, RZ, RZ ;  /* 0x000000ffff007224 */ /* 0x000fe400078e00ff */
[----:B-1----:R-:W-:Y:S02]  /*c5c0*/  FADD.FTZ R7, R8, R7 ;  /* 0x0000000708077221 */ /* 0x002fe40000010000 */
[----:B------:R-:W-:-:S03]  /*c5d0*/  FSETP.NE.FTZ.AND P1, PT, R9, RZ, PT ;  /* 0x000000ff0900720b */ /* 0x000fc60003f35000 */
[----:B------:R-:W-:-:S10]  /*c5e0*/  FSETP.NE.FTZ.AND P2, PT, R7, RZ, PT ;  /* 0x000000ff0700720b */ /* 0x000fd40003f55000 */
[----:B------:R-:W0:Y:S08]  /*c5f0*/  @P1 MUFU.RCP R11, R9 ;  /* 0x00000009000b1308 */ /* 0x000e300000001000 */
[----:B------:R-:W1:Y:S01]  /*c600*/  @P2 MUFU.RCP R0, R7 ;  /* 0x0000000700002308 */ /* 0x000e620000001000 */
[-C--:B0-----:R-:W-:Y:S01]  /*c610*/  FMUL.FTZ R169, R32, R11.reuse ;  /* 0x0000000b20a97220 */ /* 0x081fe20000410000 */
[----:B------:R-:W-:-:S06]  /*c620*/  FMUL.FTZ R166, R33, R11 ;  /* 0x0000000b21a67220 */ /* 0x000fcc0000410000 */
[----:B------:R-:W0:Y:S01]  /*c630*/  @P1 MUFU.LG2 R32, R9 ;  /* 0x0000000900201308 */ /* 0x000e220000000c00 */
[----:B------:R-:W-:Y:S01]  /*c640*/  @!P0 STS [R4+0x28800], R11 ;  /* 0x0288000b04008388 */ /* 0x000fe20000000800 */
[-C--:B------:R-:W-:Y:S01]  /*c650*/  FMUL.FTZ R171, R28, R11.reuse ;  /* 0x0000000b1cab7220 */ /* 0x080fe20000410000 */
[-C--:B------:R-:W-:Y:S01]  /*c660*/  FMUL.FTZ R28, R29, R11.reuse ;  /* 0x0000000b1d1c7220 */ /* 0x080fe20000410000 */
[----:B------:R-:W-:Y:S02]  /*c670*/  IMAD.U32 R29, RZ, RZ, UR10 ;  /* 0x0000000aff1d7e24 */ /* 0x000fe4000f8e00ff */
[-C--:B------:R-:W-:Y:S01]  /*c680*/  FMUL.FTZ R172, R24, R11.reuse ;  /* 0x0000000b18ac7220 */ /* 0x080fe20000410000 */
[----:B-1----:R1:W-:Y:S01]  /*c690*/  @!P0 STS [R4+0x28820], R0 ;  /* 0x0288200004008388 */ /* 0x0023e20000000800 */
[-C--:B------:R-:W-:Y:S01]  /*c6a0*/  FMUL.FTZ R170, R25, R11.reuse ;  /* 0x0000000b19aa7220 */ /* 0x080fe20000410000 */
[----:B------:R0:W2:Y:S01]  /*c6b0*/  @P2 MUFU.LG2 R33, R7 ;  /* 0x0000000700212308 */ /* 0x0000a20000000c00 */
[----:B------:R-:W-:Y:S01]  /*c6c0*/  @P2 FMUL.FTZ R29, R29, 0.69314718246459960938 ;  /* 0x3f3172181d1d2820 */ /* 0x000fe20000410000 */
[-C--:B------:R-:W-:Y:S01]  /*c6d0*/  FMUL.FTZ R167, R36, R11.reuse ;  /* 0x0000000b24a77220 */ /* 0x080fe20000410000 */
[-C--:B------:R-:W-:Y:S01]  /*c6e0*/  FMUL.FTZ R164, R37, R11.reuse ;  /* 0x0000000b25a47220 */ /* 0x080fe20000410000 */
[-C--:B------:R-:W-:Y:S01]  /*c6f0*/  FMUL.FTZ R165, R40, R11.reuse ;  /* 0x0000000b28a57220 */ /* 0x080fe20000410000 */
[-C--:B------:R-:W-:Y:S01]  /*c700*/  FMUL.FTZ R8, R41, R11.reuse ;  /* 0x0000000b29087220 */ /* 0x080fe20000410000 */
[-C--:B------:R-:W-:Y:S01]  /*c710*/  FMUL.FTZ R163, R44, R11.reuse ;  /* 0x0000000b2ca37220 */ /* 0x080fe20000410000 */
[-C--:B------:R-:W-:Y:S01]  /*c720*/  FMUL.FTZ R10, R45, R11.reuse ;  /* 0x0000000b2d0a7220 */ /* 0x080fe20000410000 */
[----:B-1----:R-:W-:Y:S01]  /*c730*/  @P1 FMUL.FTZ R4, R13, 0.69314718246459960938 ;  /* 0x3f3172180d041820 */ /* 0x002fe20000410000 */
        /* <DEDUP_REMOVED lines=54> */
[-C--:B------:R-:W-:Y:S01]  /*caa0*/  FMUL.FTZ R9, R42, R0.reuse ;  /* 0x000000002a097220 */ /* 0x080fe20000410000 */
[-C--:B------:R-:W-:Y:S01]  /*cab0*/  FMUL.FTZ R11, R46, R0.reuse ;  /* 0x000000002e0b7220 */ /* 0x080fe20000410000 */
[-C--:B------:R-:W-:Y:S01]  /*cac0*/  FMUL.FTZ R13, R50, R0.reuse ;  /* 0x00000000320d7220 */ /* 0x080fe20000410000 */
[-C--:B------:R-:W-:Y:S01]  /*cad0*/  FMUL.FTZ R15, R54, R0.reuse ;  /* 0x00000000360f7220 */ /* 0x080fe20000410000 */
[-C--:B------:R-:W-:Y:S01]  /*cae0*/  FMUL.FTZ R25, R58, R0.reuse ;  /* 0x000000003a197220 */ /* 0x080fe20000410000 */
        /* <DEDUP_REMOVED lines=63> */
.L_x_2185:
        /* <DEDUP_REMOVED lines=35> */
[----:B------:R-:W-:Y:S01]  /*d110*/  UISETP.NE.U32.AND UP0, UPT, UR8, URZ, UPT ;  /* 0x0000003f0800728c */ /* 0x000fe2000bf05070 */
[----:B------:R-:W-:-:S02]  /*d120*/  F2FP.BF16.F32.PACK_AB R80, R81, R80 ;  /* 0x000000505150723e */ /* 0x000fc400000010ff */
[C---:B------:R-:W-:Y:S01]  /*d130*/  IADD3 R173, P1, R4.reuse, 0x20, RZ ;  /* 0x0000002004ad7810 */ /* 0x040fe20007f3e0ff */
[----:B------:R-:W-:Y:S01]  /*d140*/  UISETP.NE.AND.EX UP0, UPT, UR9, URZ, UPT, UP0 ;  /* 0x0000003f0900728c */ /* 0x000fe2000bf05300 */
[C---:B------:R-:W-:Y:S02]  /*d150*/  IADD3 R183, P6, R4.reuse, 0x2020, RZ ;  /* 0x0000202004b77810 */ /* 0x040fe40007fde0ff */
[C---:B------:R-:W-:Y:S01]  /*d160*/  IADD3 R177, P0, R4.reuse, 0x40, RZ ;  /* 0x0000004004b17810 */ /* 0x040fe20007f1e0ff */
[--C-:B------:R-:W-:Y:S01]  /*d170*/  IMAD.X R37, RZ, RZ, R5.reuse, P1 ;  /* 0x000000ffff257224 */ /* 0x100fe200008e0605 */
[----:B------:R-:W-:Y:S01]  /*d180*/  LOP3.LUT R36, R173, 0x380, RZ, 0xc0, !PT ;  /* 0x00000380ad247812 */ /* 0x000fe200078ec0ff */
[--C-:B------:R-:W-:Y:S01]  /*d190*/  IMAD.X R53, RZ, RZ, R5.reuse, P6 ;  /* 0x000000ffff357224 */ /* 0x100fe200030e0605 */
[----:B------:R-:W-:Y:S01]  /*d1a0*/  IADD3 R7, P6, R4, 0x6000, RZ ;  /* 0x0000600004077810 */ /* 0x000fe20007fde0ff */
[--C-:B------:R-:W-:Y:S01]  /*d1b0*/  IMAD.X R41, RZ, RZ, R5.reuse, P0 ;  /* 0x000000ffff297224 */ /* 0x100fe200000e0605 */
[----:B------:R-:W-:Y:S01]  /*d1c0*/  SHF.R.U64 R36, R36, 0x3, RZ ;  /* 0x0000000324247819 */ /* 0x000fe200000012ff */
[----:B------:R-:W-:Y:S01]  /*d1d0*/  ULDC.64 UR8, c[0x0][0xc00] ;  /* 0x0003000000087ab9 */ /* 0x000fe20000000a00 */
[C---:B------:R-:W-:Y:S01]  /*d1e0*/  IADD3 R207, P2, R4.reuse, 0x2060, RZ ;  /* 0x0000206004cf7810 */ /* 0x040fe20007f5e0ff */
[--C-:B------:R-:W-:Y:S01]  /*d1f0*/  IMAD.X R119, RZ, RZ, R5.reuse, P6 ;  /* 0x000000ffff777224 */ /* 0x100fe200030e0605 */
[C---:B------:R-:W-:Y:S01]  /*d200*/  IADD3 R6, P0, R4.reuse, 0x4020, RZ ;  /* 0x0000402004067810 */ /* 0x040fe20007f1e0ff */
[----:B------:R-:W-:Y:S01]  /*d210*/  UIMAD.WIDE UR8, UR44, 0x4, UR8 ;  /* 0x000000042c0878a5 */ /* 0x000fe2000f8e0208 */
        /* <DEDUP_REMOVED lines=15> */
[----:B------:R-:W-:Y:S02]  /*d310*/  LOP3.LUT R40, R177, 0x380, RZ, 0xc0, !PT ;  /* 0x00000380b1287812 */ /* 0x000fe400078ec0ff */
        /* <DEDUP_REMOVED lines=14> */
[----:B------:R-:W-:-:S02]  /*d400*/  SHF.R.U64 R40, R40, 0x3, RZ ;  /* 0x0000000328287819 */ /* 0x000fc400000012ff */
[----:B------:R-:W-:Y:S02]  /*d410*/  LOP3.LUT R118, R118, R7, RZ, 0x3c, !PT ;  /* 0x0000000776767212 */ /* 0x000fe400078e3cff */
[----:B------:R-:W-:Y:S02]  /*d420*/  LOP3.LUT R7, R168, 0x380, RZ, 0xc0, !PT ;  /* 0x00000380a8077812 */ /* 0x000fe400078ec0ff */
[----:B------:R-:W-:Y:S02]  /*d430*/  LOP3.LUT R48, R181, 0x380, RZ, 0xc0, !PT ;  /* 0x00000380b5307812 */ /* 0x000fe400078ec0ff */
[----:B------:R-:W-:Y:S02]  /*d440*/  LOP3.LUT R106, R173, R6, RZ, 0x3c, !PT ;  /* 0x00000006ad6a7212 */ /* 0x000fe400078e3cff */
[----:B------:R-:W-:Y:S02]  /*d450*/  SHF.R.U64 R44, R44, 0x3, RZ ;  /* 0x000000032c2c7819 */ /* 0x000fe400000012ff */
[----:B------:R-:W-:-:S02]  /*d460*/  LOP3.LUT R40, R40, R177, RZ, 0x3c, !PT ;  /* 0x000000b128287212 */ /* 0x000fc400078e3cff */
[----:B------:R-:W-:Y:S02]  /*d470*/  LOP3.LUT R52, R183, 0x380, RZ, 0xc0, !PT ;  /* 0x00000380b7347812 */ /* 0x000fe400078ec0ff */
[----:B------:R-:W-:Y:S02]  /*d480*/  MOV R173, R4 ;  /* 0x0000000400ad7202 */ /* 0x000fe40000000f00 */
[----:B------:R-:W-:Y:S02]  /*d490*/  F2FP.BF16.F32.PACK_AB R6, R28, R171 ;  /* 0x000000ab1c06723e */ /* 0x000fe400000010ff */
[----:B------:R-:W-:Y:S02]  /*d4a0*/  LOP3.LUT R94, R205, 0x380, RZ, 0xc0, !PT ;  /* 0x00000380cd5e7812 */ /* 0x000fe400078ec0ff */
[----:B------:R-:W-:Y:S02]  /*d4b0*/  LOP3.LUT R177, R110, 0x380, RZ, 0xc0, !PT ;  /* 0x000003806eb17812 */ /* 0x000fe400078ec0ff */
[----:B------:R-:W-:-:S02]  /*d4c0*/  F2FP.BF16.F32.PACK_AB R5, R27, R26 ;  /* 0x0000001a1b05723e */ /* 0x000fc400000010ff */
[----:B------:R-:W-:Y:S02]  /*d4d0*/  SHF.R.U64 R171, R7, 0x3, RZ ;  /* 0x0000000307ab7819 */ /* 0x000fe400000012ff */
[----:B------:R-:W-:Y:S02]  /*d4e0*/  LOP3.LUT R98, R207, 0x380, RZ, 0xc0, !PT ;  /* 0x00000380cf627812 */ /* 0x000fe400078ec0ff */
[----:B------:R-:W-:Y:S02]  /*d4f0*/  F2FP.BF16.F32.PACK_AB R4, R170, R172 ;  /* 0x000000acaa04723e */ /* 0x000fe400000010ff */
[----:B------:R-:W-:Y:S02]  /*d500*/  LOP3.LUT R27, R0, 0x380, RZ, 0xc0, !PT ;  /* 0x00000380001b7812 */ /* 0x000fe400078ec0ff */
[----:B------:R-:W-:Y:S02]  /*d510*/  F2FP.BF16.F32.PACK_AB R7, R31, R30 ;  /* 0x0000001e1f07723e */ /* 0x000fe400000010ff */
[----:B------:R-:W-:-:S02]  /*d520*/  SHF.R.U64 R48, R48, 0x3, RZ ;  /* 0x0000000330307819 */ /* 0x000fc400000012ff */
[----:B------:R-:W-:Y:S01]  /*d530*/  LOP3.LUT R102, R209, 0x380, RZ, 0xc0, !PT ;  /* 0x00000380d1667812 */ /* 0x000fe200078ec0ff */
[----:B------:R0:W-:Y:S01]  /*d540*/  STSM.16.M88.4 [R173], R4 ;  /* 0x00000004ad007844 */ /* 0x0001e20000000200 */
[----:B------:R-:W-:Y:S02]  /*d550*/  LOP3.LUT R44, R44, R179, RZ, 0x3c, !PT ;  /* 0x000000b32c2c7212 */ /* 0x000fe400078e3cff */
[----:B------:R-:W-:Y:S02]  /*d560*/  SHF.R.U64 R52, R52, 0x3, RZ ;  /* 0x0000000334347819 */ /* 0x000fe400000012ff */
[----:B------:R-:W-:Y:S02]  /*d570*/  SHF.R.U64 R94, R94, 0x3, RZ ;  /* 0x000000035e5e7819 */ /* 0x000fe400000012ff */
[----:B------:R-:W-:Y:S02]  /*d580*/  LOP3.LUT R179, R114, 0x380, RZ, 0xc0, !PT ;  /* 0x0000038072b37812 */ /* 0x000fe400078ec0ff */
[----:B------:R-:W-:-:S02]  /*d590*/  SHF.R.U64 R177, R177, 0x3, RZ ;  /* 0x00000003b1b17819 */ /* 0x000fc400000012ff */
[----:B------:R-:W-:Y:S02]  /*d5a0*/  SHF.R.U64 R98, R98, 0x3, RZ ;  /* 0x0000000362627819 */ /* 0x000fe400000012ff */
[----:B------:R-:W-:Y:S02]  /*d5b0*/  SHF.R.U64 R27, R27, 0x3, RZ ;  /* 0x000000031b1b7819 */ /* 0x000fe400000012ff */
[----:B------:R-:W-:Y:S02]  /*d5c0*/  LOP3.LUT R48, R48, R181, RZ, 0x3c, !PT ;  /* 0x000000b530307212 */ /* 0x000fe400078e3cff */
[----:B------:R-:W-:Y:S02]  /*d5d0*/  SHF.R.U64 R102, R102, 0x3, RZ ;  /* 0x0000000366667819 */ /* 0x000fe400000012ff */
[----:B------:R-:W-:Y:S02]  /*d5e0*/  LOP3.LUT R52, R52, R183, RZ, 0x3c, !PT ;  /* 0x000000b734347212 */ /* 0x000fe400078e3cff */
[----:B------:R-:W-:-:S02]  /*d5f0*/  MOV R37, R36 ;  /* 0x0000002400257202 */ /* 0x000fc40000000f00 */
[----:B0-----:R-:W-:Y:S02]  /*d600*/  F2FP.BF16.F32.PACK_AB R4, R166, R169 ;  /* 0x000000a9a604723e */ /* 0x001fe400000010ff */
[----:B------:R-:W-:Y:S02]  /*d610*/  F2FP.BF16.F32.PACK_AB R5, R35, R34 ;  /* 0x000000222305723e */ /* 0x000fe400000010ff */
[----:B------:R-:W-:Y:S02]  /*d620*/  F2FP.BF16.F32.PACK_AB R6, R164, R167 ;  /* 0x000000a7a406723e */ /* 0x000fe400000010ff */
[----:B------:R-:W-:Y:S02]  /*d630*/  F2FP.BF16.F32.PACK_AB R7, R39, R38 ;  /* 0x000000262707723e */ /* 0x000fe400000010ff */
[----:B------:R-:W-:Y:S02]  /*d640*/  LOP3.LUT R94, R94, R205, RZ, 0x3c, !PT ;  /* 0x000000cd5e5e7212 */ /* 0x000fe400078e3cff */
[----:B------:R-:W-:Y:S01]  /*d650*/  SHF.R.U64 R179, R179, 0x3, RZ ;  /* 0x00000003b3b37819 */ /* 0x000fe200000012ff */
[----:B------:R0:W-:Y:S01]  /*d660*/  STSM.16.M88.4 [R37], R4 ;  /* 0x0000000425007844 */ /* 0x0001e20000000200 */
[----:B------:R-:W-:-:S02]  /*d670*/  LOP3.LUT R110, R177, R110, RZ, 0x3c, !PT ;  /* 0x0000006eb16e7212 */ /* 0x000fc400078e3cff */
[----:B------:R-:W-:Y:S02]  /*d680*/  MOV R40, R40 ;  /* 0x0000002800287202 */ /* 0x000fe40000000f00 */
[----:B------:R-:W-:Y:S02]  /*d690*/  LOP3.LUT R98, R98, R207, RZ, 0x3c, !PT ;  /* 0x000000cf62627212 */ /* 0x000fe400078e3cff */
[----:B------:R-:W-:Y:S01]  /*d6a0*/  LOP3.LUT R177, R32, 0x380, RZ, 0xc0, !PT ;  /* 0x0000038020b17812 */ /* 0x000fe200078ec0ff */
[----:B------:R-:W-:Y:S01]  /*d6b0*/  STSM.16.M88.4 [R40], R8 ;  /* 0x0000000828007844 */ /* 0x000fe20000000200 */
[----:B------:R-:W-:Y:S02]  /*d6c0*/  LOP3.LUT R122, R27, R0, RZ, 0x3c, !PT ;  /* 0x000000001b7a7212 */ /* 0x000fe400078e3cff */
[----:B------:R-:W-:Y:S02]  /*d6d0*/  MOV R44, R44 ;  /* 0x0000002c002c7202 */ /* 0x000fe40000000f00 */
[----:B------:R-:W-:-:S02]  /*d6e0*/  LOP3.LUT R102, R102, R209, RZ, 0x3c, !PT ;  /* 0x000000d166667212 */ /* 0x000fc400078e3cff */
[----:B------:R-:W-:Y:S01]  /*d6f0*/  MOV R48, R48 ;  /* 0x0000003000307202 */ /* 0x000fe20000000f00 */
[----:B------:R-:W-:Y:S01]  /*d700*/  STSM.16.M88.4 [R44], R12 ;  /* 0x0000000c2c007844 */ /* 0x000fe20000000200 */
[----:B------:R-:W-:Y:S01]  /*d710*/  F2FP.BF16.F32.PACK_AB R26, R61, R60 ;  /* 0x0000003c3d1a723e */ /* 0x000fe200000010ff */
[----:B0-----:R-:W-:Y:S01]  /*d720*/  IMAD.U32 R5, RZ, RZ, UR9 ;  /* 0x00000009ff057e24 */ /* 0x001fe2000f8e00ff */
[----:B------:R-:W-:Y:S02]  /*d730*/  F2FP.BF16.F32.PACK_AB R27, R63, R62 ;  /* 0x0000003e3f1b723e */ /* 0x000fe400000010ff */
[----:B------:R-:W-:Y:S02]  /*d740*/  MOV R52, R52 ;  /* 0x0000003400347202 */ /* 0x000fe40000000f00 */
[----:B------:R-:W-:Y:S01]  /*d750*/  LOP3.LUT R114, R179, R114, RZ, 0x3c, !PT ;  /* 0x00000072b3727212 */ /* 0x000fe200078e3cff */
[----:B------:R-:W-:Y:S01]  /*d760*/  STSM.16.M88.4 [R48], R24 ;  /* 0x0000001830007844 */ /* 0x000fe20000000200 */
[----:B------:R-:W-:-:S02]  /*d770*/  MOV R94, R94 ;  /* 0x0000005e005e7202 */ /* 0x000fc40000000f00 */
[----:B------:R-:W-:Y:S01]  /*d780*/  F2FP.BF16.F32.PACK_AB R74, R77, R76 ;  /* 0x0000004c4d4a723e */ /* 0x000fe200000010ff */
[----:B------:R-:W-:Y:S01]  /*d790*/  STSM.16.M88.4 [R52], R64 ;  /* 0x0000004034007844 */ /* 0x000fe20000000200 */
[----:B------:R-:W-:Y:S02]  /*d7a0*/  F2FP.BF16.F32.PACK_AB R75, R79, R78 ;  /* 0x0000004e4f4b723e */ /* 0x000fe400000010ff */
[----:B------:R-:W-:Y:S02]  /*d7b0*/  F2FP.BF16.F32.PACK_AB R81, R83, R82 ;  /* 0x000000525351723e */ /* 0x000fe400000010ff */
[----:B------:R-:W-:Y:S01]  /*d7c0*/  F2FP.BF16.F32.PACK_AB R88, R89, R88 ;  /* 0x000000585958723e */ /* 0x000fe200000010ff */
[----:B------:R-:W-:Y:S01]  /*d7d0*/  STSM.16.M88.4 [R94], R72 ;  /* 0x000000485e007844 */ /* 0x000fe20000000200 */
[----:B------:R-:W-:Y:S02]  /*d7e0*/  SHF.R.U64 R177, R177, 0x3, RZ ;  /* 0x00000003b1b17819 */ /* 0x000fe400000012ff */
        /* <DEDUP_REMOVED lines=15> */
[----:B------:R-:W-:Y:S01]  /*d8e0*/  LOP3.LUT R28, R171, R168, RZ, 0x3c, !PT ;  /* 0x000000a8ab1c7212 */ /* 0x000fe200078e3cff */
[----:B------:R-:W-:Y:S01]  /*d8f0*/  STSM.16.M88.4 [R31], R96 ;  /* 0x000000601f007844 */ /* 0x000fe20000000200 */
[----:B------:R-:W-:Y:S02]  /*d900*/  MOV R110, R110 ;  /* 0x0000006e006e7202 */ /* 0x000fe40000000f00 */
[----:B------:R-:W-:Y:S02]  /*d910*/  MOV R30, R114 ;  /* 0x00000072001e7202 */ /* 0x000fe40000000f00 */
[----:B------:R-:W-:Y:S02]  /*d920*/  F2FP.BF16.F32.PACK_AB R105, R152, R58 ;  /* 0x0000003a9869723e */ /* 0x000fe400000010ff */
[----:B------:R-:W-:Y:S02]  /*d930*/  F2FP.BF16.F32.PACK_AB R106, R109, R108 ;  /* 0x0000006c6d6a723e */ /* 0x000fe400000010ff */
[----:B------:R-:W-:-:S02]  /*d940*/  F2FP.BF16.F32.PACK_AB R107, R154, R153 ;  /* 0x000000999a6b723e */ /* 0x000fc400000010ff */
[----:B------:R-:W-:Y:S02]  /*d950*/  F2FP.BF16.F32.PACK_AB R112, R113, R112 ;  /* 0x000000707170723e */ /* 0x000fe400000010ff */
[----:B------:R-:W-:Y:S01]  /*d960*/  LOP3.LUT R32, R177, R32, RZ, 0x3c, !PT ;  /* 0x00000020b1207212 */ /* 0x000fe200078e3cff */
[----:B------:R-:W-:Y:S01]  /*d970*/  STSM.16.M88.4 [R110], R104 ;  /* 0x000000686e007844 */ /* 0x000fe20000000200 */
[----:B------:R-:W-:Y:S02]  /*d980*/  MOV R0, R122 ;  /* 0x0000007a00007202 */ /* 0x000fe40000000f00 */
[----:B------:R-:W-:Y:S02]  /*d990*/  F2FP.BF16.F32.PACK_AB R113, R156, R155 ;  /* 0x0000009b9c71723e */ /* 0x000fe400000010ff */
[----:B------:R-:W-:Y:S02]  /*d9a0*/  F2FP.BF16.F32.PACK_AB R114, R117, R116 ;  /* 0x000000747572723e */ /* 0x000fe400000010ff */
        /* <DEDUP_REMOVED lines=11> */
[----:B------:R-:W-:Y:S02]  /*da60*/  F2FP.BF16.F32.PACK_AB R130, R133, R132 ;  /* 0x000000848582723e */ /* 0x000fe400000010ff */
[----:B------:R-:W-:Y:S02]  /*da70*/  F2FP.BF16.F32.PACK_AB R131, R135, R134 ;  /* 0x000000868783723e */ /* 0x000fe400000010ff */
[----:B------:R-:W-:Y:S02]  /*da80*/  F2FP.BF16.F32.PACK_AB R137, R139, R138 ;  /* 0x0000008a8b89723e */ /* 0x000fe400000010ff */
[----:B------:R-:W-:Y:S01]  /*da90*/  F2FP.BF16.F32.PACK_AB R144, R145, R144 ;  /* 0x000000909190723e */ /* 0x000fe200000010ff */
[----:B------:R0:W-:Y:S01]  /*daa0*/  STSM.16.M88.4 [R0], R128 ;  /* 0x0000008000007844 */ /* 0x0001e20000000200 */
        /* <DEDUP_REMOVED lines=8> */
[----:B------:R-:W-:Y:S01]  /*db30*/  MOV R4, UR8 ;  /* 0x0000000800047c02 */ /* 0x000fe20008000f00 */
[----:B------:R-:W-:Y:S01]  /*db40*/  ULDC.64 UR8, c[0x0][0xc08] ;  /* 0x0003020000087ab9 */ /* 0x000fe20000000a00 */
[----:B------:R-:W-:Y:S01]  /*db50*/  PLOP3.LUT P0, PT, PT, PT, UP0, 0x80, 0x0 ;  /* 0x000000000000781c */ /* 0x000fe20003f0f008 */
[----:B------:R2:W-:Y:S01]  /*db60*/  STSM.16.M88.4 [R32], R144 ;  /* 0x0000009020007844 */ /* 0x0005e20000000200 */
[----:B------:R-:W-:Y:S01]  /*db70*/  UISETP.NE.U32.AND UP1, UPT, UR8, URZ, UPT ;  /* 0x0000003f0800728c */ /* 0x000fe2000bf25070 */
[----:B------:R-:W-:Y:S03]  /*db80*/  BAR.SYNC.DEFER_BLOCKING 0x1, 0x100 ;  /* 0x0044000000007b1d */ /* 0x000fe60000010000 */
[----:B------:R-:W-:-:S06]  /*db90*/  UISETP.NE.AND.EX UP1, UPT, UR9, URZ, UPT, UP1 ;  /* 0x0000003f0900728c */ /* 0x000fcc000bf25310 */
[----:B------:R-:W-:-:S05]  /*dba0*/  PLOP3.LUT P6, PT, PT, PT, UP1, 0x80, 0x0 ;  /* 0x000000000000781c */ /* 0x000fca0003fcf018 */
[----:B------:R-:W-:Y:S02]  /*dbb0*/  @UP1 ULDC.64 UR8, c[0x0][0xc08] ;  /* 0x0003020000081ab9 */ /* 0x000fe40000000a00 */
[----:B------:R-:W-:Y:S01]  /*dbc0*/  @UP1 UIMAD.WIDE UR8, UR44, 0x4, UR8 ;  /* 0x000000042c0818a5 */ /* 0x000fe2000f8e0208 */
[----:B------:R-:W-:Y:S02]  /*dbd0*/  ULDC UR4, c[0x0][0xa88] ;  /* 0x0002a20000047ab9 */ /* 0x000fe40000000800 */
[----:B0-----:R-:W-:-:S03]  /*dbe0*/  IMAD.U32 R0, RZ, RZ, UR4 ;  /* 0x00000004ff007e24 */ /* 0x001fc6000f8e00ff */
[----:B------:R-:W-:Y:S02]  /*dbf0*/  IMAD.U32 R14, RZ, RZ, UR8 ;  /* 0x00000008ff0e7e24 */ /* 0x000fe4000f8e00ff */
[----:B------:R-:W-:Y:S01]  /*dc00*/  IMAD.U32 R15, RZ, RZ, UR9 ;  /* 0x00000009ff0f7e24 */ /* 0x000fe2000f8e00ff */
[----:B------:R-:W3:Y:S01]  /*dc10*/  @P0 LDG.E R6, desc[UR54][R4.64] ;  /* 0x0000003604060981 */ /* 0x000ee2000c1e1900 */
[----:B------:R-:W-:-:S03]  /*dc20*/  IMAD R7, R192, 0x40, R184 ;  /* 0x00000040c0077824 */ /* 0x000fc600078e02b8 */
[----:B------:R0:W5:Y:S01]  /*dc30*/  @P6 LDG.E R0, desc[UR54][R14.64] ;  /* 0x000000360e006981 */ /* 0x000162000c1e1900 */
[----:B------:R-:W-:-:S03]  /*dc40*/  IMAD.WIDE R174, R7, 0x2, R174 ;  /* 0x0000000207ae7825 */ /* 0x000fc600078e02ae */
[C---:B------:R-:W-:Y:S02]  /*dc50*/  IADD3 R9, P2, R174.reuse, 0x1000, RZ ;  /* 0x00001000ae097810 */ /* 0x040fe40007f5e0ff */
[C---:B------:R-:W-:Y:S02]  /*dc60*/  IADD3 R13, P1, R174.reuse, 0x2000, RZ ;  /* 0x00002000ae0d7810 */ /* 0x040fe40007f3e0ff */
[----:B------:R-:W-:Y:S02]  /*dc70*/  P2R R10, PR, RZ, 0x4 ;  /* 0x00000004ff0a7803 */ /* 0x000fe40000000000 */
[C---:B------:R-:W-:Y:S02]  /*dc80*/  IADD3 R25, P2, R174.reuse, 0x3000, RZ ;  /* 0x00003000ae197810 */ /* 0x040fe40007f5e0ff */
[C---:B------:R-:W-:Y:S02]  /*dc90*/  IADD3 R29, P3, R174.reuse, 0x4000, RZ ;  /* 0x00004000ae1d7810 */ /* 0x040fe40007f7e0ff */
[----:B------:R-:W-:-:S02]  /*dca0*/  IADD3 R33, P4, R174, 0x5000, RZ ;  /* 0x00005000ae217810 */ /* 0x000fc40007f9e0ff */
[----:B------:R-:W-:Y:S02]  /*dcb0*/  IADD3 R37, P5, R174, 0x6000, RZ ;  /* 0x00006000ae257810 */ /* 0x000fe40007fbe0ff */
[----:B------:R-:W-:Y:S02]  /*dcc0*/  LOP3.LUT R8, R9, 0x380, RZ, 0xc0, !PT ;  /* 0x0000038009087812 */ /* 0x000fe400078ec0ff */
[----:B------:R-:W-:Y:S02]  /*dcd0*/  LOP3.LUT R12, R13, 0x380, RZ, 0xc0, !PT ;  /* 0x000003800d0c7812 */ /* 0x000fe400078ec0ff */
[----:B------:R-:W-:Y:S02]  /*dce0*/  LOP3.LUT R24, R25, 0x380, RZ, 0xc0, !PT ;  /* 0x0000038019187812 */ /* 0x000fe400078ec0ff */
[----:B-1----:R-:W-:Y:S02]  /*dcf0*/  LOP3.LUT R28, R29, 0x380, RZ, 0xc0, !PT ;  /* 0x000003801d1c7812 */ /* 0x002fe400078ec0ff */
[----:B--2---:R-:W-:-:S02]  /*dd00*/  LOP3.LUT R32, R33, 0x380, RZ, 0xc0, !PT ;  /* 0x0000038021207812 */ /* 0x004fc400078ec0ff */
        /* <DEDUP_REMOVED lines=14> */
[----:B---3--:R-:W-:Y:S01]  /*ddf0*/  @P0 R2UR UR4, R6 ;  /* 0x00000000060402ca */ /* 0x008fe200000e0000 */
[----:B0-----:R-:W-:-:S14]  /*de00*/  @P6 BRA `(.L_x_2282) ;  /* 0x0000000000106947 */ /* 0x001fdc0003800000 */
[----:B------:R-:W-:Y:S05]  /*de10*/  @!P0 BRA `(.L_x_2282) ;  /* 0x00000000000c8947 */ /* 0x000fea0003800000 */
[----:B------:R-:W2:Y:S04]  /*de20*/  LDG.E R7, desc[UR54][R4.64] ;  /* 0x0000003604077981 */ /* 0x000ea8000c1e1900 */
[----:B-----5:R-:W2:Y:S02]  /*de30*/  LDG.E R0, desc[UR54][R4.64+0x4] ;  /* 0x0000043604007981 */ /* 0x020ea4000c1e1900 */
[----:B--2---:R-:W-:-:S07]  /*de40*/  IMAD.IADD R0, R0, 0x1, -R7 ;  /* 0x0000000100007824 */ /* 0x004fce00078e0a07 */
.L_x_2282:
        /* <DEDUP_REMOVED lines=18> */
[----:B------:R-:W-:Y:S01]  /*df70*/  USHF.R.S32.HI UR17, URZ, 0x1f, UR43 ;  /* 0x0000001f3f117899 */ /* 0x000fe2000801142b */
[----:B------:R-:W-:Y:S01]  /*df80*/  SHF.R.U64 R48, R48, 0x3, RZ ;  /* 0x0000000330307819 */ /* 0x000fe200000012ff */
[----:B------:R-:W-:Y:S01]  /*df90*/  USEL UR8, UR44, URZ, !UP0 ;  /* 0x0000003f2c087287 */ /* 0x000fe2000c000000 */
[----:B------:R-:W-:Y:S01]  /*dfa0*/  LOP3.LUT R44, R44, R45, RZ, 0x3c, !PT ;  /* 0x0000002d2c2c7212 */ /* 0x000fe200078e3cff */
[--C-:B------:R-:W-:Y:S01]  /*dfb0*/  IMAD.X R45, RZ, RZ, R175.reuse, P6 ;  /* 0x000000ffff2d7224 */ /* 0x100fe200030e06af */
[----:B------:R-:W-:Y:S01]  /*dfc0*/  LOP3.LUT R40, R40, R41, RZ, 0x3c, !PT ;  /* 0x0000002928287212 */ /* 0x000fe200078e3cff */
[--C-:B------:R-:W-:Y:S01]  /*dfd0*/  IMAD.X R41, RZ, RZ, R175.reuse, P0 ;  /* 0x000000ffff297224 */ /* 0x100fe200000e06af */
[----:B0-----:R-:W-:Y:S01]  /*dfe0*/  ISETP.NE.AND P6, PT, R4, RZ, PT ;  /* 0x000000ff0400720c */ /* 0x001fe20003fc5270 */
[----:B------:R-:W-:Y:S01]  /*dff0*/  USEL UR9, UR9, URZ, !UP0 ;  /* 0x0000003f09097287 */ /* 0x000fe2000c000000 */
        /* <DEDUP_REMOVED lines=8> */
[----:B------:R-:W-:-:S02]  /*e080*/  LOP3.LUT R56, R57, 0x380, RZ, 0xc0, !PT ;  /* 0x0000038039387812 */ /* 0x000fc400078ec0ff */
[----:B------:R-:W-:Y:S01]  /*e090*/  LOP3.LUT R52, R53, 0x380, RZ, 0xc0, !PT ;  /* 0x0000038035347812 */ /* 0x000fe200078ec0ff */
[----:B------:R-:W-:Y:S01]  /*e0a0*/  IMAD.X R69, RZ, RZ, R175, P1 ;  /* 0x000000ffff457224 */ /* 0x000fe200008e06af */
[----:B------:R-:W-:Y:S02]  /*e0b0*/  LOP3.LUT R64, R65, 0x380, RZ, 0xc0, !PT ;  /* 0x0000038041407812 */ /* 0x000fe400078ec0ff */
[----:B------:R-:W-:Y:S02]  /*e0c0*/  LOP3.LUT R60, R61, 0x380, RZ, 0xc0, !PT ;  /* 0x000003803d3c7812 */ /* 0x000fe400078ec0ff */
[----:B------:R-:W-:Y:S02]  /*e0d0*/  LOP3.LUT R72, R73, 0x380, RZ, 0xc0, !PT ;  /* 0x0000038049487812 */ /* 0x000fe400078ec0ff */
[----:B------:R-:W-:Y:S02]  /*e0e0*/  LOP3.LUT R7, R174, 0x380, RZ, 0xc0, !PT ;  /* 0x00000380ae077812 */ /* 0x000fe400078ec0ff */
[----:B------:R-:W-:-:S02]  /*e0f0*/  LOP3.LUT R4, R5, 0x380, RZ, 0xc0, !PT ;  /* 0x0000038005047812 */ /* 0x000fc400078ec0ff */
[----:B------:R-:W-:Y:S02]  /*e100*/  SHF.R.U64 R56, R56, 0x3, RZ ;  /* 0x0000000338387819 */ /* 0x000fe400000012ff */
[----:B------:R-:W-:Y:S02]  /*e110*/  SHF.R.U64 R52, R52, 0x3, RZ ;  /* 0x0000000334347819 */ /* 0x000fe400000012ff */
[----:B------:R-:W-:Y:S02]  /*e120*/  SHF.R.U64 R64, R64, 0x3, RZ ;  /* 0x0000000340407819 */ /* 0x000fe400000012ff */
[----:B------:R-:W-:Y:S02]  /*e130*/  SHF.R.U64 R60, R60, 0x3, RZ ;  /* 0x000000033c3c7819 */ /* 0x000fe400000012ff */
[----:B------:R-:W-:Y:S02]  /*e140*/  SHF.R.U64 R72, R72, 0x3, RZ ;  /* 0x0000000348487819 */ /* 0x000fe400000012ff */
[----:B------:R-:W-:-:S02]  /*e150*/  SHF.R.U64 R7, R7, 0x3, RZ ;  /* 0x0000000307077819 */ /* 0x000fc400000012ff */
        /* <DEDUP_REMOVED lines=13> */
[----:B------:R-:W-:Y:S06]  /*e230*/  @P6 BRA `(.L_x_2283) ;  /* 0x0000000000bc6947 */ /* 0x000fec0003800000 */
[----:B------:R-:W0:Y:S01]  /*e240*/  LDC R11, c[0x0][0xbe8] ;  /* 0x0002fa00ff0b7b82 */ /* 0x000e220000000800 */
[----:B------:R-:W-:Y:S01]  /*e250*/  VIADD R10, R185, UR45 ;  /* 0x0000002db90a7c36 */ /* 0x000fe20008000000 */
[----:B------:R-:W-:Y:S01]  /*e260*/  ULDC.64 UR14, c[0x0][0xb90] ;  /* 0x0002e400000e7ab9 */ /* 0x000fe20000000a00 */
[----:B------:R-:W-:Y:S01]  /*e270*/  UMOV UR10, UR4 ;  /* 0x00000004000a7c82 */ /* 0x000fe20008000000 */
[----:B------:R-:W-:Y:S01]  /*e280*/  UIMAD UR12, UR17, UR14, URZ ;  /* 0x0000000e110c72a4 */ /* 0x000fe2000f8e023f */
[----:B------:R-:W-:Y:S01]  /*e290*/  IMAD.MOV.U32 R4, RZ, RZ, R10 ;  /* 0x000000ffff047224 */ /* 0x000fe200078e000a */
[----:B------:R-:W-:Y:S01]  /*e2a0*/  UMOV UR11, UR16 ;  /* 0x00000010000b7c82 */ /* 0x000fe20008000000 */
[----:B------:R-:W-:Y:S01]  /*e2b0*/  IMAD.MOV R21, RZ, RZ, -R17 ;  /* 0x000000ffff157224 */ /* 0x000fe200078e0a11 */
[----:B------:R-:W-:Y:S01]  /*e2c0*/  UIMAD.WIDE.U32 UR10, UR43, UR14, UR10 ;  /* 0x0000000e2b0a72a5 */ /* 0x000fe2000f8e000a */
[----:B------:R-:W-:Y:S01]  /*e2d0*/  VIADD R26, R16, UR45 ;  /* 0x0000002d101a7c36 */ /* 0x000fe20008000000 */
[----:B------:R-:W-:-:S03]  /*e2e0*/  UIMAD UR12, UR43, UR15, UR12 ;  /* 0x0000000f2b0c72a4 */ /* 0x000fc6000f8e020c */
[----:B------:R-:W-:Y:S01]  /*e2f0*/  ULDC.64 UR14, c[0x0][0xb98] ;  /* 0x0002e600000e7ab9 */ /* 0x000fe20000000a00 */
[----:B------:R-:W-:Y:S02]  /*e300*/  UIADD3 UR11, UR11, UR12, URZ ;  /* 0x0000000c0b0b7290 */ /* 0x000fe4000fffe03f */
[----:B------:R-:W-:Y:S02]  /*e310*/  UIMAD UR13, UR9, UR14, URZ ;  /* 0x0000000e090d72a4 */ /* 0x000fe4000f8e023f */
[----:B------:R-:W-:Y:S02]  /*e320*/  UIMAD.WIDE.U32 UR10, UR8, UR14, UR10 ;  /* 0x0000000e080a72a5 */ /* 0x000fe4000f8e000a */
[----:B------:R-:W-:Y:S01]  /*e330*/  UIMAD UR13, UR8, UR15, UR13 ;  /* 0x0000000f080d72a4 */ /* 0x000fe2000f8e020d */
        /* <DEDUP_REMOVED lines=8> */
[----:B------:R-:W-:Y:S02]  /*e3c0*/  IMAD R7, R11, R6, R10 ;  /* 0x000000060b077224 */ /* 0x000fe400078e020a */
[----:B------:R-:W-:Y:S02]  /*e3d0*/  IMAD.U32 R10, RZ, RZ, UR13 ;  /* 0x0000000dff0a7e24 */ /* 0x000fe4000f8e00ff */
[----:B-----5:R-:W-:Y:S01]  /*e3e0*/  IMAD R11, R0, R11, RZ ;  /* 0x0000000b000b7224 */ /* 0x020fe200078e02ff */
[----:B------:R-:W-:Y:S02]  /*e3f0*/  SHF.R.S32.HI R6, RZ, 0x1f, R7 ;  /* 0x0000001fff067819 */ /* 0x000fe40000011407 */
[----:B------:R-:W-:Y:S01]  /*e400*/  IADD3.X R5, R5, UR11, R10, P0, !PT ;  /* 0x0000000b05057c10 */ /* 0x000fe200087fe40a */
[----:B------:R-:W-:Y:S01]  /*e410*/  ULDC.64 UR10, c[0x0][0xb88] ;  /* 0x0002e200000a7ab9 */ /* 0x000fe20000000a00 */
[----:B------:R-:W-:Y:S02]  /*e420*/  VIADD R10, R26, 0x8 ;  /* 0x000000081a0a7836 */ /* 0x000fe40000000000 */
        /* <DEDUP_REMOVED lines=16> */
.L_x_2283:
[----:B------:R-:W1:Y:S01]  /*e530*/  LDC R81, c[0x0][0xbe8] ;  /* 0x0002fa00ff517b82 */ /* 0x000e620000000800 */
[----:B------:R-:W-:Y:S01]  /*e540*/  ULDC UR18, c[0x0][0xac8] ;  /* 0x0002b20000127ab9 */ /* 0x000fe20000000800 */
[----:B------:R-:W-:Y:S01]  /*e550*/  ULDC.64 UR14, c[0x0][0xaa0] ;  /* 0x0002a800000e7ab9 */ /* 0x000fe20000000a00 */
[----:B------:R-:W-:Y:S01]  /*e560*/  ISETP.GE.AND P0, PT, R190, UR18, PT ;  /* 0x00000012be007c0c */ /* 0x000fe2000bf06270 */
[----:B0-----:R0:W5:Y:S01]  /*e570*/  LD.E.128 R4, desc[UR54][R174.64] ;  /* 0x00000036ae047980 */ /* 0x001162000c101d00 */
[----:B------:R-:W-:Y:S02]  /*e580*/  ISETP.GE.AND P1, PT, R184, UR18, PT ;  /* 0x00000012b8007c0c */ /* 0x000fe4000bf26270 */
[----:B------:R-:W-:Y:S01]  /*e590*/  SEL R20, RZ, 0xffffffff, P0 ;  /* 0xffffffffff147807 */ /* 0x000fe20000000000 */
[----:B------:R-:W5:Y:S01]  /*e5a0*/  LD.E.128 R8, desc[UR54][R8.64] ;  /* 0x0000003608087980 */ /* 0x000f62000c101d00 */
[----:B------:R-:W-:-:S03]  /*e5b0*/  SEL R3, RZ, 0x1, P1 ;  /* 0x00000001ff037807 */ /* 0x000fc60000800000 */
[----:B------:R-:W-:Y:S01]  /*e5c0*/  IMAD.SHL.U32 R20, R20, 0x2, RZ ;  /* 0x0000000214147824 */ /* 0x000fe200078e00ff */
[----:B------:R-:W5:Y:S04]  /*e5d0*/  LD.E.128 R12, desc[UR54][R12.64] ;  /* 0x000000360c0c7980 */ /* 0x000f68000c101d00 */
[----:B------:R-:W5:Y:S04]  /*e5e0*/  LD.E.128 R24, desc[UR54][R24.64] ;  /* 0x0000003618187980 */ /* 0x000f68000c101d00 */
[----:B------:R-:W5:Y:S01]  /*e5f0*/  LD.E.128 R28, desc[UR54][R28.64] ;  /* 0x000000361c1c7980 */ /* 0x000f62000c101d00 */
[----:B-1----:R-:W-:-:S03]  /*e600*/  ISETP.NE.AND P2, PT, R81, 0x1, PT ;  /* 0x000000015100780c */ /* 0x002fc60003f45270 */
[----:B------:R-:W5:Y:S01]  /*e610*/  LD.E.128 R32, desc[UR54][R32.64] ;  /* 0x0000003620207980 */ /* 0x000f62000c101d00 */
[----:B------:R-:W-:Y:S02]  /*e620*/  ISETP.GE.AND P0, PT, R189, UR18, PT ;  /* 0x00000012bd007c0c */ /* 0x000fe4000bf06270 */
[----:B------:R-:W-:Y:S01]  /*e630*/  LOP3.LUT R3, R20, 0x2, R3, 0xe2, !PT ;  /* 0x0000000214037812 */ /* 0x000fe200078ee203 */
[----:B------:R-:W5:Y:S01]  /*e640*/  LD.E.128 R36, desc[UR54][R36.64] ;  /* 0x0000003624247980 */ /* 0x000f62000c101d00 */
[----:B------:R-:W-:-:S03]  /*e650*/  SEL R20, RZ, 0xffffffff, P0 ;  /* 0xffffffffff147807 */ /* 0x000fc60000000000 */
[----:B------:R-:W5:Y:S02]  /*e660*/  LD.E.128 R40, desc[UR54][R40.64] ;  /* 0x0000003628287980 */ /* 0x000f64000c101d00 */
[----:B------:R-:W1:Y:S01]  /*e670*/  @P2 LDC R77, c[0x0][0xbec] ;  /* 0x0002fb00ff4d2b82 */ /* 0x000e620000000800 */
[----:B------:R-:W-:Y:S01]  /*e680*/  UIMAD UR12, UR16, UR14, URZ ;  /* 0x0000000e100c72a4 */ /* 0x000fe2000f8e023f */
[----:B------:R-:W-:Y:S01]  /*e690*/  IMAD.SHL.U32 R20, R20, 0x4, RZ ;  /* 0x0000000414147824 */ /* 0x000fe200078e00ff */
[----:B------:R-:W-:Y:S01]  /*e6a0*/  ISETP.GE.AND P0, PT, R188, UR18, PT ;  /* 0x00000012bc007c0c */ /* 0x000fe2000bf06270 */
[----:B------:R-:W5:Y:S04]  /*e6b0*/  LD.E.128 R44, desc[UR54][R44.64] ;  /* 0x000000362c2c7980 */ /* 0x000f68000c101d00 */
[----:B------:R-:W2:Y:S01]  /*e6c0*/  @P2 LDC R79, c[0x0][0xbf0] ;  /* 0x0002fc00ff4f2b82 */ /* 0x000ea20000000800 */
[----:B------:R-:W-:Y:S01]  /*e6d0*/  UIMAD.WIDE.U32 UR10, UR4, UR14, URZ ;  /* 0x0000000e040a72a5 */ /* 0x000fe2000f8e003f */
[----:B------:R-:W-:Y:S01]  /*e6e0*/  SEL R21, RZ, 0xffffffff, P0 ;  /* 0xffffffffff157807 */ /* 0x000fe20000000000 */
[----:B------:R-:W-:Y:S01]  /*e6f0*/  UIMAD UR12, UR4, UR15, UR12 ;  /* 0x0000000f040c72a4 */ /* 0x000fe2000f8e020c */
[----:B------:R-:W-:Y:S01]  /*e700*/  LOP3.LUT R20, R20, 0x4, R3, 0xe2, !PT ;  /* 0x0000000414147812 */ /* 0x000fe200078ee203 */
[----:B------:R-:W5:Y:S01]  /*e710*/  LD.E.128 R48, desc[UR54][R48.64] ;  /* 0x0000003630307980 */ /* 0x000f62000c101d00 */
[----:B------:R-:W-:Y:S01]  /*e720*/  ULDC.64 UR14, c[0x0][0xae8] ;  /* 0x0002ba00000e7ab9 */ /* 0x000fe20000000a00 */
[----:B------:R-:W-:Y:S01]  /*e730*/  LEA R3, R191, R192, 0x5 ;  /* 0x000000c0bf037211 */ /* 0x000fe200078e28ff */
[----:B------:R-:W-:Y:S01]  /*e740*/  UIADD3 UR11, UR11, UR12, URZ ;  /* 0x0000000c0b0b7290 */ /* 0x000fe2000fffe03f */
[----:B------:R-:W-:Y:S01]  /*e750*/  IMAD.SHL.U32 R21, R21, 0x8, RZ ;  /* 0x0000000815157824 */ /* 0x000fe200078e00ff */
[----:B------:R-:W-:Y:S01]  /*e760*/  UIMAD UR4, UR17, UR14, URZ ;  /* 0x0000000e110472a4 */ /* 0x000fe2000f8e023f */
[----:B------:R-:W-:Y:S01]  /*e770*/  ISETP.GE.AND P0, PT, R187, UR18, PT ;  /* 0x00000012bb007c0c */ /* 0x000fe2000bf06270 */
[----:B------:R-:W-:Y:S01]  /*e780*/  VIADD R82, R3, UR45 ;  /* 0x0000002d03527c36 */ /* 0x000fe20008000000 */
[----:B------:R-:W-:Y:S01]  /*e790*/  UIMAD.WIDE.U32 UR10, UR43, UR14, UR10 ;  /* 0x0000000e2b0a72a5 */ /* 0x000fe2000f8e000a */
[----:B------:R-:W5:Y:S01]  /*e7a0*/  LD.E.128 R56, desc[UR54][R56.64] ;  /* 0x0000003638387980 */ /* 0x000f62000c101d00 */
[----:B------:R-:W-:Y:S01]  /*e7b0*/  UIMAD UR4, UR43, UR15, UR4 ;  /* 0x0000000f2b0472a4 */ /* 0x000fe2000f8e0204 */
[----:B------:R-:W-:Y:S01]  /*e7c0*/  SEL R3, RZ, 0xffffffff, P0 ;  /* 0xffffffffff037807 */ /* 0x000fe20000000000 */
[----:B------:R-:W-:Y:S01]  /*e7d0*/  ULDC.64 UR12, c[0x0][0xaf0] ;  /* 0x0002bc00000c7ab9 */ /* 0x000fe20000000a00 */
[----:B------:R-:W-:Y:S01]  /*e7e0*/  LOP3.LUT R21, R21, 0x8, R20, 0xe2, !PT ;  /* 0x0000000815157812 */ /* 0x000fe200078ee214 */
[----:B------:R-:W-:Y:S01]  /*e7f0*/  UIMAD UR9, UR9, UR12, URZ ;  /* 0x0000000c090972a4 */ /* 0x000fe2000f8e023f */
[----:B-1----:R-:W-:Y:S01]  /*e800*/  @P2 IMAD.HI.U32 R20, R82, R77, RZ ;  /* 0x0000004d52142227 */ /* 0x002fe200078e00ff */
[----:B------:R-:W-:Y:S01]  /*e810*/  UIADD3 UR11, UR11, UR4, URZ ;  /* 0x000000040b0b7290 */ /* 0x000fe2000fffe03f */
[----:B------:R-:W5:Y:S01]  /*e820*/  LD.E.128 R52, desc[UR54][R52.64] ;  /* 0x0000003634347980 */ /* 0x000f62000c101d00 */
[----:B------:R-:W-:Y:S01]  /*e830*/  UIMAD UR4, UR8, UR13, UR9 ;  /* 0x0000000d080472a4 */ /* 0x000fe2000f8e0209 */
[----:B------:R-:W-:Y:S01]  /*e840*/  IMAD.SHL.U32 R76, R3, 0x10, RZ ;  /* 0x00000010034c7824 */ /* 0x000fe200078e00ff */
[----:B------:R-:W-:Y:S01]  /*e850*/  UIMAD.WIDE.U32 UR8, UR8, UR12, UR10 ;  /* 0x0000000c080872a5 */ /* 0x000fe2000f8e000a */
[----:B------:R-:W-:Y:S01]  /*e860*/  IMAD.MOV.U32 R3, RZ, RZ, R82 ;  /* 0x000000ffff037224 */ /* 0x000fe200078e0052 */
[----:B--2---:R-:W-:Y:S01]  /*e870*/  @P2 SHF.R.U32.HI R3, RZ, R79, R20 ;  /* 0x0000004fff032219 */ /* 0x004fe20000011614 */
[----:B------:R-:W5:Y:S01]  /*e880*/  LD.E.128 R64, desc[UR54][R64.64] ;  /* 0x0000003640407980 */ /* 0x000f62000c101d00 */
[----:B------:R-:W-:-:S02]  /*e890*/  LOP3.LUT R76, R76, 0x10, R21, 0xe2, !PT ;  /* 0x000000104c4c7812 */ /* 0x000fc400078ee215 */
        /* <DEDUP_REMOVED lines=11> */
[----:B------:R-:W-:-:S02]  /*e950*/  IMAD R77, R81, R79, R82 ;  /* 0x0000004f514d7224 */ /* 0x000fc400078e0252 */
[----:B------:R-:W-:Y:S01]  /*e960*/  IMAD.U32 R21, RZ, RZ, UR4 ;  /* 0x00000004ff157e24 */ /* 0x000fe2000f8e00ff */
[----:B------:R-:W5:Y:S01]  /*e970*/  LD.E.128 R68, desc[UR54][R68.64] ;  /* 0x0000003644447980 */ /* 0x000f62000c101d00 */
[----:B------:R-:W-:Y:S01]  /*e980*/  IMAD.SHL.U32 R83, R78, 0x20, RZ ;  /* 0x000000204e537824 */ /* 0x000fe200078e00ff */
[----:B------:R-:W-:Y:S01]  /*e990*/  SHF.R.S32.HI R78, RZ, 0x1f, R77 ;  /* 0x0000001fff4e7819 */ /* 0x000fe2000001144d */
[----:B------:R-:W-:Y:S01]  /*e9a0*/  IMAD R79, R3, UR9, R80 ;  /* 0x00000009034f7c24 */ /* 0x000fe2000f8e0250 */
[----:B------:R-:W-:Y:S01]  /*e9b0*/  @!PT LDS RZ, [RZ] ;  /* 0x00000000fffff984 */ /* 0x000fe20000000800 */
[----:B------:R-:W-:Y:S01]  /*e9c0*/  @!PT LDS RZ, [RZ] ;  /* 0x00000000fffff984 */ /* 0x000fe20000000800 */
[----:B------:R-:W-:Y:S01]  /*e9d0*/  @!PT LDS RZ, [RZ] ;  /* 0x00000000fffff984 */ /* 0x000fe20000000800 */
[----:B------:R-:W-:Y:S01]  /*e9e0*/  @!PT LDS RZ, [RZ] ;  /* 0x00000000fffff984 */ /* 0x000fe20000000800 */
[----:B------:R1:W-:Y:S06]  /*e9f0*/  MEMBAR.ALL.CTA ;  /* 0x0000000000007992 */ /* 0x0003ec0000008000 */
[----:B-1----:R-:W1:Y:S01]  /*ea00*/  FENCE.VIEW.ASYNC.S ;  /* 0x00000000000073c6 */ /* 0x002e620000000000 */
[----:B------:R-:W-:Y:S01]  /*ea10*/  ISETP.GE.AND P0, PT, R195, UR18, PT ;  /* 0x00000012c3007c0c */ /* 0x000fe2000bf06270 */
[----:B------:R-:W-:Y:S01]  /*ea20*/  IMAD.WIDE.U32 R20, R3, UR8, R20 ;  /* 0x0000000803147c25 */ /* 0x000fe2000f8e0014 */
[----:B------:R-:W-:Y:S01]  /*ea30*/  ULDC.64 UR8, c[0x0][0xad8] ;  /* 0x0002b60000087ab9 */ /* 0x000fe20000000a00 */
[----:B------:R-:W-:Y:S01]  /*ea40*/  UIADD3 UR4, UR41, 0x28c20, URZ ;  /* 0x00028c2029047890 */ /* 0x000fe2000fffe03f */
[----:B------:R-:W-:Y:S01]  /*ea50*/  SEL R3, RZ, 0x40, P0 ;  /* 0x00000040ff037807 */ /* 0x000fe20000000000 */
[----:B------:R-:W-:Y:S01]  /*ea60*/  IMAD.IADD R21, R21, 0x1, R79 ;  /* 0x0000000115157824 */ /* 0x000fe200078e024f */
[----:B------:R-:W-:Y:S01]  /*ea70*/  ISETP.GE.AND P0, PT, R194, UR18, PT ;  /* 0x00000012c2007c0c */ /* 0x000fe2000bf06270 */
[----:B------:R-:W-:Y:S01]  /*ea80*/  IMAD R78, R78, UR8, RZ ;  /* 0x000000084e4e7c24 */ /* 0x000fe2000f8e02ff */
[----:B------:R-:W-:Y:S01]  /*ea90*/  UPRMT UR4, URZ, 0x654, UR4 ;  /* 0x000006543f047896 */ /* 0x000fe20008000004 */
[----:B-----5:R-:W-:Y:S01]  /*eaa0*/  IMAD R87, R0, R81, RZ ;  /* 0x0000005100577224 */ /* 0x020fe200078e02ff */
[----:B------:R-:W-:Y:S01]  /*eab0*/  SEL R0, RZ, 0x80, P0 ;  /* 0x00000080ff007807 */ /* 0x000fe20000000000 */
[----:B------:R-:W-:Y:S01]  /*eac0*/  VIADD R86, R192, UR45 ;  /* 0x0000002dc0567c36 */ /* 0x000fe20008000000 */
[----:B------:R-:W-:Y:S01]  /*ead0*/  LOP3.LUT R76, R83, 0x20, R76, 0xe2, !PT ;  /* 0x00000020534c7812 */ /* 0x000fe200078ee24c */
[C---:B------:R-:W-:Y:S01]  /*eae0*/  IMAD R79, R77.reuse, UR9, R78 ;  /* 0x000000094d4f7c24 */ /* 0x040fe2000f8e024e */
[----:B------:R-:W-:Y:S01]  /*eaf0*/  BSSY B1, `(.L_x_2284) ;  /* 0x000002c000017945 */ /* 0x000fe20003800000 */
[----:B------:R-:W-:Y:S01]  /*eb00*/  IMAD.WIDE.U32 R20, R77, UR8, R20 ;  /* 0x000000084d147c25 */ /* 0x000fe2000f8e0014 */
[----:B------:R-:W-:Y:S01]  /*eb10*/  ISETP.GE.AND P0, PT, R86, R87, PT ;  /* 0x000000575600720c */ /* 0x000fe20003f06270 */
[----:B------:R-:W-:Y:S01]  /*eb20*/  ULDC.64 UR8, c[0x0][0xa80] ;  /* 0x0002a00000087ab9 */ /* 0x000fe20000000a00 */
[----:B------:R-:W-:Y:S01]  /*eb30*/  LOP3.LUT R3, R76, R3, RZ, 0xfc, !PT ;  /* 0x000000034c037212 */ /* 0x000fe200078efcff */
[----:B------:R-:W-:Y:S01]  /*eb40*/  IMAD.IADD R21, R21, 0x1, R79 ;  /* 0x0000000115157824 */ /* 0x000fe200078e024f */
[----:B------:R-:W-:-:S02]  /*eb50*/  LEA R84, P1, R20, UR8, 0x1 ;  /* 0x0000000814547c11 */ /* 0x000fc4000f8208ff */
[----:B------:R-:W-:Y:S01]  /*eb60*/  LOP3.LUT R0, R3, R0, RZ, 0xfc, !PT ;  /* 0x0000000003007212 */ /* 0x000fe200078efcff */
[----:B-1----:R-:W-:Y:S01]  /*eb70*/  SYNCS.ARRIVE.TRANS64.RED.A1T0 RZ, [UR4], RZ ;  /* 0x000000ffffff79a7 */ /* 0x002fe20008100404 */
        /* <DEDUP_REMOVED lines=35> */
.L_x_2285:
[----:B------:R-:W-:Y:S05]  /*edb0*/  BSYNC B1 ;  /* 0x0000000000017941 */ /* 0x000fea0003800000 */
.L_x_2284:
[----:B---3--:R-:W-:Y:S01]  /*edc0*/  VIADD R4, R86, 0x20 ;  /* 0x0000002056047836 */ /* 0x008fe20000000000 */
[----:B------:R3:W4:Y:S04]  /*edd0*/  SHFL.IDX PT, R7, R85, 0x1, 0x181f ;  /* 0x00381f0055077f89 */ /* 0x00072800000e0000 */
[----:B------:R-:W-:Y:S01]  /*ede0*/  ISETP.GE.AND P0, PT, R4, R87, PT ;  /* 0x000000570400720c */ /* 0x000fe20003f06270 */
[----:B------:R3:W0:-:S12]  /*edf0*/  SHFL.IDX PT, R6, R84, 0x1, 0x181f ;  /* 0x00381f0054067f89 */ /* 0x00061800000e0000 */
[----:B---3--:R-:W-:Y:S05]  /*ee00*/  @P0 BRA `(.L_x_2286) ;  /* 0x0000001000080947 */ /* 0x008fea0003800000 */
[----:B------:R-:W-:Y:S02]  /*ee10*/  ISETP.GE.AND P0, PT, R184, UR18, PT ;  /* 0x00000012b8007c0c */ /* 0x000fe4000bf06270 */
[----:B------:R-:W-:Y:S02]  /*ee20*/  ISETP.GE.AND P5, PT, R190, UR18, PT ;  /* 0x00000012be007c0c */ /* 0x000fe4000bfa6270 */
[----:B------:R-:W-:Y:S02]  /*ee30*/  ISETP.GE.AND P3, PT, R189, UR18, PT ;  /* 0x00000012bd007c0c */ /* 0x000fe4000bf66270 */
[----:B------:R-:W-:Y:S02]  /*ee40*/  ISETP.GE.AND P2, PT, R188, UR18, PT ;  /* 0x00000012bc007c0c */ /* 0x000fe4000bf46270 */
[----:B------:R-:W-:-:S05]  /*ee50*/  ISETP.GE.AND P1, PT, R187, UR18, PT ;  /* 0x00000012bb007c0c */ /* 0x000fca000bf26270 */
[----:B0---4-:R-:W-:Y:S02]  /*ee60*/  @!P0 IMAD.WIDE R4, R184, 0x2, R6 ;  /* 0x00000002b8048825 */ /* 0x011fe400078e0206 */
        /* <DEDUP_REMOVED lines=23> */
[----:B---3--:R-:W-:-:S04]  /*efe0*/  LEA R4, P0, R194, R6, 0x1 ;  /* 0x00000006c2047211 */ /* 0x008fc800078008ff */
[----:B------:R-:W-:-:S05]  /*eff0*/  LEA.HI.X R5, R194, R7, R198, 0x1, P0 ;  /* 0x00000007c2057211 */ /* 0x000fca00000f0cc6 */
[----:B------:R0:W-:Y:S01]  /*f000*/  ST.E.128 desc[UR54][R4.64], R68 ;  /* 0x0000004404007985 */ /* 0x0001e2000c101d36 */
[----:B------:R-:W-:Y:S05]  /*f010*/  BRA `(.L_x_2286) ;  /* 0x0000000c00847947 */ /* 0x000fea0003800000 */
.L_x_2281:
        /* <DEDUP_REMOVED lines=11> */
[----:B------:R-:W-:Y:S01]  /*f0d0*/  UISETP.NE.U32.AND UP1, UPT, UR8, URZ, UPT ;  /* 0x0000003f0800728c */ /* 0x000fe2000bf25070 */
[----:B------:R-:W-:Y:S02]  /*f0e0*/  IMAD.U32 R0, RZ, RZ, UR4 ;  /* 0x00000004ff007e24 */ /* 0x000fe4000f8e00ff */
[----:B------:R-:W2:Y:S01]  /*f0f0*/  @P1 LDG.E R3, desc[UR54][R4.64] ;  /* 0x0000003604031981 */ /* 0x000ea2000c1e1900 */
[----:B------:R-:W-:-:S06]  /*f100*/  UISETP.NE.AND.EX UP1, UPT, UR9, URZ, UPT, UP1 ;  /* 0x0000003f0900728c */ /* 0x000fcc000bf25310 */
        /* <DEDUP_REMOVED lines=9> */
[----:B--2---:R-:W-:Y:S01]  /*f1a0*/  @P1 R2UR UR4, R3 ;  /* 0x00000000030412ca */ /* 0x004fe200000e0000 */
[----:B01----:R-:W-:-:S14]  /*f1b0*/  @P2 BRA `(.L_x_2287) ;  /* 0x0000000000102947 */ /* 0x003fdc0003800000 */
[----:B------:R-:W-:Y:S05]  /*f1c0*/  @!P1 BRA `(.L_x_2287) ;  /* 0x00000000000c9947 */ /* 0x000fea0003800000 */
[----:B------:R-:W2:Y:S04]  /*f1d0*/  LDG.E R3, desc[UR54][R4.64] ;  /* 0x0000003604037981 */ /* 0x000ea8000c1e1900 */
[----:B-----5:R-:W2:Y:S02]  /*f1e0*/  LDG.E R0, desc[UR54][R4.64+0x4] ;  /* 0x0000043604007981 */ /* 0x020ea4000c1e1900 */
[----:B--2---:R-:W-:-:S07]  /*f1f0*/  IMAD.IADD R0, R0, 0x1, -R3 ;  /* 0x0000000100007824 */ /* 0x004fce00078e0a03 */
.L_x_2287:
[----:B------:R-:W-:Y:S01]  /*f200*/  USHF.R.S32.HI UR9, URZ, 0x1f, UR44 ;  /* 0x0000001f3f097899 */ /* 0x000fe2000801142c */
[----:B------:R-:W-:Y:S01]  /*f210*/  BSSY B1, `(.L_x_2288) ;  /* 0x000002e000017945 */ /* 0x000fe20003800000 */
[----:B------:R-:W-:Y:S02]  /*f220*/  USHF.R.S32.HI UR13, URZ, 0x1f, UR4 ;  /* 0x0000001f3f0d7899 */ /* 0x000fe40008011404 */
[----:B------:R-:W-:Y:S02]  /*f230*/  USEL UR8, UR44, URZ, !UP0 ;  /* 0x0000003f2c087287 */ /* 0x000fe4000c000000 */
[----:B------:R-:W-:Y:S01]  /*f240*/  USEL UR9, UR9, URZ, !UP0 ;  /* 0x0000003f09097287 */ /* 0x000fe2000c000000 */
[----:B------:R-:W-:Y:S11]  /*f250*/  @P0 BRA `(.L_x_2289) ;  /* 0x0000000000a40947 */ /* 0x000ff60003800000 */
[----:B------:R-:W0:Y:S01]  /*f260*/  S2R R6, SR_TID.X ;  /* 0x0000000000067919 */ /* 0x000e220000002100 */
[----:B------:R-:W1:Y:S01]  /*f270*/  LDC R5, c[0x0][0xbe8] ;  /* 0x0002fa00ff057b82 */ /* 0x000e620000000800 */
[----:B------:R-:W-:Y:S02]  /*f280*/  IMAD.U32 R7, RZ, RZ, UR45 ;  /* 0x0000002dff077e24 */ /* 0x000fe4000f8e00ff */
[----:B-1---5:R-:W-:-:S03]  /*f290*/  IMAD R3, R0, R5, RZ ;  /* 0x0000000500037224 */ /* 0x022fc600078e02ff */
[----:B0-----:R-:W-:-:S04]  /*f2a0*/  IADD3 R6, R7, -0x80, R6 ;  /* 0xffffff8007067810 */ /* 0x001fc80007ffe006 */
[----:B------:R-:W-:-:S13]  /*f2b0*/  ISETP.GE.AND P0, PT, R6, R3, PT ;  /* 0x000000030600720c */ /* 0x000fda0003f06270 */
[----:B------:R-:W-:Y:S05]  /*f2c0*/  @P0 BRA `(.L_x_2289) ;  /* 0x0000000000880947 */ /* 0x000fea0003800000 */
[----:B------:R-:W-:Y:S01]  /*f2d0*/  ISETP.NE.AND P0, PT, R5, 0x1, PT ;  /* 0x000000010500780c */ /* 0x000fe20003f05270 */
[----:B------:R-:W-:Y:S01]  /*f2e0*/  ULDC.64 UR16, c[0x0][0xb90] ;  /* 0x0002e40000107ab9 */ /* 0x000fe20000000a00 */
[----:B------:R-:W-:Y:S01]  /*f2f0*/  UMOV UR10, UR4 ;  /* 0x00000004000a7c82 */ /* 0x000fe20008000000 */
[----:B------:R-:W-:Y:S01]  /*f300*/  UIMAD UR12, UR14, UR16, URZ ;  /* 0x000000100e0c72a4 */ /* 0x000fe2000f8e023f */
[----:B------:R-:W-:Y:S01]  /*f310*/  IMAD.MOV.U32 R4, RZ, RZ, R6 ;  /* 0x000000ffff047224 */ /* 0x000fe200078e0006 */
[----:B------:R-:W-:Y:S02]  /*f320*/  UMOV UR11, UR13 ;  /* 0x0000000d000b7c82 */ /* 0x000fe40008000000 */
[----:B------:R-:W-:Y:S02]  /*f330*/  UIMAD.WIDE.U32 UR10, UR43, UR16, UR10 ;  /* 0x000000102b0a72a5 */ /* 0x000fe4000f8e000a */
[----:B------:R-:W-:-:S03]  /*f340*/  UIMAD UR12, UR43, UR17, UR12 ;  /* 0x000000112b0c72a4 */ /* 0x000fc6000f8e020c */
[----:B------:R-:W-:Y:S01]  /*f350*/  ULDC.64 UR16, c[0x0][0xb98] ;  /* 0x0002e60000107ab9 */ /* 0x000fe20000000a00 */
[----:B------:R-:W0:Y:S01]  /*f360*/  @P0 LDC R3, c[0x0][0xbec] ;  /* 0x0002fb00ff030b82 */ /* 0x000e220000000800 */
[----:B------:R-:W-:Y:S02]  /*f370*/  UIADD3 UR11, UR11, UR12, URZ ;  /* 0x0000000c0b0b7290 */ /* 0x000fe4000fffe03f */
[----:B------:R-:W-:Y:S02]  /*f380*/  UIMAD UR12, UR9, UR16, URZ ;  /* 0x00000010090c72a4 */ /* 0x000fe4000f8e023f */
[----:B------:R-:W-:Y:S02]  /*f390*/  UIMAD.WIDE.U32 UR10, UR8, UR16, UR10 ;  /* 0x00000010080a72a5 */ /* 0x000fe4000f8e000a */
[----:B------:R-:W-:Y:S01]  /*f3a0*/  UIMAD UR12, UR8, UR17, UR12 ;  /* 0x00000011080c72a4 */ /* 0x000fe2000f8e020c */
[----:B------:R-:W1:Y:S02]  /*f3b0*/  @P0 LDC R8, c[0x0][0xbf0] ;  /* 0x0002fc00ff080b82 */ /* 0x000e640000000800 */
[----:B------:R-:W-:Y:S01]  /*f3c0*/  ULDC.64 UR16, c[0x0][0xb88] ;  /* 0x0002e20000107ab9 */ /* 0x000fe20000000a00 */
[----:B0-----:R-:W-:-:S05]  /*f3d0*/  @P0 IMAD.HI.U32 R3, R6, R3, RZ ;  /* 0x0000000306030227 */ /* 0x001fca00078e00ff */
        /* <DEDUP_REMOVED lines=17> */
.L_x_2289:
[----:B------:R-:W-:Y:S05]  /*f4f0*/  BSYNC B1 ;  /* 0x0000000000017941 */ /* 0x000fea0003800000 */
.L_x_2288:
        /* <DEDUP_REMOVED lines=10> */
[----:B-----5:R-:W-:Y:S01]  /*f5a0*/  IMAD R25, R0, R11, RZ ;  /* 0x0000000b00197224 */ /* 0x020fe200078e02ff */
[----:B------:R-:W-:Y:S01]  /*f5b0*/  ULDC.64 UR16, c[0x0][0xae8] ;  /* 0x0002ba0000107ab9 */ /* 0x000fe20000000a00 */
[----:B------:R-:W-:Y:S01]  /*f5c0*/  IMAD.SHL.U32 R4, R4, 0x2, RZ ;  /* 0x0000000204047824 */ /* 0x000fe200078e00ff */
[----:B------:R-:W0:Y:S01]  /*f5d0*/  @P0 LDC R5, c[0x0][0xbec] ;  /* 0x0002fb00ff050b82 */ /* 0x000e220000000800 */
[----:B------:R-:W-:Y:S01]  /*f5e0*/  ISETP.GE.AND P2, PT, R189, UR15, PT ;  /* 0x0000000fbd007c0c */ /* 0x000fe2000bf46270 */
[----:B------:R-:W-:Y:S01]  /*f5f0*/  UIADD3 UR11, UR11, UR12, URZ ;  /* 0x0000000c0b0b7290 */ /* 0x000fe2000fffe03f */
[----:B------:R-:W-:Y:S01]  /*f600*/  ISETP.GE.AND P1, PT, R188, UR15, PT ;  /* 0x0000000fbc007c0c */ /* 0x000fe2000bf26270 */
[----:B------:R-:W-:Y:S01]  /*f610*/  UIMAD UR4, UR14, UR16, URZ ;  /* 0x000000100e0472a4 */ /* 0x000fe2000f8e023f */
[----:B------:R-:W-:Y:S01]  /*f620*/  LOP3.LUT R4, R4, 0x2, R3, 0xe2, !PT ;  /* 0x0000000204047812 */ /* 0x000fe200078ee203 */
[----:B------:R-:W-:Y:S01]  /*f630*/  IMAD R3, R191, 0x20, R192 ;  /* 0x00000020bf037824 */ /* 0x000fe200078e02c0 */
[----:B------:R-:W-:Y:S01]  /*f640*/  SEL R6, RZ, 0xffffffff, P2 ;  /* 0xffffffffff067807 */ /* 0x000fe20001000000 */
[----:B------:R-:W1:Y:S01]  /*f650*/  @P0 LDC R7, c[0x0][0xbf0] ;  /* 0x0002fc00ff070b82 */ /* 0x000e620000000800 */
[----:B------:R-:W-:Y:S01]  /*f660*/  UIMAD UR4, UR43, UR17, UR4 ;  /* 0x000000112b0472a4 */ /* 0x000fe2000f8e0204 */
[----:B------:R-:W-:Y:S01]  /*f670*/  VIADD R8, R3, UR45 ;  /* 0x0000002d03087c36 */ /* 0x000fe20008000000 */
[----:B------:R-:W-:Y:S01]  /*f680*/  UIMAD.WIDE.U32 UR10, UR43, UR16, UR10 ;  /* 0x000000102b0a72a5 */ /* 0x000fe2000f8e000a */
[----:B------:R-:W-:Y:S01]  /*f690*/  IMAD.SHL.U32 R9, R6, 0x4, RZ ;  /* 0x0000000406097824 */ /* 0x000fe200078e00ff */
[----:B------:R-:W-:Y:S01]  /*f6a0*/  ULDC.64 UR12, c[0x0][0xaf0] ;  /* 0x0002bc00000c7ab9 */ /* 0x000fe20000000a00 */
[----:B------:R-:W-:Y:S01]  /*f6b0*/  SEL R10, RZ, 0xffffffff, P1 ;  /* 0xffffffffff0a7807 */ /* 0x000fe20000800000 */
[----:B------:R-:W-:Y:S01]  /*f6c0*/  UIMAD UR9, UR9, UR12, URZ ;  /* 0x0000000c090972a4 */ /* 0x000fe2000f8e023f */
[----:B------:R-:W-:Y:S01]  /*f6d0*/  IMAD.MOV.U32 R3, RZ, RZ, R8 ;  /* 0x000000ffff037224 */ /* 0x000fe200078e0008 */
[----:B------:R-:W-:Y:S01]  /*f6e0*/  UIADD3 UR11, UR11, UR4, URZ ;  /* 0x000000040b0b7290 */ /* 0x000fe2000fffe03f */
[----:B------:R-:W-:Y:S01]  /*f6f0*/  LOP3.LUT R9, R9, 0x4, R4, 0xe2, !PT ;  /* 0x0000000409097812 */ /* 0x000fe200078ee204 */
[----:B------:R-:W-:Y:S01]  /*f700*/  UIMAD UR4, UR8, UR13, UR9 ;  /* 0x0000000d080472a4 */ /* 0x000fe2000f8e0209 */
[----:B------:R-:W-:Y:S01]  /*f710*/  IMAD.SHL.U32 R10, R10, 0x8, RZ ;  /* 0x000000080a0a7824 */ /* 0x000fe200078e00ff */
[----:B------:R-:W-:Y:S01]  /*f720*/  UIMAD.WIDE.U32 UR8, UR8, UR12, UR10 ;  /* 0x0000000c080872a5 */ /* 0x000fe2000f8e000a */
[----:B------:R-:W-:Y:S01]  /*f730*/  VIADD R26, R192, UR45 ;  /* 0x0000002dc01a7c36 */ /* 0x000fe20008000000 */
[----:B------:R-:W-:Y:S01]  /*f740*/  ISETP.GE.AND P2, PT, R194, UR15, PT ;  /* 0x0000000fc2007c0c */ /* 0x000fe2000bf46270 */
[----:B0-----:R-:W-:Y:S01]  /*f750*/  @P0 IMAD.HI.U32 R6, R8, R5, RZ ;  /* 0x0000000508060227 */ /* 0x001fe200078e00ff */
[----:B------:R-:W-:Y:S01]  /*f760*/  UIADD3 UR4, UR9, UR4, URZ ;  /* 0x0000000409047290 */ /* 0x000fe2000fffe03f */
[----:B------:R-:W-:Y:S01]  /*f770*/  LOP3.LUT R10, R10, 0x8, R9, 0xe2, !PT ;  /* 0x000000080a0a7812 */ /* 0x000fe200078ee209 */
[----:B------:R-:W-:Y:S01]  /*f780*/  BSSY B1, `(.L_x_2290) ;  /* 0x0000046000017945 */ /* 0x000fe20003800000 */
[----:B------:R-:W-:Y:S01]  /*f790*/  MOV R4, UR8 ;  /* 0x0000000800047c02 */ /* 0x000fe20008000f00 */
[----:B------:R-:W-:Y:S01]  /*f7a0*/  IMAD.U32 R5, RZ, RZ, UR9 ;  /* 0x00000009ff057e24 */ /* 0x000fe2000f8e00ff */
[----:B------:R-:W-:Y:S01]  /*f7b0*/  ULDC.64 UR8, c[0x0][0xae0] ;  /* 0x0002b80000087ab9 */ /* 0x000fe20000000a00 */
[----:B------:R-:W-:Y:S01]  /*f7c0*/  IMAD.U32 R5, RZ, RZ, UR4 ;  /* 0x00000004ff057e24 */ /* 0x000fe2000f8e00ff */
[----:B-1----:R-:W-:-:S02]  /*f7d0*/  @P0 SHF.R.U32.HI R3, RZ, R7, R6 ;  /* 0x00000007ff030219 */ /* 0x002fc40000011606 */
[----:B------:R-:W-:Y:S02]  /*f7e0*/  ISETP.GE.AND P0, PT, R187, UR15, PT ;  /* 0x0000000fbb007c0c */ /* 0x000fe4000bf06270 */
[--C-:B------:R-:W-:Y:S01]  /*f7f0*/  SHF.R.S32.HI R6, RZ, 0x1f, R3.reuse ;  /* 0x0000001fff067819 */ /* 0x100fe20000011403 */
[----:B------:R-:W-:Y:S01]  /*f800*/  IMAD.MOV R7, RZ, RZ, -R3 ;  /* 0x000000ffff077224 */ /* 0x000fe200078e0a03 */
[----:B------:R-:W-:Y:S01]  /*f810*/  SEL R9, RZ, 0xffffffff, P0 ;  /* 0xffffffffff097807 */ /* 0x000fe20000000000 */
[----:B------:R-:W-:Y:S01]  /*f820*/  IMAD.WIDE.U32 R4, R3, UR8, R4 ;  /* 0x0000000803047c25 */ /* 0x000fe2000f8e0004 */
[----:B------:R-:W-:Y:S02]  /*f830*/  ISETP.GE.AND P0, PT, R186, UR15, PT ;  /* 0x0000000fba007c0c */ /* 0x000fe4000bf06270 */
[----:B------:R-:W-:Y:S01]  /*f840*/  SEL R0, RZ, 0x80, P2 ;  /* 0x00000080ff007807 */ /* 0x000fe20001000000 */
        /* <DEDUP_REMOVED lines=8> */
[----:B------:R-:W-:Y:S01]  /*f8d0*/  LOP3.LUT R10, R13, 0x10, R10, 0xe2, !PT ;  /* 0x000000100d0a7812 */ /* 0x000fe200078ee20a */
[----:B------:R-:W-:-:S02]  /*f8e0*/  IMAD.IADD R5, R5, 0x1, R9 ;  /* 0x0000000105057824 */ /* 0x000fc400078e0209 */
[----:B------:R-:W-:Y:S02]  /*f8f0*/  IMAD R6, R3, UR8, RZ ;  /* 0x0000000803067c24 */ /* 0x000fe4000f8e02ff */
[----:B------:R-:W-:-:S04]  /*f900*/  IMAD.WIDE.U32 R4, R7, UR8, R4 ;  /* 0x0000000807047c25 */ /* 0x000fc8000f8e0004 */
[----:B------:R-:W-:Y:S01]  /*f910*/  IMAD R3, R7, UR9, R6 ;  /* 0x0000000907037c24 */ /* 0x000fe2000f8e0206 */
[----:B------:R-:W-:Y:S01]  /*f920*/  SEL R7, RZ, 0x40, P0 ;  /* 0x00000040ff077807 */ /* 0x000fe20000000000 */
[----:B------:R-:W-:Y:S01]  /*f930*/  ULDC.64 UR8, c[0x0][0xa80] ;  /* 0x0002a00000087ab9 */ /* 0x000fe20000000a00 */
[----:B------:R-:W-:Y:S01]  /*f940*/  ISETP.GE.AND P0, PT, R26, R25, PT ;  /* 0x000000191a00720c */ /* 0x000fe20003f06270 */
[----:B------:R-:W-:Y:S01]  /*f950*/  IMAD.SHL.U32 R13, R8, 0x20, RZ ;  /* 0x00000020080d7824 */ /* 0x000fe200078e00ff */
[----:B------:R-:W-:Y:S01]  /*f960*/  LEA R20, P1, R4, UR8, 0x1 ;  /* 0x0000000804147c11 */ /* 0x000fe2000f8208ff */
[----:B------:R-:W-:-:S03]  /*f970*/  IMAD.IADD R3, R5, 0x1, R3 ;  /* 0x0000000105037824 */ /* 0x000fc600078e0203 */
        /* <DEDUP_REMOVED lines=38> */
.L_x_2291:
[----:B------:R-:W-:Y:S05]  /*fbe0*/  BSYNC B1 ;  /* 0x0000000000017941 */ /* 0x000fea0003800000 */
.L_x_2290:
        /* <DEDUP_REMOVED lines=36> */
.L_x_2286:
[----:B------:R-:W-:Y:S05]  /*fe30*/  BSYNC B0 ;  /* 0x0000000000007941 */ /* 0x000fea0003800000 */
.L_x_2280:
[----:B------:R-:W-:Y:S02]  /*fe40*/  ULDC UR4, c[0x0][0xc3c] ;  /* 0x00030f0000047ab9 */ /* 0x000fe40000000800 */
[----:B------:R-:W-:-:S06]  /*fe50*/  UISETP.GE.AND UP0, UPT, UR6, UR4, UPT ;  /* 0x000000040600728c */ /* 0x000fcc000bf06270 */
[----:B------:R-:W-:-:S13]  /*fe60*/  PLOP3.LUT P0, PT, PT, PT, UP0, 0x80, 0x0 ;  /* 0x000000000000781c */ /* 0x000fda0003f0f008 */
[----:B------:R-:W-:Y:S05]  /*fe70*/  @!P0 BRA `(.L_x_2292) ;  /* 0xffffff10003c8947 */ /* 0x000fea000383ffff */
[----:B------:R-:W-:Y:S05]  /*fe80*/  EXIT ;  /* 0x000000000000794d */ /* 0x000fea0003800000 */
.L_x_2173:
        /* <DEDUP_REMOVED lines=13> */
[----:B------:R-:W1:Y:S01]  /*ff60*/  LDS.128 R16, [UR4+0x28cd0] ;  /* 0x028cd004ff107984 */ /* 0x000e620008000c00 */
[----:B------:R-:W-:Y:S06]  /*ff70*/  BAR.ARV 0x4, 0x180 ;  /* 0x0106000000007b1d */ /* 0x000fec0000002000 */
[----:B------:R-:W-:Y:S05]  /*ff80*/  BRA `(.L_x_2294) ;  /* 0x0000000800887947 */ /* 0x000fea0003800000 */
.L_x_2293:
        /* <DEDUP_REMOVED lines=36> */
[----:B------:R-:W-:Y:S01]  /*101d0*/  IMAD.MOV.U32 R6, RZ, RZ, R3 ;  /* 0x000000ffff067224 */ /* 0x000fe200078e0003 */
[----:B------:R-:W-:Y:S01]  /*101e0*/  UMOV UR4, URZ ;  /* 0x0000003f00047c82 */ /* 0x000fe20008000000 */
[----:B------:R-:W-:-:S05]  /*101f0*/  ULDC UR5, c[0x0][0xc38] ;  /* 0x00030e0000057ab9 */ /* 0x000fca0000000800 */
.L_x_2299:
        /* <DEDUP_REMOVED lines=12> */
.L_x_2298:
[----:B------:R-:W-:Y:S05]  /*102c0*/  BSYNC B0 ;  /* 0x0000000000007941 */ /* 0x000fea0003800000 */
.L_x_2297:
        /* <DEDUP_REMOVED lines=20> */
.L_x_2295:
[----:B------:R-:W-:-:S04]  /*10410*/  IMAD.IADD R13, R6, 0x1, -R3 ;  /* 0x00000001060d7824 */ /* 0x000fc800078e0a03 */
[----:B------:R-:W-:-:S05]  /*10420*/  IMAD R2, R8, UR5, R13 ;  /* 0x0000000508027c24 */ /* 0x000fca000f8e020d */
[----:B------:R-:W-:Y:S02]  /*10430*/  ISETP.GT.AND P0, PT, R2, UR6, PT ;  /* 0x0000000602007c0c */ /* 0x000fe4000bf04270 */
[----:B------:R-:W0:Y:S11]  /*10440*/  LDC.64 R2, c[0x0][0xc90] ;  /* 0x00032400ff027b82 */ /* 0x000e360000000a00 */
[----:B------:R-:W-:-:S04]  /*10450*/  VOTE.ANY R9, PT, !P0 ;  /* 0x0000000000097806 */ /* 0x000fc800040e0100 */
[----:B------:R-:W1:Y:S02]  /*10460*/  POPC R15, R9 ;  /* 0x00000009000f7309 */ /* 0x000e640000000000 */
[----:B-1----:R-:W-:-:S04]  /*10470*/  VIADD R19, R15, UR4 ;  /* 0x000000040f137c36 */ /* 0x002fc80008000000 */
[----:B0-----:R-:W-:-:S05]  /*10480*/  IMAD.WIDE R2, R19, 0x4, R2 ;  /* 0x0000000413027825 */ /* 0x001fca00078e0202 */
[----:B------:R-:W2:Y:S01]  /*10490*/  LDG.E R7, desc[UR54][R2.64] ;  /* 0x0000003602077981 */ /* 0x000ea2000c1e1900 */
[----:B------:R-:W-:-:S03]  /*104a0*/  ISETP.NE.AND P0, PT, R9, RZ, PT ;  /* 0x000000ff0900720c */ /* 0x000fc60003f05270 */
[----:B------:R-:W2:Y:S02]  /*104b0*/  SHFL.IDX PT, R4, R4, R15, 0x1f ;  /* 0x00001f0f04047589 */ /* 0x000ea400000e0000 */
[----:B--2---:R-:W-:-:S05]  /*104c0*/  IMAD R6, R4, R7, RZ ;  /* 0x0000000704067224 */ /* 0x004fca00078e02ff */
[----:B------:R-:W-:-:S04]  /*104d0*/  IABS R12, R6 ;  /* 0x00000006000c7213 */ /* 0x000fc80000000000 */
[----:B------:R-:W0:Y:S08]  /*104e0*/  I2F.RP R10, R12 ;  /* 0x0000000c000a7306 */ /* 0x000e300000209400 */
[----:B0-----:R-:W0:Y:S02]  /*104f0*/  MUFU.RCP R10, R10 ;  /* 0x0000000a000a7308 */ /* 0x001e240000001000 */
[----:B0-----:R-:W-:-:S06]  /*10500*/  VIADD R11, R10, 0xffffffe ;  /* 0x0ffffffe0a0b7836 */ /* 0x001fcc0000000000 */
[----:B------:R0:W1:Y:S01]  /*10510*/  F2I.FTZ.U32.TRUNC.NTZ R3, R11 ;  /* 0x0000000b00037305 */ /* 0x000062000021f000 */
[----:B------:R-:W-:Y:S05]  /*10520*/  @!P0 BRA `(.L_x_2300) ;  /* 0x0000000000088947 */ /* 0x000fea0003800000 */
[----:B------:R-:W-:-:S05]  /*10530*/  VIADD R9, R15, 0xffffffff ;  /* 0xffffffff0f097836 */ /* 0x000fca0000000000 */
[----:B------:R2:W3:Y:S02]  /*10540*/  SHFL.IDX PT, R16, R8, R9, 0x1f ;  /* 0x00001f0908107589 */ /* 0x0004e400000e0000 */
.L_x_2300:
[----:B---3--:R-:W-:Y:S01]  /*10550*/  IMAD R16, R16, UR5, R13 ;  /* 0x0000000510107c24 */ /* 0x008fe2000f8e020d */
[----:B------:R-:W-:Y:S01]  /*10560*/  IABS R2, R6 ;  /* 0x0000000600027213 */ /* 0x000fe20000000000 */
[----:B-12---:R-:W-:-:S03]  /*10570*/  IMAD.MOV R9, RZ, RZ, -R3 ;  /* 0x000000ffff097224 */ /* 0x006fc600078e0a03 */
[----:B0-----:R-:W-:Y:S01]  /*10580*/  IADD3 R11, -R16, UR6, RZ ;  /* 0x00000006100b7c10 */ /* 0x001fe2000fffe1ff */
[----:B------:R-:W-:Y:S01]  /*10590*/  IMAD R9, R9, R12, RZ ;  /* 0x0000000c09097224 */ /* 0x000fe200078e02ff */
[----:B------:R-:W-:Y:S01]  /*105a0*/  IADD3 R10, RZ, -R2, RZ ;  /* 0x80000002ff0a7210 */ /* 0x000fe20007ffe0ff */
[----:B------:R-:W-:Y:S01]  /*105b0*/  IMAD.MOV.U32 R2, RZ, RZ, RZ ;  /* 0x000000ffff027224 */ /* 0x000fe200078e00ff */
[----:B------:R-:W-:-:S03]  /*105c0*/  IABS R8, R11 ;  /* 0x0000000b00087213 */ /* 0x000fc60000000000 */
        /* <DEDUP_REMOVED lines=15> */
[----:B------:R-:W-:Y:S02]  /*106c0*/  IMAD R13, R7, R2, RZ ;  /* 0x00000002070d7224 */ /* 0x000fe400078e02ff */
[----:B------:R-:W-:Y:S02]  /*106d0*/  IMAD.MOV R9, RZ, RZ, -R2 ;  /* 0x000000ffff097224 */ /* 0x000fe400078e0a02 */
[----:B------:R-:W-:Y:S02]  /*106e0*/  IMAD.MOV R8, RZ, RZ, -R13 ;  /* 0x000000ffff087224 */ /* 0x000fe400078e0a0d */
[----:B------:R-:W-:-:S03]  /*106f0*/  IMAD R6, R6, R9, R11 ;  /* 0x0000000906067224 */ /* 0x000fc600078e020b */
[----:B------:R-:W-:Y:S02]  /*10700*/  VIADDMNMX R15, R8, UR5, R7, PT ;  /* 0x00000005080f7c46 */ /* 0x000fe4000b800107 */
[----:B------:R-:W-:Y:S02]  /*10710*/  IABS R11, R6 ;  /* 0x00000006000b7213 */ /* 0x000fe40000000000 */
[-C--:B------:R-:W-:Y:S01]  /*10720*/  IABS R8, R15.reuse ;  /* 0x0000000f00087213 */ /* 0x080fe20000000000 */
[----:B------:R-:W-:Y:S01]  /*10730*/  IMAD.MOV R18, RZ, RZ, -R15 ;  /* 0x000000ffff127224 */ /* 0x000fe200078e0a0f */
[----:B------:R-:W-:Y:S02]  /*10740*/  IABS R10, R15 ;  /* 0x0000000f000a7213 */ /* 0x000fe40000000000 */
[----:B------:R-:W0:Y:S08]  /*10750*/  I2F.RP R7, R8 ;  /* 0x0000000800077306 */ /* 0x000e300000209400 */
[----:B0-----:R-:W0:Y:S02]  /*10760*/  MUFU.RCP R7, R7 ;  /* 0x0000000700077308 */ /* 0x001e240000001000 */
[----:B0-----:R-:W-:-:S06]  /*10770*/  VIADD R3, R7, 0xffffffe ;  /* 0x0ffffffe07037836 */ /* 0x001fcc0000000000 */
[----:B------:R-:W0:Y:S02]  /*10780*/  F2I.FTZ.U32.TRUNC.NTZ R3, R3 ;  /* 0x0000000300037305 */ /* 0x000e24000021f000 */
[----:B0-----:R-:W-:-:S04]  /*10790*/  IMAD.MOV R2, RZ, RZ, -R3 ;  /* 0x000000ffff027224 */ /* 0x001fc800078e0a03 */
[----:B------:R-:W-:Y:S02]  /*107a0*/  IMAD.MOV.U32 R9, RZ, RZ, R2 ;  /* 0x000000ffff097224 */ /* 0x000fe400078e0002 */
[----:B------:R-:W-:Y:S02]  /*107b0*/  IMAD.MOV.U32 R2, RZ, RZ, RZ ;  /* 0x000000ffff027224 */ /* 0x000fe400078e00ff */
[----:B------:R-:W-:-:S04]  /*107c0*/  IMAD R9, R9, R8, RZ ;  /* 0x0000000809097224 */ /* 0x000fc800078e02ff */
[----:B------:R-:W-:-:S04]  /*107d0*/  IMAD.HI.U32 R2, R3, R9, R2 ;  /* 0x0000000903027227 */ /* 0x000fc800078e0002 */
[----:B------:R-:W-:Y:S02]  /*107e0*/  IMAD.MOV R3, RZ, RZ, -R10 ;  /* 0x000000ffff037224 */ /* 0x000fe400078e0a0a */
        /* <DEDUP_REMOVED lines=8> */
[----:B------:R-:W-:Y:S01]  /*10870*/  ISETP.GE.AND P2, PT, R3, RZ, PT ;  /* 0x000000ff0300720c */ /* 0x000fe20003f46270 */
[----:B------:R-:W-:-:S06]  /*10880*/  IMAD.IADD R3, R6, 0x1, R13 ;  /* 0x0000000106037824 */ /* 0x000fcc00078e020d */
[----:B------:R-:W-:-:S06]  /*10890*/  @P0 VIADD R2, R2, 0x1 ;  /* 0x0000000102020836 */ /* 0x000fcc0000000000 */
[----:B------:R-:W-:Y:S01]  /*108a0*/  @!P2 IMAD.MOV R2, RZ, RZ, -R2 ;  /* 0x000000ffff02a224 */ /* 0x000fe200078e0a02 */
[----:B------:R-:W-:-:S04]  /*108b0*/  @!P1 LOP3.LUT R2, RZ, R15, RZ, 0x33, !PT ;  /* 0x0000000fff029212 */ /* 0x000fc800078e33ff */
[----:B------:R-:W-:Y:S01]  /*108c0*/  LOP3.LUT R17, RZ, R2, RZ, 0x33, !PT ;  /* 0x00000002ff117212 */ /* 0x000fe200078e33ff */
[----:B------:R-:W-:-:S04]  /*108d0*/  IMAD R18, R2, R18, R3 ;  /* 0x0000001202127224 */ /* 0x000fc800078e0203 */
[----:B------:R-:W-:Y:S01]  /*108e0*/  IMAD.IADD R17, R4, 0x1, R17 ;  /* 0x0000000104117824 */ /* 0x000fe200078e0211 */
[----:B------:R-:W-:Y:S06]  /*108f0*/  BRA `(.L_x_2301) ;  /* 0x0000000000147947 */ /* 0x000fec0003800000 */
.L_x_2296:
[----:B------:R-:W-:Y:S01]  /*10900*/  ULDC UR4, c[0x0][0xc3c] ;  /* 0x00030f0000047ab9 */ /* 0x000fe20000000800 */
[----:B------:R-:W-:Y:S02]  /*10910*/  IMAD.MOV.U32 R17, RZ, RZ, RZ ;  /* 0x000000ffff117224 */ /* 0x000fe400078e00ff */
[----:B------:R-:W-:Y:S02]  /*10920*/  IMAD.U32 R16, RZ, RZ, UR6 ;  /* 0x00000006ff107e24 */ /* 0x000fe4000f8e00ff */
[----:B------:R-:W-:Y:S02]  /*10930*/  IMAD.MOV.U32 R18, RZ, RZ, RZ ;  /* 0x000000ffff127224 */ /* 0x000fe400078e00ff */
[----:B------:R-:W-:-:S07]  /*10940*/  IMAD.U32 R19, RZ, RZ, UR4 ;  /* 0x00000004ff137e24 */ /* 0x000fce000f8e00ff */
.L_x_2301:
[----:B------:R-:W-:-:S13]  /*10950*/  ISETP.NE.AND P0, PT, R5, RZ, PT ;  /* 0x000000ff0500720c */ /* 0x000fda0003f05270 */
[----:B------:R-:W0:Y:S01]  /*10960*/  @!P0 S2R R3, SR_CgaCtaId ;  /* 0x0000000000038919 */ /* 0x000e220000008800 */
[----:B------:R-:W-:-:S04]  /*10970*/  @!P0 MOV R2, 0x400 ;  /* 0x0000040000028802 */ /* 0x000fc80000000f00 */
[----:B0-----:R-:W-:-:S05]  /*10980*/  @!P0 LEA R2, R3, R2, 0x18 ;  /* 0x0000000203028211 */ /* 0x001fca00078ec0ff */
[----:B------:R0:W-:Y:S01]  /*10990*/  @!P0 STS.128 [R2+0x28cd0], R16 ;  /* 0x028cd01002008388 */ /* 0x0001e20000000c00 */
[----:B------:R-:W-:Y:S06]  /*109a0*/  BAR.ARV 0x5, 0x180 ;  /* 0x0146000000007b1d */ /* 0x000fec0000002000 */
.L_x_2294:
[----:B------:R2:W-:Y:S01]  /*109b0*/  STL [R1+0x10], RZ ;  /* 0x000010ff01007387 */ /* 0x0005e20000100800 */
[----:B------:R-:W-:Y:S01]  /*109c0*/  ULDC UR4, c[0x0][0xc3c] ;  /* 0x00030f0000047ab9 */ /* 0x000fe20000000800 */
[----:B------:R-:W-:Y:S01]  /*109d0*/  IMAD.MOV.U32 R25, RZ, RZ, 0x1 ;  /* 0x00000001ff197424 */ /* 0x000fe200078e00ff */
[----:B-1----:R-:W-:Y:S01]  /*109e0*/  ISETP.GE.AND P0, PT, R19, UR4, PT ;  /* 0x0000000413007c0c */ /* 0x002fe2000bf06270 */
[----:B------:R-:W-:-:S12]  /*109f0*/  IMAD.MOV.U32 R24, RZ, RZ, RZ ;  /* 0x000000ffff187224 */ /* 0x000fd800078e00ff */
[----:B--2---:R-:W-:Y:S05]  /*10a00*/  @P0 BRA `(.L_x_2302) ;  /* 0x0000004c00300947 */ /* 0x004fea0003800000 */
[----:B------:R-:W1:Y:S01]  /*10a10*/  S2UR UR5, SR_CgaCtaId ;  /* 0x00000000000579c3 */ /* 0x000e620000008800 */
[C---:B0-----:R-:W-:Y:S01]  /*10a20*/  IMAD.SHL.U32 R2, R0.reuse, 0x8, RZ ;  /* 0x0000000800027824 */ /* 0x041fe200078e00ff */
[----:B------:R-:W-:Y:S01]  /*10a30*/  UMOV UR4, 0x400 ;  /* 0x0000040000047882 */ /* 0x000fe20000000000 */
[----:B------:R-:W-:Y:S01]  /*10a40*/  LOP3.LUT R4, R0, 0x7f, RZ, 0xc0, !PT ;  /* 0x0000007f00047812 */ /* 0x000fe200078ec0ff */
[----:B------:R0:W-:Y:S01]  /*10a50*/  STL [R1+0x10], RZ ;  /* 0x000010ff01007387 */ /* 0x0001e20000100800 */
[----:B------:R-:W-:Y:S01]  /*10a60*/  BSSY B8, `(.L_x_2302) ;  /* 0x00004c6000087945 */ /* 0x000fe20003800000 */
[----:B------:R-:W-:Y:S01]  /*10a70*/  LOP3.LUT R3, R2, 0x1f8, RZ, 0xc0, !PT ;  /* 0x000001f802037812 */ /* 0x000fe200078ec0ff */
[----:B------:R-:W-:Y:S01]  /*10a80*/  IMAD.MOV.U32 R25, RZ, RZ, 0x1 ;  /* 0x00000001ff197424 */ /* 0x000fe200078e00ff */
[----:B------:R-:W-:Y:S01]  /*10a90*/  SHF.R.U32.HI R5, RZ, 0x3, R4 ;  /* 0x00000003ff057819 */ /* 0x000fe20000011604 */
[----:B------:R-:W-:Y:S01]  /*10aa0*/  IMAD.MOV.U32 R24, RZ, RZ, RZ ;  /* 0x000000ffff187224 */ /* 0x000fe200078e00ff */
[----:B------:R-:W-:Y:S01]  /*10ab0*/  LOP3.LUT R3, R3, 0x38, R0, 0x78, !PT ;  /* 0x0000003803037812 */ /* 0x000fe200078e7800 */
[----:B------:R-:W-:Y:S01]  /*10ac0*/  IMAD.SHL.U32 R0, R0, 0x10, RZ ;  /* 0x0000001000007824 */ /* 0x000fe200078e00ff */
[----:B------:R-:W-:Y:S01]  /*10ad0*/  LOP3.LUT R4, R2, 0x38, RZ, 0xc0, !PT ;  /* 0x0000003802047812 */ /* 0x000fe200078ec0ff */
[----:B------:R-:W-:Y:S01]  /*10ae0*/  ULOP3.LUT UR36, UR39, 0x2, URZ, 0xfc, !UPT ;  /* 0x0000000227247892 */ /* 0x000fe2000f8efc3f */
[----:B------:R-:W-:Y:S01]  /*10af0*/  LOP3.LUT R34, R3, 0x200, R2, 0xf8, !PT ;  /* 0x0000020003227812 */ /* 0x000fe200078ef802 */
[----:B------:R-:W-:Y:S01]  /*10b00*/  ULDC UR37, c[0x0][0xc] ;  /* 0x0000030000257ab9 */ /* 0x000fe20000000800 */
[----:B------:R-:W-:-:S02]  /*10b10*/  LOP3.LUT R0, R5, 0x70, R0, 0xf8, !PT ;  /* 0x0000007005007812 */ /* 0x000fc400078ef800 */
[C---:B------:R-:W-:Y:S02]  /*10b20*/  LOP3.LUT R0, R4.reuse, 0xc0, RZ, 0xfc, !PT ;  /* 0x000000c004007812 */ /* 0x040fe400078efcff */
[C---:B------:R-:W-:Y:S02]  /*10b30*/  LOP3.LUT R0, R4.reuse, 0x140, RZ, 0xfc, !PT ;  /* 0x0000014004007812 */ /* 0x040fe400078efcff */
[C---:B------:R-:W-:Y:S01]  /*10b40*/  LOP3.LUT R2, R4.reuse, 0x40, RZ, 0xfc, !PT ;  /* 0x0000004004027812 */ /* 0x040fe200078efcff */
[----:B-1----:R-:W-:Y:S01]  /*10b50*/  ULEA UR4, UR5, UR4, 0x18 ;  /* 0x0000000405047291 */ /* 0x002fe2000f8ec03f */
[C---:B------:R-:W-:Y:S02]  /*10b60*/  LOP3.LUT R3, R4.reuse, 0x80, RZ, 0xfc, !PT ;  /* 0x0000008004037812 */ /* 0x040fe400078efcff */
[C---:B------:R-:W-:Y:S02]  /*10b70*/  LOP3.LUT R2, R4.reuse, 0x100, RZ, 0xfc, !PT ;  /* 0x0000010004027812 */ /* 0x040fe400078efcff */
[----:B------:R-:W-:-:S02]  /*10b80*/  LOP3.LUT R3, R4, 0x180, RZ, 0xfc, !PT ;  /* 0x0000018004037812 */ /* 0x000fc400078efcff */
[----:B------:R-:W-:Y:S02]  /*10b90*/  MOV R23, UR4 ;  /* 0x0000000400177c02 */ /* 0x000fe40008000f00 */
[----:B------:R-:W-:-:S03]  /*10ba0*/  LOP3.LUT R2, R4, 0x1c0, RZ, 0xfc, !PT ;  /* 0x000001c004027812 */ /* 0x000fc600078efcff */
[----:B------:R-:W-:-:S05]  /*10bb0*/  IMAD R0, R34, 0x2, R23 ;  /* 0x0000000222007824 */ /* 0x000fca00078e0217 */
[----:B------:R0:W-:Y:S02]  /*10bc0*/  STL [R1+0x18], R0 ;  /* 0x0000180001007387 */ /* 0x0001e40000100800 */
.L_x_2371:
[----:B------:R-:W-:Y:S05]  /*10bd0*/  YIELD ;  /* 0x0000000000007946 */ /* 0x000fea0003800000 */
[----:B------:R-:W-:Y:S01]  /*10be0*/  ULDC.64 UR4, c[0x0][0xa28] ;  /* 0x00028a0000047ab9 */ /* 0x000fe20000000a00 */
[----:B------:R-:W-:Y:S01]  /*10bf0*/  IMAD.MOV.U32 R31, RZ, RZ, RZ ;  /* 0x000000ffff1f7224 */ /* 0x000fe200078e00ff */
[----:B------:R-:W-:-:S04]  /*10c00*/  ISETP.NE.U32.AND P0, PT, RZ, UR4, PT ;  /* 0x00000004ff007c0c */ /* 0x000fc8000bf05070 */
[----:B------:R-:W-:Y:S01]  /*10c10*/  ISETP.NE.AND.EX P0, PT, RZ, UR5, PT, P0 ;  /* 0x00000005ff007c0c */ /* 0x000fe2000bf05300 */
[----:B------:R-:W-:-:S12]  /*10c20*/  ULDC.64 UR4, c[0x0][0xa18] ;  /* 0x0002860000047ab9 */ /* 0x000fd80000000a00 */
[----:B-1----:R-:W1:Y:S02]  /*10c30*/  @P0 LDC.64 R2, c[0x0][0xa28] ;  /* 0x00028a00ff020b82 */ /* 0x002e640000000a00 */
[----:B-1----:R-:W-:-:S05]  /*10c40*/  @P0 IMAD.WIDE R2, R19, 0x4, R2 ;  /* 0x0000000413020825 */ /* 0x002fca00078e0202 */
[----:B------:R1:W5:Y:S01]  /*10c50*/  @P0 LDG.E R31, desc[UR54][R2.64] ;  /* 0x00000036021f0981 */ /* 0x000362000c1e1900 */
[----:B------:R-:W-:Y:S01]  /*10c60*/  ISETP.NE.U32.AND P0, PT, RZ, UR4, PT ;  /* 0x00000004ff007c0c */ /* 0x000fe2000bf05070 */
[----:B0-----:R-:W-:Y:S01]  /*10c70*/  IMAD.MOV.U32 R0, RZ, RZ, RZ ;  /* 0x000000ffff007224 */ /* 0x001fe200078e00ff */
[----:B------:R-:W-:Y:S02]  /*10c80*/  LOP3.LUT R22, R22, 0xfffffdff, RZ, 0xc0, !PT ;  /* 0xfffffdff16167812 */ /* 0x000fe400078ec0ff */
[----:B------:R-:W-:Y:S01]  /*10c90*/  ISETP.NE.AND.EX P1, PT, RZ, UR5, PT, P0 ;  /* 0x00000005ff007c0c */ /* 0x000fe2000bf25300 */
[----:B------:R-:W-:Y:S02]  /*10ca0*/  ULDC.64 UR4, c[0x0][0xa00] ;  /* 0x0002800000047ab9 */ /* 0x000fe40000000a00 */
[----:B------:R-:W-:Y:S01]  /*10cb0*/  ISETP.NE.U32.AND P0, PT, RZ, UR4, PT ;  /* 0x00000004ff007c0c */ /* 0x000fe2000bf05070 */
[----:B-1----:R-:W0:Y:S03]  /*10cc0*/  LDC.64 R2, c[0x0][0xa00] ;  /* 0x00028000ff027b82 */ /* 0x002e260000000a00 */
[----:B------:R-:W-:Y:S01]  /*10cd0*/  ISETP.NE.AND.EX P2, PT, RZ, UR5, PT, P0 ;  /* 0x00000005ff007c0c */ /* 0x000fe2000bf45300 */
[----:B------:R-:W-:-:S05]  /*10ce0*/  ULDC.64 UR4, c[0x0][0x418] ;  /* 0x0001060000047ab9 */ /* 0x000fca0000000a00 */
[----:B------:R-:W1:Y:S07]  /*10cf0*/  @P1 LDC.64 R4, c[0x0][0xa18] ;  /* 0x00028600ff041b82 */ /* 0x000e6e0000000a00 */
[----:B------:R-:W-:Y:S01]  /*10d00*/  @P2 LOP3.LUT R22, R22, 0x200, RZ, 0xfc, !PT ;  /* 0x0000020016162812 */ /* 0x000fe200078efcff */
[----:B0-----:R-:W-:-:S05]  /*10d10*/  IMAD.WIDE R2, R19, 0x4, R2 ;  /* 0x0000000413027825 */ /* 0x001fca00078e0202 */
[----:B--2---:R-:W2:Y:S01]  /*10d20*/  @P2 LDG.E R0, desc[UR54][R2.64] ;  /* 0x0000003602002981 */ /* 0x004ea2000c1e1900 */
[----:B-1----:R-:W-:-:S05]  /*10d30*/  @P1 IMAD.WIDE R4, R19, 0x4, R4 ;  /* 0x0000000413041825 */ /* 0x002fca00078e0204 */
[----:B------:R0:W5:Y:S01]  /*10d40*/  @P1 LDG.E R37, desc[UR54][R4.64] ;  /* 0x0000003604251981 */ /* 0x000162000c1e1900 */
[----:B------:R-:W-:-:S03]  /*10d50*/  UISETP.NE.U32.AND UP0, UPT, UR4, URZ, UPT ;  /* 0x0000003f0400728c */ /* 0x000fc6000bf05070 */
[----:B------:R-:W-:Y:S01]  /*10d60*/  ULDC UR4, c[0x0][0x424] ;  /* 0x0001090000047ab9 */ /* 0x000fe20000000800 */
[----:B------:R-:W-:-:S03]  /*10d70*/  UISETP.NE.AND.EX UP0, UPT, UR5, URZ, UPT, UP0 ;  /* 0x0000003f0500728c */ /* 0x000fc6000bf05300 */
[----:B------:R-:W-:Y:S01]  /*10d80*/  ULDC UR5, c[0x0][0x2f0] ;  /* 0x0000bc0000057ab9 */ /* 0x000fe20000000800 */
[----:B------:R-:W-:-:S04]  /*10d90*/  USEL UR4, UR4, 0x1, UP0 ;  /* 0x0000000104047887 */ /* 0x000fc80008000000 */
[----:B------:R-:W-:Y:S01]  /*10da0*/  UIMAD UR4, UR4, UR5, URZ ;  /* 0x00000005040472a4 */ /* 0x000fe2000f8e023f */
[----:B--2---:R1:W-:Y:S05]  /*10db0*/  STL [R1], R0 ;  /* 0x0000000001007387 */ /* 0x0043ea0000100800 */
[----:B-1----:R-:W-:Y:S01]  /*10dc0*/  IMAD.U32 R0, RZ, RZ, UR4 ;  /* 0x00000004ff007e24 */ /* 0x002fe2000f8e00ff */
[----:B0--34-:R-:W-:Y:S06]  /*10dd0*/  @P1 BRA `(.L_x_2303) ;  /* 0x0000000000181947 */ /* 0x019fec0003800000 */
[----:B------:R-:W-:Y:S02]  /*10de0*/  ULDC UR4, c[0x0][0x288] ;  /* 0x0000a20000047ab9 */ /* 0x000fe40000000800 */
[----:B-----5:R-:W-:Y:S01]  /*10df0*/  IMAD.U32 R37, RZ, RZ, UR4 ;  /* 0x00000004ff257e24 */ /* 0x020fe2000f8e00ff */
[----:B------:R-:W-:Y:S06]  /*10e00*/  @!P2 BRA `(.L_x_2303) ;  /* 0x00000000000ca947 */ /* 0x000fec0003800000 */
[----:B------:R-:W2:Y:S04]  /*10e10*/  LDG.E R4, desc[UR54][R2.64] ;  /* 0x0000003602047981 */ /* 0x000ea8000c1e1900 */
[----:B------:R-:W2:Y:S02]  /*10e20*/  LDG.E R37, desc[UR54][R2.64+0x4] ;  /* 0x0000043602257981 */ /* 0x000ea4000c1e1900 */
[----:B--2---:R-:W-:-:S07]  /*10e30*/  IMAD.IADD R37, R37, 0x1, -R4 ;  /* 0x0000000125257824 */ /* 0x004fce00078e0a04 */
.L_x_2303:
[----:B------:R-:W-:Y:S02]  /*10e40*/  ULDC.64 UR4, c[0x0][0xa20] ;  /* 0x0002880000047ab9 */ /* 0x000fe40000000a00 */
[----:B------:R-:W-:-:S04]  /*10e50*/  ISETP.NE.U32.AND P0, PT, RZ, UR4, PT ;  /* 0x00000004ff007c0c */ /* 0x000fc8000bf05070 */
[----:B------:R-:W-:-:S13]  /*10e60*/  ISETP.NE.AND.EX P0, PT, RZ, UR5, PT, P0 ;  /* 0x00000005ff007c0c */ /* 0x000fda000bf05300 */
[----:B------:R-:W-:Y:S05]  /*10e70*/  @!P0 BRA `(.L_x_2304) ;  /* 0x0000000000108947 */ /* 0x000fea0003800000 */
[----:B------:R-:W0:Y:S02]  /*10e80*/  LDC.64 R2, c[0x0][0xa20] ;  /* 0x00028800ff027b82 */ /* 0x000e240000000a00 */
[----:B0-----:R-:W-:-:S05]  /*10e90*/  IMAD.WIDE R2, R19, 0x4, R2 ;  /* 0x0000000413027825 */ /* 0x001fca00078e0202 */
[----:B------:R0:W5:Y:S01]  /*10ea0*/  LDG.E R0, desc[UR54][R2.64] ;  /* 0x0000003602007981 */ /* 0x000162000c1e1900 */
[----:B------:R-:W-:Y:S05]  /*10eb0*/  BRA `(.L_x_2305) ;  /* 0x0000000000247947 */ /* 0x000fea0003800000 */
.L_x_2304:
[----:B------:R-:W-:Y:S02]  /*10ec0*/  ULDC.64 UR4, c[0x0][0xa08] ;  /* 0x0002820000047ab9 */ /* 0x000fe40000000a00 */
[----:B------:R-:W-:-:S04]  /*10ed0*/  ISETP.NE.U32.AND P0, PT, RZ, UR4, PT ;  /* 0x00000004ff007c0c */ /* 0x000fc8000bf05070 */
[----:B------:R-:W-:-:S13]  /*10ee0*/  ISETP.NE.AND.EX P0, PT, RZ, UR5, PT, P0 ;  /* 0x00000005ff007c0c */ /* 0x000fda000bf05300 */
[----:B------:R-:W-:Y:S05]  /*10ef0*/  @!P0 BRA `(.L_x_2305) ;  /* 0x0000000000148947 */ /* 0x000fea0003800000 */
[----:B------:R-:W0:Y:S02]  /*10f00*/  LDC.64 R2, c[0x0][0xa08] ;  /* 0x00028200ff027b82 */ /* 0x000e240000000a00 */
[----:B0-----:R-:W-:-:S05]  /*10f10*/  IMAD.WIDE R2, R19, 0x4, R2 ;  /* 0x0000000413027825 */ /* 0x001fca00078e0202 */
[----:B------:R-:W2:Y:S04]  /*10f20*/  LDG.E R0, desc[UR54][R2.64] ;  /* 0x0000003602007981 */ /* 0x000ea8000c1e1900 */
[----:B------:R-:W2:Y:S02]  /*10f30*/  LDG.E R5, desc[UR54][R2.64+0x4] ;  /* 0x0000043602057981 */ /* 0x000ea4000c1e1900 */
[----:B--2---:R-:W-:-:S07]  /*10f40*/  IMAD.IADD R0, R5, 0x1, -R0 ;  /* 0x0000000105007824 */ /* 0x004fce00078e0a00 */
.L_x_2305:
[----:B0-----:R-:W0:Y:S01]  /*10f50*/  LDC R2, c[0x0][0x448] ;  /* 0x00011200ff027b82 */ /* 0x001e220000000800 */
[----:B------:R-:W-:Y:S01]  /*10f60*/  IMAD.SHL.U32 R35, R17, 0x40, RZ ;  /* 0x0000004011237824 */ /* 0x000fe200078e00ff */
[----:B------:R-:W-:Y:S01]  /*10f70*/  LOP3.LUT R22, R22, 0xfffffeff, RZ, 0xc0, !PT ;  /* 0xfffffeff16167812 */ /* 0x000fe200078ec0ff */
[----:B-----5:R-:W-:Y:S02]  /*10f80*/  IMAD.IADD R29, R0, 0x1, -R31 ;  /* 0x00000001001d7824 */ /* 0x020fe400078e0a1f */
[----:B------:R-:W-:Y:S01]  /*10f90*/  VIADD R4, R35, 0x3f ;  /* 0x0000003f23047836 */ /* 0x000fe20000000000 */
[----:B0-----:R-:W-:Y:S02]  /*10fa0*/  ISETP.NE.AND P2, PT, R2, 0x1, PT ;  /* 0x000000010200780c */ /* 0x001fe40003f45270 */
[----:B------:R-:W0:Y:S11]  /*10fb0*/  LDC.64 R2, c[0x0][0x9e0] ;  /* 0x00027800ff027b82 */ /* 0x000e360000000a00 */
[----:B------:R-:W1:Y:S01]  /*10fc0*/  @P2 LDC R5, c[0x0][0x44c] ;  /* 0x00011300ff052b82 */ /* 0x000e620000000800 */
[----:B------:R-:W-:-:S07]  /*10fd0*/  @P2 LOP3.LUT R22, R22, 0x100, RZ, 0xfc, !PT ;  /* 0x0000010016162812 */ /* 0x000fce00078efcff */
[----:B------:R-:W2:Y:S01]  /*10fe0*/  @P2 LDC R6, c[0x0][0x450] ;  /* 0x00011400ff062b82 */ /* 0x000ea20000000800 */
[----:B0-----:R-:W-:Y:S01]  /*10ff0*/  ISETP.GE.AND P1, PT, R3, 0x1, PT ;  /* 0x000000010300780c */ /* 0x001fe20003f26270 */
[----:B-1----:R-:W-:-:S05]  /*11000*/  @P2 IMAD.HI.U32 R5, R4, R5, RZ ;  /* 0x0000000504052227 */ /* 0x002fca00078e00ff */
[----:B--2---:R-:W-:Y:S02]  /*11010*/  @P2 SHF.R.U32.HI R4, RZ, R6, R5 ;  /* 0x00000006ff042219 */ /* 0x004fe40000011605 */
[----:B------:R-:W-:-:S05]  /*11020*/  IADD3 R5, R29, 0x1, -R37 ;  /* 0x000000011d057810 */ /* 0x000fca0007ffe825 */
[----:B------:R-:W-:-:S04]  /*11030*/  IMAD.IADD R7, R5, 0x1, R4 ;  /* 0x0000000105077824 */ /* 0x000fc800078e0204 */
[----:B------:R-:W-:Y:S01]  /*11040*/  IMAD.IADD R2, R7, 0x1, R2 ;  /* 0x0000000107027824 */ /* 0x000fe200078e0202 */
[----:B------:R-:W-:Y:S06]  /*11050*/  @!P1 BRA `(.L_x_2306) ;  /* 0x0000000000489947 */ /* 0x000fec0003800000 */
[C---:B------:R-:W-:Y:S01]  /*11060*/  ISETP.GT.AND P0, PT, R7.reuse, RZ, PT ;  /* 0x000000ff0700720c */ /* 0x040fe20003f04270 */
[----:B------:R-:W-:Y:S01]  /*11070*/  BSSY B0, `(.L_x_2307) ;  /* 0x000000e000007945 */ /* 0x000fe20003800000 */
[----:B------:R-:W-:-:S11]  /*11080*/  VIADD R0, R7, 0xffffffff ;  /* 0xffffffff07007836 */ /* 0x000fd60000000000 */
        /* <DEDUP_REMOVED lines=8> */
.L_x_2308:
[----:B------:R-:W-:-:S13]  /*11110*/  ISETP.NE.AND P0, PT, R3, 0x1, PT ;  /* 0x000000010300780c */ /* 0x000fda0003f05270 */
[----:B------:R-:W0:Y:S02]  /*11120*/  @P0 LDC.64 R4, c[0x0][0x9e8] ;  /* 0x00027a00ff040b82 */ /* 0x000e240000000a00 */
[----:B0-----:R-:W-:-:S05]  /*11130*/  @P0 IMAD.HI.U32 R4, R0, R4, RZ ;  /* 0x0000000400040227 */ /* 0x001fca00078e00ff */
[----:B------:R-:W-:-:S07]  /*11140*/  @P0 SHF.R.U32.HI R0, RZ, R5, R4 ;  /* 0x00000005ff000219 */ /* 0x000fce0000011604 */
.L_x_2309:
[----:B------:R-:W-:Y:S05]  /*11150*/  BSYNC B0 ;  /* 0x0000000000007941 */ /* 0x000fea0003800000 */
.L_x_2307:
[----:B------:R-:W-:-:S05]  /*11160*/  IMAD R5, R0, R3, R3 ;  /* 0x0000000300057224 */ /* 0x000fca00078e0203 */
[----:B------:R-:W-:-:S07]  /*11170*/  VIMNMX R2, R2, R5, PT ;  /* 0x0000000502027248 */ /* 0x000fce0003fe0100 */
.L_x_2306:
[----:B------:R-:W0:Y:S01]  /*11180*/  @P2 LDC R4, c[0x0][0x44c] ;  /* 0x00011300ff042b82 */ /* 0x000e220000000800 */
[----:B------:R-:W-:Y:S01]  /*11190*/  VIADD R2, R2, 0x3f ;  /* 0x0000003f02027836 */ /* 0x000fe20000000000 */
[----:B------:R-:W-:Y:S01]  /*111a0*/  ULDC UR4, c[0x0][0x9dc] ;  /* 0x0002770000047ab9 */ /* 0x000fe20000000800 */
[----:B------:R-:W-:-:S05]  /*111b0*/  IMAD.MOV.U32 R0, RZ, RZ, R35 ;  /* 0x000000ffff007224 */ /* 0x000fca00078e0023 */
[----:B------:R-:W1:Y:S01]  /*111c0*/  @P2 LDC R5, c[0x0][0x450] ;  /* 0x00011400ff052b82 */ /* 0x000e620000000800 */
[----:B0-----:R-:W-:-:S05]  /*111d0*/  @P2 IMAD.HI.U32 R4, R35, R4, RZ ;  /* 0x0000000423042227 */ /* 0x001fca00078e00ff */
[----:B-1----:R-:W-:Y:S02]  /*111e0*/  @P2 SHF.R.U32.HI R0, RZ, R5, R4 ;  /* 0x00000005ff002219 */ /* 0x002fe40000011604 */
[----:B------:R-:W-:-:S04]  /*111f0*/  SHF.R.S32.HI R5, RZ, 0x1f, R2 ;  /* 0x0000001fff057819 */ /* 0x000fc80000011402 */
[----:B------:R-:W-:Y:S01]  /*11200*/  LEA.HI R4, R5, R2, RZ, 0x6 ;  /* 0x0000000205047211 */ /* 0x000fe200078f30ff */
[----:B------:R-:W-:-:S03]  /*11210*/  VIADD R2, R29, 0x3f ;  /* 0x0000003f1d027836 */ /* 0x000fc60000000000 */
[----:B------:R-:W-:Y:S02]  /*11220*/  SHF.R.S32.HI R4, RZ, 0x6, R4 ;  /* 0x00000006ff047819 */ /* 0x000fe40000011404 */
[----:B------:R-:W-:-:S04]  /*11230*/  SHF.R.S32.HI R5, RZ, 0x1f, R2 ;  /* 0x0000001fff057819 */ /* 0x000fc80000011402 */
[----:B------:R-:W-:Y:S02]  /*11240*/  LEA.HI R5, R5, R2, RZ, 0x6 ;  /* 0x0000000205057211 */ /* 0x000fe400078f30ff */
[----:B------:R-:W-:Y:S02]  /*11250*/  IADD3 R2, R0, R29, -R37 ;  /* 0x0000001d00027210 */ /* 0x000fe40007ffe825 */
[----:B------:R-:W-:-:S03]  /*11260*/  SHF.R.S32.HI R5, RZ, 0x6, R5 ;  /* 0x00000006ff057819 */ /* 0x000fc60000011405 */
[----:B------:R-:W-:Y:S01]  /*11270*/  VIADD R0, R2, -UR4 ;  /* 0x8000000402007c36 */ /* 0x000fe20008000000 */
[----:B------:R-:W-:-:S05]  /*11280*/  VIMNMX R27, R5, R4, PT ;  /* 0x00000004051b7248 */ /* 0x000fca0003fe0100 */
[----:B------:R0:W-:Y:S01]  /*11290*/  STL [R1+0x4], R27 ;  /* 0x0000041b01007387 */ /* 0x0001e20000100800 */
[----:B------:R-:W-:Y:S05]  /*112a0*/  @!P1 BRA `(.L_x_2310) ;  /* 0x0000000000449947 */ /* 0x000fea0003800000 */
[----:B------:R-:W-:Y:S01]  /*112b0*/  ISETP.GT.AND P0, PT, R2, -0x1, PT ;  /* 0xffffffff0200780c */ /* 0x000fe20003f04270 */
[----:B------:R-:W-:-:S12]  /*112c0*/  BSSY B0, `(.L_x_2311) ;  /* 0x000000d000007945 */ /* 0x000fd80003800000 */
[----:B------:R-:W-:Y:S05]  /*112d0*/  @P0 BRA `(.L_x_2312) ;  /* 0x00000000001c0947 */ /* 0x000fea0003800000 */
[----:B------:R-:W-:Y:S02]  /*112e0*/  ISETP.NE.AND P0, PT, R3, 0x1, PT ;  /* 0x000000010300780c */ /* 0x000fe40003f05270 */
[----:B------:R-:W-:-:S11]  /*112f0*/  LOP3.LUT R7, RZ, R2, RZ, 0x33, !PT ;  /* 0x00000002ff077212 */ /* 0x000fd600078e33ff */
[----:B------:R-:W1:Y:S02]  /*11300*/  @P0 LDC.64 R4, c[0x0][0x9e8] ;  /* 0x00027a00ff040b82 */ /* 0x000e640000000a00 */
[----:B-1----:R-:W-:-:S05]  /*11310*/  @P0 IMAD.HI.U32 R4, R7, R4, RZ ;  /* 0x0000000407040227 */ /* 0x002fca00078e00ff */
[----:B------:R-:W-:-:S04]  /*11320*/  @P0 SHF.R.U32.HI R7, RZ, R5, R4 ;  /* 0x00000005ff070219 */ /* 0x000fc80000011604 */
[----:B------:R-:W-:Y:S01]  /*11330*/  LOP3.LUT R2, RZ, R7, RZ, 0x33, !PT ;  /* 0x00000007ff027212 */ /* 0x000fe200078e33ff */
[----:B------:R-:W-:Y:S06]  /*11340*/  BRA `(.L_x_2313) ;  /* 0x0000000000107947 */ /* 0x000fec0003800000 */
.L_x_2312:
[----:B------:R-:W-:-:S13]  /*11350*/  ISETP.NE.AND P0, PT, R3, 0x1, PT ;  /* 0x000000010300780c */ /* 0x000fda0003f05270 */
[----:B------:R-:W1:Y:S02]  /*11360*/  @P0 LDC.64 R4, c[0x0][0x9e8] ;  /* 0x00027a00ff040b82 */ /* 0x000e640000000a00 */
[----:B-1----:R-:W-:-:S05]  /*11370*/  @P0 IMAD.HI.U32 R4, R2, R4, RZ ;  /* 0x0000000402040227 */ /* 0x002fca00078e00ff */
[----:B------:R-:W-:-:S07]  /*11380*/  @P0 SHF.R.U32.HI R2, RZ, R5, R4 ;  /* 0x00000005ff020219 */ /* 0x000fce0000011604 */
.L_x_2313:
[----:B------:R-:W-:Y:S05]  /*11390*/  BSYNC B0 ;  /* 0x0000000000007941 */ /* 0x000fea0003800000 */
.L_x_2311:
[----:B------:R-:W-:-:S05]  /*113a0*/  IMAD R3, R2, R3, RZ ;  /* 0x0000000302037224 */ /* 0x000fca00078e02ff */
[----:B------:R-:W-:-:S07]  /*113b0*/  VIMNMX R0, R0, R3, !PT ;  /* 0x0000000300007248 */ /* 0x000fce0007fe0100 */
.L_x_2310:
[----:B------:R-:W-:Y:S01]  /*113c0*/  SHF.R.S32.HI R3, RZ, 0x1f, R0 ;  /* 0x0000001fff037819 */ /* 0x000fe20000011400 */
[----:B------:R-:W-:Y:S03]  /*113d0*/  BSSY B7, `(.L_x_2314) ;  /* 0x000036d000077945 */ /* 0x000fe60003800000 */
[----:B------:R-:W-:-:S04]  /*113e0*/  LEA.HI R3, R3, R0, RZ, 0x6 ;  /* 0x0000000003037211 */ /* 0x000fc800078f30ff */
[----:B------:R-:W-:-:S04]  /*113f0*/  SHF.R.S32.HI R3, RZ, 0x6, R3 ;  /* 0x00000006ff037819 */ /* 0x000fc80000011403 */
[----:B------:R-:W-:-:S04]  /*11400*/  VIMNMX R32, RZ, R3, !PT ;  /* 0x00000003ff207248 */ /* 0x000fc80007fe0100 */
[----:B------:R-:W-:-:S13]  /*11410*/  ISETP.GT.AND P0, PT, R27, R32, PT ;  /* 0x000000201b00720c */ /* 0x000fda0003f04270 */
        /* <DEDUP_REMOVED lines=18> */
.L_x_2315:
        /* <DEDUP_REMOVED lines=9> */
[----:B------:R-:W1:Y:S01]  /*115d0*/  LDC.64 R2, c[0x4][R2] ;  /* 0x0100000002027b82 */ /* 0x000e620000000a00 */
        /* <DEDUP_REMOVED lines=10> */
.L_x_2318:
[----:B------:R-:W-:Y:S05]  /*11680*/  BSYNC B6 ;  /* 0x0000000000067941 */ /* 0x000fea0003800000 */
.L_x_2317:
        /* <DEDUP_REMOVED lines=17> */
[----:B-1----:R-:W-:-:S07]  /*117a0*/  IMAD.MOV.U32 R13, RZ, RZ, RZ ;  /* 0x000000ffff0d7224 */ /* 0x002fce00078e00ff */
[----:B------:R-:W-:-:S07]  /*117b0*/  LEPC R20, `(.L_x_2321) ;  /* 0x000000001014794e */ /* 0x000fce0000000000 */
[----:B0-2---:R-:W-:Y:S05]  /*117c0*/  CALL.ABS.NOINC R2 ;  /* 0x0000000002007343 */ /* 0x005fea0003c00000 */
.L_x_2321:
        /* <DEDUP_REMOVED lines=15> */
.L_x_2320:
[----:B------:R-:W-:Y:S05]  /*118c0*/  BSYNC B6 ;  /* 0x0000000000067941 */ /* 0x000fea0003800000 */
.L_x_2319:
[----:B------:R-:W1:Y:S01]  /*118d0*/  S2R R20, SR_TID.X ;  /* 0x0000000000147919 */ /* 0x000e620000002100 */
[----:B------:R-:W-:Y:S01]  /*118e0*/  ULDC.64 UR4, c[0x0][0x9f8] ;  /* 0x00027e0000047ab9 */ /* 0x000fe20000000a00 */
[----:B------:R-:W-:Y:S01]  /*118f0*/  IMAD.MOV.U32 R28, RZ, RZ, R19 ;  /* 0x000000ffff1c7224 */ /* 0x000fe200078e0013 */
[----:B------:R-:W-:Y:S01]  /*11900*/  ISETP.NE.U32.AND P0, PT, RZ, UR4, PT ;  /* 0x00000004ff007c0c */ /* 0x000fe2000bf05070 */
[----:B------:R-:W2:Y:S01]  /*11910*/  S2R R17, SR_TID.X ;  /* 0x0000000000117919 */ /* 0x000ea20000002100 */
[----:B------:R-:W-:Y:S01]  /*11920*/  ULDC UR4, c[0x0][0x320] ;  /* 0x0000c80000047ab9 */ /* 0x000fe20000000800 */
[----:B------:R-:W3:Y:S01]  /*11930*/  LDC R9, c[0x0][0x430] ;  /* 0x00010c00ff097b82 */ /* 0x000ee20000000800 */
[----:B------:R-:W-:-:S13]  /*11940*/  ISETP.NE.AND.EX P0, PT, RZ, UR5, PT, P0 ;  /* 0x00000005ff007c0c */ /* 0x000fda000bf05300 */
[----:B------:R-:W4:Y:S01]  /*11950*/  @P0 LDC.64 R2, c[0x0][0x9f8] ;  /* 0x00027e00ff020b82 */ /* 0x000f220000000a00 */
[----:B-1----:R-:W-:Y:S02]  /*11960*/  IMAD.SHL.U32 R20, R20, 0x8, RZ ;  /* 0x0000000814147824 */ /* 0x002fe400078e00ff */
[----:B--2---:R-:W-:-:S03]  /*11970*/  IMAD.SHL.U32 R17, R17, 0x8, RZ ;  /* 0x0000000811117824 */ /* 0x004fc600078e00ff */
[----:B------:R-:W-:-:S04]  /*11980*/  LOP3.LUT R20, R20, 0x38, RZ, 0xc0, !PT ;  /* 0x0000003814147812 */ /* 0x000fc800078ec0ff */
[C---:B------:R-:W-:Y:S02]  /*11990*/  LOP3.LUT R26, R20.reuse, 0x180, RZ, 0xfc, !PT ;  /* 0x00000180141a7812 */ /* 0x040fe400078efcff */
[----:B------:R-:W-:Y:S01]  /*119a0*/  LOP3.LUT R20, R20, 0x40, RZ, 0xfc, !PT ;  /* 0x0000004014147812 */ /* 0x000fe200078efcff */
[----:B----4-:R-:W-:Y:S01]  /*119b0*/  @P0 IMAD.WIDE R2, R19, 0x4, R2 ;  /* 0x0000000413020825 */ /* 0x010fe200078e0202 */
[----:B------:R-:W-:Y:S02]  /*119c0*/  LOP3.LUT R17, R17, 0x38, RZ, 0xc0, !PT ;  /* 0x0000003811117812 */ /* 0x000fe400078ec0ff */
[----:B------:R-:W-:Y:S02]  /*119d0*/  ISETP.GE.AND P3, PT, R20, UR4, PT ;  /* 0x0000000414007c0c */ /* 0x000fe4000bf66270 */
[----:B------:R-:W-:Y:S01]  /*119e0*/  LOP3.LUT R20, R17, 0x1c0, RZ, 0xfc, !PT ;  /* 0x000001c011147812 */ /* 0x000fe200078efcff */
[----:B------:R1:W5:Y:S01]  /*119f0*/  @P0 LDG.E R28, desc[UR54][R2.64] ;  /* 0x00000036021c0981 */ /* 0x000362000c1e1900 */
[----:B------:R-:W-:Y:S01]  /*11a00*/  ISETP.GE.AND P1, PT, R26, UR4, PT ;  /* 0x000000041a007c0c */ /* 0x000fe2000bf26270 */
[----:B------:R-:W-:Y:S01]  /*11a10*/  UMOV UR5, 0xffffffff ;  /* 0xffffffff00057882 */ /* 0x000fe20000000000 */
[----:B------:R-:W-:Y:S01]  /*11a20*/  ISETP.GE.AND P0, PT, R20, UR4, PT ;  /* 0x0000000414007c0c */ /* 0x000fe2000bf06270 */
[----:B------:R-:W2:Y:S01]  /*11a30*/  S2R R21, SR_TID.X ;  /* 0x0000000000157919 */ /* 0x000ea20000002100 */
[----:B------:R-:W-:-:S02]  /*11a40*/  LEA R0, R27, 0xffffffc0, 0x6 ;  /* 0xffffffc01b007811 */ /* 0x000fc400078e30ff */
[----:B------:R-:W-:Y:S01]  /*11a50*/  LOP3.LUT R22, R22, 0xffffffbf, RZ, 0xc0, !PT ;  /* 0xffffffbf16167812 */ /* 0x000fe200078ec0ff */
[----:B------:R-:W4:Y:S01]  /*11a60*/  S2R R20, SR_TID.X ;  /* 0x0000000000147919 */ /* 0x000f220000002100 */
[----:B------:R-:W-:Y:S02]  /*11a70*/  SEL R6, RZ, 0x40, P1 ;  /* 0x00000040ff067807 */ /* 0x000fe40000800000 */
[----:B------:R-:W-:Y:S01]  /*11a80*/  @P3 LOP3.LUT R22, R22, 0x40, RZ, 0xfc, !PT ;  /* 0x0000004016163812 */ /* 0x000fe200078efcff */
[----:B------:R-:W0:Y:S03]  /*11a90*/  S2R R17, SR_TID.X ;  /* 0x0000000000117919 */ /* 0x000e260000002100 */
[----:B------:R-:W-:Y:S01]  /*11aa0*/  LOP3.LUT R22, R22, 0xffffff7f, RZ, 0xc0, !PT ;  /* 0xffffff7f16167812 */ /* 0x000fe200078ec0ff */
[----:B------:R-:W3:Y:S01]  /*11ab0*/  S2R R26, SR_TID.X ;  /* 0x00000000001a7919 */ /* 0x000ee20000002100 */
[----:B--2---:R-:W-:-:S02]  /*11ac0*/  IMAD.SHL.U32 R21, R21, 0x8, RZ ;  /* 0x0000000815157824 */ /* 0x004fc400078e00ff */
[----:B----4-:R-:W-:-:S03]  /*11ad0*/  IMAD.SHL.U32 R20, R20, 0x8, RZ ;  /* 0x0000000814147824 */ /* 0x010fc600078e00ff */
[----:B------:R-:W-:Y:S01]  /*11ae0*/  LOP3.LUT R21, R21, 0x38, RZ, 0xc0, !PT ;  /* 0x0000003815157812 */ /* 0x000fe200078ec0ff */
[----:B0-----:R-:W-:Y:S01]  /*11af0*/  IMAD.SHL.U32 R17, R17, 0x8, RZ ;  /* 0x0000000811117824 */ /* 0x001fe200078e00ff */
[----:B------:R-:W-:Y:S02]  /*11b00*/  LOP3.LUT R20, R20, 0x38, RZ, 0xc0, !PT ;  /* 0x0000003814147812 */ /* 0x000fe400078ec0ff */
[----:B------:R-:W-:Y:S02]  /*11b10*/  ISETP.GE.AND P2, PT, R21, UR4, PT ;  /* 0x0000000415007c0c */ /* 0x000fe4000bf46270 */
[----:B---3--:R-:W-:Y:S02]  /*11b20*/  LOP3.LUT R26, R26, 0x7f, RZ, 0xc0, !PT ;  /* 0x0000007f1a1a7812 */ /* 0x008fe400078ec0ff */
[----:B------:R-:W-:Y:S02]  /*11b30*/  LOP3.LUT R17, R17, 0x38, RZ, 0xc0, !PT ;  /* 0x0000003811117812 */ /* 0x000fe400078ec0ff */
[----:B------:R-:W-:-:S02]  /*11b40*/  SHF.R.U32.HI R27, RZ, 0x3, R26 ;  /* 0x00000003ff1b7819 */ /* 0x000fc4000001161a */
[----:B------:R-:W-:Y:S02]  /*11b50*/  LOP3.LUT R26, R20, 0xc0, RZ, 0xfc, !PT ;  /* 0x000000c0141a7812 */ /* 0x000fe400078efcff */
[----:B------:R-:W0:Y:S01]  /*11b60*/  S2R R20, SR_TID.X ;  /* 0x0000000000147919 */ /* 0x000e220000002100 */
[----:B------:R-:W-:Y:S02]  /*11b70*/  LOP3.LUT R17, R17, 0x80, RZ, 0xfc, !PT ;  /* 0x0000008011117812 */ /* 0x000fe400078efcff */
[----:B------:R-:W-:Y:S02]  /*11b80*/  @P2 LOP3.LUT R22, R22, 0x80, RZ, 0xfc, !PT ;  /* 0x0000008016162812 */ /* 0x000fe400078efcff */
[----:B------:R-:W-:Y:S02]  /*11b90*/  ISETP.GE.AND P5, PT, R17, UR4, PT ;  /* 0x0000000411007c0c */ /* 0x000fe4000bfa6270 */
[----:B------:R-:W-:Y:S02]  /*11ba0*/  ISETP.GE.AND P4, PT, R26, UR4, PT ;  /* 0x000000041a007c0c */ /* 0x000fe4000bf86270 */
[----:B------:R-:W-:-:S02]  /*11bb0*/  LOP3.LUT R22, R22, 0xffffffdf, RZ, 0xc0, !PT ;  /* 0xffffffdf16167812 */ /* 0x000fc400078ec0ff */
[C---:B------:R-:W-:Y:S02]  /*11bc0*/  LOP3.LUT R26, R21.reuse, 0x100, RZ, 0xfc, !PT ;  /* 0x00000100151a7812 */ /* 0x040fe400078efcff */
[----:B------:R-:W-:Y:S02]  /*11bd0*/  LOP3.LUT R21, R21, 0x140, RZ, 0xfc, !PT ;  /* 0x0000014015157812 */ /* 0x000fe400078efcff */
[----:B------:R-:W-:Y:S02]  /*11be0*/  ISETP.GE.AND P3, PT, R26, UR4, PT ;  /* 0x000000041a007c0c */ /* 0x000fe4000bf66270 */
[----:B------:R-:W-:Y:S02]  /*11bf0*/  ISETP.GE.AND P2, PT, R21, UR4, PT ;  /* 0x0000000415007c0c */ /* 0x000fe4000bf46270 */
[----:B------:R-:W-:Y:S02]  /*11c00*/  @P5 LOP3.LUT R22, R22, 0x20, RZ, 0xfc, !PT ;  /* 0x0000002016165812 */ /* 0x000fe400078efcff */
[----:B------:R-:W-:-:S02]  /*11c10*/  SEL R17, RZ, 0x80, P0 ;  /* 0x00000080ff117807 */ /* 0x000fc40000000000 */
[----:B------:R-:W-:-:S04]  /*11c20*/  LOP3.LUT R22, R22, 0xffffffef, RZ, 0xc0, !PT ;  /* 0xffffffef16167812 */ /* 0x000fc800078ec0ff */
[----:B------:R-:W-:-:S04]  /*11c30*/  @P4 LOP3.LUT R22, R22, 0x10, RZ, 0xfc, !PT ;  /* 0x0000001016164812 */ /* 0x000fc800078efcff */
[----:B------:R-:W-:Y:S01]  /*11c40*/  LOP3.LUT R22, R22, 0xfffffffb, RZ, 0xc0, !PT ;  /* 0xfffffffb16167812 */ /* 0x000fe200078ec0ff */
[----:B0-----:R-:W-:-:S03]  /*11c50*/  IMAD.SHL.U32 R20, R20, 0x10, RZ ;  /* 0x0000001014147824 */ /* 0x001fc600078e00ff */
[----:B------:R-:W-:Y:S02]  /*11c60*/  @P2 LOP3.LUT R22, R22, 0x4, RZ, 0xfc, !PT ;  /* 0x0000000416162812 */ /* 0x000fe400078efcff */
[----:B------:R-:W-:Y:S02]  /*11c70*/  LOP3.LUT R20, R27, 0x70, R20, 0xf8, !PT ;  /* 0x000000701b147812 */ /* 0x000fe400078ef814 */
[----:B------:R-:W-:-:S03]  /*11c80*/  LOP3.LUT R22, R22, 0xfffffff7, RZ, 0xc0, !PT ;  /* 0xfffffff716167812 */ /* 0x000fc600078ec0ff */
[----:B------:R-:W-:Y:S01]  /*11c90*/  IMAD.IADD R36, R20, 0x1, R0 ;  /* 0x0000000114247824 */ /* 0x000fe200078e0200 */
[----:B------:R-:W-:Y:S01]  /*11ca0*/  @P3 LOP3.LUT R22, R22, 0x8, RZ, 0xfc, !PT ;  /* 0x0000000816163812 */ /* 0x000fe200078efcff */
[----:B-1----:R-:W-:Y:S06]  /*11cb0*/  BRA.DIV UR5, `(.L_x_2322) ;  /* 0x00000042056c7947 */ /* 0x002fec000b800000 */
.L_x_2389:
        /* <DEDUP_REMOVED lines=38> */
[----:B------:R-:W-:Y:S01]  /*11f20*/  LOP3.LUT R2, R4, R2, R3, 0xfe, !PT ;  /* 0x0000000204027212 */ /* 0x000fe200078efe03 */
[----:B------:R-:W-:-:S03]  /*11f30*/  IMAD.U32 R3, RZ, RZ, UR36 ;  /* 0x00000024ff037e24 */ /* 0x000fc6000f8e00ff */
[----:B------:R-:W-:Y:S01]  /*11f40*/  LOP3.LUT R6, R2, R6, RZ, 0xfc, !PT ;  /* 0x0000000602067212 */ /* 0x000fe200078efcff */
[----:B------:R-:W-:Y:S01]  /*11f50*/  IMAD.MOV R2, RZ, RZ, -R7 ;  /* 0x000000ffff027224 */ /* 0x000fe200078e0a07 */
[----:B------:R-:W-:Y:S02]  /*11f60*/  ISETP.NE.AND P0, PT, R3, 0x3, PT ;  /* 0x000000030300780c */ /* 0x000fe40003f05270 */
[----:B------:R-:W-:Y:S01]  /*11f70*/  LOP3.LUT R17, R6, R17, RZ, 0xfc, !PT ;  /* 0x0000001106117212 */ /* 0x000fe200078efcff */
[----:B------:R0:W-:Y:S01]  /*11f80*/  STL [R1+0x14], R6 ;  /* 0x0000140601007387 */ /* 0x0001e20000100800 */
[----:B------:R-:W-:-:S09]  /*11f90*/  IMAD R36, R9, R2, R36 ;  /* 0x0000000209247224 */ /* 0x000fd200078e0224 */
[----:B------:R-:W-:-:S04]  /*11fa0*/  @P0 LOP3.LUT R22, R22, 0x400, RZ, 0xfc, !PT ;  /* 0x0000040016160812 */ /* 0x000fc800078efcff */
[----:B------:R-:W-:-:S04]  /*11fb0*/  LOP3.LUT R22, R22, 0xfffffffe, RZ, 0xc0, !PT ;  /* 0xfffffffe16167812 */ /* 0x000fc800078ec0ff */
[----:B------:R-:W-:Y:S01]  /*11fc0*/  @P1 LOP3.LUT R22, R22, 0x1, RZ, 0xfc, !PT ;  /* 0x0000000116161812 */ /* 0x000fe200078efcff */
[----:B0-----:R-:W-:Y:S06]  /*11fd0*/  @!P0 BRA `(.L_x_2323) ;  /* 0x0000000000048947 */ /* 0x001fec0003800000 */
[----:B------:R-:W-:Y:S01]  /*11fe0*/  BPT.TRAP 0x1 ;  /* 0x000000040000795c */ /* 0x000fe20000300000 */
.L_x_2323:
[----:B------:R-:W0:Y:S01]  /*11ff0*/  S2R R2, SR_TID.X ;  /* 0x0000000000027919 */ /* 0x000e220000002100 */
[----:B------:R-:W-:Y:S01]  /*12000*/  LEA R27, R24, R23, 0x3 ;  /* 0x00000017181b7211 */ /* 0x000fe200078e18ff */
[----:B------:R-:W-:Y:S01]  /*12010*/  BSSY B0, `(.L_x_2324) ;  /* 0x0000007000007945 */ /* 0x000fe20003800000 */
[----:B0-----:R-:W-:-:S04]  /*12020*/  LOP3.LUT R2, R2, 0x7f, RZ, 0xc0, !PT ;  /* 0x0000007f02027812 */ /* 0x001fc800078ec0ff */
[----:B------:R-:W-:-:S04]  /*12030*/  SHF.R.U32.HI R2, RZ, 0x3, R2 ;  /* 0x00000003ff027819 */ /* 0x000fc80000011602 */
[----:B------:R-:W-:Y:S02]  /*12040*/  IADD3 R29, -R2, R29, -R0 ;  /* 0x0000001d021d7210 */ /* 0x000fe40007ffe900 */
[----:B------:R-:W-:-:S04]  /*12050*/  SHF.L.U32 R0, R25, 0x1f, RZ ;  /* 0x0000001f19007819 */ /* 0x000fc800000006ff */
[----:B------:R-:W0:Y:S02]  /*12060*/  SYNCS.PHASECHK.TRANS64.TRYWAIT P0, [R27+URZ+0x28c40], R0 ;  /* 0x028c40001b0075a7 */ /* 0x000e24000800017f */
[----:B0-----:R-:W-:Y:S05]  /*12070*/  @!P0 BRA `(.L_x_2325) ;  /* 0x0000003c00b08947 */ /* 0x001fea0003800000 */
.L_x_2390:
[----:B------:R-:W-:Y:S05]  /*12080*/  BSYNC B0 ;  /* 0x0000000000007941 */ /* 0x000fea0003800000 */
.L_x_2324:
[----:B------:R-:W1:Y:S01]  /*12090*/  S2R R7, SR_TID.X ;  /* 0x0000000000077919 */ /* 0x000e620000002100 */
[----:B0-----:R-:W-:Y:S01]  /*120a0*/  SHF.R.S32.HI R0, RZ, 0x1f, R36 ;  /* 0x0000001fff007819 */ /* 0x001fe20000011424 */
[----:B------:R-:W-:Y:S01]  /*120b0*/  ULDC.64 UR4, c[0x0][0x300] ;  /* 0x0000c00000047ab9 */ /* 0x000fe20000000a00 */
[----:B-----5:R-:W-:Y:S01]  /*120c0*/  SHF.R.S32.HI R4, RZ, 0x1f, R30 ;  /* 0x0000001fff047819 */ /* 0x020fe2000001141e */
[----:B------:R-:W-:Y:S01]  /*120d0*/  IMAD.WIDE.U32 R2, R36, UR4, RZ ;  /* 0x0000000424027c25 */ /* 0x000fe2000f8e00ff */
[----:B------:R-:W-:Y:S01]  /*120e0*/  LOP3.LUT R22, R22, 0xfffffffd, RZ, 0xc0, !PT ;  /* 0xfffffffd16167812 */ /* 0x000fe200078ec0ff */
[----:B------:R0:W-:Y:S04]  /*120f0*/  STL [R1+0x8], R0 ;  /* 0x0000080001007387 */ /* 0x0001e80000100800 */
[----:B------:R2:W-:Y:S01]  /*12100*/  STL [R1+0xc], R4 ;  /* 0x00000c0401007387 */ /* 0x0005e20000100800 */
[----:B0-----:R-:W-:-:S04]  /*12110*/  IMAD R0, R0, UR4, RZ ;  /* 0x0000000400007c24 */ /* 0x001fc8000f8e02ff */
[----:B------:R-:W-:Y:S01]  /*12120*/  IMAD R0, R36, UR5, R0 ;  /* 0x0000000524007c24 */ /* 0x000fe2000f8e0200 */
[----:B------:R-:W-:-:S03]  /*12130*/  ULDC.64 UR4, c[0x0][0x310] ;  /* 0x0000c40000047ab9 */ /* 0x000fc60000000a00 */
[----:B------:R-:W-:Y:S02]  /*12140*/  IMAD.IADD R3, R3, 0x1, R0 ;  /* 0x0000000103037824 */ /* 0x000fe400078e0200 */
[----:B------:R-:W-:Y:S02]  /*12150*/  IMAD R0, R4, UR4, RZ ;  /* 0x0000000404007c24 */ /* 0x000fe4000f8e02ff */
[----:B------:R-:W-:-:S04]  /*12160*/  IMAD.WIDE.U32 R2, R30, UR4, R2 ;  /* 0x000000041e027c25 */ /* 0x000fc8000f8e0002 */
[----:B------:R-:W-:Y:S01]  /*12170*/  IMAD R0, R30, UR5, R0 ;  /* 0x000000051e007c24 */ /* 0x000fe2000f8e0200 */
[----:B------:R-:W-:Y:S01]  /*12180*/  ULDC.64 UR4, c[0x0][0x308] ;  /* 0x0000c20000047ab9 */ /* 0x000fe20000000a00 */
[----:B-1----:R-:W-:Y:S02]  /*12190*/  IMAD.SHL.U32 R7, R7, 0x8, RZ ;  /* 0x0000000807077824 */ /* 0x002fe400078e00ff */
[----:B------:R-:W-:Y:S02]  /*121a0*/  IMAD.IADD R3, R3, 0x1, R0 ;  /* 0x0000000103037824 */ /* 0x000fe400078e0200 */
[----:B------:R-:W-:Y:S01]  /*121b0*/  IMAD R0, R26, UR4, RZ ;  /* 0x000000041a007c24 */ /* 0x000fe2000f8e02ff */
[----:B------:R-:W-:Y:S01]  /*121c0*/  LOP3.LUT R7, R7, 0x38, RZ, 0xc0, !PT ;  /* 0x0000003807077812 */ /* 0x000fe200078ec0ff */
[----:B------:R-:W-:-:S04]  /*121d0*/  IMAD.WIDE.U32 R2, R18, UR4, R2 ;  /* 0x0000000412027c25 */ /* 0x000fc8000f8e0002 */
[----:B------:R-:W-:Y:S01]  /*121e0*/  IMAD R0, R18, UR5, R0 ;  /* 0x0000000512007c24 */ /* 0x000fe2000f8e0200 */
[----:B------:R-:W-:Y:S01]  /*121f0*/  ULDC.64 UR4, c[0x0][0x2e8] ;  /* 0x0000ba0000047ab9 */ /* 0x000fe20000000a00 */
[----:B--2---:R-:W-:Y:S02]  /*12200*/  IMAD R4, R24, 0x1000, R34 ;  /* 0x0000100018047824 */ /* 0x004fe400078e0222 */
[----:B------:R-:W-:Y:S01]  /*12210*/  IMAD.IADD R5, R3, 0x1, R0 ;  /* 0x0000000103057824 */ /* 0x000fe200078e0200 */
[C---:B------:R-:W-:Y:S01]  /*12220*/  LEA R0, P0, R2.reuse, UR4, 0x1 ;  /* 0x0000000402007c11 */ /* 0x040fe2000f8008ff */
[----:B------:R-:W-:Y:S02]  /*12230*/  ULDC UR4, c[0x0][0x2f4] ;  /* 0x0000bd0000047ab9 */ /* 0x000fe40000000800 */
        /* <DEDUP_REMOVED lines=38> */
.L_x_2400:
        /* <DEDUP_REMOVED lines=10> */
.L_x_2327:
        /* <DEDUP_REMOVED lines=11> */
.L_x_2328:
        /* <DEDUP_REMOVED lines=23> */
.L_x_2330:
[----:B------:R-:W-:Y:S05]  /*12760*/  BSYNC B6 ;  /* 0x0000000000067941 */ /* 0x000fea0003800000 */
.L_x_2329:
[----:B0-----:R-:W2:Y:S01]  /*12770*/  LDL.LU R2, [R1] ;  /* 0x0000000001027983 */ /* 0x001ea20000300800 */
[----:B------:R-:W0:Y:S01]  /*12780*/  LDC R21, c[0x0][0x448] ;  /* 0x00011200ff157b82 */ /* 0x000e220000000800 */
[----:B------:R-:W-:Y:S01]  /*12790*/  ULDC.64 UR4, c[0x0][0x298] ;  /* 0x0000a60000047ab9 */ /* 0x000fe20000000a00 */
[----:B------:R-:W-:Y:S01]  /*127a0*/  LOP3.LUT P6, RZ, R22, 0x200, RZ, 0xc0, !PT ;  /* 0x0000020016ff7812 */ /* 0x000fe200078cc0ff */
[----:B------:R3:W5:Y:S01]  /*127b0*/  LDL R7, [R1+0x18] ;  /* 0x0000180001077983 */ /* 0x0007620000100800 */
[----:B------:R-:W-:Y:S01]  /*127c0*/  SHF.R.S32.HI R4, RZ, 0x1f, R19 ;  /* 0x0000001fff047819 */ /* 0x000fe20000011413 */
[----:B------:R-:W4:Y:S03]  /*127d0*/  S2R R20, SR_TID.X ;  /* 0x0000000000147919 */ /* 0x000f260000002100 */
[----:B------:R-:W-:Y:S02]  /*127e0*/  SEL R4, R4, RZ, !P6 ;  /* 0x000000ff04047207 */ /* 0x000fe40007000000 */
[----:B----4-:R-:W-:Y:S01]  /*127f0*/  LOP3.LUT R20, R20, 0x7f, RZ, 0xc0, !PT ;  /* 0x0000007f14147812 */ /* 0x010fe200078ec0ff */
[----:B------:R-:W4:Y:S02]  /*12800*/  S2R R8, SR_TID.X ;  /* 0x0000000000087919 */ /* 0x000f240000002100 */
[----:B----4-:R-:W-:-:S05]  /*12810*/  IMAD.SHL.U32 R8, R8, 0x8, RZ ;  /* 0x0000000808087824 */ /* 0x010fca00078e00ff */
[----:B------:R-:W-:Y:S02]  /*12820*/  LOP3.LUT R8, R8, 0x38, RZ, 0xc0, !PT ;  /* 0x0000003808087812 */ /* 0x000fe400078ec0ff */
[----:B--2---:R-:W-:-:S05]  /*12830*/  SHF.R.S32.HI R0, RZ, 0x1f, R2 ;  /* 0x0000001fff007819 */ /* 0x004fca0000011402 */
[----:B------:R-:W-:-:S04]  /*12840*/  IMAD R0, R0, UR4, RZ ;  /* 0x0000000400007c24 */ /* 0x000fc8000f8e02ff */
        /* <DEDUP_REMOVED lines=9> */
[----:B------:R-:W-:Y:S01]  /*128e0*/  IMAD.IADD R3, R3, 0x1, R0 ;  /* 0x0000000103037824 */ /* 0x000fe200078e0200 */
[----:B------:R-:W-:Y:S02]  /*128f0*/  SEL R0, R19, RZ, !P6 ;  /* 0x000000ff13007207 */ /* 0x000fe40007000000 */
[----:B0-----:R-:W-:Y:S02]  /*12900*/  ISETP.NE.AND P6, PT, R21, 0x1, PT ;  /* 0x000000011500780c */ /* 0x001fe40003fc5270 */
[----:B------:R-:W-:Y:S01]  /*12910*/  SHF.R.U32.HI R21, RZ, 0x3, R20 ;  /* 0x00000003ff157819 */ /* 0x000fe20000011614 */
[C---:B------:R-:W-:Y:S01]  /*12920*/  IMAD.WIDE.U32 R2, R0.reuse, UR4, R2 ;  /* 0x0000000400027c25 */ /* 0x040fe2000f8e0002 */
[----:B------:R-:W0:Y:S03]  /*12930*/  S2R R20, SR_TID.X ;  /* 0x0000000000147919 */ /* 0x000e260000002100 */
[----:B------:R-:W-:Y:S01]  /*12940*/  IMAD R4, R0, UR5, R4 ;  /* 0x0000000500047c24 */ /* 0x000fe2000f8e0204 */
[----:B------:R-:W-:-:S03]  /*12950*/  ULDC.64 UR4, c[0x0][0x2d0] ;  /* 0x0000b40000047ab9 */ /* 0x000fc60000000a00 */
[----:B------:R-:W-:Y:S02]  /*12960*/  IMAD.IADD R3, R3, 0x1, R4 ;  /* 0x0000000103037824 */ /* 0x000fe400078e0204 */
[----:B------:R-:W2:Y:S08]  /*12970*/  @P6 LDC R6, c[0x0][0x44c] ;  /* 0x00011300ff066b82 */ /* 0x000eb00000000800 */
[----:B------:R-:W4:Y:S01]  /*12980*/  @P6 LDC R0, c[0x0][0x450] ;  /* 0x00011400ff006b82 */ /* 0x000f220000000800 */
[----:B0-----:R-:W-:-:S05]  /*12990*/  IMAD.SHL.U32 R20, R20, 0x10, RZ ;  /* 0x0000001014147824 */ /* 0x001fca00078e00ff */
[----:B------:R-:W-:-:S05]  /*129a0*/  LOP3.LUT R20, R21, 0x70, R20, 0xf8, !PT ;  /* 0x0000007015147812 */ /* 0x000fca00078ef814 */
[----:B------:R-:W-:-:S04]  /*129b0*/  IMAD.IADD R5, R20, 0x1, R35 ;  /* 0x0000000114057824 */ /* 0x000fc800078e0223 */
[----:B--2---:R-:W-:-:S04]  /*129c0*/  @P6 IMAD.HI.U32 R6, R5, R6, RZ ;  /* 0x0000000605066227 */ /* 0x004fc800078e00ff */
[----:B------:R-:W-:Y:S01]  /*129d0*/  IMAD.MOV.U32 R4, RZ, RZ, R5 ;  /* 0x000000ffff047224 */ /* 0x000fe200078e0005 */
[----:B----4-:R-:W-:Y:S02]  /*129e0*/  @P6 SHF.R.U32.HI R4, RZ, R0, R6 ;  /* 0x00000000ff046219 */ /* 0x010fe40000011606 */
[----:B------:R-:W0:Y:S03]  /*129f0*/  LDC R6, c[0x0][0x448] ;  /* 0x00011200ff067b82 */ /* 0x000e260000000800 */
[----:B------:R-:W-:Y:S01]  /*12a00*/  IMAD.MOV R0, RZ, RZ, -R4 ;  /* 0x000000ffff007224 */ /* 0x000fe200078e0a04 */
[----:B------:R-:W2:Y:S01]  /*12a10*/  S2R R20, SR_TID.X ;  /* 0x0000000000147919 */ /* 0x000ea20000002100 */
[----:B------:R-:W-:-:S04]  /*12a20*/  IMAD.WIDE.U32 R2, R4, UR4, R2 ;  /* 0x0000000404027c25 */ /* 0x000fc8000f8e0002 */
[----:B0-----:R-:W-:Y:S01]  /*12a30*/  IMAD R0, R6, R0, R5 ;  /* 0x0000000006007224 */ /* 0x001fe200078e0205 */
[----:B------:R-:W-:-:S05]  /*12a40*/  SHF.R.S32.HI R5, RZ, 0x1f, R4 ;  /* 0x0000001fff057819 */ /* 0x000fca0000011404 */
[----:B------:R-:W-:-:S04]  /*12a50*/  IMAD R5, R5, UR4, RZ ;  /* 0x0000000405057c24 */ /* 0x000fc8000f8e02ff */
[----:B------:R-:W-:Y:S01]  /*12a60*/  IMAD R5, R4, UR5, R5 ;  /* 0x0000000504057c24 */ /* 0x000fe2000f8e0205 */
[----:B------:R-:W-:Y:S01]  /*12a70*/  SHF.R.S32.HI R4, RZ, 0x1f, R0 ;  /* 0x0000001fff047819 */ /* 0x000fe20000011400 */
[----:B------:R-:W-:-:S03]  /*12a80*/  ULDC.64 UR4, c[0x0][0x2c8] ;  /* 0x0000b20000047ab9 */ /* 0x000fc60000000a00 */
[----:B------:R-:W-:Y:S01]  /*12a90*/  IADD3 R3, R3, R5, RZ ;  /* 0x0000000503037210 */ /* 0x000fe20007ffe0ff */
[----:B------:R-:W-:Y:S02]  /*12aa0*/  IMAD R4, R4, UR4, RZ ;  /* 0x0000000404047c24 */ /* 0x000fe4000f8e02ff */
[----:B------:R-:W-:-:S04]  /*12ab0*/  IMAD.WIDE.U32 R2, R0, UR4, R2 ;  /* 0x0000000400027c25 */ /* 0x000fc8000f8e0002 */
[----:B------:R-:W-:Y:S01]  /*12ac0*/  IMAD R4, R0, UR5, R4 ;  /* 0x0000000500047c24 */ /* 0x000fe2000f8e0204 */
[----:B------:R-:W-:Y:S02]  /*12ad0*/  ULDC.64 UR4, c[0x0][0x280] ;  /* 0x0000a00000047ab9 */ /* 0x000fe40000000a00 */
[----:B------:R-:W-:Y:S01]  /*12ae0*/  LEA R0, P0, R2, UR4, 0x1 ;  /* 0x0000000402007c11 */ /* 0x000fe2000f8008ff */
[----:B------:R-:W-:Y:S01]  /*12af0*/  IMAD.IADD R4, R3, 0x1, R4 ;  /* 0x0000000103047824 */ /* 0x000fe200078e0204 */
[----:B------:R-:W-:Y:S01]  /*12b00*/  ULDC UR4, c[0x0][0x2b8] ;  /* 0x0000ae0000047ab9 */ /* 0x000fe20000000800 */
[----:B--2---:R-:W-:-:S03]  /*12b10*/  LOP3.LUT R20, R20, 0x7f, RZ, 0xc0, !PT ;  /* 0x0000007f14147812 */ /* 0x004fc600078ec0ff */
[----:B------:R-:W-:Y:S01]  /*12b20*/  LEA.HI.X R4, R2, UR5, R4, 0x1, P0 ;  /* 0x0000000502047c11 */ /* 0x000fe200080f0c04 */
[----:B------:R-:W-:Y:S01]  /*12b30*/  UMOV UR5, 0xffffffff ;  /* 0xffffffff00057882 */ /* 0x000fe20000000000 */
[----:B------:R-:W-:Y:S02]  /*12b40*/  ISETP.GE.AND P1, PT, R8, UR4, PT ;  /* 0x0000000408007c0c */ /* 0x000fe4000bf26270 */
[----:B------:R-:W-:Y:S01]  /*12b50*/  SHF.R.U32.HI R9, RZ, 0x3, R20 ;  /* 0x00000003ff097819 */ /* 0x000fe20000011614 */
[----:B---3--:R-:W-:Y:S10]  /*12b60*/  BRA.DIV UR5, `(.L_x_2331) ;  /* 0x0000003a05587947 */ /* 0x008ff4000b800000 */
[----:B------:R-:W0:Y:S01]  /*12b70*/  SHFL.IDX PT, R3, R0, RZ, 0x181f ;  /* 0x00181fff00037589 */ /* 0x000e2200000e0000 */
[----:B------:R-:W-:Y:S02]  /*12b80*/  IMAD R37, R37, R6, RZ ;  /* 0x0000000625257224 */ /* 0x000fe400078e02ff */
[----:B------:R-:W-:Y:S01]  /*12b90*/  IMAD.IADD R35, R9, 0x1, R35 ;  /* 0x0000000109237824 */ /* 0x000fe200078e0223 */
[----:B------:R-:W2:Y:S04]  /*12ba0*/  SHFL.IDX PT, R2, R4, RZ, 0x181f ;  /* 0x00181fff04027589 */ /* 0x000ea800000e0000 */
[----:B------:R-:W-:-:S13]  /*12bb0*/  ISETP.GE.AND P0, PT, R35, R37, PT ;  /* 0x000000252300720c */ /* 0x000fda0003f06270 */
[----:B0-----:R-:W-:-:S05]  /*12bc0*/  @!P0 LEA R3, P2, R8, R3, 0x1 ;  /* 0x0000000308038211 */ /* 0x001fca00078408ff */
[----:B--2---:R-:W-:-:S05]  /*12bd0*/  @!P0 IMAD.X R2, RZ, RZ, R2, P2 ;  /* 0x000000ffff028224 */ /* 0x004fca00010e0602 */
[----:B------:R-:W-:-:S04]  /*12be0*/  @!P0 LOP3.LUT R3, R3, R2, RZ, 0x3c, !PT ;  /* 0x0000000203038212 */ /* 0x000fc800078e3cff */
[----:B------:R-:W-:-:S04]  /*12bf0*/  @!P0 LOP3.LUT R2, R3, R2, RZ, 0x3c, !PT ;  /* 0x0000000203028212 */ /* 0x000fc800078e3cff */
[----:B------:R-:W-:-:S05]  /*12c00*/  @!P0 LOP3.LUT R3, R3, R2, RZ, 0x3c, !PT ;  /* 0x0000000203038212 */ /* 0x000fca00078e3cff */
[----:B------:R-:W-:Y:S01]  /*12c10*/  @!PT LDS RZ, [RZ] ;  /* 0x00000000fffff984 */ /* 0x000fe20000000800 */
[----:B-----5:R0:W-:Y:S02]  /*12c20*/  @!P0 LDGSTS.E.BYPASS.LTC128B.128 [R7+0x20400], desc[UR54][R2.64], !P1 ;  /* 0x2040000002078fae */ /* 0x0201e4000c901d76 */
[----:B0-----:R-:W-:Y:S02]  /*12c30*/  VIADD R2, R35, 0x10 ;  /* 0x0000001023027836 */ /* 0x001fe40000000000 */
[----:B------:R-:W0:Y:S03]  /*12c40*/  SHFL.IDX PT, R3, R0, 0x1, 0x181f ;  /* 0x00381f0000037f89 */ /* 0x000e2600000e0000 */
[----:B------:R-:W-:Y:S02]  /*12c50*/  ISETP.GE.AND P0, PT, R2, R37, PT ;  /* 0x000000250200720c */ /* 0x000fe40003f06270 */
[----:B------:R-:W2:Y:S11]  /*12c60*/  SHFL.IDX PT, R2, R4, 0x1, 0x181f ;  /* 0x00381f0004027f89 */ /* 0x000eb600000e0000 */
[----:B0-----:R-:W-:-:S05]  /*12c70*/  @!P0 LEA R3, P2, R8, R3, 0x1 ;  /* 0x0000000308038211 */ /* 0x001fca00078408ff */
[----:B--2---:R-:W-:-:S05]  /*12c80*/  @!P0 IMAD.X R2, RZ, RZ, R2, P2 ;  /* 0x000000ffff028224 */ /* 0x004fca00010e0602 */
        /* <DEDUP_REMOVED lines=8> */
[----:B------:R-:W2:Y:S04]  /*12d10*/  SHFL.IDX PT, R2, R4, 0x2, 0x181f ;  /* 0x00581f0004027f89 */ /* 0x000ea800000e0000 */
[----:B------:R-:W3:Y:S04]  /*12d20*/  SHFL.IDX PT, R4, R4, 0x3, 0x181f ;  /* 0x00781f0004047f89 */ /* 0x000ee800000e0000 */
[----:B0-----:R-:W-:-:S05]  /*12d30*/  @!P0 LEA R3, P2, R8, R3, 0x1 ;  /* 0x0000000308038211 */ /* 0x001fca00078408ff */
[----:B--2---:R-:W-:-:S05]  /*12d40*/  @!P0 IMAD.X R2, RZ, RZ, R2, P2 ;  /* 0x000000ffff028224 */ /* 0x004fca00010e0602 */
[----:B------:R-:W-:-:S04]  /*12d50*/  @!P0 LOP3.LUT R3, R3, R2, RZ, 0x3c, !PT ;  /* 0x0000000203038212 */ /* 0x000fc800078e3cff */
[----:B------:R-:W-:-:S04]  /*12d60*/  @!P0 LOP3.LUT R2, R3, R2, RZ, 0x3c, !PT ;  /* 0x0000000203028212 */ /* 0x000fc800078e3cff */
[----:B------:R-:W-:-:S05]  /*12d70*/  @!P0 LOP3.LUT R3, R3, R2, RZ, 0x3c, !PT ;  /* 0x0000000203038212 */ /* 0x000fca00078e3cff */
[----:B---3--:R0:W-:Y:S02]  /*12d80*/  @!P0 LDGSTS.E.BYPASS.LTC128B.128 [R7+0x21400], desc[UR54][R2.64], !P1 ;  /* 0x2140000002078fae */ /* 0x0081e4000c901d76 */
.L_x_2409:
[----:B------:R-:W-:-:S05]  /*12d90*/  VIADD R35, R35, 0x30 ;  /* 0x0000003023237836 */ /* 0x000fca0000000000 */
[----:B------:R-:W-:-:S13]  /*12da0*/  ISETP.GE.AND P0, PT, R35, R37, PT ;  /* 0x000000252300720c */ /* 0x000fda0003f06270 */
        /* <DEDUP_REMOVED lines=8> */
.L_x_2332:
        /* <DEDUP_REMOVED lines=18> */
.L_x_2410:
[----:B------:R-:W-:Y:S05]  /*12f50*/  BSYNC B0 ;  /* 0x0000000000007941 */ /* 0x000fea0003800000 */
.L_x_2333:
[----:B------:R-:W-:-:S05]  /*12f60*/  IMAD.U32 R2, RZ, RZ, UR36 ;  /* 0x00000024ff027e24 */ /* 0x000fca000f8e00ff */
[----:B------:R-:W-:-:S13]  /*12f70*/  ISETP.NE.AND P0, PT, R2, 0x3, PT ;  /* 0x000000030200780c */ /* 0x000fda0003f05270 */
[----:B------:R-:W-:Y:S05]  /*12f80*/  @!P0 BRA `(.L_x_2335) ;  /* 0x0000000000048947 */ /* 0x000fea0003800000 */
[----:B------:R-:W-:Y:S01]  /*12f90*/  BPT.TRAP 0x1 ;  /* 0x000000040000795c */ /* 0x000fe20000300000 */
.L_x_2335:
[----:B0-----:R-:W-:Y:S01]  /*12fa0*/  SHF.L.U32 R0, R25, 0x1f, RZ ;  /* 0x0000001f19007819 */ /* 0x001fe200000006ff */
[----:B------:R-:W-:Y:S03]  /*12fb0*/  BSSY B0, `(.L_x_2336) ;  /* 0x0000003000007945 */ /* 0x000fe60003800000 */
[----:B------:R-:W0:Y:S02]  /*12fc0*/  SYNCS.PHASECHK.TRANS64.TRYWAIT P0, [R27+URZ+0x28c60], R0 ;  /* 0x028c60001b0075a7 */ /* 0x000e24000800017f */
[----:B0-----:R-:W-:Y:S05]  /*12fd0*/  @!P0 BRA `(.L_x_2337) ;  /* 0x0000003800948947 */ /* 0x001fea0003800000 */
.L_x_2411:
[----:B------:R-:W-:Y:S05]  /*12fe0*/  BSYNC B0 ;  /* 0x0000000000007941 */ /* 0x000fea0003800000 */
.L_x_2336:
[----:B------:R-:W0:Y:S01]  /*12ff0*/  LDL.LU R2, [R1+0x8] ;  /* 0x0000080001027983 */ /* 0x000e220000300800 */
[----:B------:R-:W-:-:S03]  /*13000*/  ULDC.64 UR4, c[0x0][0x328] ;  /* 0x0000ca0000047ab9 */ /* 0x000fc60000000a00 */
[----:B------:R-:W2:Y:S01]  /*13010*/  LDL.LU R4, [R1+0xc] ;  /* 0x00000c0001047983 */ /* 0x000ea20000300800 */
[----:B------:R-:W-:Y:S02]  /*13020*/  IMAD R5, R24, 0x8000, R34 ;  /* 0x0000800018057824 */ /* 0x000fe400078e0222 */
[----:B0-----:R-:W-:Y:S02]  /*13030*/  IMAD R0, R2, UR4, RZ ;  /* 0x0000000402007c24 */ /* 0x001fe4000f8e02ff */
[----:B------:R-:W-:-:S04]  /*13040*/  IMAD.WIDE.U32 R2, R36, UR4, RZ ;  /* 0x0000000424027c25 */ /* 0x000fc8000f8e00ff */
[----:B------:R-:W-:Y:S01]  /*13050*/  IMAD R0, R36, UR5, R0 ;  /* 0x0000000524007c24 */ /* 0x000fe2000f8e0200 */
[----:B------:R-:W-:-:S03]  /*13060*/  ULDC.64 UR4, c[0x0][0x338] ;  /* 0x0000ce0000047ab9 */ /* 0x000fc60000000a00 */
[----:B------:R-:W-:Y:S02]  /*13070*/  IMAD.IADD R3, R3, 0x1, R0 ;  /* 0x0000000103037824 */ /* 0x000fe400078e0200 */
        /* <DEDUP_REMOVED lines=23> */
[----:B0-----:R-:W-:-:S05]  /*131f0*/  IMAD.SHL.U32 R7, R7, 0x8, RZ ;  /* 0x0000000807077824 */ /* 0x001fca00078e00ff */
[----:B------:R-:W-:-:S05]  /*13200*/  LOP3.LUT R7, R7, 0x38, RZ, 0xc0, !PT ;  /* 0x0000003807077812 */ /* 0x000fca00078ec0ff */
[----:B------:R-:W-:Y:S01]  /*13210*/  IMAD.SHL.U32 R0, R7, 0x2, RZ ;  /* 0x0000000207007824 */ /* 0x000fe200078e00ff */
[----:B------:R-:W-:-:S04]  /*13220*/  LOP3.LUT R7, R17, 0x1, RZ, 0xc0, !PT ;  /* 0x0000000111077812 */ /* 0x000fc800078ec0ff */
[----:B--2---:R-:W-:Y:S02]  /*13230*/  IADD3 R2, P0, R2, R0, RZ ;  /* 0x0000000002027210 */ /* 0x004fe40007f1e0ff */
[----:B------:R-:W-:Y:S02]  /*13240*/  ISETP.NE.U32.AND P1, PT, R7, 0x1, PT ;  /* 0x000000010700780c */ /* 0x000fe40003f25070 */
[----:B------:R-:W-:Y:S01]  /*13250*/  PRMT R7, R17, 0x8880, RZ ;  /* 0x0000888011077816 */ /* 0x000fe200000000ff */
[----:B---3--:R-:W-:Y:S01]  /*13260*/  IMAD.X R3, RZ, RZ, R3, P0 ;  /* 0x000000ffff037224 */ /* 0x008fe200000e0603 */
        /* <DEDUP_REMOVED lines=25> */
[----:B------:R-:W2:Y:S04]  /*13400*/  SHFL.IDX PT, R3, R6, 0x1, 0x181f ;  /* 0x00381f0006037f89 */ /* 0x000ea800000e0000 */
[----:B------:R-:W-:Y:S01]  /*13410*/  SHFL.IDX PT, R6, R6, 0x3, 0x181f ;  /* 0x00781f0006067f89 */ /* 0x000fe200000e0000 */
[----:B0-----:R-:W-:-:S05]  /*13420*/  IADD3 R2, P6, R2, R0, RZ ;  /* 0x0000000002027210 */ /* 0x001fca0007fde0ff */
[----:B--2---:R-:W-:Y:S01]  /*13430*/  IMAD.X R3, RZ, RZ, R3, P6 ;  /* 0x000000ffff037224 */ /* 0x004fe200030e0603 */
        /* <DEDUP_REMOVED lines=39> */
[----:B0-----:R0:W2:Y:S02]  /*136b0*/  SHFL.IDX PT, R2, R4, 0x3, 0x181f ;  /* 0x00781f0004027f89 */ /* 0x0010a400000e0000 */
.L_x_2421:
        /* <DEDUP_REMOVED lines=11> */
[----:B--2---:R-:W-:Y:S02]  /*13770*/  IADD3 R2, P0, R2, R0, RZ ;  /* 0x0000000002027210 */ /* 0x004fe40007f1e0ff */
        /* <DEDUP_REMOVED lines=22> */
.L_x_2339:
        /* <DEDUP_REMOVED lines=11> */
.L_x_2340:
[----:B------:R-:W2:Y:S01]  /*13990*/  LDL.LU R2, [R1+0x4] ;  /* 0x0000040001027983 */ /* 0x000ea20000300800 */
[----:B------:R3:W-:Y:S01]  /*139a0*/  SYNCS.ARRIVE.TRANS64.A1T0 RZ, [R27+URZ+0x28c50], RZ ;  /* 0x028c50ff1bff79a7 */ /* 0x0007e2000810003f */
[----:B------:R-:W-:Y:S01]  /*139b0*/  BSSY B0, `(.L_x_2341) ;  /* 0x00000f7000007945 */ /* 0x000fe20003800000 */
[----:B--2---:R-:W-:-:S05]  /*139c0*/  VIADD R7, R2, 0xfffffffe ;  /* 0xfffffffe02077836 */ /* 0x004fca0000000000 */
[----:B------:R-:W-:-:S13]  /*139d0*/  ISETP.GE.AND P0, PT, R7, R32, PT ;  /* 0x000000200700720c */ /* 0x000fda0003f06270 */
[----:B---3--:R-:W-:Y:S05]  /*139e0*/  @!P0 BRA `(.L_x_2342) ;  /* 0x0000000c00cc8947 */ /* 0x008fea0003800000 */
[----:B------:R-:W2:Y:S01]  /*139f0*/  LDL.LU R2, [R1+0x14] ;  /* 0x0000140001027983 */ /* 0x000ea20000300800 */
[----:B------:R-:W-:-:S04]  /*13a00*/  LOP3.LUT R29, R17, 0x80, RZ, 0xc0, !PT ;  /* 0x00000080111d7812 */ /* 0x000fc800078ec0ff */
[----:B------:R-:W-:Y:S02]  /*13a10*/  SHF.R.U32.HI R29, RZ, 0x3, R29 ;  /* 0x00000003ff1d7819 */ /* 0x000fe4000001161d */
[----:B--2---:R-:W-:-:S04]  /*13a20*/  LOP3.LUT R30, R2, 0x40, RZ, 0xc0, !PT ;  /* 0x00000040021e7812 */ /* 0x004fc800078ec0ff */
[----:B------:R-:W-:-:S07]  /*13a30*/  SHF.R.U32.HI R30, RZ, 0x2, R30 ;  /* 0x00000002ff1e7819 */ /* 0x000fce000001161e */
.L_x_2355:
[----:B--2---:R-:W2:Y:S01]  /*13a40*/  S2R R2, SR_TID.X ;  /* 0x0000000000027919 */ /* 0x004ea20000002100 */
[----:B---3--:R-:W3:Y:S01]  /*13a50*/  LDC R3, c[0x0][0x430] ;  /* 0x00010c00ff037b82 */ /* 0x008ee20000000800 */
[----:B------:R-:W-:Y:S01]  /*13a60*/  IMAD R6, R7, 0x40, R31 ;  /* 0x0000004007067824 */ /* 0x000fe200078e021f */
[----:B------:R-:W-:Y:S05]  /*13a70*/  YIELD ;  /* 0x0000000000007946 */ /* 0x000fea0003800000 */
[----:B0-----:R-:W0:Y:S01]  /*13a80*/  S2R R4, SR_TID.X ;  /* 0x0000000000047919 */ /* 0x001e220000002100 */
[----:B------:R-:W-:Y:S01]  /*13a90*/  IMAD.U32 R11, RZ, RZ, UR36 ;  /* 0x00000024ff0b7e24 */ /* 0x000fe2000f8e00ff */
[----:B------:R-:W-:Y:S01]  /*13aa0*/  ULDC UR4, c[0x0][0x430] ;  /* 0x00010c0000047ab9 */ /* 0x000fe20000000800 */
[----:B------:R-:W-:Y:S01]  /*13ab0*/  VIADD R24, R24, 0x1 ;  /* 0x0000000118187836 */ /* 0x000fe20000000000 */
[----:B---3--:R-:W-:-:S02]  /*13ac0*/  ISETP.NE.AND P0, PT, R3, 0x1, PT ;  /* 0x000000010300780c */ /* 0x008fc40003f05270 */
[----:B--2---:R-:W-:-:S04]  /*13ad0*/  LOP3.LUT R2, R2, 0x7f, RZ, 0xc0, !PT ;  /* 0x0000007f02027812 */ /* 0x004fc800078ec0ff */
[----:B------:R-:W-:-:S07]  /*13ae0*/  SHF.R.U32.HI R2, RZ, 0x3, R2 ;  /* 0x00000003ff027819 */ /* 0x000fce0000011602 */
[----:B------:R-:W2:Y:S01]  /*13af0*/  @P0 LDC R3, c[0x0][0x434] ;  /* 0x00010d00ff030b82 */ /* 0x000ea20000000800 */
[----:B0-----:R-:W-:-:S05]  /*13b00*/  IMAD.SHL.U32 R4, R4, 0x10, RZ ;  /* 0x0000001004047824 */ /* 0x001fca00078e00ff */
[----:B------:R-:W-:Y:S02]  /*13b10*/  LOP3.LUT R4, R2, 0x70, R4, 0xf8, !PT ;  /* 0x0000007002047812 */ /* 0x000fe400078ef804 */
[----:B------:R-:W0:Y:S02]  /*13b20*/  @P0 LDC R2, c[0x0][0x438] ;  /* 0x00010e00ff020b82 */ /* 0x000e240000000800 */
[C---:B------:R-:W-:Y:S01]  /*13b30*/  ISETP.GT.U32.AND P1, PT, R4.reuse, 0x3f, PT ;  /* 0x0000003f0400780c */ /* 0x040fe20003f24070 */
[----:B------:R-:W-:-:S04]  /*13b40*/  IMAD.IADD R6, R4, 0x1, R6 ;  /* 0x0000000104067824 */ /* 0x000fc800078e0206 */
[----:B------:R-:W-:-:S08]  /*13b50*/  IMAD.MOV.U32 R10, RZ, RZ, R6 ;  /* 0x000000ffff0a7224 */ /* 0x000fd000078e0006 */
[----:B------:R-:W3:Y:S01]  /*13b60*/  @!P1 LDC.64 R4, c[0x0][0x428] ;  /* 0x00010a00ff049b82 */ /* 0x000ee20000000a00 */
[----:B--2---:R-:W-:-:S07]  /*13b70*/  @P0 IMAD.HI.U32 R3, R6, R3, RZ ;  /* 0x0000000306030227 */ /* 0x004fce00078e00ff */
[----:B------:R-:W2:Y:S01]  /*13b80*/  @!P1 LDC.64 R8, c[0x0][0x418] ;  /* 0x00010600ff089b82 */ /* 0x000ea20000000a00 */
[----:B0-----:R-:W-:-:S04]  /*13b90*/  @P0 SHF.R.U32.HI R10, RZ, R2, R3 ;  /* 0x00000002ff0a0219 */ /* 0x001fc80000011603 */
[--C-:B------:R-:W-:Y:S01]  /*13ba0*/  @!P1 SHF.R.S32.HI R3, RZ, 0x1f, R10.reuse ;  /* 0x0000001fff039819 */ /* 0x100fe2000001140a */
[----:B------:R-:W-:-:S04]  /*13bb0*/  @!P1 IMAD.MOV.U32 R2, RZ, RZ, R10 ;  /* 0x000000ffff029224 */ /* 0x000fc800078e000a */
[----:B---3--:R-:W-:-:S04]  /*13bc0*/  @!P1 IMAD.WIDE.U32 R2, R28, R4, R2 ;  /* 0x000000041c029225 */ /* 0x008fc800078e0002 */
[----:B------:R-:W-:-:S04]  /*13bd0*/  @!P1 IMAD R4, R33, R4, RZ ;  /* 0x0000000421049224 */ /* 0x000fc800078e02ff */
[----:B------:R-:W-:Y:S01]  /*13be0*/  @!P1 IMAD R5, R28, R5, R4 ;  /* 0x000000051c059224 */ /* 0x000fe200078e0204 */
[----:B--2---:R-:W-:Y:S01]  /*13bf0*/  @!P1 LEA R8, P0, R2, R8, 0x2 ;  /* 0x0000000802089211 */ /* 0x004fe200078010ff */
[----:B------:R-:W-:-:S03]  /*13c00*/  IMAD.MOV.U32 R4, RZ, RZ, RZ ;  /* 0x000000ffff047224 */ /* 0x000fc600078e00ff */
[----:B------:R-:W-:Y:S01]  /*13c10*/  @!P1 IADD3 R3, R5, R3, RZ ;  /* 0x0000000305039210 */ /* 0x000fe20007ffe0ff */
[----:B------:R-:W-:-:S03]  /*13c20*/  IMAD.MOV R5, RZ, RZ, -R10 ;  /* 0x000000ffff057224 */ /* 0x000fc600078e0a0a */
[----:B------:R-:W-:Y:S01]  /*13c30*/  @!P1 LEA.HI.X R9, R2, R9, R3, 0x2, P0 ;  /* 0x0000000902099211 */ /* 0x000fe200000f1403 */
[----:B------:R-:W-:Y:S01]  /*13c40*/  IMAD R5, R5, UR4, R6 ;  /* 0x0000000405057c24 */ /* 0x000fe2000f8e0206 */
[----:B------:R-:W-:-:S03]  /*13c50*/  ISETP.NE.AND P0, PT, R24, 0x2, PT ;  /* 0x000000021800780c */ /* 0x000fc60003f05270 */
[----:B------:R0:W5:Y:S01]  /*13c60*/  @!P1 LDG.E R4, desc[UR54][R8.64] ;  /* 0x0000003608049981 */ /* 0x000162000c1e1900 */
[----:B------:R-:W-:Y:S01]  /*13c70*/  ISETP.NE.AND P1, PT, R11, 0x3, PT ;  /* 0x000000030b00780c */ /* 0x000fe20003f25270 */
[----:B------:R-:W-:Y:S01]  /*13c80*/  IMAD.MOV.U32 R3, RZ, RZ, R7 ;  /* 0x000000ffff037224 */ /* 0x000fe200078e0007 */
[----:B------:R-:W-:Y:S01]  /*13c90*/  SEL R2, RZ, 0x1, P0 ;  /* 0x00000001ff027807 */ /* 0x000fe20000000000 */
[----:B------:R-:W-:Y:S01]  /*13ca0*/  VIADD R7, R7, 0xffffffff ;  /* 0xffffffff07077836 */ /* 0x000fe20000000000 */
[----:B------:R-:W-:Y:S02]  /*13cb0*/  SEL R24, R24, RZ, P0 ;  /* 0x000000ff18187207 */ /* 0x000fe40000000000 */
[----:B------:R-:W-:Y:S02]  /*13cc0*/  LOP3.LUT R25, R25, R2, RZ, 0x3c, !PT ;  /* 0x0000000219197212 */ /* 0x000fe400078e3cff */
[----:B------:R-:W-:-:S05]  /*13cd0*/  ISETP.GT.AND P3, PT, R3, R32, PT ;  /* 0x000000200300720c */ /* 0x000fca0003f64270 */
[----:B01----:R-:W-:Y:S08]  /*13ce0*/  @!P1 BRA `(.L_x_2343) ;  /* 0x0000000000049947 */ /* 0x003ff00003800000 */
[----:B------:R-:W-:Y:S01]  /*13cf0*/  BPT.TRAP 0x1 ;  /* 0x000000040000795c */ /* 0x000fe20000300000 */
.L_x_2343:
[----:B------:R-:W-:Y:S01]  /*13d00*/  IMAD R6, R24, 0x8, R23 ;  /* 0x0000000818067824 */ /* 0x000fe200078e0217 */
[----:B------:R-:W-:Y:S01]  /*13d10*/  SHF.L.U32 R17, R25, 0x1f, RZ ;  /* 0x0000001f19117819 */ /* 0x000fe200000006ff */
[----:B------:R-:W-:Y:S01]  /*13d20*/  BSSY B1, `(.L_x_2344) ;  /* 0x0000004000017945 */ /* 0x000fe20003800000 */
[----:B------:R-:W-:Y:S02]  /*13d30*/  SHF.R.S32.HI R9, RZ, 0x1f, R5 ;  /* 0x0000001fff097819 */ /* 0x000fe40000011405 */
[----:B------:R-:W0:Y:S02]  /*13d40*/  SYNCS.PHASECHK.TRANS64.TRYWAIT P0, [R6+URZ+0x28c40], R17 ;  /* 0x028c4011060075a7 */ /* 0x000e24000800017f */
[----:B0-----:R-:W-:Y:S05]  /*13d50*/  @!P0 BRA `(.L_x_2345) ;  /* 0x0000003400708947 */ /* 0x001fea0003800000 */
.L_x_2422:
[----:B------:R-:W-:Y:S05]  /*13d60*/  BSYNC B1 ;  /* 0x0000000000017941 */ /* 0x000fea0003800000 */
.L_x_2344:
        /* <DEDUP_REMOVED lines=42> */
.L_x_2432:
        /* <DEDUP_REMOVED lines=8> */
.L_x_2347:
        /* <DEDUP_REMOVED lines=11> */
.L_x_2348:
[----:B------:R2:W-:Y:S01]  /*14140*/  SYNCS.ARRIVE.TRANS64.A1T0 RZ, [R6+URZ+0x28c30], RZ ;  /* 0x028c30ff06ff79a7 */ /* 0x0005e2000810003f */
[----:B------:R-:W-:Y:S05]  /*14150*/  @!P2 BRA `(.L_x_2349) ;  /* 0x000000000004a947 */ /* 0x000fea0003800000 */
[----:B------:R-:W-:Y:S01]  /*14160*/  BPT.TRAP 0x1 ;  /* 0x000000040000795c */ /* 0x000fe20000300000 */
.L_x_2349:
[----:B------:R-:W3:Y:S01]  /*14170*/  SYNCS.PHASECHK.TRANS64.TRYWAIT P0, [R6+URZ+0x28c60], R17 ;  /* 0x028c6011060075a7 */ /* 0x000ee2000800017f */
[----:B------:R-:W-:Y:S04]  /*14180*/  BSSY B1, `(.L_x_2350) ;  /* 0x0000002000017945 */ /* 0x000fe80003800000 */
[----:B---3--:R-:W-:Y:S05]  /*14190*/  @!P0 BRA `(.L_x_2351) ;  /* 0x0000003400908947 */ /* 0x008fea0003800000 */
.L_x_2433:
[----:B------:R-:W-:Y:S05]  /*141a0*/  BSYNC B1 ;  /* 0x0000000000017941 */ /* 0x000fea0003800000 */
.L_x_2350:
        /* <DEDUP_REMOVED lines=81> */
.L_x_2443:
        /* <DEDUP_REMOVED lines=25> */
.L_x_2353:
        /* <DEDUP_REMOVED lines=11> */
.L_x_2354:
[----:B------:R3:W-:Y:S01]  /*14900*/  SYNCS.ARRIVE.TRANS64.A1T0 RZ, [R6+URZ+0x28c50], RZ ;  /* 0x028c50ff06ff79a7 */ /* 0x0007e2000810003f */
[----:B------:R-:W-:Y:S05]  /*14910*/  @P3 BRA `(.L_x_2355) ;  /* 0xfffffff000483947 */ /* 0x000fea000383ffff */
.L_x_2342:
[----:B------:R-:W-:Y:S05]  /*14920*/  BSYNC B0 ;  /* 0x0000000000007941 */ /* 0x000fea0003800000 */
.L_x_2341:
        /* <DEDUP_REMOVED lines=21> */
.L_x_2357:
[----:B------:R-:W-:Y:S05]  /*14a80*/  BSYNC B0 ;  /* 0x0000000000007941 */ /* 0x000fea0003800000 */
.L_x_2356:
[----:B------:R-:W-:-:S07]  /*14a90*/  SEL R24, R24, RZ, P0 ;  /* 0x000000ff18187207 */ /* 0x000fce0000000000 */
.L_x_2316:
[----:B------:R-:W-:Y:S05]  /*14aa0*/  BSYNC B7 ;  /* 0x0000000000077941 */ /* 0x000fea0003800000 */
.L_x_2314:
        /* <DEDUP_REMOVED lines=11> */
.L_x_2358:
        /* <DEDUP_REMOVED lines=17> */
[----:B----4-:R-:W-:Y:S01]  /*14c70*/  @!P1 IMAD.MOV.U32 R17, RZ, RZ, R2 ;  /* 0x000000ffff119224 */ /* 0x010fe200078e0002 */
[----:B------:R-:W-:-:S04]  /*14c80*/  ISETP.NE.AND P1, PT, R8, RZ, PT ;  /* 0x000000ff0800720c */ /* 0x000fc80003f25270 */
[----:B------:R-:W0:Y:S02]  /*14c90*/  SHFL.UP PT, R14, R17, 0x1, RZ ;  /* 0x04200000110e7989 */ /* 0x000e2400000e00ff */
[----:B0-----:R-:W-:-:S04]  /*14ca0*/  SEL R4, R14, RZ, P1 ;  /* 0x000000ff0e047207 */ /* 0x001fc80000800000 */
[----:B------:R-:W-:-:S05]  /*14cb0*/  IADD3 R4, R17, R4, RZ ;  /* 0x0000000411047210 */ /* 0x000fca0007ffe0ff */
[----:B------:R-:W0:Y:S02]  /*14cc0*/  SHFL.UP PT, R14, R4, 0x2, RZ ;  /* 0x04400000040e7989 */ /* 0x000e2400000e00ff */
[----:B0-----:R-:W-:-:S05]  /*14cd0*/  SEL R5, R14, RZ, P2 ;  /* 0x000000ff0e057207 */ /* 0x001fca0001000000 */
[----:B--23--:R-:W-:Y:S02]  /*14ce0*/  IMAD.IADD R6, R4, 0x1, R5 ;  /* 0x0000000104067824 */ /* 0x00cfe400078e0205 */
[----:B------:R-:W-:Y:S04]  /*14cf0*/  SHFL.IDX PT, R5, R16, 0x1, 0x1f ;  /* 0x00201f0010057f89 */ /* 0x000fe800000e0000 */
        /* <DEDUP_REMOVED lines=10> */
.L_x_2453:
[----:B------:R-:W-:Y:S02]  /*14da0*/  ULDC UR4, c[0x0][0xc38] ;  /* 0x00030e0000047ab9 */ /* 0x000fe40000000800 */
[----:B------:R-:W-:-:S04]  /*14db0*/  IMAD.U32 R4, RZ, RZ, UR4 ;  /* 0x00000004ff047e24 */ /* 0x000fc8000f8e00ff */
[----:B--2---:R-:W-:-:S04]  /*14dc0*/  IMAD R14, R14, R4, RZ ;  /* 0x000000040e0e7224 */ /* 0x004fc800078e02ff */
[----:B------:R-:W-:-:S05]  /*14dd0*/  IMAD.IADD R5, R5, 0x1, R14 ;  /* 0x0000000105057824 */ /* 0x000fca00078e020e */
[----:B------:R-:W-:-:S13]  /*14de0*/  ISETP.GT.AND P6, PT, R5, R0, PT ;  /* 0x000000000500720c */ /* 0x000fda0003fc4270 */
[----:B------:R-:W-:Y:S05]  /*14df0*/  @P6 BRA `(.L_x_2361) ;  /* 0x00000000009c6947 */ /* 0x000fea0003800000 */
.L_x_2366:
        /* <DEDUP_REMOVED lines=14> */
.L_x_2364:
[----:B------:R-:W-:Y:S05]  /*14ee0*/  BSYNC B0 ;  /* 0x0000000000007941 */ /* 0x000fea0003800000 */
.L_x_2363:
        /* <DEDUP_REMOVED lines=18> */
.L_x_2461:
[----:B------:R-:W-:Y:S02]  /*15010*/  ULDC UR4, c[0x0][0xc38] ;  /* 0x00030e0000047ab9 */ /* 0x000fe40000000800 */
[----:B------:R-:W-:-:S04]  /*15020*/  IMAD.U32 R4, RZ, RZ, UR4 ;  /* 0x00000004ff047e24 */ /* 0x000fc8000f8e00ff */
[----:B--2---:R-:W-:-:S04]  /*15030*/  IMAD R14, R14, R4, RZ ;  /* 0x000000040e0e7224 */ /* 0x004fc800078e02ff */
[----:B------:R-:W-:-:S05]  /*15040*/  IMAD.IADD R5, R14, 0x1, R5 ;  /* 0x000000010e057824 */ /* 0x000fca00078e0205 */
[----:B------:R-:W-:-:S13]  /*15050*/  ISETP.GT.AND P6, PT, R5, R0, PT ;  /* 0x000000000500720c */ /* 0x000fda0003fc4270 */
[----:B------:R-:W-:Y:S05]  /*15060*/  @!P6 BRA `(.L_x_2366) ;  /* 0xfffffffc0064e947 */ /* 0x000fea000383ffff */
.L_x_2361:
        /* <DEDUP_REMOVED lines=8> */
.L_x_2465:
[----:B------:R-:W-:Y:S01]  /*150f0*/  ISETP.NE.AND P0, PT, R3, RZ, PT ;  /* 0x000000ff0300720c */ /* 0x000fe20003f05270 */
[----:B------:R-:W-:-:S12]  /*15100*/  IMAD.MOV.U32 R14, RZ, RZ, RZ ;  /* 0x000000ffff0e7224 */ /* 0x000fd800078e00ff */
[----:B------:R-:W-:Y:S05]  /*15110*/  @!P0 BRA `(.L_x_2368) ;  /* 0x0000000000108947 */ /* 0x000fea0003800000 */
[----:B------:R-:W-:Y:S01]  /*15120*/  UMOV UR4, 0xffffffff ;  /* 0xffffffff00047882 */ /* 0x000fe20000000000 */
[----:B------:R-:W-:Y:S02]  /*15130*/  VIADD R12, R6, 0xffffffff ;  /* 0xffffffff060c7836 */ /* 0x000fe40000000000 */
[----:B------:R-:W-:Y:S05]  /*15140*/  BRA.DIV UR4, `(.L_x_2369) ;  /* 0x0000003604bc7947 */ /* 0x000fea000b800000 */
[----:B------:R4:W0:Y:S02]  /*15150*/  SHFL.IDX PT, R14, R2, R12, 0x1f ;  /* 0x00001f0c020e7589 */ /* 0x00082400000e0000 */
.L_x_2368:
[----:B0---4-:R-:W0:Y:S01]  /*15160*/  LDC.64 R2, c[0x0][0xc90] ;  /* 0x00032400ff027b82 */ /* 0x011e220000000a00 */
[----:B------:R-:W-:-:S04]  /*15170*/  IMAD.IADD R19, R6, 0x1, R19 ;  /* 0x0000000106137824 */ /* 0x000fc800078e0213 */
[----:B0-----:R-:W-:-:S05]  /*15180*/  IMAD.WIDE R2, R19, 0x4, R2 ;  /* 0x0000000413027825 */ /* 0x001fca00078e0202 */
[----:B------:R0:W2:Y:S01]  /*15190*/  LDG.E R7, desc[UR54][R2.64] ;  /* 0x0000003602077981 */ /* 0x0000a2000c1e1900 */
[----:B------:R-:W-:Y:S02]  /*151a0*/  IMAD R16, R14, R4, R5 ;  /* 0x000000040e107224 */ /* 0x000fe400078e0205 */
[----:B0-----:R-:W-:Y:S02]  /*151b0*/  IMAD.MOV.U32 R2, RZ, RZ, RZ ;  /* 0x000000ffff027224 */ /* 0x001fe400078e00ff */
[----:B--23--:R-:W-:-:S05]  /*151c0*/  IMAD R6, R17, R7, RZ ;  /* 0x0000000711067224 */ /* 0x00cfca00078e02ff */
[----:B------:R-:W-:-:S04]  /*151d0*/  IABS R8, R6 ;  /* 0x0000000600087213 */ /* 0x000fc80000000000 */
[----:B------:R-:W0:Y:S08]  /*151e0*/  I2F.RP R9, R8 ;  /* 0x0000000800097306 */ /* 0x000e300000209400 */
[----:B0-----:R-:W0:Y:S02]  /*151f0*/  MUFU.RCP R9, R9 ;  /* 0x0000000900097308 */ /* 0x001e240000001000 */
[----:B0-----:R-:W-:-:S06]  /*15200*/  VIADD R10, R9, 0xffffffe ;  /* 0x0ffffffe090a7836 */ /* 0x001fcc0000000000 */
[----:B------:R-:W0:Y:S02]  /*15210*/  F2I.FTZ.U32.TRUNC.NTZ R3, R10 ;  /* 0x0000000a00037305 */ /* 0x000e24000021f000 */
[----:B0-----:R-:W-:-:S04]  /*15220*/  IMAD.MOV R11, RZ, RZ, -R3 ;  /* 0x000000ffff0b7224 */ /* 0x001fc800078e0a03 */
[----:B------:R-:W-:-:S04]  /*15230*/  IMAD R5, R11, R8, RZ ;  /* 0x000000080b057224 */ /* 0x000fc800078e02ff */
[----:B------:R-:W-:-:S04]  /*15240*/  IMAD.HI.U32 R2, R3, R5, R2 ;  /* 0x0000000503027227 */ /* 0x000fc800078e0002 */
[----:B------:R-:W-:Y:S01]  /*15250*/  IMAD.IADD R5, R0, 0x1, -R16 ;  /* 0x0000000100057824 */ /* 0x000fe200078e0a10 */
[----:B------:R-:W-:-:S04]  /*15260*/  IABS R0, R6 ;  /* 0x0000000600007213 */ /* 0x000fc80000000000 */
[----:B------:R-:W-:Y:S01]  /*15270*/  IABS R3, R5 ;  /* 0x0000000500037213 */ /* 0x000fe20000000000 */
[----:B------:R-:W-:-:S04]  /*15280*/  IMAD.MOV R0, RZ, RZ, -R0 ;  /* 0x000000ffff007224 */ /* 0x000fc800078e0a00 */
        /* <DEDUP_REMOVED lines=12> */
[----:B------:R-:W-:Y:S02]  /*15350*/  IMAD R0, R7, R2, RZ ;  /* 0x0000000207007224 */ /* 0x000fe400078e02ff */
[----:B------:R-:W-:Y:S02]  /*15360*/  IMAD.MOV R2, RZ, RZ, -R2 ;  /* 0x000000ffff027224 */ /* 0x000fe400078e0a02 */
[----:B------:R-:W-:Y:S02]  /*15370*/  IMAD.MOV R3, RZ, RZ, -R0 ;  /* 0x000000ffff037224 */ /* 0x000fe400078e0a00 */
[----:B------:R-:W-:-:S03]  /*15380*/  IMAD R5, R6, R2, R5 ;  /* 0x0000000206057224 */ /* 0x000fc600078e0205 */
[----:B------:R-:W-:-:S04]  /*15390*/  VIADDMNMX R4, R3, R4, R7, PT ;  /* 0x0000000403047246 */ /* 0x000fc80003800107 */
[-C--:B------:R-:W-:Y:S02]  /*153a0*/  IABS R7, R4.reuse ;  /* 0x0000000400077213 */ /* 0x080fe40000000000 */
[----:B------:R-:W-:Y:S02]  /*153b0*/  IABS R6, R4 ;  /* 0x0000000400067213 */ /* 0x000fe40000000000 */
[----:B------:R-:W0:Y:S03]  /*153c0*/  I2F.RP R8, R7 ;  /* 0x0000000700087306 */ /* 0x000e260000209400 */
[----:B------:R-:W-:-:S05]  /*153d0*/  IMAD.MOV R6, RZ, RZ, -R6 ;  /* 0x000000ffff067224 */ /* 0x000fca00078e0a06 */
[----:B0-----:R-:W0:Y:S02]  /*153e0*/  MUFU.RCP R8, R8 ;  /* 0x0000000800087308 */ /* 0x001e240000001000 */
[----:B0-----:R-:W-:-:S06]  /*153f0*/  IADD3 R3, R8, 0xffffffe, RZ ;  /* 0x0ffffffe08037810 */ /* 0x001fcc0007ffe0ff */
[----:B------:R-:W0:Y:S02]  /*15400*/  F2I.FTZ.U32.TRUNC.NTZ R3, R3 ;  /* 0x0000000300037305 */ /* 0x000e24000021f000 */
[----:B0-----:R-:W-:-:S04]  /*15410*/  IMAD.MOV R2, RZ, RZ, -R3 ;  /* 0x000000ffff027224 */ /* 0x001fc800078e0a03 */
[----:B------:R-:W-:Y:S02]  /*15420*/  IMAD R9, R2, R7, RZ ;  /* 0x0000000702097224 */ /* 0x000fe400078e02ff */
[----:B------:R-:W-:-:S04]  /*15430*/  IMAD.MOV.U32 R2, RZ, RZ, RZ ;  /* 0x000000ffff027224 */ /* 0x000fc800078e00ff */
[----:B------:R-:W-:Y:S01]  /*15440*/  IMAD.HI.U32 R2, R3, R9, R2 ;  /* 0x0000000903027227 */ /* 0x000fe200078e0002 */
[----:B------:R-:W-:Y:S02]  /*15450*/  IABS R9, R5 ;  /* 0x0000000500097213 */ /* 0x000fe40000000000 */
[C---:B------:R-:W-:Y:S01]  /*15460*/  LOP3.LUT R3, R5.reuse, R4, RZ, 0x3c, !PT ;  /* 0x0000000405037212 */ /* 0x040fe200078e3cff */
[----:B------:R-:W-:Y:S02]  /*15470*/  IMAD.IADD R5, R5, 0x1, R0 ;  /* 0x0000000105057824 */ /* 0x000fe400078e0200 */
[----:B------:R-:W-:Y:S01]  /*15480*/  IMAD.HI.U32 R2, R2, R9, RZ ;  /* 0x0000000902027227 */ /* 0x000fe200078e00ff */
[----:B------:R-:W-:-:S03]  /*15490*/  ISETP.GE.AND P2, PT, R3, RZ, PT ;  /* 0x000000ff0300720c */ /* 0x000fc60003f46270 */
[----:B------:R-:W-:-:S05]  /*154a0*/  IMAD R6, R2, R6, R9 ;  /* 0x0000000602067224 */ /* 0x000fca00078e0209 */
[----:B------:R-:W-:-:S13]  /*154b0*/  ISETP.GT.U32.AND P1, PT, R7, R6, PT ;  /* 0x000000060700720c */ /* 0x000fda0003f24070 */
[----:B------:R-:W-:Y:S02]  /*154c0*/  @!P1 IMAD.IADD R6, R6, 0x1, -R7 ;  /* 0x0000000106069824 */ /* 0x000fe400078e0a07 */
[----:B------:R-:W-:Y:S01]  /*154d0*/  @!P1 VIADD R2, R2, 0x1 ;  /* 0x0000000102029836 */ /* 0x000fe20000000000 */
[----:B------:R-:W-:Y:S02]  /*154e0*/  ISETP.NE.AND P1, PT, R4, RZ, PT ;  /* 0x000000ff0400720c */ /* 0x000fe40003f25270 */
[----:B------:R-:W-:-:S13]  /*154f0*/  ISETP.GE.U32.AND P0, PT, R6, R7, PT ;  /* 0x000000070600720c */ /* 0x000fda0003f06070 */
[----:B------:R-:W-:-:S04]  /*15500*/  @P0 VIADD R2, R2, 0x1 ;  /* 0x0000000102020836 */ /* 0x000fc80000000000 */
[----:B------:R-:W-:Y:S01]  /*15510*/  @!P2 IMAD.MOV R2, RZ, RZ, -R2 ;  /* 0x000000ffff02a224 */ /* 0x000fe200078e0a02 */
[----:B------:R-:W-:Y:S01]  /*15520*/  @!P1 LOP3.LUT R2, RZ, R4, RZ, 0x33, !PT ;  /* 0x00000004ff029212 */ /* 0x000fe200078e33ff */
[----:B------:R-:W-:-:S04]  /*15530*/  IMAD.MOV R4, RZ, RZ, -R4 ;  /* 0x000000ffff047224 */ /* 0x000fc800078e0a04 */
[----:B------:R-:W-:Y:S01]  /*15540*/  IMAD R18, R2, R4, R5 ;  /* 0x0000000402127224 */ /* 0x000fe200078e0205 */
[----:B------:R-:W-:-:S05]  /*15550*/  LOP3.LUT R2, RZ, R2, RZ, 0x33, !PT ;  /* 0x00000002ff027212 */ /* 0x000fca00078e33ff */
[----:B------:R-:W-:Y:S01]  /*15560*/  IMAD.IADD R17, R17, 0x1, R2 ;  /* 0x0000000111117824 */ /* 0x000fe200078e0202 */
[----:B------:R-:W-:Y:S06]  /*15570*/  BRA `(.L_x_2370) ;  /* 0x00000000001c7947 */ /* 0x000fec0003800000 */
.L_x_2362:
[----:B------:R-:W-:Y:S01]  /*15580*/  UMOV UR4, URZ ;  /* 0x0000003f00047c82 */ /* 0x000fe20008000000 */
[----:B------:R-:W-:Y:S01]  /*15590*/  UMOV UR5, URZ ;  /* 0x0000003f00057c82 */ /* 0x000fe20008000000 */
[----:B------:R-:W-:Y:S01]  /*155a0*/  ULDC UR6, c[0x0][0xc3c] ;  /* 0x00030f0000067ab9 */ /* 0x000fe20000000800 */
[----:B------:R-:W-:Y:S02]  /*155b0*/  IMAD.MOV.U32 R16, RZ, RZ, R0 ;  /* 0x000000ffff107224 */ /* 0x000fe400078e0000 */
[----:B------:R-:W-:Y:S02]  /*155c0*/  IMAD.U32 R17, RZ, RZ, UR4 ;  /* 0x00000004ff117e24 */ /* 0x000fe4000f8e00ff */
[----:B------:R-:W-:Y:S02]  /*155d0*/  IMAD.U32 R18, RZ, RZ, UR5 ;  /* 0x00000005ff127e24 */ /* 0x000fe4000f8e00ff */
[----:B------:R-:W-:-:S07]  /*155e0*/  IMAD.U32 R19, RZ, RZ, UR6 ;  /* 0x00000006ff137e24 */ /* 0x000fce000f8e00ff */
.L_x_2370:
        /* <DEDUP_REMOVED lines=10> */
.L_x_2359:
[----:B------:R-:W-:Y:S02]  /*15690*/  ULDC UR4, c[0x0][0xc3c] ;  /* 0x00030f0000047ab9 */ /* 0x000fe40000000800 */
[----:B0-----:R-:W-:-:S13]  /*156a0*/  ISETP.GE.AND P0, PT, R19, UR4, PT ;  /* 0x0000000413007c0c */ /* 0x001fda000bf06270 */
[----:B------:R-:W-:Y:S05]  /*156b0*/  @!P0 BRA `(.L_x_2371) ;  /* 0xffffffb400448947 */ /* 0x000fea000383ffff */
[----:B------:R-:W-:Y:S05]  /*156c0*/  BSYNC B8 ;  /* 0x0000000000087941 */ /* 0x000fea0003800000 */
.L_x_2302:
[----:B------:R-:W5:Y:S01]  /*156d0*/  LDL.LU R0, [R1+0x10] ;  /* 0x0000100001007983 */ /* 0x000f620000300800 */
[----:B------:R-:W-:Y:S01]  /*156e0*/  BSSY B0, `(.L_x_2372) ;  /* 0x000000b000007945 */ /* 0x000fe20003800000 */
[----:B------:R-:W1:Y:S01]  /*156f0*/  S2R R5, SR_CgaCtaId ;  /* 0x0000000000057919 */ /* 0x000e620000008800 */
[----:B-----5:R-:W-:-:S05]  /*15700*/  VIADD R0, R0, 0x1 ;  /* 0x0000000100007836 */ /* 0x020fca0000000000 */
[----:B0-----:R-:W-:-:S04]  /*15710*/  LEA.HI R2, R0, R0, RZ, 0x1 ;  /* 0x0000000000027211 */ /* 0x001fc800078f08ff */
[----:B------:R-:W-:Y:S02]  /*15720*/  LOP3.LUT R3, R2, 0xfffffffe, RZ, 0xc0, !PT ;  /* 0xfffffffe02037812 */ /* 0x000fe400078ec0ff */
[----:B------:R-:W-:-:S03]  /*15730*/  MOV R2, 0x400 ;  /* 0x0000040000027802 */ /* 0x000fc60000000f00 */
[----:B------:R-:W-:Y:S01]  /*15740*/  IMAD.IADD R0, R0, 0x1, -R3 ;  /* 0x0000000100007824 */ /* 0x000fe200078e0a03 */
[----:B-1----:R-:W-:-:S04]  /*15750*/  LEA R5, R5, R2, 0x18 ;  /* 0x0000000205057211 */ /* 0x002fc800078ec0ff */
[----:B------:R-:W-:-:S04]  /*15760*/  SHF.L.U32 R0, R0, 0x1f, RZ ;  /* 0x0000001f00007819 */ /* 0x000fc800000006ff */
[----:B------:R-:W0:Y:S02]  /*15770*/  SYNCS.PHASECHK.TRANS64.TRYWAIT P0, [R5+URZ+0x28c20], R0 ;  /* 0x028c2000050075a7 */ /* 0x000e24000800017f */
[----:B0-----:R-:W-:Y:S05]  /*15780*/  @!P0 BRA `(.L_x_2373) ;  /* 0x0000003000508947 */ /* 0x001fea0003800000 */
.L_x_2468:
[----:B------:R-:W-:Y:S05]  /*15790*/  BSYNC B0 ;  /* 0x0000000000007941 */ /* 0x000fea0003800000 */
.L_x_2372:
[----:B------:R-:W-:-:S03]  /*157a0*/  UMOV UR4, 0xffffffff ;  /* 0xffffffff00047882 */ /* 0x000fc60000000000 */
[----:B------:R-:W-:Y:S05]  /*157b0*/  BRA.DIV UR4, `(.L_x_2374) ;  /* 0x0000003204587947 */ /* 0x000fea000b800000 */
[----:B0-----:R-:W0:Y:S02]  /*157c0*/  S2R R0, SR_TID.X ;  /* 0x0000000000007919 */ /* 0x001e240000002100 */
[----:B0-----:R-:W-:-:S04]  /*157d0*/  SHF.R.U32.HI R0, RZ, 0x5, R0 ;  /* 0x00000005ff007819 */ /* 0x001fc80000011600 */
[----:B------:R-:W-:-:S05]  /*157e0*/  LOP3.LUT R0, R0, 0x3, RZ, 0xc0, !PT ;  /* 0x0000000300007812 */ /* 0x000fca00078ec0ff */
[----:B------:R0:W1:Y:S02]  /*157f0*/  SHFL.IDX PT, R14, R0, RZ, 0x1f ;  /* 0x00001fff000e7589 */ /* 0x00006400000e0000 */
.L_x_2471:
[----:B-1----:R-:W-:Y:S01]  /*15800*/  ISETP.NE.AND P0, PT, R14, RZ, PT ;  /* 0x000000ff0e00720c */ /* 0x002fe20003f05270 */
[----:B------:R-:W-:-:S12]  /*15810*/  BSSY B0, `(.L_x_2375) ;  /* 0x0000024000007945 */ /* 0x000fd80003800000 */
[----:B------:R-:W-:Y:S05]  /*15820*/  @P0 BRA `(.L_x_2376) ;  /* 0x0000000000880947 */ /* 0x000fea0003800000 */
[----:B------:R-:W-:-:S03]  /*15830*/  UMOV UR4, 0xffffffff ;  /* 0xffffffff00047882 */ /* 0x000fc60000000000 */
[----:B------:R-:W-:Y:S05]  /*15840*/  BRA.DIV UR4, `(.L_x_2377) ;  /* 0x0000003204687947 */ /* 0x000fea000b800000 */
[----:B------:R-:W-:-:S13]  /*15850*/  ELECT P6, URZ, PT ;  /* 0x00000000003f782f */ /* 0x000fda00038c0000 */
.L_x_2474:
[----:B------:R-:W-:Y:S05]  /*15860*/  @!P6 BRA `(.L_x_2376) ;  /* 0x000000000078e947 */ /* 0x000fea0003800000 */
[----:B------:R-:W-:-:S06]  /*15870*/  ULOP3.LUT UR4, UR39, 0x2, URZ, 0xfc, !UPT ;  /* 0x0000000227047892 */ /* 0x000fcc000f8efc3f */
[----:B0-----:R-:W-:-:S05]  /*15880*/  IMAD.U32 R0, RZ, RZ, UR4 ;  /* 0x00000004ff007e24 */ /* 0x001fca000f8e00ff */
[----:B------:R-:W-:-:S13]  /*15890*/  ISETP.NE.AND P0, PT, R0, 0x3, PT ;  /* 0x000000030000780c */ /* 0x000fda0003f05270 */
[----:B------:R-:W-:Y:S05]  /*158a0*/  @!P0 BRA `(.L_x_2378) ;  /* 0x0000000000048947 */ /* 0x000fea0003800000 */
[----:B------:R-:W-:Y:S01]  /*158b0*/  BPT.TRAP 0x1 ;  /* 0x000000040000795c */ /* 0x000fe20000300000 */
.L_x_2378:
[C---:B------:R-:W-:Y:S01]  /*158c0*/  IMAD R3, R24.reuse, 0x8, R5 ;  /* 0x0000000818037824 */ /* 0x040fe200078e0205 */
[----:B------:R-:W-:Y:S01]  /*158d0*/  SHF.L.U32 R2, R25, 0x1f, RZ ;  /* 0x0000001f19027819 */ /* 0x000fe200000006ff */
[----:B------:R-:W-:-:S03]  /*158e0*/  VIADD R24, R24, 0x1 ;  /* 0x0000000118187836 */ /* 0x000fc60000000000 */
[----:B------:R-:W0:Y:S02]  /*158f0*/  SYNCS.PHASECHK.TRANS64.TRYWAIT P1, [R3+URZ+0x28c40], R2 ;  /* 0x028c4002030075a7 */ /* 0x000e24000802017f */
[----:B------:R-:W-:-:S04]  /*15900*/  ISETP.NE.AND P2, PT, R24, 0x2, PT ;  /* 0x000000021800780c */ /* 0x000fc80003f45270 */
[----:B------:R-:W-:Y:S01]  /*15910*/  SEL R0, RZ, 0x1, P2 ;  /* 0x00000001ff007807 */ /* 0x000fe20001000000 */
[----:B0-----:R-:W-:Y:S08]  /*15920*/  @!P1 BRA `(.L_x_2379) ;  /* 0x0000003000509947 */ /* 0x001ff00003800000 */
.L_x_2475:
[----:B------:R-:W-:Y:S02]  /*15930*/  SEL R24, R24, RZ, P2 ;  /* 0x000000ff18187207 */ /* 0x000fe40001000000 */
[----:B------:R-:W-:Y:S01]  /*15940*/  LOP3.LUT R0, R25, R0, RZ, 0x3c, !PT ;  /* 0x0000000019007212 */ /* 0x000fe200078e3cff */
[----:B------:R-:W-:Y:S06]  /*15950*/  @!P0 BRA `(.L_x_2380) ;  /* 0x0000000000048947 */ /* 0x000fec0003800000 */
[----:B------:R-:W-:Y:S01]  /*15960*/  BPT.TRAP 0x1 ;  /* 0x000000040000795c */ /* 0x000fe20000300000 */
.L_x_2380:
[----:B------:R-:W-:Y:S01]  /*15970*/  IMAD R5, R24, 0x8, R5 ;  /* 0x0000000818057824 */ /* 0x000fe200078e0205 */
[----:B------:R-:W-:-:S04]  /*15980*/  SHF.L.U32 R0, R0, 0x1f, RZ ;  /* 0x0000001f00007819 */ /* 0x000fc800000006ff */
[----:B------:R-:W1:Y:S02]  /*15990*/  SYNCS.PHASECHK.TRANS64.TRYWAIT P1, [R5+URZ+0x28c40], R0 ;  /* 0x028c4000050075a7 */ /* 0x000e64000802017f */
[----:B-1----:R-:W-:Y:S05]  /*159a0*/  @!P1 BRA `(.L_x_2381) ;  /* 0x0000003000449947 */ /* 0x002fea0003800000 */
.L_x_2476:
[----:B------:R-:W-:Y:S05]  /*159b0*/  @!P0 BRA `(.L_x_2382) ;  /* 0x0000000000048947 */ /* 0x000fea0003800000 */
[----:B------:R-:W-:Y:S01]  /*159c0*/  BPT.TRAP 0x1 ;  /* 0x000000040000795c */ /* 0x000fe20000300000 */
.L_x_2382:
[----:B------:R-:W5:Y:S02]  /*159d0*/  SYNCS.PHASECHK.TRANS64.TRYWAIT P1, [R3+URZ+0x28c60], R2 ;  /* 0x028c6002030075a7 */ /* 0x000f64000802017f */
[----:B-----5:R-:W-:Y:S05]  /*159e0*/  @!P1 BRA `(.L_x_2383) ;  /* 0x0000003000489947 */ /* 0x020fea0003800000 */
.L_x_2477:
[----:B------:R-:W-:Y:S05]  /*159f0*/  @!P0 BRA `(.L_x_2384) ;  /* 0x0000000000048947 */ /* 0x000fea0003800000 */
[----:B------:R-:W-:Y:S01]  /*15a00*/  BPT.TRAP 0x1 ;  /* 0x000000040000795c */ /* 0x000fe20000300000 */
.L_x_2384:
[----:B------:R0:W0:Y:S02]  /*15a10*/  SYNCS.PHASECHK.TRANS64.TRYWAIT P0, [R5+URZ+0x28c60], R0 ;  /* 0x028c6000050075a7 */ /* 0x000024000800017f */
[----:B0-----:R-:W-:Y:S05]  /*15a20*/  @!P0 NANOSLEEP.SYNCS 0x989680 ;  /* 0x009896800000895d */ /* 0x001fea0003900000 */
[----:B------:R-:W0:Y:S02]  /*15a30*/  @!P0 SYNCS.PHASECHK.TRANS64 P0, [R5+URZ+0x28c60], R0 ;  /* 0x028c6000050085a7 */ /* 0x000e24000800007f */
[----:B0-----:R-:W-:Y:S05]  /*15a40*/  @!P0 BRA `(.L_x_2384) ;  /* 0xfffffffc00f08947 */ /* 0x001fea000383ffff */
.L_x_2376:
[----:B------:R-:W-:Y:S05]  /*15a50*/  BSYNC B0 ;  /* 0x0000000000007941 */ /* 0x000fea0003800000 */
.L_x_2375:
[----:B------:R-:W-:Y:S05]  /*15a60*/  EXIT ;  /* 0x000000000000794d */ /* 0x000fea0003800000 */
.L_x_2187:
[----:B0-----:R-:W-:-:S04]  /*15a70*/  IMAD.U32 R6, RZ, RZ, UR21 ;  /* 0x00000015ff067e24 */ /* 0x001fc8000f8e00ff */
[----:B------:R0:W1:Y:S03]  /*15a80*/  SYNCS.PHASECHK.TRANS64.TRYWAIT P1, [R6+URZ+0x28c50], R3 ;  /* 0x028c5003060075a7 */ /* 0x000066000802017f */
[----:B-1----:R-:W-:Y:S05]  /*15a90*/  @!P1 NANOSLEEP.SYNCS 0x989680 ;  /* 0x009896800000995d */ /* 0x002fea0003900000 */
[----:B------:R-:W1:Y:S02]  /*15aa0*/  @!P1 SYNCS.PHASECHK.TRANS64 P1, [R6+URZ+0x28c50], R3 ;  /* 0x028c5003060095a7 */ /* 0x000e64000802007f */
[----:B-1----:R-:W-:Y:S05]  /*15ab0*/  @!P1 BRA `(.L_x_2187) ;  /* 0xfffffffc00ec9947 */ /* 0x002fea000383ffff */
[----:B------:R-:W-:Y:S05]  /*15ac0*/  BRA `(.L_x_2385) ;  /* 0xfffffec000c87947 */ /* 0x000fea000383ffff */
.L_x_2193:
[----:B-1----:R-:W-:-:S04]  /*15ad0*/  IMAD.U32 R5, RZ, RZ, UR21 ;  /* 0x00000015ff057e24 */ /* 0x002fc8000f8e00ff */
[----:B------:R1:W2:Y:S03]  /*15ae0*/  SYNCS.PHASECHK.TRANS64.TRYWAIT P1, [R5+URZ+0x28c50], R4 ;  /* 0x028c5004050075a7 */ /* 0x0002a6000802017f */
[----:B--2---:R-:W-:Y:S05]  /*15af0*/  @!P1 NANOSLEEP.SYNCS 0x989680 ;  /* 0x009896800000995d */ /* 0x004fea0003900000 */
[----:B------:R-:W2:Y:S02]  /*15b00*/  @!P1 SYNCS.PHASECHK.TRANS64 P1, [R5+URZ+0x28c50], R4 ;  /* 0x028c5004050095a7 */ /* 0x000ea4000802007f */
[----:B--2---:R-:W-:Y:S05]  /*15b10*/  @!P1 BRA `(.L_x_2193) ;  /* 0xfffffffc00ec9947 */ /* 0x004fea000383ffff */
[----:B------:R-:W-:Y:S05]  /*15b20*/  BRA `(.L_x_2192) ;  /* 0xfffffecc00c07947 */ /* 0x000fea000383ffff */
.L_x_2203:
[----:B0-----:R-:W-:-:S04]  /*15b30*/  IMAD.U32 R3, RZ, RZ, UR41 ;  /* 0x00000029ff037e24 */ /* 0x001fc8000f8e00ff */
[----:B------:R0:W1:Y:S03]  /*15b40*/  SYNCS.PHASECHK.TRANS64.TRYWAIT P1, [R3+URZ+0x28c00], R0 ;  /* 0x028c0000030075a7 */ /* 0x000066000802017f */
[----:B-1----:R-:W-:Y:S05]  /*15b50*/  @!P1 NANOSLEEP.SYNCS 0x989680 ;  /* 0x009896800000995d */ /* 0x002fea0003900000 */
[----:B------:R-:W1:Y:S02]  /*15b60*/  @!P1 SYNCS.PHASECHK.TRANS64 P1, [R3+URZ+0x28c00], R0 ;  /* 0x028c0000030095a7 */ /* 0x000e64000802007f */
[----:B-1----:R-:W-:Y:S05]  /*15b70*/  @!P1 BRA `(.L_x_2203) ;  /* 0xfffffffc00ec9947 */ /* 0x002fea000383ffff */
[----:B------:R-:W-:Y:S05]  /*15b80*/  BRA `(.L_x_2386) ;  /* 0xfffffee400347947 */ /* 0x000fea000383ffff */
.L_x_2207:
[----:B--2---:R2:W3:Y:S02]  /*15b90*/  SYNCS.PHASECHK.TRANS64.TRYWAIT P1, [R7+URZ+0x28c30], R8 ;  /* 0x028c3008070075a7 */ /* 0x0044e4000802017f */
[----:B---3--:R-:W-:Y:S05]  /*15ba0*/  @!P1 NANOSLEEP.SYNCS 0x989680 ;  /* 0x009896800000995d */ /* 0x008fea0003900000 */
[----:B------:R-:W3:Y:S02]  /*15bb0*/  @!P1 SYNCS.PHASECHK.TRANS64 P1, [R7+URZ+0x28c30], R8 ;  /* 0x028c3008070095a7 */ /* 0x000ee4000802007f */
[----:B---3--:R-:W-:Y:S05]  /*15bc0*/  @!P1 BRA `(.L_x_2207) ;  /* 0xfffffffc00f09947 */ /* 0x008fea000383ffff */
[----:B------:R-:W-:Y:S05]  /*15bd0*/  BRA `(.L_x_2206) ;  /* 0xfffffee400507947 */ /* 0x000fea000383ffff */
.L_x_2220:
[----:B----4-:R4:W0:Y:S02]  /*15be0*/  SYNCS.PHASECHK.TRANS64.TRYWAIT P1, [R7+URZ+0x28c50], R8 ;  /* 0x028c5008070075a7 */ /* 0x010824000802017f */
[----:B0-----:R-:W-:Y:S05]  /*15bf0*/  @!P1 NANOSLEEP.SYNCS 0x989680 ;  /* 0x009896800000995d */ /* 0x001fea0003900000 */
[----:B------:R-:W0:Y:S02]  /*15c00*/  @!P1 SYNCS.PHASECHK.TRANS64 P1, [R7+URZ+0x28c50], R8 ;  /* 0x028c5008070095a7 */ /* 0x000e24000802007f */
[----:B0-----:R-:W-:Y:S05]  /*15c10*/  @!P1 BRA `(.L_x_2220) ;  /* 0xfffffffc00f09947 */ /* 0x001fea000383ffff */
[----:B------:R-:W-:Y:S05]  /*15c20*/  BRA `(.L_x_2219) ;  /* 0xfffffefc00ec7947 */ /* 0x000fea000383ffff */
.L_x_2229:
[----:B--2---:R-:W-:-:S04]  /*15c30*/  IMAD.U32 R5, RZ, RZ, UR21 ;  /* 0x00000015ff057e24 */ /* 0x004fc8000f8e00ff */
[----:B------:R2:W3:Y:S03]  /*15c40*/  SYNCS.PHASECHK.TRANS64.TRYWAIT P1, [R5+URZ+0x28c30], R8 ;  /* 0x028c3008050075a7 */ /* 0x0004e6000802017f */
[----:B---3--:R-:W-:Y:S05]  /*15c50*/  @!P1 NANOSLEEP.SYNCS 0x989680 ;  /* 0x009896800000995d */ /* 0x008fea0003900000 */
[----:B------:R-:W3:Y:S02]  /*15c60*/  @!P1 SYNCS.PHASECHK.TRANS64 P1, [R5+URZ+0x28c30], R8 ;  /* 0x028c3008050095a7 */ /* 0x000ee4000802007f */
[----:B---3--:R-:W-:Y:S05]  /*15c70*/  @!P1 BRA `(.L_x_2229) ;  /* 0xfffffffc00ec9947 */ /* 0x008fea000383ffff */
[----:B------:R-:W-:Y:S05]  /*15c80*/  BRA `(.L_x_2228) ;  /* 0xffffff0400607947 */ /* 0x000fea000383ffff */
.L_x_2242:
[----:B--2---:R-:W-:-:S04]  /*15c90*/  IMAD.U32 R7, RZ, RZ, UR21 ;  /* 0x00000015ff077e24 */ /* 0x004fc8000f8e00ff */
[----:B------:R2:W3:Y:S03]  /*15ca0*/  SYNCS.PHASECHK.TRANS64.TRYWAIT P1, [R7+URZ+0x28c50], R8 ;  /* 0x028c5008070075a7 */ /* 0x0004e6000802017f */
[----:B---3--:R-:W-:Y:S05]  /*15cb0*/  @!P1 NANOSLEEP.SYNCS 0x989680 ;  /* 0x009896800000995d */ /* 0x008fea0003900000 */
[----:B------:R-:W3:Y:S02]  /*15cc0*/  @!P1 SYNCS.PHASECHK.TRANS64 P1, [R7+URZ+0x28c50], R8 ;  /* 0x028c5008070095a7 */ /* 0x000ee4000802007f */
[----:B---3--:R-:W-:Y:S05]  /*15cd0*/  @!P1 BRA `(.L_x_2242) ;  /* 0xfffffffc00ec9947 */ /* 0x008fea000383ffff */
[----:B------:R-:W-:Y:S05]  /*15ce0*/  BRA `(.L_x_2241) ;  /* 0xffffff2400447947 */ /* 0x000fea000383ffff */
.L_x_2252:
[----:B--2---:R-:W-:-:S04]  /*15cf0*/  IMAD.U32 R6, RZ, RZ, UR22 ;  /* 0x00000016ff067e24 */ /* 0x004fc8000f8e00ff */
[----:B------:R2:W3:Y:S03]  /*15d00*/  SYNCS.PHASECHK.TRANS64.TRYWAIT P2, [R6+URZ+0x28c30], R7 ;  /* 0x028c3007060075a7 */ /* 0x0004e6000804017f */
[----:B---3--:R-:W-:Y:S05]  /*15d10*/  @!P2 NANOSLEEP.SYNCS 0x989680 ;  /* 0x009896800000a95d */ /* 0x008fea0003900000 */
[----:B------:R-:W3:Y:S02]  /*15d20*/  @!P2 SYNCS.PHASECHK.TRANS64 P2, [R6+URZ+0x28c30], R7 ;  /* 0x028c30070600a5a7 */ /* 0x000ee4000804007f */
[----:B---3--:R-:W-:Y:S05]  /*15d30*/  @!P2 BRA `(.L_x_2252) ;  /* 0xfffffffc00eca947 */ /* 0x008fea000383ffff */
[----:B------:R-:W-:Y:S05]  /*15d40*/  BRA `(.L_x_2251) ;  /* 0xffffff2800cc7947 */ /* 0x000fea000383ffff */
.L_x_2257:
[----:B--2---:R-:W-:-:S04]  /*15d50*/  IMAD.U32 R8, RZ, RZ, UR22 ;  /* 0x00000016ff087e24 */ /* 0x004fc8000f8e00ff */
[----:B------:R2:W4:Y:S03]  /*15d60*/  SYNCS.PHASECHK.TRANS64.TRYWAIT P2, [R8+URZ+0x28c50], R7 ;  /* 0x028c5007080075a7 */ /* 0x000526000804017f */
[----:B----4-:R-:W-:Y:S05]  /*15d70*/  @!P2 NANOSLEEP.SYNCS 0x989680 ;  /* 0x009896800000a95d */ /* 0x010fea0003900000 */
[----:B------:R-:W4:Y:S02]  /*15d80*/  @!P2 SYNCS.PHASECHK.TRANS64 P2, [R8+URZ+0x28c50], R7 ;  /* 0x028c50070800a5a7 */ /* 0x000f24000804007f */
[----:B----4-:R-:W-:Y:S05]  /*15d90*/  @!P2 BRA `(.L_x_2257) ;  /* 0xfffffffc00eca947 */ /* 0x010fea000383ffff */
[----:B------:R-:W-:Y:S05]  /*15da0*/  BRA `(.L_x_2256) ;  /* 0xffffff3c00f07947 */ /* 0x000fea000383ffff */
.L_x_2264:
[----:B--2---:R-:W-:-:S04]  /*15db0*/  IMAD.U32 R5, RZ, RZ, UR21 ;  /* 0x00000015ff057e24 */ /* 0x004fc8000f8e00ff */
[----:B------:R2:W3:Y:S03]  /*15dc0*/  SYNCS.PHASECHK.TRANS64.TRYWAIT P1, [R5+URZ+0x28c30], R8 ;  /* 0x028c3008050075a7 */ /* 0x0004e6000802017f */
[----:B---3--:R-:W-:Y:S05]  /*15dd0*/  @!P1 NANOSLEEP.SYNCS 0x989680 ;  /* 0x009896800000995d */ /* 0x008fea0003900000 */
[----:B------:R-:W3:Y:S02]  /*15de0*/  @!P1 SYNCS.PHASECHK.TRANS64 P1, [R5+URZ+0x28c30], R8 ;  /* 0x028c3008050095a7 */ /* 0x000ee4000802007f */
[----:B---3--:R-:W-:Y:S05]  /*15df0*/  @!P1 BRA `(.L_x_2264) ;  /* 0xfffffffc00ec9947 */ /* 0x008fea000383ffff */
[----:B------:R-:W-:Y:S05]  /*15e00*/  BRA `(.L_x_2263) ;  /* 0xffffff4000e07947 */ /* 0x000fea000383ffff */
.L_x_2277:
[----:B--2---:R-:W-:-:S04]  /*15e10*/  IMAD.U32 R7, RZ, RZ, UR21 ;  /* 0x00000015ff077e24 */ /* 0x004fc8000f8e00ff */
[----:B------:R2:W3:Y:S03]  /*15e20*/  SYNCS.PHASECHK.TRANS64.TRYWAIT P1, [R7+URZ+0x28c50], R8 ;  /* 0x028c5008070075a7 */ /* 0x0004e6000802017f */
[----:B---3--:R-:W-:Y:S05]  /*15e30*/  @!P1 NANOSLEEP.SYNCS 0x989680 ;  /* 0x009896800000995d */ /* 0x008fea0003900000 */
[----:B------:R-:W3:Y:S02]  /*15e40*/  @!P1 SYNCS.PHASECHK.TRANS64 P1, [R7+URZ+0x28c50], R8 ;  /* 0x028c5008070095a7 */ /* 0x000ee4000802007f */
[----:B---3--:R-:W-:Y:S05]  /*15e50*/  @!P1 BRA `(.L_x_2277) ;  /* 0xfffffffc00ec9947 */ /* 0x008fea000383ffff */
[----:B------:R-:W-:Y:S05]  /*15e60*/  BRA `(.L_x_2276) ;  /* 0xffffff6000c47947 */ /* 0x000fea000383ffff */
.L_x_2322:
[----:B------:R-:W0:Y:S01]  /*15e70*/  S2R R21, SR_TID.X ;  /* 0x0000000000157919 */ /* 0x000e220000002100 */
[----:B------:R-:W-:Y:S01]  /*15e80*/  BSSY B0, `(.L_x_2387) ;  /* 0x000000a000007945 */ /* 0x000fe20003800000 */
[----:B------:R-:W-:Y:S02]  /*15e90*/  IMAD.MOV.U32 R12, RZ, RZ, RZ ;  /* 0x000000ffff0c7224 */ /* 0x000fe400078e00ff */
[----:B------:R-:W-:Y:S02]  /*15ea0*/  IMAD.MOV.U32 R11, RZ, RZ, 0x1f ;  /* 0x0000001fff0b7424 */ /* 0x000fe400078e00ff */
[----:B------:R-:W-:Y:S01]  /*15eb0*/  IMAD.MOV.U32 R15, RZ, RZ, -0x1 ;  /* 0xffffffffff0f7424 */ /* 0x000fe200078e00ff */
[----:B0-----:R-:W-:-:S04]  /*15ec0*/  SHF.R.U32.HI R21, RZ, 0x5, R21 ;  /* 0x00000005ff157819 */ /* 0x001fc80000011615 */
[----:B------:R-:W-:-:S04]  /*15ed0*/  LOP3.LUT R21, R21, 0x3, RZ, 0xc0, !PT ;  /* 0x0000000315157812 */ /* 0x000fc800078ec0ff */
[----:B------:R-:W-:-:S07]  /*15ee0*/  MOV R13, R21 ;  /* 0x00000015000d7202 */ /* 0x000fce0000000f00 */
[----:B-----5:R-:W-:Y:S05]  /*15ef0*/  WARPSYNC.COLLECTIVE R15, `(.L_x_2388) ;  /* 0x000000000f087348 */ /* 0x020fea0003c00000 */
[----:B------:R0:W1:Y:S02]  /*15f00*/  SHFL.IDX P6, R14, R13, R12, R11 ;  /* 0x0000000c0d0e7389 */ /* 0x00006400000c000b */
[----:B01---5:R-:W-:Y:S01]  /*15f10*/  ENDCOLLECTIVE ;  /* 0x000000000000791b */ /* 0x023fe20003800000 */
.L_x_2388:
[----:B------:R-:W-:Y:S05]  /*15f20*/  BSYNC B0 ;  /* 0x0000000000007941 */ /* 0x000fea0003800000 */
.L_x_2387:
[----:B------:R-:W-:Y:S05]  /*15f30*/  BRA `(.L_x_2389) ;  /* 0xffffffbc00607947 */ /* 0x000fea000383ffff */
.L_x_2325:
[----:B0-----:R0:W1:Y:S02]  /*15f40*/  SYNCS.PHASECHK.TRANS64.TRYWAIT P0, [R27+URZ+0x28c40], R0 ;  /* 0x028c40001b0075a7 */ /* 0x001064000800017f */
[----:B-1----:R-:W-:Y:S05]  /*15f50*/  @!P0 NANOSLEEP.SYNCS 0x989680 ;  /* 0x009896800000895d */ /* 0x002fea0003900000 */
[----:B------:R-:W1:Y:S02]  /*15f60*/  @!P0 SYNCS.PHASECHK.TRANS64 P0, [R27+URZ+0x28c40], R0 ;  /* 0x028c40001b0085a7 */ /* 0x000e64000800007f */
[----:B-1----:R-:W-:Y:S05]  /*15f70*/  @!P0 BRA `(.L_x_2325) ;  /* 0xfffffffc00f08947 */ /* 0x002fea000383ffff */
[----:B------:R-:W-:Y:S05]  /*15f80*/  BRA `(.L_x_2390) ;  /* 0xffffffc0003c7947 */ /* 0x000fea000383ffff */
.L_x_2326:
        /* <DEDUP_REMOVED lines=8> */
.L_x_2392:
[----:B------:R-:W-:Y:S05]  /*16010*/  BSYNC B0 ;  /* 0x0000000000007941 */ /* 0x000fea0003800000 */
.L_x_2391:
        /* <DEDUP_REMOVED lines=9> */
.L_x_2393:
[----:B------:R-:W-:Y:S02]  /*160b0*/  IMAD.MOV.U32 R13, RZ, RZ, R5 ;  /* 0x000000ffff0d7224 */ /* 0x000fe400078e0005 */
[----:B------:R-:W-:Y:S02]  /*160c0*/  IMAD.MOV.U32 R12, RZ, RZ, 0x1 ;  /* 0x00000001ff0c7424 */ /* 0x000fe400078e00ff */
[----:B------:R-:W-:-:S07]  /*160d0*/  IMAD.MOV.U32 R3, RZ, RZ, R14 ;  /* 0x000000ffff037224 */ /* 0x000fce00078e000e */
[----:B------:R-:W-:Y:S05]  /*160e0*/  WARPSYNC.COLLECTIVE R15, `(.L_x_2394) ;  /* 0x000000000f087348 */ /* 0x000fea0003c00000 */
[----:B------:R0:W1:Y:S02]  /*160f0*/  SHFL.IDX P6, R14, R13, R12, R11 ;  /* 0x0000000c0d0e7389 */ /* 0x00006400000c000b */
[----:B01----:R-:W-:Y:S01]  /*16100*/  ENDCOLLECTIVE ;  /* 0x000000000000791b */ /* 0x003fe20003800000 */
.L_x_2394:
        /* <DEDUP_REMOVED lines=15> */
.L_x_2395:
[----:B------:R-:W-:Y:S02]  /*16200*/  @P0 IMAD R6, R4, 0x2, R23 ;  /* 0x0000000204060824 */ /* 0x000fe400078e0217 */
[----:B------:R-:W-:Y:S02]  /*16210*/  IMAD.MOV.U32 R13, RZ, RZ, R5 ;  /* 0x000000ffff0d7224 */ /* 0x000fe400078e0005 */
[----:B------:R-:W-:Y:S02]  /*16220*/  IMAD.MOV.U32 R12, RZ, RZ, 0x2 ;  /* 0x00000002ff0c7424 */ /* 0x000fe400078e00ff */
[----:B------:R-:W-:-:S07]  /*16230*/  IMAD.MOV.U32 R3, RZ, RZ, R14 ;  /* 0x000000ffff037224 */ /* 0x000fce00078e000e */
[----:B------:R-:W-:Y:S05]  /*16240*/  WARPSYNC.COLLECTIVE R15, `(.L_x_2396) ;  /* 0x000000000f087348 */ /* 0x000fea0003c00000 */
[----:B------:R0:W1:Y:S02]  /*16250*/  SHFL.IDX P6, R14, R13, R12, R11 ;  /* 0x0000000c0d0e7389 */ /* 0x00006400000c000b */
[----:B01----:R-:W-:Y:S01]  /*16260*/  ENDCOLLECTIVE ;  /* 0x000000000000791b */ /* 0x003fe20003800000 */
.L_x_2396:
        /* <DEDUP_REMOVED lines=15> */
.L_x_2397:
[----:B------:R-:W-:Y:S02]  /*16360*/  @P0 IMAD R6, R4, 0x2, R23 ;  /* 0x0000000204060824 */ /* 0x000fe400078e0217 */
[----:B------:R-:W-:Y:S01]  /*16370*/  IMAD.MOV.U32 R13, RZ, RZ, R5 ;  /* 0x000000ffff0d7224 */ /* 0x000fe200078e0005 */
[----:B------:R-:W-:Y:S01]  /*16380*/  MOV R12, 0x3 ;  /* 0x00000003000c7802 */ /* 0x000fe20000000f00 */
[----:B------:R-:W-:-:S07]  /*16390*/  IMAD.MOV.U32 R3, RZ, RZ, R14 ;  /* 0x000000ffff037224 */ /* 0x000fce00078e000e */
[----:B------:R-:W-:Y:S05]  /*163a0*/  WARPSYNC.COLLECTIVE R15, `(.L_x_2398) ;  /* 0x000000000f087348 */ /* 0x000fea0003c00000 */
[----:B------:R0:W1:Y:S02]  /*163b0*/  SHFL.IDX P6, R14, R13, R12, R11 ;  /* 0x0000000c0d0e7389 */ /* 0x00006400000c000b */
[----:B01----:R-:W-:Y:S01]  /*163c0*/  ENDCOLLECTIVE ;  /* 0x000000000000791b */ /* 0x003fe20003800000 */
.L_x_2398:
        /* <DEDUP_REMOVED lines=10> */
.L_x_2399:
[----:B------:R-:W-:Y:S01]  /*16470*/  @!PT LDS RZ, [RZ] ;  /* 0x00000000fffff984 */ /* 0x000fe20000000800 */
[----:B------:R-:W-:Y:S01]  /*16480*/  @!PT LDS RZ, [RZ] ;  /* 0x00000000fffff984 */ /* 0x000fe20000000800 */
[----:B------:R-:W-:Y:S01]  /*16490*/  @!PT LDS RZ, [RZ] ;  /* 0x00000000fffff984 */ /* 0x000fe20000000800 */
[----:B------:R0:W-:Y:S01]  /*164a0*/  @P0 LDGSTS.E.BYPASS.LTC128B.128 [R6+0x23400], desc[UR54][R2.64], !P2 ;  /* 0x2340000002060fae */ /* 0x0001e2000d101d76 */
[----:B------:R-:W-:Y:S01]  /*164b0*/  IMAD.MOV.U32 R0, RZ, RZ, R14 ;  /* 0x000000ffff007224 */ /* 0x000fe200078e000e */
[----:B------:R-:W-:Y:S06]  /*164c0*/  BRA `(.L_x_2400) ;  /* 0xffffffbc00f47947 */ /* 0x000fec000383ffff */
.L_x_2331:
[----:B------:R-:W-:Y:S02]  /*164d0*/  IMAD.MOV.U32 R13, RZ, RZ, R4 ;  /* 0x000000ffff0d7224 */ /* 0x000fe400078e0004 */
[----:B------:R-:W-:Y:S02]  /*164e0*/  IMAD.MOV.U32 R12, RZ, RZ, RZ ;  /* 0x000000ffff0c7224 */ /* 0x000fe400078e00ff */
[----:B------:R-:W-:Y:S02]  /*164f0*/  IMAD.MOV.U32 R11, RZ, RZ, 0x181f ;  /* 0x0000181fff0b7424 */ /* 0x000fe400078e00ff */
[----:B------:R-:W-:Y:S02]  /*16500*/  IMAD.MOV.U32 R15, RZ, RZ, -0x1 ;  /* 0xffffffffff0f7424 */ /* 0x000fe400078e00ff */
[----:B------:R-:W-:Y:S02]  /*16510*/  IMAD R37, R37, R6, RZ ;  /* 0x0000000625257224 */ /* 0x000fe400078e02ff */
[----:B------:R-:W-:-:S07]  /*16520*/  IMAD.IADD R35, R9, 0x1, R35 ;  /* 0x0000000109237824 */ /* 0x000fce00078e0223 */
[----:B-1---5:R-:W-:Y:S05]  /*16530*/  WARPSYNC.COLLECTIVE R15, `(.L_x_2401) ;  /* 0x000000000f087348 */ /* 0x022fea0003c00000 */
[----:B------:R0:W2:Y:S02]  /*16540*/  SHFL.IDX P6, R14, R13, R12, R11 ;  /* 0x0000000c0d0e7389 */ /* 0x0000a400000c000b */
[----:B012--5:R-:W-:Y:S01]  /*16550*/  ENDCOLLECTIVE ;  /* 0x000000000000791b */ /* 0x027fe20003800000 */
.L_x_2401:
[C---:B------:R-:W-:Y:S01]  /*16560*/  VIADD R6, R35.reuse, 0x10 ;  /* 0x0000001023067836 */ /* 0x040fe20000000000 */
[----:B------:R-:W-:Y:S01]  /*16570*/  ISETP.GE.AND P0, PT, R35, R37, PT ;  /* 0x000000252300720c */ /* 0x000fe20003f06270 */
[----:B------:R-:W-:Y:S02]  /*16580*/  IMAD.MOV.U32 R13, RZ, RZ, R0 ;  /* 0x000000ffff0d7224 */ /* 0x000fe400078e0000 */
[----:B------:R-:W-:-:S10]  /*16590*/  IMAD.MOV.U32 R2, RZ, RZ, R14 ;  /* 0x000000ffff027224 */ /* 0x000fd400078e000e */
[----:B------:R-:W-:Y:S05]  /*165a0*/  WARPSYNC.COLLECTIVE R15, `(.L_x_2402) ;  /* 0x000000000f087348 */ /* 0x000fea0003c00000 */
[----:B------:R0:W1:Y:S02]  /*165b0*/  SHFL.IDX P6, R14, R13, R12, R11 ;  /* 0x0000000c0d0e7389 */ /* 0x00006400000c000b */
[----:B01----:R-:W-:Y:S01]  /*165c0*/  ENDCOLLECTIVE ;  /* 0x000000000000791b */ /* 0x003fe20003800000 */
.L_x_2402:
[----:B------:R-:W-:Y:S02]  /*165d0*/  IMAD.MOV.U32 R13, RZ, RZ, R4 ;  /* 0x000000ffff0d7224 */ /* 0x000fe400078e0004 */
[----:B------:R-:W-:Y:S02]  /*165e0*/  IMAD.MOV.U32 R12, RZ, RZ, 0x1 ;  /* 0x00000001ff0c7424 */ /* 0x000fe400078e00ff */
[----:B------:R-:W-:-:S07]  /*165f0*/  IMAD.MOV.U32 R3, RZ, RZ, R14 ;  /* 0x000000ffff037224 */ /* 0x000fce00078e000e */
[----:B------:R-:W-:Y:S05]  /*16600*/  WARPSYNC.COLLECTIVE R15, `(.L_x_2403) ;  /* 0x000000000f087348 */ /* 0x000fea0003c00000 */
[----:B------:R0:W1:Y:S02]  /*16610*/  SHFL.IDX P6, R14, R13, R12, R11 ;  /* 0x0000000c0d0e7389 */ /* 0x00006400000c000b */
[----:B01----:R-:W-:Y:S01]  /*16620*/  ENDCOLLECTIVE ;  /* 0x000000000000791b */ /* 0x003fe20003800000 */
.L_x_2403:
        /* <DEDUP_REMOVED lines=15> */
.L_x_2404:
[----:B------:R-:W-:Y:S02]  /*16720*/  IMAD.MOV.U32 R13, RZ, RZ, R4 ;  /* 0x000000ffff0d7224 */ /* 0x000fe400078e0004 */
[----:B------:R-:W-:Y:S02]  /*16730*/  IMAD.MOV.U32 R12, RZ, RZ, 0x2 ;  /* 0x00000002ff0c7424 */ /* 0x000fe400078e00ff */
[----:B------:R-:W-:-:S07]  /*16740*/  IMAD.MOV.U32 R3, RZ, RZ, R14 ;  /* 0x000000ffff037224 */ /* 0x000fce00078e000e */
[----:B------:R-:W-:Y:S05]  /*16750*/  WARPSYNC.COLLECTIVE R15, `(.L_x_2405) ;  /* 0x000000000f087348 */ /* 0x000fea0003c00000 */
[----:B------:R0:W1:Y:S02]  /*16760*/  SHFL.IDX P6, R14, R13, R12, R11 ;  /* 0x0000000c0d0e7389 */ /* 0x00006400000c000b */
[----:B01----:R-:W-:Y:S01]  /*16770*/  ENDCOLLECTIVE ;  /* 0x000000000000791b */ /* 0x003fe20003800000 */
.L_x_2405:
        /* <DEDUP_REMOVED lines=16> */
.L_x_2406:
[----:B------:R-:W-:Y:S02]  /*16880*/  IMAD.MOV.U32 R13, RZ, RZ, R4 ;  /* 0x000000ffff0d7224 */ /* 0x000fe400078e0004 */
[----:B------:R-:W-:Y:S02]  /*16890*/  IMAD.MOV.U32 R12, RZ, RZ, 0x3 ;  /* 0x00000003ff0c7424 */ /* 0x000fe400078e00ff */
[----:B------:R-:W-:-:S07]  /*168a0*/  IMAD.MOV.U32 R3, RZ, RZ, R14 ;  /* 0x000000ffff037224 */ /* 0x000fce00078e000e */
[----:B------:R-:W-:Y:S05]  /*168b0*/  WARPSYNC.COLLECTIVE R15, `(.L_x_2407) ;  /* 0x000000000f087348 */ /* 0x000fea0003c00000 */
[----:B------:R0:W1:Y:S02]  /*168c0*/  SHFL.IDX P6, R14, R13, R12, R11 ;  /* 0x0000000c0d0e7389 */ /* 0x00006400000c000b */
[----:B01----:R-:W-:Y:S01]  /*168d0*/  ENDCOLLECTIVE ;  /* 0x000000000000791b */ /* 0x003fe20003800000 */
.L_x_2407:
        /* <DEDUP_REMOVED lines=10> */
.L_x_2408:
[----:B------:R-:W-:Y:S01]  /*16980*/  @!PT LDS RZ, [RZ] ;  /* 0x00000000fffff984 */ /* 0x000fe20000000800 */
[----:B------:R-:W-:Y:S01]  /*16990*/  @!PT LDS RZ, [RZ] ;  /* 0x00000000fffff984 */ /* 0x000fe20000000800 */
[----:B------:R-:W-:Y:S01]  /*169a0*/  @!PT LDS RZ, [RZ] ;  /* 0x00000000fffff984 */ /* 0x000fe20000000800 */
[----:B------:R2:W-:Y:S01]  /*169b0*/  @!P0 LDGSTS.E.BYPASS.LTC128B.128 [R7+0x21400], desc[UR54][R2.64], !P1 ;  /* 0x2140000002078fae */ /* 0x0005e2000c901d76 */
[----:B------:R-:W-:Y:S01]  /*169c0*/  MOV R0, R14 ;  /* 0x0000000e00007202 */ /* 0x000fe20000000f00 */
[----:B------:R-:W-:Y:S06]  /*169d0*/  BRA `(.L_x_2409) ;  /* 0xffffffc000ec7947 */ /* 0x000fec000383ffff */
.L_x_2334:
[----:B0-----:R0:W2:Y:S02]  /*169e0*/  SYNCS.PHASECHK.TRANS64.TRYWAIT P0, [R23+URZ+0x28c20], R0 ;  /* 0x028c2000170075a7 */ /* 0x0010a4000800017f */
[----:B--2---:R-:W-:Y:S05]  /*169f0*/  @!P0 NANOSLEEP.SYNCS 0x989680 ;  /* 0x009896800000895d */ /* 0x004fea0003900000 */
[----:B------:R-:W2:Y:S02]  /*16a00*/  @!P0 SYNCS.PHASECHK.TRANS64 P0, [R23+URZ+0x28c20], R0 ;  /* 0x028c2000170085a7 */ /* 0x000ea4000800007f */
[----:B--2---:R-:W-:Y:S05]  /*16a10*/  @!P0 BRA `(.L_x_2334) ;  /* 0xfffffffc00f08947 */ /* 0x004fea000383ffff */
[----:B------:R-:W-:Y:S05]  /*16a20*/  BRA `(.L_x_2410) ;  /* 0xffffffc400487947 */ /* 0x000fea000383ffff */
.L_x_2337:
[----:B0-----:R0:W2:Y:S02]  /*16a30*/  SYNCS.PHASECHK.TRANS64.TRYWAIT P0, [R27+URZ+0x28c60], R0 ;  /* 0x028c60001b0075a7 */ /* 0x0010a4000800017f */
[----:B--2---:R-:W-:Y:S05]  /*16a40*/  @!P0 NANOSLEEP.SYNCS 0x989680 ;  /* 0x009896800000895d */ /* 0x004fea0003900000 */
[----:B------:R-:W2:Y:S02]  /*16a50*/  @!P0 SYNCS.PHASECHK.TRANS64 P0, [R27+URZ+0x28c60], R0 ;  /* 0x028c60001b0085a7 */ /* 0x000ea4000800007f */
[----:B--2---:R-:W-:Y:S05]  /*16a60*/  @!P0 BRA `(.L_x_2337) ;  /* 0xfffffffc00f08947 */ /* 0x004fea000383ffff */
[----:B------:R-:W-:Y:S05]  /*16a70*/  BRA `(.L_x_2411) ;  /* 0xffffffc400587947 */ /* 0x000fea000383ffff */
.L_x_2338:
        /* <DEDUP_REMOVED lines=8> */
.L_x_2413:
[----:B------:R-:W-:Y:S05]  /*16b00*/  BSYNC B0 ;  /* 0x0000000000007941 */ /* 0x000fea0003800000 */
.L_x_2412:
        /* <DEDUP_REMOVED lines=15> */
.L_x_2414:
        /* <DEDUP_REMOVED lines=39> */
.L_x_2415:
[----:B------:R-:W-:Y:S02]  /*16e70*/  IMAD.MOV.U32 R13, RZ, RZ, R4 ;  /* 0x000000ffff0d7224 */ /* 0x000fe400078e0004 */
[----:B------:R-:W-:-:S07]  /*16e80*/  IMAD.MOV.U32 R3, RZ, RZ, R14 ;  /* 0x000000ffff037224 */ /* 0x000fce00078e000e */
[----:B------:R-:W-:Y:S05]  /*16e90*/  WARPSYNC.COLLECTIVE R15, `(.L_x_2416) ;  /* 0x000000000f087348 */ /* 0x000fea0003c00000 */
[----:B------:R0:W1:Y:S02]  /*16ea0*/  SHFL.IDX P6, R14, R13, R12, R11 ;  /* 0x0000000c0d0e7389 */ /* 0x00006400000c000b */
[----:B01----:R-:W-:Y:S01]  /*16eb0*/  ENDCOLLECTIVE ;  /* 0x000000000000791b */ /* 0x003fe20003800000 */
.L_x_2416:
        /* <DEDUP_REMOVED lines=29> */
.L_x_2417:
[----:B------:R-:W-:Y:S02]  /*17090*/  IMAD.MOV.U32 R13, RZ, RZ, R4 ;  /* 0x000000ffff0d7224 */ /* 0x000fe400078e0004 */
[----:B------:R-:W-:-:S07]  /*170a0*/  IMAD.MOV.U32 R7, RZ, RZ, R14 ;  /* 0x000000ffff077224 */ /* 0x000fce00078e000e */
[----:B------:R-:W-:Y:S05]  /*170b0*/  WARPSYNC.COLLECTIVE R15, `(.L_x_2418) ;  /* 0x000000000f087348 */ /* 0x000fea0003c00000 */
[----:B------:R0:W1:Y:S02]  /*170c0*/  SHFL.IDX P6, R14, R13, R12, R11 ;  /* 0x0000000c0d0e7389 */ /* 0x00006400000c000b */
[----:B01----:R-:W-:Y:S01]  /*170d0*/  ENDCOLLECTIVE ;  /* 0x000000000000791b */ /* 0x003fe20003800000 */
.L_x_2418:
        /* <DEDUP_REMOVED lines=29> */
.L_x_2419:
[----:B------:R-:W-:Y:S02]  /*172b0*/  IMAD.MOV.U32 R13, RZ, RZ, R4 ;  /* 0x000000ffff0d7224 */ /* 0x000fe400078e0004 */
[----:B------:R-:W-:-:S07]  /*172c0*/  IMAD.MOV.U32 R6, RZ, RZ, R14 ;  /* 0x000000ffff067224 */ /* 0x000fce00078e000e */
[----:B------:R-:W-:Y:S05]  /*172d0*/  WARPSYNC.COLLECTIVE R15, `(.L_x_2420) ;  /* 0x000000000f087348 */ /* 0x000fea0003c00000 */
[----:B------:R0:W1:Y:S02]  /*172e0*/  SHFL.IDX P6, R14, R13, R12, R11 ;  /* 0x0000000c0d0e7389 */ /* 0x00006400000c000b */
[----:B01----:R-:W-:Y:S01]  /*172f0*/  ENDCOLLECTIVE ;  /* 0x000000000000791b */ /* 0x003fe20003800000 */
.L_x_2420:
[----:B------:R-:W-:Y:S01]  /*17300*/  MOV R2, R14 ;  /* 0x0000000e00027202 */ /* 0x000fe20000000f00 */
[----:B------:R-:W-:Y:S06]  /*17310*/  BRA `(.L_x_2421) ;  /* 0xffffffc000e87947 */ /* 0x000fec000383ffff */
.L_x_2345:
[----:B0-----:R0:W2:Y:S02]  /*17320*/  SYNCS.PHASECHK.TRANS64.TRYWAIT P0, [R6+URZ+0x28c40], R17 ;  /* 0x028c4011060075a7 */ /* 0x0010a4000800017f */
[----:B--2---:R-:W-:Y:S05]  /*17330*/  @!P0 NANOSLEEP.SYNCS 0x989680 ;  /* 0x009896800000895d */ /* 0x004fea0003900000 */
[----:B------:R-:W2:Y:S02]  /*17340*/  @!P0 SYNCS.PHASECHK.TRANS64 P0, [R6+URZ+0x28c40], R17 ;  /* 0x028c4011060085a7 */ /* 0x000ea4000800007f */
[----:B--2---:R-:W-:Y:S05]  /*17350*/  @!P0 BRA `(.L_x_2345) ;  /* 0xfffffffc00f08947 */ /* 0x004fea000383ffff */
[----:B------:R-:W-:Y:S05]  /*17360*/  BRA `(.L_x_2422) ;  /* 0xffffffc8007c7947 */ /* 0x000fea000383ffff */
.L_x_2346:
        /* <DEDUP_REMOVED lines=8> */
.L_x_2424:
[----:B------:R-:W-:Y:S05]  /*173f0*/  BSYNC B1 ;  /* 0x0000000000017941 */ /* 0x000fea0003800000 */
.L_x_2423:
        /* <DEDUP_REMOVED lines=9> */
.L_x_2425:
[----:B------:R-:W-:Y:S02]  /*17490*/  IMAD.MOV.U32 R13, RZ, RZ, R27 ;  /* 0x000000ffff0d7224 */ /* 0x000fe400078e001b */
[----:B------:R-:W-:Y:S02]  /*174a0*/  IMAD.MOV.U32 R12, RZ, RZ, 0x1 ;  /* 0x00000001ff0c7424 */ /* 0x000fe400078e00ff */
[----:B------:R-:W-:-:S07]  /*174b0*/  IMAD.MOV.U32 R2, RZ, RZ, R14 ;  /* 0x000000ffff027224 */ /* 0x000fce00078e000e */
[----:B------:R-:W-:Y:S05]  /*174c0*/  WARPSYNC.COLLECTIVE R15, `(.L_x_2426) ;  /* 0x000000000f087348 */ /* 0x000fea0003c00000 */
[----:B------:R0:W1:Y:S02]  /*174d0*/  SHFL.IDX P6, R14, R13, R12, R11 ;  /* 0x0000000c0d0e7389 */ /* 0x00006400000c000b */
[----:B01----:R-:W-:Y:S01]  /*174e0*/  ENDCOLLECTIVE ;  /* 0x000000000000791b */ /* 0x003fe20003800000 */
.L_x_2426:
        /* <DEDUP_REMOVED lines=11> */
.L_x_2427:
[----:B------:R-:W-:Y:S02]  /*175a0*/  IMAD.MOV.U32 R13, RZ, RZ, R27 ;  /* 0x000000ffff0d7224 */ /* 0x000fe400078e001b */
[----:B------:R-:W-:Y:S02]  /*175b0*/  IMAD.MOV.U32 R12, RZ, RZ, 0x2 ;  /* 0x00000002ff0c7424 */ /* 0x000fe400078e00ff */
[----:B------:R-:W-:-:S07]  /*175c0*/  IMAD.MOV.U32 R2, RZ, RZ, R14 ;  /* 0x000000ffff027224 */ /* 0x000fce00078e000e */
[----:B------:R-:W-:Y:S05]  /*175d0*/  WARPSYNC.COLLECTIVE R15, `(.L_x_2428) ;  /* 0x000000000f087348 */ /* 0x000fea0003c00000 */
[----:B------:R0:W1:Y:S02]  /*175e0*/  SHFL.IDX P6, R14, R13, R12, R11 ;  /* 0x0000000c0d0e7389 */ /* 0x00006400000c000b */
[----:B01----:R-:W-:Y:S01]  /*175f0*/  ENDCOLLECTIVE ;  /* 0x000000000000791b */ /* 0x003fe20003800000 */
.L_x_2428:
        /* <DEDUP_REMOVED lines=11> */
.L_x_2429:
[----:B------:R-:W-:Y:S02]  /*176b0*/  IMAD.MOV.U32 R13, RZ, RZ, R27 ;  /* 0x000000ffff0d7224 */ /* 0x000fe400078e001b */
[----:B------:R-:W-:Y:S02]  /*176c0*/  IMAD.MOV.U32 R12, RZ, RZ, 0x3 ;  /* 0x00000003ff0c7424 */ /* 0x000fe400078e00ff */
[----:B------:R-:W-:-:S07]  /*176d0*/  IMAD.MOV.U32 R2, RZ, RZ, R14 ;  /* 0x000000ffff027224 */ /* 0x000fce00078e000e */
[----:B------:R-:W-:Y:S05]  /*176e0*/  WARPSYNC.COLLECTIVE R15, `(.L_x_2430) ;  /* 0x000000000f087348 */ /* 0x000fea0003c00000 */
[----:B------:R0:W1:Y:S02]  /*176f0*/  SHFL.IDX P6, R14, R13, R12, R11 ;  /* 0x0000000c0d0e7389 */ /* 0x00006400000c000b */
[----:B01----:R-:W-:Y:S01]  /*17700*/  ENDCOLLECTIVE ;  /* 0x000000000000791b */ /* 0x003fe20003800000 */
.L_x_2430:
        /* <DEDUP_REMOVED lines=11> */
.L_x_2431:
[----:B------:R-:W-:Y:S01]  /*177c0*/  IMAD.MOV.U32 R2, RZ, RZ, R14 ;  /* 0x000000ffff027224 */ /* 0x000fe200078e000e */
[----:B------:R-:W-:Y:S06]  /*177d0*/  BRA `(.L_x_2432) ;  /* 0xffffffc8000c7947 */ /* 0x000fec000383ffff */
.L_x_2351:
[----:B---3--:R3:W4:Y:S02]  /*177e0*/  SYNCS.PHASECHK.TRANS64.TRYWAIT P0, [R6+URZ+0x28c60], R17 ;  /* 0x028c6011060075a7 */ /* 0x008724000800017f */
[----:B----4-:R-:W-:Y:S05]  /*177f0*/  @!P0 NANOSLEEP.SYNCS 0x989680 ;  /* 0x009896800000895d */ /* 0x010fea0003900000 */
[----:B------:R-:W4:Y:S02]  /*17800*/  @!P0 SYNCS.PHASECHK.TRANS64 P0, [R6+URZ+0x28c60], R17 ;  /* 0x028c6011060085a7 */ /* 0x000f24000800007f */
[----:B----4-:R-:W-:Y:S05]  /*17810*/  @!P0 BRA `(.L_x_2351) ;  /* 0xfffffffc00f08947 */ /* 0x010fea000383ffff */
[----:B------:R-:W-:Y:S05]  /*17820*/  BRA `(.L_x_2433) ;  /* 0xffffffc8005c7947 */ /* 0x000fea000383ffff */
.L_x_2352:
[----:B------:R-:W-:Y:S01]  /*17830*/  BSSY B1, `(.L_x_2434) ;  /* 0x0000008000017945 */ /* 0x000fe20003800000 */
[----:B------:R-:W-:Y:S01]  /*17840*/  IMAD.MOV.U32 R13, RZ, RZ, R10 ;  /* 0x000000ffff0d7224 */ /* 0x000fe200078e000a */
[----:B------:R-:W-:Y:S01]  /*17850*/  MOV R12, RZ ;  /* 0x000000ff000c7202 */ /* 0x000fe20000000f00 */
[----:B------:R-:W-:Y:S02]  /*17860*/  IMAD.MOV.U32 R11, RZ, RZ, 0x181f ;  /* 0x0000181fff0b7424 */ /* 0x000fe400078e00ff */
[----:B------:R-:W-:-:S07]  /*17870*/  IMAD.MOV.U32 R15, RZ, RZ, -0x1 ;  /* 0xffffffffff0f7424 */ /* 0x000fce00078e00ff */
[----:B-12---:R-:W-:Y:S05]  /*17880*/  WARPSYNC.COLLECTIVE R15, `(.L_x_2435) ;  /* 0x000000000f087348 */ /* 0x006fea0003c00000 */
[----:B------:R0:W3:Y:S02]  /*17890*/  SHFL.IDX P6, R14, R13, R12, R11 ;  /* 0x0000000c0d0e7389 */ /* 0x0000e400000c000b */
[----:B0123--:R-:W-:Y:S01]  /*178a0*/  ENDCOLLECTIVE ;  /* 0x000000000000791b */ /* 0x00ffe20003800000 */
.L_x_2435:
[----:B------:R-:W-:Y:S05]  /*178b0*/  BSYNC B1 ;  /* 0x0000000000017941 */ /* 0x000fea0003800000 */
.L_x_2434:
        /* <DEDUP_REMOVED lines=13> */
.L_x_2436:
        /* <DEDUP_REMOVED lines=17> */
.L_x_2437:
        /* <DEDUP_REMOVED lines=16> */
.L_x_2438:
        /* <DEDUP_REMOVED lines=19> */
.L_x_2439:
        /* <DEDUP_REMOVED lines=14> */
.L_x_2440:
        /* <DEDUP_REMOVED lines=16> */
.L_x_2441:
        /* <DEDUP_REMOVED lines=14> */
.L_x_2442:
[----:B------:R-:W-:Y:S05]  /*17f90*/  BRA `(.L_x_2443) ;  /* 0xffffffc400c87947 */ /* 0x000fea000383ffff */
.L_x_2360:
        /* <DEDUP_REMOVED lines=8> */
.L_x_2445:
[----:B------:R-:W-:Y:S05]  /*18020*/  BSYNC B0 ;  /* 0x0000000000007941 */ /* 0x000fea0003800000 */
.L_x_2444:
[----:B------:R-:W-:Y:S01]  /*18030*/  IMAD.MOV.U32 R13, RZ, RZ, R16 ;  /* 0x000000ffff0d7224 */ /* 0x000fe200078e0010 */
[----:B------:R-:W-:Y:S01]  /*18040*/  MOV R12, 0x1 ;  /* 0x00000001000c7802 */ /* 0x000fe20000000f00 */
[----:B------:R-:W-:Y:S02]  /*18050*/  IMAD.MOV.U32 R11, RZ, RZ, 0x1f ;  /* 0x0000001fff0b7424 */ /* 0x000fe400078e00ff */
[----:B------:R-:W-:Y:S02]  /*18060*/  IMAD.MOV.U32 R15, RZ, RZ, -0x1 ;  /* 0xffffffffff0f7424 */ /* 0x000fe400078e00ff */
[----:B------:R-:W-:Y:S02]  /*18070*/  IMAD.IADD R7, R19, 0x1, R8 ;  /* 0x0000000113077824 */ /* 0x000fe400078e0208 */
[----:B------:R-:W-:-:S07]  /*18080*/  IMAD.MOV.U32 R0, RZ, RZ, R14 ;  /* 0x000000ffff007224 */ /* 0x000fce00078e000e */
[----:B------:R-:W-:Y:S05]  /*18090*/  WARPSYNC.COLLECTIVE R15, `(.L_x_2446) ;  /* 0x000000000f087348 */ /* 0x000fea0003c00000 */
[----:B------:R0:W1:Y:S02]  /*180a0*/  SHFL.IDX P6, R14, R13, R12, R11 ;  /* 0x0000000c0d0e7389 */ /* 0x00006400000c000b */
[----:B01----:R-:W-:Y:S01]  /*180b0*/  ENDCOLLECTIVE ;  /* 0x000000000000791b */ /* 0x003fe20003800000 */
.L_x_2446:
[----:B------:R-:W-:Y:S02]  /*180c0*/  ULDC UR4, c[0x0][0xc3c] ;  /* 0x00030f0000047ab9 */ /* 0x000fe40000000800 */
[----:B------:R-:W-:-:S13]  /*180d0*/  ISETP.GE.OR P1, PT, R7, UR4, !P0 ;  /* 0x0000000407007c0c */ /* 0x000fda000c726670 */
[----:B------:R-:W0:Y:S01]  /*180e0*/  @!P1 LDC.64 R2, c[0x0][0xc80] ;  /* 0x00032000ff029b82 */ /* 0x000e220000000a00 */
[----:B------:R-:W-:Y:S02]  /*180f0*/  IMAD.MOV.U32 R17, RZ, RZ, RZ ;  /* 0x000000ffff117224 */ /* 0x000fe400078e00ff */
[----:B------:R-:W-:Y:S02]  /*18100*/  IMAD.MOV.U32 R11, RZ, RZ, RZ ;  /* 0x000000ffff0b7224 */ /* 0x000fe400078e00ff */
[----:B------:R-:W-:Y:S02]  /*18110*/  IMAD.MOV.U32 R5, RZ, RZ, R14 ;  /* 0x000000ffff057224 */ /* 0x000fe400078e000e */
[----:B0-----:R-:W-:-:S06]  /*18120*/  @!P1 IMAD.WIDE R2, R7, 0x4, R2 ;  /* 0x0000000407029825 */ /* 0x001fcc00078e0202 */
[----:B------:R-:W2:Y:S01]  /*18130*/  @!P1 LDG.E R2, desc[UR54][R2.64] ;  /* 0x0000003602029981 */ /* 0x000ea2000c1e1900 */
        /* <DEDUP_REMOVED lines=10> */
.L_x_2447:
[----:B------:R-:W-:Y:S01]  /*181e0*/  IMAD.MOV.U32 R12, RZ, RZ, 0x2 ;  /* 0x00000002ff0c7424 */ /* 0x000fe200078e00ff */
[----:B------:R-:W-:-:S05]  /*181f0*/  SEL R4, R14, RZ, P1 ;  /* 0x000000ff0e047207 */ /* 0x000fca0000800000 */
[----:B------:R-:W-:-:S04]  /*18200*/  IMAD.IADD R4, R17, 0x1, R4 ;  /* 0x0000000111047824 */ /* 0x000fc800078e0204 */
[----:B------:R-:W-:-:S07]  /*18210*/  IMAD.MOV.U32 R13, RZ, RZ, R4 ;  /* 0x000000ffff0d7224 */ /* 0x000fce00078e0004 */
[----:B------:R-:W-:Y:S05]  /*18220*/  WARPSYNC.COLLECTIVE R15, `(.L_x_2448) ;  /* 0x000000000f087348 */ /* 0x000fea0003c00000 */
[----:B------:R0:W1:Y:S02]  /*18230*/  SHFL.UP P6, R14, R13, R12, R11 ;  /* 0x0400000c0d0e7389 */ /* 0x00006400000c000b */
[----:B01----:R-:W-:Y:S01]  /*18240*/  ENDCOLLECTIVE ;  /* 0x000000000000791b */ /* 0x003fe20003800000 */
.L_x_2448:
[----:B------:R-:W-:Y:S01]  /*18250*/  IMAD.MOV.U32 R12, RZ, RZ, 0x4 ;  /* 0x00000004ff0c7424 */ /* 0x000fe200078e00ff */
[----:B------:R-:W-:-:S05]  /*18260*/  SEL R3, R14, RZ, P2 ;  /* 0x000000ff0e037207 */ /* 0x000fca0001000000 */
[----:B------:R-:W-:-:S04]  /*18270*/  IMAD.IADD R6, R4, 0x1, R3 ;  /* 0x0000000104067824 */ /* 0x000fc800078e0203 */
[----:B------:R-:W-:-:S07]  /*18280*/  IMAD.MOV.U32 R13, RZ, RZ, R6 ;  /* 0x000000ffff0d7224 */ /* 0x000fce00078e0006 */
[----:B------:R-:W-:Y:S05]  /*18290*/  WARPSYNC.COLLECTIVE R15, `(.L_x_2449) ;  /* 0x000000000f087348 */ /* 0x000fea0003c00000 */
[----:B------:R0:W1:Y:S02]  /*182a0*/  SHFL.UP P6, R14, R13, R12, R11 ;  /* 0x0400000c0d0e7389 */ /* 0x00006400000c000b */
[----:B01----:R-:W-:Y:S01]  /*182b0*/  ENDCOLLECTIVE ;  /* 0x000000000000791b */ /* 0x003fe20003800000 */
.L_x_2449:
[----:B------:R-:W-:Y:S01]  /*182c0*/  IMAD.MOV.U32 R12, RZ, RZ, 0x8 ;  /* 0x00000008ff0c7424 */ /* 0x000fe200078e00ff */
[----:B------:R-:W-:-:S05]  /*182d0*/  SEL R3, R14, RZ, P3 ;  /* 0x000000ff0e037207 */ /* 0x000fca0001800000 */
[----:B------:R-:W-:-:S04]  /*182e0*/  IMAD.IADD R2, R6, 0x1, R3 ;  /* 0x0000000106027824 */ /* 0x000fc800078e0203 */
[----:B------:R-:W-:-:S07]  /*182f0*/  IMAD.MOV.U32 R13, RZ, RZ, R2 ;  /* 0x000000ffff0d7224 */ /* 0x000fce00078e0002 */
[----:B------:R-:W-:Y:S05]  /*18300*/  WARPSYNC.COLLECTIVE R15, `(.L_x_2450) ;  /* 0x000000000f087348 */ /* 0x000fea0003c00000 */
[----:B------:R0:W1:Y:S02]  /*18310*/  SHFL.UP P6, R14, R13, R12, R11 ;  /* 0x0400000c0d0e7389 */ /* 0x00006400000c000b */
[----:B01----:R-:W-:Y:S01]  /*18320*/  ENDCOLLECTIVE ;  /* 0x000000000000791b */ /* 0x003fe20003800000 */
.L_x_2450:
[----:B------:R-:W-:Y:S01]  /*18330*/  IMAD.MOV.U32 R12, RZ, RZ, 0x10 ;  /* 0x00000010ff0c7424 */ /* 0x000fe200078e00ff */
[----:B------:R-:W-:-:S05]  /*18340*/  SEL R3, R14, RZ, P4 ;  /* 0x000000ff0e037207 */ /* 0x000fca0002000000 */
[----:B------:R-:W-:-:S04]  /*18350*/  IMAD.IADD R3, R2, 0x1, R3 ;  /* 0x0000000102037824 */ /* 0x000fc800078e0203 */
[----:B------:R-:W-:-:S07]  /*18360*/  IMAD.MOV.U32 R13, RZ, RZ, R3 ;  /* 0x000000ffff0d7224 */ /* 0x000fce00078e0003 */
[----:B------:R-:W-:Y:S05]  /*18370*/  WARPSYNC.COLLECTIVE R15, `(.L_x_2451) ;  /* 0x000000000f087348 */ /* 0x000fea0003c00000 */
[----:B------:R0:W1:Y:S02]  /*18380*/  SHFL.UP P6, R14, R13, R12, R11 ;  /* 0x0400000c0d0e7389 */ /* 0x00006400000c000b */
[----:B01----:R-:W-:Y:S01]  /*18390*/  ENDCOLLECTIVE ;  /* 0x000000000000791b */ /* 0x003fe20003800000 */
.L_x_2451:
        /* <DEDUP_REMOVED lines=8> */
.L_x_2452:
[----:B------:R-:W-:Y:S05]  /*18420*/  BRA `(.L_x_2453) ;  /* 0xffffffc8005c7947 */ /* 0x000fea000383ffff */
.L_x_2365:
        /* <DEDUP_REMOVED lines=8> */
.L_x_2455:
[----:B------:R-:W-:Y:S05]  /*184b0*/  BSYNC B0 ;  /* 0x0000000000007941 */ /* 0x000fea0003800000 */
.L_x_2454:
[----:B------:R-:W-:Y:S01]  /*184c0*/  SEL R14, R14, RZ, P1 ;  /* 0x000000ff0e0e7207 */ /* 0x000fe20000800000 */
[----:B------:R-:W-:Y:S01]  /*184d0*/  IMAD.MOV.U32 R12, RZ, RZ, 0x2 ;  /* 0x00000002ff0c7424 */ /* 0x000fe200078e00ff */
[----:B------:R-:W-:Y:S01]  /*184e0*/  MOV R11, RZ ;  /* 0x000000ff000b7202 */ /* 0x000fe20000000f00 */
[----:B------:R-:W-:Y:S02]  /*184f0*/  IMAD.MOV.U32 R15, RZ, RZ, -0x1 ;  /* 0xffffffffff0f7424 */ /* 0x000fe400078e00ff */
[----:B------:R-:W-:-:S07]  /*18500*/  IMAD.IADD R13, R17, 0x1, R14 ;  /* 0x00000001110d7824 */ /* 0x000fce00078e020e */
[----:B------:R-:W-:Y:S05]  /*18510*/  WARPSYNC.COLLECTIVE R15, `(.L_x_2456) ;  /* 0x000000000f087348 */ /* 0x000fea0003c00000 */
[----:B------:R0:W1:Y:S02]  /*18520*/  SHFL.UP P6, R14, R13, R12, R11 ;  /* 0x0400000c0d0e7389 */ /* 0x00006400000c000b */
[----:B01----:R-:W-:Y:S01]  /*18530*/  ENDCOLLECTIVE ;  /* 0x000000000000791b */ /* 0x003fe20003800000 */
.L_x_2456:
[----:B------:R-:W-:Y:S01]  /*18540*/  IMAD.MOV.U32 R12, RZ, RZ, 0x4 ;  /* 0x00000004ff0c7424 */ /* 0x000fe200078e00ff */
[----:B------:R-:W-:-:S05]  /*18550*/  SEL R2, R14, RZ, P2 ;  /* 0x000000ff0e027207 */ /* 0x000fca0001000000 */
[----:B------:R-:W-:-:S04]  /*18560*/  IMAD.IADD R2, R13, 0x1, R2 ;  /* 0x000000010d027824 */ /* 0x000fc800078e0202 */
[----:B------:R-:W-:-:S07]  /*18570*/  IMAD.MOV.U32 R13, RZ, RZ, R2 ;  /* 0x000000ffff0d7224 */ /* 0x000fce00078e0002 */
[----:B------:R-:W-:Y:S05]  /*18580*/  WARPSYNC.COLLECTIVE R15, `(.L_x_2457) ;  /* 0x000000000f087348 */ /* 0x000fea0003c00000 */
[----:B------:R0:W1:Y:S02]  /*18590*/  SHFL.UP P6, R14, R13, R12, R11 ;  /* 0x0400000c0d0e7389 */ /* 0x00006400000c000b */
[----:B01----:R-:W-:Y:S01]  /*185a0*/  ENDCOLLECTIVE ;  /* 0x000000000000791b */ /* 0x003fe20003800000 */
.L_x_2457:
[----:B------:R-:W-:Y:S01]  /*185b0*/  IMAD.MOV.U32 R12, RZ, RZ, 0x8 ;  /* 0x00000008ff0c7424 */ /* 0x000fe200078e00ff */
[----:B------:R-:W-:-:S05]  /*185c0*/  SEL R3, R14, RZ, P3 ;  /* 0x000000ff0e037207 */ /* 0x000fca0001800000 */
[----:B------:R-:W-:-:S04]  /*185d0*/  IMAD.IADD R3, R2, 0x1, R3 ;  /* 0x0000000102037824 */ /* 0x000fc800078e0203 */
[----:B------:R-:W-:-:S07]  /*185e0*/  IMAD.MOV.U32 R13, RZ, RZ, R3 ;  /* 0x000000ffff0d7224 */ /* 0x000fce00078e0003 */
[----:B------:R-:W-:Y:S05]  /*185f0*/  WARPSYNC.COLLECTIVE R15, `(.L_x_2458) ;  /* 0x000000000f087348 */ /* 0x000fea0003c00000 */
[----:B------:R0:W1:Y:S02]  /*18600*/  SHFL.UP P6, R14, R13, R12, R11 ;  /* 0x0400000c0d0e7389 */ /* 0x00006400000c000b */
[----:B01----:R-:W-:Y:S01]  /*18610*/  ENDCOLLECTIVE ;  /* 0x000000000000791b */ /* 0x003fe20003800000 */
.L_x_2458:
[----:B------:R-:W-:Y:S01]  /*18620*/  IMAD.MOV.U32 R12, RZ, RZ, 0x10 ;  /* 0x00000010ff0c7424 */ /* 0x000fe200078e00ff */
[----:B------:R-:W-:-:S05]  /*18630*/  SEL R4, R14, RZ, P4 ;  /* 0x000000ff0e047207 */ /* 0x000fca0002000000 */
[----:B------:R-:W-:-:S04]  /*18640*/  IMAD.IADD R4, R3, 0x1, R4 ;  /* 0x0000000103047824 */ /* 0x000fc800078e0204 */
[----:B------:R-:W-:-:S07]  /*18650*/  IMAD.MOV.U32 R13, RZ, RZ, R4 ;  /* 0x000000ffff0d7224 */ /* 0x000fce00078e0004 */
[----:B------:R-:W-:Y:S05]  /*18660*/  WARPSYNC.COLLECTIVE R15, `(.L_x_2459) ;  /* 0x000000000f087348 */ /* 0x000fea0003c00000 */
[----:B------:R0:W1:Y:S02]  /*18670*/  SHFL.UP P6, R14, R13, R12, R11 ;  /* 0x0400000c0d0e7389 */ /* 0x00006400000c000b */
[----:B01----:R-:W-:Y:S01]  /*18680*/  ENDCOLLECTIVE ;  /* 0x000000000000791b */ /* 0x003fe20003800000 */
.L_x_2459:
        /* <DEDUP_REMOVED lines=8> */
.L_x_2460:
[----:B------:R-:W-:Y:S05]  /*18710*/  BRA `(.L_x_2461) ;  /* 0xffffffc8003c7947 */ /* 0x000fea000383ffff */
.L_x_2367:
[----:B------:R-:W-:Y:S01]  /*18720*/  BSSY B0, `(.L_x_2462) ;  /* 0x0000006000007945 */ /* 0x000fe20003800000 */
[----:B------:R-:W-:Y:S01]  /*18730*/  PLOP3.LUT P6, PT, P6, PT, PT, 0x8, 0x0 ;  /* 0x000000000000781c */ /* 0x000fe200037ce170 */
[----:B------:R-:W-:-:S12]  /*18740*/  IMAD.MOV.U32 R15, RZ, RZ, -0x1 ;  /* 0xffffffffff0f7424 */ /* 0x000fd800078e00ff */
[----:B01----:R-:W-:Y:S05]  /*18750*/  WARPSYNC.COLLECTIVE R15, `(.L_x_2463) ;  /* 0x000000000f087348 */ /* 0x003fea0003c00000 */
[----:B------:R-:W-:Y:S01]  /*18760*/  VOTE.ANY R14, PT, P6 ;  /* 0x00000000000e7806 */ /* 0x000fe200030e0100 */
[----:B01----:R-:W-:Y:S06]  /*18770*/  ENDCOLLECTIVE ;  /* 0x000000000000791b */ /* 0x003fec0003800000 */
.L_x_2463:
[----:B------:R-:W-:Y:S05]  /*18780*/  BSYNC B0 ;  /* 0x0000000000007941 */ /* 0x000fea0003800000 */
.L_x_2462:
        /* <DEDUP_REMOVED lines=9> */
.L_x_2464:
[----:B------:R-:W-:Y:S01]  /*18820*/  IMAD.MOV.U32 R17, RZ, RZ, R14 ;  /* 0x000000ffff117224 */ /* 0x000fe200078e000e */
[----:B------:R-:W-:Y:S06]  /*18830*/  BRA `(.L_x_2465) ;  /* 0xffffffc8002c7947 */ /* 0x000fec000383ffff */
.L_x_2369:
[----:B------:R-:W-:Y:S01]  /*18840*/  BSSY B0, `(.L_x_2466) ;  /* 0x0000007000007945 */ /* 0x000fe20003800000 */
[----:B------:R-:W-:Y:S02]  /*18850*/  IMAD.MOV.U32 R13, RZ, RZ, R2 ;  /* 0x000000ffff0d7224 */ /* 0x000fe400078e0002 */
[----:B------:R-:W-:Y:S02]  /*18860*/  IMAD.MOV.U32 R11, RZ, RZ, 0x1f ;  /* 0x0000001fff0b7424 */ /* 0x000fe400078e00ff */
[----:B------:R-:W-:-:S07]  /*18870*/  IMAD.MOV.U32 R15, RZ, RZ, -0x1 ;  /* 0xffffffffff0f7424 */ /* 0x000fce00078e00ff */
[----:B0123--:R-:W-:Y:S05]  /*18880*/  WARPSYNC.COLLECTIVE R15, `(.L_x_2467) ;  /* 0x000000000f087348 */ /* 0x00ffea0003c00000 */
[----:B------:R4:W0:Y:S02]  /*18890*/  SHFL.IDX P6, R14, R13, R12, R11 ;  /* 0x0000000c0d0e7389 */ /* 0x00082400000c000b */
[----:B01234-:R-:W-:Y:S01]  /*188a0*/  ENDCOLLECTIVE ;  /* 0x000000000000791b */ /* 0x01ffe20003800000 */
.L_x_2467:
[----:B------:R-:W-:Y:S05]  /*188b0*/  BSYNC B0 ;  /* 0x0000000000007941 */ /* 0x000fea0003800000 */
.L_x_2466:
[----:B------:R-:W-:Y:S05]  /*188c0*/  BRA `(.L_x_2368) ;  /* 0xffffffc800247947 */ /* 0x000fea000383ffff */
.L_x_2373:
[----:B0-----:R0:W1:Y:S02]  /*188d0*/  SYNCS.PHASECHK.TRANS64.TRYWAIT P0, [R5+URZ+0x28c20], R0 ;  /* 0x028c2000050075a7 */ /* 0x001064000800017f */
[----:B-1----:R-:W-:Y:S05]  /*188e0*/  @!P0 NANOSLEEP.SYNCS 0x989680 ;  /* 0x009896800000895d */ /* 0x002fea0003900000 */
[----:B------:R-:W1:Y:S02]  /*188f0*/  @!P0 SYNCS.PHASECHK.TRANS64 P0, [R5+URZ+0x28c20], R0 ;  /* 0x028c2000050085a7 */ /* 0x000e64000800007f */
[----:B-1----:R-:W-:Y:S05]  /*18900*/  @!P0 BRA `(.L_x_2373) ;  /* 0xfffffffc00f08947 */ /* 0x002fea000383ffff */
[----:B------:R-:W-:Y:S05]  /*18910*/  BRA `(.L_x_2468) ;  /* 0xffffffcc009c7947 */ /* 0x000fea000383ffff */
.L_x_2374:
        /* <DEDUP_REMOVED lines=11> */
.L_x_2470:
[----:B------:R-:W-:Y:S05]  /*189d0*/  BSYNC B0 ;  /* 0x0000000000007941 */ /* 0x000fea0003800000 */
.L_x_2469:
[----:B------:R-:W-:Y:S05]  /*189e0*/  BRA `(.L_x_2471) ;  /* 0xffffffcc00847947 */ /* 0x000fea000383ffff */
.L_x_2377:
[----:B------:R-:W-:Y:S01]  /*189f0*/  BSSY B1, `(.L_x_2472) ;  /* 0x0000006000017945 */ /* 0x000fe20003800000 */
[----:B------:R-:W-:-:S07]  /*18a00*/  IMAD.MOV.U32 R15, RZ, RZ, -0x1 ;  /* 0xffffffffff0f7424 */ /* 0x000fce00078e00ff */
[----:B0-234-:R-:W-:Y:S05]  /*18a10*/  WARPSYNC.COLLECTIVE R15, `(.L_x_2473) ;  /* 0x000000000f0c7348 */ /* 0x01dfea0003c00000 */
[----:B------:R-:W-:Y:S02]  /*18a20*/  ELECT P6, UR62, PT ;  /* 0x00000000003e782f */ /* 0x000fe400038c0000 */
[----:B------:R-:W-:Y:S01]  /*18a30*/  MOV R14, UR62 ;  /* 0x0000003e000e7c02 */ /* 0x000fe20008000f00 */
[----:B0-234-:R-:W-:Y:S10]  /*18a40*/  ENDCOLLECTIVE ;  /* 0x000000000000791b */ /* 0x01dff40003800000 */
.L_x_2473:
[----:B------:R-:W-:Y:S05]  /*18a50*/  BSYNC B1 ;  /* 0x0000000000017941 */ /* 0x000fea0003800000 */
.L_x_2472:
[----:B------:R-:W-:Y:S05]  /*18a60*/  BRA `(.L_x_2474) ;  /* 0xffffffcc007c7947 */ /* 0x000fea000383ffff */
.L_x_2379:
[----:B0-----:R0:W1:Y:S02]  /*18a70*/  SYNCS.PHASECHK.TRANS64.TRYWAIT P1, [R3+URZ+0x28c40], R2 ;  /* 0x028c4002030075a7 */ /* 0x001064000802017f */
[----:B-1----:R-:W-:Y:S05]  /*18a80*/  @!P1 NANOSLEEP.SYNCS 0x989680 ;  /* 0x009896800000995d */ /* 0x002fea0003900000 */
[----:B------:R-:W1:Y:S02]  /*18a90*/  @!P1 SYNCS.PHASECHK.TRANS64 P1, [R3+URZ+0x28c40], R2 ;  /* 0x028c4002030095a7 */ /* 0x000e64000802007f */
[----:B-1----:R-:W-:Y:S05]  /*18aa0*/  @!P1 BRA `(.L_x_2379) ;  /* 0xfffffffc00f09947 */ /* 0x002fea000383ffff */
[----:B------:R-:W-:Y:S05]  /*18ab0*/  BRA `(.L_x_2475) ;  /* 0xffffffcc009c7947 */ /* 0x000fea000383ffff */
.L_x_2381:
[----:B-1----:R1:W0:Y:S02]  /*18ac0*/  SYNCS.PHASECHK.TRANS64.TRYWAIT P1, [R5+URZ+0x28c40], R0 ;  /* 0x028c4000050075a7 */ /* 0x002224000802017f */
[----:B0-----:R-:W-:Y:S05]  /*18ad0*/  @!P1 NANOSLEEP.SYNCS 0x989680 ;  /* 0x009896800000995d */ /* 0x001fea0003900000 */
[----:B------:R-:W0:Y:S02]  /*18ae0*/  @!P1 SYNCS.PHASECHK.TRANS64 P1, [R5+URZ+0x28c40], R0 ;  /* 0x028c4000050095a7 */ /* 0x000e24000802007f */
[----:B0-----:R-:W-:Y:S05]  /*18af0*/  @!P1 BRA `(.L_x_2381) ;  /* 0xfffffffc00f09947 */ /* 0x001fea000383ffff */
[----:B------:R-:W-:Y:S05]  /*18b00*/  BRA `(.L_x_2476) ;  /* 0xffffffcc00a87947 */ /* 0x000fea000383ffff */
.L_x_2383:
[----:B------:R0:W0:Y:S02]  /*18b10*/  SYNCS.PHASECHK.TRANS64.TRYWAIT P1, [R3+URZ+0x28c60], R2 ;  /* 0x028c6002030075a7 */ /* 0x000024000802017f */
[----:B0-----:R-:W-:Y:S05]  /*18b20*/  @!P1 NANOSLEEP.SYNCS 0x989680 ;  /* 0x009896800000995d */ /* 0x001fea0003900000 */
[----:B------:R-:W0:Y:S02]  /*18b30*/  @!P1 SYNCS.PHASECHK.TRANS64 P1, [R3+URZ+0x28c60], R2 ;  /* 0x028c6002030095a7 */ /* 0x000e24000802007f */
[----:B0-----:R-:W-:Y:S05]  /*18b40*/  @!P1 BRA `(.L_x_2383) ;  /* 0xfffffffc00f09947 */ /* 0x001fea000383ffff */
[----:B------:R-:W-:Y:S05]  /*18b50*/  BRA `(.L_x_2477) ;  /* 0xffffffcc00a47947 */ /* 0x000fea000383ffff */
.L_x_2478:
        /* <DEDUP_REMOVED lines=10> */
.L_x_5641:


//--------------------- .text._ZN7cutlass13device_kernelIN5flash11enable_sm90INS1_16FlashAttnFwdSm90INS1_25CollectiveMainloopFwdSm90ILi2EN4cute5tupleIJNS5_1CILi1EEES8_S8_EEENS6_IJNS7_ILi64EEESA_SA_EEELi512ENS_10bfloat16_tEfNS_4arch4Sm90ELb0ELb1ELb0ELb1ELb1ELb1ELb0ELb0ELb0ELb1ELb0ELb0EEENS1_21CollectiveEpilogueFwdINS6_IJSA_NS7_ILi512EEESA_EEES9_SC_SE_Li256ELb1ELb1ELb0ELb0EEENS1_36VarlenDynamicPersistentTileSchedulerILi64ELi64ELi256ELi128ELb0ELb1ELb1ELb1ELb0ELb1EEEEEEEEEvNT_6ParamsE --------------------------
	.section	.text._ZN7cutlass13device_kernelIN5flash11enable_sm90INS1_16FlashAttnFwdSm90INS1_25CollectiveMainloopFwdSm90ILi2EN4cute5tupleIJNS5_1CILi1EEES8_S8_EEENS6_IJNS7_ILi64EEESA_SA_EEELi512ENS_10bfloat16_tEfNS_4arch4Sm90ELb0ELb1ELb0ELb1ELb1ELb1ELb0ELb0ELb0ELb1ELb0ELb0EEENS1_21CollectiveEpilogueFwdINS6_IJSA_NS7_ILi512EEESA_EEES9_SC_SE_Li256ELb1ELb1ELb0ELb0EEENS1_36VarlenDynamicPersistentTileSchedulerILi64ELi64ELi256ELi128ELb0ELb1ELb1ELb1ELb0ELb1EEEEEEEEEvNT_6ParamsE,"ax",@progbits
	.align	128
.text._ZN7cutlass13device_kernelIN5flash11enable_sm90INS1_16FlashAttnFwdSm90INS1_25CollectiveMainloopFwdSm90ILi2EN4cute5tupleIJNS5_1CILi1EEES8_S8_EEENS6_IJNS7_ILi64EEESA_SA_EEELi512ENS_10bfloat16_tEfNS_4arch4Sm90ELb0ELb1ELb0ELb1ELb1ELb1ELb0ELb0ELb0ELb1ELb0ELb0EEENS1_21CollectiveEpilogueFwdINS6_IJSA_NS7_ILi512EEESA_EEES9_SC_SE_Li256ELb1ELb1ELb0ELb0EEENS1_36VarlenDynamicPersistentTileSchedulerILi64ELi64ELi256ELi128ELb0ELb1ELb1ELb1ELb0ELb1EEEEEEEEEvNT_6ParamsE:
        .type           _ZN7cutlass13device_kernelIN5flash11enable_sm90INS1_16FlashAttnFwdSm90INS1_25CollectiveMainloopFwdSm90ILi2EN4cute5tupleIJNS5_1CILi1EEES8_S8_EEENS6_IJNS7_ILi64EEESA_SA_EEELi512ENS_10bfloat16_tEfNS_4arch4Sm90ELb0ELb1ELb0ELb1ELb1ELb1ELb0ELb0ELb0ELb1ELb0ELb0EEENS1_21CollectiveEpilogueFwdINS6_IJSA_NS7_ILi512EEESA_EEES9_SC_SE_Li256ELb1ELb1ELb0ELb0EEENS1_36VarlenDynamicPersistentTileSchedulerILi64ELi64ELi256ELi128ELb0ELb1ELb1ELb1ELb0ELb1EEEEEEEEEvNT_6ParamsE,@function
        .size           _ZN7cutlass13device_kernelIN5flash11enable_sm90INS1_16FlashAttnFwdSm90INS1_25CollectiveMainloopFwdSm90ILi2EN4cute5tupleIJNS5_1CILi1EEES8_S8_EEENS6_IJNS7_ILi64EEESA_SA_EEELi512ENS_10bfloat16_tEfNS_4arch4Sm90ELb0ELb1ELb0ELb1ELb1ELb1ELb0ELb0ELb0ELb1ELb0ELb0EEENS1_21CollectiveEpilogueFwdINS6_IJSA_NS7_ILi512EEESA_EEES9_SC_SE_Li256ELb1ELb1ELb0ELb0EEENS1_36VarlenDynamicPersistentTileSchedulerILi64ELi64ELi256ELi128ELb0ELb1ELb1ELb1ELb0ELb1EEEEEEEEEvNT_6ParamsE,(.L_x_5642 - _ZN7cutlass13device_kernelIN5flash11enable_sm90INS1_16FlashAttnFwdSm90INS1_25CollectiveMainloopFwdSm90ILi2EN4cute5tupleIJNS5_1CILi1EEES8_S8_EEENS6_IJNS7_ILi64EEESA_SA_EEELi512ENS_10bfloat16_tEfNS_4arch4Sm90ELb0ELb1ELb0ELb1ELb1ELb1ELb0ELb0ELb0ELb1ELb0ELb0EEENS1_21CollectiveEpilogueFwdINS6_IJSA_NS7_ILi512EEESA_EEES9_SC_SE_Li256ELb1ELb1ELb0ELb0EEENS1_36VarlenDynamicPersistentTileSchedulerILi64ELi64ELi256ELi128ELb0ELb1ELb1ELb1ELb0ELb1EEEEEEEEEvNT_6ParamsE)
        .other          _ZN7cutlass13device_kernelIN5flash11enable_sm90INS1_16FlashAttnFwdSm90INS1_25CollectiveMainloopFwdSm90ILi2EN4cute5tupleIJNS5_1CILi1EEES8_S8_EEENS6_IJNS7_ILi64EEESA_SA_EEELi512ENS_10bfloat16_tEfNS_4arch4Sm90ELb0ELb1ELb0ELb1ELb1ELb1ELb0ELb0ELb0ELb1ELb0ELb0EEENS1_21CollectiveEpilogueFwdINS6_IJSA_NS7_ILi512EEESA_EEES9_SC_SE_Li256ELb1ELb1ELb0ELb0EEENS1_36VarlenDynamicPersistentTileSchedulerILi64ELi64ELi256ELi128ELb0ELb1ELb1ELb1ELb0ELb1EEEEEEEEEvNT_6ParamsE,@"STO_CUDA_ENTRY STV_DEFAULT"
_ZN7cutlass13device_kernelIN5flash11enable_sm90INS1_16FlashAttnFwdSm90INS1_25CollectiveMainloopFwdSm90ILi2EN4cute5tupleIJNS5_1CILi1EEES8_S8_EEENS6_IJNS7_ILi64EEESA_SA_EEELi512ENS_10bfloat16_tEfNS_4arch4Sm90ELb0ELb1ELb0ELb1ELb1ELb1ELb0ELb0ELb0ELb1ELb0ELb0EEENS1_21CollectiveEpilogueFwdINS6_IJSA_NS7_ILi512EEESA_EEES9_SC_SE_Li256ELb1ELb1ELb0ELb0EEENS1_36VarlenDynamicPersistentTileSchedulerILi64ELi64ELi256ELi128ELb0ELb1ELb1ELb1ELb0ELb1EEEEEEEEEvNT_6ParamsE:
[----:B------:R-:W0:Y:S02]  /*0000*/  LDC R1, c[0x0][0x28] ;  /* 0x00000a00ff017b82 */ /* 0x000e240000000800 */
[----:B0-----:R-:W-:Y:S01]  /*0010*/  VIADD R1, R1, 0xffffff98 ;  /* 0xffffff9801017836 */ /* 0x001fe20000000000 */
[----:B------:R-:W0:Y:S01]  /*0020*/  S2R R0, SR_TID.X ;  /* 0x0000000000007919 */ /* 0x000e220000002100 */
[----:B------:R-:W-:Y:S01]  /*0030*/  ELECT P0, URZ, PT ;  /* 0x00000000003f782f */ /* 0x000fe20003800000 */
[----:B------:R-:W-:Y:S01]  /*0040*/  BSSY B0, `(.L_x_2479) ;  /* 0x000000e000007945 */ /* 0x000fe20003800000 */
[----:B0-----:R-:W-:-:S05]  /*0050*/  SHF.R.U32.HI R2, RZ, 0x5, R0 ;  /* 0x00000005ff027819 */ /* 0x001fca0000011600 */
[----:B------:R-:W0:Y:S02]  /*0060*/  SHFL.IDX PT, R3, R2, RZ, 0x1f ;  /* 0x00001fff02037589 */ /* 0x000e2400000e0000 */
[----:B0-----:R-:W-:Y:S02]  /*0070*/  ISETP.EQ.AND P0, PT, R3, RZ, P0 ;  /* 0x000000ff0300720c */ /* 0x001fe40000702270 */
[----:B------:R-:W-:-:S11]  /*0080*/  SHF.R.U32.HI R3, RZ, 0x7, R0 ;  /* 0x00000007ff037819 */ /* 0x000fd60000011600 */
        /* <DEDUP_REMOVED lines=9> */
.L_x_2480:
[----:B------:R-:W-:Y:S05]  /*0120*/  BSYNC B0 ;  /* 0x0000000000007941 */ /* 0x000fea0003800000 */
.L_x_2479:
[----:B------:R-:W-:Y:S01]  /*0130*/  VOTEU.ANY UP0, P0 ;  /* 0x00000000003f7886 */ /* 0x000fe20000000100 */
[----:B------:R-:W0:Y:S01]  /*0140*/  SHFL.IDX PT, R5, R3, RZ, 0x1f ;  /* 0x00001fff03057589 */ /* 0x000e2200000e0000 */
[----:B------:R-:W-:Y:S01]  /*0150*/  UMOV UR4, 0x80 ;  /* 0x0000008000047882 */ /* 0x000fe20000000000 */
[----:B------:R-:W-:Y:S01]  /*0160*/  UMOV UR7, 0x100 ;  /* 0x0000010000077882 */ /* 0x000fe20000000000 */
[----:B------:R-:W-:Y:S01]  /*0170*/  VOTEU.ANY UP1, P0 ;  /* 0x00000000003f7886 */ /* 0x000fe20000020100 */
[----:B------:R-:W1:Y:S01]  /*0180*/  @UP0 S2UR UR8, SR_CgaCtaId ;  /* 0x00000000000809c3 */ /* 0x000e620000008800 */
[----:B------:R-:W2:Y:S01]  /*0190*/  SHFL.IDX PT, R4, R2, RZ, 0x1f ;  /* 0x00001fff02047589 */ /* 0x000ea200000e0000 */
[----:B------:R-:W-:Y:S01]  /*01a0*/  @UP0 UMOV UR6, 0x400 ;  /* 0x0000040000060882 */ /* 0x000fe20000000000 */
[----:B------:R-:W-:-:S04]  /*01b0*/  @UP0 UIADD3 UR4, -UR4, 0x100000, URZ ;  /* 0x0010000004040890 */ /* 0x000fc8000fffe13f */
[----:B------:R-:W-:Y:S02]  /*01c0*/  @UP0 USHF.L.U32 UR5, UR4, 0xb, URZ ;  /* 0x0000000b04050899 */ /* 0x000fe4000800063f */
[----:B------:R-:W-:Y:S01]  /*01d0*/  @UP0 USHF.L.U32 UR4, UR4, 0x1, URZ ;  /* 0x0000000104040899 */ /* 0x000fe2000800063f */
[----:B------:R-:W-:Y:S01]  /*01e0*/  VOTEU.ANY UP2, P0 ;  /* 0x00000000003f7886 */ /* 0x000fe20000040100 */
[----:B0-----:R-:W-:Y:S01]  /*01f0*/  R2UR UR39, R5 ;  /* 0x00000000052772ca */ /* 0x001fe200000e0000 */
[----:B-1----:R-:W-:Y:S01]  /*0200*/  @UP0 ULEA UR8, UR8, UR6, 0x18 ;  /* 0x0000000608080291 */ /* 0x002fe2000f8ec03f */
[----:B--2---:R-:W-:Y:S01]  /*0210*/  ISETP.NE.AND P1, PT, R4, RZ, PT ;  /* 0x000000ff0400720c */ /* 0x004fe20003f25270 */
[----:B------:R-:W-:-:S04]  /*0220*/  @UP0 UIADD3 UR6, -UR7, 0x100000, URZ ;  /* 0x0010000007060890 */ /* 0x000fc8000fffe13f */
[----:B------:R-:W-:Y:S02]  /*0230*/  @UP0 USHF.L.U32 UR7, UR6, 0xb, URZ ;  /* 0x0000000b06070899 */ /* 0x000fe4000800063f */
[----:B------:R-:W-:-:S04]  /*0240*/  @UP0 USHF.L.U32 UR6, UR6, 0x1, URZ ;  /* 0x0000000106060899 */ /* 0x000fc8000800063f */
[----:B------:R-:W-:Y:S01]  /*0250*/  UISETP.NE.AND UP0, UPT, UR39, URZ, UPT ;  /* 0x0000003f2700728c */ /* 0x000fe2000bf05270 */
[----:B------:R-:W0:Y:S02]  /*0260*/  FENCE.VIEW.ASYNC.S ;  /* 0x00000000000073c6 */ /* 0x000e240000000000 */
[----:B0-----:R0:W1:Y:S05]  /*0270*/  @UP1 SYNCS.EXCH.64 URZ, [UR8+0x28c00], UR4 ;  /* 0x028c0004083f15b2 */ /* 0x00106a0008000100 */
[----:B------:R0:W2:Y:S01]  /*0280*/  @UP2 SYNCS.EXCH.64 URZ, [UR8+0x28c20], UR6 ;  /* 0x028c2006083f25b2 */ /* 0x0000a20008000100 */
        /* <DEDUP_REMOVED lines=13> */
[----:B------:R3:W0:Y:S02]  /*0360*/  SYNCS.EXCH.64 URZ, [UR6+0x28c48], UR4 ;  /* 0x028c4804063f75b2 */ /* 0x0006240008000100 */
[----:B---3--:R-:W-:Y:S01]  /*0370*/  NOP ;  /* 0x0000000000007918 */ /* 0x008fe20000000000 */
.L_x_2481:
[----:B------:R-:W3:Y:S01]  /*0380*/  SHFL.IDX PT, R4, R2, RZ, 0x1f ;  /* 0x00001fff02047589 */ /* 0x000ee200000e0000 */
[----:B------:R-:W-:Y:S01]  /*0390*/  NOP ;  /* 0x0000000000007918 */ /* 0x000fe20000000000 */
[----:B---3--:R-:W-:-:S13]  /*03a0*/  ISETP.NE.AND P0, PT, R4, RZ, PT ;  /* 0x000000ff0400720c */ /* 0x008fda0003f05270 */
        /* <DEDUP_REMOVED lines=17> */
[----:B------:R3:W0:Y:S02]  /*04c0*/  SYNCS.EXCH.64 URZ, [UR8+0x28c68], UR6 ;  /* 0x028c6806083f75b2 */ /* 0x0006240008000100 */
[----:B---3--:R-:W-:Y:S01]  /*04d0*/  NOP ;  /* 0x0000000000007918 */ /* 0x008fe20000000000 */
.L_x_2482:
[----:B------:R-:W3:Y:S01]  /*04e0*/  SHFL.IDX PT, R4, R2, RZ, 0x1f ;  /* 0x00001fff02047589 */ /* 0x000ee200000e0000 */
[----:B------:R-:W-:Y:S01]  /*04f0*/  NOP ;  /* 0x0000000000007918 */ /* 0x000fe20000000000 */
[----:B---3--:R-:W-:-:S13]  /*0500*/  ISETP.NE.AND P0, PT, R4, RZ, PT ;  /* 0x000000ff0400720c */ /* 0x008fda0003f05270 */
        /* <DEDUP_REMOVED lines=13> */
[----:B------:R3:W0:Y:S02]  /*05e0*/  SYNCS.EXCH.64 URZ, [UR6+0x28c88], UR4 ;  /* 0x028c8804063f75b2 */ /* 0x0006240008000100 */
[----:B---3--:R-:W-:Y:S01]  /*05f0*/  NOP ;  /* 0x0000000000007918 */ /* 0x008fe20000000000 */
.L_x_2483:
        /* <DEDUP_REMOVED lines=22> */
.L_x_2484:
        /* <DEDUP_REMOVED lines=22> */
.L_x_2485:
[----:B------:R-:W-:Y:S01]  /*08c0*/  PLOP3.LUT P0, PT, PT, PT, UP0, 0x80, 0x0 ;  /* 0x000000000000781c */ /* 0x000fe20003f0f008 */
[----:B------:R-:W-:Y:S01]  /*08d0*/  UMOV UR36, 0x1 ;  /* 0x0000000100247882 */ /* 0x000fe20000000000 */
[----:B------:R-:W-:Y:S01]  /*08e0*/  NOP ;  /* 0x0000000000007918 */ /* 0x000fe20000000000 */
[----:B------:R-:W-:Y:S01]  /*08f0*/  USEL UR36, UR36, 0x2, !UP0 ;  /* 0x0000000224247887 */ /* 0x000fe2000c000000 */
[----:B------:R-:W-:Y:S01]  /*0900*/  BSSY B9, `(.L_x_2486) ;  /* 0x0001ebd000097945 */ /* 0x000fe20003800000 */
[----:B------:R-:W-:Y:S01]  /*0910*/  ULDC.64 UR42, c[0x0][0x208] ;  /* 0x00008200002a7ab9 */ /* 0x000fe20000000a00 */
[----:B012-4-:R-:W-:Y:S07]  /*0920*/  BAR.SYNC.DEFER_BLOCKING 0x0 ;  /* 0x0000000000007b1d */ /* 0x017fee0000010000 */
[----:B------:R-:W-:Y:S05]  /*0930*/  @!P0 BRA `(.L_x_2487) ;  /* 0x0000016c00e48947 */ /* 0x000fea0003800000 */
.L_x_2488:
[----:B------:R-:W-:-:S08]  /*0940*/  NOP ;  /* 0x0000000000007918 */ /* 0x000fd00000000000 */
[----:B------:R-:W0:Y:S02]  /*0950*/  USETMAXREG.TRY_ALLOC.CTAPOOL UP0, 0xe8 ;  /* 0x000000e8000079c8 */ /* 0x000e240008000600 */
[----:B0-----:R-:W-:-:S13]  /*0960*/  PLOP3.LUT P0, PT, PT, PT, UP0, 0x80, 0x0 ;  /* 0x000000000000781c */ /* 0x001fda0003f0f008 */
[----:B------:R-:W-:Y:S05]  /*0970*/  @!P0 BRA `(.L_x_2488) ;  /* 0xfffffffc00f08947 */ /* 0x000fea000383ffff */
[----:B------:R-:W-:Y:S01]  /*0980*/  ISETP.NE.AND P0, PT, R3, 0x1, PT ;  /* 0x000000010300780c */ /* 0x000fe20003f05270 */
[----:B------:R-:W0:Y:S01]  /*0990*/  S2UR UR4, SR_CgaCtaId ;  /* 0x00000000000479c3 */ /* 0x000e220000008800 */
        /* <DEDUP_REMOVED lines=13> */
[----:B------:R-:W-:Y:S01]  /*0a70*/  ULOP3.LUT UR37, UR36, 0x1, URZ, 0xfc, !UPT ;  /* 0x0000000124257892 */ /* 0x000fe2000f8efc3f */
[----:B------:R-:W-:Y:S02]  /*0a80*/  IMAD.MOV.U32 R204, RZ, RZ, 0x40 ;  /* 0x00000040ffcc7424 */ /* 0x000fe400078e00ff */
[----:B------:R-:W-:Y:S01]  /*0a90*/  IMAD.MOV.U32 R192, RZ, RZ, RZ ;  /* 0x000000ffffc07224 */ /* 0x000fe200078e00ff */
[----:B------:R-:W-:Y:S01]  /*0aa0*/  SHF.R.S32.HI R0, RZ, 0x1f, R16 ;  /* 0x0000001fff007819 */ /* 0x000fe20000011410 */
[----:B------:R-:W-:-:S03]  /*0ab0*/  IMAD.MOV.U32 R196, RZ, RZ, RZ ;  /* 0x000000ffffc47224 */ /* 0x000fc600078e00ff */
[CC--:B------:R-:W-:Y:S02]  /*0ac0*/  LEA.HI R3, R0.reuse, R16.reuse, RZ, 0x4 ;  /* 0x0000001000037211 */ /* 0x0c0fe400078f20ff */
[CC--:B------:R-:W-:Y:S02]  /*0ad0*/  LEA.HI R7, R0.reuse, R16.reuse, RZ, 0x7 ;  /* 0x0000001000077211 */ /* 0x0c0fe400078f38ff */
[----:B------:R-:W-:Y:S02]  /*0ae0*/  LOP3.LUT R4, R3, 0xfffffff0, RZ, 0xc0, !PT ;  /* 0xfffffff003047812 */ /* 0x000fe400078ec0ff */
[----:B------:R-:W-:Y:S02]  /*0af0*/  LOP3.LUT R6, R7, 0xffffff80, RZ, 0xc0, !PT ;  /* 0xffffff8007067812 */ /* 0x000fe400078ec0ff */
[----:B------:R-:W-:Y:S01]  /*0b00*/  LEA.HI R5, R0, R16, RZ, 0x5 ;  /* 0x0000001000057211 */ /* 0x000fe200078f28ff */
[C---:B------:R-:W-:Y:S01]  /*0b10*/  IMAD.IADD R4, R16.reuse, 0x1, -R4 ;  /* 0x0000000110047824 */ /* 0x040fe200078e0a04 */
[----:B------:R-:W-:Y:S01]  /*0b20*/  SHF.R.S32.HI R20, RZ, 0x7, R7 ;  /* 0x00000007ff147819 */ /* 0x000fe20000011407 */
[----:B------:R-:W-:Y:S01]  /*0b30*/  IMAD.IADD R8, R16, 0x1, -R6 ;  /* 0x0000000110087824 */ /* 0x000fe200078e0a06 */
[----:B------:R-:W-:-:S02]  /*0b40*/  SHF.R.S32.HI R18, RZ, 0x5, R5 ;  /* 0x00000005ff127819 */ /* 0x000fc40000011405 */
[--C-:B------:R-:W-:Y:S01]  /*0b50*/  SHF.R.S32.HI R11, RZ, 0x1f, R4.reuse ;  /* 0x0000001fff0b7819 */ /* 0x100fe20000011404 */
[----:B------:R-:W-:Y:S01]  /*0b60*/  IMAD R14, R20, 0x100, R4 ;  /* 0x00000100140e7824 */ /* 0x000fe200078e0204 */
[----:B------:R-:W-:Y:S02]  /*0b70*/  SHF.R.S32.HI R5, RZ, 0x1f, R5 ;  /* 0x0000001fff057819 */ /* 0x000fe40000011405 */
[----:B------:R-:W-:Y:S02]  /*0b80*/  SHF.R.S32.HI R6, RZ, 0x4, R3 ;  /* 0x00000004ff067819 */ /* 0x000fe40000011403 */
[----:B------:R-:W-:Y:S02]  /*0b90*/  LEA.HI R13, R11, R4, RZ, 0x3 ;  /* 0x000000040b0d7211 */ /* 0x000fe400078f18ff */
[----:B------:R-:W-:Y:S02]  /*0ba0*/  LEA.HI R3, R3, R6, RZ, 0x1 ;  /* 0x0000000603037211 */ /* 0x000fe400078f08ff */
[----:B------:R-:W-:-:S02]  /*0bb0*/  LEA.HI R5, R5, R18, RZ, 0x2 ;  /* 0x0000001205057211 */ /* 0x000fc400078f10ff */
[C---:B------:R-:W-:Y:S01]  /*0bc0*/  LOP3.LUT R15, R13.reuse, 0xfffffff8, RZ, 0xc0, !PT ;  /* 0xfffffff80d0f7812 */ /* 0x040fe200078ec0ff */
[----:B------:R-:W-:Y:S01]  /*0bd0*/  IMAD.SHL.U32 R13, R13, 0x40, RZ ;  /* 0x000000400d0d7824 */ /* 0x000fe200078e00ff */
[----:B------:R-:W-:Y:S02]  /*0be0*/  LOP3.LUT R3, R3, 0x1ffffffe, RZ, 0xc0, !PT ;  /* 0x1ffffffe03037812 */ /* 0x000fe400078ec0ff */
[----:B------:R-:W-:Y:S01]  /*0bf0*/  LOP3.LUT R5, R5, 0x3ffffc, RZ, 0xc0, !PT ;  /* 0x003ffffc05057812 */ /* 0x000fe200078ec0ff */
[----:B------:R-:W-:Y:S01]  /*0c00*/  IMAD.IADD R15, R4, 0x1, -R15 ;  /* 0x00000001040f7824 */ /* 0x000fe200078e0a0f */
[----:B------:R-:W-:Y:S01]  /*0c10*/  SHF.R.S32.HI R9, RZ, 0x1f, R8 ;  /* 0x0000001fff097819 */ /* 0x000fe20000011408 */
[----:B------:R-:W-:Y:S01]  /*0c20*/  IMAD.IADD R3, R6, 0x1, -R3 ;  /* 0x0000000106037824 */ /* 0x000fe200078e0a03 */
[----:B------:R-:W-:Y:S01]  /*0c30*/  LOP3.LUT R13, R13, 0x7ffffe00, RZ, 0xc0, !PT ;  /* 0x7ffffe000d0d7812 */ /* 0x000fe200078ec0ff */
[----:B------:R-:W-:Y:S01]  /*0c40*/  IMAD.IADD R5, R18, 0x1, -R5 ;  /* 0x0000000112057824 */ /* 0x000fe200078e0a05 */
[-C--:B------:R-:W-:Y:S01]  /*0c50*/  LEA.HI R10, R9, R8.reuse, RZ, 0x2 ;  /* 0x00000008090a7211 */ /* 0x080fe200078f10ff */
[----:B------:R-:W-:Y:S01]  /*0c60*/  IMAD.SHL.U32 R4, R15, 0x40, RZ ;  /* 0x000000400f047824 */ /* 0x000fe200078e00ff */
[----:B------:R-:W-:Y:S01]  /*0c70*/  LEA.HI R9, R9, R8, RZ, 0x5 ;  /* 0x0000000809097211 */ /* 0x000fe200078f28ff */
[----:B------:R-:W-:Y:S01]  /*0c80*/  IMAD R14, R5, 0x10, R14 ;  /* 0x00000010050e7824 */ /* 0x000fe200078e020e */
[--C-:B------:R-:W-:Y:S01]  /*0c90*/  SHF.R.S32.HI R11, RZ, 0x2, R10.reuse ;  /* 0x00000002ff0b7819 */ /* 0x100fe2000001140a */
[----:B------:R-:W-:Y:S01]  /*0ca0*/  IMAD.SHL.U32 R3, R3, 0x8, RZ ;  /* 0x0000000803037824 */ /* 0x000fe200078e00ff */
[----:B------:R-:W-:Y:S01]  /*0cb0*/  LOP3.LUT R4, R4, 0x1c0, RZ, 0xc0, !PT ;  /* 0x000001c004047812 */ /* 0x000fe200078ec0ff */
[----:B------:R-:W-:Y:S01]  /*0cc0*/  IMAD R13, R18, 0x400, R13 ;  /* 0x00000400120d7824 */ /* 0x000fe200078e020d */
[----:B------:R-:W-:Y:S01]  /*0cd0*/  SHF.R.S32.HI R12, RZ, 0x1f, R10 ;  /* 0x0000001fff0c7819 */ /* 0x000fe2000001140a */
[--C-:B------:R-:W-:Y:S01]  /*0ce0*/  IMAD.U32 R5, R14, 0x40, R3.reuse ;  /* 0x000000400e057824 */ /* 0x100fe200078e0003 */
[----:B------:R-:W-:-:S02]  /*0cf0*/  LOP3.LUT R3, R4, 0x8, R3, 0xf8, !PT ;  /* 0x0000000804037812 */ /* 0x000fc400078ef803 */
[----:B------:R-:W-:Y:S02]  /*0d00*/  CS2R R18, SRZ ;  /* 0x0000000000127805 */ /* 0x000fe4000001ff00 */
[----:B------:R-:W-:Y:S02]  /*0d10*/  SHF.R.U32.HI R4, RZ, 0x3, R4 ;  /* 0x00000003ff047819 */ /* 0x000fe40000011604 */
[----:B------:R-:W-:Y:S01]  /*0d20*/  LEA.HI R12, R12, R11, RZ, 0x3 ;  /* 0x0000000b0c0c7211 */ /* 0x000fe200078f18ff */
[----:B------:R0:W-:Y:S01]  /*0d30*/  STL [R1+0x64], R5 ;  /* 0x0000640501007387 */ /* 0x0001e20000100800 */
[----:B------:R-:W-:Y:S02]  /*0d40*/  LOP3.LUT R4, R3, R4, RZ, 0x3c, !PT ;  /* 0x0000000403047212 */ /* 0x000fe400078e3cff */
[CC--:B------:R-:W-:Y:S01]  /*0d50*/  LEA.HI R3, R0.reuse, R16.reuse, RZ, 0x3 ;  /* 0x0000001000037211 */ /* 0x0c0fe200078f18ff */
[----:B------:R-:W-:Y:S01]  /*0d60*/  STL [R1+0x54], RZ ;  /* 0x000054ff01007387 */ /* 0x000fe20000100800 */
[----:B------:R-:W-:Y:S01]  /*0d70*/  LEA.HI R0, R0, R16, RZ, 0x2 ;  /* 0x0000001000007211 */ /* 0x000fe200078f10ff */
[----:B------:R-:W-:Y:S01]  /*0d80*/  IMAD.IADD R13, R13, 0x1, R4 ;  /* 0x000000010d0d7824 */ /* 0x000fe200078e0204 */
[----:B------:R-:W-:-:S02]  /*0d90*/  LOP3.LUT R12, R12, 0xfffffff8, RZ, 0xc0, !PT ;  /* 0xfffffff80c0c7812 */ /* 0x000fc400078ec0ff */
[----:B------:R-:W-:Y:S01]  /*0da0*/  SHF.R.S32.HI R4, RZ, 0x3, R3 ;  /* 0x00000003ff047819 */ /* 0x000fe20000011403 */
[----:B------:R-:W-:Y:S01]  /*0db0*/  IMAD R202, R13, 0x2, R2 ;  /* 0x000000020dca7824 */ /* 0x000fe200078e0202 */
[----:B0-----:R-:W-:Y:S01]  /*0dc0*/  LOP3.LUT R5, R10, 0x7ffffffc, RZ, 0xc0, !PT ;  /* 0x7ffffffc0a057812 */ /* 0x001fe200078ec0ff */
[----:B------:R-:W-:Y:S01]  /*0dd0*/  IMAD.IADD R12, R11, 0x1, -R12 ;  /* 0x000000010b0c7824 */ /* 0x000fe200078e0a0c */
[--C-:B------:R-:W-:Y:S01]  /*0de0*/  SHF.R.S32.HI R193, RZ, 0x2, R0.reuse ;  /* 0x00000002ffc17819 */ /* 0x100fe20000011400 */
[----:B------:R-:W-:Y:S01]  /*0df0*/  VIADD R205, R202, 0x26800 ;  /* 0x00026800cacd7836 */ /* 0x000fe20000000000 */
[----:B------:R-:W-:Y:S01]  /*0e00*/  SHF.R.S32.HI R4, RZ, 0x1f, R0 ;  /* 0x0000001fff047819 */ /* 0x000fe20000011400 */
[----:B------:R-:W-:Y:S01]  /*0e10*/  IMAD.IADD R5, R8, 0x1, -R5 ;  /* 0x0000000108057824 */ /* 0x000fe200078e0a05 */
[----:B------:R-:W-:Y:S01]  /*0e20*/  LOP3.LUT R0, R0, 0xfffffffc, RZ, 0xc0, !PT ;  /* 0xfffffffc00007812 */ /* 0x000fe200078ec0ff */
[----:B------:R-:W-:Y:S01]  /*0e30*/  VIADD R203, R202, 0x26820 ;  /* 0x00026820cacb7836 */ /* 0x000fe20000000000 */
[----:B------:R-:W-:Y:S01]  /*0e40*/  SHF.R.S32.HI R9, RZ, 0x5, R9 ;  /* 0x00000005ff097819 */ /* 0x000fe20000011409 */
[----:B------:R-:W-:Y:S01]  /*0e50*/  IMAD.SHL.U32 R188, R5, 0x2, RZ ;  /* 0x0000000205bc7824 */ /* 0x000fe200078e00ff */
[----:B------:R-:W-:Y:S01]  /*0e60*/  LOP3.LUT R3, R3, 0xfffffff8, RZ, 0xc0, !PT ;  /* 0xfffffff803037812 */ /* 0x000fe200078ec0ff */
[----:B------:R-:W-:Y:S01]  /*0e70*/  IMAD.IADD R8, R16, 0x1, -R0 ;  /* 0x0000000110087824 */ /* 0x000fe200078e0a00 */
[----:B------:R-:W-:Y:S01]  /*0e80*/  LEA.HI R4, R4, R193, RZ, 0x3 ;  /* 0x000000c104047211 */ /* 0x000fe200078f18ff */
[----:B------:R-:W-:Y:S01]  /*0e90*/  IMAD R198, R9, 0x10, R12 ;  /* 0x0000001009c67824 */ /* 0x000fe200078e020c */
[----:B------:R-:W-:Y:S01]  /*0ea0*/  LEA.HI R7, R7, R20, RZ, 0x1 ;  /* 0x0000001407077211 */ /* 0x000fe200078f08ff */
[----:B------:R-:W-:Y:S01]  /*0eb0*/  IMAD.IADD R10, R16, 0x1, -R3 ;  /* 0x00000001100a7824 */ /* 0x000fe200078e0a03 */
[----:B------:R-:W-:Y:S01]  /*0ec0*/  LOP3.LUT R4, R4, 0xfffffff8, RZ, 0xc0, !PT ;  /* 0xfffffff804047812 */ /* 0x000fe200078ec0ff */
[----:B------:R-:W-:Y:S01]  /*0ed0*/  VIADD R9, R193, 0x20 ;  /* 0x00000020c1097836 */ /* 0x000fe20000000000 */
[----:B------:R-:W-:Y:S01]  /*0ee0*/  LEA.HI R0, R8, R8, RZ, 0x1 ;  /* 0x0000000808007211 */ /* 0x000fe200078f08ff */
[----:B------:R-:W-:Y:S01]  /*0ef0*/  IMAD.SHL.U32 R208, R10, 0x8, RZ ;  /* 0x000000080ad07824 */ /* 0x000fe200078e00ff */
[----:B------:R-:W-:Y:S01]  /*0f00*/  LOP3.LUT R7, R7, 0xfffffe, RZ, 0xc0, !PT ;  /* 0x00fffffe07077812 */ /* 0x000fe200078ec0ff */
[----:B------:R-:W-:Y:S01]  /*0f10*/  IMAD.SHL.U32 R3, R9, 0x40, RZ ;  /* 0x0000004009037824 */ /* 0x000fe200078e00ff */
[----:B------:R-:W-:Y:S01]  /*0f20*/  SHF.R.S32.HI R6, RZ, 0x1f, R9 ;  /* 0x0000001fff067819 */ /* 0x000fe20000011409 */
[----:B------:R-:W-:Y:S01]  /*0f30*/  IMAD.SHL.U32 R16, R8, 0x8, RZ ;  /* 0x0000000808107824 */ /* 0x000fe200078e00ff */
[----:B------:R-:W-:Y:S01]  /*0f40*/  LOP3.LUT R0, R0, 0x1ffffffe, RZ, 0xc0, !PT ;  /* 0x1ffffffe00007812 */ /* 0x000fe200078ec0ff */
[----:B------:R-:W-:Y:S01]  /*0f50*/  IMAD.SHL.U32 R194, R8, 0x4, RZ ;  /* 0x0000000408c27824 */ /* 0x000fe200078e00ff */
[----:B------:R-:W-:Y:S01]  /*0f60*/  LEA.HI R6, R6, R9, RZ, 0x3 ;  /* 0x0000000906067211 */ /* 0x000fe200078f18ff */
[----:B------:R-:W-:Y:S01]  /*0f70*/  IMAD.IADD R200, R193, 0x1, -R4 ;  /* 0x00000001c1c87824 */ /* 0x000fe200078e0a04 */
[----:B------:R-:W-:Y:S01]  /*0f80*/  LOP3.LUT R4, R3, 0x1c0, RZ, 0xc0, !PT ;  /* 0x000001c003047812 */ /* 0x000fe200078ec0ff */
[----:B------:R-:W-:Y:S01]  /*0f90*/  VIADD R37, R208, 0x40 ;  /* 0x00000040d0257836 */ /* 0x000fe20000000000 */
[----:B------:R-:W-:Y:S01]  /*0fa0*/  R2P PR, R15, 0x6 ;  /* 0x000000060f007804 */ /* 0x000fe20000000000 */
[----:B------:R-:W-:Y:S01]  /*0fb0*/  VIADD R229, R16, 0x40 ;  /* 0x0000004010e57836 */ /* 0x000fe20000000000 */
[----:B------:R-:W-:Y:S01]  /*0fc0*/  SHF.R.U32.HI R28, RZ, 0x3, R4 ;  /* 0x00000003ff1c7819 */ /* 0x000fe20000011604 */
[C---:B------:R-:W-:Y:S01]  /*0fd0*/  VIADD R35, R208.reuse, 0xc0 ;  /* 0x000000c0d0237836 */ /* 0x040fe20000000000 */
[----:B------:R-:W-:Y:S01]  /*0fe0*/  SHF.R.S32.HI R39, RZ, 0x1f, R37 ;  /* 0x0000001fff277819 */ /* 0x000fe20000011425 */
[----:B------:R-:W-:Y:S01]  /*0ff0*/  VIADD R36, R208, 0x80 ;  /* 0x00000080d0247836 */ /* 0x000fe20000000000 */
[----:B------:R-:W-:Y:S01]  /*1000*/  SEL R204, R204, 0xffffffc0, !P2 ;  /* 0xffffffc0cccc7807 */ /* 0x000fe20005000000 */
[----:B------:R-:W-:Y:S01]  /*1010*/  VIADD R33, R208, 0x140 ;  /* 0x00000140d0217836 */ /* 0x000fe20000000000 */
[----:B------:R-:W-:Y:S01]  /*1020*/  SHF.R.S32.HI R37, RZ, 0x1f, R35 ;  /* 0x0000001fff257819 */ /* 0x000fe20000011423 */
[----:B------:R-:W-:Y:S01]  /*1030*/  IMAD.IADD R7, R20, 0x1, -R7 ;  /* 0x0000000114077824 */ /* 0x000fe200078e0a07 */
[----:B------:R-:W-:Y:S01]  /*1040*/  SHF.R.S32.HI R38, RZ, 0x1f, R36 ;  /* 0x0000001fff267819 */ /* 0x000fe20000011424 */
[----:B------:R-:W-:Y:S01]  /*1050*/  VIADD R228, R16, 0x60 ;  /* 0x0000006010e47836 */ /* 0x000fe20000000000 */
[----:B------:R-:W-:Y:S01]  /*1060*/  SHF.R.S32.HI R35, RZ, 0x1f, R33 ;  /* 0x0000001fff237819 */ /* 0x000fe20000011421 */
[C---:B------:R-:W-:Y:S01]  /*1070*/  VIADD R34, R208.reuse, 0x100 ;  /* 0x00000100d0227836 */ /* 0x040fe20000000000 */
[----:B------:R-:W-:Y:S01]  /*1080*/  SHF.R.S32.HI R17, RZ, 0x1f, R16 ;  /* 0x0000001fff117819 */ /* 0x000fe20000011410 */
[----:B------:R-:W-:-:S02]  /*1090*/  VIADD R32, R208, 0x180 ;  /* 0x00000180d0207836 */ /* 0x000fc40000000000 */
[----:B------:R-:W-:Y:S01]  /*10a0*/  VIADD R207, R194, 0x10 ;  /* 0x00000010c2cf7836 */ /* 0x000fe20000000000 */
[----:B------:R-:W-:Y:S01]  /*10b0*/  SHF.R.S32.HI R36, RZ, 0x1f, R34 ;  /* 0x0000001fff247819 */ /* 0x000fe20000011422 */
[----:B------:R-:W-:Y:S01]  /*10c0*/  VIADD R31, R208, 0x1c0 ;  /* 0x000001c0d01f7836 */ /* 0x000fe20000000000 */
[----:B------:R-:W-:Y:S01]  /*10d0*/  SHF.R.S32.HI R33, RZ, 0x1f, R32 ;  /* 0x0000001fff217819 */ /* 0x000fe20000011420 */
[----:B------:R-:W-:Y:S01]  /*10e0*/  IMAD.IADD R3, R8, 0x1, -R0 ;  /* 0x0000000108037824 */ /* 0x000fe200078e0a00 */
[----:B------:R-:W-:Y:S01]  /*10f0*/  LOP3.LUT R0, R4, 0x38, R16, 0xf8, !PT ;  /* 0x0000003804007812 */ /* 0x000fe200078ef810 */
[----:B------:R-:W-:Y:S01]  /*1100*/  IMAD.SHL.U32 R6, R6, 0x40, RZ ;  /* 0x0000004006067824 */ /* 0x000fe200078e00ff */
[----:B------:R-:W-:Y:S01]  /*1110*/  SHF.R.S32.HI R4, RZ, 0x1f, R229 ;  /* 0x0000001fff047819 */ /* 0x000fe200000114e5 */
[C---:B------:R-:W-:Y:S01]  /*1120*/  VIADD R226, R16.reuse, 0x80 ;  /* 0x0000008010e27836 */ /* 0x040fe20000000000 */
[----:B------:R-:W-:Y:S01]  /*1130*/  SHF.R.S32.HI R34, RZ, 0x1f, R207 ;  /* 0x0000001fff227819 */ /* 0x000fe200000114cf */
[C---:B------:R-:W-:Y:S01]  /*1140*/  VIADD R30, R16.reuse, 0x1c0 ;  /* 0x000001c0101e7836 */ /* 0x040fe20000000000 */
[----:B------:R-:W-:Y:S01]  /*1150*/  SHF.R.S32.HI R32, RZ, 0x1f, R31 ;  /* 0x0000001fff207819 */ /* 0x000fe2000001141f */
[----:B------:R-:W-:Y:S01]  /*1160*/  IMAD.SHL.U32 R201, R7, 0x100, RZ ;  /* 0x0000010007c97824 */ /* 0x000fe200078e00ff */
[----:B------:R-:W-:Y:S01]  /*1170*/  SHF.R.S32.HI R7, RZ, 0x1f, R228 ;  /* 0x0000001fff077819 */ /* 0x000fe200000114e4 */
[C---:B------:R-:W-:Y:S01]  /*1180*/  VIADD R29, R16.reuse, 0x1e0 ;  /* 0x000001e0101d7836 */ /* 0x040fe20000000000 */
[----:B------:R-:W-:Y:S01]  /*1190*/  SHF.L.U64.HI R31, R229, 0x1, R4 ;  /* 0x00000001e51f7819 */ /* 0x000fe20000010204 */
[----:B------:R-:W-:Y:S01]  /*11a0*/  VIADD R219, R16, 0xa0 ;  /* 0x000000a010db7836 */ /* 0x000fe20000000000 */
[----:B------:R-:W-:Y:S01]  /*11b0*/  LOP3.LUT R6, R6, 0xfffffe00, RZ, 0xc0, !PT ;  /* 0xfffffe0006067812 */ /* 0x000fe200078ec0ff */
[----:B------:R-:W-:Y:S01]  /*11c0*/  STL [R1+0x8], R30 ;  /* 0x0000081e01007387 */ /* 0x000fe20000100800 */
[----:B------:R-:W-:Y:S01]  /*11d0*/  SHF.R.S32.HI R9, RZ, 0x1f, R226 ;  /* 0x0000001fff097819 */ /* 0x000fe200000114e2 */
[----:B------:R-:W-:Y:S01]  /*11e0*/  VIADD R218, R16, 0xc0 ;  /* 0x000000c010da7836 */ /* 0x000fe20000000000 */
[----:B------:R-:W-:Y:S01]  /*11f0*/  SHF.L.U64.HI R7, R228, 0x1, R7 ;  /* 0x00000001e4077819 */ /* 0x000fe20000010207 */
[----:B------:R-:W-:Y:S01]  /*1200*/  STL [R1+0x4], R29 ;  /* 0x0000041d01007387 */ /* 0x000fe20000100800 */
[C---:B------:R-:W-:Y:S01]  /*1210*/  VIADD R217, R16.reuse, 0xe0 ;  /* 0x000000e010d97836 */ /* 0x040fe20000000000 */
[----:B------:R-:W-:Y:S01]  /*1220*/  SHF.R.S32.HI R8, RZ, 0x1f, R219 ;  /* 0x0000001fff087819 */ /* 0x000fe200000114db */
[----:B------:R-:W-:Y:S01]  /*1230*/  VIADD R216, R16, 0x100 ;  /* 0x0000010010d87836 */ /* 0x000fe20000000000 */
[----:B------:R-:W-:Y:S01]  /*1240*/  STL [R1+0x58], R34 ;  /* 0x0000582201007387 */ /* 0x000fe20000100800 */
[----:B------:R-:W-:Y:S01]  /*1250*/  SHF.L.U64.HI R4, R226, 0x1, R9 ;  /* 0x00000001e2047819 */ /* 0x000fe20000010209 */
[C---:B------:R-:W-:Y:S01]  /*1260*/  VIADD R215, R16.reuse, 0x120 ;  /* 0x0000012010d77836 */ /* 0x040fe20000000000 */
[----:B------:R-:W-:Y:S01]  /*1270*/  SHF.R.S32.HI R11, RZ, 0x1f, R218 ;  /* 0x0000001fff0b7819 */ /* 0x000fe200000114da */
[----:B------:R-:W-:Y:S01]  /*1280*/  STL [R1+0x14], R31 ;  /* 0x0000141f01007387 */ /* 0x000fe20000100800 */
[----:B------:R-:W-:Y:S01]  /*1290*/  SHF.R.S32.HI R10, RZ, 0x1f, R217 ;  /* 0x0000001fff0a7819 */ /* 0x000fe200000114d9 */
[C---:B------:R-:W-:Y:S01]  /*12a0*/  VIADD R214, R16.reuse, 0x140 ;  /* 0x0000014010d67836 */ /* 0x040fe20000000000 */
[----:B------:R-:W-:Y:S01]  /*12b0*/  SHF.R.S32.HI R15, RZ, 0x1f, R216 ;  /* 0x0000001fff0f7819 */ /* 0x000fe200000114d8 */
[----:B------:R-:W-:Y:S01]  /*12c0*/  STL [R1+0x60], R6 ;  /* 0x0000600601007387 */ /* 0x000fe20000100800 */
[C---:B------:R-:W-:Y:S01]  /*12d0*/  VIADD R213, R16.reuse, 0x160 ;  /* 0x0000016010d57836 */ /* 0x040fe20000000000 */
[----:B------:R-:W-:Y:S01]  /*12e0*/  SHF.R.S32.HI R12, RZ, 0x1f, R215 ;  /* 0x0000001fff0c7819 */ /* 0x000fe200000114d7 */
[C---:B------:R-:W-:Y:S01]  /*12f0*/  VIADD R212, R16.reuse, 0x180 ;  /* 0x0000018010d47836 */ /* 0x040fe20000000000 */
[----:B------:R0:W-:Y:S01]  /*1300*/  STL [R1+0x18], R7 ;  /* 0x0000180701007387 */ /* 0x0001e20000100800 */
[----:B------:R-:W-:Y:S01]  /*1310*/  SHF.R.S32.HI R21, RZ, 0x1f, R214 ;  /* 0x0000001fff157819 */ /* 0x000fe200000114d6 */
[C---:B------:R-:W-:Y:S01]  /*1320*/  VIADD R211, R16.reuse, 0x1a0 ;  /* 0x000001a010d37836 */ /* 0x040fe20000000000 */
[----:B------:R-:W-:Y:S01]  /*1330*/  SHF.R.S32.HI R14, RZ, 0x1f, R213 ;  /* 0x0000001fff0e7819 */ /* 0x000fe200000114d5 */
[----:B------:R1:W-:Y:S01]  /*1340*/  STL [R1+0x1c], R4 ;  /* 0x00001c0401007387 */ /* 0x0003e20000100800 */
[----:B------:R-:W-:Y:S01]  /*1350*/  SHF.R.S32.HI R23, RZ, 0x1f, R212 ;  /* 0x0000001fff177819 */ /* 0x000fe200000114d4 */
[----:B------:R-:W-:Y:S01]  /*1360*/  VIADD R190, R16, 0x20 ;  /* 0x0000002010be7836 */ /* 0x000fe20000000000 */
[----:B------:R-:W-:Y:S01]  /*1370*/  SHF.R.S32.HI R20, RZ, 0x1f, R211 ;  /* 0x0000001fff147819 */ /* 0x000fe200000114d3 */
[C---:B------:R-:W-:Y:S01]  /*1380*/  @P1 VIADD R203, R205.reuse, 0xffffffe0 ;  /* 0xffffffe0cdcb1836 */ /* 0x040fe20000000000 */
[----:B------:R-:W-:Y:S01]  /*1390*/  SHF.R.S32.HI R22, RZ, 0x1f, R30 ;  /* 0x0000001fff167819 */ /* 0x000fe2000001141e */
[----:B------:R-:W-:Y:S01]  /*13a0*/  IMAD.IADD R205, R205, 0x1, R204 ;  /* 0x00000001cdcd7824 */ /* 0x000fe200078e02cc */
[----:B0-----:R-:W-:Y:S01]  /*13b0*/  SHF.L.U64.HI R7, R219, 0x1, R8 ;  /* 0x00000001db077819 */ /* 0x001fe20000010208 */
[----:B------:R-:W-:Y:S01]  /*13c0*/  IMAD.IADD R204, R204, 0x1, R203 ;  /* 0x00000001cccc7824 */ /* 0x000fe200078e02cb */
[----:B------:R-:W-:-:S02]  /*13d0*/  SHF.L.U64.HI R8, R217, 0x1, R10 ;  /* 0x00000001d9087819 */ /* 0x000fc4000001020a */
[----:B-1----:R-:W-:Y:S01]  /*13e0*/  SHF.L.U64.HI R4, R218, 0x1, R11 ;  /* 0x00000001da047819 */ /* 0x002fe2000001020b */
[----:B------:R0:W-:Y:S01]  /*13f0*/  STL [R1+0x20], R7 ;  /* 0x0000200701007387 */ /* 0x0001e20000100800 */
[----:B------:R-:W-:Y:S02]  /*1400*/  SHF.R.S32.HI R24, RZ, 0x1f, R29 ;  /* 0x0000001fff187819 */ /* 0x000fe4000001141d */
[----:B------:R-:W-:Y:S01]  /*1410*/  SHF.R.S32.HI R206, RZ, 0x1f, R190 ;  /* 0x0000001fffce7819 */ /* 0x000fe200000114be */
[----:B------:R1:W-:Y:S04]  /*1420*/  STL [R1+0x24], R4 ;  /* 0x0000240401007387 */ /* 0x0003e80000100800 */
[----:B------:R2:W-:Y:S01]  /*1430*/  STL [R1+0x28], R8 ;  /* 0x0000280801007387 */ /* 0x0005e20000100800 */
[----:B0-----:R-:W-:-:S02]  /*1440*/  SHF.L.U64.HI R7, R216, 0x1, R15 ;  /* 0x00000001d8077819 */ /* 0x001fc4000001020f */
[----:B-1----:R-:W-:-:S03]  /*1450*/  SHF.L.U64.HI R4, R215, 0x1, R12 ;  /* 0x00000001d7047819 */ /* 0x002fc6000001020c */
[----:B------:R0:W-:Y:S01]  /*1460*/  STL [R1+0x2c], R7 ;  /* 0x00002c0701007387 */ /* 0x0001e20000100800 */
[----:B--2---:R-:W-:-:S03]  /*1470*/  SHF.L.U64.HI R8, R214, 0x1, R21 ;  /* 0x00000001d6087819 */ /* 0x004fc60000010215 */
[----:B------:R1:W-:Y:S04]  /*1480*/  STL [R1+0x30], R4 ;  /* 0x0000300401007387 */ /* 0x0003e80000100800 */
[----:B------:R2:W-:Y:S01]  /*1490*/  STL [R1+0x34], R8 ;  /* 0x0000340801007387 */ /* 0x0005e20000100800 */
[----:B0-----:R-:W-:Y:S02]  /*14a0*/  SHF.L.U64.HI R7, R213, 0x1, R14 ;  /* 0x00000001d5077819 */ /* 0x001fe4000001020e */
[----:B-1----:R-:W-:-:S03]  /*14b0*/  SHF.L.U64.HI R4, R212, 0x1, R23 ;  /* 0x00000001d4047819 */ /* 0x002fc60000010217 */
[----:B------:R0:W-:Y:S01]  /*14c0*/  STL [R1+0x38], R7 ;  /* 0x0000380701007387 */ /* 0x0001e20000100800 */
[----:B--2---:R-:W-:-:S03]  /*14d0*/  SHF.L.U64.HI R8, R211, 0x1, R20 ;  /* 0x00000001d3087819 */ /* 0x004fc60000010214 */
[----:B------:R1:W-:Y:S04]  /*14e0*/  STL [R1+0x3c], R4 ;  /* 0x00003c0401007387 */ /* 0x0003e80000100800 */
[----:B------:R-:W-:Y:S01]  /*14f0*/  STL [R1+0x40], R8 ;  /* 0x0000400801007387 */ /* 0x000fe20000100800 */
[----:B0-----:R-:W-:Y:S02]  /*1500*/  SHF.L.U64.HI R7, R30, 0x1, R22 ;  /* 0x000000011e077819 */ /* 0x001fe40000010216 */
[----:B-1----:R-:W-:-:S03]  /*1510*/  SHF.L.U64.HI R4, R29, 0x1, R24 ;  /* 0x000000011d047819 */ /* 0x002fc60000010218 */
[----:B------:R0:W-:Y:S04]  /*1520*/  STL [R1+0x44], R7 ;  /* 0x0000440701007387 */ /* 0x0001e80000100800 */
[----:B------:R1:W-:Y:S01]  /*1530*/  STL [R1+0x48], R4 ;  /* 0x0000480401007387 */ /* 0x0003e20000100800 */
[----:B0-----:R-:W-:Y:S01]  /*1540*/  LOP3.LUT R7, R6, R0, R28, 0xf6, !PT ;  /* 0x0000000006077212 */ /* 0x001fe200078ef61c */
[----:B------:R-:W-:-:S04]  /*1550*/  IMAD R0, R3, 0x8, R198 ;  /* 0x0000000803007824 */ /* 0x000fc800078e02c6 */
[----:B-1----:R-:W-:-:S05]  /*1560*/  IMAD R4, R7, 0x2, R2 ;  /* 0x0000000207047824 */ /* 0x002fca00078e0202 */
[----:B------:R0:W-:Y:S04]  /*1570*/  STL [R1+0x5c], R4 ;  /* 0x00005c0401007387 */ /* 0x0001e80000100800 */
[----:B------:R0:W-:Y:S02]  /*1580*/  STL [R1], R0 ;  /* 0x0000000001007387 */ /* 0x0001e40000100800 */
.L_x_2708:
[----:B------:R-:W-:Y:S01]  /*1590*/  ULDC.64 UR4, c[0x0][0xa28] ;  /* 0x00028a0000047ab9 */ /* 0x000fe20000000a00 */
[----:B-1-34-:R-:W1:Y:S01]  /*15a0*/  LDC.64 R6, c[0x0][0xa08] ;  /* 0x00028200ff067b82 */ /* 0x01ae620000000a00 */
[----:B------:R-:W-:Y:S01]  /*15b0*/  ISETP.NE.U32.AND P0, PT, RZ, UR4, PT ;  /* 0x00000004ff007c0c */ /* 0x000fe2000bf05070 */
[----:B0-----:R-:W-:Y:S01]  /*15c0*/  IMAD.MOV.U32 R0, RZ, RZ, RZ ;  /* 0x000000ffff007224 */ /* 0x001fe200078e00ff */
[----:B------:R-:W-:Y:S01]  /*15d0*/  ULDC.64 UR6, c[0x0][0xa20] ;  /* 0x0002880000067ab9 */ /* 0x000fe20000000a00 */
[----:B------:R-:W-:Y:S01]  /*15e0*/  IMAD.MOV.U32 R28, RZ, RZ, RZ ;  /* 0x000000ffff1c7224 */ /* 0x000fe200078e00ff */
[----:B------:R-:W-:Y:S01]  /*15f0*/  ISETP.NE.AND.EX P0, PT, RZ, UR5, PT, P0 ;  /* 0x00000005ff007c0c */ /* 0x000fe2000bf05300 */
[----:B------:R-:W-:Y:S02]  /*1600*/  ULDC.64 UR4, c[0x0][0xa18] ;  /* 0x0002860000047ab9 */ /* 0x000fe40000000a00 */
[----:B------:R-:W-:-:S04]  /*1610*/  ISETP.NE.U32.AND P1, PT, RZ, UR4, PT ;  /* 0x00000004ff007c0c */ /* 0x000fc8000bf25070 */
[----:B------:R-:W-:Y:S01]  /*1620*/  ISETP.NE.AND.EX P1, PT, RZ, UR5, PT, P1 ;  /* 0x00000005ff007c0c */ /* 0x000fe2000bf25310 */
[----:B------:R-:W-:Y:S02]  /*1630*/  ULDC.64 UR4, c[0x0][0xa08] ;  /* 0x0002820000047ab9 */ /* 0x000fe40000000a00 */
[----:B------:R-:W-:-:S03]  /*1640*/  ISETP.NE.U32.AND P3, PT, RZ, UR4, PT ;  /* 0x00000004ff007c0c */ /* 0x000fc6000bf65070 */
[----:B------:R-:W0:Y:S01]  /*1650*/  @P0 LDC.64 R4, c[0x0][0xa28] ;  /* 0x00028a00ff040b82 */ /* 0x000e220000000a00 */
[----:B------:R-:W-:Y:S01]  /*1660*/  ISETP.NE.AND.EX P3, PT, RZ, UR5, PT, P3 ;  /* 0x00000005ff007c0c */ /* 0x000fe2000bf65330 */
[----:B-1----:R-:W-:-:S06]  /*1670*/  IMAD.WIDE R10, R27, 0x4, R6 ;  /* 0x000000041b0a7825 */ /* 0x002fcc00078e0206 */
[----:B------:R-:W1:Y:S01]  /*1680*/  @P1 LDC.64 R8, c[0x0][0xa18] ;  /* 0x00028600ff081b82 */ /* 0x000e620000000a00 */
[----:B------:R-:W-:Y:S02]  /*1690*/  ULDC UR4, c[0x0][0x288] ;  /* 0x0000a20000047ab9 */ /* 0x000fe40000000800 */
[----:B------:R-:W-:Y:S01]  /*16a0*/  IMAD.U32 R23, RZ, RZ, UR4 ;  /* 0x00000004ff177e24 */ /* 0x000fe2000f8e00ff */
[----:B--2---:R2:W-:Y:S01]  /*16b0*/  STL [R1+0x4c], R26 ;  /* 0x00004c1a01007387 */ /* 0x0045e20000100800 */
[----:B------:R-:W-:-:S03]  /*16c0*/  ULDC.64 UR4, c[0x0][0x418] ;  /* 0x0001060000047ab9 */ /* 0x000fc60000000a00 */
[----:B------:R2:W5:Y:S01]  /*16d0*/  @P3 LDG.E R28, desc[UR42][R10.64] ;  /* 0x0000002a0a1c3981 */ /* 0x000562000c1e1900 */
[----:B0-----:R-:W-:-:S05]  /*16e0*/  @P0 IMAD.WIDE R4, R27, 0x4, R4 ;  /* 0x000000041b040825 */ /* 0x001fca00078e0204 */
[----:B------:R2:W5:Y:S01]  /*16f0*/  @P0 LDG.E R0, desc[UR42][R4.64] ;  /* 0x0000002a04000981 */ /* 0x000562000c1e1900 */
[----:B-1----:R-:W-:-:S05]  /*1700*/  @P1 IMAD.WIDE R6, R27, 0x4, R8 ;  /* 0x000000041b061825 */ /* 0x002fca00078e0208 */
[----:B------:R2:W5:Y:S04]  /*1710*/  @P1 LDG.E R23, desc[UR42][R6.64] ;  /* 0x0000002a06171981 */ /* 0x000568000c1e1900 */
[----:B------:R2:W-:Y:S01]  /*1720*/  STL [R1+0x50], R27 ;  /* 0x0000501b01007387 */ /* 0x0005e20000100800 */
[----:B------:R-:W-:-:S03]  /*1730*/  UISETP.NE.U32.AND UP0, UPT, UR4, URZ, UPT ;  /* 0x0000003f0400728c */ /* 0x000fc6000bf05070 */
[----:B------:R-:W-:Y:S01]  /*1740*/  ULDC UR4, c[0x0][0x424] ;  /* 0x0001090000047ab9 */ /* 0x000fe20000000800 */
[----:B------:R-:W-:Y:S01]  /*1750*/  UISETP.NE.AND.EX UP0, UPT, UR5, URZ, UPT, UP0 ;  /* 0x0000003f0500728c */ /* 0x000fe2000bf05300 */
[----:B------:R-:W-:Y:S02]  /*1760*/  ISETP.NE.U32.AND P2, PT, RZ, UR6, PT ;  /* 0x00000006ff007c0c */ /* 0x000fe4000bf45070 */
[----:B------:R-:W-:Y:S01]  /*1770*/  ULDC UR5, c[0x0][0x2f0] ;  /* 0x0000bc0000057ab9 */ /* 0x000fe20000000800 */
[----:B------:R-:W-:Y:S01]  /*1780*/  USEL UR4, UR4, 0x1, UP0 ;  /* 0x0000000104047887 */ /* 0x000fe20008000000 */
[----:B------:R-:W-:-:S03]  /*1790*/  ISETP.NE.AND.EX P2, PT, RZ, UR7, PT, P2 ;  /* 0x00000007ff007c0c */ /* 0x000fc6000bf45320 */
[----:B------:R-:W-:-:S03]  /*17a0*/  UIMAD UR4, UR4, UR5, URZ ;  /* 0x00000005040472a4 */ /* 0x000fc6000f8e023f */
[----:B------:R-:W-:Y:S01]  /*17b0*/  ULDC UR5, c[0x0][0x348] ;  /* 0x0000d20000057ab9 */ /* 0x000fe20000000800 */
[----:B--2---:R-:W-:Y:S08]  /*17c0*/  @P1 BRA `(.L_x_2490) ;  /* 0x0000000000241947 */ /* 0x004ff00003800000 */
[----:B------:R-:W-:Y:S02]  /*17d0*/  ULDC.64 UR6, c[0x0][0xa00] ;  /* 0x0002800000067ab9 */ /* 0x000fe40000000a00 */
[----:B------:R-:W-:-:S04]  /*17e0*/  ISETP.NE.U32.AND P0, PT, RZ, UR6, PT ;  /* 0x00000006ff007c0c */ /* 0x000fc8000bf05070 */
[----:B------:R-:W-:-:S13]  /*17f0*/  ISETP.NE.AND.EX P0, PT, RZ, UR7, PT, P0 ;  /* 0x00000007ff007c0c */ /* 0x000fda000bf05300 */
[----:B------:R-:W-:Y:S05]  /*1800*/  @!P0 BRA `(.L_x_2490) ;  /* 0x0000000000148947 */ /* 0x000fea0003800000 */
[----:B------:R-:W0:Y:S02]  /*1810*/  LDC.64 R4, c[0x0][0xa00] ;  /* 0x00028000ff047b82 */ /* 0x000e240000000a00 */
[----:B0-----:R-:W-:-:S05]  /*1820*/  IMAD.WIDE R4, R27, 0x4, R4 ;  /* 0x000000041b047825 */ /* 0x001fca00078e0204 */
[----:B-----5:R-:W2:Y:S04]  /*1830*/  LDG.E R23, desc[UR42][R4.64] ;  /* 0x0000002a04177981 */ /* 0x020ea8000c1e1900 */
[----:B------:R-:W2:Y:S02]  /*1840*/  LDG.E R6, desc[UR42][R4.64+0x4] ;  /* 0x0000042a04067981 */ /* 0x000ea4000c1e1900 */
[----:B--2---:R-:W-:-:S07]  /*1850*/  IMAD.IADD R23, R6, 0x1, -R23 ;  /* 0x0000000106177824 */ /* 0x004fce00078e0a17 */
.L_x_2490:
[----:B------:R-:W-:Y:S02]  /*1860*/  IMAD.U32 R38, RZ, RZ, UR5 ;  /* 0x00000005ff267e24 */ /* 0x000fe4000f8e00ff */
[----:B------:R-:W-:Y:S01]  /*1870*/  IMAD.U32 R29, RZ, RZ, UR4 ;  /* 0x00000004ff1d7e24 */ /* 0x000fe2000f8e00ff */
[----:B------:R-:W-:Y:S06]  /*1880*/  @!P2 BRA `(.L_x_2491) ;  /* 0x000000000010a947 */ /* 0x000fec0003800000 */
[----:B------:R-:W0:Y:S02]  /*1890*/  LDC.64 R4, c[0x0][0xa20] ;  /* 0x00028800ff047b82 */ /* 0x000e240000000a00 */
[----:B0-----:R-:W-:-:S05]  /*18a0*/  IMAD.WIDE R4, R27, 0x4, R4 ;  /* 0x000000041b047825 */ /* 0x001fca00078e0204 */
[----:B------:R0:W5:Y:S01]  /*18b0*/  LDG.E R29, desc[UR42][R4.64] ;  /* 0x0000002a041d7981 */ /* 0x000162000c1e1900 */
[----:B------:R-:W-:Y:S05]  /*18c0*/  BRA `(.L_x_2492) ;  /* 0x0000000000107947 */ /* 0x000fea0003800000 */
.L_x_2491:
[----:B------:R-:W-:Y:S05]  /*18d0*/  @!P3 BRA `(.L_x_2492) ;  /* 0x00000000000cb947 */ /* 0x000fea0003800000 */
[----:B------:R-:W2:Y:S04]  /*18e0*/  LDG.E R4, desc[UR42][R10.64] ;  /* 0x0000002a0a047981 */ /* 0x000ea8000c1e1900 */
[----:B------:R-:W2:Y:S02]  /*18f0*/  LDG.E R29, desc[UR42][R10.64+0x4] ;  /* 0x0000042a0a1d7981 */ /* 0x000ea4000c1e1900 */
[----:B--2---:R-:W-:-:S07]  /*1900*/  IMAD.IADD R29, R29, 0x1, -R4 ;  /* 0x000000011d1d7824 */ /* 0x004fce00078e0a04 */
.L_x_2492:
[----:B------:R-:W-:Y:S01]  /*1910*/  ULDC.64 UR4, c[0x0][0xa10] ;  /* 0x0002840000047ab9 */ /* 0x000fe20000000a00 */
[----:B0-----:R-:W0:Y:S01]  /*1920*/  LDC R4, c[0x0][0x448] ;  /* 0x00011200ff047b82 */ /* 0x001e220000000800 */
[----:B------:R-:W-:-:S04]  /*1930*/  ISETP.NE.U32.AND P0, PT, RZ, UR4, PT ;  /* 0x00000004ff007c0c */ /* 0x000fc8000bf05070 */
[----:B------:R-:W-:Y:S01]  /*1940*/  ISETP.NE.AND.EX P0, PT, RZ, UR5, PT, P0 ;  /* 0x00000005ff007c0c */ /* 0x000fe2000bf05300 */
[----:B------:R-:W-:Y:S02]  /*1950*/  ULDC.64 UR4, c[0x0][0xa30] ;  /* 0x00028c0000047ab9 */ /* 0x000fe40000000a00 */
[----:B------:R-:W-:-:S04]  /*1960*/  ISETP.NE.U32.AND P1, PT, RZ, UR4, PT ;  /* 0x00000004ff007c0c */ /* 0x000fc8000bf25070 */
[----:B------:R-:W-:-:S06]  /*1970*/  ISETP.NE.AND.EX P1, PT, RZ, UR5, PT, P1 ;  /* 0x00000005ff007c0c */ /* 0x000fcc000bf25310 */
[----:B------:R-:W1:Y:S08]  /*1980*/  @P0 LDC.64 R6, c[0x0][0xa10] ;  /* 0x00028400ff060b82 */ /* 0x000e700000000a00 */
[----:B------:R-:W2:Y:S01]  /*1990*/  @P1 LDC.64 R8, c[0x0][0xa30] ;  /* 0x00028c00ff081b82 */ /* 0x000ea20000000a00 */
[----:B-1----:R-:W-:-:S05]  /*19a0*/  @P0 IMAD.WIDE R6, R27, 0x4, R6 ;  /* 0x000000041b060825 */ /* 0x002fca00078e0206 */
[----:B------:R-:W3:Y:S04]  /*19b0*/  @P0 LDG.E R3, desc[UR42][R6.64] ;  /* 0x0000002a06030981 */ /* 0x000ee8000c1e1900 */
[----:B------:R1:W3:Y:S01]  /*19c0*/  @P0 LDG.E R10, desc[UR42][R6.64+0x4] ;  /* 0x0000042a060a0981 */ /* 0x0002e2000c1e1900 */
[----:B-----5:R-:W-:Y:S02]  /*19d0*/  IMAD.MOV.U32 R24, RZ, RZ, R29 ;  /* 0x000000ffff187224 */ /* 0x020fe400078e001d */
[----:B--2---:R-:W-:-:S05]  /*19e0*/  @P1 IMAD.WIDE R8, R27, 0x4, R8 ;  /* 0x000000041b081825 */ /* 0x004fca00078e0208 */
[----:B------:R2:W5:Y:S01]  /*19f0*/  @P1 LDG.E R24, desc[UR42][R8.64] ;  /* 0x0000002a08181981 */ /* 0x000562000c1e1900 */
[----:B0-----:R-:W-:Y:S01]  /*1a00*/  ISETP.NE.AND P1, PT, R4, 0x1, PT ;  /* 0x000000010400780c */ /* 0x001fe20003f25270 */
[----:B------:R-:W-:Y:S01]  /*1a10*/  IMAD.SHL.U32 R199, R25, 0x40, RZ ;  /* 0x0000004019c77824 */ /* 0x000fe200078e00ff */
[----:B------:R-:W0:Y:S01]  /*1a20*/  LDC.64 R4, c[0x0][0x9e0] ;  /* 0x00027800ff047b82 */ /* 0x000e220000000a00 */
[----:B------:R-:W-:Y:S02]  /*1a30*/  IMAD.IADD R13, R29, 0x1, -R0 ;  /* 0x000000011d0d7824 */ /* 0x000fe400078e0a00 */
[----:B------:R-:W-:-:S04]  /*1a40*/  VIADD R0, R199, 0x3f ;  /* 0x0000003fc7007836 */ /* 0x000fc80000000000 */
[----:B-1----:R-:W-:-:S04]  /*1a50*/  IMAD.MOV.U32 R6, RZ, RZ, R0 ;  /* 0x000000ffff067224 */ /* 0x002fc800078e0000 */
[----:B------:R-:W1:Y:S08]  /*1a60*/  @P1 LDC R11, c[0x0][0x44c] ;  /* 0x00011300ff0b1b82 */ /* 0x000e700000000800 */
[----:B------:R-:W4:Y:S01]  /*1a70*/  @P1 LDC R12, c[0x0][0x450] ;  /* 0x00011400ff0c1b82 */ /* 0x000f220000000800 */
[----:B0-----:R-:W-:Y:S01]  /*1a80*/  ISETP.GE.AND P2, PT, R5, 0x1, PT ;  /* 0x000000010500780c */ /* 0x001fe20003f46270 */
[----:B---3--:R-:W-:-:S02]  /*1a90*/  @P0 IMAD.IADD R38, R10, 0x1, -R3 ;  /* 0x000000010a260824 */ /* 0x008fc400078e0a03 */
[----:B-1----:R-:W-:-:S04]  /*1aa0*/  @P1 IMAD.HI.U32 R3, R0, R11, RZ ;  /* 0x0000000b00031227 */ /* 0x002fc800078e00ff */
[----:B------:R-:W-:Y:S01]  /*1ab0*/  IMAD.IADD R189, R13, 0x1, R38 ;  /* 0x000000010dbd7824 */ /* 0x000fe200078e0226 */
[----:B----4-:R-:W-:-:S03]  /*1ac0*/  @P1 SHF.R.U32.HI R6, RZ, R12, R3 ;  /* 0x0000000cff061219 */ /* 0x010fc60000011603 */
[C---:B------:R-:W-:Y:S01]  /*1ad0*/  VIADD R0, R189.reuse, 0x3f ;  /* 0x0000003fbd007836 */ /* 0x040fe20000000000 */
[----:B------:R-:W-:-:S04]  /*1ae0*/  IADD3 R7, R189, 0x1, -R23 ;  /* 0x00000001bd077810 */ /* 0x000fc80007ffe817 */
[----:B------:R-:W-:Y:S01]  /*1af0*/  SHF.R.S32.HI R3, RZ, 0x1f, R0 ;  /* 0x0000001fff037819 */ /* 0x000fe20000011400 */
[----:B--2---:R-:W-:-:S03]  /*1b00*/  IMAD.IADD R9, R7, 0x1, R6 ;  /* 0x0000000107097824 */ /* 0x004fc600078e0206 */
[----:B------:R-:W-:Y:S01]  /*1b10*/  LEA.HI R3, R3, R0, RZ, 0x6 ;  /* 0x0000000003037211 */ /* 0x000fe200078f30ff */
[----:B------:R-:W-:-:S03]  /*1b20*/  IMAD.IADD R4, R9, 0x1, R4 ;  /* 0x0000000109047824 */ /* 0x000fc600078e0204 */
[----:B------:R-:W-:Y:S01]  /*1b30*/  SHF.R.S32.HI R168, RZ, 0x6, R3 ;  /* 0x00000006ffa87819 */ /* 0x000fe20000011403 */
        /* <DEDUP_REMOVED lines=12> */
.L_x_2495:
[----:B------:R-:W-:-:S13]  /*1c00*/  ISETP.NE.AND P0, PT, R5, 0x1, PT ;  /* 0x000000010500780c */ /* 0x000fda0003f05270 */
[----:B------:R-:W0:Y:S02]  /*1c10*/  @P0 LDC.64 R6, c[0x0][0x9e8] ;  /* 0x00027a00ff060b82 */ /* 0x000e240000000a00 */
[----:B0-----:R-:W-:-:S05]  /*1c20*/  @P0 IMAD.HI.U32 R6, R0, R6, RZ ;  /* 0x0000000600060227 */ /* 0x001fca00078e00ff */
[----:B------:R-:W-:-:S07]  /*1c30*/  @P0 SHF.R.U32.HI R0, RZ, R7, R6 ;  /* 0x00000007ff000219 */ /* 0x000fce0000011606 */
.L_x_2496:
[----:B------:R-:W-:Y:S05]  /*1c40*/  BSYNC B0 ;  /* 0x0000000000007941 */ /* 0x000fea0003800000 */
.L_x_2494:
[----:B------:R-:W-:-:S05]  /*1c50*/  IMAD R3, R0, R5, R5 ;  /* 0x0000000500037224 */ /* 0x000fca00078e0205 */
[----:B------:R-:W-:-:S07]  /*1c60*/  VIMNMX R4, R4, R3, PT ;  /* 0x0000000304047248 */ /* 0x000fce0003fe0100 */
.L_x_2493:
[----:B------:R-:W0:Y:S01]  /*1c70*/  @P1 LDC R0, c[0x0][0x44c] ;  /* 0x00011300ff001b82 */ /* 0x000e220000000800 */
[----:B------:R-:W-:Y:S01]  /*1c80*/  IMAD.MOV.U32 R3, RZ, RZ, R199 ;  /* 0x000000ffff037224 */ /* 0x000fe200078e00c7 */
[----:B------:R-:W-:Y:S01]  /*1c90*/  ULDC UR4, c[0x0][0x9dc] ;  /* 0x0002770000047ab9 */ /* 0x000fe20000000800 */
[----:B------:R-:W-:-:S05]  /*1ca0*/  IMAD.IADD R40, R189, 0x1, -R23 ;  /* 0x00000001bd287824 */ /* 0x000fca00078e0a17 */
[----:B------:R-:W1:Y:S01]  /*1cb0*/  @P1 LDC R7, c[0x0][0x450] ;  /* 0x00011400ff071b82 */ /* 0x000e620000000800 */
[----:B0-----:R-:W-:-:S05]  /*1cc0*/  @P1 IMAD.HI.U32 R0, R199, R0, RZ ;  /* 0x00000000c7001227 */ /* 0x001fca00078e00ff */
[----:B-1----:R-:W-:-:S05]  /*1cd0*/  @P1 SHF.R.U32.HI R3, RZ, R7, R0 ;  /* 0x00000007ff031219 */ /* 0x002fca0000011600 */
[----:B------:R-:W-:-:S04]  /*1ce0*/  IMAD.IADD R0, R40, 0x1, R3 ;  /* 0x0000000128007824 */ /* 0x000fc800078e0203 */
[----:B------:R-:W-:Y:S01]  /*1cf0*/  VIADD R3, R0, -UR4 ;  /* 0x8000000400037c36 */ /* 0x000fe20008000000 */
[----:B------:R-:W-:Y:S06]  /*1d00*/  @!P2 BRA `(.L_x_2497) ;  /* 0x000000000044a947 */ /* 0x000fec0003800000 */
[----:B------:R-:W-:Y:S01]  /*1d10*/  ISETP.GT.AND P0, PT, R0, -0x1, PT ;  /* 0xffffffff0000780c */ /* 0x000fe20003f04270 */
[----:B------:R-:W-:-:S12]  /*1d20*/  BSSY B0, `(.L_x_2498) ;  /* 0x000000d000007945 */ /* 0x000fd80003800000 */
        /* <DEDUP_REMOVED lines=8> */
.L_x_2499:
[----:B------:R-:W-:-:S13]  /*1db0*/  ISETP.NE.AND P0, PT, R5, 0x1, PT ;  /* 0x000000010500780c */ /* 0x000fda0003f05270 */
[----:B------:R-:W0:Y:S02]  /*1dc0*/  @P0 LDC.64 R6, c[0x0][0x9e8] ;  /* 0x00027a00ff060b82 */ /* 0x000e240000000a00 */
[----:B0-----:R-:W-:-:S05]  /*1dd0*/  @P0 IMAD.HI.U32 R6, R0, R6, RZ ;  /* 0x0000000600060227 */ /* 0x001fca00078e00ff */
[----:B------:R-:W-:-:S07]  /*1de0*/  @P0 SHF.R.U32.HI R0, RZ, R7, R6 ;  /* 0x00000007ff000219 */ /* 0x000fce0000011606 */
.L_x_2500:
[----:B------:R-:W-:Y:S05]  /*1df0*/  BSYNC B0 ;  /* 0x0000000000007941 */ /* 0x000fea0003800000 */
.L_x_2498:
[----:B------:R-:W-:-:S05]  /*1e00*/  IMAD R0, R0, R5, RZ ;  /* 0x0000000500007224 */ /* 0x000fca00078e02ff */
[----:B------:R-:W-:-:S07]  /*1e10*/  VIMNMX R3, R3, R0, !PT ;  /* 0x0000000003037248 */ /* 0x000fce0007fe0100 */
.L_x_2497:
[----:B------:R-:W-:Y:S01]  /*1e20*/  VIADD R4, R4, 0x3f ;  /* 0x0000003f04047836 */ /* 0x000fe20000000000 */
[----:B------:R-:W-:-:S04]  /*1e30*/  SHF.R.S32.HI R0, RZ, 0x1f, R3 ;  /* 0x0000001fff007819 */ /* 0x000fc80000011403 */
[----:B------:R-:W-:Y:S02]  /*1e40*/  SHF.R.S32.HI R5, RZ, 0x1f, R4 ;  /* 0x0000001fff057819 */ /* 0x000fe40000011404 */
[----:B------:R-:W-:Y:S02]  /*1e50*/  LEA.HI R0, R0, R3, RZ, 0x6 ;  /* 0x0000000300007211 */ /* 0x000fe400078f30ff */
[----:B------:R-:W-:Y:S02]  /*1e60*/  LEA.HI R5, R5, R4, RZ, 0x6 ;  /* 0x0000000405057211 */ /* 0x000fe400078f30ff */
[----:B------:R-:W-:Y:S02]  /*1e70*/  SHF.R.S32.HI R0, RZ, 0x6, R0 ;  /* 0x00000006ff007819 */ /* 0x000fe40000011400 */
[----:B------:R-:W-:Y:S02]  /*1e80*/  SHF.R.S32.HI R5, RZ, 0x6, R5 ;  /* 0x00000006ff057819 */ /* 0x000fe40000011405 */
[----:B------:R-:W-:-:S02]  /*1e90*/  VIMNMX R0, RZ, R0, !PT ;  /* 0x00000000ff007248 */ /* 0x000fc40007fe0100 */
[----:B------:R-:W-:-:S03]  /*1ea0*/  VIMNMX R5, R168, R5, PT ;  /* 0x00000005a8057248 */ /* 0x000fc60003fe0100 */
[--C-:B------:R-:W-:Y:S02]  /*1eb0*/  IMAD R0, R0, 0x40, -R13.reuse ;  /* 0x0000004000007824 */ /* 0x100fe400078e0a0d */
[----:B------:R-:W-:-:S03]  /*1ec0*/  IMAD R5, R5, 0x40, -R13 ;  /* 0x0000004005057824 */ /* 0x000fc600078e0a0d */
[----:B------:R-:W-:Y:S02]  /*1ed0*/  VIMNMX R0, RZ, R0, !PT ;  /* 0x00000000ff007248 */ /* 0x000fe40007fe0100 */
[----:B------:R-:W-:Y:S02]  /*1ee0*/  VIMNMX R5, R5, R38, PT ;  /* 0x0000002605057248 */ /* 0x000fe40003fe0100 */
[----:B------:R-:W-:Y:S02]  /*1ef0*/  SHF.R.U32.HI R39, RZ, 0x6, R0 ;  /* 0x00000006ff277819 */ /* 0x000fe40000011600 */
[----:B------:R-:W-:-:S03]  /*1f00*/  ISETP.GT.AND P0, PT, R5, R0, PT ;  /* 0x000000000500720c */ /* 0x000fc60003f04270 */
[----:B------:R-:W-:-:S10]  /*1f10*/  IMAD.MOV.U32 R25, RZ, RZ, R39 ;  /* 0x000000ffff197224 */ /* 0x000fd400078e0027 */
[----:B------:R-:W-:-:S05]  /*1f20*/  @P0 VIADD R3, R5, 0x3f ;  /* 0x0000003f05030836 */ /* 0x000fca0000000000 */
[----:B------:R-:W-:-:S04]  /*1f30*/  @P0 SHF.R.S32.HI R0, RZ, 0x1f, R3 ;  /* 0x0000001fff000819 */ /* 0x000fc80000011403 */
[----:B------:R-:W-:-:S04]  /*1f40*/  @P0 LEA.HI R0, R0, R3, RZ, 0x6 ;  /* 0x0000000300000211 */ /* 0x000fc800078f30ff */
[----:B------:R-:W-:Y:S02]  /*1f50*/  @P0 SHF.R.S32.HI R25, RZ, 0x6, R0 ;  /* 0x00000006ff190819 */ /* 0x000fe40000011400 */
[----:B------:R-:W-:Y:S02]  /*1f60*/  PLOP3.LUT P0, PT, PT, PT, PT, 0x80, 0x0 ;  /* 0x000000000000781c */ /* 0x000fe40003f0f070 */
[----:B------:R-:W-:-:S13]  /*1f70*/  ISETP.GT.AND P1, PT, R25, R39, PT ;  /* 0x000000271900720c */ /* 0x000fda0003f24270 */
[----:B------:R-:W-:Y:S05]  /*1f80*/  @!P1 BRA `(.L_x_2501) ;  /* 0x0000002c00f09947 */ /* 0x000fea0003800000 */
        /* <DEDUP_REMOVED lines=20> */
.L_x_2503:
[----:B------:R-:W-:Y:S05]  /*20d0*/  BSYNC B6 ;  /* 0x0000000000067941 */ /* 0x000fea0003800000 */
.L_x_2502:
        /* <DEDUP_REMOVED lines=20> */
.L_x_2505:
[----:B------:R-:W-:Y:S05]  /*2220*/  BSYNC B6 ;  /* 0x0000000000067941 */ /* 0x000fea0003800000 */
.L_x_2504:
[----:B------:R-:W-:Y:S01]  /*2230*/  ULDC.64 UR4, c[0x0][0x9f8] ;  /* 0x00027e0000047ab9 */ /* 0x000fe20000000a00 */
[----:B------:R-:W-:Y:S01]  /*2240*/  IMAD.MOV.U32 R0, RZ, RZ, R27 ;  /* 0x000000ffff007224 */ /* 0x000fe200078e001b */
[----:B------:R-:W-:Y:S01]  /*2250*/  ISETP.NE.U32.AND P0, PT, RZ, UR4, PT ;  /* 0x00000004ff007c0c */ /* 0x000fe2000bf05070 */
[----:B------:R-:W0:Y:S01]  /*2260*/  S2R R31, SR_TID.X ;  /* 0x00000000001f7919 */ /* 0x000e220000002100 */
[----:B------:R-:W1:Y:S08]  /*2270*/  LDC R15, c[0x0][0x3f4] ;  /* 0x0000fd00ff0f7b82 */ /* 0x000e700000000800 */
[----:B------:R-:W2:Y:S01]  /*2280*/  LDC.64 R4, c[0x0][0x408] ;  /* 0x00010200ff047b82 */ /* 0x000ea20000000a00 */
[----:B------:R-:W-:-:S07]  /*2290*/  ISETP.NE.AND.EX P0, PT, RZ, UR5, PT, P0 ;  /* 0x00000005ff007c0c */ /* 0x000fce000bf05300 */
[----:B------:R-:W3:Y:S01]  /*22a0*/  LDC.64 R42, c[0x0][0x3f8] ;  /* 0x0000fe00ff2a7b82 */ /* 0x000ee20000000a00 */
[----:B------:R-:W-:Y:S01]  /*22b0*/  SHF.R.S32.HI R9, RZ, 0x1f, R193 ;  /* 0x0000001fff097819 */ /* 0x000fe200000114c1 */
[----:B------:R-:W4:Y:S01]  /*22c0*/  S2R R49, SR_TID.X ;  /* 0x0000000000317919 */ /* 0x000f220000002100 */
[----:B------:R-:W-:Y:S01]  /*22d0*/  SHF.R.S32.HI R195, RZ, 0x1f, R194 ;  /* 0x0000001fffc37819 */ /* 0x000fe200000114c2 */
[----:B------:R-:W-:-:S04]  /*22e0*/  ULDC UR4, c[0x0][0x2f4] ;  /* 0x0000bd0000047ab9 */ /* 0x000fc80000000800 */
[----:B------:R-:W0:Y:S02]  /*22f0*/  @P0 LDC.64 R6, c[0x0][0x9f8] ;  /* 0x00027e00ff060b82 */ /* 0x000e240000000a00 */
[----:B0-----:R-:W-:-:S05]  /*2300*/  @P0 IMAD.WIDE R6, R27, 0x4, R6 ;  /* 0x000000041b060825 */ /* 0x001fca00078e0206 */
[----:B------:R0:W4:Y:S01]  /*2310*/  @P0 LDG.E R0, desc[UR42][R6.64] ;  /* 0x0000002a06000981 */ /* 0x000122000c1e1900 */
[----:B------:R-:W-:Y:S01]  /*2320*/  VIADD R31, R31, 0xffffff80 ;  /* 0xffffff801f1f7836 */ /* 0x000fe20000000000 */
[----:B-1----:R-:W-:Y:S01]  /*2330*/  ISETP.GE.AND P3, PT, R16, R15, PT ;  /* 0x0000000f1000720c */ /* 0x002fe20003f66270 */
[-C--:B---3--:R-:W-:Y:S01]  /*2340*/  IMAD R8, R9, R42.reuse, RZ ;  /* 0x0000002a09087224 */ /* 0x088fe200078e02ff */
[----:B------:R-:W-:Y:S01]  /*2350*/  SHF.L.U64.HI R41, R42, 0x6, R43 ;  /* 0x000000062a297819 */ /* 0x000fe2000001022b */
[C---:B------:R-:W-:Y:S01]  /*2360*/  IMAD.WIDE.U32 R20, R193.reuse, R42, R194 ;  /* 0x0000002ac1147225 */ /* 0x040fe200078e00c2 */
[----:B------:R-:W-:Y:S02]  /*2370*/  SHF.R.S32.HI R30, RZ, 0x1f, R31 ;  /* 0x0000001fff1e7819 */ /* 0x000fe4000001141f */
[----:B--2---:R-:W-:Y:S01]  /*2380*/  SHF.L.U64.HI R44, R4, 0x6, R5 ;  /* 0x00000006042c7819 */ /* 0x004fe20000010205 */
[----:B------:R-:W-:Y:S01]  /*2390*/  IMAD R11, R193, R43, R8 ;  /* 0x0000002bc10b7224 */ /* 0x000fe200078e0208 */
[----:B------:R-:W-:Y:S01]  /*23a0*/  LEA.HI R30, R30, R31, RZ, 0x2 ;  /* 0x0000001f1e1e7211 */ /* 0x000fe200078f10ff */
[----:B0-----:R-:W-:Y:S01]  /*23b0*/  IMAD R6, R9, R4, RZ ;  /* 0x0000000409067224 */ /* 0x001fe200078e02ff */
[----:B------:R-:W-:Y:S01]  /*23c0*/  SEL R7, R15, RZ, P3 ;  /* 0x000000ff0f077207 */ /* 0x000fe20001800000 */
[----:B------:R-:W-:Y:S01]  /*23d0*/  IMAD.WIDE.U32 R32, R193, R42, R16 ;  /* 0x0000002ac1207225 */ /* 0x000fe200078e0010 */
[----:B------:R-:W-:-:S02]  /*23e0*/  LOP3.LUT R30, R30, 0xfffffffc, RZ, 0xc0, !PT ;  /* 0xfffffffc1e1e7812 */ /* 0x000fc400078ec0ff */
[----:B-----5:R-:W-:Y:S01]  /*23f0*/  SHF.R.S32.HI R9, RZ, 0x1f, R24 ;  /* 0x0000001fff097819 */ /* 0x020fe20000011418 */
[C---:B------:R-:W-:Y:S01]  /*2400*/  IMAD.IADD R7, R16.reuse, 0x1, R7 ;  /* 0x0000000110077824 */ /* 0x040fe200078e0207 */
[----:B------:R-:W-:Y:S01]  /*2410*/  SHF.R.S32.HI R47, RZ, 0x1f, R26 ;  /* 0x0000001fff2f7819 */ /* 0x000fe2000001141a */
[----:B------:R-:W-:Y:S01]  /*2420*/  IMAD.IADD R30, R31, 0x1, -R30 ;  /* 0x000000011f1e7824 */ /* 0x000fe200078e0a1e */
[----:B------:R-:W-:Y:S01]  /*2430*/  ISETP.GE.AND P2, PT, R16, UR4, PT ;  /* 0x0000000410007c0c */ /* 0x000fe2000bf46270 */
[----:B------:R-:W0:Y:S01]  /*2440*/  S2R R31, SR_TID.X ;  /* 0x00000000001f7919 */ /* 0x000e220000002100 */
[----:B------:R-:W-:Y:S01]  /*2450*/  IMAD R13, R193, R5, R6 ;  /* 0x00000005c10d7224 */ /* 0x000fe200078e0206 */
[----:B------:R-:W-:Y:S01]  /*2460*/  SHF.R.S32.HI R6, RZ, 0x1f, R7 ;  /* 0x0000001fff067819 */ /* 0x000fe20000011407 */
[C---:B------:R-:W-:Y:S01]  /*2470*/  IMAD R8, R9.reuse, R42, RZ ;  /* 0x0000002a09087224 */ /* 0x040fe200078e02ff */
[----:B------:R-:W-:Y:S01]  /*2480*/  ISETP.GE.AND P1, PT, R190, UR4, PT ;  /* 0x00000004be007c0c */ /* 0x000fe2000bf26270 */
[-C--:B------:R-:W-:Y:S01]  /*2490*/  IMAD R9, R9, R4.reuse, RZ ;  /* 0x0000000409097224 */ /* 0x080fe200078e02ff */
[----:B------:R-:W-:Y:S01]  /*24a0*/  LEA.HI R27, R6, R7, RZ, 0x3 ;  /* 0x00000007061b7211 */ /* 0x000fe200078f18ff */
[----:B------:R-:W-:Y:S01]  /*24b0*/  IMAD.SHL.U32 R6, R200, 0x40, RZ ;  /* 0x00000040c8067824 */ /* 0x000fe200078e00ff */
[----:B----4-:R-:W-:Y:S01]  /*24c0*/  LEA.HI R49, R49, 0x8, RZ, 0x19 ;  /* 0x0000000831317811 */ /* 0x010fe200078fc8ff */
[----:B------:R-:W-:Y:S01]  /*24d0*/  IMAD R7, R24, R43, R8 ;  /* 0x0000002b18077224 */ /* 0x000fe200078e0208 */
[----:B------:R-:W-:Y:S01]  /*24e0*/  LOP3.LUT R55, R27, 0xfffffff8, RZ, 0xc0, !PT ;  /* 0xfffffff81b377812 */ /* 0x000fe200078ec0ff */
[----:B------:R-:W-:Y:S01]  /*24f0*/  IMAD R48, R30, 0x40, R193 ;  /* 0x000000401e307824 */ /* 0x000fe200078e02c1 */
[----:B------:R-:W-:Y:S01]  /*2500*/  LOP3.LUT R43, R6, 0x1c0, RZ, 0xc0, !PT ;  /* 0x000001c0062b7812 */ /* 0x000fe200078ec0ff */
[----:B------:R-:W-:Y:S01]  /*2510*/  IMAD R9, R24, R5, R9 ;  /* 0x0000000518097224 */ /* 0x000fe200078e0209 */
[----:B------:R-:W-:Y:S01]  /*2520*/  SHF.R.S32.HI R60, RZ, 0x1f, R55 ;  /* 0x0000001fff3c7819 */ /* 0x000fe20000011437 */
[----:B------:R-:W-:Y:S01]  /*2530*/  IMAD.WIDE.U32 R34, R193, R4, R194 ;  /* 0x00000004c1227225 */ /* 0x000fe200078e00c2 */
[----:B------:R-:W-:-:S02]  /*2540*/  SHF.R.U32.HI R46, RZ, 0x3, R43 ;  /* 0x00000003ff2e7819 */ /* 0x000fc4000001162b */
[--C-:B------:R-:W-:Y:S01]  /*2550*/  LOP3.LUT R5, R43, 0x18, R16.reuse, 0xf8, !PT ;  /* 0x000000182b057812 */ /* 0x100fe200078ef810 */
[----:B------:R-:W-:-:S03]  /*2560*/  IMAD.WIDE.U32 R36, R193, R4, R16 ;  /* 0x00000004c1247225 */ /* 0x000fc600078e0010 */
[----:B------:R-:W-:Y:S01]  /*2570*/  LOP3.LUT R5, R5, R46, RZ, 0x3c, !PT ;  /* 0x0000002e05057212 */ /* 0x000fe200078e3cff */
[----:B------:R-:W-:Y:S02]  /*2580*/  IMAD.IADD R21, R21, 0x1, R11 ;  /* 0x0000000115157824 */ /* 0x000fe400078e020b */
[----:B------:R-:W-:Y:S02]  /*2590*/  IMAD.IADD R33, R11, 0x1, R33 ;  /* 0x000000010b217824 */ /* 0x000fe400078e0221 */
[----:B------:R-:W-:Y:S02]  /*25a0*/  IMAD.IADD R35, R35, 0x1, R13 ;  /* 0x0000000123237824 */ /* 0x000fe400078e020d */
[----:B------:R-:W-:Y:S02]  /*25b0*/  IMAD.IADD R37, R13, 0x1, R37 ;  /* 0x000000010d257824 */ /* 0x000fe400078e0225 */
[----:B------:R-:W-:-:S04]  /*25c0*/  IMAD.WIDE.U32 R20, R24, R42, R20 ;  /* 0x0000002a18147225 */ /* 0x000fc800078e0014 */
[----:B0-----:R-:W-:Y:S02]  /*25d0*/  VIADD R31, R31, 0xffffff80 ;  /* 0xffffff801f1f7836 */ /* 0x001fe40000000000 */
[----:B------:R-:W-:-:S03]  /*25e0*/  IMAD.WIDE.U32 R32, R24, R42, R32 ;  /* 0x0000002a18207225 */ /* 0x000fc600078e0020 */
[----:B------:R-:W-:Y:S01]  /*25f0*/  SHF.R.S32.HI R30, RZ, 0x1f, R31 ;  /* 0x0000001fff1e7819 */ /* 0x000fe2000001141f */
[----:B------:R-:W-:-:S03]  /*2600*/  IMAD.WIDE.U32 R34, R24, R4, R34 ;  /* 0x0000000418227225 */ /* 0x000fc600078e0022 */
[----:B------:R-:W-:Y:S01]  /*2610*/  LEA.HI R30, R30, R31, RZ, 0x5 ;  /* 0x0000001f1e1e7211 */ /* 0x000fe200078f28ff */
[----:B------:R-:W-:-:S03]  /*2620*/  IMAD.WIDE.U32 R36, R24, R4, R36 ;  /* 0x0000000418247225 */ /* 0x000fc600078e0024 */
[----:B------:R-:W-:Y:S01]  /*2630*/  SHF.R.S32.HI R30, RZ, 0x5, R30 ;  /* 0x00000005ff1e7819 */ /* 0x000fe2000001141e */
[----:B------:R-:W-:Y:S02]  /*2640*/  IMAD.IADD R3, R28, 0x1, R29 ;  /* 0x000000011c037824 */ /* 0x000fe400078e021d */
[----:B------:R-:W-:Y:S02]  /*2650*/  IMAD.SHL.U32 R42, R42, 0x40, RZ ;  /* 0x000000402a2a7824 */ /* 0x000fe400078e00ff */
[----:B------:R-:W-:Y:S01]  /*2660*/  IMAD R51, R30, 0x200, R5 ;  /* 0x000002001e337824 */ /* 0x000fe200078e0205 */
[----:B------:R-:W-:Y:S01]  /*2670*/  LOP3.LUT R5, R43, 0x38, R27, 0xf8, !PT ;  /* 0x000000382b057812 */ /* 0x000fe200078ef81b */
[----:B------:R-:W-:Y:S02]  /*2680*/  IMAD.SHL.U32 R45, R4, 0x40, RZ ;  /* 0x00000040042d7824 */ /* 0x000fe400078e00ff */
[----:B------:R-:W-:Y:S01]  /*2690*/  IMAD.SHL.U32 R50, R15, 0x2, RZ ;  /* 0x000000020f327824 */ /* 0x000fe200078e00ff */
[----:B------:R-:W-:Y:S01]  /*26a0*/  LOP3.LUT R5, R5, R46, RZ, 0x3c, !PT ;  /* 0x0000002e05057212 */ /* 0x000fe200078e3cff */
[----:B------:R-:W-:-:S02]  /*26b0*/  IMAD.IADD R53, R21, 0x1, R7 ;  /* 0x0000000115357824 */ /* 0x000fc400078e0207 */
[----:B------:R-:W-:Y:S02]  /*26c0*/  IMAD.IADD R54, R7, 0x1, R33 ;  /* 0x0000000107367824 */ /* 0x000fe400078e0221 */
[----:B------:R-:W-:Y:S02]  /*26d0*/  IMAD.IADD R58, R35, 0x1, R9 ;  /* 0x00000001233a7824 */ /* 0x000fe400078e0209 */
[----:B------:R-:W-:Y:S02]  /*26e0*/  IMAD.IADD R59, R9, 0x1, R37 ;  /* 0x00000001093b7824 */ /* 0x000fe400078e0225 */
[----:B------:R-:W-:Y:S01]  /*26f0*/  IMAD R61, R30, 0x200, R5 ;  /* 0x000002001e3d7824 */ /* 0x000fe200078e0205 */
[----:B------:R-:W-:-:S07]  /*2700*/  SHF.R.S32.HI R52, RZ, 0x1f, R0 ;  /* 0x0000001fff347819 */ /* 0x000fce0000011400 */
.L_x_2538:
[----:B0-----:R-:W0:Y:S01]  /*2710*/  LDC R64, c[0x0][0x430] ;  /* 0x00010c00ff407b82 */ /* 0x001e220000000800 */
[----:B------:R-:W-:Y:S02]  /*2720*/  VIADD R25, R25, 0xffffffff ;  /* 0xffffffff19197836 */ /* 0x000fe40000000000 */
[----:B------:R-:W-:Y:S02]  /*2730*/  IMAD.MOV.U32 R63, RZ, RZ, RZ ;  /* 0x000000ffff3f7224 */ /* 0x000fe400078e00ff */
[----:B------:R-:W-:-:S03]  /*2740*/  IMAD R4, R25, 0x40, R48 ;  /* 0x0000004019047824 */ /* 0x000fc600078e0230 */
[----:B------:R-:W1:Y:S01]  /*2750*/  LDC R71, c[0x0][0x3f4] ;  /* 0x0000fd00ff477b82 */ /* 0x000e620000000800 */
        /* <DEDUP_REMOVED lines=8> */
[----:B----4-:R-:W4:Y:S01]  /*27e0*/  @P4 LDC R10, c[0x0][0x438] ;  /* 0x00010e00ff0a4b82 */ /* 0x010f220000000800 */
        /* <DEDUP_REMOVED lines=11> */
[----:B------:R-:W-:Y:S01]  /*28a0*/  IMAD.MOV R7, RZ, RZ, -R8 ;  /* 0x000000ffff077224 */ /* 0x000fe200078e0a08 */
[----:B------:R-:W-:Y:S05]  /*28b0*/  YIELD ;  /* 0x0000000000007946 */ /* 0x000fea0003800000 */
[----:B------:R-:W-:Y:S01]  /*28c0*/  IMAD.SHL.U32 R72, R192, 0x1000, RZ ;  /* 0x00001000c0487824 */ /* 0x000fe200078e00ff */
[----:B------:R-:W-:Y:S01]  /*28d0*/  BSSY B0, `(.L_x_2506) ;  /* 0x00001c1000007945 */ /* 0x000fe20003800000 */
[----:B------:R-:W-:Y:S01]  /*28e0*/  IMAD R64, R64, R7, R12 ;  /* 0x0000000740407224 */ /* 0x000fe200078e020c */
[----:B------:R-:W-:Y:S01]  /*28f0*/  ISETP.GT.AND P4, PT, R25, R39, PT ;  /* 0x000000271900720c */ /* 0x000fe20003f84270 */
[----:B------:R-:W-:-:S04]  /*2900*/  IMAD.IADD R7, R51, 0x1, R72 ;  /* 0x0000000133077824 */ /* 0x000fc800078e0248 */
[----:B------:R-:W-:Y:S01]  /*2910*/  IMAD R73, R7, 0x2, R2 ;  /* 0x0000000207497824 */ /* 0x000fe200078e0202 */
[----:B0-----:R-:W-:Y:S07]  /*2920*/  @!P0 BRA `(.L_x_2507) ;  /* 0x0000001800108947 */ /* 0x001fee0003800000 */
        /* <DEDUP_REMOVED lines=10> */
[----:B------:R-:W-:Y:S01]  /*29d0*/  ULDC.64 UR4, c[0x0][0x310] ;  /* 0x0000c40000047ab9 */ /* 0x000fe20000000a00 */
[----:B------:R-:W-:-:S02]  /*29e0*/  IMAD R11, R10, R42, R11 ;  /* 0x0000002a0a0b7224 */ /* 0x000fc400078e020b */
        /* <DEDUP_REMOVED lines=14> */
[----:B------:R-:W-:Y:S01]  /*2ad0*/  IMAD.IADD R11, R5, 0x1, R11 ;  /* 0x00000001050b7824 */ /* 0x000fe200078e020b */
[----:B------:R-:W-:Y:S07]  /*2ae0*/  @!P0 BRA `(.L_x_2508) ;  /* 0x0000000800d08947 */ /* 0x000fee0003800000 */
        /* <DEDUP_REMOVED lines=9> */
[----:B------:R-:W-:Y:S01]  /*2b80*/  IMAD R8, R44, R25, RZ ;  /* 0x000000192c087224 */ /* 0x000fe200078e02ff */
[----:B------:R-:W-:Y:S01]  /*2b90*/  ULDC.64 UR4, c[0x0][0x3e8] ;  /* 0x0000fa0000047ab9 */ /* 0x000fe20000000a00 */
[----:B------:R-:W-:Y:S01]  /*2ba0*/  IMAD.MOV.U32 R6, RZ, RZ, R34 ;  /* 0x000000ffff067224 */ /* 0x000fe200078e0022 */
[----:B------:R-:W-:Y:S01]  /*2bb0*/  ULDC.64 UR6, c[0x0][0x400] ;  /* 0x0001000000067ab9 */ /* 0x000fe20000000a00 */
[----:B------:R-:W-:Y:S01]  /*2bc0*/  IMAD.MOV.U32 R7, RZ, RZ, R58 ;  /* 0x000000ffff077224 */ /* 0x000fe200078e003a */
[----:B------:R-:W-:Y:S01]  /*2bd0*/  CS2R R28, SRZ ;  /* 0x00000000001c7805 */ /* 0x000fe2000001ff00 */
[-C--:B------:R-:W-:Y:S02]  /*2be0*/  IMAD R5, R10, R45.reuse, R8 ;  /* 0x0000002d0a057224 */ /* 0x080fe400078e0208 */
[----:B------:R-:W-:Y:S01]  /*2bf0*/  IMAD.WIDE.U32 R8, R25, R45, R6 ;  /* 0x0000002d19087225 */ /* 0x000fe200078e0006 */
[----:B------:R-:W-:-:S03]  /*2c00*/  IADD3 R7, P5, R20, R4, RZ ;  /* 0x0000000414077210 */ /* 0x000fc60007fbe0ff */
[----:B------:R-:W-:Y:S01]  /*2c10*/  IMAD.IADD R5, R9, 0x1, R5 ;  /* 0x0000000109057824 */ /* 0x000fe200078e0205 */
[C---:B------:R-:W-:Y:S01]  /*2c20*/  LEA R4, P6, R8.reuse, UR6, 0x1 ;  /* 0x0000000608047c11 */ /* 0x040fe2000f8c08ff */
[----:B------:R-:W-:Y:S01]  /*2c30*/  IMAD.X R10, R11, 0x1, R53, P5 ;  /* 0x000000010b0a7824 */ /* 0x000fe200028e0635 */
[C---:B------:R-:W-:Y:S02]  /*2c40*/  LEA R6, P5, R7.reuse, UR4, 0x1 ;  /* 0x0000000407067c11 */ /* 0x040fe4000f8a08ff */
[----:B------:R-:W-:Y:S02]  /*2c50*/  LEA.HI.X R5, R8, UR7, R5, 0x1, P6 ;  /* 0x0000000708057c11 */ /* 0x000fe4000b0f0c05 */
[----:B------:R-:W-:Y:S02]  /*2c60*/  CS2R R8, SRZ ;  /* 0x0000000000087805 */ /* 0x000fe4000001ff00 */
[----:B------:R-:W-:Y:S02]  /*2c70*/  LEA.HI.X R7, R7, UR5, R10, 0x1, P5 ;  /* 0x0000000507077c11 */ /* 0x000fe4000a8f0c0a */
[----:B------:R-:W-:-:S02]  /*2c80*/  ISETP.GE.AND P6, PT, R194, R71, PT ;  /* 0x00000047c200720c */ /* 0x000fc40003fc6270 */
[----:B------:R-:W-:-:S11]  /*2c90*/  ISETP.GE.AND P5, PT, R207, R71, PT ;  /* 0x00000047cf00720c */ /* 0x000fd60003fa6270 */
[----:B------:R0:W5:Y:S04]  /*2ca0*/  @!P6 LDG.E.64 R30, desc[UR42][R6.64] ;  /* 0x0000002a061ee981 */ /* 0x000168000c1e1b00 */
[----:B------:R0:W5:Y:S04]  /*2cb0*/  @!P5 LDG.E.64 R8, desc[UR42][R6.64+0x20] ;  /* 0x0000202a0608d981 */ /* 0x000168000c1e1b00 */
[----:B------:R0:W5:Y:S04]  /*2cc0*/  @!P6 LDG.E.64 R56, desc[UR42][R4.64] ;  /* 0x0000002a0438e981 */ /* 0x000168000c1e1b00 */
[----:B------:R0:W5:Y:S02]  /*2cd0*/  @!P5 LDG.E.64 R28, desc[UR42][R4.64+0x20] ;  /* 0x0000202a041cd981 */ /* 0x000164000c1e1b00 */
.L_x_2510:
[----:B------:R-:W-:Y:S05]  /*2ce0*/  BSYNC B1 ;  /* 0x0000000000017941 */ /* 0x000fea0003800000 */
.L_x_2509:
[----:B------:R-:W-:Y:S01]  /*2cf0*/  UISETP.NE.AND UP0, UPT, UR37, 0x3, UPT ;  /* 0x000000032500788c */ /* 0x000fe2000bf05270 */
[----:B0----5:R-:W-:Y:S02]  /*2d00*/  IMAD.MOV.U32 R4, RZ, RZ, R8 ;  /* 0x000000ffff047224 */ /* 0x021fe400078e0008 */
[----:B------:R-:W-:Y:S02]  /*2d10*/  IMAD.MOV.U32 R5, RZ, RZ, R9 ;  /* 0x000000ffff057224 */ /* 0x000fe400078e0009 */
[----:B------:R-:W-:Y:S01]  /*2d20*/  IMAD.MOV.U32 R6, RZ, RZ, R30 ;  /* 0x000000ffff067224 */ /* 0x000fe200078e001e */
[----:B------:R-:W-:Y:S01]  /*2d30*/  PLOP3.LUT P5, PT, PT, PT, UP0, 0x80, 0x0 ;  /* 0x000000000000781c */ /* 0x000fe20003faf008 */
[----:B------:R-:W-:Y:S01]  /*2d40*/  IMAD.MOV.U32 R7, RZ, RZ, R57 ;  /* 0x000000ffff077224 */ /* 0x000fe200078e0039 */
[----:B------:R-:W-:Y:S01]  /*2d50*/  PRMT R78, R5, 0x5410, R4 ;  /* 0x00005410054e7816 */ /* 0x000fe20000000004 */
[----:B------:R-:W-:Y:S01]  /*2d60*/  IMAD.MOV.U32 R4, RZ, RZ, R31 ;  /* 0x000000ffff047224 */ /* 0x000fe200078e001f */
[----:B------:R-:W-:Y:S01]  /*2d70*/  PRMT R76, R76, 0x5410, R6 ;  /* 0x000054104c4c7816 */ /* 0x000fe20000000006 */
[----:B------:R-:W-:-:S02]  /*2d80*/  IMAD.MOV.U32 R5, RZ, RZ, R29 ;  /* 0x000000ffff057224 */ /* 0x000fc400078e001d */
[----:B------:R-:W-:Y:S01]  /*2d90*/  IMAD.MOV.U32 R6, RZ, RZ, R56 ;  /* 0x000000ffff067224 */ /* 0x000fe200078e0038 */
[----:B------:R-:W-:Y:S01]  /*2da0*/  PRMT R77, R77, 0x5410, R4 ;  /* 0x000054104d4d7816 */ /* 0x000fe20000000004 */
[----:B------:R-:W-:Y:S01]  /*2db0*/  IMAD.MOV.U32 R4, RZ, RZ, R28 ;  /* 0x000000ffff047224 */ /* 0x000fe200078e001c */
[----:B------:R-:W-:Y:S02]  /*2dc0*/  PRMT R81, R81, 0x5410, R5 ;  /* 0x0000541051517816 */ /* 0x000fe40000000005 */
[----:B------:R-:W-:Y:S02]  /*2dd0*/  PRMT R76, R6, 0x7610, R76 ;  /* 0x00007610064c7816 */ /* 0x000fe4000000004c */
[----:B------:R-:W-:Y:S02]  /*2de0*/  PRMT R80, R80, 0x5410, R4 ;  /* 0x0000541050507816 */ /* 0x000fe40000000004 */
[----:B------:R-:W-:Y:S01]  /*2df0*/  PRMT R77, R7, 0x7610, R77 ;  /* 0x00007610074d7816 */ /* 0x000fe2000000004d */
[----:B------:R-:W-:Y:S06]  /*2e00*/  @!P5 BRA `(.L_x_2511) ;  /* 0x000000000004d947 */ /* 0x000fec0003800000 */
[----:B------:R-:W-:Y:S01]  /*2e10*/  BPT.TRAP 0x1 ;  /* 0x000000040000795c */ /* 0x000fe20000300000 */
.L_x_2511:
[----:B------:R-:W-:Y:S01]  /*2e20*/  IMAD R62, R192, 0x8, R2 ;  /* 0x00000008c03e7824 */ /* 0x000fe200078e0202 */
[----:B------:R-:W-:Y:S01]  /*2e30*/  SHF.L.U32 R69, R196, 0x1f, RZ ;  /* 0x0000001fc4457819 */ /* 0x000fe200000006ff */
[----:B------:R-:W-:Y:S03]  /*2e40*/  BSSY B1, `(.L_x_2512) ;  /* 0x0000003000017945 */ /* 0x000fe60003800000 */
[----:B------:R-:W0:Y:S02]  /*2e50*/  SYNCS.PHASECHK.TRANS64.TRYWAIT P6, [R62+URZ+0x28c90], R69 ;  /* 0x028c90453e0075a7 */ /* 0x000e2400080c017f */
[----:B0-----:R-:W-:Y:S05]  /*2e60*/  @!P6 BRA `(.L_x_2513) ;  /* 0x000001c400a0e947 */ /* 0x001fea0003800000 */
.L_x_2853:
[----:B------:R-:W-:Y:S05]  /*2e70*/  BSYNC B1 ;  /* 0x0000000000017941 */ /* 0x000fea0003800000 */
.L_x_2512:
[----:B------:R-:W-:-:S03]  /*2e80*/  UMOV UR4, 0xffffffff ;  /* 0xffffffff00047882 */ /* 0x000fc60000000000 */
[----:B------:R-:W-:Y:S05]  /*2e90*/  BRA.DIV UR4, `(.L_x_2514) ;  /* 0x000001c604a87947 */ /* 0x000fea000b800000 */
[----:B------:R-:W1:Y:S04]  /*2ea0*/  SHFL.IDX PT, R67, R67, RZ, 0x1c1f ;  /* 0x001c1fff43437589 */ /* 0x000e6800000e0000 */
[----:B------:R2:W3:Y:S02]  /*2eb0*/  SHFL.IDX PT, R14, R68, RZ, 0x1c1f ;  /* 0x001c1fff440e7589 */ /* 0x0004e400000e0000 */
.L_x_2857:
[----:B------:R-:W-:Y:S05]  /*2ec0*/  @P0 BRA `(.L_x_2515) ;  /* 0x0000001400840947 */ /* 0x000fea0003800000 */
[----:B------:R-:W-:Y:S04]  /*2ed0*/  BSSY B1, `(.L_x_2516) ;  /* 0x0000038000017945 */ /* 0x000fe80003800000 */
[----:B------:R-:W-:Y:S05]  /*2ee0*/  @P2 BRA `(.L_x_2517) ;  /* 0x0000000000d82947 */ /* 0x000fea0003800000 */
[----:B------:R4:W0:Y:S01]  /*2ef0*/  LDS.128 R4, [R73+0x22400] ;  /* 0x0224000049047984 */ /* 0x0008220000000c00 */
[----:B------:R-:W-:Y:S01]  /*2f00*/  ISETP.GE.AND P6, PT, R194, R71, PT ;  /* 0x00000047c200720c */ /* 0x000fe20003fc6270 */
[----:B------:R-:W-:Y:S01]  /*2f10*/  BSSY B2, `(.L_x_2518) ;  /* 0x0000032000027945 */ /* 0x000fe20003800000 */
[----:B---3--:R-:W-:-:S04]  /*2f20*/  LEA R10, P0, R16, R14, 0x1 ;  /* 0x0000000e100a7211 */ /* 0x008fc800078008ff */
[----:B-1----:R-:W-:-:S07]  /*2f30*/  LEA.HI.X R11, R16, R67, R17, 0x1, P0 ;  /* 0x00000043100b7211 */ /* 0x002fce00000f0c11 */
[----:B----4-:R-:W-:Y:S05]  /*2f40*/  @P6 BRA `(.L_x_2519) ;  /* 0x0000000000b86947 */ /* 0x010fea0003800000 */
[----:B------:R-:W-:Y:S01]  /*2f50*/  SHF.R.U64 R73, R56, 0x10, R57 ;  /* 0x0000001038497819 */ /* 0x000fe20000001239 */
[----:B0-----:R-:W-:Y:S01]  /*2f60*/  IMAD.U32 R15, R7, 0x10000, RZ ;  /* 0x00010000070f7824 */ /* 0x001fe200078e00ff */
[----:B------:R-:W-:Y:S01]  /*2f70*/  SHF.R.U64 R74, R30, 0x10, R31 ;  /* 0x000000101e4a7819 */ /* 0x000fe2000000121f */
[----:B------:R-:W-:Y:S01]  /*2f80*/  IMAD.U32 R12, R6, 0x10000, RZ ;  /* 0x00010000060c7824 */ /* 0x000fe200078e00ff */
[----:B------:R-:W-:Y:S02]  /*2f90*/  SHF.R.U32.HI R75, RZ, 0x10, R57 ;  /* 0x00000010ff4b7819 */ /* 0x000fe40000011639 */
[----:B--2---:R-:W-:Y:S02]  /*2fa0*/  SHF.R.U32.HI R68, RZ, 0x10, R31 ;  /* 0x00000010ff447819 */ /* 0x004fe4000001161f */
[C---:B------:R-:W-:Y:S02]  /*2fb0*/  PRMT R73, R76.reuse, 0x5410, R73 ;  /* 0x000054104c497816 */ /* 0x040fe40000000049 */
[----:B------:R-:W-:-:S02]  /*2fc0*/  PRMT R31, R76, 0x5432, R74 ;  /* 0x000054324c1f7816 */ /* 0x000fc4000000004a */
[----:B------:R-:W-:Y:S02]  /*2fd0*/  PRMT R75, R77, 0x5410, R75 ;  /* 0x000054104d4b7816 */ /* 0x000fe4000000004b */
[----:B------:R-:W-:Y:S02]  /*2fe0*/  LOP3.LUT R30, R7, 0xffff0000, RZ, 0xc0, !PT ;  /* 0xffff0000071e7812 */ /* 0x000fe400078ec0ff */
[----:B------:R-:W-:Y:S01]  /*2ff0*/  PRMT R57, R77, 0x5432, R68 ;  /* 0x000054324d397816 */ /* 0x000fe20000000044 */
[----:B------:R-:W-:Y:S01]  /*3000*/  IMAD.U32 R76, R75, 0x10000, RZ ;  /* 0x000100004b4c7824 */ /* 0x000fe200078e00ff */
[----:B------:R-:W-:Y:S02]  /*3010*/  LOP3.LUT R7, R5, 0xffff0000, RZ, 0xc0, !PT ;  /* 0xffff000005077812 */ /* 0x000fe400078ec0ff */
[----:B------:R-:W-:Y:S01]  /*3020*/  LOP3.LUT R74, R73, 0xffff0000, RZ, 0xc0, !PT ;  /* 0xffff0000494a7812 */ /* 0x000fe200078ec0ff */
[----:B------:R-:W-:Y:S01]  /*3030*/  IMAD.U32 R68, R57, 0x10000, RZ ;  /* 0x0001000039447824 */ /* 0x000fe200078e00ff */
[----:B------:R-:W-:Y:S01]  /*3040*/  LOP3.LUT R56, R31, 0xffff0000, RZ, 0xc0, !PT ;  /* 0xffff00001f387812 */ /* 0x000fe200078ec0ff */
[----:B------:R-:W-:Y:S01]  /*3050*/  IMAD.U32 R73, R73, 0x10000, RZ ;  /* 0x0001000049497824 */ /* 0x000fe200078e00ff */
[----:B------:R-:W-:Y:S01]  /*3060*/  LOP3.LUT R13, R6, 0xffff0000, RZ, 0xc0, !PT ;  /* 0xffff0000060d7812 */ /* 0x000fe200078ec0ff */
[----:B------:R-:W-:-:S02]  /*3070*/  IMAD.U32 R6, R5, 0x10000, RZ ;  /* 0x0001000005067824 */ /* 0x000fc400078e00ff */
[C---:B------:R-:W-:Y:S01]  /*3080*/  FMUL.FTZ R77, R7.reuse, R74 ;  /* 0x0000004a074d7220 */ /* 0x040fe20000410000 */
[C---:B------:R-:W-:Y:S02]  /*3090*/  IMAD.U32 R5, R4.reuse, 0x10000, RZ ;  /* 0x0001000004057824 */ /* 0x040fe400078e00ff */
[----:B------:R-:W-:Y:S01]  /*30a0*/  FMUL.FTZ R7, R7, R56 ;  /* 0x0000003807077220 */ /* 0x000fe20000410000 */
[----:B------:R-:W-:Y:S01]  /*30b0*/  LOP3.LUT R4, R4, 0xffff0000, RZ, 0xc0, !PT ;  /* 0xffff000004047812 */ /* 0x000fe200078ec0ff */
[----:B------:R-:W-:Y:S01]  /*30c0*/  FMUL.FTZ R79, R13, R76 ;  /* 0x0000004c0d4f7220 */ /* 0x000fe20000410000 */
[----:B------:R-:W-:Y:S01]  /*30d0*/  LOP3.LUT R75, R75, 0xffff0000, RZ, 0xc0, !PT ;  /* 0xffff00004b4b7812 */ /* 0x000fe200078ec0ff */
[----:B------:R-:W-:Y:S01]  /*30e0*/  FMUL.FTZ R13, R13, R68 ;  /* 0x000000440d0d7220 */ /* 0x000fe20000410000 */
[----:B------:R-:W-:Y:S01]  /*30f0*/  LOP3.LUT R57, R57, 0xffff0000, RZ, 0xc0, !PT ;  /* 0xffff000039397812 */ /* 0x000fe200078ec0ff */
[----:B------:R-:W-:Y:S02]  /*3100*/  IMAD.U32 R31, R31, 0x10000, RZ ;  /* 0x000100001f1f7824 */ /* 0x000fe400078e00ff */
[C---:B------:R-:W-:Y:S01]  /*3110*/  FFMA.FTZ R77, R6.reuse, R56, -R77 ;  /* 0x00000038064d7223 */ /* 0x040fe2000001084d */
[----:B------:R-:W-:Y:S01]  /*3120*/  FFMA.FTZ R74, R6, R74, R7 ;  /* 0x0000004a064a7223 */ /* 0x000fe20000010007 */
[----:B------:R-:W-:Y:S01]  /*3130*/  FFMA.FTZ R79, R12, R68, -R79 ;  /* 0x000000440c4f7223 */ /* 0x000fe2000001084f */
[----:B------:R-:W-:Y:S01]  /*3140*/  FMUL.FTZ R6, R4, R73 ;  /* 0x0000004904067220 */ /* 0x000fe20000410000 */
[----:B------:R-:W-:Y:S01]  /*3150*/  FFMA.FTZ R12, R12, R76, R13 ;  /* 0x0000004c0c0c7223 */ /* 0x000fe2000001000d */
        /* <DEDUP_REMOVED lines=9> */
[----:B------:R-:W-:Y:S01]  /*31f0*/  F2FP.BF16.F32.PACK_AB R4, R5, R6 ;  /* 0x000000060504723e */ /* 0x000fe200000010ff */
[----:B------:R-:W-:Y:S01]  /*3200*/  IMAD.MOV.U32 R5, RZ, RZ, R74 ;  /* 0x000000ffff057224 */ /* 0x000fe200078e004a */
[----:B------:R-:W-:Y:S01]  /*3210*/  F2FP.BF16.F32.PACK_AB R7, R15, R56 ;  /* 0x000000380f07723e */ /* 0x000fe200000010ff */
[----:B------:R-:W-:-:S07]  /*3220*/  IMAD.MOV.U32 R6, RZ, RZ, R12 ;  /* 0x000000ffff067224 */ /* 0x000fce00078e000c */
.L_x_2519:
[----:B------:R-:W-:Y:S05]  /*3230*/  BSYNC B2 ;  /* 0x0000000000027941 */ /* 0x000fea0003800000 */
.L_x_2518:
[----:B0-----:R4:W-:Y:S02]  /*3240*/  ST.E.128 desc[UR42][R10.64], R4 ;  /* 0x000000040a007985 */ /* 0x0019e4000c101d2a */
.L_x_2517:
[----:B------:R-:W-:Y:S05]  /*3250*/  BSYNC B1 ;  /* 0x0000000000017941 */ /* 0x000fea0003800000 */
.L_x_2516:
        /* <DEDUP_REMOVED lines=8> */
[----:B-1----:R-:W-:-:S03]  /*32e0*/  LEA.HI.X R11, R190, R67, R206, 0x1, P0 ;  /* 0x00000043be0b7211 */ /* 0x002fc600000f0cce */
[----:B------:R-:W-:-:S06]  /*32f0*/  IMAD R4, R5, 0x2, R2 ;  /* 0x0000000205047824 */ /* 0x000fcc00078e0202 */
[----:B------:R-:W1:Y:S01]  /*3300*/  LDS.128 R4, [R4+0x22400] ;  /* 0x0224000004047984 */ /* 0x000e620000000c00 */
[----:B------:R-:W-:Y:S05]  /*3310*/  @P6 BRA `(.L_x_2521) ;  /* 0x0000000000b86947 */ /* 0x000fea0003800000 */
[----:B------:R-:W-:Y:S01]  /*3320*/  SHF.R.U64 R14, R8, 0x10, R9 ;  /* 0x00000010080e7819 */ /* 0x000fe20000001209 */
[----:B-1----:R-:W-:Y:S01]  /*3330*/  IMAD.U32 R12, R7, 0x10000, RZ ;  /* 0x00010000070c7824 */ /* 0x002fe200078e00ff */
        /* <DEDUP_REMOVED lines=17> */
[C---:B------:R-:W-:Y:S01]  /*3450*/  FMUL.FTZ R67, R7.reuse, R31 ;  /* 0x0000001f07437220 */ /* 0x040fe20000410000 */
[----:B------:R-:W-:Y:S01]  /*3460*/  LOP3.LUT R56, R56, 0xffff0000, RZ, 0xc0, !PT ;  /* 0xffff000038387812 */ /* 0x000fe200078ec0ff */
[----:B--2---:R-:W-:Y:S01]  /*3470*/  FMUL.FTZ R68, R7, R15 ;  /* 0x0000000f07447220 */ /* 0x004fe20000410000 */
        /* <DEDUP_REMOVED lines=24> */
.L_x_2521:
[----:B------:R-:W-:Y:S05]  /*3600*/  BSYNC B1 ;  /* 0x0000000000017941 */ /* 0x000fea0003800000 */
.L_x_2520:
[----:B-1----:R1:W-:Y:S01]  /*3610*/  ST.E.128 desc[UR42][R10.64], R4 ;  /* 0x000000040a007985 */ /* 0x0023e2000c101d2a */
[----:B------:R-:W-:Y:S05]  /*3620*/  BRA `(.L_x_2515) ;  /* 0x0000000c00ac7947 */ /* 0x000fea0003800000 */
.L_x_2508:
        /* <DEDUP_REMOVED lines=24> */
[----:B------:R-:W-:-:S06]  /*37b0*/  UISETP.NE.AND UP0, UPT, UR37, 0x3, UPT ;  /* 0x000000032500788c */ /* 0x000fcc000bf05270 */
[----:B------:R-:W-:Y:S01]  /*37c0*/  PLOP3.LUT P5, PT, PT, PT, UP0, 0x80, 0x0 ;  /* 0x000000000000781c */ /* 0x000fe20003faf008 */
        /* <DEDUP_REMOVED lines=14> */
.L_x_2522:
[----:B------:R-:W-:Y:S01]  /*38b0*/  IMAD R62, R192, 0x8, R2 ;  /* 0x00000008c03e7824 */ /* 0x000fe200078e0202 */
[----:B------:R-:W-:Y:S01]  /*38c0*/  SHF.L.U32 R69, R196, 0x1f, RZ ;  /* 0x0000001fc4457819 */ /* 0x000fe200000006ff */
[----:B------:R-:W-:Y:S03]  /*38d0*/  BSSY B1, `(.L_x_2523) ;  /* 0x0000003000017945 */ /* 0x000fe60003800000 */
[----:B------:R-:W0:Y:S02]  /*38e0*/  SYNCS.PHASECHK.TRANS64.TRYWAIT P6, [R62+URZ+0x28c90], R69 ;  /* 0x028c90453e0075a7 */ /* 0x000e2400080c017f */
[----:B0-----:R-:W-:Y:S05]  /*38f0*/  @!P6 BRA `(.L_x_2524) ;  /* 0x000001bc0058e947 */ /* 0x001fea0003800000 */
.L_x_2858:
[----:B------:R-:W-:Y:S05]  /*3900*/  BSYNC B1 ;  /* 0x0000000000017941 */ /* 0x000fea0003800000 */
.L_x_2523:
[----:B------:R-:W-:-:S03]  /*3910*/  UMOV UR4, 0xffffffff ;  /* 0xffffffff00047882 */ /* 0x000fc60000000000 */
[----:B------:R-:W-:Y:S05]  /*3920*/  BRA.DIV UR4, `(.L_x_2525) ;  /* 0x000001be04607947 */ /* 0x000fea000b800000 */
[----:B------:R-:W1:Y:S04]  /*3930*/  SHFL.IDX PT, R67, R67, RZ, 0x1c1f ;  /* 0x001c1fff43437589 */ /* 0x000e6800000e0000 */
[----:B------:R-:W2:Y:S02]  /*3940*/  SHFL.IDX PT, R68, R68, RZ, 0x1c1f ;  /* 0x001c1fff44447589 */ /* 0x000ea400000e0000 */
.L_x_2862:
[----:B------:R-:W-:-:S13]  /*3950*/  ISETP.GE.OR P6, PT, R193, R70, P2 ;  /* 0x00000046c100720c */ /* 0x000fda00017c6670 */
[----:B------:R-:W-:Y:S05]  /*3960*/  @P6 BRA `(.L_x_2515) ;  /* 0x0000000800dc6947 */ /* 0x000fea0003800000 */
[----:B------:R-:W3:Y:S01]  /*3970*/  LDC R71, c[0x0][0x2f4] ;  /* 0x0000bd00ff477b82 */ /* 0x000ee20000000800 */
[----:B------:R-:W4:Y:S01]  /*3980*/  S2R R11, SR_TID.X ;  /* 0x00000000000b7919 */ /* 0x000f220000002100 */
[C---:B--2---:R-:W-:Y:S01]  /*3990*/  LEA R56, P6, R55.reuse, R68, 0x1 ;  /* 0x0000004437387211 */ /* 0x044fe200078c08ff */
[----:B------:R-:W-:Y:S03]  /*39a0*/  BSSY B1, `(.L_x_2526) ;  /* 0x0000074000017945 */ /* 0x000fe60003800000 */
[----:B-1----:R-:W-:Y:S01]  /*39b0*/  LEA.HI.X R57, R55, R67, R60, 0x1, P6 ;  /* 0x0000004337397211 */ /* 0x002fe200030f0c3c */
[----:B---3--:R-:W-:-:S05]  /*39c0*/  IMAD.IADD R9, R71, 0x1, -R50 ;  /* 0x0000000147097824 */ /* 0x008fca00078e0a32 */
[----:B------:R-:W-:-:S04]  /*39d0*/  SEL R9, R50, R9, !P3 ;  /* 0x0000000932097207 */ /* 0x000fc80005800000 */
[----:B------:R-:W-:Y:S01]  /*39e0*/  SHF.R.S32.HI R8, RZ, 0x1f, R9 ;  /* 0x0000001fff087819 */ /* 0x000fe20000011409 */
[----:B----4-:R-:W-:-:S03]  /*39f0*/  VIADD R11, R11, 0xffffff80 ;  /* 0xffffff800b0b7836 */ /* 0x010fc60000000000 */
[----:B------:R-:W-:Y:S02]  /*3a00*/  LEA.HI R8, R8, R9, RZ, 0x4 ;  /* 0x0000000908087211 */ /* 0x000fe400078f20ff */
[----:B------:R-:W-:Y:S02]  /*3a10*/  SHF.R.S32.HI R10, RZ, 0x1f, R11 ;  /* 0x0000001fff0a7819 */ /* 0x000fe4000001140b */
[----:B------:R-:W-:Y:S02]  /*3a20*/  SHF.R.S32.HI R8, RZ, 0x4, R8 ;  /* 0x00000004ff087819 */ /* 0x000fe40000011408 */
[----:B------:R-:W-:Y:S02]  /*3a30*/  LEA.HI R10, R10, R11, RZ, 0x5 ;  /* 0x0000000b0a0a7211 */ /* 0x000fe400078f28ff */
[----:B------:R-:W-:Y:S02]  /*3a40*/  LEA.HI.SX32 R8, R27, R8, 0x1d ;  /* 0x000000081b087211 */ /* 0x000fe400078feaff */
[----:B------:R-:W-:-:S03]  /*3a50*/  SHF.R.S32.HI R10, RZ, 0x5, R10 ;  /* 0x00000005ff0a7819 */ /* 0x000fc6000001140a */
        /* <DEDUP_REMOVED lines=9> */
[----:B------:R-:W2:Y:S01]  /*3af0*/  LDS.128 R12, [R12+0x22400] ;  /* 0x022400000c0c7984 */ /* 0x000ea20000000c00 */
[----:B------:R-:W-:Y:S05]  /*3b00*/  @P0 BRA `(.L_x_2527) ;  /* 0x0000000400740947 */ /* 0x000fea0003800000 */
[----:B------:R-:W-:Y:S02]  /*3b10*/  SHF.R.U32.HI R79, RZ, 0x10, R29 ;  /* 0x00000010ff4f7819 */ /* 0x000fe4000001161d */
[----:B------:R-:W-:Y:S02]  /*3b20*/  SHF.R.U32.HI R73, RZ, 0x10, R5 ;  /* 0x00000010ff497819 */ /* 0x000fe40000011605 */
[----:B------:R-:W-:Y:S02]  /*3b30*/  SHF.R.U64 R76, R6, 0x10, R7 ;  /* 0x00000010064c7819 */ /* 0x000fe40000001207 */
[----:B------:R-:W-:Y:S02]  /*3b40*/  PRMT R79, R75, 0x5410, R79 ;  /* 0x000054104b4f7816 */ /* 0x000fe4000000004f */
[----:B------:R-:W-:Y:S01]  /*3b50*/  SHF.R.U64 R78, R28, 0x10, R29 ;  /* 0x000000101c4e7819 */ /* 0x000fe2000000121d */
[----:B--2---:R-:W-:Y:S01]  /*3b60*/  IMAD.U32 R28, R13, 0x10000, RZ ;  /* 0x000100000d1c7824 */ /* 0x004fe200078e00ff */
[----:B------:R-:W-:-:S02]  /*3b70*/  PRMT R73, R80, 0x5410, R73 ;  /* 0x0000541050497816 */ /* 0x000fc40000000049 */
[----:B------:R-:W-:Y:S01]  /*3b80*/  SHF.R.U64 R72, R4, 0x10, R5 ;  /* 0x0000001004487819 */ /* 0x000fe20000001205 */
[----:B-1----:R-:W-:Y:S01]  /*3b90*/  IMAD.U32 R5, R9, 0x10000, RZ ;  /* 0x0001000009057824 */ /* 0x002fe200078e00ff */
[----:B------:R-:W-:Y:S01]  /*3ba0*/  SHF.R.U32.HI R77, RZ, 0x10, R7 ;  /* 0x00000010ff4d7819 */ /* 0x000fe20000011607 */
[----:B------:R-:W-:Y:S01]  /*3bb0*/  IMAD.U32 R4, R8, 0x10000, RZ ;  /* 0x0001000008047824 */ /* 0x000fe200078e00ff */
[----:B------:R-:W-:Y:S01]  /*3bc0*/  PRMT R76, R80, 0x5432, R76 ;  /* 0x00005432504c7816 */ /* 0x000fe2000000004c */
[----:B------:R-:W-:Y:S01]  /*3bd0*/  IMAD.U32 R80, R79, 0x10000, RZ ;  /* 0x000100004f507824 */ /* 0x000fe200078e00ff */
[----:B------:R-:W-:Y:S01]  /*3be0*/  PRMT R78, R75, 0x5432, R78 ;  /* 0x000054324b4e7816 */ /* 0x000fe2000000004e */
[----:B------:R-:W-:Y:S01]  /*3bf0*/  IMAD.U32 R75, R73, 0x10000, RZ ;  /* 0x00010000494b7824 */ /* 0x000fe200078e00ff */
[----:B------:R-:W-:Y:S01]  /*3c00*/  SHF.R.U32.HI R82, RZ, 0x10, R31 ;  /* 0x00000010ff527819 */ /* 0x000fe2000001161f */
[----:B------:R-:W-:Y:S01]  /*3c10*/  IMAD.U32 R7, R10, 0x10000, RZ ;  /* 0x000100000a077824 */ /* 0x000fe200078e00ff */
[----:B------:R-:W-:Y:S01]  /*3c20*/  PRMT R72, R84, 0x5432, R72 ;  /* 0x0000543254487816 */ /* 0x000fe20000000048 */
[-C--:B------:R-:W-:Y:S01]  /*3c30*/  FMUL.FTZ R86, R28, R75.reuse ;  /* 0x0000004b1c567220 */ /* 0x080fe20000410000 */
[----:B------:R-:W-:Y:S01]  /*3c40*/  PRMT R77, R84, 0x5410, R77 ;  /* 0x00005410544d7816 */ /* 0x000fe2000000004d */
[-C--:B------:R-:W-:Y:S01]  /*3c50*/  FMUL.FTZ R84, R28, R80.reuse ;  /* 0x000000501c547220 */ /* 0x080fe20000410000 */
[----:B------:R-:W-:Y:S01]  /*3c60*/  LOP3.LUT R29, R13, 0xffff0000, RZ, 0xc0, !PT ;  /* 0xffff00000d1d7812 */ /* 0x000fe200078ec0ff */
[----:B------:R-:W-:Y:S01]  /*3c70*/  FFMA.FTZ R86, R5, R80, R86 ;  /* 0x0000005005567223 */ /* 0x000fe20000010056 */
[----:B------:R-:W-:Y:S01]  /*3c80*/  LOP3.LUT R79, R79, 0xffff0000, RZ, 0xc0, !PT ;  /* 0xffff00004f4f7812 */ /* 0x000fe200078ec0ff */
[----:B------:R-:W-:Y:S01]  /*3c90*/  FFMA.FTZ R84, R5, R75, -R84 ;  /* 0x0000004b05547223 */ /* 0x000fe20000010854 */
[----:B------:R-:W-:Y:S01]  /*3ca0*/  PRMT R82, R83, 0x5432, R82 ;  /* 0x0000543253527816 */ /* 0x000fe20000000052 */
[----:B------:R-:W-:Y:S01]  /*3cb0*/  IMAD.U32 R5, R77, 0x10000, RZ ;  /* 0x000100004d057824 */ /* 0x000fe200078e00ff */
[----:B------:R-:W-:Y:S01]  /*3cc0*/  LOP3.LUT R73, R73, 0xffff0000, RZ, 0xc0, !PT ;  /* 0xffff000049497812 */ /* 0x000fe200078ec0ff */
[----:B------:R-:W-:Y:S01]  /*3cd0*/  FMUL.FTZ R75, R29, R79 ;  /* 0x0000004f1d4b7220 */ /* 0x000fe20000410000 */
[----:B------:R-:W-:Y:S01]  /*3ce0*/  LOP3.LUT R6, R9, 0xffff0000, RZ, 0xc0, !PT ;  /* 0xffff000009067812 */ /* 0x000fe200078ec0ff */
[----:B------:R-:W-:Y:S01]  /*3cf0*/  IMAD.U32 R28, R82, 0x10000, RZ ;  /* 0x00010000521c7824 */ /* 0x000fe200078e00ff */
[----:B------:R-:W-:Y:S01]  /*3d00*/  SHF.R.U64 R81, R30, 0x10, R31 ;  /* 0x000000101e517819 */ /* 0x000fe2000000121f */
[----:B------:R-:W-:-:S02]  /*3d10*/  IMAD.U32 R30, R15, 0x10000, RZ ;  /* 0x000100000f1e7824 */ /* 0x000fc400078e00ff */
[-C--:B------:R-:W-:Y:S01]  /*3d20*/  FMUL.FTZ R29, R29, R73.reuse ;  /* 0x000000491d1d7220 */ /* 0x080fe20000410000 */
[----:B------:R-:W-:Y:S01]  /*3d30*/  FFMA.FTZ R75, R6, R73, -R75 ;  /* 0x00000049064b7223 */ /* 0x000fe2000001084b */
[----:B------:R-:W-:Y:S02]  /*3d40*/  IMAD.U32 R9, R11, 0x10000, RZ ;  /* 0x000100000b097824 */ /* 0x000fe400078e00ff */
[C---:B------:R-:W-:Y:S01]  /*3d50*/  FMUL.FTZ R73, R30.reuse, R5 ;  /* 0x000000051e497220 */ /* 0x040fe20000410000 */
[-C--:B------:R-:W-:Y:S01]  /*3d60*/  FMUL.FTZ R80, R30, R28.reuse ;  /* 0x0000001c1e507220 */ /* 0x080fe20000410000 */
[----:B------:R-:W-:Y:S01]  /*3d70*/  LOP3.LUT R31, R15, 0xffff0000, RZ, 0xc0, !PT ;  /* 0xffff00000f1f7812 */ /* 0x000fe200078ec0ff */
[----:B------:R-:W-:Y:S01]  /*3d80*/  FFMA.FTZ R79, R6, R79, R29 ;  /* 0x0000004f064f7223 */ /* 0x000fe2000001001d */
[----:B------:R-:W-:Y:S01]  /*3d90*/  LOP3.LUT R82, R82, 0xffff0000, RZ, 0xc0, !PT ;  /* 0xffff000052527812 */ /* 0x000fe200078ec0ff */
[----:B------:R-:W-:Y:S01]  /*3da0*/  FFMA.FTZ R30, R9, R28, R73 ;  /* 0x0000001c091e7223 */ /* 0x000fe20000010049 */
[----:B------:R-:W-:Y:S01]  /*3db0*/  LOP3.LUT R6, R77, 0xffff0000, RZ, 0xc0, !PT ;  /* 0xffff00004d067812 */ /* 0x000fe200078ec0ff */
[----:B------:R-:W-:-:S02]  /*3dc0*/  IMAD.U32 R13, R12, 0x10000, RZ ;  /* 0x000100000c0d7824 */ /* 0x000fc400078e00ff */
[----:B------:R-:W-:Y:S01]  /*3dd0*/  FFMA.FTZ R80, R9, R5, -R80 ;  /* 0x0000000509507223 */ /* 0x000fe20000010850 */
[----:B------:R-:W-:Y:S01]  /*3de0*/  IMAD.U32 R28, R78, 0x10000, RZ ;  /* 0x000100004e1c7824 */ /* 0x000fe200078e00ff */
[----:B------:R-:W-:Y:S01]  /*3df0*/  LOP3.LUT R11, R11, 0xffff0000, RZ, 0xc0, !PT ;  /* 0xffff00000b0b7812 */ /* 0x000fe200078ec0ff */
[----:B------:R-:W-:Y:S01]  /*3e00*/  IMAD.U32 R5, R72, 0x10000, RZ ;  /* 0x0001000048057824 */ /* 0x000fe200078e00ff */
[----:B------:R-:W-:Y:S01]  /*3e10*/  PRMT R81, R83, 0x5410, R81 ;  /* 0x0000541053517816 */ /* 0x000fe20000000051 */
[C---:B------:R-:W-:Y:S01]  /*3e20*/  FMUL.FTZ R88, R31.reuse, R82 ;  /* 0x000000521f587220 */ /* 0x040fe20000410000 */
[----:B------:R-:W-:Y:S01]  /*3e30*/  LOP3.LUT R12, R12, 0xffff0000, RZ, 0xc0, !PT ;  /* 0xffff00000c0c7812 */ /* 0x000fe200078ec0ff */
[----:B------:R-:W-:Y:S01]  /*3e40*/  FMUL.FTZ R90, R31, R6 ;  /* 0x000000061f5a7220 */ /* 0x000fe20000410000 */
[----:B------:R-:W-:Y:S01]  /*3e50*/  LOP3.LUT R29, R78, 0xffff0000, RZ, 0xc0, !PT ;  /* 0xffff00004e1d7812 */ /* 0x000fe200078ec0ff */
[C---:B------:R-:W-:Y:S01]  /*3e60*/  FMUL.FTZ R31, R13.reuse, R28 ;  /* 0x0000001c0d1f7220 */ /* 0x040fe20000410000 */
[----:B------:R-:W-:Y:S01]  /*3e70*/  LOP3.LUT R9, R72, 0xffff0000, RZ, 0xc0, !PT ;  /* 0xffff000048097812 */ /* 0x000fe200078ec0ff */
[----:B------:R-:W-:Y:S01]  /*3e80*/  FMUL.FTZ R13, R13, R5 ;  /* 0x000000050d0d7220 */ /* 0x000fe20000410000 */
[----:B------:R-:W-:Y:S01]  /*3e90*/  FFMA.FTZ R77, R11, R6, -R88 ;  /* 0x000000060b4d7223 */ /* 0x000fe20000010858 */
[----:B------:R-:W-:Y:S01]  /*3ea0*/  LOP3.LUT R8, R8, 0xffff0000, RZ, 0xc0, !PT ;  /* 0xffff000008087812 */ /* 0x000fe200078ec0ff */
[----:B------:R-:W-:-:S02]  /*3eb0*/  IMAD.U32 R15, R14, 0x10000, RZ ;  /* 0x000100000e0f7824 */ /* 0x000fc400078e00ff */
[----:B------:R-:W-:Y:S01]  /*3ec0*/  FFMA.FTZ R83, R11, R82, R90 ;  /* 0x000000520b537223 */ /* 0x000fe2000001005a */
[C---:B------:R-:W-:Y:S01]  /*3ed0*/  IMAD.U32 R6, R81.reuse, 0x10000, RZ ;  /* 0x0001000051067824 */ /* 0x040fe200078e00ff */
[----:B------:R-:W-:Y:S01]  /*3ee0*/  LOP3.LUT R14, R14, 0xffff0000, RZ, 0xc0, !PT ;  /* 0xffff00000e0e7812 */ /* 0x000fe200078ec0ff */
[----:B------:R-:W-:Y:S01]  /*3ef0*/  FMUL.FTZ R11, R12, R29 ;  /* 0x0000001d0c0b7220 */ /* 0x000fe20000410000 */
[C---:B------:R-:W-:Y:S01]  /*3f00*/  FFMA.FTZ R31, R4.reuse, R5, -R31 ;  /* 0x00000005041f7223 */ /* 0x040fe2000001081f */
[----:B------:R-:W-:Y:S01]  /*3f10*/  LOP3.LUT R81, R81, 0xffff0000, RZ, 0xc0, !PT ;  /* 0xffff000051517812 */ /* 0x000fe200078ec0ff */
[----:B------:R-:W-:Y:S01]  /*3f20*/  FFMA.FTZ R13, R4, R28, R13 ;  /* 0x0000001c040d7223 */ /* 0x000fe2000001000d */
[----:B------:R-:W-:Y:S01]  /*3f30*/  LOP3.LUT R5, R76, 0xffff0000, RZ, 0xc0, !PT ;  /* 0xffff00004c057812 */ /* 0x000fe200078ec0ff */
[-C--:B------:R-:W-:Y:S01]  /*3f40*/  FMUL.FTZ R73, R12, R9.reuse ;  /* 0x000000090c497220 */ /* 0x080fe20000410000 */
[----:B------:R-:W-:Y:S02]  /*3f50*/  IMAD.U32 R4, R76, 0x10000, RZ ;  /* 0x000100004c047824 */ /* 0x000fe400078e00ff */
[----:B------:R-:W-:Y:S01]  /*3f60*/  FFMA.FTZ R12, R8, R9, -R11 ;  /* 0x00000009080c7223 */ /* 0x000fe2000001080b */
[----:B------:R-:W-:Y:S01]  /*3f70*/  LOP3.LUT R10, R10, 0xffff0000, RZ, 0xc0, !PT ;  /* 0xffff00000a0a7812 */ /* 0x000fe200078ec0ff */
[C---:B------:R-:W-:Y:S01]  /*3f80*/  FMUL.FTZ R28, R15.reuse, R6 ;  /* 0x000000060f1c7220 */ /* 0x040fe20000410000 */
[----:B------:R-:W-:Y:S01]  /*3f90*/  FMUL.FTZ R9, R14, R81 ;  /* 0x000000510e097220 */ /* 0x000fe20000410000 */
[----:B------:R-:W-:Y:S01]  /*3fa0*/  FFMA.FTZ R8, R8, R29, R73 ;  /* 0x0000001d08087223 */ /* 0x000fe20000010049 */
[-C--:B------:R-:W-:Y:S01]  /*3fb0*/  FMUL.FTZ R15, R15, R4.reuse ;  /* 0x000000040f0f7220 */ /* 0x080fe20000410000 */
[-C--:B------:R-:W-:Y:S01]  /*3fc0*/  FMUL.FTZ R14, R14, R5.reuse ;  /* 0x000000050e0e7220 */ /* 0x080fe20000410000 */
[C---:B------:R-:W-:Y:S01]  /*3fd0*/  FFMA.FTZ R28, R7.reuse, R4, -R28 ;  /* 0x00000004071c7223 */ /* 0x040fe2000001081c */
[C---:B------:R-:W-:Y:S01]  /*3fe0*/  FFMA.FTZ R9, R10.reuse, R5, -R9 ;  /* 0x000000050a097223 */ /* 0x040fe20000010809 */
[----:B------:R-:W-:Y:S01]  /*3ff0*/  FFMA.FTZ R15, R7, R6, R15 ;  /* 0x00000006070f7223 */ /* 0x000fe2000001000f */
        /* <DEDUP_REMOVED lines=12> */
[----:B------:R-:W-:-:S02]  /*40c0*/  IMAD.MOV.U32 R13, RZ, RZ, R79 ;  /* 0x000000ffff0d7224 */ /* 0x000fc400078e004f */
[----:B------:R-:W-:-:S07]  /*40d0*/  IMAD.MOV.U32 R15, RZ, RZ, R30 ;  /* 0x000000ffff0f7224 */ /* 0x000fce00078e001e */
.L_x_2527:
[----:B------:R-:W-:Y:S05]  /*40e0*/  BSYNC B1 ;  /* 0x0000000000017941 */ /* 0x000fea0003800000 */
.L_x_2526:
[----:B-1----:R1:W-:Y:S01]  /*40f0*/  ST.E.128 desc[UR42][R56.64], R8 ;  /* 0x0000000838007985 */ /* 0x0023e2000c101d2a */
[----:B------:R-:W-:Y:S01]  /*4100*/  ISETP.GE.AND P0, PT, R74, R71, PT ;  /* 0x000000474a00720c */ /* 0x000fe20003f06270 */
[----:B------:R-:W-:Y:S02]  /*4110*/  IMAD.MOV.U32 R4, RZ, RZ, R68 ;  /* 0x000000ffff047224 */ /* 0x000fe400078e0044 */
[----:B------:R-:W-:-:S10]  /*4120*/  IMAD.MOV.U32 R5, RZ, RZ, R67 ;  /* 0x000000ffff057224 */ /* 0x000fd400078e0043 */
[----:B------:R-:W-:Y:S05]  /*4130*/  @P0 BRA `(.L_x_2515) ;  /* 0x0000000000e80947 */ /* 0x000fea0003800000 */
[----:B------:R-:W-:-:S05]  /*4140*/  IMAD.WIDE R4, R74, 0x2, R4 ;  /* 0x000000024a047825 */ /* 0x000fca00078e0204 */
[----:B--2---:R2:W-:Y:S01]  /*4150*/  ST.E.128 desc[UR42][R4.64], R12 ;  /* 0x0000000c04007985 */ /* 0x0045e2000c101d2a */
[----:B------:R-:W-:Y:S05]  /*4160*/  BRA `(.L_x_2515) ;  /* 0x0000000000dc7947 */ /* 0x000fea0003800000 */
.L_x_2507:
[----:B------:R-:W-:-:S06]  /*4170*/  UISETP.NE.AND UP0, UPT, UR37, 0x3, UPT ;  /* 0x000000032500788c */ /* 0x000fcc000bf05270 */
[----:B------:R-:W-:-:S13]  /*4180*/  PLOP3.LUT P5, PT, PT, PT, UP0, 0x80, 0x0 ;  /* 0x000000000000781c */ /* 0x000fda0003faf008 */
[----:B------:R-:W-:Y:S05]  /*4190*/  @!P5 BRA `(.L_x_2528) ;  /* 0x000000000004d947 */ /* 0x000fea0003800000 */
[----:B------:R-:W-:Y:S01]  /*41a0*/  BPT.TRAP 0x1 ;  /* 0x000000040000795c */ /* 0x000fe20000300000 */
.L_x_2528:
[----:B------:R-:W-:Y:S01]  /*41b0*/  IMAD R62, R192, 0x8, R2 ;  /* 0x00000008c03e7824 */ /* 0x000fe200078e0202 */
[----:B------:R-:W-:Y:S01]  /*41c0*/  SHF.L.U32 R69, R196, 0x1f, RZ ;  /* 0x0000001fc4457819 */ /* 0x000fe200000006ff */
[----:B------:R-:W-:Y:S01]  /*41d0*/  BSSY B1, `(.L_x_2529) ;  /* 0x0000004000017945 */ /* 0x000fe20003800000 */
[----:B------:R-:W-:Y:S02]  /*41e0*/  SHF.R.S32.HI R66, RZ, 0x1f, R64 ;  /* 0x0000001fff427819 */ /* 0x000fe40000011440 */
[----:B------:R-:W0:Y:S02]  /*41f0*/  SYNCS.PHASECHK.TRANS64.TRYWAIT P0, [R62+URZ+0x28c90], R69 ;  /* 0x028c90453e0075a7 */ /* 0x000e24000800017f */
[----:B0-----:R-:W-:Y:S05]  /*4200*/  @!P0 BRA `(.L_x_2530) ;  /* 0x000001b400748947 */ /* 0x001fea0003800000 */
.L_x_2863:
[----:B------:R-:W-:Y:S05]  /*4210*/  BSYNC B1 ;  /* 0x0000000000017941 */ /* 0x000fea0003800000 */
.L_x_2529:
        /* <DEDUP_REMOVED lines=24> */
[----:B------:R1:W2:Y:S04]  /*43a0*/  SHFL.IDX PT, R29, R13, RZ, 0x1c1f ;  /* 0x001c1fff0d1d7589 */ /* 0x0002a800000e0000 */
[----:B------:R1:W3:Y:S02]  /*43b0*/  SHFL.IDX PT, R14, R5, RZ, 0x1c1f ;  /* 0x001c1fff050e7589 */ /* 0x0002e400000e0000 */
.L_x_2867:
        /* <DEDUP_REMOVED lines=18> */
.L_x_2515:
[----:B------:R-:W-:Y:S05]  /*44e0*/  BSYNC B0 ;  /* 0x0000000000007941 */ /* 0x000fea0003800000 */
.L_x_2506:
[----:B-12-4-:R-:W1:Y:S01]  /*44f0*/  S2R R4, SR_TID.X ;  /* 0x0000000000047919 */ /* 0x016e620000002100 */
        /* <DEDUP_REMOVED lines=16> */
.L_x_2533:
[----:B------:R-:W-:Y:S05]  /*4600*/  BSYNC B0 ;  /* 0x0000000000007941 */ /* 0x000fea0003800000 */
.L_x_2532:
[----:B------:R-:W2:Y:S01]  /*4610*/  SYNCS.PHASECHK.TRANS64.TRYWAIT P5, [R62+URZ+0x28cb0], R69 ;  /* 0x028cb0453e0075a7 */ /* 0x000ea200080a017f */
[----:B------:R-:W-:Y:S04]  /*4620*/  BSSY B0, `(.L_x_2534) ;  /* 0x0000002000007945 */ /* 0x000fe80003800000 */
[----:B--2---:R-:W-:Y:S05]  /*4630*/  @!P5 BRA `(.L_x_2535) ;  /* 0x000001b000c0d947 */ /* 0x004fea0003800000 */
.L_x_2868:
[----:B------:R-:W-:Y:S05]  /*4640*/  BSYNC B0 ;  /* 0x0000000000007941 */ /* 0x000fea0003800000 */
.L_x_2534:
        /* <DEDUP_REMOVED lines=18> */
[----:B------:R-:W-:Y:S01]  /*4770*/  LEA.HI.X R4, R4, UR5, R7, 0x1, P5 ;  /* 0x0000000504047c11 */ /* 0x000fe2000a8f0c07 */
[----:B------:R1:W4:Y:S01]  /*4780*/  SHFL.IDX PT, R15, R5, RZ, 0x1c1f ;  /* 0x001c1fff050f7589 */ /* 0x00032200000e0000 */
[----:B------:R-:W-:-:S03]  /*4790*/  ISETP.GT.AND P5, PT, R70, R193, PT ;  /* 0x000000c14600720c */ /* 0x000fc60003fa4270 */
[----:B------:R1:W0:Y:S10]  /*47a0*/  SHFL.IDX PT, R13, R4, RZ, 0x1c1f ;  /* 0x001c1fff040d7589 */ /* 0x00023400000e0000 */
[----:B-1----:R-:W-:Y:S05]  /*47b0*/  @!P5 BRA `(.L_x_2537) ;  /* 0x00000004009cd947 */ /* 0x002fea0003800000 */
[----:B------:R-:W5:Y:S01]  /*47c0*/  LDL R31, [R1+0x14] ;  /* 0x00001400011f7983 */ /* 0x000f620000100800 */
[----:B------:R-:W-:-:S03]  /*47d0*/  ULDC UR4, c[0x0][0x320] ;  /* 0x0000c80000047ab9 */ /* 0x000fc60000000800 */
[----:B------:R-:W2:Y:S04]  /*47e0*/  LDL R12, [R1+0x18] ;  /* 0x00001800010c7983 */ /* 0x000ea80000100800 */
[----:B------:R-:W2:Y:S01]  /*47f0*/  LDL R30, [R1+0x1c] ;  /* 0x00001c00011e7983 */ /* 0x000ea20000100800 */
[----:B------:R-:W-:Y:S01]  /*4800*/  ISETP.GE.AND P6, PT, R16, UR4, PT ;  /* 0x0000000410007c0c */ /* 0x000fe2000bfc6270 */
[----:B------:R-:W-:Y:S01]  /*4810*/  IMAD R9, R192, 0x8000, R51 ;  /* 0x00008000c0097824 */ /* 0x000fe200078e0233 */
[----:B------:R-:W-:Y:S01]  /*4820*/  LOP3.LUT P5, RZ, R200, 0x4, RZ, 0xc0, !PT ;  /* 0x00000004c8ff7812 */ /* 0x000fe200078ac0ff */
[----:B------:R-:W2:Y:S02]  /*4830*/  LDL R29, [R1+0x20] ;  /* 0x00002000011d7983 */ /* 0x000ea40000100800 */
[----:B------:R-:W-:-:S02]  /*4840*/  IMAD R10, R9, 0x2, R2 ;  /* 0x00000002090a7824 */ /* 0x000fc400078e0202 */
[----:B------:R-:W2:Y:S04]  /*4850*/  LDL R28, [R1+0x24] ;  /* 0x00002400011c7983 */ /* 0x000ea80000100800 */
[----:B---3--:R-:W3:Y:S01]  /*4860*/  LDL R14, [R1+0x28] ;  /* 0x00002800010e7983 */ /* 0x008ee20000100800 */
[----:B------:R-:W-:-:S03]  /*4870*/  VIADD R11, R9, 0x20 ;  /* 0x00000020090b7836 */ /* 0x000fc60000000000 */
[----:B------:R-:W1:Y:S01]  /*4880*/  @!P6 LDS.128 R4, [R10+0x400] ;  /* 0x000400000a04e984 */ /* 0x000e620000000c00 */
[----:B------:R-:W-:Y:S01]  /*4890*/  @P5 VIADD R11, R9, 0xffffffe0 ;  /* 0xffffffe0090b5836 */ /* 0x000fe20000000000 */
[C---:B----4-:R-:W-:Y:S02]  /*48a0*/  @!P6 LEA R8, P5, R16.reuse, R15, 0x1 ;  /* 0x0000000f1008e211 */ /* 0x050fe400078a08ff */
[----:B------:R-:W4:Y:S01]  /*48b0*/  LDL R63, [R1+0x30] ;  /* 0x00003000013f7983 */ /* 0x000f220000100800 */
[----:B------:R-:W-:Y:S01]  /*48c0*/  IMAD R11, R11, 0x2, R2 ;  /* 0x000000020b0b7824 */ /* 0x000fe200078e0202 */
[----:B0-----:R-:W-:Y:S02]  /*48d0*/  @!P6 LEA.HI.X R9, R16, R13, R17, 0x1, P5 ;  /* 0x0000000d1009e211 */ /* 0x001fe400028f0c11 */
[C---:B------:R-:W-:Y:S01]  /*48e0*/  ISETP.GE.AND P5, PT, R190.reuse, UR4, PT ;  /* 0x00000004be007c0c */ /* 0x040fe2000bfa6270 */
[----:B------:R-:W4:Y:S04]  /*48f0*/  LDL R57, [R1+0x34] ;  /* 0x0000340001397983 */ /* 0x000f280000100800 */
[----:B------:R-:W4:Y:S04]  /*4900*/  LDL R56, [R1+0x38] ;  /* 0x0000380001387983 */ /* 0x000f280000100800 */
[----:B-1----:R0:W-:Y:S04]  /*4910*/  @!P6 ST.E.128 desc[UR42][R8.64], R4 ;  /* 0x000000040800e985 */ /* 0x0021e8000c101d2a */
[----:B------:R-:W1:Y:S01]  /*4920*/  @!P5 LDS.128 R4, [R11+0x400] ;  /* 0x000400000b04d984 */ /* 0x000e620000000c00 */
[----:B0-----:R-:W-:-:S04]  /*4930*/  @!P5 LEA R8, P6, R190, R15, 0x1 ;  /* 0x0000000fbe08d211 */ /* 0x001fc800078c08ff */
[----:B------:R-:W-:Y:S02]  /*4940*/  @!P5 LEA.HI.X R9, R190, R13, R206, 0x1, P6 ;  /* 0x0000000dbe09d211 */ /* 0x000fe400030f0cce */
[----:B------:R-:W-:-:S03]  /*4950*/  ISETP.GE.AND P6, PT, R229, UR4, PT ;  /* 0x00000004e5007c0c */ /* 0x000fc6000bfc6270 */
[----:B-1----:R0:W-:Y:S10]  /*4960*/  @!P5 ST.E.128 desc[UR42][R8.64], R4 ;  /* 0x000000040800d985 */ /* 0x0021f4000c101d2a */
[----:B------:R-:W1:Y:S01]  /*4970*/  @!P6 LDS.128 R4, [R10+0x2400] ;  /* 0x002400000a04e984 */ /* 0x000e620000000c00 */
[----:B0-----:R-:W-:-:S05]  /*4980*/  @!P6 LEA R8, P5, R229, R15, 0x1 ;  /* 0x0000000fe508e211 */ /* 0x001fca00078a08ff */
[----:B-----5:R-:W-:Y:S01]  /*4990*/  @!P6 IMAD.X R9, R13, 0x1, R31, P5 ;  /* 0x000000010d09e824 */ /* 0x020fe200028e061f */
[C---:B------:R-:W-:Y:S01]  /*49a0*/  ISETP.GE.AND P5, PT, R228.reuse, UR4, PT ;  /* 0x00000004e4007c0c */ /* 0x040fe2000bfa6270 */
[----:B------:R-:W5:Y:S04]  /*49b0*/  LDL R31, [R1+0x3c] ;  /* 0x00003c00011f7983 */ /* 0x000f680000100800 */
[----:B-1----:R0:W-:Y:S08]  /*49c0*/  @!P6 ST.E.128 desc[UR42][R8.64], R4 ;  /* 0x000000040800e985 */ /* 0x0021f0000c101d2a */
        /* <DEDUP_REMOVED lines=8> */
[----:B------:R-:W-:Y:S01]  /*4a50*/  @!P6 IMAD.X R9, R13, 0x1, R30, P5 ;  /* 0x000000010d09e824 */ /* 0x000fe200028e061e */
[C---:B------:R-:W-:Y:S01]  /*4a60*/  ISETP.GE.AND P5, PT, R219.reuse, UR4, PT ;  /* 0x00000004db007c0c */ /* 0x040fe2000bfa6270 */
[----:B------:R-:W5:Y:S04]  /*4a70*/  LDL R30, [R1+0x40] ;  /* 0x00004000011e7983 */ /* 0x000f680000100800 */
[----:B-1----:R0:W-:Y:S08]  /*4a80*/  @!P6 ST.E.128 desc[UR42][R8.64], R4 ;  /* 0x000000040800e985 */ /* 0x0021f0000c101d2a */
        /* <DEDUP_REMOVED lines=14> */
[----:B---3--:R-:W-:Y:S02]  /*4b70*/  @!P5 IMAD.X R9, R13, 0x1, R14, P6 ;  /* 0x000000010d09d824 */ /* 0x008fe400030e060e */
[----:B------:R-:W3:Y:S01]  /*4b80*/  LDL R14, [R1+0x4] ;  /* 0x00000400010e7983 */ /* 0x000ee20000100800 */
        /* <DEDUP_REMOVED lines=10> */
[----:B----4-:R-:W-:Y:S01]  /*4c30*/  @!P5 IMAD.X R9, R13, 0x1, R63, P6 ;  /* 0x000000010d09d824 */ /* 0x010fe200030e063f */
        /* <DEDUP_REMOVED lines=25> */
[----:B---3--:R-:W-:-:S04]  /*4dd0*/  ISETP.GE.AND P5, PT, R14, UR4, PT ;  /* 0x000000040e007c0c */ /* 0x008fc8000bfa6270 */
[----:B-1----:R0:W-:Y:S09]  /*4de0*/  @!P6 ST.E.128 desc[UR42][R8.64], R4 ;  /* 0x000000040800e985 */ /* 0x0021f2000c101d2a */
[----:B------:R-:W1:Y:S01]  /*4df0*/  @!P5 LDS.128 R4, [R11+0xe400] ;  /* 0x00e400000b04d984 */ /* 0x000e620000000c00 */
[----:B0-----:R-:W-:-:S05]  /*4e00*/  @!P5 LEA R8, P6, R14, R15, 0x1 ;  /* 0x0000000f0e08d211 */ /* 0x001fca00078c08ff */
[----:B--2---:R-:W-:-:S05]  /*4e10*/  @!P5 IMAD.X R9, R13, 0x1, R12, P6 ;  /* 0x000000010d09d824 */ /* 0x004fca00030e060c */
[----:B-1----:R1:W-:Y:S03]  /*4e20*/  @!P5 ST.E.128 desc[UR42][R8.64], R4 ;  /* 0x000000040800d985 */ /* 0x0023e6000c101d2a */
.L_x_2537:
[----:B------:R-:W-:Y:S05]  /*4e30*/  BSYNC B0 ;  /* 0x0000000000007941 */ /* 0x000fea0003800000 */
.L_x_2536:
        /* <DEDUP_REMOVED lines=11> */
[----:B-1----:R-:W-:Y:S02]  /*4ef0*/  SEL R5, RZ, 0x1, P5 ;  /* 0x00000001ff057807 */ /* 0x002fe40002800000 */
[----:B------:R-:W-:Y:S02]  /*4f00*/  SEL R192, R192, RZ, P5 ;  /* 0x000000ffc0c07207 */ /* 0x000fe40002800000 */
[----:B------:R-:W-:Y:S01]  /*4f10*/  LOP3.LUT R196, R196, R5, RZ, 0x3c, !PT ;  /* 0x00000005c4c47212 */ /* 0x000fe200078e3cff */
[----:B------:R0:W-:Y:S01]  /*4f20*/  @!P0 SYNCS.ARRIVE.TRANS64.RED.A1T0 RZ, [R62+URZ], RZ ;  /* 0x000000ff3eff89a7 */ /* 0x0001e2000810043f */
[----:B------:R-:W-:Y:S01]  /*4f30*/  PLOP3.LUT P0, PT, PT, PT, PT, 0x8, 0x0 ;  /* 0x000000000000781c */ /* 0x000fe20003f0e170 */
[----:B------:R-:W-:-:S12]  /*4f40*/  @P4 BRA `(.L_x_2538) ;  /* 0xffffffd400f04947 */ /* 0x000fd8000383ffff */
.L_x_2501:
[----:B------:R-:W-:Y:S04]  /*4f50*/  BSSY B0, `(.L_x_2539) ;  /* 0x0000004000007945 */ /* 0x000fe80003800000 */
[----:B------:R-:W-:Y:S05]  /*4f60*/  @P0 BRA `(.L_x_2540) ;  /* 0x0000000000080947 */ /* 0x000fea0003800000 */
[----:B------:R-:W1:Y:S02]  /*4f70*/  FENCE.VIEW.ASYNC.G ;  /* 0x00000000000073c6 */ /* 0x000e640000000100 */
[----:B-1----:R-:W-:Y:S06]  /*4f80*/  BAR.ARV 0xc, 0x180 ;  /* 0x0306000000007b1d */ /* 0x002fec0000002000 */
.L_x_2540:
[----:B------:R-:W-:Y:S05]  /*4f90*/  BSYNC B0 ;  /* 0x0000000000007941 */ /* 0x000fea0003800000 */
.L_x_2539:
[----:B------:R-:W-:Y:S01]  /*4fa0*/  UISETP.NE.AND UP0, UPT, UR39, 0x1, UPT ;  /* 0x000000012700788c */ /* 0x000fe2000bf05270 */
[----:B------:R-:W-:Y:S05]  /*4fb0*/  BSSY B7, `(.L_x_2541) ;  /* 0x0000f6b000077945 */ /* 0x000fea0003800000 */
[----:B------:R-:W-:-:S13]  /*4fc0*/  PLOP3.LUT P0, PT, PT, PT, UP0, 0x80, 0x0 ;  /* 0x000000000000781c */ /* 0x000fda0003f0f008 */
[----:B------:R-:W-:Y:S05]  /*4fd0*/  @!P0 BRA `(.L_x_2542) ;  /* 0x0000002000e48947 */ /* 0x000fea0003800000 */
[----:B------:R-:W1:Y:S01]  /*4fe0*/  LDC R0, c[0x0][0x448] ;  /* 0x00011200ff007b82 */ /* 0x000e620000000800 */
[----:B------:R-:W-:-:S07]  /*4ff0*/  IADD3 R23, R189, 0x1, -R23 ;  /* 0x00000001bd177810 */ /* 0x000fce0007ffe817 */
[----:B------:R-:W2:Y:S01]  /*5000*/  LDC.64 R4, c[0x0][0x9e0] ;  /* 0x00027800ff047b82 */ /* 0x000ea20000000a00 */
[----:B-1----:R-:W-:Y:S01]  /*5010*/  ISETP.NE.AND P1, PT, R0, 0x1, PT ;  /* 0x000000010000780c */ /* 0x002fe20003f25270 */
[----:B------:R-:W-:Y:S01]  /*5020*/  VIADD R0, R199, 0x3f ;  /* 0x0000003fc7007836 */ /* 0x000fe20000000000 */
[----:B--2---:R-:W-:-:S11]  /*5030*/  ISETP.GE.AND P2, PT, R5, 0x1, PT ;  /* 0x000000010500780c */ /* 0x004fd60003f46270 */
[----:B------:R-:W1:Y:S08]  /*5040*/  @P1 LDC R3, c[0x0][0x44c] ;  /* 0x00011300ff031b82 */ /* 0x000e700000000800 */
[----:B------:R-:W2:Y:S01]  /*5050*/  @P1 LDC R6, c[0x0][0x450] ;  /* 0x00011400ff061b82 */ /* 0x000ea20000000800 */
[----:B-1----:R-:W-:-:S05]  /*5060*/  @P1 IMAD.HI.U32 R3, R0, R3, RZ ;  /* 0x0000000300031227 */ /* 0x002fca00078e00ff */
[----:B--2---:R-:W-:-:S05]  /*5070*/  @P1 SHF.R.U32.HI R0, RZ, R6, R3 ;  /* 0x00000006ff001219 */ /* 0x004fca0000011603 */
        /* <DEDUP_REMOVED lines=9> */
[----:B------:R-:W1:Y:S02]  /*5110*/  @P0 LDC.64 R6, c[0x0][0x9e8] ;  /* 0x00027a00ff060b82 */ /* 0x000e640000000a00 */
[----:B-1----:R-:W-:-:S05]  /*5120*/  @P0 IMAD.HI.U32 R0, R3, R6, RZ ;  /* 0x0000000603000227 */ /* 0x002fca00078e00ff */
[----:B------:R-:W-:-:S04]  /*5130*/  @P0 SHF.R.U32.HI R3, RZ, R7, R0 ;  /* 0x00000007ff030219 */ /* 0x000fc80000011600 */
[----:B------:R-:W-:Y:S01]  /*5140*/  LOP3.LUT R0, RZ, R3, RZ, 0x33, !PT ;  /* 0x00000003ff007212 */ /* 0x000fe200078e33ff */
[----:B------:R-:W-:Y:S06]  /*5150*/  BRA `(.L_x_2546) ;  /* 0x0000000000107947 */ /* 0x000fec0003800000 */
.L_x_2545:
[----:B------:R-:W-:-:S13]  /*5160*/  ISETP.NE.AND P0, PT, R5, 0x1, PT ;  /* 0x000000010500780c */ /* 0x000fda0003f05270 */
[----:B------:R-:W1:Y:S02]  /*5170*/  @P0 LDC.64 R6, c[0x0][0x9e8] ;  /* 0x00027a00ff060b82 */ /* 0x000e640000000a00 */
[----:B-1----:R-:W-:-:S05]  /*5180*/  @P0 IMAD.HI.U32 R6, R0, R6, RZ ;  /* 0x0000000600060227 */ /* 0x002fca00078e00ff */
[----:B------:R-:W-:-:S07]  /*5190*/  @P0 SHF.R.U32.HI R0, RZ, R7, R6 ;  /* 0x00000007ff000219 */ /* 0x000fce0000011606 */
.L_x_2546:
[----:B------:R-:W-:Y:S05]  /*51a0*/  BSYNC B0 ;  /* 0x0000000000007941 */ /* 0x000fea0003800000 */
.L_x_2544:
[----:B------:R-:W-:-:S05]  /*51b0*/  IMAD R3, R0, R5, R5 ;  /* 0x0000000500037224 */ /* 0x000fca00078e0205 */
[----:B------:R-:W-:-:S07]  /*51c0*/  VIMNMX R4, R4, R3, PT ;  /* 0x0000000304047248 */ /* 0x000fce0003fe0100 */
.L_x_2543:
[----:B------:R-:W1:Y:S01]  /*51d0*/  @P1 LDC R0, c[0x0][0x44c] ;  /* 0x00011300ff001b82 */ /* 0x000e620000000800 */
[----:B------:R-:W-:Y:S01]  /*51e0*/  VIADD R4, R4, 0x3f ;  /* 0x0000003f04047836 */ /* 0x000fe20000000000 */
[----:B------:R-:W-:Y:S01]  /*51f0*/  ULDC UR4, c[0x0][0x9dc] ;  /* 0x0002770000047ab9 */ /* 0x000fe20000000800 */
[----:B------:R-:W-:-:S03]  /*5200*/  IMAD.MOV.U32 R7, RZ, RZ, R199 ;  /* 0x000000ffff077224 */ /* 0x000fc600078e00c7 */
[----:B------:R-:W-:Y:S02]  /*5210*/  SHF.R.S32.HI R3, RZ, 0x1f, R4 ;  /* 0x0000001fff037819 */ /* 0x000fe40000011404 */
[----:B------:R-:W2:Y:S02]  /*5220*/  @P1 LDC R9, c[0x0][0x450] ;  /* 0x00011400ff091b82 */ /* 0x000ea40000000800 */
[----:B------:R-:W-:-:S04]  /*5230*/  LEA.HI R3, R3, R4, RZ, 0x6 ;  /* 0x0000000403037211 */ /* 0x000fc800078f30ff */
[----:B------:R-:W-:-:S04]  /*5240*/  SHF.R.S32.HI R3, RZ, 0x6, R3 ;  /* 0x00000006ff037819 */ /* 0x000fc80000011403 */
[----:B------:R-:W-:Y:S01]  /*5250*/  VIMNMX R20, R168, R3, PT ;  /* 0x00000003a8147248 */ /* 0x000fe20003fe0100 */
[----:B-1----:R-:W-:-:S05]  /*5260*/  @P1 IMAD.HI.U32 R0, R199, R0, RZ ;  /* 0x00000000c7001227 */ /* 0x002fca00078e00ff */
[----:B--2---:R-:W-:-:S05]  /*5270*/  @P1 SHF.R.U32.HI R7, RZ, R9, R0 ;  /* 0x00000009ff071219 */ /* 0x004fca0000011600 */
        /* <DEDUP_REMOVED lines=13> */
.L_x_2549:
[----:B------:R-:W-:-:S13]  /*5350*/  ISETP.NE.AND P0, PT, R5, 0x1, PT ;  /* 0x000000010500780c */ /* 0x000fda0003f05270 */
[----:B------:R-:W1:Y:S02]  /*5360*/  @P0 LDC.64 R6, c[0x0][0x9e8] ;  /* 0x00027a00ff060b82 */ /* 0x000e640000000a00 */
[----:B-1----:R-:W-:-:S05]  /*5370*/  @P0 IMAD.HI.U32 R4, R40, R6, RZ ;  /* 0x0000000628040227 */ /* 0x002fca00078e00ff */
[----:B------:R-:W-:-:S07]  /*5380*/  @P0 SHF.R.U32.HI R40, RZ, R7, R4 ;  /* 0x00000007ff280219 */ /* 0x000fce0000011604 */
.L_x_2550:
[----:B------:R-:W-:Y:S05]  /*5390*/  BSYNC B0 ;  /* 0x0000000000007941 */ /* 0x000fea0003800000 */
.L_x_2548:
[----:B------:R-:W-:-:S05]  /*53a0*/  IMAD R5, R40, R5, RZ ;  /* 0x0000000528057224 */ /* 0x000fca00078e02ff */
[----:B------:R-:W-:-:S07]  /*53b0*/  VIMNMX R0, R0, R5, !PT ;  /* 0x0000000500007248 */ /* 0x000fce0007fe0100 */
.L_x_2547:
        /* <DEDUP_REMOVED lines=48> */
[----:B---34-:R-:W-:Y:S02]  /*56c0*/  CS2R R14, SRZ ;  /* 0x00000000000e7805 */ /* 0x018fe4000001ff00 */
[----:B------:R-:W-:-:S02]  /*56d0*/  CS2R R154, SRZ ;  /* 0x00000000009a7805 */ /* 0x000fc4000001ff00 */
[----:B------:R-:W-:Y:S01]  /*56e0*/  CS2R R156, SRZ ;  /* 0x00000000009c7805 */ /* 0x000fe2000001ff00 */
[----:B------:R-:W-:Y:S01]  /*56f0*/  IMAD.MOV.U32 R75, RZ, RZ, RZ ;  /* 0x000000ffff4b7224 */ /* 0x000fe200078e00ff */
[----:B------:R-:W-:Y:S02]  /*5700*/  CS2R R12, SRZ ;  /* 0x00000000000c7805 */ /* 0x000fe4000001ff00 */
[----:B------:R-:W-:Y:S02]  /*5710*/  CS2R R158, SRZ ;  /* 0x00000000009e7805 */ /* 0x000fe4000001ff00 */
[----:B------:R-:W-:Y:S02]  /*5720*/  CS2R R70, SRZ ;  /* 0x0000000000467805 */ /* 0x000fe4000001ff00 */
[----:B------:R-:W-:Y:S02]  /*5730*/  CS2R R160, SRZ ;  /* 0x0000000000a07805 */ /* 0x000fe4000001ff00 */
[----:B------:R-:W-:-:S02]  /*5740*/  CS2R R66, SRZ ;  /* 0x0000000000427805 */ /* 0x000fc4000001ff00 */
[----:B------:R-:W-:Y:S02]  /*5750*/  CS2R R162, SRZ ;  /* 0x0000000000a27805 */ /* 0x000fe4000001ff00 */
[----:B0-----:R-:W-:Y:S02]  /*5760*/  CS2R R62, SRZ ;  /* 0x00000000003e7805 */ /* 0x001fe4000001ff00 */
        /* <DEDUP_REMOVED lines=17> */
[----:B------:R-:W-:Y:S01]  /*5880*/  CS2R R10, SRZ ;  /* 0x00000000000a7805 */ /* 0x000fe2000001ff00 */
[----:B------:R-:W-:Y:S01]  /*5890*/  IMAD.MOV.U32 R31, RZ, RZ, RZ ;  /* 0x000000ffff1f7224 */ /* 0x000fe200078e00ff */
[----:B------:R-:W-:Y:S01]  /*58a0*/  CS2R R8, SRZ ;  /* 0x0000000000087805 */ /* 0x000fe2000001ff00 */
[----:B------:R-:W-:Y:S06]  /*58b0*/  @!P1 BRA `(.L_x_2551) ;  /* 0x000000ec00689947 */ /* 0x000fec0003800000 */
[----:B------:R-:W0:Y:S02]  /*58c0*/  S2R R23, SR_TID.X ;  /* 0x0000000000177919 */ /* 0x000e240000002100 */
        /* <DEDUP_REMOVED lines=8> */
[----:B------:R-:W-:Y:S02]  /*5950*/  IMAD.U32 R0, RZ, RZ, UR37 ;  /* 0x00000025ff007e24 */ /* 0x000fe4000f8e00ff */
[----:B------:R-:W-:-:S03]  /*5960*/  IMAD R3, R3, 0x8000, R2 ;  /* 0x0000800003037824 */ /* 0x000fc600078e0202 */
[----:B------:R-:W-:Y:S01]  /*5970*/  ISETP.NE.AND P0, PT, R0, 0x3, PT ;  /* 0x000000030000780c */ /* 0x000fe20003f05270 */
[----:B------:R-:W-:-:S05]  /*5980*/  VIADD R3, R3, 0x400 ;  /* 0x0000040003037836 */ /* 0x000fca0000000000 */
[----:B------:R-:W-:-:S04]  /*5990*/  SHF.R.U32.HI R3, RZ, 0x4, R3 ;  /* 0x00000004ff037819 */ /* 0x000fc80000011603 */
[----:B------:R-:W-:-:S04]  /*59a0*/  LOP3.LUT R0, R3, 0x3fff, RZ, 0xc0, !PT ;  /* 0x00003fff03007812 */ /* 0x000fc800078ec0ff */
[----:B------:R-:W-:Y:S01]  /*59b0*/  LOP3.LUT R0, R0, 0x2000000, RZ, 0xfc, !PT ;  /* 0x0200000000007812 */ /* 0x000fe200078efcff */
[----:B------:R-:W-:Y:S06]  /*59c0*/  @!P0 BRA `(.L_x_2552) ;  /* 0x0000000000048947 */ /* 0x000fec0003800000 */
[----:B------:R-:W-:Y:S01]  /*59d0*/  BPT.TRAP 0x1 ;  /* 0x000000040000795c */ /* 0x000fe20000300000 */
.L_x_2552:
[----:B------:R-:W-:Y:S01]  /*59e0*/  IMAD R3, R18, 0x8, R2 ;  /* 0x0000000812037824 */ /* 0x000fe200078e0202 */
[----:B------:R-:W-:Y:S01]  /*59f0*/  SHF.L.U32 R10, R19, 0x1f, RZ ;  /* 0x0000001f130a7819 */ /* 0x000fe200000006ff */
[----:B------:R-:W-:Y:S01]  /*5a00*/  VIADD R4, R2, 0x26800 ;  /* 0x0002680002047836 */ /* 0x000fe20000000000 */
[----:B------:R-:W-:Y:S01]  /*5a10*/  BSSY B0, `(.L_x_2553) ;  /* 0x0000008000007945 */ /* 0x000fe20003800000 */
[----:B------:R-:W-:Y:S01]  /*5a20*/  IMAD R8, R18, 0x1000, R0 ;  /* 0x0000100012087824 */ /* 0x000fe200078e0200 */
[----:B------:R-:W0:Y:S01]  /*5a30*/  SYNCS.PHASECHK.TRANS64.TRYWAIT P1, [R3+URZ+0x28c50], R10 ;  /* 0x028c500a030075a7 */ /* 0x000e22000802017f */
[----:B------:R-:W-:Y:S01]  /*5a40*/  IMAD.MOV.U32 R9, RZ, RZ, 0x40000040 ;  /* 0x40000040ff097424 */ /* 0x000fe200078e00ff */
[----:B------:R-:W-:-:S04]  /*5a50*/  SHF.R.U32.HI R4, RZ, 0x4, R4 ;  /* 0x00000004ff047819 */ /* 0x000fc80000011604 */
[----:B------:R-:W-:-:S04]  /*5a60*/  LOP3.LUT R4, R4, 0x3fff, RZ, 0xc0, !PT ;  /* 0x00003fff04047812 */ /* 0x000fc800078ec0ff */
[----:B------:R-:W-:Y:S01]  /*5a70*/  LOP3.LUT R4, R4, 0x10000, RZ, 0xfc, !PT ;  /* 0x0001000004047812 */ /* 0x000fe200078efcff */
[----:B0-----:R-:W-:Y:S06]  /*5a80*/  @!P1 BRA `(.L_x_2554) ;  /* 0x0000019c00c09947 */ /* 0x001fec0003800000 */
.L_x_2869:
[----:B------:R-:W-:Y:S05]  /*5a90*/  BSYNC B0 ;  /* 0x0000000000007941 */ /* 0x000fea0003800000 */
.L_x_2553:
        /* <DEDUP_REMOVED lines=10> */
[----:B------:R-:W-:Y:S01]  /*5b40*/  IMAD.MOV.U32 R9, RZ, RZ, 0x40000040 ;  /* 0x40000040ff097424 */ /* 0x000fe200078e00ff */
[----:B-----5:R-:W-:-:S09]  /*5b50*/  WARPGROUP.ARRIVE ;  /* 0x00000000000079c5 */ /* 0x020fd20000000000 */
[----:B------:R-:W-:Y:S01]  /*5b60*/  HGMMA.64x256x16.F32.BF16 R24, gdesc[UR4].tnspB, RZ, !UPT, gsb0 ;  /* 0x43e00000041879f0 */ /* 0x000fe2000c0018ff */
[----:B------:R-:W-:Y:S01]  /*5b70*/  R2UR UR6, R10 ;  /* 0x000000000a0672ca */ /* 0x000fe200000e0000 */
[----:B------:R-:W-:Y:S01]  /*5b80*/  VIADD R10, R8, 0x100 ;  /* 0x00000100080a7836 */ /* 0x000fe20000000000 */
[----:B------:R-:W-:Y:S01]  /*5b90*/  R2UR UR7, R11 ;  /* 0x000000000b0772ca */ /* 0x000fe200000e0000 */
[----:B------:R-:W-:Y:S01]  /*5ba0*/  IMAD.MOV.U32 R11, RZ, RZ, 0x40000040 ;  /* 0x40000040ff0b7424 */ /* 0x000fe200078e00ff */
[----:B------:R-:W-:Y:S01]  /*5bb0*/  R2UR UR4, R12 ;  /* 0x000000000c0472ca */ /* 0x000fe200000e0000 */
[----:B------:R-:W-:Y:S01]  /*5bc0*/  VIADD R8, R8, 0x180 ;  /* 0x0000018008087836 */ /* 0x000fe20000000000 */
[----:B------:R-:W-:Y:S01]  /*5bd0*/  R2UR UR5, R13 ;  /* 0x000000000d0572ca */ /* 0x000fe200000e0000 */
[----:B------:R-:W-:Y:S02]  /*5be0*/  WARPGROUP.DEPBAR.LE gsb0, 0x0 ;  /* 0x00008000000079c5 */ /* 0x000fe40000010000 */
[----:B------:R-:W-:-:S15]  /*5bf0*/  WARPGROUP.ARRIVE ;  /* 0x00000000000079c5 */ /* 0x000fde0000000000 */
[----:B------:R-:W-:-:S03]  /*5c00*/  NOP ;  /* 0x0000000000007918 */ /* 0x000fc60000000000 */
[----:B------:R-:W-:Y:S01]  /*5c10*/  HGMMA.64x256x16.F32.BF16 R24, gdesc[UR4].tnspB, R24, gsb0 ;  /* 0x43e00000041879f0 */ /* 0x000fe20008001818 */
        /* <DEDUP_REMOVED lines=21> */
[----:B------:R-:W-:Y:S06]  /*5d70*/  BAR.ARV 0xf, 0x100 ;  /* 0x03c4000000007b1d */ /* 0x000fec0000002000 */
[----:B------:R-:W-:Y:S05]  /*5d80*/  @!P0 BRA `(.L_x_2555) ;  /* 0x0000000000048947 */ /* 0x000fea0003800000 */
[----:B------:R-:W-:Y:S01]  /*5d90*/  BPT.TRAP 0x1 ;  /* 0x000000040000795c */ /* 0x000fe20000300000 */
.L_x_2555:
[----:B------:R-:W-:Y:S01]  /*5da0*/  VIADD R14, R3, 0x28c60 ;  /* 0x00028c60030e7836 */ /* 0x000fe20000000000 */
[----:B------:R-:W-:Y:S01]  /*5db0*/  BSSY B0, `(.L_x_2556) ;  /* 0x00000cc000007945 */ /* 0x000fe20003800000 */
[----:B------:R-:W-:-:S03]  /*5dc0*/  VIADD R3, R20, 0xfffffffe ;  /* 0xfffffffe14037836 */ /* 0x000fc60000000000 */
[----:B------:R-:W-:Y:S02]  /*5dd0*/  PRMT R14, R191, 0x654, R14 ;  /* 0x00000654bf0e7816 */ /* 0x000fe4000000000e */
[----:B------:R-:W-:Y:S02]  /*5de0*/  ISETP.GE.AND P1, PT, R3, R6, PT ;  /* 0x000000060300720c */ /* 0x000fe40003f26270 */
[----:B------:R0:W-:Y:S11]  /*5df0*/  SYNCS.ARRIVE.TRANS64.RED.A1T0 RZ, [R14+URZ], RZ ;  /* 0x000000ff0eff79a7 */ /* 0x0001f6000810043f */
[----:B0-----:R-:W-:Y:S05]  /*5e00*/  @!P1 BRA `(.L_x_2557) ;  /* 0x0000000c00189947 */ /* 0x001fea0003800000 */
.L_x_2564:
[----:B------:R-:W-:Y:S01]  /*5e10*/  BAR.SYNC.DEFER_BLOCKING 0xe, 0x100 ;  /* 0x0384000000007b1d */ /* 0x000fe20000010000 */
[C---:B------:R-:W-:Y:S01]  /*5e20*/  IMAD R7, R18.reuse, 0x40, R198 ;  /* 0x0000004012077824 */ /* 0x040fe200078e02c6 */
[----:B------:R-:W-:Y:S01]  /*5e30*/  ISETP.GT.AND P2, PT, R3, R6, PT ;  /* 0x000000060300720c */ /* 0x000fe20003f44270 */
[----:B------:R-:W-:Y:S02]  /*5e40*/  VIADD R18, R18, 0x1 ;  /* 0x0000000112127836 */ /* 0x000fe40000000000 */
[----:B------:R-:W-:Y:S02]  /*5e50*/  IMAD R7, R7, 0x4, R2 ;  /* 0x0000000407077824 */ /* 0x000fe400078e0202 */
[----:B------:R-:W-:Y:S01]  /*5e60*/  VIADD R3, R3, 0xffffffff ;  /* 0xffffffff03037836 */ /* 0x000fe20000000000 */
[----:B------:R-:W-:-:S04]  /*5e70*/  ISETP.NE.AND P1, PT, R18, 0x2, PT ;  /* 0x000000021200780c */ /* 0x000fc80003f25270 */
[----:B------:R-:W-:Y:S01]  /*5e80*/  SEL R18, R18, RZ, P1 ;  /* 0x000000ff12127207 */ /* 0x000fe20000800000 */
[----:B0-----:R-:W0:Y:S04]  /*5e90*/  LDS R14, [R7+0x28800] ;  /* 0x02880000070e7984 */ /* 0x001e280000000800 */
        /* <DEDUP_REMOVED lines=133> */
.L_x_2558:
[----:B------:R-:W-:Y:S01]  /*66f0*/  IMAD R7, R18, 0x8, R2 ;  /* 0x0000000812077824 */ /* 0x000fe200078e0202 */
[----:B------:R-:W-:-:S04]  /*6700*/  SHF.L.U32 R14, R19, 0x1f, RZ ;  /* 0x0000001f130e7819 */ /* 0x000fc800000006ff */
[----:B------:R0:W1:Y:S01]  /*6710*/  SYNCS.PHASECHK.TRANS64.TRYWAIT P1, [R7+URZ+0x28c50], R14 ;  /* 0x028c500e070075a7 */ /* 0x000062000802017f */
[----:B------:R-:W-:Y:S05]  /*6720*/  @!P0 BRA `(.L_x_2559) ;  /* 0x0000000000048947 */ /* 0x000fea0003800000 */
[----:B------:R-:W-:Y:S01]  /*6730*/  BPT.TRAP 0x1 ;  /* 0x000000040000795c */ /* 0x000fe20000300000 */
.L_x_2559:
[----:B------:R-:W-:Y:S04]  /*6740*/  BSSY B1, `(.L_x_2560) ;  /* 0x0000004000017945 */ /* 0x000fe80003800000 */
[----:B-1----:R-:W-:Y:S05]  /*6750*/  @P1 BRA `(.L_x_2561) ;  /* 0x0000000000081947 */ /* 0x002fea0003800000 */
[----:B------:R-:W1:Y:S02]  /*6760*/  SYNCS.PHASECHK.TRANS64.TRYWAIT P1, [R7+URZ+0x28c50], R14 ;  /* 0x028c500e070075a7 */ /* 0x000e64000802017f */
[----:B-1----:R-:W-:Y:S05]  /*6770*/  @!P1 BRA `(.L_x_2562) ;  /* 0x0000019000989947 */ /* 0x002fea0003800000 */
.L_x_2561:
[----:B------:R-:W-:Y:S05]  /*6780*/  BSYNC B1 ;  /* 0x0000000000017941 */ /* 0x000fea0003800000 */
.L_x_2560:
[----:B01----:R-:W-:Y:S01]  /*6790*/  IMAD R14, R18, 0x1000, R0 ;  /* 0x00001000120e7824 */ /* 0x003fe200078e0200 */
[----:B------:R-:W-:Y:S01]  /*67a0*/  R2UR UR4, R4 ;  /* 0x00000000040472ca */ /* 0x000fe200000e0000 */
[----:B------:R-:W-:Y:S01]  /*67b0*/  IMAD.MOV.U32 R15, RZ, RZ, 0x40000040 ;  /* 0x40000040ff0f7424 */ /* 0x000fe200078e00ff */
[----:B------:R-:W-:Y:S01]  /*67c0*/  R2UR UR5, R5 ;  /* 0x00000000050572ca */ /* 0x000fe200000e0000 */
[----:B------:R-:W-:Y:S01]  /*67d0*/  WARPGROUP.ARRIVE ;  /* 0x00000000000079c5 */ /* 0x000fe20000000000 */
[C---:B------:R-:W-:Y:S01]  /*67e0*/  R2UR UR6, R14.reuse ;  /* 0x000000000e0672ca */ /* 0x040fe200000e0000 */
[----:B------:R-:W-:Y:S01]  /*67f0*/  VIADD R20, R14, 0x80 ;  /* 0x000000800e147836 */ /* 0x000fe20000000000 */
[----:B------:R-:W-:Y:S01]  /*6800*/  R2UR UR7, R15 ;  /* 0x000000000f0772ca */ /* 0x000fe200000e0000 */
[----:B------:R-:W-:Y:S02]  /*6810*/  IMAD.MOV.U32 R21, RZ, RZ, 0x40000040 ;  /* 0x40000040ff157424 */ /* 0x000fe400078e00ff */
[----:B------:R-:W-:-:S10]  /*6820*/  IMAD.MOV.U32 R15, RZ, RZ, 0x40000040 ;  /* 0x40000040ff0f7424 */ /* 0x000fd400078e00ff */
[----:B------:R-:W-:Y:S01]  /*6830*/  HGMMA.64x256x16.F32.BF16 R24, gdesc[UR4].tnspB, R24, gsb0 ;  /* 0x43e00000041879f0 */ /* 0x000fe20008001818 */
        /* <DEDUP_REMOVED lines=31> */
.L_x_2563:
[----:B------:R-:W-:-:S05]  /*6a30*/  VIADD R14, R7, 0x28c60 ;  /* 0x00028c60070e7836 */ /* 0x000fca0000000000 */
[----:B------:R-:W-:-:S04]  /*6a40*/  PRMT R14, R191, 0x654, R14 ;  /* 0x00000654bf0e7816 */ /* 0x000fc8000000000e */
[----:B------:R0:W-:Y:S01]  /*6a50*/  SYNCS.ARRIVE.TRANS64.RED.A1T0 RZ, [R14+URZ], RZ ;  /* 0x000000ff0eff79a7 */ /* 0x0001e2000810043f */
[----:B------:R-:W-:Y:S05]  /*6a60*/  @P2 BRA `(.L_x_2564) ;  /* 0xfffffff000e82947 */ /* 0x000fea000383ffff */
.L_x_2557:
[----:B------:R-:W-:Y:S05]  /*6a70*/  BSYNC B0 ;  /* 0x0000000000007941 */ /* 0x000fea0003800000 */
.L_x_2556:
[----:B------:R-:W-:Y:S01]  /*6a80*/  BAR.SYNC.DEFER_BLOCKING 0xe, 0x100 ;  /* 0x0384000000007b1d */ /* 0x000fe20000010000 */
[C---:B------:R-:W-:Y:S01]  /*6a90*/  IMAD R3, R18.reuse, 0x40, R198 ;  /* 0x0000004012037824 */ /* 0x040fe200078e02c6 */
[----:B------:R-:W-:Y:S01]  /*6aa0*/  PLOP3.LUT P0, PT, PT, PT, PT, 0x8, 0x0 ;  /* 0x000000000000781c */ /* 0x000fe20003f0e170 */
[----:B------:R-:W-:Y:S02]  /*6ab0*/  VIADD R18, R18, 0x1 ;  /* 0x0000000112127836 */ /* 0x000fe40000000000 */
[----:B------:R-:W-:-:S03]  /*6ac0*/  IMAD R3, R3, 0x4, R2 ;  /* 0x0000000403037824 */ /* 0x000fc600078e0202 */
[----:B------:R-:W-:-:S04]  /*6ad0*/  ISETP.NE.AND P1, PT, R18, 0x2, PT ;  /* 0x000000021200780c */ /* 0x000fc80003f25270 */
[----:B------:R-:W-:Y:S02]  /*6ae0*/  SEL R0, RZ, 0x1, P1 ;  /* 0x00000001ff007807 */ /* 0x000fe40000800000 */
[----:B------:R-:W-:Y:S02]  /*6af0*/  SEL R18, R18, RZ, P1 ;  /* 0x000000ff12127207 */ /* 0x000fe40000800000 */
[----:B------:R-:W-:Y:S01]  /*6b00*/  LOP3.LUT R19, R19, R0, RZ, 0x3c, !PT ;  /* 0x0000000013137212 */ /* 0x000fe200078e3cff */
[----:B------:R-:W1:Y:S04]  /*6b10*/  LDS R2, [R3+0x28800] ;  /* 0x0288000003027984 */ /* 0x000e680000000800 */
[----:B------:R2:W3:Y:S02]  /*6b20*/  LDS R0, [R3+0x28820] ;  /* 0x0288200003007984 */ /* 0x0004e40000000800 */
[----:B--2---:R-:W-:-:S02]  /*6b30*/  IMAD.MOV.U32 R3, RZ, RZ, RZ ;  /* 0x000000ffff037224 */ /* 0x004fc400078e00ff */
[-C--:B-1----:R-:W-:Y:S01]  /*6b40*/  FMUL.FTZ R153, R28, R2.reuse ;  /* 0x000000021c997220 */ /* 0x082fe20000410000 */
[-C--:B------:R-:W-:Y:S01]  /*6b50*/  FMUL.FTZ R28, R29, R2.reuse ;  /* 0x000000021d1c7220 */ /* 0x080fe20000410000 */
[-C--:B------:R-:W-:Y:S01]  /*6b60*/  FMUL.FTZ R12, R33, R2.reuse ;  /* 0x00000002210c7220 */ /* 0x080fe20000410000 */
[-C--:B0-----:R-:W-:Y:S01]  /*6b70*/  FMUL.FTZ R14, R37, R2.reuse ;  /* 0x00000002250e7220 */ /* 0x081fe20000410000 */
[----:B------:R-:W-:Y:S01]  /*6b80*/  FMUL.FTZ R172, R41, R2 ;  /* 0x0000000229ac7220 */ /* 0x000fe20000410000 */
[-C--:B---3--:R-:W-:Y:S01]  /*6b90*/  FMUL.FTZ R5, R35, R0.reuse ;  /* 0x0000000023057220 */ /* 0x088fe20000410000 */
[----:B------:R-:W-:Y:S01]  /*6ba0*/  FMUL.FTZ R29, R43, R0 ;  /* 0x000000002b1d7220 */ /* 0x000fe20000410000 */
[-C--:B------:R-:W-:Y:S01]  /*6bb0*/  FMUL.FTZ R152, R36, R2.reuse ;  /* 0x0000000224987220 */ /* 0x080fe20000410000 */
[----:B------:R-:W-:Y:S01]  /*6bc0*/  FMUL.FTZ R174, R40, R2 ;  /* 0x0000000228ae7220 */ /* 0x000fe20000410000 */
        /* <DEDUP_REMOVED lines=122> */
.L_x_2542:
        /* <DEDUP_REMOVED lines=24> */
.L_x_2567:
[----:B------:R-:W-:-:S13]  /*74f0*/  ISETP.NE.AND P0, PT, R5, 0x1, PT ;  /* 0x000000010500780c */ /* 0x000fda0003f05270 */
[----:B------:R-:W1:Y:S02]  /*7500*/  @P0 LDC.64 R6, c[0x0][0x9e8] ;  /* 0x00027a00ff060b82 */ /* 0x000e640000000a00 */
[----:B-1----:R-:W-:-:S05]  /*7510*/  @P0 IMAD.HI.U32 R6, R0, R6, RZ ;  /* 0x0000000600060227 */ /* 0x002fca00078e00ff */
[----:B------:R-:W-:-:S07]  /*7520*/  @P0 SHF.R.U32.HI R0, RZ, R7, R6 ;  /* 0x00000007ff000219 */ /* 0x000fce0000011606 */
.L_x_2568:
[----:B------:R-:W-:Y:S05]  /*7530*/  BSYNC B0 ;  /* 0x0000000000007941 */ /* 0x000fea0003800000 */
.L_x_2566:
[----:B------:R-:W-:-:S05]  /*7540*/  IMAD R3, R0, R5, R5 ;  /* 0x0000000500037224 */ /* 0x000fca00078e0205 */
[----:B------:R-:W-:-:S07]  /*7550*/  VIMNMX R4, R4, R3, PT ;  /* 0x0000000304047248 */ /* 0x000fce0003fe0100 */
.L_x_2565:
        /* <DEDUP_REMOVED lines=24> */
.L_x_2571:
[----:B------:R-:W-:-:S13]  /*76e0*/  ISETP.NE.AND P0, PT, R5, 0x1, PT ;  /* 0x000000010500780c */ /* 0x000fda0003f05270 */
[----:B------:R-:W1:Y:S02]  /*76f0*/  @P0 LDC.64 R6, c[0x0][0x9e8] ;  /* 0x00027a00ff060b82 */ /* 0x000e640000000a00 */
[----:B-1----:R-:W-:-:S05]  /*7700*/  @P0 IMAD.HI.U32 R4, R40, R6, RZ ;  /* 0x0000000628040227 */ /* 0x002fca00078e00ff */
[----:B------:R-:W-:-:S07]  /*7710*/  @P0 SHF.R.U32.HI R40, RZ, R7, R4 ;  /* 0x00000007ff280219 */ /* 0x000fce0000011604 */
.L_x_2572:
[----:B------:R-:W-:Y:S05]  /*7720*/  BSYNC B0 ;  /* 0x0000000000007941 */ /* 0x000fea0003800000 */
.L_x_2570:
[----:B------:R-:W-:-:S05]  /*7730*/  IMAD R5, R40, R5, RZ ;  /* 0x0000000528057224 */ /* 0x000fca00078e02ff */
[----:B------:R-:W-:-:S07]  /*7740*/  VIMNMX R0, R0, R5, !PT ;  /* 0x0000000500007248 */ /* 0x000fce0007fe0100 */
.L_x_2569:
        /* <DEDUP_REMOVED lines=16> */
[----:B------:R-:W-:Y:S01]  /*7850*/  ISETP.GT.AND P1, PT, R168, R6, PT ;  /* 0x00000006a800720c */ /* 0x000fe20003f24270 */
[----:B------:R1:W-:Y:S01]  /*7860*/  STL [R1+0xc], R6 ;  /* 0x00000c0601007387 */ /* 0x0003e20000100800 */
        /* <DEDUP_REMOVED lines=62> */
[----:B-1----:R-:W-:Y:S06]  /*7c50*/  @!P1 BRA `(.L_x_2551) ;  /* 0x000000c800809947 */ /* 0x002fec0003800000 */
        /* <DEDUP_REMOVED lines=15> */
[----:B------:R-:W-:-:S04]  /*7d50*/  LOP3.LUT R3, R3, 0x3fff, RZ, 0xc0, !PT ;  /* 0x00003fff03037812 */ /* 0x000fc800078ec0ff */
[----:B------:R-:W-:Y:S01]  /*7d60*/  LOP3.LUT R197, R3, 0x2000000, RZ, 0xfc, !PT ;  /* 0x0200000003c57812 */ /* 0x000fe200078efcff */
        /* <DEDUP_REMOVED lines=17> */
.L_x_2574:
[----:B------:R-:W-:Y:S05]  /*7e80*/  BSYNC B6 ;  /* 0x0000000000067941 */ /* 0x000fea0003800000 */
.L_x_2573:
        /* <DEDUP_REMOVED lines=13> */
.L_x_2578:
[----:B-1----:R1:W2:Y:S02]  /*7f60*/  SYNCS.PHASECHK.TRANS64.TRYWAIT P0, [R2+URZ+0x28c00], R3 ;  /* 0x028c0003020075a7 */ /* 0x0022a4000800017f */
[----:B--2---:R-:W-:Y:S05]  /*7f70*/  @!P0 NANOSLEEP.SYNCS 0x989680 ;  /* 0x009896800000895d */ /* 0x004fea0003900000 */
[----:B------:R-:W2:Y:S02]  /*7f80*/  @!P0 SYNCS.PHASECHK.TRANS64 P0, [R2+URZ+0x28c00], R3 ;  /* 0x028c0003020085a7 */ /* 0x000ea4000800007f */
[----:B--2---:R-:W-:Y:S05]  /*7f90*/  @!P0 BRA `(.L_x_2578) ;  /* 0xfffffffc00f08947 */ /* 0x004fea000383ffff */
.L_x_2577:
[----:B------:R-:W-:Y:S05]  /*7fa0*/  BSYNC B0 ;  /* 0x0000000000007941 */ /* 0x000fea0003800000 */
.L_x_2576:
[----:B------:R-:W-:Y:S05]  /*7fb0*/  BRA `(.L_x_2579) ;  /* 0x0000002c00f87947 */ /* 0x000fea0003800000 */
.L_x_2575:
[----:B------:R-:W-:Y:S01]  /*7fc0*/  VIADD R4, R2, 0x20400 ;  /* 0x0002040002047836 */ /* 0x000fe20000000000 */
[----:B-----5:R-:W-:Y:S01]  /*7fd0*/  SHF.R.S32.HI R0, RZ, 0x1f, R24 ;  /* 0x0000001fff007819 */ /* 0x020fe20000011418 */
[----:B------:R-:W-:Y:S01]  /*7fe0*/  ULDC.64 UR4, c[0x0][0x3f8] ;  /* 0x0000fe0000047ab9 */ /* 0x000fe20000000a00 */
[----:B------:R-:W-:Y:S01]  /*7ff0*/  ULDC.64 UR6, c[0x0][0x408] ;  /* 0x0001020000067ab9 */ /* 0x000fe20000000a00 */
[----:B------:R-:W-:Y:S01]  /*8000*/  IMAD.WIDE.U32 R26, R24, UR4, RZ ;  /* 0x00000004181a7c25 */ /* 0x000fe2000f8e00ff */
[----:B------:R-:W-:Y:S01]  /*8010*/  LOP3.LUT P0, RZ, R4, 0x3ff, RZ, 0xc0, !PT ;  /* 0x000003ff04ff7812 */ /* 0x000fe2000780c0ff */
[----:B------:R-:W-:Y:S02]  /*8020*/  BSSY B6, `(.L_x_2580) ;  /* 0x0000019000067945 */ /* 0x000fe40003800000 */
[C---:B------:R-:W-:Y:S02]  /*8030*/  IMAD R3, R0.reuse, UR4, RZ ;  /* 0x0000000400037c24 */ /* 0x040fe4000f8e02ff */
[----:B------:R-:W-:-:S02]  /*8040*/  IMAD R5, R0, UR6, RZ ;  /* 0x0000000600057c24 */ /* 0x000fc4000f8e02ff */
[C---:B------:R-:W-:Y:S02]  /*8050*/  IMAD R3, R24.reuse, UR5, R3 ;  /* 0x0000000518037c24 */ /* 0x040fe4000f8e0203 */
[C---:B------:R-:W-:Y:S02]  /*8060*/  IMAD R5, R24.reuse, UR7, R5 ;  /* 0x0000000718057c24 */ /* 0x040fe4000f8e0205 */
[----:B------:R-:W-:-:S04]  /*8070*/  IMAD.WIDE.U32 R24, R24, UR6, RZ ;  /* 0x0000000618187c25 */ /* 0x000fc8000f8e00ff */
[----:B------:R-:W-:Y:S02]  /*8080*/  IMAD.IADD R29, R3, 0x1, R27 ;  /* 0x00000001031d7824 */ /* 0x000fe400078e021b */
[----:B------:R-:W-:Y:S01]  /*8090*/  IMAD.IADD R31, R5, 0x1, R25 ;  /* 0x00000001051f7824 */ /* 0x000fe200078e0219 */
        /* <DEDUP_REMOVED lines=17> */
.L_x_2581:
[----:B------:R-:W-:Y:S05]  /*81b0*/  BSYNC B6 ;  /* 0x0000000000067941 */ /* 0x000fea0003800000 */
.L_x_2580:
[----:B------:R-:W-:Y:S01]  /*81c0*/  ULDC.U8 UR4, c[0x0][0x410] ;  /* 0x0001040000047ab9 */ /* 0x000fe20000000000 */
[----:B------:R-:W-:Y:S01]  /*81d0*/  BSSY B0, `(.L_x_2582) ;  /* 0x00002d4000007945 */ /* 0x000fe20003800000 */
[----:B------:R-:W-:Y:S01]  /*81e0*/  ISETP.NE.AND P0, PT, RZ, UR4, PT ;  /* 0x00000004ff007c0c */ /* 0x000fe2000bf05270 */
[----:B------:R-:W-:-:S12]  /*81f0*/  IMAD.IADD R39, R193, 0x1, R199 ;  /* 0x00000001c1277824 */ /* 0x000fd800078e02c7 */
[----:B------:R-:W-:Y:S05]  /*8200*/  @!P0 BRA `(.L_x_2583) ;  /* 0x0000001400c48947 */ /* 0x000fea0003800000 */
[----:B------:R-:W0:Y:S01]  /*8210*/  LDC R34, c[0x0][0x448] ;  /* 0x00011200ff227b82 */ /* 0x000e220000000800 */
[----:B------:R-:W1:Y:S01]  /*8220*/  S2R R21, SR_TID.X ;  /* 0x0000000000157919 */ /* 0x000e620000002100 */
[----:B------:R-:W-:Y:S01]  /*8230*/  ULDC.64 UR4, c[0x0][0x3f8] ;  /* 0x0000fe0000047ab9 */ /* 0x000fe20000000a00 */
[----:B------:R-:W-:Y:S01]  /*8240*/  ULDC.64 UR6, c[0x0][0x408] ;  /* 0x0001020000067ab9 */ /* 0x000fe20000000a00 */
[----:B------:R-:W-:Y:S02]  /*8250*/  IMAD.MOV.U32 R6, RZ, RZ, R26 ;  /* 0x000000ffff067224 */ /* 0x000fe400078e001a */
[----:B------:R-:W-:Y:S02]  /*8260*/  IMAD.MOV.U32 R7, RZ, RZ, R29 ;  /* 0x000000ffff077224 */ /* 0x000fe400078e001d */
[----:B------:R-:W-:Y:S02]  /*8270*/  IMAD.MOV.U32 R8, RZ, RZ, R24 ;  /* 0x000000ffff087224 */ /* 0x000fe400078e0018 */
[----:B------:R-:W-:Y:S01]  /*8280*/  IMAD.MOV.U32 R9, RZ, RZ, R31 ;  /* 0x000000ffff097224 */ /* 0x000fe200078e001f */
[----:B0-----:R-:W-:Y:S01]  /*8290*/  ISETP.NE.AND P0, PT, R34, 0x1, PT ;  /* 0x000000012200780c */ /* 0x001fe20003f05270 */
[----:B-1----:R-:W-:-:S12]  /*82a0*/  VIADD R21, R21, 0xffffff80 ;  /* 0xffffff8015157836 */ /* 0x002fd80000000000 */
[----:B------:R-:W0:Y:S01]  /*82b0*/  @P0 LDC R0, c[0x0][0x44c] ;  /* 0x00011300ff000b82 */ /* 0x000e220000000800 */
[----:B------:R-:W-:-:S04]  /*82c0*/  SHF.R.S32.HI R20, RZ, 0x1f, R21 ;  /* 0x0000001fff147819 */ /* 0x000fc80000011415 */
[----:B------:R-:W-:-:S03]  /*82d0*/  LEA.HI R20, R20, R21, RZ, 0x2 ;  /* 0x0000001514147211 */ /* 0x000fc600078f10ff */
[----:B------:R-:W1:Y:S01]  /*82e0*/  @P0 LDC R5, c[0x0][0x450] ;  /* 0x00011400ff050b82 */ /* 0x000e620000000800 */
[----:B------:R-:W-:-:S05]  /*82f0*/  LOP3.LUT R20, R20, 0xfffffffc, RZ, 0xc0, !PT ;  /* 0xfffffffc14147812 */ /* 0x000fca00078ec0ff */
[----:B------:R-:W-:-:S04]  /*8300*/  IMAD.IADD R20, R21, 0x1, -R20 ;  /* 0x0000000115147824 */ /* 0x000fc800078e0a14 */
[----:B------:R-:W-:-:S04]  /*8310*/  IMAD R3, R20, 0x20, R39 ;  /* 0x0000002014037824 */ /* 0x000fc800078e0227 */
[----:B0-----:R-:W-:-:S05]  /*8320*/  @P0 IMAD.HI.U32 R0, R3, R0, RZ ;  /* 0x0000000003000227 */ /* 0x001fca00078e00ff */
[----:B-1----:R-:W-:-:S04]  /*8330*/  @P0 SHF.R.U32.HI R3, RZ, R5, R0 ;  /* 0x00000005ff030219 */ /* 0x002fc80000011600 */
[----:B------:R-:W-:Y:S01]  /*8340*/  SHF.R.S32.HI R0, RZ, 0x1f, R3 ;  /* 0x0000001fff007819 */ /* 0x000fe20000011403 */
[----:B------:R-:W-:-:S04]  /*8350*/  IMAD.WIDE.U32 R6, R3, UR4, R6 ;  /* 0x0000000403067c25 */ /* 0x000fc8000f8e0006 */
[C---:B------:R-:W-:Y:S02]  /*8360*/  IMAD R4, R0.reuse, UR4, RZ ;  /* 0x0000000400047c24 */ /* 0x040fe4000f8e02ff */
[----:B------:R-:W-:Y:S02]  /*8370*/  IMAD R0, R0, UR6, RZ ;  /* 0x0000000600007c24 */ /* 0x000fe4000f8e02ff */
[C---:B------:R-:W-:Y:S01]  /*8380*/  IMAD R5, R3.reuse, UR5, R4 ;  /* 0x0000000503057c24 */ /* 0x040fe2000f8e0204 */
[----:B------:R-:W-:Y:S01]  /*8390*/  ULDC.64 UR4, c[0x0][0x3e8] ;  /* 0x0000fa0000047ab9 */ /* 0x000fe20000000a00 */
[C---:B------:R-:W-:Y:S01]  /*83a0*/  IMAD.WIDE.U32 R8, R3.reuse, UR6, R8 ;  /* 0x0000000603087c25 */ /* 0x040fe2000f8e0008 */
[----:B------:R-:W-:Y:S01]  /*83b0*/  LEA R4, P0, R6, UR4, 0x1 ;  /* 0x0000000406047c11 */ /* 0x000fe2000f8008ff */
[----:B------:R-:W-:Y:S02]  /*83c0*/  UMOV UR4, 0xffffffff ;  /* 0xffffffff00047882 */ /* 0x000fe40000000000 */
[----:B------:R-:W-:Y:S01]  /*83d0*/  IMAD R3, R3, UR7, R0 ;  /* 0x0000000703037c24 */ /* 0x000fe2000f8e0200 */
[----:B------:R-:W-:Y:S01]  /*83e0*/  ULDC.64 UR6, c[0x0][0x400] ;  /* 0x0001000000067ab9 */ /* 0x000fe20000000a00 */
[----:B------:R-:W-:Y:S01]  /*83f0*/  IMAD.IADD R5, R7, 0x1, R5 ;  /* 0x0000000107057824 */ /* 0x000fe200078e0205 */
[----:B------:R-:W-:Y:S01]  /*8400*/  LEA R7, P1, R8, UR6, 0x1 ;  /* 0x0000000608077c11 */ /* 0x000fe2000f8208ff */
[----:B------:R-:W-:-:S03]  /*8410*/  IMAD.IADD R3, R9, 0x1, R3 ;  /* 0x0000000109037824 */ /* 0x000fc600078e0203 */
[----:B------:R-:W-:Y:S02]  /*8420*/  LEA.HI.X R6, R6, UR5, R5, 0x1, P0 ;  /* 0x0000000506067c11 */ /* 0x000fe400080f0c05 */
[----:B------:R-:W-:Y:S01]  /*8430*/  LEA.HI.X R8, R8, UR7, R3, 0x1, P1 ;  /* 0x0000000708087c11 */ /* 0x000fe200088f0c03 */
[----:B------:R-:W-:Y:S06]  /*8440*/  BRA.DIV UR4, `(.L_x_2584) ;  /* 0x0000017604787947 */ /* 0x000fec000b800000 */
[----:B------:R0:W1:Y:S04]  /*8450*/  SHFL.IDX PT, R3, R6, RZ, 0x1c1f ;  /* 0x001c1fff06037589 */ /* 0x00006800000e0000 */
[----:B------:R0:W2:Y:S04]  /*8460*/  SHFL.IDX PT, R0, R4, RZ, 0x1c1f ;  /* 0x001c1fff04007589 */ /* 0x0000a800000e0000 */
[----:B------:R0:W3:Y:S04]  /*8470*/  SHFL.IDX PT, R5, R8, RZ, 0x1c1f ;  /* 0x001c1fff08057589 */ /* 0x0000e800000e0000 */
[----:B------:R0:W4:Y:S02]  /*8480*/  SHFL.IDX PT, R14, R7, RZ, 0x1c1f ;  /* 0x001c1fff070e7589 */ /* 0x00012400000e0000 */
.L_x_2875:
[----:B------:R-:W-:Y:S01]  /*8490*/  IMAD R34, R23, R34, RZ ;  /* 0x0000002217227224 */ /* 0x000fe200078e02ff */
[----:B------:R-:W-:Y:S01]  /*84a0*/  BSSY B1, `(.L_x_2585) ;  /* 0x000001e000017945 */ /* 0x000fe20003800000 */
[----:B------:R-:W-:Y:S02]  /*84b0*/  CS2R R30, SRZ ;  /* 0x00000000001e7805 */ /* 0x000fe4000001ff00 */
[----:B------:R-:W-:Y:S02]  /*84c0*/  CS2R R20, SRZ ;  /* 0x0000000000147805 */ /* 0x000fe4000001ff00 */
[----:B------:R-:W-:Y:S02]  /*84d0*/  CS2R R28, SRZ ;  /* 0x00000000001c7805 */ /* 0x000fe4000001ff00 */
[----:B------:R-:W-:Y:S02]  /*84e0*/  ISETP.GE.AND P0, PT, R39, R34, PT ;  /* 0x000000222700720c */ /* 0x000fe40003f06270 */
[----:B------:R-:W-:-:S11]  /*84f0*/  CS2R R24, SRZ ;  /* 0x0000000000187805 */ /* 0x000fd6000001ff00 */
[----:B------:R-:W-:Y:S05]  /*8500*/  @P0 BRA `(.L_x_2586) ;  /* 0x00000000005c0947 */ /* 0x000fea0003800000 */
[----:B------:R-:W4:Y:S01]  /*8510*/  LDL R9, [R1+0x58] ;  /* 0x0000580001097983 */ /* 0x000f220000100800 */
[----:B------:R-:W-:Y:S01]  /*8520*/  ULDC UR4, c[0x0][0x3f4] ;  /* 0x0000fd0000047ab9 */ /* 0x000fe20000000800 */
[----:B--2---:R-:W-:Y:S01]  /*8530*/  IMAD.MOV.U32 R10, RZ, RZ, R0 ;  /* 0x000000ffff0a7224 */ /* 0x004fe200078e0000 */
[----:B------:R-:W-:Y:S01]  /*8540*/  ISETP.GE.AND P3, PT, R207, UR4, PT ;  /* 0x00000004cf007c0c */ /* 0x000fe2000bf66270 */
[----:B-1----:R-:W-:Y:S01]  /*8550*/  IMAD.MOV.U32 R11, RZ, RZ, R3 ;  /* 0x000000ffff0b7224 */ /* 0x002fe200078e0003 */
[----:B------:R-:W-:Y:S01]  /*8560*/  ISETP.GE.AND P2, PT, R194, UR4, PT ;  /* 0x00000004c2007c0c */ /* 0x000fe2000bf46270 */
[----:B---3--:R-:W-:Y:S01]  /*8570*/  IMAD.MOV.U32 R15, RZ, RZ, R5 ;  /* 0x000000ffff0f7224 */ /* 0x008fe200078e0005 */
[----:B------:R-:W-:-:S09]  /*8580*/  CS2R R28, SRZ ;  /* 0x00000000001c7805 */ /* 0x000fd2000001ff00 */
[C---:B------:R-:W-:Y:S01]  /*8590*/  @!P3 IMAD.SHL.U32 R33, R207.reuse, 0x2, RZ ;  /* 0x00000002cf21b824 */ /* 0x040fe200078e00ff */
[----:B------:R-:W-:Y:S02]  /*85a0*/  CS2R R30, SRZ ;  /* 0x00000000001e7805 */ /* 0x000fe4000001ff00 */
[----:B------:R-:W-:Y:S01]  /*85b0*/  CS2R R24, SRZ ;  /* 0x0000000000187805 */ /* 0x000fe2000001ff00 */
[----:B------:R-:W-:Y:S01]  /*85c0*/  @!P2 IMAD.WIDE R10, R194, 0x2, R10 ;  /* 0x00000002c20aa825 */ /* 0x000fe200078e020a */
[-C--:B------:R-:W-:Y:S02]  /*85d0*/  @!P3 IADD3 R26, P0, R0, R33.reuse, RZ ;  /* 0x00000021001ab210 */ /* 0x080fe40007f1e0ff */
[----:B----4-:R-:W-:Y:S01]  /*85e0*/  @!P3 IADD3 R32, P1, R14, R33, RZ ;  /* 0x000000210e20b210 */ /* 0x010fe20007f3e0ff */
[----:B------:R-:W-:Y:S01]  /*85f0*/  @!P2 IMAD.WIDE R12, R194, 0x2, R14 ;  /* 0x00000002c20ca825 */ /* 0x000fe200078e020e */
[----:B------:R1:W5:Y:S04]  /*8600*/  @!P2 LD.E.64 R28, desc[UR42][R10.64] ;  /* 0x0000002a0a1ca980 */ /* 0x000368000c101b00 */
[----:B------:R1:W5:Y:S01]  /*8610*/  @!P2 LD.E.64 R30, desc[UR42][R12.64] ;  /* 0x0000002a0c1ea980 */ /* 0x000362000c101b00 */
[----:B------:R-:W-:-:S05]  /*8620*/  @!P3 SHF.L.U64.HI R20, R207, 0x1, R9 ;  /* 0x00000001cf14b819 */ /* 0x000fca0000010209 */
[--C-:B------:R-:W-:Y:S02]  /*8630*/  @!P3 IMAD.X R27, R3, 0x1, R20.reuse, P0 ;  /* 0x00000001031bb824 */ /* 0x100fe400000e0614 */
[----:B------:R-:W-:Y:S01]  /*8640*/  @!P3 IMAD.X R33, R5, 0x1, R20, P1 ;  /* 0x000000010521b824 */ /* 0x000fe200008e0614 */
[----:B------:R-:W-:Y:S02]  /*8650*/  CS2R R20, SRZ ;  /* 0x0000000000147805 */ /* 0x000fe4000001ff00 */
[----:B------:R1:W5:Y:S04]  /*8660*/  @!P3 LD.E.64 R24, desc[UR42][R26.64] ;  /* 0x0000002a1a18b980 */ /* 0x000368000c101b00 */
[----:B------:R1:W5:Y:S02]  /*8670*/  @!P3 LD.E.64 R20, desc[UR42][R32.64] ;  /* 0x0000002a2014b980 */ /* 0x000364000c101b00 */
.L_x_2586:
[----:B------:R-:W-:Y:S05]  /*8680*/  BSYNC B1 ;  /* 0x0000000000017941 */ /* 0x000fea0003800000 */
.L_x_2585:
[----:B--2--5:R-:W-:Y:S01]  /*8690*/  IMAD.MOV.U32 R0, RZ, RZ, R30 ;  /* 0x000000ffff007224 */ /* 0x024fe200078e001e */
[----:B------:R-:W-:Y:S01]  /*86a0*/  UMOV UR4, 0xffffffff ;  /* 0xffffffff00047882 */ /* 0x000fe20000000000 */
[----:B-1----:R-:W-:Y:S01]  /*86b0*/  IMAD.MOV.U32 R3, RZ, RZ, R31 ;  /* 0x000000ffff037224 */ /* 0x002fe200078e001f */
[----:B------:R-:W-:Y:S01]  /*86c0*/  CS2R R26, SRZ ;  /* 0x00000000001a7805 */ /* 0x000fe2000001ff00 */
[----:B---3--:R-:W-:Y:S02]  /*86d0*/  IMAD.MOV.U32 R5, RZ, RZ, R20 ;  /* 0x000000ffff057224 */ /* 0x008fe400078e0014 */
[----:B------:R-:W-:Y:S01]  /*86e0*/  IMAD.MOV.U32 R9, RZ, RZ, R21 ;  /* 0x000000ffff097224 */ /* 0x000fe200078e0015 */
[----:B------:R-:W-:Y:S01]  /*86f0*/  PRMT R40, R0, 0x5410, R3 ;  /* 0x0000541000287816 */ /* 0x000fe20000000003 */
[----:B------:R-:W-:Y:S02]  /*8700*/  IMAD.MOV.U32 R0, RZ, RZ, R28 ;  /* 0x000000ffff007224 */ /* 0x000fe400078e001c */
[----:B------:R-:W-:Y:S01]  /*8710*/  IMAD.MOV.U32 R3, RZ, RZ, R29 ;  /* 0x000000ffff037224 */ /* 0x000fe200078e001d */
[----:B------:R-:W-:Y:S01]  /*8720*/  PRMT R44, R5, 0x5410, R9 ;  /* 0x00005410052c7816 */ /* 0x000fe20000000009 */
[----:B------:R-:W-:-:S02]  /*8730*/  IMAD.MOV.U32 R5, RZ, RZ, R24 ;  /* 0x000000ffff057224 */ /* 0x000fc400078e0018 */
[----:B------:R-:W-:Y:S01]  /*8740*/  IMAD.MOV.U32 R9, RZ, RZ, R25 ;  /* 0x000000ffff097224 */ /* 0x000fe200078e0019 */
[----:B------:R-:W-:-:S04]  /*8750*/  PRMT R41, R3, 0x5410, R0 ;  /* 0x0000541003297816 */ /* 0x000fc80000000000 */
[----:B------:R-:W-:Y:S01]  /*8760*/  PRMT R45, R9, 0x5410, R5 ;  /* 0x00005410092d7816 */ /* 0x000fe20000000005 */
[----:B------:R-:W-:Y:S06]  /*8770*/  BRA.DIV UR4, `(.L_x_2587) ;  /* 0x00000176041c7947 */ /* 0x000fec000b800000 */
[----:B------:R1:W2:Y:S04]  /*8780*/  SHFL.IDX PT, R3, R6, 0x1, 0x1c1f ;  /* 0x003c1f0006037f89 */ /* 0x0002a800000e0000 */
[----:B------:R1:W3:Y:S04]  /*8790*/  SHFL.IDX PT, R0, R4, 0x1, 0x1c1f ;  /* 0x003c1f0004007f89 */ /* 0x0002e800000e0000 */
[----:B------:R1:W0:Y:S04]  /*87a0*/  SHFL.IDX PT, R5, R8, 0x1, 0x1c1f ;  /* 0x003c1f0008057f89 */ /* 0x00022800000e0000 */
[----:B----4-:R1:W4:Y:S02]  /*87b0*/  SHFL.IDX PT, R14, R7, 0x1, 0x1c1f ;  /* 0x003c1f00070e7f89 */ /* 0x01032400000e0000 */
.L_x_2881:
[----:B01----:R-:W5:Y:S01]  /*87c0*/  LDL R6, [R1+0x54] ;  /* 0x0000540001067983 */ /* 0x003f620000100800 */
[----:B------:R-:W-:Y:S01]  /*87d0*/  VIADD R39, R39, 0x20 ;  /* 0x0000002027277836 */ /* 0x000fe20000000000 */
[----:B------:R-:W-:Y:S01]  /*87e0*/  BSSY B1, `(.L_x_2588) ;  /* 0x0000022000017945 */ /* 0x000fe20003800000 */
[----:B------:R-:W-:Y:S01]  /*87f0*/  IMAD.SHL.U32 R36, R200, 0x40, RZ ;  /* 0x00000040c8247824 */ /* 0x000fe200078e00ff */
[----:B------:R-:W-:Y:S02]  /*8800*/  CS2R R10, SRZ ;  /* 0x00000000000a7805 */ /* 0x000fe4000001ff00 */
[----:B------:R-:W-:Y:S02]  /*8810*/  CS2R R12, SRZ ;  /* 0x00000000000c7805 */ /* 0x000fe4000001ff00 */
[----:B------:R-:W-:Y:S02]  /*8820*/  ISETP.GE.AND P0, PT, R39, R34, PT ;  /* 0x000000222700720c */ /* 0x000fe40003f06270 */
[----:B------:R-:W-:-:S02]  /*8830*/  CS2R R8, SRZ ;  /* 0x0000000000087805 */ /* 0x000fc4000001ff00 */
[----:B-----5:R-:W-:-:S04]  /*8840*/  LEA.HI R4, R6, R6, RZ, 0x1 ;  /* 0x0000000606047211 */ /* 0x020fc800078f08ff */
[----:B------:R-:W-:-:S05]  /*8850*/  LOP3.LUT R4, R4, 0xfffffffe, RZ, 0xc0, !PT ;  /* 0xfffffffe04047812 */ /* 0x000fca00078ec0ff */
[----:B------:R-:W-:-:S05]  /*8860*/  IMAD.IADD R4, R6, 0x1, -R4 ;  /* 0x0000000106047824 */ /* 0x000fca00078e0a04 */
[----:B------:R-:W-:Y:S01]  /*8870*/  SHF.L.U32 R35, R4, 0x1f, RZ ;  /* 0x0000001f04237819 */ /* 0x000fe200000006ff */
[----:B------:R-:W-:Y:S06]  /*8880*/  @P0 BRA `(.L_x_2589) ;  /* 0x00000000005c0947 */ /* 0x000fec0003800000 */
[----:B------:R-:W4:Y:S01]  /*8890*/  LDL R15, [R1+0x58] ;  /* 0x00005800010f7983 */ /* 0x000f220000100800 */
[----:B------:R-:W-:Y:S01]  /*88a0*/  ULDC UR4, c[0x0][0x3f4] ;  /* 0x0000fd0000047ab9 */ /* 0x000fe20000000800 */
[----:B---3--:R-:W-:Y:S01]  /*88b0*/  IMAD.MOV.U32 R6, RZ, RZ, R0 ;  /* 0x000000ffff067224 */ /* 0x008fe200078e0000 */
[----:B------:R-:W-:Y:S01]  /*88c0*/  ISETP.GE.AND P2, PT, R194, UR4, PT ;  /* 0x00000004c2007c0c */ /* 0x000fe2000bf46270 */
[----:B--2---:R-:W-:Y:S01]  /*88d0*/  IMAD.MOV.U32 R7, RZ, RZ, R3 ;  /* 0x000000ffff077224 */ /* 0x004fe200078e0003 */
[----:B------:R-:W-:Y:S02]  /*88e0*/  ISETP.GE.AND P3, PT, R207, UR4, PT ;  /* 0x00000004cf007c0c */ /* 0x000fe4000bf66270 */
[----:B------:R-:W-:-:S09]  /*88f0*/  CS2R R12, SRZ ;  /* 0x00000000000c7805 */ /* 0x000fd2000001ff00 */
[----:B------:R-:W-:-:S04]  /*8900*/  @!P2 IMAD.WIDE R32, R194, 0x2, R6 ;  /* 0x00000002c220a825 */ /* 0x000fc800078e0206 */
[C---:B------:R-:W-:Y:S01]  /*8910*/  @!P3 IMAD.SHL.U32 R7, R207.reuse, 0x2, RZ ;  /* 0x00000002cf07b824 */ /* 0x040fe200078e00ff */
[----:B------:R-:W-:Y:S02]  /*8920*/  CS2R R26, SRZ ;  /* 0x00000000001a7805 */ /* 0x000fe4000001ff00 */
[----:B------:R-:W-:Y:S01]  /*8930*/  CS2R R8, SRZ ;  /* 0x0000000000087805 */ /* 0x000fe2000001ff00 */
[----:B------:R0:W5:Y:S01]  /*8940*/  @!P2 LD.E.64 R12, desc[UR42][R32.64] ;  /* 0x0000002a200ca980 */ /* 0x000162000c101b00 */
[-C--:B------:R-:W-:Y:S02]  /*8950*/  @!P3 IADD3 R6, P0, R0, R7.reuse, RZ ;  /* 0x000000070006b210 */ /* 0x080fe40007f1e0ff */
[----:B----4-:R-:W-:Y:S02]  /*8960*/  @!P3 IADD3 R4, P1, R14, R7, RZ ;  /* 0x000000070e04b210 */ /* 0x010fe40007f3e0ff */
[----:B------:R-:W-:Y:S01]  /*8970*/  @!P3 SHF.L.U64.HI R10, R207, 0x1, R15 ;  /* 0x00000001cf0ab819 */ /* 0x000fe2000001020f */
[----:B------:R-:W-:-:S04]  /*8980*/  IMAD.MOV.U32 R15, RZ, RZ, R5 ;  /* 0x000000ffff0f7224 */ /* 0x000fc800078e0005 */
[--C-:B------:R-:W-:Y:S02]  /*8990*/  @!P3 IMAD.X R7, R3, 0x1, R10.reuse, P0 ;  /* 0x000000010307b824 */ /* 0x100fe400000e060a */
[----:B------:R-:W-:Y:S01]  /*89a0*/  @!P3 IMAD.X R5, R5, 0x1, R10, P1 ;  /* 0x000000010505b824 */ /* 0x000fe200008e060a */
[----:B------:R-:W-:Y:S01]  /*89b0*/  CS2R R10, SRZ ;  /* 0x00000000000a7805 */ /* 0x000fe2000001ff00 */
[----:B------:R-:W-:Y:S01]  /*89c0*/  @!P2 IMAD.WIDE R14, R194, 0x2, R14 ;  /* 0x00000002c20ea825 */ /* 0x000fe200078e020e */
[----:B------:R0:W5:Y:S04]  /*89d0*/  @!P3 LD.E.64 R8, desc[UR42][R6.64] ;  /* 0x0000002a0608b980 */ /* 0x000168000c101b00 */
[----:B------:R0:W5:Y:S04]  /*89e0*/  @!P2 LD.E.64 R26, desc[UR42][R14.64] ;  /* 0x0000002a0e1aa980 */ /* 0x000168000c101b00 */
[----:B------:R0:W5:Y:S02]  /*89f0*/  @!P3 LD.E.64 R10, desc[UR42][R4.64] ;  /* 0x0000002a040ab980 */ /* 0x000164000c101b00 */
.L_x_2589:
[----:B------:R-:W-:Y:S05]  /*8a00*/  BSYNC B1 ;  /* 0x0000000000017941 */ /* 0x000fea0003800000 */
.L_x_2588:
[----:B0-----:R-:W0:Y:S01]  /*8a10*/  S2R R33, SR_TID.X ;  /* 0x0000000000217919 */ /* 0x001e220000002100 */
[----:B------:R-:W1:Y:S01]  /*8a20*/  SYNCS.PHASECHK.TRANS64.TRYWAIT P0, [R2+URZ+0x28c00], R35 ;  /* 0x028c0023020075a7 */ /* 0x000e62000800017f */
[----:B--2---:R-:W-:Y:S01]  /*8a30*/  LOP3.LUT R3, R36, 0x1c0, RZ, 0xc0, !PT ;  /* 0x000001c024037812 */ /* 0x004fe200078ec0ff */
[----:B-----5:R-:W-:Y:S01]  /*8a40*/  IMAD.MOV.U32 R4, RZ, RZ, R26 ;  /* 0x000000ffff047224 */ /* 0x020fe200078e001a */
[----:B------:R-:W-:Y:S01]  /*8a50*/  VIADDMNMX R42, R34, -R199, 0x40, PT ;  /* 0x00000040222a7446 */ /* 0x000fe200038009c7 */
[----:B------:R-:W-:Y:S01]  /*8a60*/  IMAD.MOV.U32 R6, RZ, RZ, R12 ;  /* 0x000000ffff067224 */ /* 0x000fe200078e000c */
[----:B---3--:R-:W-:Y:S01]  /*8a70*/  LOP3.LUT R0, R3, 0x18, R16, 0xf8, !PT ;  /* 0x0000001803007812 */ /* 0x008fe200078ef810 */
[----:B------:R-:W-:Y:S01]  /*8a80*/  IMAD.MOV.U32 R5, RZ, RZ, R11 ;  /* 0x000000ffff057224 */ /* 0x000fe200078e000b */
[----:B------:R-:W-:Y:S01]  /*8a90*/  SHF.R.U32.HI R3, RZ, 0x3, R3 ;  /* 0x00000003ff037819 */ /* 0x000fe20000011603 */
[----:B------:R-:W-:Y:S01]  /*8aa0*/  BSSY B1, `(.L_x_2590) ;  /* 0x0000018000017945 */ /* 0x000fe20003800000 */
[----:B----4-:R-:W-:Y:S01]  /*8ab0*/  PRMT R14, R14, 0x5410, R4 ;  /* 0x000054100e0e7816 */ /* 0x010fe20000000004 */
[----:B------:R-:W-:Y:S01]  /*8ac0*/  IMAD.MOV.U32 R4, RZ, RZ, R10 ;  /* 0x000000ffff047224 */ /* 0x000fe200078e000a */
[----:B------:R-:W-:Y:S01]  /*8ad0*/  LOP3.LUT R0, R0, R3, RZ, 0x3c, !PT ;  /* 0x0000000300007212 */ /* 0x000fe200078e3cff */
[----:B------:R-:W-:Y:S01]  /*8ae0*/  IMAD.MOV.U32 R3, RZ, RZ, R27 ;  /* 0x000000ffff037224 */ /* 0x000fe200078e001b */
[----:B------:R-:W-:-:S02]  /*8af0*/  PRMT R32, R32, 0x5410, R6 ;  /* 0x0000541020207816 */ /* 0x000fc40000000006 */
[----:B------:R-:W-:Y:S01]  /*8b00*/  PRMT R14, R5, 0x7610, R14 ;  /* 0x00007610050e7816 */ /* 0x000fe2000000000e */
[----:B------:R-:W-:Y:S01]  /*8b10*/  IMAD.MOV.U32 R5, RZ, RZ, R9 ;  /* 0x000000ffff057224 */ /* 0x000fe200078e0009 */
[----:B------:R-:W-:Y:S01]  /*8b20*/  PRMT R15, R4, 0x5410, R3 ;  /* 0x00005410040f7816 */ /* 0x000fe20000000003 */
[----:B------:R-:W-:Y:S01]  /*8b30*/  IMAD.MOV.U32 R4, RZ, RZ, R8 ;  /* 0x000000ffff047224 */ /* 0x000fe200078e0008 */
[----:B------:R-:W-:Y:S02]  /*8b40*/  LOP3.LUT P2, RZ, R200, 0x4, RZ, 0xc0, !PT ;  /* 0x00000004c8ff7812 */ /* 0x000fe4000784c0ff */
[----:B------:R-:W-:Y:S02]  /*8b50*/  ISETP.GE.AND P1, PT, R193, R42, PT ;  /* 0x0000002ac100720c */ /* 0x000fe40003f26270 */
[----:B------:R-:W-:Y:S01]  /*8b60*/  PRMT R32, R4, 0x7610, R32 ;  /* 0x0000761004207816 */ /* 0x000fe20000000020 */
[----:B0-----:R-:W-:-:S05]  /*8b70*/  VIADD R33, R33, 0xffffff80 ;  /* 0xffffff8021217836 */ /* 0x001fca0000000000 */
[----:B------:R-:W-:-:S04]  /*8b80*/  SHF.R.S32.HI R7, RZ, 0x1f, R33 ;  /* 0x0000001fff077819 */ /* 0x000fc80000011421 */
[----:B------:R-:W-:-:S04]  /*8b90*/  LEA.HI R7, R7, R33, RZ, 0x5 ;  /* 0x0000002107077211 */ /* 0x000fc800078f28ff */
[----:B------:R-:W-:-:S05]  /*8ba0*/  SHF.R.S32.HI R7, RZ, 0x5, R7 ;  /* 0x00000005ff077819 */ /* 0x000fca0000011407 */
[----:B------:R-:W-:Y:S02]  /*8bb0*/  IMAD R3, R7, 0x200, R0 ;  /* 0x0000020007037824 */ /* 0x000fe400078e0200 */
[----:B------:R-:W-:Y:S02]  /*8bc0*/  IMAD.MOV.U32 R0, RZ, RZ, R13 ;  /* 0x000000ffff007224 */ /* 0x000fe400078e000d */
[----:B------:R-:W-:-:S03]  /*8bd0*/  IMAD R3, R3, 0x2, R2 ;  /* 0x0000000203037824 */ /* 0x000fc600078e0202 */
[----:B------:R-:W-:Y:S01]  /*8be0*/  PRMT R46, R0, 0x7610, R46 ;  /* 0x00007610002e7816 */ /* 0x000fe2000000002e */
[C---:B------:R-:W-:Y:S02]  /*8bf0*/  VIADD R4, R3.reuse, 0x20400 ;  /* 0x0002040003047836 */ /* 0x040fe40000000000 */
[----:B------:R-:W-:Y:S01]  /*8c00*/  VIADD R0, R3, 0x20440 ;  /* 0x0002044003007836 */ /* 0x000fe20000000000 */
[----:B-1----:R-:W-:Y:S06]  /*8c10*/  @!P0 BRA `(.L_x_2591) ;  /* 0x0000017000648947 */ /* 0x002fec0003800000 */
.L_x_2882:
[----:B------:R-:W-:Y:S05]  /*8c20*/  BSYNC B1 ;  /* 0x0000000000017941 */ /* 0x000fea0003800000 */
.L_x_2590:
[----:B------:R-:W-:Y:S01]  /*8c30*/  BSSY B1, `(.L_x_2592) ;  /* 0x0000067000017945 */ /* 0x000fe20003800000 */
[----:B------:R-:W-:Y:S01]  /*8c40*/  PRMT R33, R5, 0x7610, R33 ;  /* 0x0000761005217816 */ /* 0x000fe20000000021 */
[----:B------:R-:W-:Y:S02]  /*8c50*/  @P2 VIADD R0, R4, 0xffffffc0 ;  /* 0xffffffc004002836 */ /* 0x000fe40000000000 */
[----:B------:R-:W-:Y:S05]  /*8c60*/  @P1 BRA `(.L_x_2593) ;  /* 0x00000004008c1947 */ /* 0x000fea0003800000 */
[----:B------:R-:W1:Y:S01]  /*8c70*/  LDC R4, c[0x0][0x3f4] ;  /* 0x0000fd00ff047b82 */ /* 0x000e620000000800 */
[----:B------:R-:W-:Y:S01]  /*8c80*/  BSSY B2, `(.L_x_2594) ;  /* 0x0000032000027945 */ /* 0x000fe20003800000 */
[-C--:B-1----:R-:W-:Y:S02]  /*8c90*/  ISETP.GE.AND P0, PT, R194, R4.reuse, PT ;  /* 0x00000004c200720c */ /* 0x082fe40003f06270 */
[----:B------:R-:W-:-:S11]  /*8ca0*/  ISETP.GE.AND P1, PT, R207, R4, PT ;  /* 0x00000004cf00720c */ /* 0x000fd60003f26270 */
[----:B------:R-:W-:Y:S05]  /*8cb0*/  @P0 BRA `(.L_x_2595) ;  /* 0x0000000000b80947 */ /* 0x000fea0003800000 */
[----:B------:R-:W1:Y:S01]  /*8cc0*/  LDS.128 R4, [R3+0x20400] ;  /* 0x0204000003047984 */ /* 0x000e620000000c00 */
[----:B------:R-:W-:Y:S02]  /*8cd0*/  SHF.R.U32.HI R38, RZ, 0x10, R31 ;  /* 0x00000010ff267819 */ /* 0x000fe4000001161f */
[----:B0-----:R-:W-:Y:S02]  /*8ce0*/  SHF.R.U32.HI R35, RZ, 0x10, R29 ;  /* 0x00000010ff237819 */ /* 0x001fe4000001161d */
[----:B------:R-:W-:Y:S02]  /*8cf0*/  PRMT R38, R40, 0x5432, R38 ;  /* 0x0000543228267816 */ /* 0x000fe40000000026 */
[----:B------:R-:W-:Y:S02]  /*8d00*/  PRMT R35, R41, 0x5410, R35 ;  /* 0x0000541029237816 */ /* 0x000fe40000000023 */
[----:B------:R-:W-:Y:S01]  /*8d10*/  SHF.R.U64 R34, R28, 0x10, R29 ;  /* 0x000000101c227819 */ /* 0x000fe2000000121d */
[----:B------:R-:W-:Y:S01]  /*8d20*/  IMAD.U32 R39, R38, 0x10000, RZ ;  /* 0x0001000026277824 */ /* 0x000fe200078e00ff */
[----:B------:R-:W-:Y:S01]  /*8d30*/  SHF.R.U64 R37, R30, 0x10, R31 ;  /* 0x000000101e257819 */ /* 0x000fe2000000121f */
[----:B------:R-:W-:Y:S01]  /*8d40*/  IMAD.U32 R36, R35, 0x10000, RZ ;  /* 0x0001000023247824 */ /* 0x000fe200078e00ff */
[----:B------:R-:W-:-:S02]  /*8d50*/  LOP3.LUT R38, R38, 0xffff0000, RZ, 0xc0, !PT ;  /* 0xffff000026267812 */ /* 0x000fc400078ec0ff */
[----:B------:R-:W-:Y:S02]  /*8d60*/  PRMT R34, R41, 0x5432, R34 ;  /* 0x0000543229227816 */ /* 0x000fe40000000022 */
[----:B------:R-:W-:Y:S02]  /*8d70*/  PRMT R37, R40, 0x5410, R37 ;  /* 0x0000541028257816 */ /* 0x000fe40000000025 */
[----:B------:R-:W-:Y:S02]  /*8d80*/  LOP3.LUT R35, R35, 0xffff0000, RZ, 0xc0, !PT ;  /* 0xffff000023237812 */ /* 0x000fe400078ec0ff */
[C---:B-1----:R-:W-:Y:S01]  /*8d90*/  LOP3.LUT R29, R6.reuse, 0xffff0000, RZ, 0xc0, !PT ;  /* 0xffff0000061d7812 */ /* 0x042fe200078ec0ff */
[----:B------:R-:W-:Y:S01]  /*8da0*/  IMAD.U32 R28, R6, 0x10000, RZ ;  /* 0x00010000061c7824 */ /* 0x000fe200078e00ff */
[C---:B------:R-:W-:Y:S01]  /*8db0*/  LOP3.LUT R31, R7.reuse, 0xffff0000, RZ, 0xc0, !PT ;  /* 0xffff0000071f7812 */ /* 0x040fe200078ec0ff */
[----:B------:R-:W-:Y:S02]  /*8dc0*/  IMAD.U32 R30, R7, 0x10000, RZ ;  /* 0x00010000071e7824 */ /* 0x000fe400078e00ff */
[C---:B------:R-:W-:Y:S01]  /*8dd0*/  FMUL.FTZ R41, R29.reuse, R39 ;  /* 0x000000271d297220 */ /* 0x040fe20000410000 */
[----:B------:R-:W-:Y:S01]  /*8de0*/  FMUL.FTZ R40, R29, R36 ;  /* 0x000000241d287220 */ /* 0x000fe20000410000 */
[----:B------:R-:W-:Y:S01]  /*8df0*/  FMUL.FTZ R29, R31, R38 ;  /* 0x000000261f1d7220 */ /* 0x000fe20000410000 */
[----:B------:R-:W-:-:S02]  /*8e00*/  IMAD.U32 R6, R4, 0x10000, RZ ;  /* 0x0001000004067824 */ /* 0x000fc400078e00ff */
[C---:B------:R-:W-:Y:S01]  /*8e10*/  FFMA.FTZ R41, R28.reuse, R36, -R41 ;  /* 0x000000241c297223 */ /* 0x040fe20000010829 */
[----:B------:R-:W-:Y:S01]  /*8e20*/  FFMA.FTZ R40, R28, R39, R40 ;  /* 0x000000271c287223 */ /* 0x000fe20000010028 */
[-C--:B------:R-:W-:Y:S01]  /*8e30*/  FFMA.FTZ R39, R30, R35.reuse, -R29 ;  /* 0x000000231e277223 */ /* 0x080fe2000001081d */
[C---:B------:R-:W-:Y:S01]  /*8e40*/  IMAD.U32 R7, R5.reuse, 0x10000, RZ ;  /* 0x0001000005077824 */ /* 0x040fe200078e00ff */
[----:B------:R-:W-:Y:S01]  /*8e50*/  LOP3.LUT R4, R4, 0xffff0000, RZ, 0xc0, !PT ;  /* 0xffff000004047812 */ /* 0x000fe200078ec0ff */
[C---:B------:R-:W-:Y:S01]  /*8e60*/  IMAD.U32 R29, R34.reuse, 0x10000, RZ ;  /* 0x00010000221d7824 */ /* 0x040fe200078e00ff */
[----:B------:R-:W-:Y:S01]  /*8e70*/  LOP3.LUT R5, R5, 0xffff0000, RZ, 0xc0, !PT ;  /* 0xffff000005057812 */ /* 0x000fe200078ec0ff */
[----:B------:R-:W-:Y:S01]  /*8e80*/  FMUL.FTZ R43, R31, R35 ;  /* 0x000000231f2b7220 */ /* 0x000fe20000410000 */
[C---:B------:R-:W-:Y:S01]  /*8e90*/  LOP3.LUT R28, R37.reuse, 0xffff0000, RZ, 0xc0, !PT ;  /* 0xffff0000251c7812 */ /* 0x040fe200078ec0ff */
[----:B------:R-:W-:Y:S01]  /*8ea0*/  IMAD.U32 R31, R37, 0x10000, RZ ;  /* 0x00010000251f7824 */ /* 0x000fe200078e00ff */
[----:B------:R-:W-:Y:S01]  /*8eb0*/  LOP3.LUT R34, R34, 0xffff0000, RZ, 0xc0, !PT ;  /* 0xffff000022227812 */ /* 0x000fe200078ec0ff */
[----:B------:R-:W-:Y:S01]  /*8ec0*/  FFMA.FTZ R38, R30, R38, R43 ;  /* 0x000000261e267223 */ /* 0x000fe2000001002b */
[C---:B------:R-:W-:Y:S01]  /*8ed0*/  FMUL.FTZ R30, R4.reuse, R29 ;  /* 0x0000001d041e7220 */ /* 0x040fe20000410000 */
[-C--:B------:R-:W-:Y:S01]  /*8ee0*/  FMUL.FTZ R35, R4, R31.reuse ;  /* 0x0000001f04237220 */ /* 0x080fe20000410000 */
[C---:B------:R-:W-:Y:S01]  /*8ef0*/  FMUL.FTZ R36, R5.reuse, R28 ;  /* 0x0000001c05247220 */ /* 0x040fe20000410000 */
[-C--:B------:R-:W-:Y:S01]  /*8f00*/  FMUL.FTZ R37, R5, R34.reuse ;  /* 0x0000002205257220 */ /* 0x080fe20000410000 */
[C---:B------:R-:W-:Y:S01]  /*8f10*/  FFMA.FTZ R31, R6.reuse, R31, R30 ;  /* 0x0000001f061f7223 */ /* 0x040fe2000001001e */
[----:B------:R-:W-:Y:S01]  /*8f20*/  FFMA.FTZ R4, R6, R29, -R35 ;  /* 0x0000001d06047223 */ /* 0x000fe20000010823 */
[C---:B------:R-:W-:Y:S01]  /*8f30*/  FFMA.FTZ R5, R7.reuse, R34, -R36 ;  /* 0x0000002207057223 */ /* 0x040fe20000010824 */
[----:B------:R-:W-:Y:S01]  /*8f40*/  FFMA.FTZ R28, R7, R28, R37 ;  /* 0x0000001c071c7223 */ /* 0x000fe20000010025 */
[----:B------:R-:W-:-:S02]  /*8f50*/  F2FP.BF16.F32.PACK_AB R6, R40, R41 ;  /* 0x000000292806723e */ /* 0x000fc400000010ff */
[----:B------:R-:W-:Y:S02]  /*8f60*/  F2FP.BF16.F32.PACK_AB R7, R38, R39 ;  /* 0x000000272607723e */ /* 0x000fe400000010ff */
[----:B------:R-:W-:Y:S02]  /*8f70*/  F2FP.BF16.F32.PACK_AB R4, R31, R4 ;  /* 0x000000041f04723e */ /* 0x000fe400000010ff */
[----:B------:R-:W-:-:S05]  /*8f80*/  F2FP.BF16.F32.PACK_AB R5, R28, R5 ;  /* 0x000000051c05723e */ /* 0x000fca00000010ff */
[----:B------:R1:W-:Y:S02]  /*8f90*/  STS.128 [R3+0x20400], R4 ;  /* 0x0204000403007388 */ /* 0x0003e40000000c00 */
.L_x_2595:
[----:B------:R-:W-:Y:S05]  /*8fa0*/  BSYNC B2 ;  /* 0x0000000000027941 */ /* 0x000fea0003800000 */
.L_x_2594:
[----:B------:R-:W-:Y:S05]  /*8fb0*/  @P1 BRA `(.L_x_2593) ;  /* 0x0000000000b81947 */ /* 0x000fea0003800000 */
[----:B-1----:R-:W1:Y:S01]  /*8fc0*/  LDS.128 R4, [R0] ;  /* 0x0000000000047984 */ /* 0x002e620000000c00 */
[----:B------:R-:W-:Y:S02]  /*8fd0*/  SHF.R.U32.HI R34, RZ, 0x10, R21 ;  /* 0x00000010ff227819 */ /* 0x000fe40000011615 */
[----:B------:R-:W-:Y:S02]  /*8fe0*/  SHF.R.U32.HI R29, RZ, 0x10, R25 ;  /* 0x00000010ff1d7819 */ /* 0x000fe40000011619 */
[----:B------:R-:W-:Y:S02]  /*8ff0*/  PRMT R34, R44, 0x5432, R34 ;  /* 0x000054322c227816 */ /* 0x000fe40000000022 */
[----:B------:R-:W-:Y:S02]  /*9000*/  PRMT R29, R45, 0x5410, R29 ;  /* 0x000054102d1d7816 */ /* 0x000fe4000000001d */
[----:B------:R-:W-:Y:S01]  /*9010*/  SHF.R.U64 R31, R20, 0x10, R21 ;  /* 0x00000010141f7819 */ /* 0x000fe20000001215 */
[----:B0-----:R-:W-:Y:S01]  /*9020*/  IMAD.U32 R35, R34, 0x10000, RZ ;  /* 0x0001000022237824 */ /* 0x001fe200078e00ff */
[----:B------:R-:W-:Y:S01]  /*9030*/  SHF.R.U64 R28, R24, 0x10, R25 ;  /* 0x00000010181c7819 */ /* 0x000fe20000001219 */
[----:B------:R-:W-:Y:S01]  /*9040*/  IMAD.U32 R30, R29, 0x10000, RZ ;  /* 0x000100001d1e7824 */ /* 0x000fe200078e00ff */
[----:B------:R-:W-:-:S02]  /*9050*/  LOP3.LUT R34, R34, 0xffff0000, RZ, 0xc0, !PT ;  /* 0xffff000022227812 */ /* 0x000fc400078ec0ff */
[----:B------:R-:W-:Y:S02]  /*9060*/  LOP3.LUT R29, R29, 0xffff0000, RZ, 0xc0, !PT ;  /* 0xffff00001d1d7812 */ /* 0x000fe400078ec0ff */
[----:B------:R-:W-:Y:S02]  /*9070*/  PRMT R28, R45, 0x5432, R28 ;  /* 0x000054322d1c7816 */ /* 0x000fe4000000001c */
[----:B------:R-:W-:Y:S02]  /*9080*/  PRMT R31, R44, 0x5410, R31 ;  /* 0x000054102c1f7816 */ /* 0x000fe4000000001f */
        /* <DEDUP_REMOVED lines=32> */
[----:B------:R2:W-:Y:S02]  /*9290*/  STS.128 [R0], R4 ;  /* 0x0000000400007388 */ /* 0x0005e40000000c00 */
.L_x_2593:
[----:B------:R-:W-:Y:S05]  /*92a0*/  BSYNC B1 ;  /* 0x0000000000017941 */ /* 0x000fea0003800000 */
.L_x_2592:
        /* <DEDUP_REMOVED lines=10> */
[----:B------:R-:W-:Y:S02]  /*9350*/  SHF.R.U32.HI R25, RZ, 0x10, R13 ;  /* 0x00000010ff197819 */ /* 0x000fe4000001160d */
        /* <DEDUP_REMOVED lines=8> */
[----:B------:R-:W-:Y:S02]  /*93e0*/  LOP3.LUT R25, R25, 0xffff0000, RZ, 0xc0, !PT ;  /* 0xffff000019197812 */ /* 0x000fe400078ec0ff */
        /* <DEDUP_REMOVED lines=16> */
[----:B0-----:R-:W-:Y:S01]  /*94f0*/  FMUL.FTZ R35, R21, R25 ;  /* 0x0000001915237220 */ /* 0x001fe20000410000 */
        /* <DEDUP_REMOVED lines=17> */
.L_x_2598:
[----:B------:R-:W-:Y:S05]  /*9610*/  BSYNC B1 ;  /* 0x0000000000017941 */ /* 0x000fea0003800000 */
.L_x_2597:
[----:B------:R-:W-:Y:S05]  /*9620*/  @P1 BRA `(.L_x_2596) ;  /* 0x0000001800381947 */ /* 0x000fea0003800000 */
[----:B-1----:R-:W1:Y:S01]  /*9630*/  LDS.128 R4, [R0+0x1000] ;  /* 0x0010000000047984 */ /* 0x002e620000000c00 */
[----:B------:R-:W-:Y:S02]  /*9640*/  SHF.R.U64 R3, R8, 0x10, R9 ;  /* 0x0000001008037819 */ /* 0x000fe40000001209 */
[--C-:B------:R-:W-:Y:S02]  /*9650*/  SHF.R.U64 R8, R10, 0x10, R11.reuse ;  /* 0x000000100a087819 */ /* 0x100fe4000000120b */
[----:B------:R-:W-:Y:S02]  /*9660*/  SHF.R.U32.HI R11, RZ, 0x10, R11 ;  /* 0x00000010ff0b7819 */ /* 0x000fe4000001160b */
[----:B------:R-:W-:Y:S02]  /*9670*/  SHF.R.U32.HI R12, RZ, 0x10, R9 ;  /* 0x00000010ff0c7819 */ /* 0x000fe40000011609 */
[----:B------:R-:W-:Y:S02]  /*9680*/  PRMT R14, R14, 0x5410, R11 ;  /* 0x000054100e0e7816 */ /* 0x000fe4000000000b */
[----:B------:R-:W-:-:S02]  /*9690*/  PRMT R33, R33, 0x5410, R12 ;  /* 0x0000541021217816 */ /* 0x000fc4000000000c */
[----:B------:R-:W-:Y:S01]  /*96a0*/  PRMT R15, R15, 0x5410, R8 ;  /* 0x000054100f0f7816 */ /* 0x000fe20000000008 */
[C---:B------:R-:W-:Y:S01]  /*96b0*/  IMAD.U32 R12, R14.reuse, 0x10000, RZ ;  /* 0x000100000e0c7824 */ /* 0x040fe200078e00ff */
[----:B------:R-:W-:Y:S01]  /*96c0*/  LOP3.LUT R14, R14, 0xffff0000, RZ, 0xc0, !PT ;  /* 0xffff00000e0e7812 */ /* 0x000fe200078ec0ff */
[C---:B------:R-:W-:Y:S01]  /*96d0*/  IMAD.U32 R11, R33.reuse, 0x10000, RZ ;  /* 0x00010000210b7824 */ /* 0x040fe200078e00ff */
[----:B------:R-:W-:Y:S02]  /*96e0*/  LOP3.LUT R33, R33, 0xffff0000, RZ, 0xc0, !PT ;  /* 0xffff000021217812 */ /* 0x000fe400078ec0ff */
[----:B------:R-:W-:Y:S02]  /*96f0*/  PRMT R32, R32, 0x5410, R3 ;  /* 0x0000541020207816 */ /* 0x000fe40000000003 */
[C---:B-1----:R-:W-:Y:S01]  /*9700*/  LOP3.LUT R9, R6.reuse, 0xffff0000, RZ, 0xc0, !PT ;  /* 0xffff000006097812 */ /* 0x042fe200078ec0ff */
[C---:B------:R-:W-:Y:S01]  /*9710*/  IMAD.U32 R10, R7.reuse, 0x10000, RZ ;  /* 0x00010000070a7824 */ /* 0x040fe200078e00ff */
[----:B------:R-:W-:Y:S01]  /*9720*/  LOP3.LUT R7, R7, 0xffff0000, RZ, 0xc0, !PT ;  /* 0xffff000007077812 */ /* 0x000fe200078ec0ff */
[----:B------:R-:W-:-:S02]  /*9730*/  IMAD.U32 R8, R6, 0x10000, RZ ;  /* 0x0001000006087824 */ /* 0x000fc400078e00ff */
[C---:B------:R-:W-:Y:S01]  /*9740*/  FMUL.FTZ R13, R9.reuse, R12 ;  /* 0x0000000c090d7220 */ /* 0x040fe20000410000 */
[-C--:B------:R-:W-:Y:S01]  /*9750*/  FMUL.FTZ R9, R9, R11.reuse ;  /* 0x0000000b09097220 */ /* 0x080fe20000410000 */
[C---:B------:R-:W-:Y:S01]  /*9760*/  FMUL.FTZ R21, R7.reuse, R14 ;  /* 0x0000000e07157220 */ /* 0x040fe20000410000 */
[----:B------:R-:W-:Y:S02]  /*9770*/  IMAD.U32 R3, R4, 0x10000, RZ ;  /* 0x0001000004037824 */ /* 0x000fe400078e00ff */
[C---:B------:R-:W-:Y:S01]  /*9780*/  FFMA.FTZ R13, R8.reuse, R11, -R13 ;  /* 0x0000000b080d7223 */ /* 0x040fe2000001080d */
[----:B------:R-:W-:Y:S01]  /*9790*/  FFMA.FTZ R20, R8, R12, R9 ;  /* 0x0000000c08147223 */ /* 0x000fe20000010009 */
[-C--:B------:R-:W-:Y:S01]  /*97a0*/  FMUL.FTZ R9, R7, R33.reuse ;  /* 0x0000002107097220 */ /* 0x080fe20000410000 */
[----:B------:R-:W-:Y:S01]  /*97b0*/  IMAD.U32 R6, R5, 0x10000, RZ ;  /* 0x0001000005067824 */ /* 0x000fe200078e00ff */
[----:B------:R-:W-:Y:S01]  /*97c0*/  LOP3.LUT R4, R4, 0xffff0000, RZ, 0xc0, !PT ;  /* 0xffff000004047812 */ /* 0x000fe200078ec0ff */
[----:B------:R-:W-:Y:S01]  /*97d0*/  IMAD.U32 R8, R15, 0x10000, RZ ;  /* 0x000100000f087824 */ /* 0x000fe200078e00ff */
[----:B------:R-:W-:Y:S01]  /*97e0*/  LOP3.LUT R5, R5, 0xffff0000, RZ, 0xc0, !PT ;  /* 0xffff000005057812 */ /* 0x000fe200078ec0ff */
[----:B------:R-:W-:Y:S01]  /*97f0*/  IMAD.U32 R7, R32, 0x10000, RZ ;  /* 0x0001000020077824 */ /* 0x000fe200078e00ff */
[----:B------:R-:W-:Y:S01]  /*9800*/  LOP3.LUT R15, R15, 0xffff0000, RZ, 0xc0, !PT ;  /* 0xffff00000f0f7812 */ /* 0x000fe200078ec0ff */
[----:B------:R-:W-:Y:S01]  /*9810*/  FFMA.FTZ R21, R10, R33, -R21 ;  /* 0x000000210a157223 */ /* 0x000fe20000010815 */
[----:B------:R-:W-:Y:S01]  /*9820*/  LOP3.LUT R32, R32, 0xffff0000, RZ, 0xc0, !PT ;  /* 0xffff000020207812 */ /* 0x000fe200078ec0ff */
[----:B------:R-:W-:Y:S01]  /*9830*/  FFMA.FTZ R14, R10, R14, R9 ;  /* 0x0000000e0a0e7223 */ /* 0x000fe20000010009 */
[C---:B------:R-:W-:Y:S01]  /*9840*/  FMUL.FTZ R10, R4.reuse, R8 ;  /* 0x00000008040a7220 */ /* 0x040fe20000410000 */
        /* <DEDUP_REMOVED lines=11> */
[----:B------:R3:W-:Y:S01]  /*9900*/  STS.128 [R0+0x1000], R4 ;  /* 0x0010000400007388 */ /* 0x0007e20000000c00 */
[----:B------:R-:W-:Y:S05]  /*9910*/  BRA `(.L_x_2596) ;  /* 0x00000014007c7947 */ /* 0x000fea0003800000 */
.L_x_2583:
[----:B------:R-:W0:Y:S01]  /*9920*/  S2R R0, SR_TID.X ;  /* 0x0000000000007919 */ /* 0x000e220000002100 */
[----:B------:R-:W1:Y:S01]  /*9930*/  LDC R34, c[0x0][0x448] ;  /* 0x00011200ff227b82 */ /* 0x000e620000000800 */
[----:B------:R-:W-:Y:S01]  /*9940*/  ULDC.64 UR4, c[0x0][0x3f8] ;  /* 0x0000fe0000047ab9 */ /* 0x000fe20000000a00 */
[----:B------:R-:W-:Y:S01]  /*9950*/  ULDC.64 UR6, c[0x0][0x408] ;  /* 0x0001020000067ab9 */ /* 0x000fe20000000a00 */
[----:B------:R-:W-:Y:S02]  /*9960*/  IMAD.MOV.U32 R27, RZ, RZ, R29 ;  /* 0x000000ffff1b7224 */ /* 0x000fe400078e001d */
[----:B------:R-:W-:Y:S01]  /*9970*/  IMAD.MOV.U32 R4, RZ, RZ, R24 ;  /* 0x000000ffff047224 */ /* 0x000fe200078e0018 */
[----:B-1----:R-:W-:Y:S01]  /*9980*/  ISETP.NE.AND P0, PT, R34, 0x1, PT ;  /* 0x000000012200780c */ /* 0x002fe20003f05270 */
[----:B0-----:R-:W-:-:S05]  /*9990*/  VIADD R0, R0, 0xffffff80 ;  /* 0xffffff8000007836 */ /* 0x001fca0000000000 */
[----:B------:R-:W-:-:S07]  /*99a0*/  SHF.R.S32.HI R3, RZ, 0x1f, R0 ;  /* 0x0000001fff037819 */ /* 0x000fce0000011400 */
[----:B------:R-:W0:Y:S01]  /*99b0*/  @P0 LDC R5, c[0x0][0x450] ;  /* 0x00011400ff050b82 */ /* 0x000e220000000800 */
[----:B------:R-:W-:-:S04]  /*99c0*/  LEA.HI R3, R3, R0, RZ, 0x2 ;  /* 0x0000000003037211 */ /* 0x000fc800078f10ff */
[----:B------:R-:W-:-:S05]  /*99d0*/  LOP3.LUT R3, R3, 0xfffffffc, RZ, 0xc0, !PT ;  /* 0xfffffffc03037812 */ /* 0x000fca00078ec0ff */
[----:B------:R-:W-:Y:S02]  /*99e0*/  IMAD.IADD R3, R0, 0x1, -R3 ;  /* 0x0000000100037824 */ /* 0x000fe400078e0a03 */
[----:B------:R-:W1:Y:S02]  /*99f0*/  @P0 LDC R0, c[0x0][0x44c] ;  /* 0x00011300ff000b82 */ /* 0x000e640000000800 */
[----:B------:R-:W-:-:S04]  /*9a00*/  IMAD R3, R3, 0x20, R39 ;  /* 0x0000002003037824 */ /* 0x000fc800078e0227 */
[----:B-1----:R-:W-:-:S05]  /*9a10*/  @P0 IMAD.HI.U32 R0, R3, R0, RZ ;  /* 0x0000000003000227 */ /* 0x002fca00078e00ff */
[----:B0-----:R-:W-:Y:S01]  /*9a20*/  @P0 SHF.R.U32.HI R3, RZ, R5, R0 ;  /* 0x00000005ff030219 */ /* 0x001fe20000011600 */
[----:B------:R-:W-:-:S03]  /*9a30*/  IMAD.MOV.U32 R5, RZ, RZ, R31 ;  /* 0x000000ffff057224 */ /* 0x000fc600078e001f */
        /* <DEDUP_REMOVED lines=17> */
[----:B------:R-:W0:Y:S01]  /*9b50*/  LDC R37, c[0x0][0x3f4] ;  /* 0x0000fd00ff257b82 */ /* 0x000e220000000800 */
[----:B------:R-:W1:Y:S01]  /*9b60*/  SHFL.IDX PT, R3, R25, RZ, 0x1c1f ;  /* 0x001c1fff19037589 */ /* 0x000e6200000e0000 */
[----:B------:R-:W-:-:S03]  /*9b70*/  IMAD R34, R23, R34, RZ ;  /* 0x0000002217227224 */ /* 0x000fc600078e02ff */
[----:B------:R-:W2:Y:S04]  /*9b80*/  SHFL.IDX PT, R0, R26, RZ, 0x1c1f ;  /* 0x001c1fff1a007589 */ /* 0x000ea800000e0000 */
[----:B------:R-:W3:Y:S04]  /*9b90*/  SHFL.IDX PT, R14, R27, RZ, 0x1c1f ;  /* 0x001c1fff1b0e7589 */ /* 0x000ee800000e0000 */
[----:B------:R-:W4:Y:S01]  /*9ba0*/  SHFL.IDX PT, R4, R24, RZ, 0x1c1f ;  /* 0x001c1fff18047589 */ /* 0x000f2200000e0000 */
[----:B0-----:R-:W-:-:S04]  /*9bb0*/  ISETP.GE.AND P0, PT, R16, R37, PT ;  /* 0x000000251000720c */ /* 0x001fc80003f06270 */
[----:B------:R-:W-:-:S13]  /*9bc0*/  ISETP.GE.OR P1, PT, R39, R34, P0 ;  /* 0x000000222700720c */ /* 0x000fda0000726670 */
[C---:B------:R-:W-:Y:S01]  /*9bd0*/  @!P1 IMAD.SHL.U32 R5, R16.reuse, 0x2, RZ ;  /* 0x0000000210059824 */ /* 0x040fe200078e00ff */
[----:B------:R-:W-:-:S04]  /*9be0*/  @!P1 SHF.L.U64.HI R21, R16, 0x1, R17 ;  /* 0x0000000110159819 */ /* 0x000fc80000010211 */
[----:B-1----:R-:W-:-:S05]  /*9bf0*/  @!P1 IADD3 R6, P2, R3, R5, RZ ;  /* 0x0000000503069210 */ /* 0x002fca0007f5e0ff */
[----:B--2---:R-:W-:-:S05]  /*9c00*/  @!P1 IMAD.X R7, R0, 0x1, R21, P2 ;  /* 0x0000000100079824 */ /* 0x004fca00010e0615 */
[----:B------:R-:W2:Y:S01]  /*9c10*/  @!P1 LD.E.128 R8, desc[UR42][R6.64] ;  /* 0x0000002a06089980 */ /* 0x000ea2000c101d00 */
[----:B---3--:R-:W-:-:S05]  /*9c20*/  @!P1 IADD3 R14, P2, R14, R5, RZ ;  /* 0x000000050e0e9210 */ /* 0x008fca0007f5e0ff */
[----:B----4-:R-:W-:-:S04]  /*9c30*/  @!P1 IMAD.X R3, R4, 0x1, R21, P2 ;  /* 0x0000000104039824 */ /* 0x010fc800010e0615 */
[----:B------:R-:W-:-:S05]  /*9c40*/  @!P1 IMAD.MOV.U32 R15, RZ, RZ, R3 ;  /* 0x000000ffff0f9224 */ /* 0x000fca00078e0003 */
[----:B------:R0:W3:Y:S01]  /*9c50*/  @!P1 LD.E.128 R4, desc[UR42][R14.64] ;  /* 0x0000002a0e049980 */ /* 0x0000e2000c101d00 */
[----:B------:R-:W-:Y:S02]  /*9c60*/  CS2R R30, SRZ ;  /* 0x00000000001e7805 */ /* 0x000fe4000001ff00 */
[----:B------:R-:W-:Y:S02]  /*9c70*/  CS2R R32, SRZ ;  /* 0x0000000000207805 */ /* 0x000fe4000001ff00 */
[----:B------:R-:W-:Y:S01]  /*9c80*/  CS2R R28, SRZ ;  /* 0x00000000001c7805 */ /* 0x000fe2000001ff00 */
[----:B------:R-:W1:Y:S01]  /*9c90*/  SHFL.IDX PT, R24, R24, 0x1, 0x1c1f ;  /* 0x003c1f0018187f89 */ /* 0x000e6200000e0000 */
[----:B------:R-:W-:-:S03]  /*9ca0*/  CS2R R20, SRZ ;  /* 0x0000000000147805 */ /* 0x000fc6000001ff00 */
[----:B0-----:R0:W4:Y:S01]  /*9cb0*/  SHFL.IDX PT, R14, R27, 0x1, 0x1c1f ;  /* 0x003c1f001b0e7f89 */ /* 0x00112200000e0000 */
[----:B--2---:R-:W-:Y:S02]  /*9cc0*/  @!P1 IMAD.MOV.U32 R30, RZ, RZ, R8 ;  /* 0x000000ffff1e9224 */ /* 0x004fe400078e0008 */
[----:B------:R-:W-:Y:S02]  /*9cd0*/  @!P1 IMAD.MOV.U32 R31, RZ, RZ, R9 ;  /* 0x000000ffff1f9224 */ /* 0x000fe400078e0009 */
[----:B------:R-:W-:Y:S02]  /*9ce0*/  IMAD.MOV.U32 R0, RZ, RZ, R30 ;  /* 0x000000ffff007224 */ /* 0x000fe400078e001e */
[----:B------:R-:W-:Y:S02]  /*9cf0*/  IMAD.MOV.U32 R3, RZ, RZ, R31 ;  /* 0x000000ffff037224 */ /* 0x000fe400078e001f */
[----:B------:R-:W-:Y:S01]  /*9d00*/  @!P1 IMAD.MOV.U32 R32, RZ, RZ, R10 ;  /* 0x000000ffff209224 */ /* 0x000fe200078e000a */
[----:B------:R-:W-:Y:S01]  /*9d10*/  PRMT R36, R36, 0x5410, R0 ;  /* 0x0000541024247816 */ /* 0x000fe20000000000 */
[----:B------:R-:W-:Y:S01]  /*9d20*/  @!P1 IMAD.MOV.U32 R33, RZ, RZ, R11 ;  /* 0x000000ffff219224 */ /* 0x000fe200078e000b */
[----:B------:R-:W-:Y:S01]  /*9d30*/  PRMT R46, R46, 0x5410, R3 ;  /* 0x000054102e2e7816 */ /* 0x000fe20000000003 */
[----:B------:R0:W2:Y:S01]  /*9d40*/  SHFL.IDX PT, R0, R26, 0x1, 0x1c1f ;  /* 0x003c1f001a007f89 */ /* 0x0000a200000e0000 */
[----:B------:R-:W-:-:S02]  /*9d50*/  IMAD.MOV.U32 R8, RZ, RZ, R32 ;  /* 0x000000ffff087224 */ /* 0x000fc400078e0020 */
[----:B---3--:R-:W-:Y:S01]  /*9d60*/  @!P1 IMAD.MOV.U32 R28, RZ, RZ, R4 ;  /* 0x000000ffff1c9224 */ /* 0x008fe200078e0004 */
[----:B------:R0:W3:Y:S01]  /*9d70*/  SHFL.IDX PT, R3, R25, 0x1, 0x1c1f ;  /* 0x003c1f0019037f89 */ /* 0x0000e200000e0000 */
[----:B------:R-:W-:Y:S01]  /*9d80*/  @!P1 IMAD.MOV.U32 R29, RZ, RZ, R5 ;  /* 0x000000ffff1d9224 */ /* 0x000fe200078e0005 */
[----:B------:R-:W-:Y:S01]  /*9d90*/  PRMT R35, R8, 0x7610, R35 ;  /* 0x0000761008237816 */ /* 0x000fe20000000023 */
[----:B------:R-:W-:Y:S02]  /*9da0*/  @!P1 IMAD.MOV.U32 R21, RZ, RZ, R7 ;  /* 0x000000ffff159224 */ /* 0x000fe400078e0007 */
[----:B------:R-:W-:Y:S02]  /*9db0*/  @!P1 IMAD.MOV.U32 R20, RZ, RZ, R6 ;  /* 0x000000ffff149224 */ /* 0x000fe400078e0006 */
[----:B------:R-:W-:Y:S02]  /*9dc0*/  IMAD.MOV.U32 R4, RZ, RZ, R28 ;  /* 0x000000ffff047224 */ /* 0x000fe400078e001c */
[----:B------:R-:W-:-:S02]  /*9dd0*/  IMAD.MOV.U32 R5, RZ, RZ, R29 ;  /* 0x000000ffff057224 */ /* 0x000fc400078e001d */
[----:B------:R-:W-:Y:S01]  /*9de0*/  IMAD.MOV.U32 R7, RZ, RZ, R21 ;  /* 0x000000ffff077224 */ /* 0x000fe200078e0015 */
[----:B------:R-:W-:Y:S01]  /*9df0*/  PRMT R35, R35, 0x5410, R4 ;  /* 0x0000541023237816 */ /* 0x000fe20000000004 */
[----:B------:R-:W-:Y:S02]  /*9e00*/  IMAD.MOV.U32 R9, RZ, RZ, R33 ;  /* 0x000000ffff097224 */ /* 0x000fe400078e0021 */
[----:B------:R-:W-:Y:S01]  /*9e10*/  IMAD.MOV.U32 R6, RZ, RZ, R20 ;  /* 0x000000ffff067224 */ /* 0x000fe200078e0014 */
[----:B------:R-:W-:Y:S02]  /*9e20*/  PRMT R41, R7, 0x5410, R5 ;  /* 0x0000541007297816 */ /* 0x000fe40000000005 */
[----:B------:R-:W-:Y:S02]  /*9e30*/  CS2R R4, SRZ ;  /* 0x0000000000047805 */ /* 0x000fe4000001ff00 */
[----:B------:R-:W-:Y:S02]  /*9e40*/  PRMT R36, R9, 0x7610, R36 ;  /* 0x0000761009247816 */ /* 0x000fe40000000024 */
[----:B012-4-:R-:W-:-:S07]  /*9e50*/  PRMT R43, R43, 0x5410, R6 ;  /* 0x000054102b2b7816 */ /* 0x017fce0000000006 */
.L_x_2892:
[----:B------:R-:W2:Y:S01]  /*9e60*/  LDL R7, [R1+0x54] ;  /* 0x0000540001077983 */ /* 0x000ea20000100800 */
[----:B------:R-:W-:Y:S01]  /*9e70*/  VIADD R39, R39, 0x20 ;  /* 0x0000002027277836 */ /* 0x000fe20000000000 */
[----:B------:R-:W-:Y:S01]  /*9e80*/  BSSY B1, `(.L_x_2600) ;  /* 0x0000016000017945 */ /* 0x000fe20003800000 */
[----:B------:R-:W-:Y:S02]  /*9e90*/  CS2R R8, SRZ ;  /* 0x0000000000087805 */ /* 0x000fe4000001ff00 */
[----:B------:R-:W-:Y:S02]  /*9ea0*/  CS2R R10, SRZ ;  /* 0x00000000000a7805 */ /* 0x000fe4000001ff00 */
[----:B------:R-:W-:Y:S02]  /*9eb0*/  ISETP.GE.AND P1, PT, R39, R34, PT ;  /* 0x000000222700720c */ /* 0x000fe40003f26270 */
[----:B--2---:R-:W-:-:S04]  /*9ec0*/  LEA.HI R6, R7, R7, RZ, 0x1 ;  /* 0x0000000707067211 */ /* 0x004fc800078f08ff */
[----:B------:R-:W-:-:S05]  /*9ed0*/  LOP3.LUT R6, R6, 0xfffffffe, RZ, 0xc0, !PT ;  /* 0xfffffffe06067812 */ /* 0x000fca00078ec0ff */
[----:B------:R-:W-:Y:S01]  /*9ee0*/  IMAD.IADD R13, R7, 0x1, -R6 ;  /* 0x00000001070d7824 */ /* 0x000fe200078e0a06 */
[----:B------:R-:W-:-:S04]  /*9ef0*/  CS2R R6, SRZ ;  /* 0x0000000000067805 */ /* 0x000fc8000001ff00 */
[----:B------:R-:W-:Y:S01]  /*9f00*/  SHF.L.U32 R13, R13, 0x1f, RZ ;  /* 0x0000001f0d0d7819 */ /* 0x000fe200000006ff */
[----:B------:R-:W-:Y:S06]  /*9f10*/  @P1 BRA `(.L_x_2601) ;  /* 0x0000000000301947 */ /* 0x000fec0003800000 */
[----:B------:R-:W-:Y:S02]  /*9f20*/  CS2R R6, SRZ ;  /* 0x0000000000067805 */ /* 0x000fe4000001ff00 */
[----:B------:R-:W-:Y:S02]  /*9f30*/  CS2R R8, SRZ ;  /* 0x0000000000087805 */ /* 0x000fe4000001ff00 */
[----:B------:R-:W-:Y:S01]  /*9f40*/  CS2R R10, SRZ ;  /* 0x00000000000a7805 */ /* 0x000fe2000001ff00 */
[----:B------:R-:W-:Y:S06]  /*9f50*/  @P0 BRA `(.L_x_2601) ;  /* 0x0000000000200947 */ /* 0x000fec0003800000 */
[C---:B------:R-:W-:Y:S01]  /*9f60*/  IMAD.SHL.U32 R4, R16.reuse, 0x2, RZ ;  /* 0x0000000210047824 */ /* 0x040fe200078e00ff */
[----:B------:R-:W-:-:S04]  /*9f70*/  SHF.L.U64.HI R5, R16, 0x1, R17 ;  /* 0x0000000110057819 */ /* 0x000fc80000010211 */
[-C--:B---3--:R-:W-:Y:S02]  /*9f80*/  IADD3 R8, P1, R3, R4.reuse, RZ ;  /* 0x0000000403087210 */ /* 0x088fe40007f3e0ff */
[----:B------:R-:W-:-:S03]  /*9f90*/  IADD3 R4, P2, R14, R4, RZ ;  /* 0x000000040e047210 */ /* 0x000fc60007f5e0ff */
[--C-:B------:R-:W-:Y:S02]  /*9fa0*/  IMAD.X R9, R0, 0x1, R5.reuse, P1 ;  /* 0x0000000100097824 */ /* 0x100fe400008e0605 */
[----:B------:R-:W-:-:S04]  /*9fb0*/  IMAD.X R5, R24, 0x1, R5, P2 ;  /* 0x0000000118057824 */ /* 0x000fc800010e0605 */
[----:B------:R-:W5:Y:S04]  /*9fc0*/  LD.E.128 R8, desc[UR42][R8.64] ;  /* 0x0000002a08087980 */ /* 0x000f68000c101d00 */
[----:B------:R-:W5:Y:S02]  /*9fd0*/  LD.E.128 R4, desc[UR42][R4.64] ;  /* 0x0000002a04047980 */ /* 0x000f64000c101d00 */
.L_x_2601:
[----:B------:R-:W-:Y:S05]  /*9fe0*/  BSYNC B1 ;  /* 0x0000000000017941 */ /* 0x000fea0003800000 */
.L_x_2600:
[----:B------:R-:W0:Y:S01]  /*9ff0*/  SYNCS.PHASECHK.TRANS64.TRYWAIT P1, [R2+URZ+0x28c00], R13 ;  /* 0x028c000d020075a7 */ /* 0x000e22000802017f */
[----:B-----5:R-:W-:Y:S01]  /*a000*/  IMAD.MOV.U32 R0, RZ, RZ, R4 ;  /* 0x000000ffff007224 */ /* 0x020fe200078e0004 */
[----:B------:R-:W-:Y:S01]  /*a010*/  VIADDMNMX R34, R34, -R199, 0x40, PT ;  /* 0x0000004022227446 */ /* 0x000fe200038009c7 */
[----:B---3--:R-:W-:Y:S01]  /*a020*/  IMAD.MOV.U32 R3, RZ, RZ, R5 ;  /* 0x000000ffff037224 */ /* 0x008fe200078e0005 */
[----:B------:R-:W-:Y:S01]  /*a030*/  BSSY B1, `(.L_x_2602) ;  /* 0x0000010000017945 */ /* 0x000fe20003800000 */
[C---:B------:R-:W-:Y:S01]  /*a040*/  VIADD R12, R193.reuse, 0x20 ;  /* 0x00000020c10c7836 */ /* 0x040fe20000000000 */
[-C--:B------:R-:W-:Y:S01]  /*a050*/  ISETP.GE.OR P2, PT, R193, R34.reuse, P0 ;  /* 0x00000022c100720c */ /* 0x080fe20000746670 */
[----:B------:R-:W-:Y:S01]  /*a060*/  IMAD.MOV.U32 R14, RZ, RZ, R9 ;  /* 0x000000ffff0e7224 */ /* 0x000fe200078e0009 */
[----:B------:R-:W-:Y:S01]  /*a070*/  PRMT R52, R52, 0x5410, R0 ;  /* 0x0000541034347816 */ /* 0x000fe20000000000 */
[----:B------:R-:W-:Y:S01]  /*a080*/  IMAD.MOV.U32 R0, RZ, RZ, R6 ;  /* 0x000000ffff007224 */ /* 0x000fe200078e0006 */
[----:B------:R-:W-:Y:S01]  /*a090*/  PRMT R53, R53, 0x5410, R3 ;  /* 0x0000541035357816 */ /* 0x000fe20000000003 */
[----:B------:R-:W-:Y:S01]  /*a0a0*/  IMAD.MOV.U32 R3, RZ, RZ, R7 ;  /* 0x000000ffff037224 */ /* 0x000fe200078e0007 */
[----:B------:R-:W-:Y:S01]  /*a0b0*/  ISETP.GE.OR P0, PT, R12, R34, P0 ;  /* 0x000000220c00720c */ /* 0x000fe20000706670 */
[----:B------:R-:W-:Y:S01]  /*a0c0*/  IMAD.MOV.U32 R12, RZ, RZ, R8 ;  /* 0x000000ffff0c7224 */ /* 0x000fe200078e0008 */
[----:B------:R-:W-:Y:S01]  /*a0d0*/  PRMT R52, R0, 0x7610, R52 ;  /* 0x0000761000347816 */ /* 0x000fe20000000034 */
[----:B------:R-:W-:Y:S01]  /*a0e0*/  IMAD.MOV.U32 R0, RZ, RZ, R10 ;  /* 0x000000ffff007224 */ /* 0x000fe200078e000a */
[----:B------:R-:W-:Y:S01]  /*a0f0*/  PRMT R53, R3, 0x7610, R53 ;  /* 0x0000761003357816 */ /* 0x000fe20000000035 */
[----:B------:R-:W-:Y:S01]  /*a100*/  IMAD.MOV.U32 R3, RZ, RZ, R11 ;  /* 0x000000ffff037224 */ /* 0x000fe200078e000b */
[----:B------:R-:W-:Y:S01]  /*a110*/  PRMT R54, R12, 0x5410, R14 ;  /* 0x000054100c367816 */ /* 0x000fe2000000000e */
[----:B0-----:R-:W-:Y:S06]  /*a120*/  @!P1 BRA `(.L_x_2603) ;  /* 0x0000016000a09947 */ /* 0x001fec0003800000 */
.L_x_2893:
[----:B------:R-:W-:Y:S05]  /*a130*/  BSYNC B1 ;  /* 0x0000000000017941 */ /* 0x000fea0003800000 */
.L_x_2602:
[----:B------:R-:W-:Y:S04]  /*a140*/  BSSY B1, `(.L_x_2604) ;  /* 0x000006f000017945 */ /* 0x000fe80003800000 */
[----:B------:R-:W-:Y:S05]  /*a150*/  @P2 BRA `(.L_x_2605) ;  /* 0x0000000400b42947 */ /* 0x000fea0003800000 */
[----:B------:R-:W1:Y:S01]  /*a160*/  S2R R25, SR_TID.X ;  /* 0x0000000000197919 */ /* 0x000e620000002100 */
[----:B------:R-:W-:Y:S01]  /*a170*/  IMAD.SHL.U32 R12, R200, 0x40, RZ ;  /* 0x00000040c80c7824 */ /* 0x000fe200078e00ff */
[----:B------:R-:W-:Y:S01]  /*a180*/  SHF.R.U64 R34, R30, 0x10, R31 ;  /* 0x000000101e227819 */ /* 0x000fe2000000121f */
[----:B0-----:R-:W-:Y:S01]  /*a190*/  IMAD.IADD R13, R16, 0x1, R37 ;  /* 0x00000001100d7824 */ /* 0x001fe200078e0225 */
[----:B------:R-:W-:Y:S02]  /*a1a0*/  SHF.R.U64 R40, R28, 0x10, R29 ;  /* 0x000000101c287819 */ /* 0x000fe4000000121d */
[----:B------:R-:W-:Y:S02]  /*a1b0*/  LOP3.LUT R14, R12, 0x1c0, RZ, 0xc0, !PT ;  /* 0x000001c00c0e7812 */ /* 0x000fe400078ec0ff */
[----:B------:R-:W-:Y:S02]  /*a1c0*/  SHF.R.U64 R30, R32, 0x10, R33 ;  /* 0x00000010201e7819 */ /* 0x000fe40000001221 */
[----:B------:R-:W-:-:S02]  /*a1d0*/  LOP3.LUT R12, R14, 0x38, R16, 0xf8, !PT ;  /* 0x000000380e0c7812 */ /* 0x000fc400078ef810 */
[----:B------:R-:W-:Y:S02]  /*a1e0*/  SHF.R.U32.HI R15, RZ, 0x3, R14 ;  /* 0x00000003ff0f7819 */ /* 0x000fe4000001160e */
[----:B------:R-:W-:Y:S02]  /*a1f0*/  LOP3.LUT R14, R14, 0x38, R13, 0xf8, !PT ;  /* 0x000000380e0e7812 */ /* 0x000fe400078ef80d */
[-C--:B------:R-:W-:Y:S02]  /*a200*/  LOP3.LUT R12, R12, R15.reuse, RZ, 0x3c, !PT ;  /* 0x0000000f0c0c7212 */ /* 0x080fe400078e3cff */
[----:B------:R-:W-:Y:S02]  /*a210*/  LOP3.LUT R14, R14, R15, RZ, 0x3c, !PT ;  /* 0x0000000f0e0e7212 */ /* 0x000fe400078e3cff */
[----:B------:R-:W-:Y:S02]  /*a220*/  SHF.R.U32.HI R42, RZ, 0x10, R29 ;  /* 0x00000010ff2a7819 */ /* 0x000fe4000001161d */
[----:B------:R-:W-:-:S02]  /*a230*/  SHF.R.U32.HI R45, RZ, 0x10, R21 ;  /* 0x00000010ff2d7819 */ /* 0x000fc40000011615 */
[----:B------:R-:W-:Y:S02]  /*a240*/  PRMT R34, R36, 0x5432, R34 ;  /* 0x0000543224227816 */ /* 0x000fe40000000022 */
[C---:B------:R-:W-:Y:S02]  /*a250*/  PRMT R40, R35.reuse, 0x5432, R40 ;  /* 0x0000543223287816 */ /* 0x040fe40000000028 */
[----:B------:R-:W-:Y:S01]  /*a260*/  PRMT R39, R35, 0x5410, R30 ;  /* 0x0000541023277816 */ /* 0x000fe2000000001e */
[----:B------:R-:W-:Y:S01]  /*a270*/  IMAD.U32 R35, R34, 0x10000, RZ ;  /* 0x0001000022237824 */ /* 0x000fe200078e00ff */
[----:B------:R-:W-:Y:S01]  /*a280*/  PRMT R42, R41, 0x5432, R42 ;  /* 0x00005432292a7816 */ /* 0x000fe2000000002a */
[----:B-1----:R-:W-:Y:S01]  /*a290*/  VIADD R25, R25, 0xffffff80 ;  /* 0xffffff8019197836 */ /* 0x002fe20000000000 */
[----:B------:R-:W-:Y:S01]  /*a2a0*/  PRMT R45, R41, 0x5410, R45 ;  /* 0x00005410292d7816 */ /* 0x000fe2000000002d */
[----:B------:R-:W-:Y:S01]  /*a2b0*/  IMAD.U32 R41, R40, 0x10000, RZ ;  /* 0x0001000028297824 */ /* 0x000fe200078e00ff */
[----:B------:R-:W-:-:S02]  /*a2c0*/  SHF.R.U32.HI R38, RZ, 0x10, R31 ;  /* 0x00000010ff267819 */ /* 0x000fc4000001161f */
[----:B------:R-:W-:Y:S02]  /*a2d0*/  SHF.R.S32.HI R24, RZ, 0x1f, R25 ;  /* 0x0000001fff187819 */ /* 0x000fe40000011419 */
[----:B------:R-:W-:Y:S02]  /*a2e0*/  SHF.R.U64 R44, R20, 0x10, R21 ;  /* 0x00000010142c7819 */ /* 0x000fe40000001215 */
[----:B------:R-:W-:Y:S02]  /*a2f0*/  LEA.HI R24, R24, R25, RZ, 0x5 ;  /* 0x0000001918187211 */ /* 0x000fe400078f28ff */
[----:B------:R-:W-:Y:S02]  /*a300*/  PRMT R38, R46, 0x5432, R38 ;  /* 0x000054322e267816 */ /* 0x000fe40000000026 */
[----:B------:R-:W-:Y:S02]  /*a310*/  SHF.R.S32.HI R24, RZ, 0x5, R24 ;  /* 0x00000005ff187819 */ /* 0x000fe40000011418 */
[----:B------:R-:W-:-:S02]  /*a320*/  PRMT R44, R43, 0x5432, R44 ;  /* 0x000054322b2c7816 */ /* 0x000fc4000000002c */
[----:B------:R-:W-:Y:S01]  /*a330*/  LOP3.LUT R43, R40, 0xffff0000, RZ, 0xc0, !PT ;  /* 0xffff0000282b7812 */ /* 0x000fe200078ec0ff */
[C---:B------:R-:W-:Y:S01]  /*a340*/  IMAD R25, R24.reuse, 0x200, R14 ;  /* 0x0000020018197824 */ /* 0x040fe200078e020e */
[----:B------:R-:W-:Y:S01]  /*a350*/  SHF.R.U32.HI R33, RZ, 0x10, R33 ;  /* 0x00000010ff217819 */ /* 0x000fe20000011621 */
[----:B------:R-:W-:Y:S02]  /*a360*/  IMAD R13, R24, 0x200, R12 ;  /* 0x00000200180d7824 */ /* 0x000fe400078e020c */
[--C-:B------:R-:W-:Y:S01]  /*a370*/  IMAD R50, R25, 0x2, R2.reuse ;  /* 0x0000000219327824 */ /* 0x100fe200078e0202 */
[----:B------:R-:W-:Y:S01]  /*a380*/  PRMT R36, R36, 0x5410, R33 ;  /* 0x0000541024247816 */ /* 0x000fe20000000021 */
[----:B------:R-:W-:-:S03]  /*a390*/  IMAD R48, R13, 0x2, R2 ;  /* 0x000000020d307824 */ /* 0x000fc600078e0202 */
[----:B------:R-:W0:Y:S04]  /*a3a0*/  LDS.128 R24, [R50+0x20400] ;  /* 0x0204000032187984 */ /* 0x000e280000000c00 */
[----:B------:R-:W1:Y:S01]  /*a3b0*/  LDS.128 R12, [R48+0x20400] ;  /* 0x02040000300c7984 */ /* 0x000e620000000c00 */
[C---:B0-----:R-:W-:Y:S01]  /*a3c0*/  IMAD.U32 R30, R24.reuse, 0x10000, RZ ;  /* 0x00010000181e7824 */ /* 0x041fe200078e00ff */
[----:B------:R-:W-:Y:S01]  /*a3d0*/  LOP3.LUT R24, R24, 0xffff0000, RZ, 0xc0, !PT ;  /* 0xffff000018187812 */ /* 0x000fe200078ec0ff */
[C---:B------:R-:W-:Y:S01]  /*a3e0*/  IMAD.U32 R31, R25.reuse, 0x10000, RZ ;  /* 0x00010000191f7824 */ /* 0x040fe200078e00ff */
[----:B------:R-:W-:Y:S01]  /*a3f0*/  LOP3.LUT R25, R25, 0xffff0000, RZ, 0xc0, !PT ;  /* 0xffff000019197812 */ /* 0x000fe200078ec0ff */
[----:B-1----:R-:W-:Y:S02]  /*a400*/  IMAD.U32 R20, R12, 0x10000, RZ ;  /* 0x000100000c147824 */ /* 0x002fe400078e00ff */
[C---:B------:R-:W-:Y:S01]  /*a410*/  FMUL.FTZ R47, R30.reuse, R41 ;  /* 0x000000291e2f7220 */ /* 0x040fe20000410000 */
[-C--:B------:R-:W-:Y:S01]  /*a420*/  FMUL.FTZ R49, R30, R35.reuse ;  /* 0x000000231e317220 */ /* 0x080fe20000410000 */
[----:B------:R-:W-:Y:S01]  /*a430*/  IMAD.U32 R30, R42, 0x10000, RZ ;  /* 0x000100002a1e7824 */ /* 0x000fe200078e00ff */
[----:B------:R-:W-:Y:S01]  /*a440*/  LOP3.LUT R12, R12, 0xffff0000, RZ, 0xc0, !PT ;  /* 0xffff00000c0c7812 */ /* 0x000fe200078ec0ff */
[C---:B------:R-:W-:Y:S01]  /*a450*/  FFMA.FTZ R47, R20.reuse, R35, -R47 ;  /* 0x00000023142f7223 */ /* 0x040fe2000001082f */
[----:B------:R-:W-:Y:S01]  /*a460*/  FFMA.FTZ R49, R20, R41, R49 ;  /* 0x0000002914317223 */ /* 0x000fe20000010031 */
[----:B------:R-:W-:Y:S01]  /*a470*/  LOP3.LUT R35, R34, 0xffff0000, RZ, 0xc0, !PT ;  /* 0xffff000022237812 */ /* 0x000fe200078ec0ff */
[----:B------:R-:W-:-:S02]  /*a480*/  IMAD.U32 R20, R38, 0x10000, RZ ;  /* 0x0001000026147824 */ /* 0x000fc400078e00ff */
[----:B------:R-:W-:Y:S01]  /*a490*/  FMUL.FTZ R40, R31, R30 ;  /* 0x0000001e1f287220 */ /* 0x000fe20000410000 */
[----:B------:R-:W-:Y:S02]  /*a4a0*/  IMAD.U32 R21, R13, 0x10000, RZ ;  /* 0x000100000d157824 */ /* 0x000fe400078e00ff */
[C---:B------:R-:W-:Y:S01]  /*a4b0*/  FMUL.FTZ R51, R24.reuse, R43 ;  /* 0x0000002b18337220 */ /* 0x040fe20000410000 */
[----:B------:R-:W-:Y:S01]  /*a4c0*/  FMUL.FTZ R31, R31, R20 ;  /* 0x000000141f1f7220 */ /* 0x000fe20000410000 */
[-C--:B------:R-:W-:Y:S01]  /*a4d0*/  FMUL.FTZ R41, R24, R35.reuse ;  /* 0x0000002318297220 */ /* 0x080fe20000410000 */
[----:B------:R-:W-:Y:S01]  /*a4e0*/  LOP3.LUT R42, R42, 0xffff0000, RZ, 0xc0, !PT ;  /* 0xffff00002a2a7812 */ /* 0x000fe200078ec0ff */
[----:B------:R-:W-:Y:S01]  /*a4f0*/  IMAD.U32 R32, R26, 0x10000, RZ ;  /* 0x000100001a207824 */ /* 0x000fe200078e00ff */
[----:B------:R-:W-:Y:S01]  /*a500*/  LOP3.LUT R38, R38, 0xffff0000, RZ, 0xc0, !PT ;  /* 0xffff000026267812 */ /* 0x000fe200078ec0ff */
[----:B------:R-:W-:Y:S01]  /*a510*/  FFMA.FTZ R30, R21, R30, R31 ;  /* 0x0000001e151e7223 */ /* 0x000fe2000001001f */
[----:B------:R-:W-:Y:S01]  /*a520*/  LOP3.LUT R13, R13, 0xffff0000, RZ, 0xc0, !PT ;  /* 0xffff00000d0d7812 */ /* 0x000fe200078ec0ff */
[C---:B------:R-:W-:Y:S01]  /*a530*/  FFMA.FTZ R24, R12.reuse, R35, -R51 ;  /* 0x000000230c187223 */ /* 0x040fe20000010833 */
[----:B------:R-:W-:Y:S01]  /*a540*/  FFMA.FTZ R34, R12, R43, R41 ;  /* 0x0000002b0c227223 */ /* 0x000fe20000010029 */
[----:B------:R-:W-:Y:S01]  /*a550*/  FFMA.FTZ R40, R21, R20, -R40 ;  /* 0x0000001415287223 */ /* 0x000fe20000010828 */
[----:B------:R-:W-:-:S02]  /*a560*/  IMAD.U32 R31, R44, 0x10000, RZ ;  /* 0x000100002c1f7824 */ /* 0x000fc400078e00ff */
[----:B------:R-:W-:Y:S01]  /*a570*/  FMUL.FTZ R12, R25, R42 ;  /* 0x0000002a190c7220 */ /* 0x000fe20000410000 */
[----:B------:R-:W-:Y:S02]  /*a580*/  IMAD.U32 R21, R39, 0x10000, RZ ;  /* 0x0001000027157824 */ /* 0x000fe400078e00ff */
[-C--:B------:R-:W-:Y:S01]  /*a590*/  FMUL.FTZ R46, R25, R38.reuse ;  /* 0x00000026192e7220 */ /* 0x080fe20000410000 */
[----:B------:R-:W-:Y:S02]  /*a5a0*/  IMAD.U32 R33, R27, 0x10000, RZ ;  /* 0x000100001b217824 */ /* 0x000fe400078e00ff */
[----:B------:R-:W-:Y:S01]  /*a5b0*/  FMUL.FTZ R41, R32, R31 ;  /* 0x0000001f20297220 */ /* 0x000fe20000410000 */
[----:B------:R-:W-:Y:S02]  /*a5c0*/  IMAD.U32 R20, R45, 0x10000, RZ ;  /* 0x000100002d147824 */ /* 0x000fe400078e00ff */
[----:B------:R-:W-:Y:S01]  /*a5d0*/  FFMA.FTZ R25, R13, R38, -R12 ;  /* 0x000000260d197223 */ /* 0x000fe2000001080c */
[----:B------:R-:W-:-:S02]  /*a5e0*/  IMAD.U32 R28, R14, 0x10000, RZ ;  /* 0x000100000e1c7824 */ /* 0x000fc400078e00ff */
[-C--:B------:R-:W-:Y:S01]  /*a5f0*/  FMUL.FTZ R32, R32, R21.reuse ;  /* 0x0000001520207220 */ /* 0x080fe20000410000 */
[----:B------:R-:W-:Y:S02]  /*a600*/  IMAD.U32 R29, R15, 0x10000, RZ ;  /* 0x000100000f1d7824 */ /* 0x000fe400078e00ff */
[----:B------:R-:W-:Y:S01]  /*a610*/  FMUL.FTZ R38, R33, R20 ;  /* 0x0000001421267220 */ /* 0x000fe20000410000 */
[----:B------:R-:W-:Y:S02]  /*a620*/  IMAD.U32 R12, R36, 0x10000, RZ ;  /* 0x00010000240c7824 */ /* 0x000fe400078e00ff */
[C---:B------:R-:W-:Y:S01]  /*a630*/  FFMA.FTZ R41, R28.reuse, R21, -R41 ;  /* 0x000000151c297223 */ /* 0x040fe20000010829 */
[----:B------:R-:W-:Y:S01]  /*a640*/  FFMA.FTZ R32, R28, R31, R32 ;  /* 0x0000001f1c207223 */ /* 0x000fe20000010020 */
[----:B------:R-:W-:Y:S01]  /*a650*/  FFMA.FTZ R35, R13, R42, R46 ;  /* 0x0000002a0d237223 */ /* 0x000fe2000001002e */
[-C--:B------:R-:W-:Y:S01]  /*a660*/  FMUL.FTZ R28, R33, R12.reuse ;  /* 0x0000000c211c7220 */ /* 0x080fe20000410000 */
[----:B------:R-:W-:Y:S01]  /*a670*/  FFMA.FTZ R38, R29, R12, -R38 ;  /* 0x0000000c1d267223 */ /* 0x000fe20000010826 */
[----:B------:R-:W-:-:S02]  /*a680*/  LOP3.LUT R26, R26, 0xffff0000, RZ, 0xc0, !PT ;  /* 0xffff00001a1a7812 */ /* 0x000fc400078ec0ff */
[----:B------:R-:W-:Y:S01]  /*a690*/  LOP3.LUT R27, R27, 0xffff0000, RZ, 0xc0, !PT ;  /* 0xffff00001b1b7812 */ /* 0x000fe200078ec0ff */
[----:B------:R-:W-:Y:S01]  /*a6a0*/  FFMA.FTZ R28, R29, R20, R28 ;  /* 0x000000141d1c7223 */ /* 0x000fe2000001001c */
[----:B------:R-:W-:Y:S02]  /*a6b0*/  LOP3.LUT R13, R44, 0xffff0000, RZ, 0xc0, !PT ;  /* 0xffff00002c0d7812 */ /* 0x000fe400078ec0ff */
        /* <DEDUP_REMOVED lines=8> */
[----:B------:R-:W-:-:S02]  /*a740*/  FMUL.FTZ R29, R27, R36 ;  /* 0x000000241b1d7220 */ /* 0x000fc40000410000 */
[C---:B------:R-:W-:Y:S01]  /*a750*/  FFMA.FTZ R20, R14.reuse, R39, -R21 ;  /* 0x000000270e147223 */ /* 0x040fe20000010815 */
[----:B------:R-:W-:Y:S01]  /*a760*/  FFMA.FTZ R21, R14, R13, R26 ;  /* 0x0000000d0e157223 */ /* 0x000fe2000001001a */
[C---:B------:R-:W-:Y:S01]  /*a770*/  FFMA.FTZ R27, R15.reuse, R36, -R42 ;  /* 0x000000240f1b7223 */ /* 0x040fe2000001082a */
[----:B------:R-:W-:Y:S01]  /*a780*/  FFMA.FTZ R29, R15, R12, R29 ;  /* 0x0000000c0f1d7223 */ /* 0x000fe2000001001d */
[----:B------:R-:W-:Y:S02]  /*a790*/  F2FP.BF16.F32.PACK_AB R12, R24, R47 ;  /* 0x0000002f180c723e */ /* 0x000fe400000010ff */
[----:B------:R-:W-:Y:S02]  /*a7a0*/  F2FP.BF16.F32.PACK_AB R13, R25, R40 ;  /* 0x00000028190d723e */ /* 0x000fe400000010ff */
[----:B------:R-:W-:Y:S02]  /*a7b0*/  F2FP.BF16.F32.PACK_AB R14, R20, R41 ;  /* 0x00000029140e723e */ /* 0x000fe400000010ff */
[----:B------:R-:W-:-:S02]  /*a7c0*/  F2FP.BF16.F32.PACK_AB R15, R27, R38 ;  /* 0x000000261b0f723e */ /* 0x000fc400000010ff */
[----:B------:R-:W-:Y:S02]  /*a7d0*/  F2FP.BF16.F32.PACK_AB R24, R34, R49 ;  /* 0x000000312218723e */ /* 0x000fe400000010ff */
[----:B------:R-:W-:Y:S01]  /*a7e0*/  F2FP.BF16.F32.PACK_AB R25, R35, R30 ;  /* 0x0000001e2319723e */ /* 0x000fe200000010ff */
[----:B------:R1:W-:Y:S01]  /*a7f0*/  STS.128 [R48+0x20400], R12 ;  /* 0x0204000c30007388 */ /* 0x0003e20000000c00 */
[----:B------:R-:W-:Y:S02]  /*a800*/  F2FP.BF16.F32.PACK_AB R26, R21, R32 ;  /* 0x00000020151a723e */ /* 0x000fe400000010ff */
[----:B------:R-:W-:-:S05]  /*a810*/  F2FP.BF16.F32.PACK_AB R27, R29, R28 ;  /* 0x0000001c1d1b723e */ /* 0x000fca00000010ff */
[----:B------:R1:W-:Y:S02]  /*a820*/  STS.128 [R50+0x20400], R24 ;  /* 0x0204001832007388 */ /* 0x0003e40000000c00 */
.L_x_2605:
[----:B------:R-:W-:Y:S05]  /*a830*/  BSYNC B1 ;  /* 0x0000000000017941 */ /* 0x000fea0003800000 */
.L_x_2604:
[----:B------:R-:W-:Y:S02]  /*a840*/  PRMT R20, R0, 0x7610, R20 ;  /* 0x0000761000147816 */ /* 0x000fe40000000014 */
[----:B------:R-:W-:Y:S01]  /*a850*/  PRMT R30, R3, 0x7610, R30 ;  /* 0x00007610031e7816 */ /* 0x000fe2000000001e */
[----:B------:R-:W-:Y:S06]  /*a860*/  @P0 BRA `(.L_x_2596) ;  /* 0x0000000400a80947 */ /* 0x000fec0003800000 */
[----:B-1----:R-:W2:Y:S01]  /*a870*/  LDL R12, [R1+0x60] ;  /* 0x00006000010c7983 */ /* 0x002ea20000100800 */
[C---:B0-----:R-:W-:Y:S02]  /*a880*/  VIADD R13, R193.reuse, 0x20 ;  /* 0x00000020c10d7836 */ /* 0x041fe40000000000 */
        /* <DEDUP_REMOVED lines=9> */
[----:B------:R-:W-:Y:S02]  /*a920*/  LOP3.LUT R0, R0, R13, RZ, 0x3c, !PT ;  /* 0x0000000d00007212 */ /* 0x000fe400078e3cff */
[----:B------:R-:W-:Y:S02]  /*a930*/  SHF.R.U64 R32, R4, 0x10, R5 ;  /* 0x0000001004207819 */ /* 0x000fe40000001205 */
[----:B------:R-:W-:Y:S02]  /*a940*/  SHF.R.U64 R21, R8, 0x10, R9 ;  /* 0x0000001008157819 */ /* 0x000fe40000001209 */
[----:B------:R-:W-:Y:S02]  /*a950*/  PRMT R32, R52, 0x5432, R32 ;  /* 0x0000543234207816 */ /* 0x000fe40000000020 */
[----:B------:R-:W-:Y:S02]  /*a960*/  PRMT R21, R54, 0x5410, R21 ;  /* 0x0000541036157816 */ /* 0x000fe40000000015 */
[----:B------:R-:W-:-:S02]  /*a970*/  SHF.R.U32.HI R28, RZ, 0x10, R9 ;  /* 0x00000010ff1c7819 */ /* 0x000fc40000011609 */
[--C-:B------:R-:W-:Y:S01]  /*a980*/  SHF.R.U64 R29, R10, 0x10, R11.reuse ;  /* 0x000000100a1d7819 */ /* 0x100fe2000000120b */
[----:B------:R-:W-:Y:S01]  /*a990*/  IMAD.U32 R33, R32, 0x10000, RZ ;  /* 0x0001000020217824 */ /* 0x000fe200078e00ff */
[----:B------:R-:W-:Y:S02]  /*a9a0*/  SHF.R.U32.HI R31, RZ, 0x10, R11 ;  /* 0x00000010ff1f7819 */ /* 0x000fe4000001160b */
[----:B------:R-:W-:Y:S02]  /*a9b0*/  SHF.R.U32.HI R34, RZ, 0x10, R5 ;  /* 0x00000010ff227819 */ /* 0x000fe40000011605 */
[----:B------:R-:W-:Y:S02]  /*a9c0*/  SHF.R.U32.HI R37, RZ, 0x10, R7 ;  /* 0x00000010ff257819 */ /* 0x000fe40000011607 */
[C---:B------:R-:W-:Y:S02]  /*a9d0*/  PRMT R34, R53.reuse, 0x5432, R34 ;  /* 0x0000543235227816 */ /* 0x040fe40000000022 */
[----:B------:R-:W-:-:S02]  /*a9e0*/  PRMT R37, R53, 0x5410, R37 ;  /* 0x0000541035257816 */ /* 0x000fc40000000025 */
[----:B------:R-:W-:Y:S01]  /*a9f0*/  PRMT R31, R30, 0x5410, R31 ;  /* 0x000054101e1f7816 */ /* 0x000fe2000000001f */
[----:B------:R-:W-:Y:S01]  /*aa00*/  IMAD.U32 R36, R34, 0x10000, RZ ;  /* 0x0001000022247824 */ /* 0x000fe200078e00ff */
[----:B------:R-:W-:Y:S02]  /*aa10*/  PRMT R28, R54, 0x5432, R28 ;  /* 0x00005432361c7816 */ /* 0x000fe4000000001c */
[----:B------:R-:W-:Y:S02]  /*aa20*/  SHF.R.U64 R35, R6, 0x10, R7 ;  /* 0x0000001006237819 */ /* 0x000fe40000001207 */
[----:B------:R-:W-:Y:S01]  /*aa30*/  PRMT R29, R20, 0x5410, R29 ;  /* 0x00005410141d7816 */ /* 0x000fe2000000001d */
[----:B------:R-:W-:Y:S01]  /*aa40*/  IMAD.U32 R30, R28, 0x10000, RZ ;  /* 0x000100001c1e7824 */ /* 0x000fe200078e00ff */
[----:B------:R-:W-:Y:S01]  /*aa50*/  PRMT R35, R52, 0x5410, R35 ;  /* 0x0000541034237816 */ /* 0x000fe20000000023 */
[----:B--2---:R-:W-:-:S04]  /*aa60*/  IMAD.IADD R3, R12, 0x1, R0 ;  /* 0x000000010c037824 */ /* 0x004fc800078e0200 */
[----:B------:R-:W-:Y:S01]  /*aa70*/  IMAD R3, R3, 0x2, R2 ;  /* 0x0000000203037824 */ /* 0x000fe200078e0202 */
[----:B---3--:R-:W-:Y:S04]  /*aa80*/  LDS.128 R12, [R40+0x20400] ;  /* 0x02040000280c7984 */ /* 0x008fe80000000c00 */
[----:B------:R-:W0:Y:S02]  /*aa90*/  LDS.128 R24, [R3+0x20400] ;  /* 0x0204000003187984 */ /* 0x000e240000000c00 */
[C---:B0-----:R-:W-:Y:S01]  /*aaa0*/  IMAD.U32 R9, R24.reuse, 0x10000, RZ ;  /* 0x0001000018097824 */ /* 0x041fe200078e00ff */
[----:B------:R-:W-:Y:S01]  /*aab0*/  LOP3.LUT R10, R24, 0xffff0000, RZ, 0xc0, !PT ;  /* 0xffff0000180a7812 */ /* 0x000fe200078ec0ff */
[C---:B------:R-:W-:Y:S01]  /*aac0*/  IMAD.U32 R11, R25.reuse, 0x10000, RZ ;  /* 0x00010000190b7824 */ /* 0x040fe200078e00ff */
[----:B------:R-:W-:Y:S01]  /*aad0*/  LOP3.LUT R24, R25, 0xffff0000, RZ, 0xc0, !PT ;  /* 0xffff000019187812 */ /* 0x000fe200078ec0ff */
[----:B------:R-:W-:-:S02]  /*aae0*/  IMAD.U32 R25, R21, 0x10000, RZ ;  /* 0x0001000015197824 */ /* 0x000fc400078e00ff */
[C---:B------:R-:W-:Y:S01]  /*aaf0*/  FMUL.FTZ R39, R9.reuse, R33 ;  /* 0x0000002109277220 */ /* 0x040fe20000410000 */
[C---:B------:R-:W-:Y:S02]  /*ab00*/  IMAD.U32 R0, R12.reuse, 0x10000, RZ ;  /* 0x000100000c007824 */ /* 0x040fe400078e00ff */
[-C--:B------:R-:W-:Y:S01]  /*ab10*/  FMUL.FTZ R9, R9, R25.reuse ;  /* 0x0000001909097220 */ /* 0x080fe20000410000 */
[----:B------:R-:W-:Y:S01]  /*ab20*/  LOP3.LUT R4, R12, 0xffff0000, RZ, 0xc0, !PT ;  /* 0xffff00000c047812 */ /* 0x000fe200078ec0ff */
[----:B------:R-:W-:Y:S01]  /*ab30*/  FFMA.FTZ R39, R0, R25, -R39 ;  /* 0x0000001900277223 */ /* 0x000fe20000010827 */
[C---:B------:R-:W-:Y:S01]  /*ab40*/  IMAD.U32 R6, R14.reuse, 0x10000, RZ ;  /* 0x000100000e067824 */ /* 0x040fe200078e00ff */
[----:B------:R-:W-:Y:S01]  /*ab50*/  LOP3.LUT R7, R14, 0xffff0000, RZ, 0xc0, !PT ;  /* 0xffff00000e077812 */ /* 0x000fe200078ec0ff */
[----:B------:R-:W-:Y:S02]  /*ab60*/  IMAD.U32 R20, R27, 0x10000, RZ ;  /* 0x000100001b147824 */ /* 0x000fe400078e00ff */
[----:B------:R-:W-:Y:S01]  /*ab70*/  FFMA.FTZ R33, R0, R33, R9 ;  /* 0x0000002100217223 */ /* 0x000fe20000010009 */
[----:B------:R-:W-:Y:S01]  /*ab80*/  IMAD.U32 R25, R37, 0x10000, RZ ;  /* 0x0001000025197824 */ /* 0x000fe200078e00ff */
[C---:B------:R-:W-:Y:S01]  /*ab90*/  LOP3.LUT R12, R13.reuse, 0xffff0000, RZ, 0xc0, !PT ;  /* 0xffff00000d0c7812 */ /* 0x040fe200078ec0ff */
[----:B------:R-:W-:Y:S01]  /*aba0*/  IMAD.U32 R5, R13, 0x10000, RZ ;  /* 0x000100000d057824 */ /* 0x000fe200078e00ff */
[C---:B------:R-:W-:Y:S01]  /*abb0*/  LOP3.LUT R14, R15.reuse, 0xffff0000, RZ, 0xc0, !PT ;  /* 0xffff00000f0e7812 */ /* 0x040fe200078ec0ff */
[----:B------:R-:W-:Y:S01]  /*abc0*/  IMAD.U32 R8, R15, 0x10000, RZ ;  /* 0x000100000f087824 */ /* 0x000fe200078e00ff */
[----:B------:R-:W-:Y:S01]  /*abd0*/  LOP3.LUT R15, R26, 0xffff0000, RZ, 0xc0, !PT ;  /* 0xffff00001a0f7812 */ /* 0x000fe200078ec0ff */
[----:B------:R-:W-:-:S02]  /*abe0*/  IMAD.U32 R9, R31, 0x10000, RZ ;  /* 0x000100001f097824 */ /* 0x000fc400078e00ff */
[----:B------:R-:W-:Y:S01]  /*abf0*/  FMUL.FTZ R38, R11, R36 ;  /* 0x000000240b267220 */ /* 0x000fe20000410000 */
[----:B------:R-:W-:Y:S01]  /*ac00*/  IMAD.U32 R13, R26, 0x10000, RZ ;  /* 0x000100001a0d7824 */ /* 0x000fe200078e00ff */
[----:B------:R-:W-:Y:S01]  /*ac10*/  LOP3.LUT R26, R27, 0xffff0000, RZ, 0xc0, !PT ;  /* 0xffff00001b1a7812 */ /* 0x000fe200078ec0ff */
[C---:B------:R-:W-:Y:S01]  /*ac20*/  FMUL.FTZ R27, R20.reuse, R25 ;  /* 0x00000019141b7220 */ /* 0x040fe20000410000 */
[----:B------:R-:W-:Y:S01]  /*ac30*/  LOP3.LUT R21, R21, 0xffff0000, RZ, 0xc0, !PT ;  /* 0xffff000015157812 */ /* 0x000fe200078ec0ff */
[-C--:B------:R-:W-:Y:S01]  /*ac40*/  FMUL.FTZ R20, R20, R9.reuse ;  /* 0x0000000914147220 */ /* 0x080fe20000410000 */
[-C--:B------:R-:W-:Y:S01]  /*ac50*/  FMUL.FTZ R0, R11, R30.reuse ;  /* 0x0000001e0b007220 */ /* 0x080fe20000410000 */
[----:B------:R-:W-:Y:S01]  /*ac60*/  FFMA.FTZ R38, R5, R30, -R38 ;  /* 0x0000001e05267223 */ /* 0x000fe20000010826 */
[----:B------:R-:W-:Y:S01]  /*ac70*/  LOP3.LUT R11, R32, 0xffff0000, RZ, 0xc0, !PT ;  /* 0xffff0000200b7812 */ /* 0x000fe200078ec0ff */
[C---:B------:R-:W-:Y:S01]  /*ac80*/  FFMA.FTZ R30, R8.reuse, R9, -R27 ;  /* 0x00000009081e7223 */ /* 0x040fe2000001081b */
[----:B------:R-:W-:Y:S01]  /*ac90*/  FFMA.FTZ R32, R8, R25, R20 ;  /* 0x0000001908207223 */ /* 0x000fe20000010014 */
[----:B------:R-:W-:Y:S01]  /*aca0*/  FMUL.FTZ R27, R10, R21 ;  /* 0x000000150a1b7220 */ /* 0x000fe20000410000 */
[----:B------:R-:W-:-:S02]  /*acb0*/  IMAD.U32 R8, R35, 0x10000, RZ ;  /* 0x0001000023087824 */ /* 0x000fc400078e00ff */
[----:B------:R-:W-:Y:S01]  /*acc0*/  FFMA.FTZ R36, R5, R36, R0 ;  /* 0x0000002405247223 */ /* 0x000fe20000010000 */
[-C--:B------:R-:W-:Y:S01]  /*acd0*/  FMUL.FTZ R25, R10, R11.reuse ;  /* 0x0000000b0a197220 */ /* 0x080fe20000410000 */
[----:B------:R-:W-:Y:S01]  /*ace0*/  FFMA.FTZ R20, R4, R11, R27 ;  /* 0x0000000b04147223 */ /* 0x000fe2000001001b */
[----:B------:R-:W-:Y:S02]  /*acf0*/  IMAD.U32 R0, R29, 0x10000, RZ ;  /* 0x000100001d007824 */ /* 0x000fe400078e00ff */
[C---:B------:R-:W-:Y:S01]  /*ad00*/  FMUL.FTZ R11, R13.reuse, R8 ;  /* 0x000000080d0b7220 */ /* 0x040fe20000410000 */
[----:B------:R-:W-:Y:S01]  /*ad10*/  LOP3.LUT R9, R34, 0xffff0000, RZ, 0xc0, !PT ;  /* 0xffff000022097812 */ /* 0x000fe200078ec0ff */
[----:B------:R-:W-:Y:S01]  /*ad20*/  FFMA.FTZ R10, R4, R21, -R25 ;  /* 0x00000015040a7223 */ /* 0x000fe20000010819 */
[----:B------:R-:W-:Y:S01]  /*ad30*/  LOP3.LUT R5, R28, 0xffff0000, RZ, 0xc0, !PT ;  /* 0xffff00001c057812 */ /* 0x000fe200078ec0ff */
[-C--:B------:R-:W-:Y:S01]  /*ad40*/  FMUL.FTZ R13, R13, R0.reuse ;  /* 0x000000000d0d7220 */ /* 0x080fe20000410000 */
[----:B------:R-:W-:Y:S01]  /*ad50*/  FFMA.FTZ R11, R6, R0, -R11 ;  /* 0x00000000060b7223 */ /* 0x000fe2000001080b */
[----:B------:R-:W-:Y:S01]  /*ad60*/  LOP3.LUT R4, R35, 0xffff0000, RZ, 0xc0, !PT ;  /* 0xffff000023047812 */ /* 0x000fe200078ec0ff */
[----:B------:R-:W-:Y:S01]  /*ad70*/  FMUL.FTZ R21, R24, R9 ;  /* 0x0000000918157220 */ /* 0x000fe20000410000 */
[----:B------:R-:W-:-:S02]  /*ad80*/  LOP3.LUT R0, R29, 0xffff0000, RZ, 0xc0, !PT ;  /* 0xffff00001d007812 */ /* 0x000fc400078ec0ff */
[----:B------:R-:W-:Y:S01]  /*ad90*/  LOP3.LUT R37, R37, 0xffff0000, RZ, 0xc0, !PT ;  /* 0xffff000025257812 */ /* 0x000fe200078ec0ff */
[----:B------:R-:W-:Y:S01]  /*ada0*/  FFMA.FTZ R13, R6, R8, R13 ;  /* 0x00000008060d7223 */ /* 0x000fe2000001000d */
[----:B------:R-:W-:Y:S01]  /*adb0*/  LOP3.LUT R31, R31, 0xffff0000, RZ, 0xc0, !PT ;  /* 0xffff00001f1f7812 */ /* 0x000fe200078ec0ff */
[-C--:B------:R-:W-:Y:S01]  /*adc0*/  FMUL.FTZ R24, R24, R5.reuse ;  /* 0x0000000518187220 */ /* 0x080fe20000410000 */
[C---:B------:R-:W-:Y:S01]  /*add0*/  FMUL.FTZ R6, R15.reuse, R4 ;  /* 0x000000040f067220 */ /* 0x040fe20000410000 */
[----:B------:R-:W-:Y:S01]  /*ade0*/  FFMA.FTZ R5, R12, R5, -R21 ;  /* 0x000000050c057223 */ /* 0x000fe20000010815 */
[-C--:B------:R-:W-:Y:S01]  /*adf0*/  FMUL.FTZ R15, R15, R0.reuse ;  /* 0x000000000f0f7220 */ /* 0x080fe20000410000 */
[C---:B------:R-:W-:Y:S01]  /*ae00*/  FMUL.FTZ R21, R26.reuse, R37 ;  /* 0x000000251a157220 */ /* 0x040fe20000410000 */
[-C--:B------:R-:W-:Y:S01]  /*ae10*/  FMUL.FTZ R26, R26, R31.reuse ;  /* 0x0000001f1a1a7220 */ /* 0x080fe20000410000 */
[C---:B------:R-:W-:Y:S01]  /*ae20*/  FFMA.FTZ R6, R7.reuse, R0, -R6 ;  /* 0x0000000007067223 */ /* 0x040fe20000010806 */
[----:B------:R-:W-:Y:S01]  /*ae30*/  FFMA.FTZ R0, R7, R4, R15 ;  /* 0x0000000407007223 */ /* 0x000fe2000001000f */
        /* <DEDUP_REMOVED lines=13> */
.L_x_2596:
[----:B------:R-:W-:Y:S05]  /*af10*/  BSYNC B0 ;  /* 0x0000000000007941 */ /* 0x000fea0003800000 */
.L_x_2582:
        /* <DEDUP_REMOVED lines=8> */
.L_x_2579:
[----:B---3--:R-:W-:-:S05]  /*afa0*/  IMAD.U32 R0, RZ, RZ, UR37 ;  /* 0x00000025ff007e24 */ /* 0x008fca000f8e00ff */
[----:B------:R-:W-:-:S13]  /*afb0*/  ISETP.NE.AND P0, PT, R0, 0x3, PT ;  /* 0x000000030000780c */ /* 0x000fda0003f05270 */
[----:B------:R-:W-:Y:S05]  /*afc0*/  @!P0 BRA `(.L_x_2606) ;  /* 0x0000000000048947 */ /* 0x000fea0003800000 */
[----:B------:R-:W-:Y:S01]  /*afd0*/  BPT.TRAP 0x1 ;  /* 0x000000040000795c */ /* 0x000fe20000300000 */
.L_x_2606:
[----:B-1----:R-:W-:Y:S01]  /*afe0*/  IMAD R15, R18, 0x8, R2 ;  /* 0x00000008120f7824 */ /* 0x002fe200078e0202 */
[----:B------:R-:W-:-:S04]  /*aff0*/  SHF.L.U32 R56, R19, 0x1f, RZ ;  /* 0x0000001f13387819 */ /* 0x000fc800000006ff */
[----:B------:R1:W3:Y:S01]  /*b000*/  SYNCS.PHASECHK.TRANS64.TRYWAIT P1, [R15+URZ+0x28c30], R56 ;  /* 0x028c30380f0075a7 */ /* 0x0002e2000802017f */
[----:B------:R-:W-:Y:S05]  /*b010*/  @!P0 BRA `(.L_x_2607) ;  /* 0x0000000000048947 */ /* 0x000fea0003800000 */
[----:B------:R-:W-:Y:S01]  /*b020*/  BPT.TRAP 0x1 ;  /* 0x000000040000795c */ /* 0x000fe20000300000 */
.L_x_2607:
[C---:B------:R-:W-:Y:S02]  /*b030*/  VIADD R0, R2.reuse, 0x22400 ;  /* 0x0002240002007836 */ /* 0x040fe40000000000 */
[----:B0-2---:R-:W-:-:S03]  /*b040*/  VIADD R3, R2, 0x20400 ;  /* 0x0002040002037836 */ /* 0x005fc60000000000 */
[----:B------:R-:W-:Y:S02]  /*b050*/  SHF.R.U32.HI R0, RZ, 0x4, R0 ;  /* 0x00000004ff007819 */ /* 0x000fe40000011600 */
[----:B------:R-:W-:Y:S02]  /*b060*/  SHF.R.U32.HI R3, RZ, 0x4, R3 ;  /* 0x00000004ff037819 */ /* 0x000fe40000011603 */
[----:B------:R-:W-:Y:S02]  /*b070*/  LOP3.LUT R0, R0, 0x3fff, RZ, 0xc0, !PT ;  /* 0x00003fff00007812 */ /* 0x000fe400078ec0ff */
[----:B------:R-:W-:Y:S02]  /*b080*/  LOP3.LUT R3, R3, 0x3fff, RZ, 0xc0, !PT ;  /* 0x00003fff03037812 */ /* 0x000fe400078ec0ff */
[----:B------:R-:W-:Y:S01]  /*b090*/  LOP3.LUT R21, R0, 0x10000, RZ, 0xfc, !PT ;  /* 0x0001000000157812 */ /* 0x000fe200078efcff */
[----:B---3--:R-:W-:Y:S06]  /*b0a0*/  @P1 BRA `(.L_x_2608) ;  /* 0x0000000000081947 */ /* 0x008fec0003800000 */
[----:B------:R-:W0:Y:S02]  /*b0b0*/  SYNCS.PHASECHK.TRANS64.TRYWAIT P1, [R15+URZ+0x28c30], R56 ;  /* 0x028c30380f0075a7 */ /* 0x000e24000802017f */
[----:B0-----:R-:W-:Y:S05]  /*b0c0*/  @!P1 BRA `(.L_x_2609) ;  /* 0x0000015000cc9947 */ /* 0x001fea0003800000 */
.L_x_2608:
[----:B------:R-:W-:Y:S01]  /*b0d0*/  IMAD R6, R18, 0x200, R21 ;  /* 0x0000020012067824 */ /* 0x000fe200078e0215 */
        /* <DEDUP_REMOVED lines=13> */
[----:B------:R-:W-:Y:S02]  /*b1b0*/  VIADD R10, R4, 0x4 ;  /* 0x00000004040a7836 */ /* 0x000fe40000000000 */
[----:B------:R-:W-:Y:S02]  /*b1c0*/  IMAD.MOV.U32 R11, RZ, RZ, 0x40000040 ;  /* 0x40000040ff0b7424 */ /* 0x000fe400078e00ff */
[----:B------:R-:W-:-:S04]  /*b1d0*/  IMAD.MOV.U32 R7, RZ, RZ, 0x40000040 ;  /* 0x40000040ff077424 */ /* 0x000fc800078e00ff */
[----:B------:R-:W-:Y:S01]  /*b1e0*/  HGMMA.64x64x16.F32.BF16 R24, gdesc[UR4], RZ, !UPT, gsb0 ;  /* 0x00e00000041879f0 */ /* 0x000fe2000c0018ff */
[----:B------:R-:W-:Y:S02]  /*b1f0*/  R2UR UR4, R12 ;  /* 0x000000000c0472ca */ /* 0x000fe400000e0000 */
[----:B------:R-:W-:Y:S02]  /*b200*/  R2UR UR5, R13 ;  /* 0x000000000d0572ca */ /* 0x000fe400000e0000 */
[----:B------:R-:W-:Y:S01]  /*b210*/  R2UR UR6, R8 ;  /* 0x00000000080672ca */ /* 0x000fe200000e0000 */
[C---:B------:R-:W-:Y:S01]  /*b220*/  VIADD R8, R6.reuse, 0x4 ;  /* 0x0000000406087836 */ /* 0x040fe20000000000 */
[----:B------:R-:W-:Y:S01]  /*b230*/  R2UR UR7, R9 ;  /* 0x00000000090772ca */ /* 0x000fe200000e0000 */
[----:B------:R-:W-:Y:S02]  /*b240*/  IMAD.MOV.U32 R9, RZ, RZ, 0x40000040 ;  /* 0x40000040ff097424 */ /* 0x000fe400078e00ff */
[----:B------:R-:W-:Y:S01]  /*b250*/  VIADD R6, R6, 0x6 ;  /* 0x0000000606067836 */ /* 0x000fe20000000000 */
[----:B------:R-:W-:-:S02]  /*b260*/  WARPGROUP.DEPBAR.LE gsb0, 0x0 ;  /* 0x00008000000079c5 */ /* 0x000fc40000010000 */
[----:B------:R-:W-:-:S07]  /*b270*/  WARPGROUP.ARRIVE ;  /* 0x00000000000079c5 */ /* 0x000fce0000000000 */
        /* <DEDUP_REMOVED lines=20> */
.L_x_2610:
[----:B------:R-:W2:Y:S01]  /*b3c0*/  LDL R0, [R1] ;  /* 0x0000000001007983 */ /* 0x000ea20000100800 */
[----:B------:R-:W3:Y:S01]  /*b3d0*/  LDC R3, c[0x0][0x448] ;  /* 0x00011200ff037b82 */ /* 0x000ee20000000800 */
[----:B------:R-:W-:Y:S01]  /*b3e0*/  ULDC.64 UR40, c[0x0][0x9e0] ;  /* 0x0002780000287ab9 */ /* 0x000fe20000000a00 */
[----:B------:R-:W-:Y:S01]  /*b3f0*/  LOP3.LUT R22, R22, 0xffffff7f, RZ, 0xc0, !PT ;  /* 0xffffff7f16167812 */ /* 0x000fe200078ec0ff */
[----:B------:R-:W-:Y:S01]  /*b400*/  UISETP.GE.AND UP0, UPT, UR41, 0x1, UPT ;  /* 0x000000012900788c */ /* 0x000fe2000bf06270 */
[----:B------:R-:W-:Y:S01]  /*b410*/  LEA R57, R168, 0xffffffc0, 0x6 ;  /* 0xffffffc0a8397811 */ /* 0x000fe200078e30ff */
[----:B------:R-:W-:Y:S02]  /*b420*/  ULDC UR4, c[0x0][0x9dc] ;  /* 0x0002770000047ab9 */ /* 0x000fe40000000800 */
[----:B------:R-:W-:Y:S01]  /*b430*/  IMAD.U32 R20, RZ, RZ, UR4 ;  /* 0x00000004ff147e24 */ /* 0x000fe2000f8e00ff */
[----:B------:R-:W-:Y:S01]  /*b440*/  IADD3 R59, -R188, R189, -R57 ;  /* 0x000000bdbc3b7210 */ /* 0x000fe20007ffe939 */
[----:B------:R-:W-:Y:S01]  /*b450*/  UP2UR UR47, UPR, URZ, 0x1 ;  /* 0x000000013f2f7883 */ /* 0x000fe20008000000 */
[----:B---3--:R-:W-:-:S13]  /*b460*/  ISETP.NE.AND P1, PT, R3, 0x1, PT ;  /* 0x000000010300780c */ /* 0x008fda0003f25270 */
[----:B------:R-:W3:Y:S01]  /*b470*/  @P1 LDC R3, c[0x0][0x44c] ;  /* 0x00011300ff031b82 */ /* 0x000ee20000000800 */
[----:B------:R-:W-:-:S07]  /*b480*/  @P1 LOP3.LUT R22, R22, 0x80, RZ, 0xfc, !PT ;  /* 0x0000008016161812 */ /* 0x000fce00078efcff */
[----:B------:R-:W4:Y:S01]  /*b490*/  @P1 LDC R7, c[0x0][0x450] ;  /* 0x00011400ff071b82 */ /* 0x000f220000000800 */
[----:B--2---:R-:W-:-:S04]  /*b4a0*/  IMAD.IADD R0, R0, 0x1, R199 ;  /* 0x0000000100007824 */ /* 0x004fc800078e02c7 */
[----:B---3--:R-:W-:-:S04]  /*b4b0*/  @P1 IMAD.HI.U32 R6, R0, R3, RZ ;  /* 0x0000000300061227 */ /* 0x008fc800078e00ff */
[----:B------:R-:W-:Y:S01]  /*b4c0*/  IMAD.MOV.U32 R3, RZ, RZ, R0 ;  /* 0x000000ffff037224 */ /* 0x000fe200078e0000 */
[----:B----4-:R-:W-:Y:S01]  /*b4d0*/  @P1 SHF.R.U32.HI R3, RZ, R7, R6 ;  /* 0x00000007ff031219 */ /* 0x010fe20000011606 */
[----:B------:R-:W-:Y:S01]  /*b4e0*/  VIADD R0, R15, 0x28c40 ;  /* 0x00028c400f007836 */ /* 0x000fe20000000000 */
[----:B------:R-:W-:Y:S01]  /*b4f0*/  PLOP3.LUT P1, PT, PT, PT, UP0, 0x40, 0x0 ;  /* 0x000000000000781c */ /* 0x000fe20003f2e808 */
[----:B------:R-:W-:Y:S02]  /*b500*/  IMAD.MOV.U32 R7, RZ, RZ, -0x40 ;  /* 0xffffffc0ff077424 */ /* 0x000fe400078e00ff */
[----:B------:R-:W2:Y:S01]  /*b510*/  SHFL.IDX PT, R14, R3, RZ, 0x1c1f ;  /* 0x001c1fff030e7589 */ /* 0x000ea200000e0000 */
[----:B------:R-:W-:Y:S01]  /*b520*/  PRMT R0, R191, 0x654, R0 ;  /* 0x00000654bf007816 */ /* 0x000fe20000000000 */
[----:B------:R-:W-:Y:S01]  /*b530*/  IMAD R6, R168, R7, 0x41 ;  /* 0x00000041a8067424 */ /* 0x000fe200078e0207 */
[----:B------:R-:W-:Y:S02]  /*b540*/  LOP3.LUT R7, RZ, R20, RZ, 0x33, !PT ;  /* 0x00000014ff077212 */ /* 0x000fe400078e33ff */
[----:B------:R3:W-:Y:S01]  /*b550*/  SYNCS.ARRIVE.TRANS64.RED.A1T0 RZ, [R0+URZ], RZ ;  /* 0x000000ff00ff79a7 */ /* 0x0007e2000810043f */
[----:B------:R-:W-:Y:S01]  /*b560*/  VIADD R63, R6, 0xffffffff ;  /* 0xffffffff063f7836 */ /* 0x000fe20000000000 */
[----:B---3--:R-:W-:-:S05]  /*b570*/  IADD3 R0, -R188, R6, R189 ;  /* 0x00000006bc007210 */ /* 0x008fca0007ffe1bd */
[----:B------:R-:W-:-:S04]  /*b580*/  IMAD.IADD R0, R0, 0x1, -R23 ;  /* 0x0000000100007824 */ /* 0x000fc800078e0a17 */
[C---:B------:R-:W-:Y:S02]  /*b590*/  VIADD R62, R0.reuse, UR40 ;  /* 0x00000028003e7c36 */ /* 0x040fe40008000000 */
[----:B------:R-:W-:-:S03]  /*b5a0*/  IMAD.IADD R61, R0, 0x1, R7 ;  /* 0x00000001003d7824 */ /* 0x000fc600078e0207 */
[----:B--2---:R-:W-:Y:S01]  /*b5b0*/  VIADDMNMX R0, R14, R62, R59, PT ;  /* 0x0000003e0e007246 */ /* 0x004fe2000380013b */
[----:B------:R-:W-:Y:S01]  /*b5c0*/  IMAD.IADD R6, R61, 0x1, R14 ;  /* 0x000000013d067824 */ /* 0x000fe200078e020e */
[----:B------:R-:W-:Y:S06]  /*b5d0*/  @P1 BRA `(.L_x_2611) ;  /* 0x0000000000581947 */ /* 0x000fec0003800000 */
[----:B------:R-:W-:Y:S01]  /*b5e0*/  IADD3 R7, -R23, R189, R14 ;  /* 0x000000bd17077210 */ /* 0x000fe20007ffe10e */
[----:B------:R-:W-:Y:S03]  /*b5f0*/  BSSY B0, `(.L_x_2612) ;  /* 0x0000010000007945 */ /* 0x000fe60003800000 */
[----:B------:R-:W-:-:S13]  /*b600*/  ISETP.GT.AND P1, PT, R7, -0x1, PT ;  /* 0xffffffff0700780c */ /* 0x000fda0003f24270 */
[----:B------:R-:W-:Y:S05]  /*b610*/  @P1 BRA `(.L_x_2613) ;  /* 0x0000000000201947 */ /* 0x000fea0003800000 */
[----:B------:R-:W-:Y:S01]  /*b620*/  UISETP.NE.AND UP0, UPT, UR41, 0x1, UPT ;  /* 0x000000012900788c */ /* 0x000fe2000bf05270 */
[----:B------:R-:W-:-:S05]  /*b630*/  LOP3.LUT R7, RZ, R7, RZ, 0x33, !PT ;  /* 0x00000007ff077212 */ /* 0x000fca00078e33ff */
[----:B------:R-:W-:-:S05]  /*b640*/  PLOP3.LUT P1, PT, PT, PT, UP0, 0x80, 0x0 ;  /* 0x000000000000781c */ /* 0x000fca0003f2f008 */
[----:B------:R-:W-:-:S08]  /*b650*/  @UP0 ULDC.64 UR4, c[0x0][0x9e8] ;  /* 0x00027a0000040ab9 */ /* 0x000fd00000000a00 */
[----:B------:R-:W-:-:S05]  /*b660*/  @P1 IMAD.HI.U32 R14, R7, UR4, RZ ;  /* 0x00000004070e1c27 */ /* 0x000fca000f8e00ff */
[----:B------:R-:W-:-:S04]  /*b670*/  @P1 SHF.R.U32.HI R7, RZ, UR5, R14 ;  /* 0x00000005ff071c19 */ /* 0x000fc8000801160e */
[----:B------:R-:W-:Y:S01]  /*b680*/  LOP3.LUT R7, RZ, R7, RZ, 0x33, !PT ;  /* 0x00000007ff077212 */ /* 0x000fe200078e33ff */
[----:B------:R-:W-:Y:S06]  /*b690*/  BRA `(.L_x_2614) ;  /* 0x0000000000147947 */ /* 0x000fec0003800000 */
.L_x_2613:
[----:B------:R-:W-:-:S06]  /*b6a0*/  UISETP.NE.AND UP0, UPT, UR41, 0x1, UPT ;  /* 0x000000012900788c */ /* 0x000fcc000bf05270 */
[----:B------:R-:W-:-:S05]  /*b6b0*/  PLOP3.LUT P1, PT, PT, PT, UP0, 0x80, 0x0 ;  /* 0x000000000000781c */ /* 0x000fca0003f2f008 */
[----:B------:R-:W-:-:S08]  /*b6c0*/  @UP0 ULDC.64 UR4, c[0x0][0x9e8] ;  /* 0x00027a0000040ab9 */ /* 0x000fd00000000a00 */
[----:B------:R-:W-:-:S05]  /*b6d0*/  @P1 IMAD.HI.U32 R14, R7, UR4, RZ ;  /* 0x00000004070e1c27 */ /* 0x000fca000f8e00ff */
[----:B------:R-:W-:-:S07]  /*b6e0*/  @P1 SHF.R.U32.HI R7, RZ, UR5, R14 ;  /* 0x00000005ff071c19 */ /* 0x000fce000801160e */
.L_x_2614:
[----:B------:R-:W-:Y:S05]  /*b6f0*/  BSYNC B0 ;  /* 0x0000000000007941 */ /* 0x000fea0003800000 */
.L_x_2612:
[----:B------:R-:W-:-:S04]  /*b700*/  IMAD R7, R7, UR41, -R57 ;  /* 0x0000002907077c24 */ /* 0x000fc8000f8e0a39 */
[----:B------:R-:W-:-:S05]  /*b710*/  IMAD.IADD R7, R7, 0x1, -R188 ;  /* 0x0000000107077824 */ /* 0x000fca00078e0abc */
[----:B------:R-:W-:Y:S02]  /*b720*/  VIMNMX R6, R6, R7, !PT ;  /* 0x0000000706067248 */ /* 0x000fe40007fe0100 */
[----:B------:R-:W-:-:S07]  /*b730*/  VIADDMNMX R0, R7, UR41, R0, PT ;  /* 0x0000002907007c46 */ /* 0x000fce000b800100 */
.L_x_2611:
[C---:B------:R-:W-:Y:S01]  /*b740*/  ISETP.GE.AND P1, PT, R63.reuse, 0x2, PT ;  /* 0x000000023f00780c */ /* 0x040fe20003f26270 */
[----:B------:R-:W-:Y:S01]  /*b750*/  UISETP.NE.AND UP0, UPT, UR47, URZ, UPT ;  /* 0x0000003f2f00728c */ /* 0x000fe2000bf05270 */
[C---:B------:R-:W-:Y:S02]  /*b760*/  ISETP.GE.AND P5, PT, R63.reuse, 0xa, PT ;  /* 0x0000000a3f00780c */ /* 0x040fe40003fa6270 */
[----:B------:R-:W-:Y:S02]  /*b770*/  ISETP.GT.AND P3, PT, R6, 0x1, !P1 ;  /* 0x000000010600780c */ /* 0x000fe40004f64270 */
[----:B------:R-:W-:Y:S02]  /*b780*/  ISETP.GE.AND P2, PT, R63, 0x9, PT ;  /* 0x000000093f00780c */ /* 0x000fe40003f46270 */
[----:B------:R-:W-:Y:S02]  /*b790*/  ISETP.LT.OR P3, PT, R0, 0x2, P3 ;  /* 0x000000020000780c */ /* 0x000fe40001f61670 */
[----:B------:R-:W-:-:S02]  /*b7a0*/  P2R R65, PR, RZ, 0x20 ;  /* 0x00000020ff417803 */ /* 0x000fc40000000000 */
[----:B------:R-:W-:Y:S02]  /*b7b0*/  FSEL R80, R25, -INF , !P3 ;  /* 0xff80000019507808 */ /* 0x000fe40005800000 */
[C---:B------:R-:W-:Y:S02]  /*b7c0*/  ISETP.GT.AND P3, PT, R6.reuse, 0x9, !P5 ;  /* 0x000000090600780c */ /* 0x040fe40006f64270 */
[----:B------:R-:W-:Y:S02]  /*b7d0*/  ISETP.GT.AND P4, PT, R6, 0x8, !P2 ;  /* 0x000000080600780c */ /* 0x000fe40005784270 */
[----:B------:R-:W-:Y:S02]  /*b7e0*/  ISETP.LT.OR P3, PT, R0, 0xa, P3 ;  /* 0x0000000a0000780c */ /* 0x000fe40001f61670 */
[----:B------:R-:W-:Y:S02]  /*b7f0*/  ISETP.GE.AND P5, PT, R63, 0x11, PT ;  /* 0x000000113f00780c */ /* 0x000fe40003fa6270 */
[----:B------:R-:W-:-:S02]  /*b800*/  FSEL R72, R29, -INF , !P3 ;  /* 0xff8000001d487808 */ /* 0x000fc40005800000 */
[----:B------:R-:W-:Y:S02]  /*b810*/  ISETP.LT.OR P4, PT, R0, 0x9, P4 ;  /* 0x000000090000780c */ /* 0x000fe40002781670 */
[----:B------:R-:W-:Y:S02]  /*b820*/  ISETP.GT.AND P3, PT, R6, 0x10, !P5 ;  /* 0x000000100600780c */ /* 0x000fe40006f64270 */
[----:B------:R-:W-:Y:S02]  /*b830*/  FSEL R74, R28, -INF , !P4 ;  /* 0xff8000001c4a7808 */ /* 0x000fe40006000000 */
        /* <DEDUP_REMOVED lines=43> */
[C---:B------:R-:W-:Y:S02]  /*baf0*/  ISETP.GE.AND P3, PT, R63.reuse, 0x32, PT ;  /* 0x000000323f00780c */ /* 0x040fe40003f66270 */
[----:B------:R-:W-:-:S02]  /*bb00*/  ISETP.GE.AND P6, PT, R63, 0x1, PT ;  /* 0x000000013f00780c */ /* 0x000fc40003fc6270 */
[----:B------:R-:W-:Y:S02]  /*bb10*/  ISETP.GT.AND P4, PT, R6, 0x31, !P3 ;  /* 0x000000310600780c */ /* 0x000fe40005f84270 */
[----:B------:R-:W-:Y:S02]  /*bb20*/  P2R R7, PR, RZ, 0x40 ;  /* 0x00000040ff077803 */ /* 0x000fe40000000000 */
[----:B------:R-:W-:-:S04]  /*bb30*/  ISETP.LT.OR P4, PT, R0, 0x32, P4 ;  /* 0x000000320000780c */ /* 0x000fc80002781670 */
[----:B------:R-:W-:Y:S02]  /*bb40*/  FSEL R14, R49, -INF , !P4 ;  /* 0xff800000310e7808 */ /* 0x000fe40006000000 */
[----:B------:R-:W-:-:S04]  /*bb50*/  ISETP.GE.AND P4, PT, R63, 0x39, PT ;  /* 0x000000393f00780c */ /* 0x000fc80003f86270 */
[----:B------:R-:W-:-:S04]  /*bb60*/  ISETP.GT.AND P5, PT, R6, 0x38, !P4 ;  /* 0x000000380600780c */ /* 0x000fc800067a4270 */
[----:B------:R-:W-:-:S04]  /*bb70*/  ISETP.LT.OR P5, PT, R0, 0x39, P5 ;  /* 0x000000390000780c */ /* 0x000fc80002fa1670 */
[----:B------:R-:W-:Y:S02]  /*bb80*/  FSEL R52, R52, -INF , !P5 ;  /* 0xff80000034347808 */ /* 0x000fe40006800000 */
[----:B------:R-:W-:Y:S02]  /*bb90*/  ISETP.GT.AND P5, PT, R6, RZ, !P6 ;  /* 0x000000ff0600720c */ /* 0x000fe400077a4270 */
[----:B------:R-:W-:Y:S02]  /*bba0*/  ISETP.GE.AND P6, PT, R63, 0x3a, PT ;  /* 0x0000003a3f00780c */ /* 0x000fe40003fc6270 */
[----:B------:R-:W-:-:S04]  /*bbb0*/  ISETP.LT.OR P5, PT, R0, 0x1, P5 ;  /* 0x000000010000780c */ /* 0x000fc80002fa1670 */
[----:B------:R-:W-:Y:S02]  /*bbc0*/  FSEL R78, R24, -INF , !P5 ;  /* 0xff800000184e7808 */ /* 0x000fe40006800000 */
[----:B------:R-:W-:-:S04]  /*bbd0*/  ISETP.GT.AND P5, PT, R6, 0x39, !P6 ;  /* 0x000000390600780c */ /* 0x000fc800077a4270 */
[----:B------:R-:W-:Y:S02]  /*bbe0*/  ISETP.LT.OR P5, PT, R0, 0x3a, P5 ;  /* 0x0000003a0000780c */ /* 0x000fe40002fa1670 */
[----:B------:R-:W2:Y:S02]  /*bbf0*/  SHFL.IDX PT, R0, R3, 0x1, 0x1c1f ;  /* 0x003c1f0003007f89 */ /* 0x000ea400000e0000 */
[----:B------:R-:W-:Y:S02]  /*bc00*/  FSEL R32, R53, -INF , !P5 ;  /* 0xff80000035207808 */ /* 0x000fe40006800000 */
[----:B------:R-:W-:Y:S02]  /*bc10*/  PLOP3.LUT P5, PT, PT, PT, UP0, 0x40, 0x0 ;  /* 0x000000000000781c */ /* 0x000fe40003fae808 */
[----:B--2---:R-:W-:Y:S01]  /*bc20*/  VIADDMNMX R25, R0, R62, R59, PT ;  /* 0x0000003e00197246 */ /* 0x004fe2000380013b */
[----:B------:R-:W-:-:S10]  /*bc30*/  IMAD.IADD R29, R61, 0x1, R0 ;  /* 0x000000013d1d7824 */ /* 0x000fd400078e0200 */
[----:B------:R-:W-:Y:S05]  /*bc40*/  @P5 BRA `(.L_x_2615) ;  /* 0x0000000000605947 */ /* 0x000fea0003800000 */
        /* <DEDUP_REMOVED lines=8> */
[----:B------:R-:W-:Y:S01]  /*bcd0*/  @P5 IMAD.HI.U32 R3, R0, UR4, RZ ;  /* 0x0000000400035c27 */ /* 0x000fe2000f8e00ff */
[----:B------:R-:W-:-:S13]  /*bce0*/  PLOP3.LUT P5, PT, PT, PT, UP0, 0x80, 0x0 ;  /* 0x000000000000781c */ /* 0x000fda0003faf008 */
[----:B------:R-:W-:-:S04]  /*bcf0*/  @P5 SHF.R.U32.HI R0, RZ, UR5, R3 ;  /* 0x00000005ff005c19 */ /* 0x000fc80008011603 */
[----:B------:R-:W-:Y:S01]  /*bd00*/  LOP3.LUT R0, RZ, R0, RZ, 0x33, !PT ;  /* 0x00000000ff007212 */ /* 0x000fe200078e33ff */
[----:B------:R-:W-:Y:S06]  /*bd10*/  BRA `(.L_x_2618) ;  /* 0x0000000000187947 */ /* 0x000fec0003800000 */
.L_x_2617:
[----:B------:R-:W-:-:S06]  /*bd20*/  UISETP.NE.AND UP0, UPT, UR41, 0x1, UPT ;  /* 0x000000012900788c */ /* 0x000fcc000bf05270 */
[----:B------:R-:W-:-:S05]  /*bd30*/  PLOP3.LUT P5, PT, PT, PT, UP0, 0x80, 0x0 ;  /* 0x000000000000781c */ /* 0x000fca0003faf008 */
[----:B------:R-:W-:-:S08]  /*bd40*/  @UP0 ULDC.64 UR4, c[0x0][0x9e8] ;  /* 0x00027a0000040ab9 */ /* 0x000fd00000000a00 */
[----:B------:R-:W-:Y:S01]  /*bd50*/  @P5 IMAD.HI.U32 R3, R0, UR4, RZ ;  /* 0x0000000400035c27 */ /* 0x000fe2000f8e00ff */
[----:B------:R-:W-:-:S13]  /*bd60*/  PLOP3.LUT P5, PT, PT, PT, UP0, 0x80, 0x0 ;  /* 0x000000000000781c */ /* 0x000fda0003faf008 */
[----:B------:R-:W-:-:S07]  /*bd70*/  @P5 SHF.R.U32.HI R0, RZ, UR5, R3 ;  /* 0x00000005ff005c19 */ /* 0x000fce0008011603 */
.L_x_2618:
[----:B------:R-:W-:Y:S05]  /*bd80*/  BSYNC B0 ;  /* 0x0000000000007941 */ /* 0x000fea0003800000 */
.L_x_2616:
[----:B------:R-:W-:-:S04]  /*bd90*/  IMAD R3, R0, UR41, -R57 ;  /* 0x0000002900037c24 */ /* 0x000fc8000f8e0a39 */
[----:B------:R-:W-:-:S05]  /*bda0*/  IMAD.IADD R0, R3, 0x1, -R188 ;  /* 0x0000000103007824 */ /* 0x000fca00078e0abc */
[----:B------:R-:W-:Y:S02]  /*bdb0*/  VIMNMX R29, R29, R0, !PT ;  /* 0x000000001d1d7248 */ /* 0x000fe40007fe0100 */
[----:B------:R-:W-:-:S07]  /*bdc0*/  VIADDMNMX R25, R0, UR41, R25, PT ;  /* 0x0000002900197c46 */ /* 0x000fce000b800119 */
.L_x_2615:
[C---:B------:R-:W-:Y:S01]  /*bdd0*/  ISETP.GT.AND P1, PT, R29.reuse, 0x1, !P1 ;  /* 0x000000011d00780c */ /* 0x040fe20004f24270 */
[----:B------:R-:W-:Y:S01]  /*bde0*/  ULDC UR4, c[0x0][0x988] ;  /* 0x0002620000047ab9 */ /* 0x000fe20000000800 */
[----:B------:R-:W-:Y:S01]  /*bdf0*/  BAR.SYNC.DEFER_BLOCKING 0xf, 0x100 ;  /* 0x03c4000000007b1d */ /* 0x000fe20000010000 */
[----:B------:R-:W-:Y:S02]  /*be00*/  ISETP.GT.AND P2, PT, R29, 0x8, !P2 ;  /* 0x000000081d00780c */ /* 0x000fe40005744270 */
[C---:B------:R-:W-:Y:S02]  /*be10*/  ISETP.LT.OR P1, PT, R25.reuse, 0x2, P1 ;  /* 0x000000021900780c */ /* 0x040fe40000f21670 */
[----:B------:R-:W-:Y:S02]  /*be20*/  ISETP.LT.OR P2, PT, R25, 0x9, P2 ;  /* 0x000000091900780c */ /* 0x000fe40001741670 */
[----:B------:R-:W-:Y:S02]  /*be30*/  FSEL R62, R27, -INF , !P1 ;  /* 0xff8000001b3e7808 */ /* 0x000fe40004800000 */
[----:B------:R-:W-:-:S02]  /*be40*/  ISETP.NE.AND P1, PT, R65, RZ, PT ;  /* 0x000000ff4100720c */ /* 0x000fc40003f25270 */
[----:B------:R-:W-:Y:S02]  /*be50*/  FSEL R40, R30, -INF , !P2 ;  /* 0xff8000001e287808 */ /* 0x000fe40005000000 */
        /* <DEDUP_REMOVED lines=29> */
[----:B------:R-:W-:Y:S02]  /*c030*/  ISETP.NE.AND P2, PT, R71, RZ, PT ;  /* 0x000000ff4700720c */ /* 0x000fe40003f45270 */
[----:B------:R-:W-:Y:S02]  /*c040*/  ISETP.LT.OR P1, PT, R25, 0x1a, P1 ;  /* 0x0000001a1900780c */ /* 0x000fe40000f21670 */
[----:B------:R-:W-:Y:S02]  /*c050*/  FMNMX.FTZ R3, R14, R3, !PT ;  /* 0x000000030e037209 */ /* 0x000fe40007810000 */
[----:B------:R-:W-:Y:S02]  /*c060*/  FSEL R24, R39, -INF , !P1 ;  /* 0xff80000027187808 */ /* 0x000fe40004800000 */
[----:B------:R-:W-:Y:S02]  /*c070*/  ISETP.NE.AND P1, PT, R37, RZ, PT ;  /* 0x000000ff2500720c */ /* 0x000fe40003f25270 */
[----:B------:R-:W-:-:S02]  /*c080*/  FMNMX.FTZ R3, R52, R3, !PT ;  /* 0x0000000334037209 */ /* 0x000fc40007810000 */
[----:B------:R-:W-:Y:S02]  /*c090*/  ISETP.GT.AND P1, PT, R29, 0x20, !P1 ;  /* 0x000000201d00780c */ /* 0x000fe40004f24270 */
[----:B------:R-:W-:Y:S02]  /*c0a0*/  ISETP.NE.AND P5, PT, R7, RZ, PT ;  /* 0x000000ff0700720c */ /* 0x000fe40003fa5270 */
[----:B------:R-:W-:Y:S02]  /*c0b0*/  ISETP.LT.OR P1, PT, R25, 0x21, P1 ;  /* 0x000000211900780c */ /* 0x000fe40000f21670 */
[----:B------:R-:W-:Y:S02]  /*c0c0*/  FMNMX.FTZ R7, R32, R3, !PT ;  /* 0x0000000320077209 */ /* 0x000fe40007810000 */
[----:B------:R-:W-:Y:S02]  /*c0d0*/  FSEL R42, R42, -INF , !P1 ;  /* 0xff8000002a2a7808 */ /* 0x000fe40004800000 */
[----:B------:R-:W-:Y:S01]  /*c0e0*/  ISETP.GT.AND P1, PT, R29, 0x21, !P2 ;  /* 0x000000211d00780c */ /* 0x000fe20005724270 */
[----:B------:R-:W2:Y:S01]  /*c0f0*/  SHFL.BFLY PT, R6, R7, 0x2, 0x1f ;  /* 0x0c401f0007067f89 */ /* 0x000ea200000e0000 */
[----:B------:R-:W-:-:S02]  /*c100*/  ISETP.NE.AND P2, PT, R73, RZ, PT ;  /* 0x000000ff4900720c */ /* 0x000fc40003f45270 */
[----:B------:R-:W-:Y:S02]  /*c110*/  ISETP.LT.OR P1, PT, R25, 0x22, P1 ;  /* 0x000000221900780c */ /* 0x000fe40000f21670 */
[----:B------:R-:W-:Y:S02]  /*c120*/  ISETP.GT.AND P3, PT, R29, 0x31, !P3 ;  /* 0x000000311d00780c */ /* 0x000fe40005f64270 */
[----:B------:R-:W-:Y:S02]  /*c130*/  FSEL R28, R43, -INF , !P1 ;  /* 0xff8000002b1c7808 */ /* 0x000fe40004800000 */
[----:B------:R-:W-:Y:S02]  /*c140*/  ISETP.NE.AND P1, PT, R41, RZ, PT ;  /* 0x000000ff2900720c */ /* 0x000fe40003f25270 */
[C---:B------:R-:W-:Y:S02]  /*c150*/  ISETP.GT.AND P4, PT, R29.reuse, 0x38, !P4 ;  /* 0x000000381d00780c */ /* 0x040fe40006784270 */
[----:B------:R-:W-:-:S02]  /*c160*/  ISETP.GT.AND P1, PT, R29, 0x28, !P1 ;  /* 0x000000281d00780c */ /* 0x000fc40004f24270 */
[C---:B------:R-:W-:Y:S02]  /*c170*/  ISETP.LT.OR P3, PT, R25.reuse, 0x32, P3 ;  /* 0x000000321900780c */ /* 0x040fe40001f61670 */
[----:B------:R-:W-:Y:S02]  /*c180*/  ISETP.LT.OR P1, PT, R25, 0x29, P1 ;  /* 0x000000291900780c */ /* 0x000fe40000f21670 */
[C---:B------:R-:W-:Y:S02]  /*c190*/  ISETP.GT.AND P6, PT, R29.reuse, 0x39, !P6 ;  /* 0x000000391d00780c */ /* 0x040fe400077c4270 */
[----:B------:R-:W-:Y:S02]  /*c1a0*/  FSEL R46, R46, -INF , !P1 ;  /* 0xff8000002e2e7808 */ /* 0x000fe40004800000 */
[----:B------:R-:W-:Y:S02]  /*c1b0*/  ISETP.GT.AND P1, PT, R29, RZ, !P5 ;  /* 0x000000ff1d00720c */ /* 0x000fe40006f24270 */
[----:B--2---:R-:W-:Y:S01]  /*c1c0*/  FMNMX.FTZ R27, R7, R6, !PT ;  /* 0x00000006071b7209 */ /* 0x004fe20007810000 */
[----:B------:R-:W-:Y:S01]  /*c1d0*/  IMAD.U32 R7, RZ, RZ, UR4 ;  /* 0x00000004ff077e24 */ /* 0x000fe2000f8e00ff */
[----:B------:R-:W-:-:S02]  /*c1e0*/  ISETP.LT.OR P1, PT, R25, 0x1, P1 ;  /* 0x000000011900780c */ /* 0x000fc40000f21670 */
[----:B------:R-:W-:Y:S01]  /*c1f0*/  ISETP.NE.AND P5, PT, R45, RZ, PT ;  /* 0x000000ff2d00720c */ /* 0x000fe20003fa5270 */
[----:B------:R-:W2:Y:S01]  /*c200*/  SHFL.BFLY PT, R6, R27, 0x1, 0x1f ;  /* 0x0c201f001b067f89 */ /* 0x000ea200000e0000 */
[----:B------:R-:W-:Y:S02]  /*c210*/  FSEL R26, R26, -INF , !P1 ;  /* 0xff8000001a1a7808 */ /* 0x000fe40004800000 */
[----:B------:R-:W-:Y:S02]  /*c220*/  ISETP.GT.AND P1, PT, R29, 0x29, !P2 ;  /* 0x000000291d00780c */ /* 0x000fe40005724270 */
[----:B------:R-:W-:Y:S02]  /*c230*/  FMNMX.FTZ R3, R26, R62, !PT ;  /* 0x0000003e1a037209 */ /* 0x000fe40007810000 */
[----:B------:R-:W-:Y:S02]  /*c240*/  ISETP.LT.OR P1, PT, R25, 0x2a, P1 ;  /* 0x0000002a1900780c */ /* 0x000fe40000f21670 */
[----:B------:R-:W-:-:S02]  /*c250*/  FMNMX.FTZ R3, R40, R3, !PT ;  /* 0x0000000328037209 */ /* 0x000fc40007810000 */
[----:B------:R-:W-:Y:S02]  /*c260*/  ISETP.GT.AND P2, PT, R29, 0x30, !P5 ;  /* 0x000000301d00780c */ /* 0x000fe40006f44270 */
[----:B------:R-:W-:Y:S02]  /*c270*/  FMNMX.FTZ R3, R30, R3, !PT ;  /* 0x000000031e037209 */ /* 0x000fe40007810000 */
[----:B------:R-:W-:Y:S02]  /*c280*/  FSEL R76, R47, -INF , !P1 ;  /* 0xff8000002f4c7808 */ /* 0x000fe40004800000 */
[----:B------:R-:W-:Y:S02]  /*c290*/  FMNMX.FTZ R3, R34, R3, !PT ;  /* 0x0000000322037209 */ /* 0x000fe40007810000 */
[----:B------:R-:W-:Y:S02]  /*c2a0*/  ISETP.LT.OR P2, PT, R25, 0x31, P2 ;  /* 0x000000311900780c */ /* 0x000fe40001741670 */
[----:B------:R-:W-:-:S02]  /*c2b0*/  FMNMX.FTZ R3, R0, R3, !PT ;  /* 0x0000000300037209 */ /* 0x000fc40007810000 */
[----:B------:R-:W-:Y:S02]  /*c2c0*/  FSEL R50, R50, -INF , !P2 ;  /* 0xff80000032327808 */ /* 0x000fe40005000000 */
[----:B------:R-:W-:Y:S02]  /*c2d0*/  FMNMX.FTZ R3, R38, R3, !PT ;  /* 0x0000000326037209 */ /* 0x000fe40007810000 */
[----:B--2---:R-:W-:Y:S02]  /*c2e0*/  FMNMX.FTZ R6, R27, R6, !PT ;  /* 0x000000061b067209 */ /* 0x004fe40007810000 */
[----:B------:R-:W-:Y:S02]  /*c2f0*/  FMNMX.FTZ R3, R24, R3, !PT ;  /* 0x0000000318037209 */ /* 0x000fe40007810000 */
[C---:B------:R-:W-:Y:S01]  /*c300*/  FSETP.NEU.FTZ.AND P1, PT, R6.reuse, -INF , PT ;  /* 0xff8000000600780b */ /* 0x040fe20003f3d000 */
[----:B------:R-:W-:Y:S01]  /*c310*/  FMUL.FTZ R27, R6, R7 ;  /* 0x00000007061b7220 */ /* 0x000fe20000410000 */
[----:B------:R-:W-:-:S02]  /*c320*/  FMNMX.FTZ R3, R42, R3, !PT ;  /* 0x000000032a037209 */ /* 0x000fc40007810000 */
[----:B------:R-:W-:Y:S02]  /*c330*/  ISETP.LT.OR P4, PT, R25, 0x39, P4 ;  /* 0x000000391900780c */ /* 0x000fe40002781670 */
[----:B------:R-:W-:Y:S02]  /*c340*/  FMNMX.FTZ R3, R28, R3, !PT ;  /* 0x000000031c037209 */ /* 0x000fe40007810000 */
[----:B------:R-:W-:Y:S02]  /*c350*/  FSEL R27, R27, RZ, P1 ;  /* 0x000000ff1b1b7208 */ /* 0x000fe40000800000 */
[----:B------:R-:W-:Y:S02]  /*c360*/  FMNMX.FTZ R3, R46, R3, !PT ;  /* 0x000000032e037209 */ /* 0x000fe40007810000 */
[----:B------:R-:W-:Y:S01]  /*c370*/  ISETP.LT.OR P6, PT, R25, 0x3a, P6 ;  /* 0x0000003a1900780c */ /* 0x000fe200037c1670 */
[--C-:B------:R-:W-:Y:S01]  /*c380*/  FFMA.FTZ R29, R78, R7, -R27.reuse ;  /* 0x000000074e1d7223 */ /* 0x100fe2000001081b */
[----:B------:R-:W-:Y:S01]  /*c390*/  FMNMX.FTZ R3, R76, R3, !PT ;  /* 0x000000034c037209 */ /* 0x000fe20007810000 */
[-CC-:B------:R-:W-:Y:S01]  /*c3a0*/  FFMA.FTZ R31, R80, R7.reuse, -R27.reuse ;  /* 0x00000007501f7223 */ /* 0x180fe2000001081b */
[----:B------:R-:W-:Y:S01]  /*c3b0*/  FSEL R78, R51, -INF , !P3 ;  /* 0xff800000334e7808 */ /* 0x000fe20005800000 */
[--C-:B------:R-:W-:Y:S01]  /*c3c0*/  FFMA.FTZ R25, R72, R7, -R27.reuse ;  /* 0x0000000748197223 */ /* 0x100fe2000001081b */
[----:B------:R-:W-:Y:S01]  /*c3d0*/  FMNMX.FTZ R3, R50, R3, !PT ;  /* 0x0000000332037209 */ /* 0x000fe20007810000 */
[-CC-:B------:R-:W-:Y:S01]  /*c3e0*/  FFMA.FTZ R39, R14, R7.reuse, -R27.reuse ;  /* 0x000000070e277223 */ /* 0x180fe2000001081b */
[----:B------:R-:W-:Y:S01]  /*c3f0*/  FSEL R54, R54, -INF , !P4 ;  /* 0xff80000036367808 */ /* 0x000fe20006000000 */
[--C-:B------:R-:W-:Y:S01]  /*c400*/  FFMA.FTZ R74, R74, R7, -R27.reuse ;  /* 0x000000074a4a7223 */ /* 0x100fe2000001081b */
[----:B------:R-:W-:Y:S01]  /*c410*/  FMNMX.FTZ R3, R78, R3, !PT ;  /* 0x000000034e037209 */ /* 0x000fe20007810000 */
[----:B------:R-:W-:Y:S01]  /*c420*/  MUFU.EX2 R29, R29 ;  /* 0x0000001d001d7308 */ /* 0x000fe20000000800 */
[----:B------:R-:W-:Y:S01]  /*c430*/  FSEL R80, R55, -INF , !P6 ;  /* 0xff80000037507808 */ /* 0x000fe20007000000 */
[--C-:B------:R-:W-:Y:S01]  /*c440*/  FFMA.FTZ R70, R70, R7, -R27.reuse ;  /* 0x0000000746467223 */ /* 0x100fe2000001081b */
[----:B------:R-:W-:Y:S01]  /*c450*/  FMNMX.FTZ R3, R54, R3, !PT ;  /* 0x0000000336037209 */ /* 0x000fe20007810000 */
[-CC-:B------:R-:W-:Y:S01]  /*c460*/  FFMA.FTZ R68, R68, R7.reuse, -R27.reuse ;  /* 0x0000000744447223 */ /* 0x180fe2000001081b */
[-CC-:B------:R-:W-:Y:S01]  /*c470*/  FFMA.FTZ R66, R66, R7.reuse, -R27.reuse ;  /* 0x0000000742427223 */ /* 0x180fe2000001081b */
[--C-:B------:R-:W-:Y:S01]  /*c480*/  FFMA.FTZ R64, R64, R7, -R27.reuse ;  /* 0x0000000740407223 */ /* 0x100fe2000001081b */
[----:B------:R-:W-:Y:S01]  /*c490*/  FMNMX.FTZ R3, R80, R3, !PT ;  /* 0x0000000350037209 */ /* 0x000fe20007810000 */
[----:B------:R-:W2:Y:S01]  /*c4a0*/  MUFU.EX2 R164, R31 ;  /* 0x0000001f00a47308 */ /* 0x000ea20000000800 */
[-CC-:B------:R-:W-:Y:S01]  /*c4b0*/  FFMA.FTZ R60, R60, R7.reuse, -R27.reuse ;  /* 0x000000073c3c7223 */ /* 0x180fe2000001081b */
[-CC-:B------:R-:W-:Y:S01]  /*c4c0*/  FFMA.FTZ R58, R58, R7.reuse, -R27.reuse ;  /* 0x000000073a3a7223 */ /* 0x180fe2000001081b */
[-CC-:B------:R-:W-:Y:S01]  /*c4d0*/  FFMA.FTZ R44, R44, R7.reuse, -R27.reuse ;  /* 0x000000072c2c7223 */ /* 0x180fe2000001081b */
[----:B------:R-:W3:Y:S01]  /*c4e0*/  SHFL.BFLY PT, R72, R3, 0x2, 0x1f ;  /* 0x0c401f0003487f89 */ /* 0x000ee200000e0000 */
[-CC-:B------:R-:W-:Y:S01]  /*c4f0*/  FFMA.FTZ R36, R36, R7.reuse, -R27.reuse ;  /* 0x0000000724247223 */ /* 0x180fe2000001081b */
[-CC-:B------:R-:W-:Y:S01]  /*c500*/  FFMA.FTZ R48, R48, R7.reuse, -R27.reuse ;  /* 0x0000000730307223 */ /* 0x180fe2000001081b */
[-CC-:B------:R-:W-:Y:S01]  /*c510*/  FFMA.FTZ R52, R52, R7.reuse, -R27.reuse ;  /* 0x0000000734347223 */ /* 0x180fe2000001081b */
[----:B------:R-:W-:Y:S01]  /*c520*/  MUFU.EX2 R74, R74 ;  /* 0x0000004a004a7308 */ /* 0x000fe20000000800 */
[----:B------:R-:W-:-:S07]  /*c530*/  FFMA.FTZ R27, R32, R7, -R27 ;  /* 0x00000007201b7223 */ /* 0x000fce000001081b */
[----:B------:R-:W4:Y:S01]  /*c540*/  MUFU.EX2 R25, R25 ;  /* 0x0000001900197308 */ /* 0x000f220000000800 */
[----:B--2---:R-:W-:Y:S01]  /*c550*/  FADD.FTZ R43, R29, R164 ;  /* 0x000000a41d2b7221 */ /* 0x004fe20000010000 */
[----:B------:R-:W-:-:S06]  /*c560*/  F2FP.BF16.F32.PACK_AB R164, R164, R29 ;  /* 0x0000001da4a4723e */ /* 0x000fcc00000010ff */
[----:B------:R-:W-:Y:S01]  /*c570*/  MUFU.EX2 R70, R70 ;  /* 0x0000004600467308 */ /* 0x000fe20000000800 */
[----:B---3--:R-:W-:-:S07]  /*c580*/  FMNMX.FTZ R72, R3, R72, !PT ;  /* 0x0000004803487209 */ /* 0x008fce0007810000 */
[----:B------:R-:W2:Y:S01]  /*c590*/  MUFU.EX2 R31, R68 ;  /* 0x00000044001f7308 */ /* 0x000ea20000000800 */
[----:B------:R-:W3:Y:S01]  /*c5a0*/  SHFL.BFLY PT, R3, R72, 0x1, 0x1f ;  /* 0x0c201f0048037f89 */ /* 0x000ee200000e0000 */
[----:B----4-:R-:W-:-:S06]  /*c5b0*/  F2FP.BF16.F32.PACK_AB R166, R25, R74 ;  /* 0x0000004a19a6723e */ /* 0x010fcc00000010ff */
[----:B------:R-:W-:Y:S08]  /*c5c0*/  MUFU.EX2 R66, R66 ;  /* 0x0000004200427308 */ /* 0x000ff00000000800 */
[----:B------:R-:W4:Y:S01]  /*c5d0*/  MUFU.EX2 R33, R64 ;  /* 0x0000004000217308 */ /* 0x000f220000000800 */
[----:B--2---:R-:W-:-:S07]  /*c5e0*/  F2FP.BF16.F32.PACK_AB R160, R31, R70 ;  /* 0x000000461fa0723e */ /* 0x004fce00000010ff */
[----:B------:R-:W-:Y:S01]  /*c5f0*/  MUFU.EX2 R60, R60 ;  /* 0x0000003c003c7308 */ /* 0x000fe20000000800 */
[----:B---3--:R-:W-:-:S04]  /*c600*/  FMNMX.FTZ R14, R72, R3, !PT ;  /* 0x00000003480e7209 */ /* 0x008fc80007810000 */
[C---:B------:R-:W-:Y:S01]  /*c610*/  FSETP.NEU.FTZ.AND P1, PT, R14.reuse, -INF , PT ;  /* 0xff8000000e00780b */ /* 0x040fe20003f3d000 */
[----:B------:R-:W-:Y:S02]  /*c620*/  FMUL.FTZ R3, R14, R7 ;  /* 0x000000070e037220 */ /* 0x000fe40000410000 */
[----:B------:R-:W2:Y:S01]  /*c630*/  MUFU.EX2 R35, R58 ;  /* 0x0000003a00237308 */ /* 0x000ea20000000800 */
[----:B----4-:R-:W-:Y:S02]  /*c640*/  F2FP.BF16.F32.PACK_AB R162, R33, R66 ;  /* 0x0000004221a2723e */ /* 0x010fe400000010ff */
[----:B------:R-:W-:-:S05]  /*c650*/  FSEL R3, R3, RZ, P1 ;  /* 0x000000ff03037208 */ /* 0x000fca0000800000 */
        /* <DEDUP_REMOVED lines=16> */
[-CC-:B------:R-:W-:Y:S01]  /*c760*/  FFMA.FTZ R54, R54, R7.reuse, -R3.reuse ;  /* 0x0000000736367223 */ /* 0x180fe20000010803 */
[----:B------:R-:W-:Y:S01]  /*c770*/  FFMA.FTZ R3, R80, R7, -R3 ;  /* 0x0000000750037223 */ /* 0x000fe20000010803 */
[----:B--2---:R-:W-:-:S03]  /*c780*/  F2FP.BF16.F32.PACK_AB R156, R35, R60 ;  /* 0x0000003c239c723e */ /* 0x004fc600000010ff */
[----:B------:R-:W2:Y:S08]  /*c790*/  MUFU.EX2 R40, R40 ;  /* 0x0000002800287308 */ /* 0x000eb00000000800 */
[----:B------:R-:W4:Y:S08]  /*c7a0*/  MUFU.EX2 R167, R30 ;  /* 0x0000001e00a77308 */ /* 0x000f300000000800 */
[----:B------:R-:W5:Y:S08]  /*c7b0*/  MUFU.EX2 R34, R34 ;  /* 0x0000002200227308 */ /* 0x000f700000000800 */
[----:B------:R0:W1:Y:S08]  /*c7c0*/  MUFU.EX2 R161, R0 ;  /* 0x0000000000a17308 */ /* 0x0000700000000800 */
[----:B------:R-:W1:Y:S01]  /*c7d0*/  MUFU.EX2 R38, R38 ;  /* 0x0000002600267308 */ /* 0x000e620000000800 */
[----:B0-----:R-:W-:Y:S01]  /*c7e0*/  FADD.FTZ R0, R74, R43 ;  /* 0x0000002b4a007221 */ /* 0x001fe20000010000 */
[----:B---3--:R-:W-:Y:S01]  /*c7f0*/  FADD.FTZ R43, R26, R165 ;  /* 0x000000a51a2b7221 */ /* 0x008fe20000010000 */
[----:B------:R-:W-:-:S02]  /*c800*/  F2FP.BF16.F32.PACK_AB R165, R165, R26 ;  /* 0x0000001aa5a5723e */ /* 0x000fc400000010ff */
[----:B------:R-:W-:Y:S01]  /*c810*/  FADD.FTZ R45, R25, R0 ;  /* 0x00000000192d7221 */ /* 0x000fe20000010000 */
[----:B--2---:R-:W-:Y:S02]  /*c820*/  FADD.FTZ R0, R40, R43 ;  /* 0x0000002b28007221 */ /* 0x004fe40000010000 */
[----:B------:R0:W2:Y:S08]  /*c830*/  MUFU.EX2 R163, R24 ;  /* 0x0000001800a37308 */ /* 0x0000b00000000800 */
[----:B------:R-:W3:Y:S01]  /*c840*/  MUFU.EX2 R42, R42 ;  /* 0x0000002a002a7308 */ /* 0x000ee20000000800 */
[----:B0-----:R-:W-:Y:S01]  /*c850*/  FADD.FTZ R24, R70, R45 ;  /* 0x0000002d46187221 */ /* 0x001fe20000010000 */
[C---:B----4-:R-:W-:Y:S01]  /*c860*/  FADD.FTZ R45, R167.reuse, R0 ;  /* 0x00000000a72d7221 */ /* 0x050fe20000010000 */
[----:B------:R-:W-:-:S02]  /*c870*/  F2FP.BF16.F32.PACK_AB R167, R167, R40 ;  /* 0x00000028a7a7723e */ /* 0x000fc400000010ff */
[----:B------:R-:W-:Y:S01]  /*c880*/  FADD.FTZ R47, R31, R24 ;  /* 0x000000181f2f7221 */ /* 0x000fe20000010000 */
[----:B-----5:R-:W-:Y:S02]  /*c890*/  FADD.FTZ R0, R34, R45 ;  /* 0x0000002d22007221 */ /* 0x020fe40000010000 */
[----:B------:R-:W0:Y:S01]  /*c8a0*/  MUFU.EX2 R157, R28 ;  /* 0x0000001c009d7308 */ /* 0x000e220000000800 */
[----:B------:R-:W-:Y:S01]  /*c8b0*/  FADD.FTZ R24, R66, R47 ;  /* 0x0000002f42187221 */ /* 0x000fe20000010000 */
[C---:B-1----:R-:W-:Y:S01]  /*c8c0*/  FADD.FTZ R29, R161.reuse, R0 ;  /* 0x00000000a11d7221 */ /* 0x042fe20000010000 */
[----:B------:R-:W-:Y:S01]  /*c8d0*/  F2FP.BF16.F32.PACK_AB R161, R161, R34 ;  /* 0x00000022a1a1723e */ /* 0x000fe200000010ff */
[----:B------:R1:W-:Y:S01]  /*c8e0*/  STSM.16.M88.4 [R202+0x26800], R164 ;  /* 0x026800a4ca007844 */ /* 0x0003e20000000200 */
[----:B------:R-:W-:Y:S01]  /*c8f0*/  FADD.FTZ R45, R33, R24 ;  /* 0x00000018212d7221 */ /* 0x000fe20000010000 */
[----:B------:R-:W-:Y:S02]  /*c900*/  FADD.FTZ R0, R38, R29 ;  /* 0x0000001d26007221 */ /* 0x000fe40000010000 */
[----:B------:R-:W4:Y:S01]  /*c910*/  MUFU.EX2 R44, R44 ;  /* 0x0000002c002c7308 */ /* 0x000f220000000800 */
[----:B------:R-:W-:Y:S01]  /*c920*/  FADD.FTZ R24, R60, R45 ;  /* 0x0000002d3c187221 */ /* 0x000fe20000010000 */
[C---:B--2---:R-:W-:Y:S01]  /*c930*/  FADD.FTZ R29, R163.reuse, R0 ;  /* 0x00000000a31d7221 */ /* 0x044fe20000010000 */
[----:B------:R-:W-:-:S02]  /*c940*/  F2FP.BF16.F32.PACK_AB R163, R163, R38 ;  /* 0x00000026a3a3723e */ /* 0x000fc400000010ff */
[----:B------:R-:W-:Y:S01]  /*c950*/  FADD.FTZ R31, R35, R24 ;  /* 0x00000018231f7221 */ /* 0x000fe20000010000 */
[----:B---3--:R-:W-:Y:S02]  /*c960*/  FADD.FTZ R0, R42, R29 ;  /* 0x0000001d2a007221 */ /* 0x008fe40000010000 */
[----:B------:R-:W2:Y:S01]  /*c970*/  MUFU.EX2 R46, R46 ;  /* 0x0000002e002e7308 */ /* 0x000ea20000000800 */
[----:B------:R1:W-:Y:S01]  /*c980*/  STSM.16.M88.4 [R203], R160 ;  /* 0x000000a0cb007844 */ /* 0x0003e20000000200 */
[C---:B0-----:R-:W-:Y:S01]  /*c990*/  FADD.FTZ R29, R157.reuse, R0 ;  /* 0x000000009d1d7221 */ /* 0x041fe20000010000 */
[----:B------:R-:W-:-:S05]  /*c9a0*/  F2FP.BF16.F32.PACK_AB R157, R157, R42 ;  /* 0x0000002a9d9d723e */ /* 0x000fca00000010ff */
[----:B------:R-:W0:Y:S01]  /*c9b0*/  MUFU.EX2 R37, R36 ;  /* 0x0000002400257308 */ /* 0x000e220000000800 */
[----:B----4-:R-:W-:-:S07]  /*c9c0*/  FADD.FTZ R0, R44, R31 ;  /* 0x0000001f2c007221 */ /* 0x010fce0000010000 */
[----:B------:R-:W3:Y:S01]  /*c9d0*/  MUFU.EX2 R41, R76 ;  /* 0x0000004c00297308 */ /* 0x000ee20000000800 */
[----:B--2---:R-:W-:-:S07]  /*c9e0*/  FADD.FTZ R24, R46, R29 ;  /* 0x0000001d2e187221 */ /* 0x004fce0000010000 */
[----:B------:R-:W-:Y:S01]  /*c9f0*/  MUFU.EX2 R48, R48 ;  /* 0x0000003000307308 */ /* 0x000fe20000000800 */
[C---:B0-----:R-:W-:Y:S01]  /*ca00*/  F2FP.BF16.F32.PACK_AB R158, R37.reuse, R44 ;  /* 0x0000002c259e723e */ /* 0x041fe200000010ff */
        /* <DEDUP_REMOVED lines=16> */
[----:B------:R3:W4:Y:S01]  /*cb10*/  MUFU.EX2 R25, R3 ;  /* 0x0000000300197308 */ /* 0x0007220000000800 */
[----:B0-----:R-:W-:Y:S01]  /*cb20*/  F2FP.BF16.F32.PACK_AB R154, R27, R52 ;  /* 0x000000341b9a723e */ /* 0x001fe200000010ff */
[----:B------:R-:W-:Y:S01]  /*cb30*/  FADD.FTZ R52, R52, R39 ;  /* 0x0000002734347221 */ /* 0x000fe20000010000 */
[----:B--2---:R-:W-:-:S03]  /*cb40*/  FADD.FTZ R0, R54, R43 ;  /* 0x0000002b36007221 */ /* 0x004fc60000010000 */
[----:B---3--:R-:W-:Y:S01]  /*cb50*/  FADD.FTZ R3, R27, R52 ;  /* 0x000000341b037221 */ /* 0x008fe20000010000 */
[C---:B----4-:R-:W-:Y:S01]  /*cb60*/  F2FP.BF16.F32.PACK_AB R155, R25.reuse, R54 ;  /* 0x00000036199b723e */ /* 0x050fe200000010ff */
[----:B------:R-:W-:-:S04]  /*cb70*/  FADD.FTZ R0, R25, R0 ;  /* 0x0000000019007221 */ /* 0x000fc80000010000 */
[----:B------:R1:W-:Y:S01]  /*cb80*/  STSM.16.M88.4 [R204], R152 ;  /* 0x00000098cc007844 */ /* 0x0003e20000000200 */
[----:B------:R-:W-:Y:S05]  /*cb90*/  @!P0 BRA `(.L_x_2619) ;  /* 0x0000000000048947 */ /* 0x000fea0003800000 */
[----:B------:R-:W-:Y:S01]  /*cba0*/  BPT.TRAP 0x1 ;  /* 0x000000040000795c */ /* 0x000fe20000300000 */
.L_x_2619:
[----:B------:R0:W2:Y:S01]  /*cbb0*/  SYNCS.PHASECHK.TRANS64.TRYWAIT P1, [R15+URZ+0x28c50], R56 ;  /* 0x028c50380f0075a7 */ /* 0x0000a2000802017f */
[----:B------:R-:W-:Y:S05]  /*cbc0*/  @!P0 BRA `(.L_x_2620) ;  /* 0x0000000000048947 */ /* 0x000fea0003800000 */
[----:B------:R-:W-:Y:S01]  /*cbd0*/  BPT.TRAP 0x1 ;  /* 0x000000040000795c */ /* 0x000fe20000300000 */
.L_x_2620:
[----:B------:R-:W-:Y:S01]  /*cbe0*/  ULDC UR44, c[0x0][0x9e4] ;  /* 0x00027900002c7ab9 */ /* 0x000fe20000000800 */
[----:B------:R-:W-:Y:S01]  /*cbf0*/  ULDC UR45, c[0x0][0x9dc] ;  /* 0x00027700002d7ab9 */ /* 0x000fe20000000800 */
[----:B------:R-:W-:Y:S01]  /*cc00*/  ULDC UR38, c[0x0][0x988] ;  /* 0x0002620000267ab9 */ /* 0x000fe20000000800 */
[----:B------:R-:W-:Y:S01]  /*cc10*/  ULDC UR46, c[0x0][0x9e0] ;  /* 0x00027800002e7ab9 */ /* 0x000fe20000000800 */
[----:B------:R-:W-:Y:S01]  /*cc20*/  BSSY B0, `(.L_x_2621) ;  /* 0x0000006000007945 */ /* 0x000fe20003800000 */
[----:B------:R-:W-:Y:S02]  /*cc30*/  IMAD R24, R18, 0x1000, R197 ;  /* 0x0000100012187824 */ /* 0x000fe400078e02c5 */
[----:B------:R-:W-:Y:S01]  /*cc40*/  IMAD.MOV.U32 R25, RZ, RZ, 0x40000040 ;  /* 0x40000040ff197424 */ /* 0x000fe200078e00ff */
[----:B--2---:R-:W-:Y:S06]  /*cc50*/  @P1 BRA `(.L_x_2622) ;  /* 0x0000000000081947 */ /* 0x004fec0003800000 */
[----:B------:R-:W2:Y:S02]  /*cc60*/  SYNCS.PHASECHK.TRANS64.TRYWAIT P1, [R15+URZ+0x28c50], R56 ;  /* 0x028c50380f0075a7 */ /* 0x000ea4000802017f */
[----:B--2---:R-:W-:Y:S05]  /*cc70*/  @!P1 BRA `(.L_x_2623) ;  /* 0x0000013400f49947 */ /* 0x004fea0003800000 */
.L_x_2622:
[----:B------:R-:W-:Y:S05]  /*cc80*/  BSYNC B0 ;  /* 0x0000000000007941 */ /* 0x000fea0003800000 */
.L_x_2621:
        /* <DEDUP_REMOVED lines=14> */
[----:B0-2---:R-:W-:-:S06]  /*cd70*/  WARPGROUP.ARRIVE ;  /* 0x00000000000079c5 */ /* 0x005fcc0000000000 */
        /* <DEDUP_REMOVED lines=24> */
.L_x_2624:
[----:B-1----:R-:W0:Y:S01]  /*cf00*/  LDC R152, c[0x0][0x448] ;  /* 0x00011200ff987b82 */ /* 0x002e220000000800 */
[----:B------:R-:W-:Y:S01]  /*cf10*/  VIADD R15, R15, 0x28c60 ;  /* 0x00028c600f0f7836 */ /* 0x000fe20000000000 */
[----:B------:R-:W-:Y:S01]  /*cf20*/  UISETP.NE.AND UP0, UPT, UR47, URZ, UPT ;  /* 0x0000003f2f00728c */ /* 0x000fe2000bf05270 */
[----:B------:R-:W-:-:S03]  /*cf30*/  IMAD.MOV.U32 R153, RZ, RZ, R199 ;  /* 0x000000ffff997224 */ /* 0x000fc600078e00c7 */
[----:B------:R-:W-:-:S04]  /*cf40*/  PRMT R15, R191, 0x654, R15 ;  /* 0x00000654bf0f7816 */ /* 0x000fc8000000000f */
[----:B------:R1:W-:Y:S01]  /*cf50*/  SYNCS.ARRIVE.TRANS64.RED.A1T0 RZ, [R15+URZ], RZ ;  /* 0x000000ff0fff79a7 */ /* 0x0003e2000810043f */
[----:B0-----:R-:W-:-:S13]  /*cf60*/  ISETP.NE.AND P1, PT, R152, 0x1, PT ;  /* 0x000000019800780c */ /* 0x001fda0003f25270 */
[----:B------:R-:W0:Y:S08]  /*cf70*/  @P1 LDC R152, c[0x0][0x44c] ;  /* 0x00011300ff981b82 */ /* 0x000e300000000800 */
[----:B-1----:R-:W1:Y:S01]  /*cf80*/  @P1 LDC R15, c[0x0][0x450] ;  /* 0x00011400ff0f1b82 */ /* 0x002e620000000800 */
[----:B0-----:R-:W-:-:S05]  /*cf90*/  @P1 IMAD.HI.U32 R152, R199, R152, RZ ;  /* 0x00000098c7981227 */ /* 0x001fca00078e00ff */
[----:B-1----:R-:W-:Y:S01]  /*cfa0*/  @P1 SHF.R.U32.HI R153, RZ, R15, R152 ;  /* 0x0000000fff991219 */ /* 0x002fe20000011698 */
[----:B------:R-:W-:Y:S01]  /*cfb0*/  VIADD R15, R168, 0xfffffffe ;  /* 0xfffffffea80f7836 */ /* 0x000fe20000000000 */
[----:B------:R-:W-:Y:S02]  /*cfc0*/  PLOP3.LUT P1, PT, PT, PT, UP0, 0x40, 0x0 ;  /* 0x000000000000781c */ /* 0x000fe40003f2e808 */
[----:B------:R-:W-:-:S05]  /*cfd0*/  IADD3 R152, R153, R189, -R23 ;  /* 0x000000bd99987210 */ /* 0x000fca0007ffe817 */
[----:B------:R-:W-:-:S06]  /*cfe0*/  VIADD R153, R152, UR40 ;  /* 0x0000002898997c36 */ /* 0x000fcc0008000000 */
[----:B------:R-:W-:Y:S05]  /*cff0*/  @P1 BRA `(.L_x_2625) ;  /* 0x0000000000541947 */ /* 0x000fea0003800000 */
[C---:B------:R-:W-:Y:S01]  /*d000*/  ISETP.GT.AND P1, PT, R152.reuse, RZ, PT ;  /* 0x000000ff9800720c */ /* 0x040fe20003f24270 */
[----:B------:R-:W-:Y:S01]  /*d010*/  BSSY B0, `(.L_x_2626) ;  /* 0x0000010000007945 */ /* 0x000fe20003800000 */
[----:B------:R-:W-:-:S11]  /*d020*/  VIADD R154, R152, 0xffffffff ;  /* 0xffffffff989a7836 */ /* 0x000fd60000000000 */
[----:B------:R-:W-:Y:S05]  /*d030*/  @P1 BRA `(.L_x_2627) ;  /* 0x0000000000201947 */ /* 0x000fea0003800000 */
[----:B------:R-:W-:Y:S01]  /*d040*/  UISETP.NE.AND UP0, UPT, UR41, 0x1, UPT ;  /* 0x000000012900788c */ /* 0x000fe2000bf05270 */
[----:B------:R-:W-:-:S05]  /*d050*/  IMAD.MOV R152, RZ, RZ, -R152 ;  /* 0x000000ffff987224 */ /* 0x000fca00078e0a98 */
[----:B------:R-:W-:-:S05]  /*d060*/  PLOP3.LUT P1, PT, PT, PT, UP0, 0x80, 0x0 ;  /* 0x000000000000781c */ /* 0x000fca0003f2f008 */
[----:B------:R-:W-:-:S08]  /*d070*/  @UP0 ULDC.64 UR4, c[0x0][0x9e8] ;  /* 0x00027a0000040ab9 */ /* 0x000fd00000000a00 */
[----:B------:R-:W-:-:S05]  /*d080*/  @P1 IMAD.HI.U32 R154, R152, UR4, RZ ;  /* 0x00000004989a1c27 */ /* 0x000fca000f8e00ff */
[----:B------:R-:W-:-:S04]  /*d090*/  @P1 SHF.R.U32.HI R152, RZ, UR5, R154 ;  /* 0x00000005ff981c19 */ /* 0x000fc8000801169a */
[----:B------:R-:W-:Y:S01]  /*d0a0*/  LOP3.LUT R154, RZ, R152, RZ, 0x33, !PT ;  /* 0x00000098ff9a7212 */ /* 0x000fe200078e33ff */
[----:B------:R-:W-:Y:S06]  /*d0b0*/  BRA `(.L_x_2628) ;  /* 0x0000000000147947 */ /* 0x000fec0003800000 */
.L_x_2627:
[----:B------:R-:W-:-:S06]  /*d0c0*/  UISETP.NE.AND UP0, UPT, UR41, 0x1, UPT ;  /* 0x000000012900788c */ /* 0x000fcc000bf05270 */
[----:B------:R-:W-:-:S05]  /*d0d0*/  PLOP3.LUT P1, PT, PT, PT, UP0, 0x80, 0x0 ;  /* 0x000000000000781c */ /* 0x000fca0003f2f008 */
[----:B------:R-:W-:-:S08]  /*d0e0*/  @UP0 ULDC.64 UR4, c[0x0][0x9e8] ;  /* 0x00027a0000040ab9 */ /* 0x000fd00000000a00 */
[----:B------:R-:W-:-:S05]  /*d0f0*/  @P1 IMAD.HI.U32 R152, R154, UR4, RZ ;  /* 0x000000049a981c27 */ /* 0x000fca000f8e00ff */
[----:B------:R-:W-:-:S07]  /*d100*/  @P1 SHF.R.U32.HI R154, RZ, UR5, R152 ;  /* 0x00000005ff9a1c19 */ /* 0x000fce0008011698 */
.L_x_2628:
[----:B------:R-:W-:Y:S05]  /*d110*/  BSYNC B0 ;  /* 0x0000000000007941 */ /* 0x000fea0003800000 */
.L_x_2626:
[----:B------:R-:W-:-:S04]  /*d120*/  IMAD.U32 R152, RZ, RZ, UR41 ;  /* 0x00000029ff987e24 */ /* 0x000fc8000f8e00ff */
[----:B------:R-:W-:-:S05]  /*d130*/  IMAD R152, R154, R152, UR41 ;  /* 0x000000299a987e24 */ /* 0x000fca000f8e0298 */
[----:B------:R-:W-:-:S07]  /*d140*/  VIMNMX R153, R153, R152, PT ;  /* 0x0000009899997248 */ /* 0x000fce0003fe0100 */
.L_x_2625:
[----:B------:R-:W2:Y:S01]  /*d150*/  LDL R154, [R1+0xc] ;  /* 0x00000c00019a7983 */ /* 0x000ea20000100800 */
[----:B------:R-:W-:Y:S01]  /*d160*/  SHF.R.S32.HI R152, RZ, 0x1f, R153 ;  /* 0x0000001fff987819 */ /* 0x000fe20000011499 */
[----:B------:R-:W-:Y:S03]  /*d170*/  BSSY B1, `(.L_x_2629) ;  /* 0x0000278000017945 */ /* 0x000fe60003800000 */
[----:B------:R-:W-:-:S04]  /*d180*/  LEA.HI R152, R152, R153, RZ, 0x6 ;  /* 0x0000009998987211 */ /* 0x000fc800078f30ff */
[----:B------:R-:W-:-:S04]  /*d190*/  SHF.R.S32.HI R152, RZ, 0x6, R152 ;  /* 0x00000006ff987819 */ /* 0x000fc80000011498 */
[----:B--2---:R-:W-:-:S04]  /*d1a0*/  VIMNMX R186, R154, R152, !PT ;  /* 0x000000989aba7248 */ /* 0x004fc80007fe0100 */
[----:B------:R-:W-:-:S13]  /*d1b0*/  ISETP.GE.AND P1, PT, R15, R186, PT ;  /* 0x000000ba0f00720c */ /* 0x000fda0003f26270 */
[----:B------:R-:W-:Y:S05]  /*d1c0*/  @!P1 BRA `(.L_x_2630) ;  /* 0x0000002400c89947 */ /* 0x000fea0003800000 */
[----:B------:R-:W-:Y:S01]  /*d1d0*/  BSSY B0, `(.L_x_2631) ;  /* 0x000026e000007945 */ /* 0x000fe20003800000 */
.L_x_2652:
[----:B------:R-:W-:-:S05]  /*d1e0*/  VIADD R187, R18, 0x1 ;  /* 0x0000000112bb7836 */ /* 0x000fca0000000000 */
[----:B------:R-:W-:-:S04]  /*d1f0*/  ISETP.NE.AND P1, PT, R187, 0x2, PT ;  /* 0x00000002bb00780c */ /* 0x000fc80003f25270 */
[----:B------:R-:W-:Y:S02]  /*d200*/  SEL R7, RZ, 0x1, P1 ;  /* 0x00000001ff077807 */ /* 0x000fe40000800000 */
[----:B------:R-:W-:Y:S02]  /*d210*/  SEL R187, R187, RZ, P1 ;  /* 0x000000ffbbbb7207 */ /* 0x000fe40000800000 */
[----:B------:R-:W-:Y:S01]  /*d220*/  LOP3.LUT R19, R19, R7, RZ, 0x3c, !PT ;  /* 0x0000000713137212 */ /* 0x000fe200078e3cff */
[----:B0-----:R-:W-:Y:S06]  /*d230*/  @!P0 BRA `(.L_x_2632) ;  /* 0x0000000000048947 */ /* 0x001fec0003800000 */
[----:B------:R-:W-:Y:S01]  /*d240*/  BPT.TRAP 0x1 ;  /* 0x000000040000795c */ /* 0x000fe20000300000 */
.L_x_2632:
[----:B------:R-:W-:Y:S01]  /*d250*/  IMAD R209, R187, 0x8, R2 ;  /* 0x00000008bbd17824 */ /* 0x000fe200078e0202 */
[----:B------:R-:W-:-:S04]  /*d260*/  SHF.L.U32 R210, R19, 0x1f, RZ ;  /* 0x0000001f13d27819 */ /* 0x000fc800000006ff */
[----:B------:R0:W1:Y:S01]  /*d270*/  SYNCS.PHASECHK.TRANS64.TRYWAIT P1, [R209+URZ+0x28c30], R210 ;  /* 0x028c30d2d10075a7 */ /* 0x000062000802017f */
[----:B------:R-:W-:Y:S05]  /*d280*/  @!P0 BRA `(.L_x_2633) ;  /* 0x0000000000048947 */ /* 0x000fea0003800000 */
[----:B------:R-:W-:Y:S01]  /*d290*/  BPT.TRAP 0x1 ;  /* 0x000000040000795c */ /* 0x000fe20000300000 */
.L_x_2633:
[----:B------:R-:W-:Y:S01]  /*d2a0*/  BSSY B2, `(.L_x_2634) ;  /* 0x0000006000027945 */ /* 0x000fe20003800000 */
[----:B------:R-:W-:Y:S02]  /*d2b0*/  IMAD R156, R187, 0x200, R21 ;  /* 0x00000200bb9c7824 */ /* 0x000fe400078e0215 */
[----:B------:R-:W-:Y:S01]  /*d2c0*/  IMAD.MOV.U32 R157, RZ, RZ, 0x40000040 ;  /* 0x40000040ff9d7424 */ /* 0x000fe200078e00ff */
[----:B-1----:R-:W-:Y:S06]  /*d2d0*/  @P1 BRA `(.L_x_2635) ;  /* 0x0000000000081947 */ /* 0x002fec0003800000 */
[----:B------:R-:W1:Y:S02]  /*d2e0*/  SYNCS.PHASECHK.TRANS64.TRYWAIT P1, [R209+URZ+0x28c30], R210 ;  /* 0x028c30d2d10075a7 */ /* 0x000e64000802017f */
[----:B-1----:R-:W-:Y:S05]  /*d2f0*/  @!P1 BRA `(.L_x_2636) ;  /* 0x0000013000689947 */ /* 0x002fea0003800000 */
.L_x_2635:
[----:B------:R-:W-:Y:S05]  /*d300*/  BSYNC B2 ;  /* 0x0000000000027941 */ /* 0x000fea0003800000 */
.L_x_2634:
[C---:B------:R-:W-:Y:S01]  /*d310*/  R2UR UR6, R156.reuse ;  /* 0x000000009c0672ca */ /* 0x040fe200000e0000 */
[C---:B------:R-:W-:Y:S01]  /*d320*/  VIADD R154, R156.reuse, 0x2 ;  /* 0x000000029c9a7836 */ /* 0x040fe20000000000 */
[----:B------:R-:W-:Y:S01]  /*d330*/  R2UR UR7, R157 ;  /* 0x000000009d0772ca */ /* 0x000fe200000e0000 */
[----:B------:R-:W-:Y:S01]  /*d340*/  VIADD R152, R156, 0x4 ;  /* 0x000000049c987836 */ /* 0x000fe20000000000 */
[----:B------:R-:W-:Y:S01]  /*d350*/  R2UR UR4, R4 ;  /* 0x00000000040472ca */ /* 0x000fe200000e0000 */
        /* <DEDUP_REMOVED lines=11> */
[----:B------:R-:W-:Y:S01]  /*d410*/  WARPGROUP.ARRIVE ;  /* 0x00000000000079c5 */ /* 0x000fe20000000000 */
[----:B------:R-:W-:Y:S02]  /*d420*/  R2UR UR8, R12 ;  /* 0x000000000c0872ca */ /* 0x000fe400000e0000 */
[----:B------:R-:W-:Y:S02]  /*d430*/  R2UR UR9, R13 ;  /* 0x000000000d0972ca */ /* 0x000fe400000e0000 */
[----:B------:R-:W-:Y:S01]  /*d440*/  R2UR UR12, R10 ;  /* 0x000000000a0c72ca */ /* 0x000fe200000e0000 */
[----:B------:R-:W-:Y:S01]  /*d450*/  HGMMA.64x64x16.F32.BF16 R152, gdesc[UR4], RZ, !UPT, gsb0 ;  /* 0x00e00000049879f0 */ /* 0x000fe2000c0018ff */
[----:B------:R-:W-:-:S02]  /*d460*/  R2UR UR13, R11 ;  /* 0x000000000b0d72ca */ /* 0x000fc400000e0000 */
        /* <DEDUP_REMOVED lines=14> */
.L_x_2637:
[----:B------:R-:W2:Y:S01]  /*d550*/  LDL R184, [R1] ;  /* 0x0000000001b87983 */ /* 0x000ea20000100800 */
[----:B------:R-:W3:Y:S02]  /*d560*/  LDC R7, c[0x0][0x448] ;  /* 0x00011200ff077b82 */ /* 0x000ee40000000800 */
[----:B---3--:R-:W-:-:S13]  /*d570*/  ISETP.NE.AND P1, PT, R7, 0x1, PT ;  /* 0x000000010700780c */ /* 0x008fda0003f25270 */
[----:B------:R-:W3:Y:S08]  /*d580*/  @P1 LDC R20, c[0x0][0x44c] ;  /* 0x00011300ff141b82 */ /* 0x000ef00000000800 */
[----:B------:R-:W4:Y:S01]  /*d590*/  @P1 LDC R7, c[0x0][0x450] ;  /* 0x00011400ff071b82 */ /* 0x000f220000000800 */
[----:B------:R-:W-:Y:S01]  /*d5a0*/  UISETP.NE.AND UP0, UPT, UR47, URZ, UPT ;  /* 0x0000003f2f00728c */ /* 0x000fe2000bf05270 */
[----:B--2---:R-:W-:-:S04]  /*d5b0*/  IMAD.IADD R224, R184, 0x1, R199 ;  /* 0x00000001b8e07824 */ /* 0x004fc800078e02c7 */
[----:B---3--:R-:W-:-:S05]  /*d5c0*/  @P1 IMAD.HI.U32 R20, R224, R20, RZ ;  /* 0x00000014e0141227 */ /* 0x008fca00078e00ff */
[----:B----4-:R-:W-:Y:S01]  /*d5d0*/  @P1 SHF.R.U32.HI R224, RZ, R7, R20 ;  /* 0x00000007ffe01219 */ /* 0x010fe20000011614 */
[----:B------:R-:W-:-:S04]  /*d5e0*/  VIADD R7, R209, 0x28c40 ;  /* 0x00028c40d1077836 */ /* 0x000fc80000000000 */
[----:B------:R-:W2:Y:S01]  /*d5f0*/  SHFL.IDX PT, R225, R224, RZ, 0x1c1f ;  /* 0x001c1fffe0e17589 */ /* 0x000ea200000e0000 */
[----:B------:R-:W-:-:S04]  /*d600*/  PRMT R7, R191, 0x654, R7 ;  /* 0x00000654bf077816 */ /* 0x000fc80000000007 */
[----:B------:R3:W-:Y:S01]  /*d610*/  SYNCS.ARRIVE.TRANS64.RED.A1T0 RZ, [R7+URZ], RZ ;  /* 0x000000ff07ff79a7 */ /* 0x0007e2000810043f */
[----:B------:R-:W-:Y:S01]  /*d620*/  IMAD.U32 R20, RZ, RZ, UR45 ;  /* 0x0000002dff147e24 */ /* 0x000fe2000f8e00ff */
[----:B------:R-:W-:Y:S01]  /*d630*/  PLOP3.LUT P1, PT, PT, PT, UP0, 0x40, 0x0 ;  /* 0x000000000000781c */ /* 0x000fe20003f2e808 */
[----:B---3--:R-:W-:-:S03]  /*d640*/  IMAD.SHL.U32 R7, R15, 0x40, RZ ;  /* 0x000000400f077824 */ /* 0x008fc600078e00ff */
[----:B------:R-:W-:Y:S02]  /*d650*/  LOP3.LUT R223, RZ, R20, RZ, 0x33, !PT ;  /* 0x00000014ffdf7212 */ /* 0x000fe400078e33ff */
[----:B------:R-:W-:-:S04]  /*d660*/  IADD3 R222, -R188, 0x1, -R7 ;  /* 0x00000001bcde7810 */ /* 0x000fc80007ffe907 */
[----:B------:R-:W-:-:S05]  /*d670*/  IADD3 R222, -R23, R222, R189 ;  /* 0x000000de17de7210 */ /* 0x000fca0007ffe1bd */
[----:B------:R-:W-:Y:S02]  /*d680*/  IMAD.IADD R223, R223, 0x1, R222 ;  /* 0x00000001dfdf7824 */ /* 0x000fe400078e02de */
[----:B------:R-:W-:Y:S02]  /*d690*/  VIADD R222, R222, UR46 ;  /* 0x0000002edede7c36 */ /* 0x000fe40008000000 */
[C---:B--2---:R-:W-:Y:S02]  /*d6a0*/  IMAD.IADD R220, R225.reuse, 0x1, R223 ;  /* 0x00000001e1dc7824 */ /* 0x044fe400078e02df */
[----:B------:R-:W-:Y:S01]  /*d6b0*/  IMAD.IADD R221, R225, 0x1, R222 ;  /* 0x00000001e1dd7824 */ /* 0x000fe200078e02de */
[----:B------:R-:W-:Y:S06]  /*d6c0*/  @P1 BRA `(.L_x_2638) ;  /* 0x0000000000581947 */ /* 0x000fec0003800000 */
[----:B------:R-:W-:Y:S01]  /*d6d0*/  IADD3 R225, -R23, R189, R225 ;  /* 0x000000bd17e17210 */ /* 0x000fe20007ffe1e1 */
[----:B------:R-:W-:Y:S03]  /*d6e0*/  BSSY B2, `(.L_x_2639) ;  /* 0x0000010000027945 */ /* 0x000fe60003800000 */
[----:B------:R-:W-:-:S13]  /*d6f0*/  ISETP.GT.AND P1, PT, R225, -0x1, PT ;  /* 0xffffffffe100780c */ /* 0x000fda0003f24270 */
[----:B------:R-:W-:Y:S05]  /*d700*/  @P1 BRA `(.L_x_2640) ;  /* 0x0000000000201947 */ /* 0x000fea0003800000 */
[----:B------:R-:W-:Y:S01]  /*d710*/  IMAD.U32 R227, RZ, RZ, UR44 ;  /* 0x0000002cffe37e24 */ /* 0x000fe2000f8e00ff */
[----:B------:R-:W-:-:S04]  /*d720*/  LOP3.LUT R225, RZ, R225, RZ, 0x33, !PT ;  /* 0x000000e1ffe17212 */ /* 0x000fc800078e33ff */
[----:B------:R-:W-:-:S13]  /*d730*/  ISETP.NE.AND P1, PT, R227, 0x1, PT ;  /* 0x00000001e300780c */ /* 0x000fda0003f25270 */
[----:B------:R-:W2:Y:S02]  /*d740*/  @P1 LDC.64 R184, c[0x0][0x9e8] ;  /* 0x00027a00ffb81b82 */ /* 0x000ea40000000a00 */
[----:B--2---:R-:W-:-:S05]  /*d750*/  @P1 IMAD.HI.U32 R184, R225, R184, RZ ;  /* 0x000000b8e1b81227 */ /* 0x004fca00078e00ff */
[----:B------:R-:W-:-:S04]  /*d760*/  @P1 SHF.R.U32.HI R225, RZ, R185, R184 ;  /* 0x000000b9ffe11219 */ /* 0x000fc800000116b8 */
[----:B------:R-:W-:Y:S01]  /*d770*/  LOP3.LUT R225, RZ, R225, RZ, 0x33, !PT ;  /* 0x000000e1ffe17212 */ /* 0x000fe200078e33ff */
[----:B------:R-:W-:Y:S06]  /*d780*/  BRA `(.L_x_2641) ;  /* 0x0000000000147947 */ /* 0x000fec0003800000 */
.L_x_2640:
[----:B------:R-:W-:-:S05]  /*d790*/  IMAD.U32 R227, RZ, RZ, UR44 ;  /* 0x0000002cffe37e24 */ /* 0x000fca000f8e00ff */
[----:B------:R-:W-:-:S13]  /*d7a0*/  ISETP.NE.AND P1, PT, R227, 0x1, PT ;  /* 0x00000001e300780c */ /* 0x000fda0003f25270 */
[----:B------:R-:W2:Y:S02]  /*d7b0*/  @P1 LDC.64 R184, c[0x0][0x9e8] ;  /* 0x00027a00ffb81b82 */ /* 0x000ea40000000a00 */
[----:B--2---:R-:W-:-:S05]  /*d7c0*/  @P1 IMAD.HI.U32 R184, R225, R184, RZ ;  /* 0x000000b8e1b81227 */ /* 0x004fca00078e00ff */
[----:B------:R-:W-:-:S07]  /*d7d0*/  @P1 SHF.R.U32.HI R225, RZ, R185, R184 ;  /* 0x000000b9ffe11219 */ /* 0x000fce00000116b8 */
.L_x_2641:
[----:B------:R-:W-:Y:S05]  /*d7e0*/  BSYNC B2 ;  /* 0x0000000000027941 */ /* 0x000fea0003800000 */
.L_x_2639:
[----:B------:R-:W-:-:S04]  /*d7f0*/  IMAD R225, R225, R227, -R7 ;  /* 0x000000e3e1e17224 */ /* 0x000fc800078e0a07 */
[----:B------:R-:W-:-:S05]  /*d800*/  IMAD.IADD R225, R225, 0x1, -R188 ;  /* 0x00000001e1e17824 */ /* 0x000fca00078e0abc */
[----:B------:R-:W-:Y:S02]  /*d810*/  VIMNMX R220, R220, R225, !PT ;  /* 0x000000e1dcdc7248 */ /* 0x000fe40007fe0100 */
[----:B------:R-:W-:-:S07]  /*d820*/  VIADDMNMX R221, R225, R227, R221, PT ;  /* 0x000000e3e1dd7246 */ /* 0x000fce00038001dd */
.L_x_2638:
[----:B------:R-:W-:Y:S01]  /*d830*/  ISETP.GT.AND P1, PT, R15, -0x1, PT ;  /* 0xffffffff0f00780c */ /* 0x000fe20003f24270 */
[----:B------:R-:W2:Y:S01]  /*d840*/  SHFL.IDX PT, R224, R224, 0x1, 0x1c1f ;  /* 0x003c1f00e0e07f89 */ /* 0x000ea200000e0000 */
[----:B------:R-:W-:Y:S02]  /*d850*/  UISETP.NE.AND UP0, UPT, UR47, URZ, UPT ;  /* 0x0000003f2f00728c */ /* 0x000fe4000bf05270 */
[C---:B------:R-:W-:Y:S02]  /*d860*/  ISETP.GT.AND P4, PT, R220.reuse, RZ, P1 ;  /* 0x000000ffdc00720c */ /* 0x040fe40000f84270 */
[C---:B------:R-:W-:Y:S02]  /*d870*/  ISETP.GT.AND P3, PT, R220.reuse, 0x1, P1 ;  /* 0x00000001dc00780c */ /* 0x040fe40000f64270 */
[----:B------:R-:W-:Y:S02]  /*d880*/  ISETP.LT.OR P4, PT, R221, 0x1, P4 ;  /* 0x00000001dd00780c */ /* 0x000fe40002781670 */
[----:B------:R-:W-:-:S02]  /*d890*/  ISETP.GT.AND P5, PT, R220, 0x8, P1 ;  /* 0x00000008dc00780c */ /* 0x000fc40000fa4270 */
[----:B------:R-:W-:Y:S02]  /*d8a0*/  FSEL R184, R152, -INF , !P4 ;  /* 0xff80000098b87808 */ /* 0x000fe40006000000 */
[C---:B------:R-:W-:Y:S02]  /*d8b0*/  ISETP.GT.AND P4, PT, R220.reuse, 0x10, P1 ;  /* 0x00000010dc00780c */ /* 0x040fe40000f84270 */
[----:B------:R-:W-:Y:S02]  /*d8c0*/  ISETP.GT.AND P2, PT, R220, 0x9, P1 ;  /* 0x00000009dc00780c */ /* 0x000fe40000f44270 */
[C---:B------:R-:W-:Y:S02]  /*d8d0*/  ISETP.LT.OR P4, PT, R221.reuse, 0x11, P4 ;  /* 0x00000011dd00780c */ /* 0x040fe40002781670 */
[----:B------:R-:W-:Y:S02]  /*d8e0*/  ISETP.LT.OR P3, PT, R221, 0x2, P3 ;  /* 0x00000002dd00780c */ /* 0x000fe40001f61670 */
[----:B------:R-:W-:-:S02]  /*d8f0*/  FSEL R160, R160, -INF , !P4 ;  /* 0xff800000a0a07808 */ /* 0x000fc40006000000 */
[----:B------:R-:W-:Y:S01]  /*d900*/  ISETP.GT.AND P4, PT, R220, 0x20, P1 ;  /* 0x00000020dc00780c */ /* 0x000fe20000f84270 */
[--C-:B--2---:R-:W-:Y:S01]  /*d910*/  IMAD.IADD R222, R222, 0x1, R224.reuse ;  /* 0x00000001dede7824 */ /* 0x104fe200078e02e0 */
[----:B------:R-:W-:Y:S01]  /*d920*/  ISETP.LT.OR P5, PT, R221, 0x9, P5 ;  /* 0x00000009dd00780c */ /* 0x000fe20002fa1670 */
[----:B------:R-:W-:Y:S01]  /*d930*/  IMAD.IADD R223, R223, 0x1, R224 ;  /* 0x00000001dfdf7824 */ /* 0x000fe200078e02e0 */
[C---:B------:R-:W-:Y:S02]  /*d940*/  ISETP.LT.OR P2, PT, R221.reuse, 0xa, P2 ;  /* 0x0000000add00780c */ /* 0x040fe40001741670 */
[----:B------:R-:W-:Y:S02]  /*d950*/  ISETP.LT.OR P4, PT, R221, 0x21, P4 ;  /* 0x00000021dd00780c */ /* 0x000fe40002781670 */
[----:B------:R-:W-:Y:S02]  /*d960*/  FSEL R185, R153, -INF , !P3 ;  /* 0xff80000099b97808 */ /* 0x000fe40005800000 */
[----:B------:R-:W-:-:S02]  /*d970*/  FSEL R156, R156, -INF , !P5 ;  /* 0xff8000009c9c7808 */ /* 0x000fc40006800000 */
[----:B------:R-:W-:Y:S02]  /*d980*/  FSEL R157, R157, -INF , !P2 ;  /* 0xff8000009d9d7808 */ /* 0x000fe40005000000 */
[C---:B------:R-:W-:Y:S02]  /*d990*/  ISETP.GT.AND P3, PT, R220.reuse, 0x11, P1 ;  /* 0x00000011dc00780c */ /* 0x040fe40000f64270 */
[C---:B------:R-:W-:Y:S02]  /*d9a0*/  ISETP.GT.AND P5, PT, R220.reuse, 0x18, P1 ;  /* 0x00000018dc00780c */ /* 0x040fe40000fa4270 */
[----:B------:R-:W-:Y:S02]  /*d9b0*/  ISETP.GT.AND P2, PT, R220, 0x19, P1 ;  /* 0x00000019dc00780c */ /* 0x000fe40000f44270 */
[----:B------:R-:W-:Y:S02]  /*d9c0*/  FSEL R168, R168, -INF , !P4 ;  /* 0xff800000a8a87808 */ /* 0x000fe40006000000 */
[----:B------:R-:W-:-:S02]  /*d9d0*/  ISETP.GT.AND P4, PT, R220, 0x30, P1 ;  /* 0x00000030dc00780c */ /* 0x000fc40000f84270 */
[C---:B------:R-:W-:Y:S02]  /*d9e0*/  ISETP.LT.OR P3, PT, R221.reuse, 0x12, P3 ;  /* 0x00000012dd00780c */ /* 0x040fe40001f61670 */
[C---:B------:R-:W-:Y:S02]  /*d9f0*/  ISETP.LT.OR P5, PT, R221.reuse, 0x19, P5 ;  /* 0x00000019dd00780c */ /* 0x040fe40002fa1670 */
        /* <DEDUP_REMOVED lines=9> */
[----:B------:R-:W-:-:S02]  /*da90*/  PLOP3.LUT P4, PT, PT, PT, UP0, 0x40, 0x0 ;  /* 0x000000000000781c */ /* 0x000fc40003f8e808 */
[C---:B------:R-:W-:Y:S02]  /*daa0*/  ISETP.LT.OR P3, PT, R221.reuse, 0x22, P3 ;  /* 0x00000022dd00780c */ /* 0x040fe40001f61670 */
[C---:B------:R-:W-:Y:S02]  /*dab0*/  ISETP.LT.OR P5, PT, R221.reuse, 0x29, P5 ;  /* 0x00000029dd00780c */ /* 0x040fe40002fa1670 */
[----:B------:R-:W-:Y:S02]  /*dac0*/  ISETP.LT.OR P2, PT, R221, 0x2a, P2 ;  /* 0x0000002add00780c */ /* 0x000fe40001741670 */
[----:B------:R-:W-:Y:S02]  /*dad0*/  FSEL R169, R169, -INF , !P3 ;  /* 0xff800000a9a97808 */ /* 0x000fe40005800000 */
[----:B------:R-:W-:Y:S02]  /*dae0*/  FSEL R225, R172, -INF , !P5 ;  /* 0xff800000ace17808 */ /* 0x000fe40006800000 */
[----:B------:R-:W-:-:S02]  /*daf0*/  FSEL R173, R173, -INF , !P2 ;  /* 0xff800000adad7808 */ /* 0x000fc40005000000 */
[C---:B------:R-:W-:Y:S02]  /*db00*/  ISETP.GT.AND P3, PT, R220.reuse, 0x31, P1 ;  /* 0x00000031dc00780c */ /* 0x040fe40000f64270 */
[C---:B------:R-:W-:Y:S02]  /*db10*/  ISETP.GT.AND P5, PT, R220.reuse, 0x38, P1 ;  /* 0x00000038dc00780c */ /* 0x040fe40000fa4270 */
[----:B------:R-:W-:Y:S02]  /*db20*/  ISETP.GT.AND P2, PT, R220, 0x39, P1 ;  /* 0x00000039dc00780c */ /* 0x000fe40000f44270 */
[C---:B------:R-:W-:Y:S02]  /*db30*/  ISETP.LT.OR P3, PT, R221.reuse, 0x32, P3 ;  /* 0x00000032dd00780c */ /* 0x040fe40001f61670 */
[C---:B------:R-:W-:Y:S02]  /*db40*/  ISETP.LT.OR P5, PT, R221.reuse, 0x39, P5 ;  /* 0x00000039dd00780c */ /* 0x040fe40002fa1670 */
[----:B------:R-:W-:-:S02]  /*db50*/  ISETP.LT.OR P2, PT, R221, 0x3a, P2 ;  /* 0x0000003add00780c */ /* 0x000fc40001741670 */
[----:B------:R-:W-:Y:S02]  /*db60*/  FSEL R177, R177, -INF , !P3 ;  /* 0xff800000b1b17808 */ /* 0x000fe40005800000 */
[----:B------:R-:W-:Y:S02]  /*db70*/  FSEL R180, R180, -INF , !P5 ;  /* 0xff800000b4b47808 */ /* 0x000fe40006800000 */
[----:B------:R-:W-:Y:S01]  /*db80*/  FSEL R181, R181, -INF , !P2 ;  /* 0xff800000b5b57808 */ /* 0x000fe20005000000 */
        /* <DEDUP_REMOVED lines=13> */
.L_x_2644:
[----:B------:R-:W-:-:S05]  /*dc60*/  IMAD.U32 R172, RZ, RZ, UR44 ;  /* 0x0000002cffac7e24 */ /* 0x000fca000f8e00ff */
[----:B------:R-:W-:-:S13]  /*dc70*/  ISETP.NE.AND P2, PT, R172, 0x1, PT ;  /* 0x00000001ac00780c */ /* 0x000fda0003f45270 */
[----:B------:R-:W2:Y:S02]  /*dc80*/  @P2 LDC.64 R152, c[0x0][0x9e8] ;  /* 0x00027a00ff982b82 */ /* 0x000ea40000000a00 */
[----:B--2---:R-:W-:-:S05]  /*dc90*/  @P2 IMAD.HI.U32 R152, R224, R152, RZ ;  /* 0x00000098e0982227 */ /* 0x004fca00078e00ff */
[----:B------:R-:W-:-:S07]  /*dca0*/  @P2 SHF.R.U32.HI R224, RZ, R153, R152 ;  /* 0x00000099ffe02219 */ /* 0x000fce0000011698 */
.L_x_2645:
[----:B------:R-:W-:Y:S05]  /*dcb0*/  BSYNC B2 ;  /* 0x0000000000027941 */ /* 0x000fea0003800000 */
.L_x_2643:
[----:B------:R-:W-:-:S04]  /*dcc0*/  IMAD R7, R224, R172, -R7 ;  /* 0x000000ace0077224 */ /* 0x000fc800078e0a07 */
[----:B------:R-:W-:-:S05]  /*dcd0*/  IMAD.IADD R7, R7, 0x1, -R188 ;  /* 0x0000000107077824 */ /* 0x000fca00078e0abc */
[----:B------:R-:W-:Y:S02]  /*dce0*/  VIMNMX R223, R223, R7, !PT ;  /* 0x00000007dfdf7248 */ /* 0x000fe40007fe0100 */
[----:B------:R-:W-:-:S07]  /*dcf0*/  VIADDMNMX R222, R7, R172, R222, PT ;  /* 0x000000ac07de7246 */ /* 0x000fce00038001de */
.L_x_2642:
[----:B------:R-:W-:Y:S02]  /*dd00*/  FMNMX.FTZ R7, R184, R6, !PT ;  /* 0x00000006b8077209 */ /* 0x000fe40007810000 */
[----:B------:R-:W-:Y:S02]  /*dd10*/  LOP3.LUT R22, R22, 0xffffdfff, RZ, 0xc0, !PT ;  /* 0xffffdfff16167812 */ /* 0x000fe400078ec0ff */
[----:B------:R-:W-:Y:S02]  /*dd20*/  FMNMX.FTZ R7, R185, R7, !PT ;  /* 0x00000007b9077209 */ /* 0x000fe40007810000 */
[----:B------:R-:W-:Y:S02]  /*dd30*/  @P0 LOP3.LUT R22, R22, 0x2000, RZ, 0xfc, !PT ;  /* 0x0000200016160812 */ /* 0x000fe400078efcff */
[----:B------:R-:W-:Y:S02]  /*dd40*/  FMNMX.FTZ R7, R156, R7, !PT ;  /* 0x000000079c077209 */ /* 0x000fe40007810000 */
[----:B------:R-:W-:-:S02]  /*dd50*/  ISETP.GT.AND P0, PT, R223, 0x20, P1 ;  /* 0x00000020df00780c */ /* 0x000fc40000f04270 */
[----:B------:R-:W-:Y:S02]  /*dd60*/  FMNMX.FTZ R7, R157, R7, !PT ;  /* 0x000000079d077209 */ /* 0x000fe40007810000 */
[----:B------:R-:W-:Y:S02]  /*dd70*/  LOP3.LUT R22, R22, 0xfffeffff, RZ, 0xc0, !PT ;  /* 0xfffeffff16167812 */ /* 0x000fe400078ec0ff */
[----:B------:R-:W-:Y:S02]  /*dd80*/  FMNMX.FTZ R7, R160, R7, !PT ;  /* 0x00000007a0077209 */ /* 0x000fe40007810000 */
[----:B------:R-:W-:Y:S02]  /*dd90*/  ISETP.GT.AND P2, PT, R223, 0x1, P1 ;  /* 0x00000001df00780c */ /* 0x000fe40000f44270 */
[----:B------:R-:W-:Y:S02]  /*dda0*/  FMNMX.FTZ R7, R161, R7, !PT ;  /* 0x00000007a1077209 */ /* 0x000fe40007810000 */
[----:B------:R-:W-:-:S02]  /*ddb0*/  ISETP.GT.AND P3, PT, R223, 0x8, P1 ;  /* 0x00000008df00780c */ /* 0x000fc40000f64270 */
[----:B------:R-:W-:Y:S02]  /*ddc0*/  FMNMX.FTZ R7, R164, R7, !PT ;  /* 0x00000007a4077209 */ /* 0x000fe40007810000 */
[----:B------:R-:W-:Y:S02]  /*ddd0*/  @P0 LOP3.LUT R22, R22, 0x10000, RZ, 0xfc, !PT ;  /* 0x0001000016160812 */ /* 0x000fe400078efcff */
[----:B------:R-:W-:Y:S02]  /*dde0*/  FMNMX.FTZ R7, R165, R7, !PT ;  /* 0x00000007a5077209 */ /* 0x000fe40007810000 */
[C---:B------:R-:W-:Y:S02]  /*ddf0*/  ISETP.GT.AND P0, PT, R223.reuse, 0x38, P1 ;  /* 0x00000038df00780c */ /* 0x040fe40000f04270 */
[----:B------:R-:W-:Y:S02]  /*de00*/  FMNMX.FTZ R7, R168, R7, !PT ;  /* 0x00000007a8077209 */ /* 0x000fe40007810000 */
[----:B------:R-:W-:-:S02]  /*de10*/  ISETP.GT.AND P4, PT, R223, 0x9, P1 ;  /* 0x00000009df00780c */ /* 0x000fc40000f84270 */
[----:B------:R-:W-:Y:S02]  /*de20*/  FMNMX.FTZ R7, R169, R7, !PT ;  /* 0x00000007a9077209 */ /* 0x000fe40007810000 */
[----:B------:R-:W-:Y:S02]  /*de30*/  LOP3.LUT R22, R22, 0xfffffffd, RZ, 0xc0, !PT ;  /* 0xfffffffd16167812 */ /* 0x000fe400078ec0ff */
[----:B------:R-:W-:Y:S02]  /*de40*/  FMNMX.FTZ R7, R225, R7, !PT ;  /* 0x00000007e1077209 */ /* 0x000fe40007810000 */
[C---:B------:R-:W-:Y:S02]  /*de50*/  ISETP.LT.OR P2, PT, R222.reuse, 0x2, P2 ;  /* 0x00000002de00780c */ /* 0x040fe40001741670 */
[----:B------:R-:W-:Y:S02]  /*de60*/  FMNMX.FTZ R7, R173, R7, !PT ;  /* 0x00000007ad077209 */ /* 0x000fe40007810000 */
[----:B------:R-:W-:-:S02]  /*de70*/  ISETP.LT.OR P3, PT, R222, 0x9, P3 ;  /* 0x00000009de00780c */ /* 0x000fc40001f61670 */
[----:B------:R-:W-:Y:S02]  /*de80*/  FMNMX.FTZ R7, R176, R7, !PT ;  /* 0x00000007b0077209 */ /* 0x000fe40007810000 */
[----:B------:R-:W-:Y:S02]  /*de90*/  ISETP.LT.OR P4, PT, R222, 0xa, P4 ;  /* 0x0000000ade00780c */ /* 0x000fe40002781670 */
[----:B------:R-:W-:Y:S02]  /*dea0*/  FMNMX.FTZ R7, R177, R7, !PT ;  /* 0x00000007b1077209 */ /* 0x000fe40007810000 */
[----:B------:R-:W-:Y:S02]  /*deb0*/  @P0 LOP3.LUT R22, R22, 0x2, RZ, 0xfc, !PT ;  /* 0x0000000216160812 */ /* 0x000fe400078efcff */
[----:B------:R-:W-:Y:S02]  /*dec0*/  FMNMX.FTZ R7, R180, R7, !PT ;  /* 0x00000007b4077209 */ /* 0x000fe40007810000 */
[----:B------:R-:W-:-:S02]  /*ded0*/  ISETP.GT.AND P0, PT, R223, RZ, P1 ;  /* 0x000000ffdf00720c */ /* 0x000fc40000f04270 */
[----:B------:R-:W-:Y:S02]  /*dee0*/  FSEL R155, R155, -INF , !P2 ;  /* 0xff8000009b9b7808 */ /* 0x000fe40005000000 */
[----:B------:R-:W-:Y:S02]  /*def0*/  FSEL R158, R158, -INF , !P3 ;  /* 0xff8000009e9e7808 */ /* 0x000fe40005800000 */
[----:B------:R-:W-:Y:S02]  /*df00*/  FSEL R159, R159, -INF , !P4 ;  /* 0xff8000009f9f7808 */ /* 0x000fe40006000000 */
[C---:B------:R-:W-:Y:S02]  /*df10*/  ISETP.GT.AND P5, PT, R223.reuse, 0x10, P1 ;  /* 0x00000010df00780c */ /* 0x040fe40000fa4270 */
[C---:B------:R-:W-:Y:S02]  /*df20*/  ISETP.GT.AND P2, PT, R223.reuse, 0x11, P1 ;  /* 0x00000011df00780c */ /* 0x040fe40000f44270 */
[----:B------:R-:W-:-:S02]  /*df30*/  ISETP.GT.AND P3, PT, R223, 0x18, P1 ;  /* 0x00000018df00780c */ /* 0x000fc40000f64270 */
[----:B------:R-:W-:Y:S02]  /*df40*/  ISETP.GT.AND P4, PT, R223, 0x19, P1 ;  /* 0x00000019df00780c */ /* 0x000fe40000f84270 */
[----:B------:R-:W-:Y:S02]  /*df50*/  FMNMX.FTZ R7, R181, R7, !PT ;  /* 0x00000007b5077209 */ /* 0x000fe40007810000 */
[C---:B------:R-:W-:Y:S02]  /*df60*/  ISETP.LT.OR P5, PT, R222.reuse, 0x11, P5 ;  /* 0x00000011de00780c */ /* 0x040fe40002fa1670 */
[C---:B------:R-:W-:Y:S01]  /*df70*/  ISETP.LT.OR P2, PT, R222.reuse, 0x12, P2 ;  /* 0x00000012de00780c */ /* 0x040fe20001741670 */
[----:B------:R-:W2:Y:S01]  /*df80*/  SHFL.BFLY PT, R152, R7, 0x2, 0x1f ;  /* 0x0c401f0007987f89 */ /* 0x000ea200000e0000 */
[C---:B------:R-:W-:Y:S02]  /*df90*/  ISETP.LT.OR P3, PT, R222.reuse, 0x19, P3 ;  /* 0x00000019de00780c */ /* 0x040fe40001f61670 */
[----:B------:R-:W-:-:S02]  /*dfa0*/  ISETP.LT.OR P4, PT, R222, 0x1a, P4 ;  /* 0x0000001ade00780c */ /* 0x000fc40002781670 */
[----:B------:R-:W-:Y:S02]  /*dfb0*/  LOP3.LUT R22, R22, 0xffffffdf, RZ, 0xc0, !PT ;  /* 0xffffffdf16167812 */ /* 0x000fe400078ec0ff */
[----:B------:R-:W-:Y:S02]  /*dfc0*/  FSEL R162, R162, -INF , !P5 ;  /* 0xff800000a2a27808 */ /* 0x000fe40006800000 */
[----:B------:R-:W-:Y:S02]  /*dfd0*/  FSEL R163, R163, -INF , !P2 ;  /* 0xff800000a3a37808 */ /* 0x000fe40005000000 */
[----:B------:R-:W-:Y:S02]  /*dfe0*/  FSEL R166, R166, -INF , !P3 ;  /* 0xff800000a6a67808 */ /* 0x000fe40005800000 */
[----:B------:R-:W-:Y:S02]  /*dff0*/  FSEL R167, R167, -INF , !P4 ;  /* 0xff800000a7a77808 */ /* 0x000fe40006000000 */
[----:B------:R-:W-:-:S02]  /*e000*/  ISETP.GT.AND P2, PT, R223, 0x21, P1 ;  /* 0x00000021df00780c */ /* 0x000fc40000f44270 */
[C---:B------:R-:W-:Y:S02]  /*e010*/  ISETP.GT.AND P3, PT, R223.reuse, 0x28, P1 ;  /* 0x00000028df00780c */ /* 0x040fe40000f64270 */
[C---:B------:R-:W-:Y:S02]  /*e020*/  ISETP.GT.AND P4, PT, R223.reuse, 0x29, P1 ;  /* 0x00000029df00780c */ /* 0x040fe40000f84270 */
[C---:B------:R-:W-:Y:S02]  /*e030*/  ISETP.GT.AND P5, PT, R223.reuse, 0x30, P1 ;  /* 0x00000030df00780c */ /* 0x040fe40000fa4270 */
[C---:B------:R-:W-:Y:S02]  /*e040*/  ISETP.GT.AND P6, PT, R223.reuse, 0x31, P1 ;  /* 0x00000031df00780c */ /* 0x040fe40000fc4270 */
[----:B------:R-:W-:Y:S02]  /*e050*/  ISETP.GT.AND P1, PT, R223, 0x39, P1 ;  /* 0x00000039df00780c */ /* 0x000fe40000f24270 */
[----:B------:R-:W-:-:S02]  /*e060*/  @P0 LOP3.LUT R22, R22, 0x20, RZ, 0xfc, !PT ;  /* 0x0000002016160812 */ /* 0x000fc400078efcff */
[----:B--2---:R-:W-:Y:S02]  /*e070*/  FMNMX.FTZ R152, R7, R152, !PT ;  /* 0x0000009807987209 */ /* 0x004fe40007810000 */
[C---:B------:R-:W-:Y:S02]  /*e080*/  LOP3.LUT P0, RZ, R22.reuse, 0x10000, RZ, 0xc0, !PT ;  /* 0x0001000016ff7812 */ /* 0x040fe4000780c0ff */
[----:B------:R-:W-:Y:S01]  /*e090*/  LOP3.LUT R22, R22, 0xfffffff7, RZ, 0xc0, !PT ;  /* 0xfffffff716167812 */ /* 0x000fe200078ec0ff */
[----:B------:R-:W2:Y:S01]  /*e0a0*/  SHFL.BFLY PT, R172, R152, 0x1, 0x1f ;  /* 0x0c201f0098ac7f89 */ /* 0x000ea200000e0000 */
[C---:B------:R-:W-:Y:S02]  /*e0b0*/  ISETP.LT.OR P0, PT, R222.reuse, 0x21, P0 ;  /* 0x00000021de00780c */ /* 0x040fe40000701670 */
[----:B------:R-:W-:Y:S02]  /*e0c0*/  ISETP.LT.OR P5, PT, R222, 0x31, P5 ;  /* 0x00000031de00780c */ /* 0x000fe40002fa1670 */
[----:B------:R-:W-:-:S02]  /*e0d0*/  @P1 LOP3.LUT R22, R22, 0x8, RZ, 0xfc, !PT ;  /* 0x0000000816161812 */ /* 0x000fc400078efcff */
[----:B------:R-:W-:Y:S02]  /*e0e0*/  ISETP.LT.OR P6, PT, R222, 0x32, P6 ;  /* 0x00000032de00780c */ /* 0x000fe400037c1670 */
[C---:B------:R-:W-:Y:S02]  /*e0f0*/  LOP3.LUT P1, RZ, R22.reuse, 0x2, RZ, 0xc0, !PT ;  /* 0x0000000216ff7812 */ /* 0x040fe4000782c0ff */
[----:B------:R-:W-:Y:S02]  /*e100*/  LOP3.LUT R22, R22, 0xffffffbf, RZ, 0xc0, !PT ;  /* 0xffffffbf16167812 */ /* 0x000fe400078ec0ff */
[----:B------:R-:W-:Y:S02]  /*e110*/  ISETP.LT.OR P1, PT, R222, 0x39, P1 ;  /* 0x00000039de00780c */ /* 0x000fe40000f21670 */
[----:B------:R-:W-:Y:S02]  /*e120*/  @P0 LOP3.LUT R22, R22, 0x40, RZ, 0xfc, !PT ;  /* 0x0000004016160812 */ /* 0x000fe400078efcff */
[----:B------:R-:W-:-:S02]  /*e130*/  ISETP.LT.OR P0, PT, R222, 0x22, P2 ;  /* 0x00000022de00780c */ /* 0x000fc40001701670 */
[C---:B------:R-:W-:Y:S02]  /*e140*/  LOP3.LUT P2, RZ, R22.reuse, 0x20, RZ, 0xc0, !PT ;  /* 0x0000002016ff7812 */ /* 0x040fe4000784c0ff */
[----:B------:R-:W-:Y:S02]  /*e150*/  LOP3.LUT R22, R22, 0xffffffef, RZ, 0xc0, !PT ;  /* 0xffffffef16167812 */ /* 0x000fe400078ec0ff */
[----:B------:R-:W-:Y:S02]  /*e160*/  ISETP.LT.OR P2, PT, R222, 0x1, P2 ;  /* 0x00000001de00780c */ /* 0x000fe40001741670 */
[----:B--2---:R-:W-:Y:S02]  /*e170*/  FMNMX.FTZ R172, R152, R172, !PT ;  /* 0x000000ac98ac7209 */ /* 0x004fe40007810000 */
[----:B------:R-:W-:Y:S02]  /*e180*/  FSEL R154, R154, -INF , !P2 ;  /* 0xff8000009a9a7808 */ /* 0x000fe40005000000 */
[----:B------:R-:W-:-:S02]  /*e190*/  FSEL R179, R179, -INF , !P6 ;  /* 0xff800000b3b37808 */ /* 0x000fc40007000000 */
[----:B------:R-:W-:Y:S02]  /*e1a0*/  @P0 LOP3.LUT R22, R22, 0x10, RZ, 0xfc, !PT ;  /* 0x0000001016160812 */ /* 0x000fe400078efcff */
[----:B------:R-:W-:Y:S02]  /*e1b0*/  ISETP.LT.OR P0, PT, R222, 0x29, P3 ;  /* 0x00000029de00780c */ /* 0x000fe40001f01670 */
[C---:B------:R-:W-:Y:S02]  /*e1c0*/  LOP3.LUT P3, RZ, R22.reuse, 0x8, RZ, 0xc0, !PT ;  /* 0x0000000816ff7812 */ /* 0x040fe4000786c0ff */
[----:B------:R-:W-:Y:S02]  /*e1d0*/  LOP3.LUT R22, R22, 0xfffffffb, RZ, 0xc0, !PT ;  /* 0xfffffffb16167812 */ /* 0x000fe400078ec0ff */
[----:B------:R-:W-:Y:S02]  /*e1e0*/  ISETP.LT.OR P3, PT, R222, 0x3a, P3 ;  /* 0x0000003ade00780c */ /* 0x000fe40001f61670 */
[----:B------:R-:W-:-:S02]  /*e1f0*/  FSEL R182, R182, -INF , !P1 ;  /* 0xff800000b6b67808 */ /* 0x000fc40004800000 */
[----:B------:R-:W-:-:S03]  /*e200*/  FSEL R183, R183, -INF , !P3 ;  /* 0xff800000b7b77808 */ /* 0x000fc60005800000 */
[----:B------:R-:W-:Y:S02]  /*e210*/  @P0 LOP3.LUT R22, R22, 0x4, RZ, 0xfc, !PT ;  /* 0x0000000416160812 */ /* 0x000fe400078efcff */
[----:B------:R-:W-:Y:S02]  /*e220*/  ISETP.LT.OR P0, PT, R222, 0x2a, P4 ;  /* 0x0000002ade00780c */ /* 0x000fe40002701670 */
[----:B------:R-:W-:Y:S02]  /*e230*/  FSETP.NEU.FTZ.AND P4, PT, R172, -INF , PT ;  /* 0xff800000ac00780b */ /* 0x000fe40003f9d000 */
[----:B------:R-:W-:Y:S02]  /*e240*/  LOP3.LUT R22, R22, 0xffffbfff, RZ, 0xc0, !PT ;  /* 0xffffbfff16167812 */ /* 0x000fe400078ec0ff */
[----:B------:R-:W-:-:S05]  /*e250*/  FSEL R7, R172, RZ, P4 ;  /* 0x000000ffac077208 */ /* 0x000fca0002000000 */
[----:B------:R-:W-:Y:S01]  /*e260*/  FADD.FTZ R6, -R7, R6 ;  /* 0x0000000607067221 */ /* 0x000fe20000010100 */
[----:B------:R-:W-:Y:S01]  /*e270*/  IMAD.U32 R7, RZ, RZ, UR38 ;  /* 0x00000026ff077e24 */ /* 0x000fe2000f8e00ff */
[----:B------:R-:W-:-:S03]  /*e280*/  @P0 LOP3.LUT R22, R22, 0x4000, RZ, 0xfc, !PT ;  /* 0x0000400016160812 */ /* 0x000fc600078efcff */
[-C--:B------:R-:W-:Y:S01]  /*e290*/  FMUL.FTZ R152, R172, R7.reuse ;  /* 0x00000007ac987220 */ /* 0x080fe20000410000 */
[----:B------:R-:W-:Y:S01]  /*e2a0*/  LOP3.LUT R22, R22, 0xffff7fff, RZ, 0xc0, !PT ;  /* 0xffff7fff16167812 */ /* 0x000fe200078ec0ff */
[----:B------:R-:W-:-:S03]  /*e2b0*/  FMUL.FTZ R6, R6, R7 ;  /* 0x0000000706067220 */ /* 0x000fc60000410000 */
[----:B------:R-:W-:Y:S02]  /*e2c0*/  FSEL R152, R152, RZ, P4 ;  /* 0x000000ff98987208 */ /* 0x000fe40002000000 */
[----:B------:R-:W-:-:S03]  /*e2d0*/  @P5 LOP3.LUT R22, R22, 0x8000, RZ, 0xfc, !PT ;  /* 0x0000800016165812 */ /* 0x000fc600078efcff */
        /* <DEDUP_REMOVED lines=16> */
[----:B------:R-:W-:Y:S01]  /*e3e0*/  FMNMX.FTZ R152, R154, R14, !PT ;  /* 0x0000000e9a987209 */ /* 0x000fe20007810000 */
[----:B------:R-:W-:Y:S01]  /*e3f0*/  MUFU.EX2 R185, R185 ;  /* 0x000000b900b97308 */ /* 0x000fe20000000800 */
[----:B------:R-:W-:-:S02]  /*e400*/  LOP3.LUT P5, RZ, R22, 0x40, RZ, 0xc0, !PT ;  /* 0x0000004016ff7812 */ /* 0x000fc400078ac0ff */
[----:B------:R-:W-:Y:S02]  /*e410*/  FMNMX.FTZ R152, R155, R152, !PT ;  /* 0x000000989b987209 */ /* 0x000fe40007810000 */
[----:B------:R-:W-:Y:S02]  /*e420*/  LOP3.LUT P0, RZ, R22, 0x10, RZ, 0xc0, !PT ;  /* 0x0000001016ff7812 */ /* 0x000fe4000780c0ff */
[----:B------:R-:W-:Y:S01]  /*e430*/  FMNMX.FTZ R152, R158, R152, !PT ;  /* 0x000000989e987209 */ /* 0x000fe20007810000 */
[----:B------:R-:W-:Y:S01]  /*e440*/  MUFU.EX2 R156, R156 ;  /* 0x0000009c009c7308 */ /* 0x000fe20000000800 */
[----:B------:R-:W-:Y:S02]  /*e450*/  FSEL R170, R170, -INF , !P5 ;  /* 0xff800000aaaa7808 */ /* 0x000fe40006800000 */
[----:B------:R-:W-:Y:S02]  /*e460*/  FMNMX.FTZ R152, R159, R152, !PT ;  /* 0x000000989f987209 */ /* 0x000fe40007810000 */
[----:B------:R-:W-:-:S02]  /*e470*/  LOP3.LUT P4, RZ, R22, 0x4, RZ, 0xc0, !PT ;  /* 0x0000000416ff7812 */ /* 0x000fc4000788c0ff */
[----:B------:R-:W-:Y:S01]  /*e480*/  FMNMX.FTZ R152, R162, R152, !PT ;  /* 0x00000098a2987209 */ /* 0x000fe20007810000 */
[----:B------:R-:W2:Y:S01]  /*e490*/  MUFU.EX2 R157, R157 ;  /* 0x0000009d009d7308 */ /* 0x000ea20000000800 */
[----:B------:R-:W-:Y:S02]  /*e4a0*/  FSEL R153, R171, -INF , !P0 ;  /* 0xff800000ab997808 */ /* 0x000fe40004000000 */
[----:B------:R-:W-:Y:S02]  /*e4b0*/  FMNMX.FTZ R152, R163, R152, !PT ;  /* 0x00000098a3987209 */ /* 0x000fe40007810000 */
[----:B------:R-:W-:Y:S02]  /*e4c0*/  LOP3.LUT P0, RZ, R22, 0x4000, RZ, 0xc0, !PT ;  /* 0x0000400016ff7812 */ /* 0x000fe4000780c0ff */
[----:B------:R-:W-:Y:S01]  /*e4d0*/  FMNMX.FTZ R152, R166, R152, !PT ;  /* 0x00000098a6987209 */ /* 0x000fe20007810000 */
[----:B------:R-:W-:Y:S01]  /*e4e0*/  MUFU.EX2 R160, R160 ;  /* 0x000000a000a07308 */ /* 0x000fe20000000800 */
[----:B------:R-:W-:-:S02]  /*e4f0*/  FSEL R174, R174, -INF , !P4 ;  /* 0xff800000aeae7808 */ /* 0x000fc40006000000 */
[----:B------:R-:W-:Y:S02]  /*e500*/  FMNMX.FTZ R152, R167, R152, !PT ;  /* 0x00000098a7987209 */ /* 0x000fe40007810000 */
[----:B------:R-:W-:Y:S02]  /*e510*/  LOP3.LUT P5, RZ, R22, 0x8000, RZ, 0xc0, !PT ;  /* 0x0000800016ff7812 */ /* 0x000fe400078ac0ff */
[----:B------:R-:W-:Y:S01]  /*e520*/  FMNMX.FTZ R152, R170, R152, !PT ;  /* 0x00000098aa987209 */ /* 0x000fe20007810000 */
[----:B------:R-:W-:Y:S01]  /*e530*/  MUFU.EX2 R161, R161 ;  /* 0x000000a100a17308 */ /* 0x000fe20000000800 */
[----:B------:R-:W-:Y:S02]  /*e540*/  FSEL R175, R175, -INF , !P0 ;  /* 0xff800000afaf7808 */ /* 0x000fe40004000000 */
[----:B------:R-:W-:Y:S02]  /*e550*/  FMNMX.FTZ R152, R153, R152, !PT ;  /* 0x0000009899987209 */ /* 0x000fe40007810000 */
[----:B------:R-:W-:-:S02]  /*e560*/  FSEL R178, R178, -INF , !P5 ;  /* 0xff800000b2b27808 */ /* 0x000fc40006800000 */
[----:B------:R-:W-:Y:S01]  /*e570*/  FMNMX.FTZ R152, R174, R152, !PT ;  /* 0x00000098ae987209 */ /* 0x000fe20007810000 */
[----:B------:R-:W-:Y:S01]  /*e580*/  MUFU.EX2 R164, R164 ;  /* 0x000000a400a47308 */ /* 0x000fe20000000800 */
[----:B------:R-:W-:Y:S02]  /*e590*/  LOP3.LUT P0, RZ, R22, 0x2000, RZ, 0xc0, !PT ;  /* 0x0000200016ff7812 */ /* 0x000fe4000780c0ff */
[----:B------:R-:W-:-:S04]  /*e5a0*/  FMNMX.FTZ R152, R175, R152, !PT ;  /* 0x00000098af987209 */ /* 0x000fc80007810000 */
[----:B------:R-:W-:Y:S01]  /*e5b0*/  FMNMX.FTZ R152, R178, R152, !PT ;  /* 0x00000098b2987209 */ /* 0x000fe20007810000 */
[----:B------:R-:W-:Y:S03]  /*e5c0*/  MUFU.EX2 R165, R165 ;  /* 0x000000a500a57308 */ /* 0x000fe60000000800 */
[----:B------:R-:W-:-:S04]  /*e5d0*/  FMNMX.FTZ R152, R179, R152, !PT ;  /* 0x00000098b3987209 */ /* 0x000fc80007810000 */
[----:B------:R-:W-:Y:S01]  /*e5e0*/  FMNMX.FTZ R152, R182, R152, !PT ;  /* 0x00000098b6987209 */ /* 0x000fe20007810000 */
[----:B------:R-:W-:Y:S03]  /*e5f0*/  MUFU.EX2 R168, R168 ;  /* 0x000000a800a87308 */ /* 0x000fe60000000800 */
[----:B------:R-:W-:-:S05]  /*e600*/  FMNMX.FTZ R171, R183, R152, !PT ;  /* 0x00000098b7ab7209 */ /* 0x000fca0007810000 */
[----:B------:R-:W3:Y:S01]  /*e610*/  SHFL.BFLY PT, R152, R171, 0x2, 0x1f ;  /* 0x0c401f00ab987f89 */ /* 0x000ee200000e0000 */
[----:B------:R-:W-:Y:S08]  /*e620*/  MUFU.EX2 R169, R169 ;  /* 0x000000a900a97308 */ /* 0x000ff00000000800 */
[----:B------:R-:W-:Y:S08]  /*e630*/  MUFU.EX2 R173, R173 ;  /* 0x000000ad00ad7308 */ /* 0x000ff00000000800 */
[----:B------:R-:W-:Y:S01]  /*e640*/  MUFU.EX2 R176, R176 ;  /* 0x000000b000b07308 */ /* 0x000fe20000000800 */
[----:B---3--:R-:W-:-:S07]  /*e650*/  FMNMX.FTZ R171, R171, R152, !PT ;  /* 0x00000098abab7209 */ /* 0x008fce0007810000 */
[----:B------:R-:W-:Y:S01]  /*e660*/  MUFU.EX2 R177, R177 ;  /* 0x000000b100b17308 */ /* 0x000fe20000000800 */
[----:B------:R-:W3:Y:S07]  /*e670*/  SHFL.BFLY PT, R220, R171, 0x1, 0x1f ;  /* 0x0c201f00abdc7f89 */ /* 0x000eee00000e0000 */
[----:B------:R4:W-:Y:S08]  /*e680*/  MUFU.EX2 R152, R184 ;  /* 0x000000b800987308 */ /* 0x0009f00000000800 */
[----:B------:R-:W-:Y:S01]  /*e690*/  MUFU.EX2 R181, R181 ;  /* 0x000000b500b57308 */ /* 0x000fe20000000800 */
[----:B----4-:R-:W-:-:S05]  /*e6a0*/  IMAD.MOV R184, RZ, RZ, -R201 ;  /* 0x000000ffffb87224 */ /* 0x010fca00078e0ac9 */
[----:B------:R-:W-:Y:S02]  /*e6b0*/  ISETP.NE.AND P1, PT, R188, R184, PT ;  /* 0x000000b8bc00720c */ /* 0x000fe40003f25270 */
[----:B---3--:R-:W-:-:S04]  /*e6c0*/  FMNMX.FTZ R171, R171, R220, !PT ;  /* 0x000000dcabab7209 */ /* 0x008fc80007810000 */
[C---:B------:R-:W-:Y:S01]  /*e6d0*/  FSETP.NEU.FTZ.AND P2, PT, R171.reuse, -INF , PT ;  /* 0xff800000ab00780b */ /* 0x040fe20003f5d000 */
[----:B------:R-:W-:-:S06]  /*e6e0*/  FMUL.FTZ R222, R171, R7 ;  /* 0x00000007abde7220 */ /* 0x000fcc0000410000 */
[----:B------:R-:W-:Y:S01]  /*e6f0*/  @!P1 IMAD R18, R18, 0x40, R198 ;  /* 0x0000004012129824 */ /* 0x000fe200078e02c6 */
[----:B------:R-:W-:Y:S02]  /*e700*/  FSEL R184, R171, RZ, P2 ;  /* 0x000000ffabb87208 */ /* 0x000fe40001000000 */
[----:B------:R-:W-:Y:S01]  /*e710*/  FSEL R222, R222, RZ, P2 ;  /* 0x000000ffdede7208 */ /* 0x000fe20001000000 */
[----:B------:R-:W-:Y:S02]  /*e720*/  @!P1 IMAD R18, R18, 0x4, R2 ;  /* 0x0000000412129824 */ /* 0x000fe400078e0202 */
[----:B------:R-:W-:Y:S02]  /*e730*/  FADD.FTZ R184, -R184, R14 ;  /* 0x0000000eb8b87221 */ /* 0x000fe40000010100 */
[----:B------:R3:W4:Y:S01]  /*e740*/  MUFU.EX2 R14, R6 ;  /* 0x00000006000e7308 */ /* 0x0007220000000800 */
        /* <DEDUP_REMOVED lines=8> */
[-C--:B---3--:R-:W-:Y:S01]  /*e7d0*/  FMUL.FTZ R6, R184, R7.reuse ;  /* 0x00000007b8067220 */ /* 0x088fe20000410000 */
[-CC-:B------:R-:W-:Y:S01]  /*e7e0*/  FFMA.FTZ R184, R154, R7.reuse, -R222.reuse ;  /* 0x000000079ab87223 */ /* 0x180fe200000108de */
[----:B--2---:R-:W-:Y:S01]  /*e7f0*/  F2FP.BF16.F32.PACK_AB R154, R157, R156 ;  /* 0x0000009c9d9a723e */ /* 0x004fe200000010ff */
[-CC-:B------:R-:W-:Y:S01]  /*e800*/  FFMA.FTZ R153, R153, R7.reuse, -R222.reuse ;  /* 0x0000000799997223 */ /* 0x180fe200000108de */
[-CC-:B------:R-:W-:Y:S01]  /*e810*/  FFMA.FTZ R174, R174, R7.reuse, -R222.reuse ;  /* 0x00000007aeae7223 */ /* 0x180fe200000108de */
[-CC-:B------:R-:W-:Y:S01]  /*e820*/  FFMA.FTZ R175, R175, R7.reuse, -R222.reuse ;  /* 0x00000007afaf7223 */ /* 0x180fe200000108de */
[----:B------:R-:W-:Y:S01]  /*e830*/  FFMA.FTZ R178, R178, R7, -R222 ;  /* 0x00000007b2b27223 */ /* 0x000fe200000108de */
[----:B------:R-:W2:Y:S01]  /*e840*/  MUFU.EX2 R6, R6 ;  /* 0x0000000600067308 */ /* 0x000ea20000000800 */
[----:B----4-:R-:W-:Y:S01]  /*e850*/  @!P1 STS [R18+0x28800], R14 ;  /* 0x0288000e12009388 */ /* 0x010fe20000000800 */
[----:B------:R-:W-:Y:S01]  /*e860*/  FFMA.FTZ R3, R14, R3, R152 ;  /* 0x000000030e037223 */ /* 0x000fe20000010098 */
[-CC-:B------:R-:W-:Y:S01]  /*e870*/  FFMA.FTZ R179, R179, R7.reuse, -R222.reuse ;  /* 0x00000007b3b37223 */ /* 0x180fe200000108de */
[-CC-:B------:R-:W-:Y:S01]  /*e880*/  FFMA.FTZ R182, R182, R7.reuse, -R222.reuse ;  /* 0x00000007b6b67223 */ /* 0x180fe200000108de */
[-C--:B------:R-:W-:Y:S01]  /*e890*/  FFMA.FTZ R183, R183, R7.reuse, -R222 ;  /* 0x00000007b7b77223 */ /* 0x080fe200000108de */
[C---:B------:R-:W-:Y:S01]  /*e8a0*/  FADD.FTZ R3, R185.reuse, R3 ;  /* 0x00000003b9037221 */ /* 0x040fe20000010000 */
[----:B------:R-:W-:Y:S01]  /*e8b0*/  F2FP.BF16.F32.PACK_AB R152, R185, R152 ;  /* 0x00000098b998723e */ /* 0x000fe200000010ff */
[----:B------:R-:W3:Y:S01]  /*e8c0*/  MUFU.EX2 R184, R184 ;  /* 0x000000b800b87308 */ /* 0x000ee20000000800 */
[----:B------:R-:W-:Y:S01]  /*e8d0*/  FMUL.FTZ R24, R24, R14 ;  /* 0x0000000e18187220 */ /* 0x000fe20000410000 */
[----:B------:R-:W-:Y:S01]  /*e8e0*/  FADD.FTZ R3, R156, R3 ;  /* 0x000000039c037221 */ /* 0x000fe20000010000 */
[----:B------:R-:W-:Y:S01]  /*e8f0*/  F2FP.BF16.F32.PACK_AB R156, R161, R160 ;  /* 0x000000a0a19c723e */ /* 0x000fe200000010ff */
[-C--:B------:R-:W-:Y:S01]  /*e900*/  FMUL.FTZ R25, R25, R14.reuse ;  /* 0x0000000e19197220 */ /* 0x080fe20000410000 */
[-C--:B------:R-:W-:Y:S01]  /*e910*/  FMUL.FTZ R28, R28, R14.reuse ;  /* 0x0000000e1c1c7220 */ /* 0x080fe20000410000 */
[----:B------:R-:W-:Y:S01]  /*e920*/  FADD.FTZ R3, R157, R3 ;  /* 0x000000039d037221 */ /* 0x000fe20000010000 */
[----:B------:R-:W-:Y:S01]  /*e930*/  FMUL.FTZ R29, R29, R14 ;  /* 0x0000000e1d1d7220 */ /* 0x000fe20000410000 */
[----:B------:R-:W-:Y:S01]  /*e940*/  MUFU.EX2 R159, R159 ;  /* 0x0000009f009f7308 */ /* 0x000fe20000000800 */
[----:B--2---:R2:W-:Y:S01]  /*e950*/  @!P1 STS [R18+0x28820], R6 ;  /* 0x0288200612009388 */ /* 0x0045e20000000800 */
[----:B------:R-:W-:Y:S01]  /*e960*/  FADD.FTZ R3, R160, R3 ;  /* 0x00000003a0037221 */ /* 0x000fe20000010000 */
[----:B------:R-:W-:Y:S01]  /*e970*/  F2FP.BF16.F32.PACK_AB R160, R169, R168 ;  /* 0x000000a8a9a0723e */ /* 0x000fe200000010ff */
[-C--:B------:R-:W-:Y:S01]  /*e980*/  FMUL.FTZ R32, R32, R14.reuse ;  /* 0x0000000e20207220 */ /* 0x080fe20000410000 */
[-C--:B------:R-:W-:Y:S01]  /*e990*/  FMUL.FTZ R33, R33, R14.reuse ;  /* 0x0000000e21217220 */ /* 0x080fe20000410000 */
[----:B------:R-:W-:Y:S01]  /*e9a0*/  FADD.FTZ R3, R161, R3 ;  /* 0x00000003a1037221 */ /* 0x000fe20000010000 */
[----:B------:R-:W-:Y:S01]  /*e9b0*/  FMUL.FTZ R36, R36, R14 ;  /* 0x0000000e24247220 */ /* 0x000fe20000410000 */
[----:B------:R-:W-:Y:S01]  /*e9c0*/  MUFU.EX2 R157, R220 ;  /* 0x000000dc009d7308 */ /* 0x000fe20000000800 */
[----:B---3--:R-:W-:Y:S01]  /*e9d0*/  FFMA.FTZ R0, R6, R0, R184 ;  /* 0x0000000006007223 */ /* 0x008fe200000100b8 */
[----:B------:R-:W-:Y:S01]  /*e9e0*/  FADD.FTZ R3, R164, R3 ;  /* 0x00000003a4037221 */ /* 0x000fe20000010000 */
[----:B--2---:R-:W-:Y:S01]  /*e9f0*/  FFMA.FTZ R18, R158, R7, -R222 ;  /* 0x000000079e127223 */ /* 0x004fe200000108de */
[----:B------:R-:W-:Y:S01]  /*ea00*/  F2FP.BF16.F32.PACK_AB R158, R165, R164 ;  /* 0x000000a4a59e723e */ /* 0x000fe200000010ff */
[----:B------:R-:W-:Y:S01]  /*ea10*/  FADD.FTZ R0, R155, R0 ;  /* 0x000000009b007221 */ /* 0x000fe20000010000 */
[----:B------:R-:W-:Y:S01]  /*ea20*/  FADD.FTZ R3, R165, R3 ;  /* 0x00000003a5037221 */ /* 0x000fe20000010000 */
[----:B------:R-:W-:Y:S01]  /*ea30*/  F2FP.BF16.F32.PACK_AB R164, R177, R176 ;  /* 0x000000b0b1a4723e */ /* 0x000fe200000010ff */
[----:B------:R-:W-:Y:S01]  /*ea40*/  MUFU.EX2 R163, R163 ;  /* 0x000000a300a37308 */ /* 0x000fe20000000800 */
[-C--:B------:R-:W-:Y:S01]  /*ea50*/  FMUL.FTZ R37, R37, R14.reuse ;  /* 0x0000000e25257220 */ /* 0x080fe20000410000 */
[----:B------:R-:W-:Y:S01]  /*ea60*/  FADD.FTZ R3, R168, R3 ;  /* 0x00000003a8037221 */ /* 0x000fe20000010000 */
[-C--:B------:R-:W-:Y:S01]  /*ea70*/  FMUL.FTZ R40, R40, R14.reuse ;  /* 0x0000000e28287220 */ /* 0x080fe20000410000 */
[-C--:B------:R-:W-:Y:S01]  /*ea80*/  FMUL.FTZ R41, R41, R14.reuse ;  /* 0x0000000e29297220 */ /* 0x080fe20000410000 */
[-C--:B------:R-:W-:Y:S01]  /*ea90*/  FMUL.FTZ R44, R44, R14.reuse ;  /* 0x0000000e2c2c7220 */ /* 0x080fe20000410000 */
[----:B------:R-:W-:Y:S01]  /*eaa0*/  FADD.FTZ R3, R169, R3 ;  /* 0x00000003a9037221 */ /* 0x000fe20000010000 */
        /* <DEDUP_REMOVED lines=26> */
[----:B------:R-:W-:Y:S01]  /*ec50*/  FADD.FTZ R0, R157, R0 ;  /* 0x000000009d007221 */ /* 0x000fe20000010000 */
[----:B------:R-:W-:Y:S01]  /*ec60*/  F2FP.BF16.F32.PACK_AB R157, R163, R157 ;  /* 0x0000009da39d723e */ /* 0x000fe200000010ff */
[-C--:B------:R-:W-:Y:S01]  /*ec70*/  FMUL.FTZ R85, R85, R14.reuse ;  /* 0x0000000e55557220 */ /* 0x080fe20000410000 */
[-C--:B------:R-:W-:Y:S01]  /*ec80*/  FMUL.FTZ R88, R88, R14.reuse ;  /* 0x0000000e58587220 */ /* 0x080fe20000410000 */
[----:B------:R-:W-:Y:S01]  /*ec90*/  FADD.FTZ R0, R163, R0 ;  /* 0x00000000a3007221 */ /* 0x000fe20000010000 */
[-C--:B------:R-:W-:Y:S01]  /*eca0*/  FMUL.FTZ R89, R89, R14.reuse ;  /* 0x0000000e59597220 */ /* 0x080fe20000410000 */
[-C--:B------:R-:W-:Y:S01]  /*ecb0*/  FMUL.FTZ R92, R92, R14.reuse ;  /* 0x0000000e5c5c7220 */ /* 0x080fe20000410000 */
[----:B------:R-:W5:Y:S01]  /*ecc0*/  MUFU.EX2 R162, R225 ;  /* 0x000000e100a27308 */ /* 0x000f620000000800 */
[----:B---3--:R-:W-:Y:S01]  /*ecd0*/  FADD.FTZ R0, R221, R0 ;  /* 0x00000000dd007221 */ /* 0x008fe20000010000 */
[-C--:B------:R-:W-:Y:S01]  /*ece0*/  FMUL.FTZ R93, R93, R14.reuse ;  /* 0x0000000e5d5d7220 */ /* 0x080fe20000410000 */
[-C--:B------:R-:W-:Y:S01]  /*ecf0*/  FMUL.FTZ R96, R96, R14.reuse ;  /* 0x0000000e60607220 */ /* 0x080fe20000410000 */
[-C--:B------:R-:W-:Y:S01]  /*ed00*/  FMUL.FTZ R97, R97, R14.reuse ;  /* 0x0000000e61617220 */ /* 0x080fe20000410000 */
[----:B----4-:R-:W-:Y:S01]  /*ed10*/  FADD.FTZ R0, R167, R0 ;  /* 0x00000000a7007221 */ /* 0x010fe20000010000 */
[-C--:B------:R-:W-:Y:S01]  /*ed20*/  FMUL.FTZ R100, R100, R14.reuse ;  /* 0x0000000e64647220 */ /* 0x080fe20000410000 */
[-C--:B------:R-:W-:Y:S01]  /*ed30*/  FMUL.FTZ R101, R101, R14.reuse ;  /* 0x0000000e65657220 */ /* 0x080fe20000410000 */
[----:B------:R3:W4:Y:S01]  /*ed40*/  MUFU.EX2 R165, R153 ;  /* 0x0000009900a57308 */ /* 0x0007220000000800 */
        /* <DEDUP_REMOVED lines=8> */
[----:B-----5:R-:W-:Y:S01]  /*edd0*/  FADD.FTZ R3, R162, R3 ;  /* 0x00000003a2037221 */ /* 0x020fe20000010000 */
[----:B---3--:R-:W-:Y:S01]  /*ede0*/  F2FP.BF16.F32.PACK_AB R153, R155, R184 ;  /* 0x000000b89b99723e */ /* 0x008fe200000010ff */
[----:B------:R-:W-:Y:S01]  /*edf0*/  FMUL.FTZ R116, R116, R14 ;  /* 0x0000000e74747220 */ /* 0x000fe20000410000 */
[----:B------:R-:W-:Y:S01]  /*ee00*/  F2FP.BF16.F32.PACK_AB R155, R159, R18 ;  /* 0x000000129f9b723e */ /* 0x000fe200000010ff */
[----:B------:R-:W-:Y:S01]  /*ee10*/  BAR.SYNC.DEFER_BLOCKING 0xf, 0x100 ;  /* 0x03c4000000007b1d */ /* 0x000fe20000010000 */
[----:B------:R-:W-:Y:S01]  /*ee20*/  FADD.FTZ R3, R173, R3 ;  /* 0x00000003ad037221 */ /* 0x000fe20000010000 */
[----:B------:R-:W-:Y:S01]  /*ee30*/  F2FP.BF16.F32.PACK_AB R159, R167, R221 ;  /* 0x000000dda79f723e */ /* 0x000fe200000010ff */
[----:B------:R-:W-:Y:S01]  /*ee40*/  FMUL.FTZ R117, R117, R14 ;  /* 0x0000000e75757220 */ /* 0x000fe20000410000 */
[----:B----4-:R-:W-:Y:S01]  /*ee50*/  FADD.FTZ R0, R165, R0 ;  /* 0x00000000a5007221 */ /* 0x010fe20000010000 */
[----:B------:R-:W-:Y:S01]  /*ee60*/  FADD.FTZ R3, R176, R3 ;  /* 0x00000003b0037221 */ /* 0x000fe20000010000 */
[----:B------:R-:W3:Y:S01]  /*ee70*/  MUFU.EX2 R175, R175 ;  /* 0x000000af00af7308 */ /* 0x000ee20000000800 */
[----:B------:R-:W-:Y:S01]  /*ee80*/  F2FP.BF16.F32.PACK_AB R162, R173, R162 ;  /* 0x000000a2ada2723e */ /* 0x000fe200000010ff */
[-C--:B------:R-:W-:Y:S01]  /*ee90*/  FMUL.FTZ R120, R120, R14.reuse ;  /* 0x0000000e78787220 */ /* 0x080fe20000410000 */
[----:B------:R-:W-:Y:S01]  /*eea0*/  FADD.FTZ R3, R177, R3 ;  /* 0x00000003b1037221 */ /* 0x000fe20000010000 */
[----:B------:R-:W-:Y:S01]  /*eeb0*/  F2FP.BF16.F32.PACK_AB R161, R165, R161 ;  /* 0x000000a1a5a1723e */ /* 0x000fe200000010ff */
[-C--:B------:R-:W-:Y:S01]  /*eec0*/  FMUL.FTZ R121, R121, R14.reuse ;  /* 0x0000000e79797220 */ /* 0x080fe20000410000 */
[----:B--2---:R-:W-:Y:S01]  /*eed0*/  FADD.FTZ R0, R174, R0 ;  /* 0x00000000ae007221 */ /* 0x004fe20000010000 */
        /* <DEDUP_REMOVED lines=12> */
[----:B------:R3:W-:Y:S01]  /*efa0*/  STSM.16.M88.4 [R202+0x26800], R152 ;  /* 0x02680098ca007844 */ /* 0x0007e20000000200 */
[-C--:B------:R-:W-:Y:S01]  /*efb0*/  FMUL.FTZ R140, R140, R14.reuse ;  /* 0x0000000e8c8c7220 */ /* 0x080fe20000410000 */
[-C--:B------:R-:W-:Y:S01]  /*efc0*/  FMUL.FTZ R141, R141, R14.reuse ;  /* 0x0000000e8d8d7220 */ /* 0x080fe20000410000 */
[-C--:B------:R-:W-:Y:S01]  /*efd0*/  FMUL.FTZ R144, R144, R14.reuse ;  /* 0x0000000e90907220 */ /* 0x080fe20000410000 */
[----:B------:R3:W-:Y:S01]  /*efe0*/  STSM.16.M88.4 [R203], R156 ;  /* 0x0000009ccb007844 */ /* 0x0007e20000000200 */
[----:B------:R-:W5:Y:S01]  /*eff0*/  MUFU.EX2 R179, R179 ;  /* 0x000000b300b37308 */ /* 0x000f620000000800 */
[----:B--2---:R-:W-:Y:S01]  /*f000*/  FADD.FTZ R0, R178, R0 ;  /* 0x00000000b2007221 */ /* 0x004fe20000010000 */
[-C--:B------:R-:W-:Y:S01]  /*f010*/  FMUL.FTZ R145, R145, R14.reuse ;  /* 0x0000000e91917220 */ /* 0x080fe20000410000 */
[----:B------:R3:W-:Y:S01]  /*f020*/  STSM.16.M88.4 [R205], R160 ;  /* 0x000000a0cd007844 */ /* 0x0007e20000000200 */
[-C--:B------:R-:W-:Y:S01]  /*f030*/  FMUL.FTZ R148, R148, R14.reuse ;  /* 0x0000000e94947220 */ /* 0x080fe20000410000 */
[----:B------:R-:W-:Y:S01]  /*f040*/  FMUL.FTZ R149, R149, R14 ;  /* 0x0000000e95957220 */ /* 0x000fe20000410000 */
[-C--:B------:R-:W-:Y:S01]  /*f050*/  FMUL.FTZ R26, R26, R6.reuse ;  /* 0x000000061a1a7220 */ /* 0x080fe20000410000 */
[----:B------:R-:W-:Y:S01]  /*f060*/  FMUL.FTZ R27, R27, R6 ;  /* 0x000000061b1b7220 */ /* 0x000fe20000410000 */
[----:B------:R-:W2:Y:S01]  /*f070*/  MUFU.EX2 R182, R182 ;  /* 0x000000b600b67308 */ /* 0x000ea20000000800 */
[----:B----4-:R-:W-:Y:S01]  /*f080*/  FADD.FTZ R3, R166, R3 ;  /* 0x00000003a6037221 */ /* 0x010fe20000010000 */
[----:B------:R-:W-:Y:S01]  /*f090*/  F2FP.BF16.F32.PACK_AB R166, R181, R166 ;  /* 0x000000a6b5a6723e */ /* 0x000fe200000010ff */
[-C--:B------:R-:W-:Y:S01]  /*f0a0*/  FMUL.FTZ R30, R30, R6.reuse ;  /* 0x000000061e1e7220 */ /* 0x080fe20000410000 */
[-C--:B------:R-:W-:Y:S01]  /*f0b0*/  FMUL.FTZ R31, R31, R6.reuse ;  /* 0x000000061f1f7220 */ /* 0x080fe20000410000 */
[----:B------:R-:W-:Y:S01]  /*f0c0*/  FADD.FTZ R3, R181, R3 ;  /* 0x00000003b5037221 */ /* 0x000fe20000010000 */
[-C--:B------:R-:W-:Y:S01]  /*f0d0*/  FMUL.FTZ R34, R34, R6.reuse ;  /* 0x0000000622227220 */ /* 0x080fe20000410000 */
[----:B------:R-:W-:Y:S01]  /*f0e0*/  FMUL.FTZ R35, R35, R6 ;  /* 0x0000000623237220 */ /* 0x000fe20000410000 */
[----:B------:R-:W4:Y:S01]  /*f0f0*/  MUFU.EX2 R183, R183 ;  /* 0x000000b700b77308 */ /* 0x000f220000000800 */
[C---:B-----5:R-:W-:Y:S01]  /*f100*/  FADD.FTZ R0, R179.reuse, R0 ;  /* 0x00000000b3007221 */ /* 0x060fe20000010000 */
[----:B------:R-:W-:Y:S01]  /*f110*/  F2FP.BF16.F32.PACK_AB R165, R179, R178 ;  /* 0x000000b2b3a5723e */ /* 0x000fe200000010ff */
[-C--:B------:R-:W-:Y:S01]  /*f120*/  FMUL.FTZ R38, R38, R6.reuse ;  /* 0x0000000626267220 */ /* 0x080fe20000410000 */
[-C--:B------:R-:W-:Y:S01]  /*f130*/  FMUL.FTZ R39, R39, R6.reuse ;  /* 0x0000000627277220 */ /* 0x080fe20000410000 */
[-C--:B------:R-:W-:Y:S01]  /*f140*/  FMUL.FTZ R42, R42, R6.reuse ;  /* 0x000000062a2a7220 */ /* 0x080fe20000410000 */
[-C--:B------:R-:W-:Y:S01]  /*f150*/  FMUL.FTZ R43, R43, R6.reuse ;  /* 0x000000062b2b7220 */ /* 0x080fe20000410000 */
[-C--:B------:R-:W-:Y:S01]  /*f160*/  FMUL.FTZ R46, R46, R6.reuse ;  /* 0x000000062e2e7220 */ /* 0x080fe20000410000 */
[-C--:B------:R-:W-:Y:S01]  /*f170*/  FMUL.FTZ R47, R47, R6.reuse ;  /* 0x000000062f2f7220 */ /* 0x080fe20000410000 */
[----:B--2---:R-:W-:Y:S01]  /*f180*/  FADD.FTZ R0, R182, R0 ;  /* 0x00000000b6007221 */ /* 0x004fe20000010000 */
[-C--:B------:R-:W-:Y:S01]  /*f190*/  FMUL.FTZ R50, R50, R6.reuse ;  /* 0x0000000632327220 */ /* 0x080fe20000410000 */
[-C--:B------:R-:W-:Y:S01]  /*f1a0*/  FMUL.FTZ R51, R51, R6.reuse ;  /* 0x0000000633337220 */ /* 0x080fe20000410000 */
[-C--:B------:R-:W-:Y:S01]  /*f1b0*/  FMUL.FTZ R54, R54, R6.reuse ;  /* 0x0000000636367220 */ /* 0x080fe20000410000 */
[-C--:B------:R-:W-:Y:S01]  /*f1c0*/  FMUL.FTZ R55, R55, R6.reuse ;  /* 0x0000000637377220 */ /* 0x080fe20000410000 */
[-C--:B------:R-:W-:Y:S01]  /*f1d0*/  FMUL.FTZ R58, R58, R6.reuse ;  /* 0x000000063a3a7220 */ /* 0x080fe20000410000 */
[-C--:B------:R-:W-:Y:S01]  /*f1e0*/  FMUL.FTZ R59, R59, R6.reuse ;  /* 0x000000063b3b7220 */ /* 0x080fe20000410000 */
[----:B------:R-:W-:Y:S01]  /*f1f0*/  FMUL.FTZ R62, R62, R6 ;  /* 0x000000063e3e7220 */ /* 0x000fe20000410000 */
[C---:B----4-:R-:W-:Y:S01]  /*f200*/  F2FP.BF16.F32.PACK_AB R167, R183.reuse, R182 ;  /* 0x000000b6b7a7723e */ /* 0x050fe200000010ff */
        /* <DEDUP_REMOVED lines=47> */
[----:B---3--:R-:W-:Y:S06]  /*f500*/  @!P0 BRA `(.L_x_2646) ;  /* 0x0000000000048947 */ /* 0x008fec0003800000 */
[----:B------:R-:W-:Y:S01]  /*f510*/  BPT.TRAP 0x1 ;  /* 0x000000040000795c */ /* 0x000fe20000300000 */
.L_x_2646:
[----:B------:R2:W3:Y:S01]  /*f520*/  SYNCS.PHASECHK.TRANS64.TRYWAIT P1, [R209+URZ+0x28c50], R210 ;  /* 0x028c50d2d10075a7 */ /* 0x0004e2000802017f */
[----:B------:R-:W-:Y:S05]  /*f530*/  @!P0 BRA `(.L_x_2647) ;  /* 0x0000000000048947 */ /* 0x000fea0003800000 */
[----:B------:R-:W-:Y:S01]  /*f540*/  BPT.TRAP 0x1 ;  /* 0x000000040000795c */ /* 0x000fe20000300000 */
.L_x_2647:
[----:B------:R-:W-:Y:S04]  /*f550*/  BSSY B2, `(.L_x_2648) ;  /* 0x0000004000027945 */ /* 0x000fe80003800000 */
[----:B---3--:R-:W-:Y:S05]  /*f560*/  @P1 BRA `(.L_x_2649) ;  /* 0x0000000000081947 */ /* 0x008fea0003800000 */
[----:B------:R-:W3:Y:S02]  /*f570*/  SYNCS.PHASECHK.TRANS64.TRYWAIT P1, [R209+URZ+0x28c50], R210 ;  /* 0x028c50d2d10075a7 */ /* 0x000ee4000802017f */
[----:B---3--:R-:W-:Y:S05]  /*f580*/  @!P1 BRA `(.L_x_2650) ;  /* 0x0000010c00d89947 */ /* 0x008fea0003800000 */
.L_x_2649:
[----:B------:R-:W-:Y:S05]  /*f590*/  BSYNC B2 ;  /* 0x0000000000027941 */ /* 0x000fea0003800000 */
.L_x_2648:
[----:B------:R-:W-:Y:S01]  /*f5a0*/  IMAD R168, R187, 0x1000, R197 ;  /* 0x00001000bba87824 */ /* 0x000fe200078e02c5 */
[----:B------:R-:W-:Y:S01]  /*f5b0*/  WARPGROUP.ARRIVE ;  /* 0x00000000000079c5 */ /* 0x000fe20000000000 */
[----:B------:R-:W-:-:S03]  /*f5c0*/  IMAD.MOV.U32 R169, RZ, RZ, 0x40000040 ;  /* 0x40000040ffa97424 */ /* 0x000fc600078e00ff */
[----:B------:R-:W-:Y:S02]  /*f5d0*/  R2UR UR6, R168 ;  /* 0x00000000a80672ca */ /* 0x000fe400000e0000 */
[----:B------:R-:W-:Y:S01]  /*f5e0*/  R2UR UR7, R169 ;  /* 0x00000000a90772ca */ /* 0x000fe200000e0000 */
[----:B------:R-:W-:-:S12]  /*f5f0*/  IMAD.MOV.U32 R169, RZ, RZ, 0x40000040 ;  /* 0x40000040ffa97424 */ /* 0x000fd800078e00ff */
[----:B------:R-:W-:Y:S03]  /*f600*/  HGMMA.64x256x16.F32.BF16 R24, R152, gdesc[UR4].tnspB, R24, gsb0 ;  /* 0x43e0000498187df0 */ /* 0x000fe60008001818 */
[----:B------:R-:W-:Y:S02]  /*f610*/  WARPGROUP.DEPBAR.LE gsb0, 0x0 ;  /* 0x00008000000079c5 */ /* 0x000fe40000010000 */
[----:B------:R-:W-:Y:S01]  /*f620*/  VIADD R152, R168, 0x80 ;  /* 0x00000080a8987836 */ /* 0x000fe20000000000 */
        /* <DEDUP_REMOVED lines=31> */
.L_x_2651:
[----:B------:R-:W-:Y:S01]  /*f820*/  ISETP.GT.AND P1, PT, R15, R186, PT ;  /* 0x000000ba0f00720c */ /* 0x000fe20003f24270 */
[----:B0123--:R-:W-:Y:S02]  /*f830*/  VIADD R209, R209, 0x28c60 ;  /* 0x00028c60d1d17836 */ /* 0x00ffe40000000000 */
[----:B------:R-:W-:Y:S02]  /*f840*/  VIADD R15, R15, 0xffffffff ;  /* 0xffffffff0f0f7836 */ /* 0x000fe40000000000 */
[----:B------:R-:W-:Y:S01]  /*f850*/  IMAD.MOV.U32 R14, RZ, RZ, R171 ;  /* 0x000000ffff0e7224 */ /* 0x000fe200078e00ab */
[----:B------:R-:W-:Y:S01]  /*f860*/  PRMT R209, R191, 0x654, R209 ;  /* 0x00000654bfd17816 */ /* 0x000fe200000000d1 */
[----:B------:R-:W-:Y:S02]  /*f870*/  IMAD.MOV.U32 R6, RZ, RZ, R172 ;  /* 0x000000ffff067224 */ /* 0x000fe400078e00ac */
[----:B------:R-:W-:Y:S01]  /*f880*/  IMAD.MOV.U32 R18, RZ, RZ, R187 ;  /* 0x000000ffff127224 */ /* 0x000fe200078e00bb */
[----:B------:R0:W-:Y:S03]  /*f890*/  SYNCS.ARRIVE.TRANS64.RED.A1T0 RZ, [R209+URZ], RZ ;  /* 0x000000ffd1ff79a7 */ /* 0x0001e6000810043f */
[----:B------:R-:W-:Y:S05]  /*f8a0*/  @P1 BRA `(.L_x_2652) ;  /* 0xffffffd8004c1947 */ /* 0x000fea000383ffff */
[----:B------:R-:W-:Y:S05]  /*f8b0*/  BSYNC B0 ;  /* 0x0000000000007941 */ /* 0x000fea0003800000 */
.L_x_2631:
[----:B------:R-:W-:Y:S02]  /*f8c0*/  IMAD.MOV.U32 R14, RZ, RZ, R171 ;  /* 0x000000ffff0e7224 */ /* 0x000fe400078e00ab */
[----:B------:R-:W-:Y:S02]  /*f8d0*/  IMAD.MOV.U32 R6, RZ, RZ, R172 ;  /* 0x000000ffff067224 */ /* 0x000fe400078e00ac */
[----:B------:R-:W-:-:S07]  /*f8e0*/  IMAD.MOV.U32 R18, RZ, RZ, R187 ;  /* 0x000000ffff127224 */ /* 0x000fce00078e00bb */
.L_x_2630:
[----:B------:R-:W-:Y:S05]  /*f8f0*/  BSYNC B1 ;  /* 0x0000000000017941 */ /* 0x000fea0003800000 */
.L_x_2629:
[----:B------:R-:W1:Y:S01]  /*f900*/  LDC R152, c[0x0][0x448] ;  /* 0x00011200ff987b82 */ /* 0x000e620000000800 */
[----:B------:R-:W-:-:S04]  /*f910*/  VIADD R153, R199, 0x3f ;  /* 0x0000003fc7997836 */ /* 0x000fc80000000000 */
[----:B------:R-:W-:Y:S01]  /*f920*/  IMAD.MOV.U32 R155, RZ, RZ, R153 ;  /* 0x000000ffff9b7224 */ /* 0x000fe200078e0099 */
[----:B-1----:R-:W-:-:S13]  /*f930*/  ISETP.NE.AND P4, PT, R152, 0x1, PT ;  /* 0x000000019800780c */ /* 0x002fda0003f85270 */
[----:B------:R-:W1:Y:S08]  /*f940*/  @P4 LDC R154, c[0x0][0x44c] ;  /* 0x00011300ff9a4b82 */ /* 0x000e700000000800 */
[----:B------:R-:W2:Y:S01]  /*f950*/  @P4 LDC R152, c[0x0][0x450] ;  /* 0x00011400ff984b82 */ /* 0x000ea20000000800 */
[----:B-1----:R-:W-:-:S05]  /*f960*/  @P4 IMAD.HI.U32 R154, R153, R154, RZ ;  /* 0x0000009a999a4227 */ /* 0x002fca00078e00ff */
[----:B--2---:R-:W-:Y:S02]  /*f970*/  @P4 SHF.R.U32.HI R155, RZ, R152, R154 ;  /* 0x00000098ff9b4219 */ /* 0x004fe4000001169a */
[----:B------:R-:W1:Y:S01]  /*f980*/  LDC R154, c[0x0][0x9e4] ;  /* 0x00027900ff9a7b82 */ /* 0x000e620000000800 */
[----:B------:R-:W-:-:S05]  /*f990*/  IADD3 R152, R189, 0x1, -R23 ;  /* 0x00000001bd987810 */ /* 0x000fca0007ffe817 */
[----:B------:R-:W-:-:S04]  /*f9a0*/  IMAD.IADD R155, R152, 0x1, R155 ;  /* 0x00000001989b7824 */ /* 0x000fc800078e029b */
[----:B------:R-:W-:Y:S01]  /*f9b0*/  IMAD.IADD R20, R155, 0x1, -R20 ;  /* 0x000000019b147824 */ /* 0x000fe200078e0a14 */
[----:B-1----:R-:W-:-:S13]  /*f9c0*/  ISETP.GE.AND P5, PT, R154, 0x1, PT ;  /* 0x000000019a00780c */ /* 0x002fda0003fa6270 */
        /* <DEDUP_REMOVED lines=11> */
.L_x_2655:
[----:B------:R-:W-:-:S13]  /*fa80*/  ISETP.NE.AND P1, PT, R154, 0x1, PT ;  /* 0x000000019a00780c */ /* 0x000fda0003f25270 */
[----:B------:R-:W1:Y:S02]  /*fa90*/  @P1 LDC.64 R152, c[0x0][0x9e8] ;  /* 0x00027a00ff981b82 */ /* 0x000e640000000a00 */
[----:B-1----:R-:W-:-:S05]  /*faa0*/  @P1 IMAD.HI.U32 R152, R155, R152, RZ ;  /* 0x000000989b981227 */ /* 0x002fca00078e00ff */
[----:B------:R-:W-:-:S07]  /*fab0*/  @P1 SHF.R.U32.HI R155, RZ, R153, R152 ;  /* 0x00000099ff9b1219 */ /* 0x000fce0000011698 */
.L_x_2656:
[----:B------:R-:W-:Y:S05]  /*fac0*/  BSYNC B0 ;  /* 0x0000000000007941 */ /* 0x000fea0003800000 */
.L_x_2654:
[----:B------:R-:W-:-:S05]  /*fad0*/  IMAD R154, R155, R154, RZ ;  /* 0x0000009a9b9a7224 */ /* 0x000fca00078e02ff */
[----:B------:R-:W-:-:S07]  /*fae0*/  VIMNMX R20, R20, R154, !PT ;  /* 0x0000009a14147248 */ /* 0x000fce0007fe0100 */
.L_x_2653:
[----:B------:R-:W2:Y:S01]  /*faf0*/  LDL R153, [R1+0xc] ;  /* 0x00000c0001997983 */ /* 0x000ea20000100800 */
[----:B------:R-:W-:Y:S01]  /*fb00*/  VIADD R20, R20, 0x3f ;  /* 0x0000003f14147836 */ /* 0x000fe20000000000 */
[----:B------:R-:W-:Y:S04]  /*fb10*/  BSSY B1, `(.L_x_2657) ;  /* 0x00001b2000017945 */ /* 0x000fe80003800000 */
[----:B------:R-:W-:-:S04]  /*fb20*/  SHF.R.S32.HI R152, RZ, 0x1f, R20 ;  /* 0x0000001fff987819 */ /* 0x000fc80000011414 */
[----:B------:R-:W-:-:S04]  /*fb30*/  LEA.HI R152, R152, R20, RZ, 0x6 ;  /* 0x0000001498987211 */ /* 0x000fc800078f30ff */
[----:B------:R-:W-:-:S04]  /*fb40*/  SHF.R.S32.HI R20, RZ, 0x6, R152 ;  /* 0x00000006ff147819 */ /* 0x000fc80000011498 */
[----:B--2---:R-:W-:-:S04]  /*fb50*/  VIMNMX R20, R153, R20, !PT ;  /* 0x0000001499147248 */ /* 0x004fc80007fe0100 */
[----:B------:R-:W-:-:S13]  /*fb60*/  ISETP.GE.AND P1, PT, R15, R20, PT ;  /* 0x000000140f00720c */ /* 0x000fda0003f26270 */
[----:B------:R-:W-:Y:S05]  /*fb70*/  @!P1 BRA `(.L_x_2658) ;  /* 0x0000001800ac9947 */ /* 0x000fea0003800000 */
[----:B------:R-:W-:Y:S01]  /*fb80*/  BSSY B0, `(.L_x_2659) ;  /* 0x00001a9000007945 */ /* 0x000fe20003800000 */
[----:B------:R-:W-:Y:S02]  /*fb90*/  IMAD.MOV.U32 R185, RZ, RZ, R14 ;  /* 0x000000ffffb97224 */ /* 0x000fe400078e000e */
[----:B------:R-:W-:Y:S02]  /*fba0*/  IMAD.MOV.U32 R184, RZ, RZ, R6 ;  /* 0x000000ffffb87224 */ /* 0x000fe400078e0006 */
[----:B0-----:R-:W-:Y:S02]  /*fbb0*/  IMAD.MOV.U32 R209, RZ, RZ, R15 ;  /* 0x000000ffffd17224 */ /* 0x001fe400078e000f */
[----:B------:R-:W-:-:S07]  /*fbc0*/  IMAD.MOV.U32 R187, RZ, RZ, R18 ;  /* 0x000000ffffbb7224 */ /* 0x000fce00078e0012 */
.L_x_2672:
[----:B------:R-:W-:Y:S02]  /*fbd0*/  VIADD R18, R187, 0x1 ;  /* 0x00000001bb127836 */ /* 0x000fe40000000000 */
[----:B------:R-:W-:Y:S02]  /*fbe0*/  IMAD.MOV.U32 R6, RZ, RZ, R209 ;  /* 0x000000ffff067224 */ /* 0x000fe400078e00d1 */
[----:B------:R-:W-:Y:S01]  /*fbf0*/  VIADD R209, R209, 0xffffffff ;  /* 0xffffffffd1d17836 */ /* 0x000fe20000000000 */
[----:B------:R-:W-:Y:S02]  /*fc00*/  ISETP.NE.AND P2, PT, R18, 0x2, PT ;  /* 0x000000021200780c */ /* 0x000fe40003f45270 */
[----:B------:R-:W-:Y:S02]  /*fc10*/  ISETP.GT.AND P1, PT, R6, R20, PT ;  /* 0x000000140600720c */ /* 0x000fe40003f24270 */
[----:B------:R-:W-:Y:S02]  /*fc20*/  SEL R6, RZ, 0x1, P2 ;  /* 0x00000001ff067807 */ /* 0x000fe40001000000 */
[----:B------:R-:W-:-:S02]  /*fc30*/  SEL R18, R18, RZ, P2 ;  /* 0x000000ff12127207 */ /* 0x000fc40001000000 */
[----:B------:R-:W-:Y:S01]  /*fc40*/  LOP3.LUT R19, R19, R6, RZ, 0x3c, !PT ;  /* 0x0000000613137212 */ /* 0x000fe200078e3cff */
[----:B0-----:R-:W-:Y:S06]  /*fc50*/  @!P0 BRA `(.L_x_2660) ;  /* 0x0000000000048947 */ /* 0x001fec0003800000 */
[----:B------:R-:W-:Y:S01]  /*fc60*/  BPT.TRAP 0x1 ;  /* 0x000000040000795c */ /* 0x000fe20000300000 */
.L_x_2660:
[----:B------:R-:W-:Y:S01]  /*fc70*/  IMAD R15, R18, 0x8, R2 ;  /* 0x00000008120f7824 */ /* 0x000fe200078e0202 */
[----:B------:R-:W-:-:S04]  /*fc80*/  SHF.L.U32 R210, R19, 0x1f, RZ ;  /* 0x0000001f13d27819 */ /* 0x000fc800000006ff */
[----:B------:R0:W1:Y:S01]  /*fc90*/  SYNCS.PHASECHK.TRANS64.TRYWAIT P2, [R15+URZ+0x28c30], R210 ;  /* 0x028c30d20f0075a7 */ /* 0x000062000804017f */
[----:B------:R-:W-:Y:S05]  /*fca0*/  @!P0 BRA `(.L_x_2661) ;  /* 0x0000000000048947 */ /* 0x000fea0003800000 */
[----:B------:R-:W-:Y:S01]  /*fcb0*/  BPT.TRAP 0x1 ;  /* 0x000000040000795c */ /* 0x000fe20000300000 */
.L_x_2661:
[----:B------:R-:W-:Y:S01]  /*fcc0*/  BSSY B2, `(.L_x_2662) ;  /* 0x0000006000027945 */ /* 0x000fe20003800000 */
[----:B------:R-:W-:Y:S02]  /*fcd0*/  IMAD R154, R18, 0x200, R21 ;  /* 0x00000200129a7824 */ /* 0x000fe400078e0215 */
[----:B------:R-:W-:Y:S01]  /*fce0*/  IMAD.MOV.U32 R155, RZ, RZ, 0x40000040 ;  /* 0x40000040ff9b7424 */ /* 0x000fe200078e00ff */
[----:B-1----:R-:W-:Y:S06]  /*fcf0*/  @P2 BRA `(.L_x_2663) ;  /* 0x0000000000082947 */ /* 0x002fec0003800000 */
[----:B------:R-:W1:Y:S02]  /*fd00*/  SYNCS.PHASECHK.TRANS64.TRYWAIT P2, [R15+URZ+0x28c30], R210 ;  /* 0x028c30d20f0075a7 */ /* 0x000e64000804017f */
[----:B-1----:R-:W-:Y:S05]  /*fd10*/  @!P2 BRA `(.L_x_2664) ;  /* 0x000001080008a947 */ /* 0x002fea0003800000 */
.L_x_2663:
[----:B------:R-:W-:Y:S05]  /*fd20*/  BSYNC B2 ;  /* 0x0000000000027941 */ /* 0x000fea0003800000 */
.L_x_2662:
        /* <DEDUP_REMOVED lines=14> */
[----:B------:R-:W-:Y:S01]  /*fe10*/  WARPGROUP.ARRIVE ;  /* 0x00000000000079c5 */ /* 0x000fe20000000000 */
[----:B------:R-:W-:Y:S02]  /*fe20*/  R2UR UR8, R12 ;  /* 0x000000000c0872ca */ /* 0x000fe400000e0000 */
[----:B------:R-:W-:Y:S02]  /*fe30*/  R2UR UR9, R13 ;  /* 0x000000000d0972ca */ /* 0x000fe400000e0000 */
[----:B------:R-:W-:Y:S01]  /*fe40*/  R2UR UR14, R6 ;  /* 0x00000000060e72ca */ /* 0x000fe200000e0000 */
[----:B------:R-:W-:Y:S01]  /*fe50*/  HGMMA.64x64x16.F32.BF16 R152, gdesc[UR4], RZ, !UPT, gsb0 ;  /* 0x00e00000049879f0 */ /* 0x000fe2000c0018ff */
[----:B------:R-:W-:Y:S02]  /*fe60*/  R2UR UR15, R7 ;  /* 0x00000000070f72ca */ /* 0x000fe400000e0000 */
[----:B------:R-:W-:-:S02]  /*fe70*/  R2UR UR12, R10 ;  /* 0x000000000a0c72ca */ /* 0x000fc400000e0000 */
        /* <DEDUP_REMOVED lines=15> */
.L_x_2665:
[----:B------:R-:W-:Y:S01]  /*ff70*/  FMNMX.FTZ R6, R152, R184, !PT ;  /* 0x000000b898067209 */ /* 0x000fe20007810000 */
[----:B------:R-:W-:-:S03]  /*ff80*/  ULDC UR4, c[0x0][0x988] ;  /* 0x0002620000047ab9 */ /* 0x000fc60000000800 */
        /* <DEDUP_REMOVED lines=80> */
[----:B------:R-:W-:Y:S01]  /*10490*/  MUFU.EX2 R157, R165 ;  /* 0x000000a5009d7308 */ /* 0x000fe20000000800 */
[----:B------:R-:W-:Y:S01]  /*104a0*/  FMNMX.FTZ R14, R171, R14, !PT ;  /* 0x0000000eab0e7209 */ /* 0x000fe20007810000 */
[----:B----4-:R-:W-:Y:S01]  /*104b0*/  FADD.FTZ R3, R152, R3 ;  /* 0x0000000398037221 */ /* 0x010fe20000010000 */
[-C--:B------:R-:W-:Y:S01]  /*104c0*/  FMUL.FTZ R52, R52, R164.reuse ;  /* 0x000000a434347220 */ /* 0x080fe20000410000 */
[----:B------:R-:W-:Y:S01]  /*104d0*/  FMUL.FTZ R53, R53, R164 ;  /* 0x000000a435357220 */ /* 0x000fe20000410000 */
[----:B------:R-:W-:Y:S01]  /*104e0*/  FMNMX.FTZ R14, R174, R14, !PT ;  /* 0x0000000eae0e7209 */ /* 0x000fe20007810000 */
[-C--:B------:R-:W-:Y:S01]  /*104f0*/  FMUL.FTZ R56, R56, R164.reuse ;  /* 0x000000a438387220 */ /* 0x080fe20000410000 */
[----:B------:R-:W-:Y:S01]  /*10500*/  FMUL.FTZ R57, R57, R164 ;  /* 0x000000a439397220 */ /* 0x000fe20000410000 */
[----:B------:R-:W2:Y:S01]  /*10510*/  MUFU.EX2 R161, R161 ;  /* 0x000000a100a17308 */ /* 0x000ea20000000800 */
        /* <DEDUP_REMOVED lines=9> */
[-C--:B------:R-:W-:Y:S01]  /*105b0*/  FMUL.FTZ R65, R65, R164.reuse ;  /* 0x000000a441417220 */ /* 0x080fe20000410000 */
[-C--:B------:R-:W-:Y:S01]  /*105c0*/  FMUL.FTZ R68, R68, R164.reuse ;  /* 0x000000a444447220 */ /* 0x080fe20000410000 */
[----:B------:R-:W-:Y:S01]  /*105d0*/  FMUL.FTZ R69, R69, R164 ;  /* 0x000000a445457220 */ /* 0x000fe20000410000 */
[----:B------:R-:W-:Y:S01]  /*105e0*/  FMNMX.FTZ R14, R182, R14, !PT ;  /* 0x0000000eb60e7209 */ /* 0x000fe20007810000 */
[-C--:B------:R-:W-:Y:S01]  /*105f0*/  FMUL.FTZ R72, R72, R164.reuse ;  /* 0x000000a448487220 */ /* 0x080fe20000410000 */
[----:B------:R-:W-:Y:S01]  /*10600*/  FMUL.FTZ R73, R73, R164 ;  /* 0x000000a449497220 */ /* 0x000fe20000410000 */
[----:B------:R-:W4:Y:S01]  /*10610*/  MUFU.EX2 R169, R169 ;  /* 0x000000a900a97308 */ /* 0x000f220000000800 */
[----:B------:R-:W-:Y:S01]  /*10620*/  FMNMX.FTZ R14, R183, R14, !PT ;  /* 0x0000000eb70e7209 */ /* 0x000fe20007810000 */
[----:B--2---:R-:W-:Y:S01]  /*10630*/  FADD.FTZ R3, R161, R3 ;  /* 0x00000003a1037221 */ /* 0x004fe20000010000 */
[-C--:B------:R-:W-:Y:S01]  /*10640*/  FMUL.FTZ R76, R76, R164.reuse ;  /* 0x000000a44c4c7220 */ /* 0x080fe20000410000 */
[-C--:B------:R-:W-:Y:S01]  /*10650*/  FMUL.FTZ R77, R77, R164.reuse ;  /* 0x000000a44d4d7220 */ /* 0x080fe20000410000 */
[-C--:B------:R-:W-:Y:S01]  /*10660*/  FMUL.FTZ R80, R80, R164.reuse ;  /* 0x000000a450507220 */ /* 0x080fe20000410000 */
[----:B------:R-:W2:Y:S01]  /*10670*/  SHFL.BFLY PT, R153, R14, 0x2, 0x1f ;  /* 0x0c401f000e997f89 */ /* 0x000ea200000e0000 */
[----:B------:R-:W-:Y:S01]  /*10680*/  FADD.FTZ R3, R157, R3 ;  /* 0x000000039d037221 */ /* 0x000fe20000010000 */
[----:B------:R-:W5:Y:S01]  /*10690*/  MUFU.EX2 R172, R172 ;  /* 0x000000ac00ac7308 */ /* 0x000f620000000800 */
[-C--:B------:R-:W-:Y:S01]  /*106a0*/  FMUL.FTZ R81, R81, R164.reuse ;  /* 0x000000a451517220 */ /* 0x080fe20000410000 */
[-C--:B------:R-:W-:Y:S01]  /*106b0*/  FMUL.FTZ R84, R84, R164.reuse ;  /* 0x000000a454547220 */ /* 0x080fe20000410000 */
[----:B---3--:R-:W-:Y:S01]  /*106c0*/  FADD.FTZ R3, R156, R3 ;  /* 0x000000039c037221 */ /* 0x008fe20000010000 */
        /* <DEDUP_REMOVED lines=9> */
[-C--:B------:R-:W-:Y:S01]  /*10760*/  FMUL.FTZ R97, R97, R164.reuse ;  /* 0x000000a461617220 */ /* 0x080fe20000410000 */
[-C--:B------:R-:W-:Y:S01]  /*10770*/  FMUL.FTZ R100, R100, R164.reuse ;  /* 0x000000a464647220 */ /* 0x080fe20000410000 */
[-C--:B------:R-:W-:Y:S01]  /*10780*/  FMUL.FTZ R101, R101, R164.reuse ;  /* 0x000000a465657220 */ /* 0x080fe20000410000 */
[----:B------:R-:W-:Y:S01]  /*10790*/  MUFU.EX2 R160, R176 ;  /* 0x000000b000a07308 */ /* 0x000fe20000000800 */
[----:B-----5:R-:W-:Y:S01]  /*107a0*/  FADD.FTZ R3, R172, R3 ;  /* 0x00000003ac037221 */ /* 0x020fe20000010000 */
[-C--:B------:R-:W-:Y:S01]  /*107b0*/  FMUL.FTZ R104, R104, R164.reuse ;  /* 0x000000a468687220 */ /* 0x080fe20000410000 */
[-C--:B------:R-:W-:Y:S01]  /*107c0*/  FMUL.FTZ R105, R105, R164.reuse ;  /* 0x000000a469697220 */ /* 0x080fe20000410000 */
[-C--:B------:R-:W-:Y:S01]  /*107d0*/  FMUL.FTZ R108, R108, R164.reuse ;  /* 0x000000a46c6c7220 */ /* 0x080fe20000410000 */
[-C--:B------:R-:W-:Y:S01]  /*107e0*/  FMUL.FTZ R109, R109, R164.reuse ;  /* 0x000000a46d6d7220 */ /* 0x080fe20000410000 */
[----:B--2---:R-:W-:Y:S01]  /*107f0*/  FMNMX.FTZ R14, R14, R153, !PT ;  /* 0x000000990e0e7209 */ /* 0x004fe20007810000 */
[-C--:B------:R-:W-:Y:S01]  /*10800*/  FMUL.FTZ R112, R112, R164.reuse ;  /* 0x000000a470707220 */ /* 0x080fe20000410000 */
[----:B------:R-:W-:Y:S01]  /*10810*/  MUFU.EX2 R177, R177 ;  /* 0x000000b100b17308 */ /* 0x000fe20000000800 */
[----:B---3--:R-:W-:Y:S01]  /*10820*/  FADD.FTZ R3, R173, R3 ;  /* 0x00000003ad037221 */ /* 0x008fe20000010000 */
[-C--:B------:R-:W-:Y:S01]  /*10830*/  FMUL.FTZ R113, R113, R164.reuse ;  /* 0x000000a471717220 */ /* 0x080fe20000410000 */
[----:B------:R-:W2:Y:S01]  /*10840*/  SHFL.BFLY PT, R153, R14, 0x1, 0x1f ;  /* 0x0c201f000e997f89 */ /* 0x000ea200000e0000 */
        /* <DEDUP_REMOVED lines=21> */
[----:B------:R-:W-:-:S04]  /*109a0*/  FADD.FTZ R153, -R14, R185 ;  /* 0x000000b90e997221 */ /* 0x000fc80000010100 */
[----:B------:R-:W-:-:S04]  /*109b0*/  FMUL.FTZ R153, R153, R7 ;  /* 0x0000000799997220 */ /* 0x000fc80000410000 */
[----:B------:R2:W3:Y:S02]  /*109c0*/  MUFU.EX2 R165, R153 ;  /* 0x0000009900a57308 */ /* 0x0004e40000000800 */
[----:B--2---:R-:W-:-:S04]  /*109d0*/  @!P2 IMAD R153, R187, 0x40, R198 ;  /* 0x00000040bb99a824 */ /* 0x004fc800078e02c6 */
[----:B------:R-:W-:Y:S02]  /*109e0*/  @!P2 IMAD R153, R153, 0x4, R2 ;  /* 0x000000049999a824 */ /* 0x000fe400078e0202 */
[----:B---3--:R-:W-:-:S03]  /*109f0*/  FMUL.FTZ R26, R26, R165 ;  /* 0x000000a51a1a7220 */ /* 0x008fc60000410000 */
[----:B------:R-:W-:Y:S01]  /*10a00*/  @!P2 STS [R153+0x28800], R164 ;  /* 0x028800a49900a388 */ /* 0x000fe20000000800 */
[-C--:B------:R-:W-:Y:S01]  /*10a10*/  FMUL.FTZ R27, R27, R165.reuse ;  /* 0x000000a51b1b7220 */ /* 0x080fe20000410000 */
[-C--:B------:R-:W-:Y:S01]  /*10a20*/  FMUL.FTZ R30, R30, R165.reuse ;  /* 0x000000a51e1e7220 */ /* 0x080fe20000410000 */
[-C--:B------:R-:W-:Y:S01]  /*10a30*/  FMUL.FTZ R31, R31, R165.reuse ;  /* 0x000000a51f1f7220 */ /* 0x080fe20000410000 */
[----:B------:R2:W-:Y:S01]  /*10a40*/  @!P2 STS [R153+0x28820], R165 ;  /* 0x028820a59900a388 */ /* 0x0005e20000000800 */
        /* <DEDUP_REMOVED lines=34> */
[-C--:B------:R-:W-:Y:S01]  /*10c70*/  FMUL.FTZ R63, R63, R165.reuse ;  /* 0x000000a53f3f7220 */ /* 0x080fe20000410000 */
        /* <DEDUP_REMOVED lines=56> */
[-C--:B------:R-:W-:Y:S01]  /*11000*/  FMUL.FTZ R138, R138, R165.reuse ;  /* 0x000000a58a8a7220 */ /* 0x080fe20000410000 */
        /* <DEDUP_REMOVED lines=12> */
[----:B------:R-:W-:-:S04]  /*110d0*/  FMUL.FTZ R151, R151, R165 ;  /* 0x000000a597977220 */ /* 0x000fc80000410000 */
[----:B------:R-:W4:Y:S01]  /*110e0*/  MUFU.EX2 R175, R175 ;  /* 0x000000af00af7308 */ /* 0x000f220000000800 */
[C---:B-----5:R-:W-:Y:S01]  /*110f0*/  FADD.FTZ R158, R167.reuse, R157 ;  /* 0x0000009da79e7221 */ /* 0x060fe20000010000 */
[----:B------:R-:W-:-:S06]  /*11100*/  F2FP.BF16.F32.PACK_AB R157, R167, R162 ;  /* 0x000000a2a79d723e */ /* 0x000fcc00000010ff */
[----:B------:R-:W5:Y:S01]  /*11110*/  MUFU.EX2 R178, R178 ;  /* 0x000000b200b27308 */ /* 0x000f620000000800 */
[----:B---3--:R-:W-:Y:S01]  /*11120*/  FADD.FTZ R159, R0, R158 ;  /* 0x0000009e009f7221 */ /* 0x008fe20000010000 */
[----:B------:R-:W-:-:S06]  /*11130*/  F2FP.BF16.F32.PACK_AB R158, R173, R172 ;  /* 0x000000acad9e723e */ /* 0x000fcc00000010ff */
[----:B------:R-:W3:Y:S01]  /*11140*/  MUFU.EX2 R161, R179 ;  /* 0x000000b300a17308 */ /* 0x000ee20000000800 */
[C---:B----4-:R-:W-:Y:S01]  /*11150*/  FADD.FTZ R162, R175.reuse, R159 ;  /* 0x0000009fafa27221 */ /* 0x050fe20000010000 */
[----:B------:R-:W-:Y:S01]  /*11160*/  F2FP.BF16.F32.PACK_AB R159, R175, R0 ;  /* 0x00000000af9f723e */ /* 0x000fe200000010ff */
[----:B------:R-:W-:Y:S01]  /*11170*/  FADD.FTZ R0, R160, R3 ;  /* 0x00000003a0007221 */ /* 0x000fe20000010000 */
[----:B------:R-:W-:-:S03]  /*11180*/  F2FP.BF16.F32.PACK_AB R160, R177, R160 ;  /* 0x000000a0b1a0723e */ /* 0x000fc600000010ff */
[----:B------:R-:W-:Y:S01]  /*11190*/  FADD.FTZ R0, R177, R0 ;  /* 0x00000000b1007221 */ /* 0x000fe20000010000 */
[----:B------:R-:W4:Y:S01]  /*111a0*/  MUFU.EX2 R163, R182 ;  /* 0x000000b600a37308 */ /* 0x000f220000000800 */
[----:B-----5:R-:W-:Y:S01]  /*111b0*/  FADD.FTZ R162, R178, R162 ;  /* 0x000000a2b2a27221 */ /* 0x020fe20000010000 */
[----:B------:R2:W-:Y:S01]  /*111c0*/  STSM.16.M88.4 [R205], R156 ;  /* 0x0000009ccd007844 */ /* 0x0005e20000000200 */
[----:B------:R-:W-:-:S04]  /*111d0*/  FADD.FTZ R3, R180, R0 ;  /* 0x00000000b4037221 */ /* 0x000fc80000010000 */
[----:B------:R-:W-:Y:S01]  /*111e0*/  FADD.FTZ R3, R181, R3 ;  /* 0x00000003b5037221 */ /* 0x000fe20000010000 */
        /* <DEDUP_REMOVED lines=10> */
.L_x_2666:
[----:B------:R3:W4:Y:S01]  /*11290*/  SYNCS.PHASECHK.TRANS64.TRYWAIT P2, [R15+URZ+0x28c50], R210 ;  /* 0x028c50d20f0075a7 */ /* 0x000722000804017f */
[----:B------:R-:W-:Y:S05]  /*112a0*/  @!P0 BRA `(.L_x_2667) ;  /* 0x0000000000048947 */ /* 0x000fea0003800000 */
[----:B------:R-:W-:Y:S01]  /*112b0*/  BPT.TRAP 0x1 ;  /* 0x000000040000795c */ /* 0x000fe20000300000 */
.L_x_2667:
[----:B------:R-:W-:Y:S04]  /*112c0*/  BSSY B2, `(.L_x_2668) ;  /* 0x0000004000027945 */ /* 0x000fe80003800000 */
[----:B----4-:R-:W-:Y:S05]  /*112d0*/  @P2 BRA `(.L_x_2669) ;  /* 0x0000000000082947 */ /* 0x010fea0003800000 */
[----:B------:R-:W4:Y:S02]  /*112e0*/  SYNCS.PHASECHK.TRANS64.TRYWAIT P2, [R15+URZ+0x28c50], R210 ;  /* 0x028c50d20f0075a7 */ /* 0x000f24000804017f */
[----:B----4-:R-:W-:Y:S05]  /*112f0*/  @!P2 BRA `(.L_x_2670) ;  /* 0x000000f000a4a947 */ /* 0x010fea0003800000 */
.L_x_2669:
[----:B------:R-:W-:Y:S05]  /*11300*/  BSYNC B2 ;  /* 0x0000000000027941 */ /* 0x000fea0003800000 */
.L_x_2668:
[----:B------:R-:W-:Y:S01]  /*11310*/  IMAD R164, R18, 0x1000, R197 ;  /* 0x0000100012a47824 */ /* 0x000fe200078e02c5 */
        /* <DEDUP_REMOVED lines=35> */
[----:B--2---:R-:W2:Y:S02]  /*11550*/  FENCE.VIEW.ASYNC.S ;  /* 0x00000000000073c6 */ /* 0x004ea40000000000 */
[----:B--2---:R-:W-:Y:S01]  /*11560*/  NOP ;  /* 0x0000000000007918 */ /* 0x004fe20000000000 */
[----:B------:R-:W-:Y:S06]  /*11570*/  BAR.ARV 0xe, 0x100 ;  /* 0x0384000000007b1d */ /* 0x000fec0000002000 */
[----:B------:R-:W-:Y:S05]  /*11580*/  @!P0 BRA `(.L_x_2671) ;  /* 0x0000000000048947 */ /* 0x000fea0003800000 */
[----:B------:R-:W-:Y:S01]  /*11590*/  BPT.TRAP 0x1 ;  /* 0x000000040000795c */ /* 0x000fe20000300000 */
.L_x_2671:
[----:B01-34-:R-:W-:Y:S02]  /*115a0*/  VIADD R15, R15, 0x28c60 ;  /* 0x00028c600f0f7836 */ /* 0x01bfe40000000000 */
[----:B------:R-:W-:Y:S02]  /*115b0*/  IMAD.MOV.U32 R185, RZ, RZ, R14 ;  /* 0x000000ffffb97224 */ /* 0x000fe400078e000e */
[----:B------:R-:W-:Y:S01]  /*115c0*/  IMAD.MOV.U32 R184, RZ, RZ, R6 ;  /* 0x000000ffffb87224 */ /* 0x000fe200078e0006 */
[----:B------:R-:W-:Y:S01]  /*115d0*/  PRMT R15, R191, 0x654, R15 ;  /* 0x00000654bf0f7816 */ /* 0x000fe2000000000f */
[----:B------:R-:W-:-:S03]  /*115e0*/  IMAD.MOV.U32 R187, RZ, RZ, R18 ;  /* 0x000000ffffbb7224 */ /* 0x000fc600078e0012 */
[----:B------:R0:W-:Y:S01]  /*115f0*/  SYNCS.ARRIVE.TRANS64.RED.A1T0 RZ, [R15+URZ], RZ ;  /* 0x000000ff0fff79a7 */ /* 0x0001e2000810043f */
[----:B------:R-:W-:Y:S05]  /*11600*/  @P1 BRA `(.L_x_2672) ;  /* 0xffffffe400701947 */ /* 0x000fea000383ffff */
[----:B------:R-:W-:Y:S05]  /*11610*/  BSYNC B0 ;  /* 0x0000000000007941 */ /* 0x000fea0003800000 */
.L_x_2659:
[----:B0-----:R-:W-:-:S07]  /*11620*/  IMAD.MOV.U32 R15, RZ, RZ, R209 ;  /* 0x000000ffff0f7224 */ /* 0x001fce00078e00d1 */
.L_x_2658:
[----:B------:R-:W-:Y:S05]  /*11630*/  BSYNC B1 ;  /* 0x0000000000017941 */ /* 0x000fea0003800000 */
.L_x_2657:
[----:B------:R-:W2:Y:S01]  /*11640*/  LDL R20, [R1+0xc] ;  /* 0x00000c0001147983 */ /* 0x000ea20000100800 */
[----:B------:R-:W-:Y:S01]  /*11650*/  BSSY B0, `(.L_x_2673) ;  /* 0x0000256000007945 */ /* 0x000fe20003800000 */
[----:B--2---:R-:W-:-:S13]  /*11660*/  ISETP.GE.AND P1, PT, R15, R20, PT ;  /* 0x000000140f00720c */ /* 0x004fda0003f26270 */
[----:B------:R-:W-:Y:S05]  /*11670*/  @!P1 BRA `(.L_x_2674) ;  /* 0x00000024004c9947 */ /* 0x000fea0003800000 */
[----:B------:R-:W-:Y:S02]  /*11680*/  IMAD.MOV.U32 R186, RZ, RZ, R14 ;  /* 0x000000ffffba7224 */ /* 0x000fe400078e000e */
[----:B------:R-:W-:Y:S02]  /*11690*/  IMAD.MOV.U32 R187, RZ, RZ, R6 ;  /* 0x000000ffffbb7224 */ /* 0x000fe400078e0006 */
[----:B------:R-:W-:-:S07]  /*116a0*/  IMAD.MOV.U32 R185, RZ, RZ, R18 ;  /* 0x000000ffffb97224 */ /* 0x000fce00078e0012 */
.L_x_2695:
[----:B------:R-:W-:-:S05]  /*116b0*/  VIADD R18, R185, 0x1 ;  /* 0x00000001b9127836 */ /* 0x000fca0000000000 */
[----:B------:R-:W-:-:S04]  /*116c0*/  ISETP.NE.AND P1, PT, R18, 0x2, PT ;  /* 0x000000021200780c */ /* 0x000fc80003f25270 */
[----:B------:R-:W-:Y:S02]  /*116d0*/  SEL R6, RZ, 0x1, P1 ;  /* 0x00000001ff067807 */ /* 0x000fe40000800000 */
[----:B------:R-:W-:Y:S02]  /*116e0*/  SEL R18, R18, RZ, P1 ;  /* 0x000000ff12127207 */ /* 0x000fe40000800000 */
[----:B------:R-:W-:Y:S01]  /*116f0*/  LOP3.LUT R19, R19, R6, RZ, 0x3c, !PT ;  /* 0x0000000613137212 */ /* 0x000fe200078e3cff */
[----:B------:R-:W-:Y:S06]  /*11700*/  @!P0 BRA `(.L_x_2675) ;  /* 0x0000000000048947 */ /* 0x000fec0003800000 */
[----:B------:R-:W-:Y:S01]  /*11710*/  BPT.TRAP 0x1 ;  /* 0x000000040000795c */ /* 0x000fe20000300000 */
.L_x_2675:
[----:B------:R-:W-:Y:S01]  /*11720*/  IMAD R20, R18, 0x8, R2 ;  /* 0x0000000812147824 */ /* 0x000fe200078e0202 */
[----:B------:R-:W-:-:S04]  /*11730*/  SHF.L.U32 R184, R19, 0x1f, RZ ;  /* 0x0000001f13b87819 */ /* 0x000fc800000006ff */
[----:B------:R1:W2:Y:S01]  /*11740*/  SYNCS.PHASECHK.TRANS64.TRYWAIT P1, [R20+URZ+0x28c30], R184 ;  /* 0x028c30b8140075a7 */ /* 0x0002a2000802017f */
[----:B------:R-:W-:Y:S05]  /*11750*/  @!P0 BRA `(.L_x_2676) ;  /* 0x0000000000048947 */ /* 0x000fea0003800000 */
[----:B------:R-:W-:Y:S01]  /*11760*/  BPT.TRAP 0x1 ;  /* 0x000000040000795c */ /* 0x000fe20000300000 */
.L_x_2676:
[----:B------:R-:W-:Y:S01]  /*11770*/  BSSY B1, `(.L_x_2677) ;  /* 0x0000006000017945 */ /* 0x000fe20003800000 */
[----:B------:R-:W-:Y:S02]  /*11780*/  IMAD R154, R18, 0x200, R21 ;  /* 0x00000200129a7824 */ /* 0x000fe400078e0215 */
[----:B------:R-:W-:Y:S01]  /*11790*/  IMAD.MOV.U32 R155, RZ, RZ, 0x40000040 ;  /* 0x40000040ff9b7424 */ /* 0x000fe200078e00ff */
[----:B--2---:R-:W-:Y:S06]  /*117a0*/  @P1 BRA `(.L_x_2678) ;  /* 0x0000000000081947 */ /* 0x004fec0003800000 */
[----:B------:R-:W2:Y:S02]  /*117b0*/  SYNCS.PHASECHK.TRANS64.TRYWAIT P1, [R20+URZ+0x28c30], R184 ;  /* 0x028c30b8140075a7 */ /* 0x000ea4000802017f */
[----:B--2---:R-:W-:Y:S05]  /*117c0*/  @!P1 BRA `(.L_x_2679) ;  /* 0x000000ec00849947 */ /* 0x004fea0003800000 */
.L_x_2678:
[----:B------:R-:W-:Y:S05]  /*117d0*/  BSYNC B1 ;  /* 0x0000000000017941 */ /* 0x000fea0003800000 */
.L_x_2677:
        /* <DEDUP_REMOVED lines=36> */
.L_x_2680:
[----:B------:R-:W3:Y:S01]  /*11a20*/  LDL R14, [R1] ;  /* 0x00000000010e7983 */ /* 0x000ee20000100800 */
[----:B------:R-:W4:Y:S01]  /*11a30*/  @P4 LDC R7, c[0x0][0x44c] ;  /* 0x00011300ff074b82 */ /* 0x000f220000000800 */
[----:B------:R-:W-:Y:S01]  /*11a40*/  ULDC UR4, c[0x0][0x9dc] ;  /* 0x0002770000047ab9 */ /* 0x000fe20000000800 */
[----:B------:R-:W-:Y:S01]  /*11a50*/  ULDC UR5, c[0x0][0x9e0] ;  /* 0x0002780000057ab9 */ /* 0x000fe20000000800 */
[----:B------:R-:W-:-:S05]  /*11a60*/  ULOP3.LUT UR4, URZ, UR4, URZ, 0x33, !UPT ;  /* 0x000000043f047292 */ /* 0x000fca000f8e333f */
[----:B------:R-:W5:Y:S01]  /*11a70*/  @P4 LDC R6, c[0x0][0x450] ;  /* 0x00011400ff064b82 */ /* 0x000f620000000800 */
[----:B---3--:R-:W-:Y:S02]  /*11a80*/  IMAD.IADD R222, R14, 0x1, R199 ;  /* 0x000000010ede7824 */ /* 0x008fe400078e02c7 */
[----:B------:R-:W-:Y:S02]  /*11a90*/  IMAD.SHL.U32 R14, R15, 0x40, RZ ;  /* 0x000000400f0e7824 */ /* 0x000fe400078e00ff */
[----:B----4-:R-:W-:-:S03]  /*11aa0*/  @P4 IMAD.HI.U32 R7, R222, R7, RZ ;  /* 0x00000007de074227 */ /* 0x010fc600078e00ff */
[----:B------:R-:W-:Y:S02]  /*11ab0*/  IADD3 R220, -R188, 0x1, -R14 ;  /* 0x00000001bcdc7810 */ /* 0x000fe40007ffe90e */
[----:B-----5:R-:W-:Y:S01]  /*11ac0*/  @P4 SHF.R.U32.HI R222, RZ, R6, R7 ;  /* 0x00000006ffde4219 */ /* 0x020fe20000011607 */
[----:B------:R-:W-:Y:S01]  /*11ad0*/  VIADD R6, R20, 0x28c40 ;  /* 0x00028c4014067836 */ /* 0x000fe20000000000 */
[----:B------:R-:W-:-:S03]  /*11ae0*/  IADD3 R220, -R23, R220, R189 ;  /* 0x000000dc17dc7210 */ /* 0x000fc60007ffe1bd */
[----:B------:R-:W3:Y:S01]  /*11af0*/  SHFL.IDX PT, R223, R222, RZ, 0x1c1f ;  /* 0x001c1fffdedf7589 */ /* 0x000ee200000e0000 */
[----:B------:R-:W-:Y:S01]  /*11b00*/  PRMT R6, R191, 0x654, R6 ;  /* 0x00000654bf067816 */ /* 0x000fe20000000006 */
[C---:B------:R-:W-:Y:S02]  /*11b10*/  VIADD R221, R220.reuse, UR5 ;  /* 0x00000005dcdd7c36 */ /* 0x040fe40008000000 */
[----:B------:R-:W-:Y:S01]  /*11b20*/  VIADD R220, R220, UR4 ;  /* 0x00000004dcdc7c36 */ /* 0x000fe20008000000 */
[----:B------:R4:W-:Y:S01]  /*11b30*/  SYNCS.ARRIVE.TRANS64.RED.A1T0 RZ, [R6+URZ], RZ ;  /* 0x000000ff06ff79a7 */ /* 0x0009e2000810043f */
[--C-:B---3--:R-:W-:Y:S02]  /*11b40*/  IMAD.IADD R210, R221, 0x1, R223.reuse ;  /* 0x00000001ddd27824 */ /* 0x108fe400078e02df */
[----:B0-----:R-:W-:Y:S01]  /*11b50*/  IMAD.IADD R209, R220, 0x1, R223 ;  /* 0x00000001dcd17824 */ /* 0x001fe200078e02df */
[----:B----4-:R-:W-:Y:S06]  /*11b60*/  @!P5 BRA `(.L_x_2681) ;  /* 0x000000000060d947 */ /* 0x010fec0003800000 */
[----:B------:R-:W-:Y:S01]  /*11b70*/  IADD3 R223, -R23, R189, R223 ;  /* 0x000000bd17df7210 */ /* 0x000fe20007ffe1df */
[----:B------:R-:W-:Y:S03]  /*11b80*/  BSSY B1, `(.L_x_2682) ;  /* 0x0000012000017945 */ /* 0x000fe60003800000 */
        /* <DEDUP_REMOVED lines=11> */
.L_x_2683:
[----:B------:R-:W-:Y:S02]  /*11c40*/  ULDC UR4, c[0x0][0x9e4] ;  /* 0x0002790000047ab9 */ /* 0x000fe40000000800 */
[----:B------:R-:W-:-:S05]  /*11c50*/  IMAD.U32 R224, RZ, RZ, UR4 ;  /* 0x00000004ffe07e24 */ /* 0x000fca000f8e00ff */
[----:B------:R-:W-:-:S13]  /*11c60*/  ISETP.NE.AND P1, PT, R224, 0x1, PT ;  /* 0x00000001e000780c */ /* 0x000fda0003f25270 */
[----:B------:R-:W0:Y:S02]  /*11c70*/  @P1 LDC.64 R6, c[0x0][0x9e8] ;  /* 0x00027a00ff061b82 */ /* 0x000e240000000a00 */
[----:B0-----:R-:W-:-:S05]  /*11c80*/  @P1 IMAD.HI.U32 R6, R223, R6, RZ ;  /* 0x00000006df061227 */ /* 0x001fca00078e00ff */
[----:B------:R-:W-:-:S07]  /*11c90*/  @P1 SHF.R.U32.HI R223, RZ, R7, R6 ;  /* 0x00000007ffdf1219 */ /* 0x000fce0000011606 */
.L_x_2684:
[----:B------:R-:W-:Y:S05]  /*11ca0*/  BSYNC B1 ;  /* 0x0000000000017941 */ /* 0x000fea0003800000 */
.L_x_2682:
[----:B------:R-:W-:-:S04]  /*11cb0*/  IMAD R223, R223, R224, -R14 ;  /* 0x000000e0dfdf7224 */ /* 0x000fc800078e0a0e */
[----:B------:R-:W-:-:S05]  /*11cc0*/  IMAD.IADD R223, R223, 0x1, -R188 ;  /* 0x00000001dfdf7824 */ /* 0x000fca00078e0abc */
[----:B------:R-:W-:Y:S02]  /*11cd0*/  VIMNMX R209, R209, R223, !PT ;  /* 0x000000dfd1d17248 */ /* 0x000fe40007fe0100 */
[----:B------:R-:W-:-:S07]  /*11ce0*/  VIADDMNMX R210, R223, R224, R210, PT ;  /* 0x000000e0dfd27246 */ /* 0x000fce00038001d2 */
.L_x_2681:
        /* <DEDUP_REMOVED lines=66> */
.L_x_2687:
[----:B------:R-:W-:Y:S02]  /*12110*/  ULDC UR4, c[0x0][0x9e4] ;  /* 0x0002790000047ab9 */ /* 0x000fe40000000800 */
[----:B------:R-:W-:-:S05]  /*12120*/  IMAD.U32 R209, RZ, RZ, UR4 ;  /* 0x00000004ffd17e24 */ /* 0x000fca000f8e00ff */
[----:B------:R-:W-:-:S13]  /*12130*/  ISETP.NE.AND P2, PT, R209, 0x1, PT ;  /* 0x00000001d100780c */ /* 0x000fda0003f45270 */
[----:B------:R-:W0:Y:S02]  /*12140*/  @P2 LDC.64 R6, c[0x0][0x9e8] ;  /* 0x00027a00ff062b82 */ /* 0x000e240000000a00 */
[----:B0-----:R-:W-:-:S05]  /*12150*/  @P2 IMAD.HI.U32 R6, R222, R6, RZ ;  /* 0x00000006de062227 */ /* 0x001fca00078e00ff */
[----:B------:R-:W-:-:S07]  /*12160*/  @P2 SHF.R.U32.HI R222, RZ, R7, R6 ;  /* 0x00000007ffde2219 */ /* 0x000fce0000011606 */
.L_x_2688:
[----:B------:R-:W-:Y:S05]  /*12170*/  BSYNC B1 ;  /* 0x0000000000017941 */ /* 0x000fea0003800000 */
.L_x_2686:
[----:B------:R-:W-:-:S04]  /*12180*/  IMAD R14, R222, R209, -R14 ;  /* 0x000000d1de0e7224 */ /* 0x000fc800078e0a0e */
[----:B------:R-:W-:-:S05]  /*12190*/  IMAD.IADD R14, R14, 0x1, -R188 ;  /* 0x000000010e0e7824 */ /* 0x000fca00078e0abc */
[----:B------:R-:W-:Y:S02]  /*121a0*/  VIMNMX R220, R220, R14, !PT ;  /* 0x0000000edcdc7248 */ /* 0x000fe40007fe0100 */
[----:B------:R-:W-:-:S07]  /*121b0*/  VIADDMNMX R221, R14, R209, R221, PT ;  /* 0x000000d10edd7246 */ /* 0x000fce00038001dd */
.L_x_2685:
[----:B------:R-:W-:Y:S01]  /*121c0*/  FMNMX.FTZ R6, R152, R187, !PT ;  /* 0x000000bb98067209 */ /* 0x000fe20007810000 */
[----:B------:R-:W-:Y:S01]  /*121d0*/  ULDC UR4, c[0x0][0x988] ;  /* 0x0002620000047ab9 */ /* 0x000fe20000000800 */
        /* <DEDUP_REMOVED lines=18> */
[----:B------:R-:W-:Y:S02]  /*12300*/  ISETP.GT.AND P6, PT, R220, RZ, P1 ;  /* 0x000000ffdc00720c */ /* 0x000fe40000fc4270 */
[----:B------:R-:W-:Y:S02]  /*12310*/  FMNMX.FTZ R6, R172, R6, !PT ;  /* 0x00000006ac067209 */ /* 0x000fe40007810000 */
[----:B------:R-:W-:Y:S02]  /*12320*/  ISETP.GT.AND P3, PT, R220, 0x1, P1 ;  /* 0x00000001dc00780c */ /* 0x000fe40000f64270 */
[----:B------:R-:W-:Y:S02]  /*12330*/  FMNMX.FTZ R6, R173, R6, !PT ;  /* 0x00000006ad067209 */ /* 0x000fe40007810000 */
[----:B------:R-:W-:-:S02]  /*12340*/  ISETP.LT.OR P6, PT, R221, 0x1, P6 ;  /* 0x00000001dd00780c */ /* 0x000fc400037c1670 */
[----:B------:R-:W-:Y:S02]  /*12350*/  FMNMX.FTZ R6, R176, R6, !PT ;  /* 0x00000006b0067209 */ /* 0x000fe40007810000 */
[----:B------:R-:W-:Y:S02]  /*12360*/  ISETP.LT.OR P3, PT, R221, 0x2, P3 ;  /* 0x00000002dd00780c */ /* 0x000fe40001f61670 */
[----:B------:R-:W-:Y:S02]  /*12370*/  FMNMX.FTZ R6, R177, R6, !PT ;  /* 0x00000006b1067209 */ /* 0x000fe40007810000 */
[----:B------:R-:W-:Y:S02]  /*12380*/  FSEL R154, R154, -INF , !P6 ;  /* 0xff8000009a9a7808 */ /* 0x000fe40007000000 */
[----:B------:R-:W-:Y:S02]  /*12390*/  FMNMX.FTZ R6, R180, R6, !PT ;  /* 0x00000006b4067209 */ /* 0x000fe40007810000 */
[----:B------:R-:W-:-:S02]  /*123a0*/  FSEL R155, R155, -INF , !P3 ;  /* 0xff8000009b9b7808 */ /* 0x000fc40005800000 */
[----:B------:R-:W-:Y:S02]  /*123b0*/  FMNMX.FTZ R6, R181, R6, !PT ;  /* 0x00000006b5067209 */ /* 0x000fe40007810000 */
[C---:B------:R-:W-:Y:S02]  /*123c0*/  ISETP.GT.AND P3, PT, R220.reuse, 0x10, P1 ;  /* 0x00000010dc00780c */ /* 0x040fe40000f64270 */
[----:B------:R-:W-:Y:S01]  /*123d0*/  ISETP.GT.AND P6, PT, R220, 0x38, P1 ;  /* 0x00000038dc00780c */ /* 0x000fe20000fc4270 */
[----:B------:R-:W0:Y:S01]  /*123e0*/  SHFL.BFLY PT, R7, R6, 0x2, 0x1f ;  /* 0x0c401f0006077f89 */ /* 0x000e2200000e0000 */
[C---:B------:R-:W-:Y:S02]  /*123f0*/  ISETP.LT.OR P3, PT, R221.reuse, 0x11, P3 ;  /* 0x00000011dd00780c */ /* 0x040fe40001f61670 */
[----:B------:R-:W-:Y:S02]  /*12400*/  ISETP.LT.OR P6, PT, R221, 0x39, P6 ;  /* 0x00000039dd00780c */ /* 0x000fe400037c1670 */
[----:B------:R-:W-:-:S02]  /*12410*/  FSEL R162, R162, -INF , !P3 ;  /* 0xff800000a2a27808 */ /* 0x000fc40005800000 */
[----:B------:R-:W-:Y:S02]  /*12420*/  ISETP.GT.AND P3, PT, R220, 0x19, P1 ;  /* 0x00000019dc00780c */ /* 0x000fe40000f64270 */
[----:B------:R-:W-:Y:S02]  /*12430*/  FSEL R182, R182, -INF , !P6 ;  /* 0xff800000b6b67808 */ /* 0x000fe40007000000 */
[----:B------:R-:W-:-:S04]  /*12440*/  ISETP.LT.OR P3, PT, R221, 0x1a, P3 ;  /* 0x0000001add00780c */ /* 0x000fc80001f61670 */
[----:B------:R-:W-:Y:S02]  /*12450*/  FSEL R167, R167, -INF , !P3 ;  /* 0xff800000a7a77808 */ /* 0x000fe40005800000 */
[----:B------:R-:W-:-:S04]  /*12460*/  ISETP.GT.AND P3, PT, R220, 0x28, P1 ;  /* 0x00000028dc00780c */ /* 0x000fc80000f64270 */
[----:B------:R-:W-:Y:S02]  /*12470*/  ISETP.LT.OR P3, PT, R221, 0x29, P3 ;  /* 0x00000029dd00780c */ /* 0x000fe40001f61670 */
[----:B0-----:R-:W-:-:S05]  /*12480*/  FMNMX.FTZ R6, R6, R7, !PT ;  /* 0x0000000706067209 */ /* 0x001fca0007810000 */
[----:B------:R-:W0:Y:S02]  /*12490*/  SHFL.BFLY PT, R7, R6, 0x1, 0x1f ;  /* 0x0c201f0006077f89 */ /* 0x000e2400000e0000 */
[----:B0-----:R-:W-:-:S04]  /*124a0*/  FMNMX.FTZ R6, R6, R7, !PT ;  /* 0x0000000706067209 */ /* 0x001fc80007810000 */
[----:B------:R-:W-:-:S04]  /*124b0*/  FSETP.NEU.FTZ.AND P2, PT, R6, -INF , PT ;  /* 0xff8000000600780b */ /* 0x000fc80003f5d000 */
[----:B------:R-:W-:-:S05]  /*124c0*/  FSEL R7, R6, RZ, P2 ;  /* 0x000000ff06077208 */ /* 0x000fca0001000000 */
[----:B------:R-:W-:Y:S01]  /*124d0*/  FADD.FTZ R187, -R7, R187 ;  /* 0x000000bb07bb7221 */ /* 0x000fe20000010100 */
[----:B------:R-:W-:-:S04]  /*124e0*/  IMAD.U32 R7, RZ, RZ, UR4 ;  /* 0x00000004ff077e24 */ /* 0x000fc8000f8e00ff */
[----:B------:R-:W-:-:S05]  /*124f0*/  FMUL.FTZ R14, R6, R7 ;  /* 0x00000007060e7220 */ /* 0x000fca0000410000 */
[----:B------:R-:W-:Y:S02]  /*12500*/  FSEL R14, R14, RZ, P2 ;  /* 0x000000ff0e0e7208 */ /* 0x000fe40001000000 */
[----:B------:R-:W-:-:S03]  /*12510*/  ISETP.GT.AND P2, PT, R220, 0x8, P1 ;  /* 0x00000008dc00780c */ /* 0x000fc60000f44270 */
        /* <DEDUP_REMOVED lines=15> */
[-C--:B------:R-:W-:Y:S01]  /*12610*/  FFMA.FTZ R181, R181, R7.reuse, -R14 ;  /* 0x00000007b5b57223 */ /* 0x080fe2000001080e */
[----:B------:R-:W-:Y:S01]  /*12620*/  ISETP.LT.OR P2, PT, R221, 0x9, P2 ;  /* 0x00000009dd00780c */ /* 0x000fe20001741670 */
[----:B------:R-:W-:Y:S01]  /*12630*/  FMUL.FTZ R176, R187, R7 ;  /* 0x00000007bbb07220 */ /* 0x000fe20000410000 */
[----:B------:R-:W-:Y:S01]  /*12640*/  FMNMX.FTZ R14, R154, R186, !PT ;  /* 0x000000ba9a0e7209 */ /* 0x000fe20007810000 */
[----:B------:R-:W-:Y:S01]  /*12650*/  MUFU.EX2 R152, R152 ;  /* 0x0000009800987308 */ /* 0x000fe20000000800 */
[----:B------:R-:W-:-:S02]  /*12660*/  FSEL R158, R158, -INF , !P2 ;  /* 0xff8000009e9e7808 */ /* 0x000fc40005000000 */
[----:B------:R-:W-:Y:S02]  /*12670*/  FMNMX.FTZ R14, R155, R14, !PT ;  /* 0x0000000e9b0e7209 */ /* 0x000fe40007810000 */
[----:B------:R-:W-:Y:S02]  /*12680*/  ISETP.GT.AND P2, PT, R220, 0x11, P1 ;  /* 0x00000011dc00780c */ /* 0x000fe40000f44270 */
[----:B------:R-:W-:Y:S01]  /*12690*/  FMNMX.FTZ R14, R158, R14, !PT ;  /* 0x0000000e9e0e7209 */ /* 0x000fe20007810000 */
[----:B------:R-:W0:Y:S01]  /*126a0*/  MUFU.EX2 R176, R176 ;  /* 0x000000b000b07308 */ /* 0x000e220000000800 */
[----:B------:R-:W-:Y:S02]  /*126b0*/  ISETP.LT.OR P2, PT, R221, 0x12, P2 ;  /* 0x00000012dd00780c */ /* 0x000fe40001741670 */
[----:B------:R-:W-:Y:S02]  /*126c0*/  FMNMX.FTZ R14, R159, R14, !PT ;  /* 0x0000000e9f0e7209 */ /* 0x000fe40007810000 */
[----:B------:R-:W-:-:S02]  /*126d0*/  FSEL R163, R163, -INF , !P2 ;  /* 0xff800000a3a37808 */ /* 0x000fc40005000000 */
[----:B------:R-:W-:Y:S01]  /*126e0*/  FMNMX.FTZ R14, R162, R14, !PT ;  /* 0x0000000ea20e7209 */ /* 0x000fe20007810000 */
[----:B------:R-:W3:Y:S01]  /*126f0*/  MUFU.EX2 R153, R153 ;  /* 0x0000009900997308 */ /* 0x000ee20000000800 */
[----:B------:R-:W-:Y:S02]  /*12700*/  ISETP.GT.AND P2, PT, R220, 0x20, P1 ;  /* 0x00000020dc00780c */ /* 0x000fe40000f44270 */
[----:B------:R-:W-:Y:S02]  /*12710*/  FMNMX.FTZ R14, R163, R14, !PT ;  /* 0x0000000ea30e7209 */ /* 0x000fe40007810000 */
[----:B------:R-:W-:Y:S02]  /*12720*/  ISETP.LT.OR P2, PT, R221, 0x21, P2 ;  /* 0x00000021dd00780c */ /* 0x000fe40001741670 */
[----:B------:R-:W-:Y:S01]  /*12730*/  FMNMX.FTZ R14, R166, R14, !PT ;  /* 0x0000000ea60e7209 */ /* 0x000fe20007810000 */
[----:B------:R-:W4:Y:S01]  /*12740*/  MUFU.EX2 R156, R156 ;  /* 0x0000009c009c7308 */ /* 0x000f220000000800 */
[----:B------:R-:W-:Y:S01]  /*12750*/  FSEL R170, R170, -INF , !P2 ;  /* 0xff800000aaaa7808 */ /* 0x000fe20005000000 */
[----:B0-----:R-:W-:Y:S01]  /*12760*/  FFMA.FTZ R3, R176, R3, R152 ;  /* 0x00000003b0037223 */ /* 0x001fe20000010098 */
[----:B------:R-:W-:Y:S01]  /*12770*/  FMNMX.FTZ R14, R167, R14, !PT ;  /* 0x0000000ea70e7209 */ /* 0x000fe20007810000 */
[-C--:B------:R-:W-:Y:S01]  /*12780*/  FMUL.FTZ R24, R24, R176.reuse ;  /* 0x000000b018187220 */ /* 0x080fe20000410000 */
[----:B------:R-:W-:Y:S01]  /*12790*/  ISETP.GT.AND P2, PT, R220, 0x29, P1 ;  /* 0x00000029dc00780c */ /* 0x000fe20000f44270 */
[----:B------:R-:W-:Y:S01]  /*127a0*/  FMUL.FTZ R25, R25, R176 ;  /* 0x000000b019197220 */ /* 0x000fe20000410000 */
[----:B------:R-:W-:Y:S01]  /*127b0*/  FMNMX.FTZ R14, R170, R14, !PT ;  /* 0x0000000eaa0e7209 */ /* 0x000fe20007810000 */
[----:B------:R-:W0:Y:S01]  /*127c0*/  MUFU.EX2 R157, R157 ;  /* 0x0000009d009d7308 */ /* 0x000e220000000800 */
[C---:B---3--:R-:W-:Y:S01]  /*127d0*/  FADD.FTZ R3, R153.reuse, R3 ;  /* 0x0000000399037221 */ /* 0x048fe20000010000 */
[----:B------:R-:W-:Y:S01]  /*127e0*/  F2FP.BF16.F32.PACK_AB R152, R153, R152 ;  /* 0x000000989998723e */ /* 0x000fe200000010ff */
[-C--:B------:R-:W-:Y:S01]  /*127f0*/  FMUL.FTZ R28, R28, R176.reuse ;  /* 0x000000b01c1c7220 */ /* 0x080fe20000410000 */
[----:B------:R-:W-:Y:S01]  /*12800*/  ISETP.LT.OR P2, PT, R221, 0x2a, P2 ;  /* 0x0000002add00780c */ /* 0x000fe20001741670 */
[-C--:B------:R-:W-:Y:S01]  /*12810*/  FMUL.FTZ R29, R29, R176.reuse ;  /* 0x000000b01d1d7220 */ /* 0x080fe20000410000 */
[----:B------:R-:W-:Y:S01]  /*12820*/  FSEL R153, R174, -INF , !P3 ;  /* 0xff800000ae997808 */ /* 0x000fe20005800000 */
[----:B------:R-:W-:Y:S01]  /*12830*/  FMUL.FTZ R32, R32, R176 ;  /* 0x000000b020207220 */ /* 0x000fe20000410000 */
[----:B------:R-:W-:Y:S01]  /*12840*/  ISETP.GT.AND P3, PT, R220, 0x30, P1 ;  /* 0x00000030dc00780c */ /* 0x000fe20000f64270 */
[----:B------:R-:W3:Y:S01]  /*12850*/  MUFU.EX2 R160, R160 ;  /* 0x000000a000a07308 */ /* 0x000ee20000000800 */
[----:B------:R-:W-:Y:S01]  /*12860*/  FMNMX.FTZ R14, R171, R14, !PT ;  /* 0x0000000eab0e7209 */ /* 0x000fe20007810000 */
[----:B----4-:R-:W-:Y:S01]  /*12870*/  FADD.FTZ R3, R156, R3 ;  /* 0x000000039c037221 */ /* 0x010fe20000010000 */
[----:B------:R-:W-:Y:S01]  /*12880*/  FSEL R175, R175, -INF , !P2 ;  /* 0xff800000afaf7808 */ /* 0x000fe20005000000 */
[-C--:B------:R-:W-:Y:S01]  /*12890*/  FMUL.FTZ R33, R33, R176.reuse ;  /* 0x000000b021217220 */ /* 0x080fe20000410000 */
[----:B------:R-:W-:Y:S01]  /*128a0*/  ISETP.GT.AND P2, PT, R220, 0x31, P1 ;  /* 0x00000031dc00780c */ /* 0x000fe20000f44270 */
[----:B------:R-:W-:Y:S01]  /*128b0*/  FMUL.FTZ R36, R36, R176 ;  /* 0x000000b024247220 */ /* 0x000fe20000410000 */
[----:B------:R-:W-:Y:S01]  /*128c0*/  ISETP.LT.OR P3, PT, R221, 0x31, P3 ;  /* 0x00000031dd00780c */ /* 0x000fe20001f61670 */
[----:B------:R-:W4:Y:S01]  /*128d0*/  MUFU.EX2 R161, R161 ;  /* 0x000000a100a17308 */ /* 0x000f220000000800 */
[----:B------:R-:W-:Y:S01]  /*128e0*/  FMNMX.FTZ R14, R153, R14, !PT ;  /* 0x0000000e990e7209 */ /* 0x000fe20007810000 */
[----:B0-----:R-:W-:Y:S01]  /*128f0*/  FADD.FTZ R3, R157, R3 ;  /* 0x000000039d037221 */ /* 0x001fe20000010000 */
[----:B------:R-:W-:Y:S01]  /*12900*/  ISETP.LT.OR P2, PT, R221, 0x32, P2 ;  /* 0x00000032dd00780c */ /* 0x000fe20001741670 */
[-C--:B------:R-:W-:Y:S01]  /*12910*/  FMUL.FTZ R37, R37, R176.reuse ;  /* 0x000000b025257220 */ /* 0x080fe20000410000 */
[----:B------:R-:W-:Y:S01]  /*12920*/  FSEL R178, R178, -INF , !P3 ;  /* 0xff800000b2b27808 */ /* 0x000fe20005800000 */
[----:B------:R-:W-:Y:S01]  /*12930*/  FMUL.FTZ R40, R40, R176 ;  /* 0x000000b028287220 */ /* 0x000fe20000410000 */
[----:B------:R-:W-:Y:S01]  /*12940*/  FMNMX.FTZ R14, R175, R14, !PT ;  /* 0x0000000eaf0e7209 */ /* 0x000fe20007810000 */
[----:B------:R-:W0:Y:S01]  /*12950*/  MUFU.EX2 R164, R164 ;  /* 0x000000a400a47308 */ /* 0x000e220000000800 */
[----:B------:R-:W-:Y:S01]  /*12960*/  ISETP.GT.AND P1, PT, R220, 0x39, P1 ;  /* 0x00000039dc00780c */ /* 0x000fe20000f24270 */
[----:B---3--:R-:W-:Y:S01]  /*12970*/  FADD.FTZ R3, R160, R3 ;  /* 0x00000003a0037221 */ /* 0x008fe20000010000 */
[----:B------:R-:W-:Y:S01]  /*12980*/  FSEL R179, R179, -INF , !P2 ;  /* 0xff800000b3b37808 */ /* 0x000fe20005000000 */
[----:B------:R-:W-:Y:S01]  /*12990*/  FMUL.FTZ R41, R41, R176 ;  /* 0x000000b029297220 */ /* 0x000fe20000410000 */
[----:B------:R-:W-:Y:S01]  /*129a0*/  FMNMX.FTZ R14, R178, R14, !PT ;  /* 0x0000000eb20e7209 */ /* 0x000fe20007810000 */
[----:B------:R-:W-:Y:S01]  /*129b0*/  FMUL.FTZ R44, R44, R176 ;  /* 0x000000b02c2c7220 */ /* 0x000fe20000410000 */
[----:B------:R-:W-:Y:S01]  /*129c0*/  ISETP.LT.OR P1, PT, R221, 0x3a, P1 ;  /* 0x0000003add00780c */ /* 0x000fe20000f21670 */
[----:B------:R-:W3:Y:S01]  /*129d0*/  MUFU.EX2 R165, R165 ;  /* 0x000000a500a57308 */ /* 0x000ee20000000800 */
[----:B------:R-:W-:Y:S01]  /*129e0*/  FMNMX.FTZ R14, R179, R14, !PT ;  /* 0x0000000eb30e7209 */ /* 0x000fe20007810000 */
[----:B----4-:R-:W-:Y:S01]  /*129f0*/  FADD.FTZ R3, R161, R3 ;  /* 0x00000003a1037221 */ /* 0x010fe20000010000 */
[----:B------:R-:W-:Y:S01]  /*12a00*/  FSEL R183, R183, -INF , !P1 ;  /* 0xff800000b7b77808 */ /* 0x000fe20004800000 */
[----:B------:R-:W-:Y:S01]  /*12a10*/  FMUL.FTZ R45, R45, R176 ;  /* 0x000000b02d2d7220 */ /* 0x000fe20000410000 */
[----:B------:R-:W-:Y:S01]  /*12a20*/  FMNMX.FTZ R14, R182, R14, !PT ;  /* 0x0000000eb60e7209 */ /* 0x000fe20007810000 */
[-C--:B------:R-:W-:Y:S01]  /*12a30*/  FMUL.FTZ R48, R48, R176.reuse ;  /* 0x000000b030307220 */ /* 0x080fe20000410000 */
[----:B------:R-:W-:Y:S01]  /*12a40*/  FMUL.FTZ R49, R49, R176 ;  /* 0x000000b031317220 */ /* 0x000fe20000410000 */
[----:B------:R-:W4:Y:S01]  /*12a50*/  MUFU.EX2 R168, R168 ;  /* 0x000000a800a87308 */ /* 0x000f220000000800 */
[----:B------:R-:W-:Y:S01]  /*12a60*/  FMNMX.FTZ R14, R183, R14, !PT ;  /* 0x0000000eb70e7209 */ /* 0x000fe20007810000 */
[----:B0-----:R-:W-:Y:S01]  /*12a70*/  FADD.FTZ R3, R164, R3 ;  /* 0x00000003a4037221 */ /* 0x001fe20000010000 */
[-C--:B------:R-:W-:Y:S01]  /*12a80*/  FMUL.FTZ R52, R52, R176.reuse ;  /* 0x000000b034347220 */ /* 0x080fe20000410000 */
[-C--:B------:R-:W-:Y:S01]  /*12a90*/  FMUL.FTZ R53, R53, R176.reuse ;  /* 0x000000b035357220 */ /* 0x080fe20000410000 */
[-C--:B------:R-:W-:Y:S01]  /*12aa0*/  FMUL.FTZ R56, R56, R176.reuse ;  /* 0x000000b038387220 */ /* 0x080fe20000410000 */
[----:B------:R-:W0:Y:S01]  /*12ab0*/  SHFL.BFLY PT, R174, R14, 0x2, 0x1f ;  /* 0x0c401f000eae7f89 */ /* 0x000e2200000e0000 */
        /* <DEDUP_REMOVED lines=22> */
[----:B------:R-:W-:Y:S01]  /*12c20*/  FMUL.FTZ R89, R89, R176 ;  /* 0x000000b059597220 */ /* 0x000fe20000410000 */
[----:B0-----:R-:W-:Y:S01]  /*12c30*/  FMNMX.FTZ R14, R14, R174, !PT ;  /* 0x000000ae0e0e7209 */ /* 0x001fe20007810000 */
[-C--:B------:R-:W-:Y:S01]  /*12c40*/  FMUL.FTZ R92, R92, R176.reuse ;  /* 0x000000b05c5c7220 */ /* 0x080fe20000410000 */
[----:B------:R-:W0:Y:S01]  /*12c50*/  MUFU.EX2 R209, R209 ;  /* 0x000000d100d17308 */ /* 0x000e220000000800 */
        /* <DEDUP_REMOVED lines=8> */
[----:B----4-:R-:W-:Y:S01]  /*12ce0*/  FADD.FTZ R3, R173, R3 ;  /* 0x00000003ad037221 */ /* 0x010fe20000010000 */
[-C--:B------:R-:W-:Y:S01]  /*12cf0*/  FMUL.FTZ R104, R104, R176.reuse ;  /* 0x000000b068687220 */ /* 0x080fe20000410000 */
[-C--:B------:R-:W-:Y:S01]  /*12d00*/  FMUL.FTZ R105, R105, R176.reuse ;  /* 0x000000b069697220 */ /* 0x080fe20000410000 */
[-C--:B------:R-:W-:Y:S01]  /*12d10*/  FMUL.FTZ R108, R108, R176.reuse ;  /* 0x000000b06c6c7220 */ /* 0x080fe20000410000 */
[-C--:B------:R-:W-:Y:S01]  /*12d20*/  FMUL.FTZ R109, R109, R176.reuse ;  /* 0x000000b06d6d7220 */ /* 0x080fe20000410000 */
[-C--:B------:R-:W-:Y:S01]  /*12d30*/  FMUL.FTZ R112, R112, R176.reuse ;  /* 0x000000b070707220 */ /* 0x080fe20000410000 */
[-C--:B------:R-:W-:Y:S01]  /*12d40*/  FMUL.FTZ R113, R113, R176.reuse ;  /* 0x000000b071717220 */ /* 0x080fe20000410000 */
        /* <DEDUP_REMOVED lines=12> */
[----:B------:R-:W-:-:S02]  /*12e10*/  IMAD.MOV R174, RZ, RZ, -R201 ;  /* 0x000000ffffae7224 */ /* 0x000fc400078e0ac9 */
[-C--:B------:R-:W-:Y:S01]  /*12e20*/  FMUL.FTZ R132, R132, R176.reuse ;  /* 0x000000b084847220 */ /* 0x080fe20000410000 */
[----:B------:R-:W-:Y:S01]  /*12e30*/  FMUL.FTZ R133, R133, R176 ;  /* 0x000000b085857220 */ /* 0x000fe20000410000 */
[C---:B------:R-:W-:Y:S01]  /*12e40*/  FSETP.NEU.FTZ.AND P1, PT, R14.reuse, -INF , PT ;  /* 0xff8000000e00780b */ /* 0x040fe20003f3d000 */
[-C--:B------:R-:W-:Y:S01]  /*12e50*/  FMUL.FTZ R220, R14, R7.reuse ;  /* 0x000000070edc7220 */ /* 0x080fe20000410000 */
[----:B------:R-:W-:Y:S01]  /*12e60*/  ISETP.NE.AND P2, PT, R188, R174, PT ;  /* 0x000000aebc00720c */ /* 0x000fe20003f45270 */
[-C--:B------:R-:W-:Y:S01]  /*12e70*/  FMUL.FTZ R136, R136, R176.reuse ;  /* 0x000000b088887220 */ /* 0x080fe20000410000 */
[----:B------:R-:W-:Y:S01]  /*12e80*/  FSEL R174, R14, RZ, P1 ;  /* 0x000000ff0eae7208 */ /* 0x000fe20000800000 */
[-C--:B------:R-:W-:Y:S01]  /*12e90*/  FMUL.FTZ R137, R137, R176.reuse ;  /* 0x000000b089897220 */ /* 0x080fe20000410000 */
[----:B------:R-:W-:Y:S01]  /*12ea0*/  FSEL R220, R220, RZ, P1 ;  /* 0x000000ffdcdc7208 */ /* 0x000fe20000800000 */
[-C--:B------:R-:W-:Y:S01]  /*12eb0*/  FMUL.FTZ R140, R140, R176.reuse ;  /* 0x000000b08c8c7220 */ /* 0x080fe20000410000 */
[-C--:B------:R-:W-:Y:S01]  /*12ec0*/  FMUL.FTZ R141, R141, R176.reuse ;  /* 0x000000b08d8d7220 */ /* 0x080fe20000410000 */
[----:B------:R-:W-:Y:S01]  /*12ed0*/  FADD.FTZ R174, -R174, R186 ;  /* 0x000000baaeae7221 */ /* 0x000fe20000010100 */
[----:B------:R-:W-:Y:S01]  /*12ee0*/  FMUL.FTZ R144, R144, R176 ;  /* 0x000000b090907220 */ /* 0x000fe20000410000 */
[-CC-:B------:R-:W-:Y:S01]  /*12ef0*/  FFMA.FTZ R186, R155, R7.reuse, -R220.reuse ;  /* 0x000000079bba7223 */ /* 0x180fe200000108dc */
[-CC-:B------:R-:W-:Y:S01]  /*12f00*/  FFMA.FTZ R155, R158, R7.reuse, -R220.reuse ;  /* 0x000000079e9b7223 */ /* 0x180fe200000108dc */
[-C--:B------:R-:W-:Y:S01]  /*12f10*/  FMUL.FTZ R174, R174, R7.reuse ;  /* 0x00000007aeae7220 */ /* 0x080fe20000410000 */
[----:B------:R-:W-:Y:S01]  /*12f20*/  FFMA.FTZ R159, R159, R7, -R220 ;  /* 0x000000079f9f7223 */ /* 0x000fe200000108dc */
[----:B------:R-:W-:-:S02]  /*12f30*/  @!P2 IMAD R185, R185, 0x40, R198 ;  /* 0x00000040b9b9a824 */ /* 0x000fc400078e02c6 */
[-CC-:B------:R-:W-:Y:S01]  /*12f40*/  FFMA.FTZ R187, R162, R7.reuse, -R220.reuse ;  /* 0x00000007a2bb7223 */ /* 0x180fe200000108dc */
[----:B------:R-:W-:Y:S01]  /*12f50*/  MUFU.EX2 R186, R186 ;  /* 0x000000ba00ba7308 */ /* 0x000fe20000000800 */
[-C--:B------:R-:W-:Y:S01]  /*12f60*/  FFMA.FTZ R163, R163, R7.reuse, -R220 ;  /* 0x00000007a3a37223 */ /* 0x080fe200000108dc */
[----:B------:R-:W-:Y:S02]  /*12f70*/  @!P2 IMAD R185, R185, 0x4, R2 ;  /* 0x00000004b9b9a824 */ /* 0x000fe400078e0202 */
[-CC-:B------:R-:W-:Y:S01]  /*12f80*/  FFMA.FTZ R153, R153, R7.reuse, -R220.reuse ;  /* 0x0000000799997223 */ /* 0x180fe200000108dc */
[----:B------:R-:W-:Y:S01]  /*12f90*/  F2FP.BF16.F32.PACK_AB R158, R165, R164 ;  /* 0x000000a4a59e723e */ /* 0x000fe200000010ff */
[-CC-:B------:R-:W-:Y:S01]  /*12fa0*/  FFMA.FTZ R210, R166, R7.reuse, -R220.reuse ;  /* 0x00000007a6d27223 */ /* 0x180fe200000108dc */
[-CC-:B------:R-:W-:Y:S01]  /*12fb0*/  FFMA.FTZ R167, R167, R7.reuse, -R220.reuse ;  /* 0x00000007a7a77223 */ /* 0x180fe200000108dc */
[----:B------:R-:W-:Y:S01]  /*12fc0*/  @!P2 STS [R185+0x28800], R176 ;  /* 0x028800b0b900a388 */ /* 0x000fe20000000800 */
[----:B------:R-:W0:Y:S01]  /*12fd0*/  MUFU.EX2 R174, R174 ;  /* 0x000000ae00ae7308 */ /* 0x000e220000000800 */
        /* <DEDUP_REMOVED lines=8> */
[----:B------:R-:W-:Y:S01]  /*13060*/  F2FP.BF16.F32.PACK_AB R162, R173, R172 ;  /* 0x000000acada2723e */ /* 0x000fe200000010ff */
[-C--:B------:R-:W-:Y:S01]  /*13070*/  FMUL.FTZ R145, R145, R176.reuse ;  /* 0x000000b091917220 */ /* 0x080fe20000410000 */
[----:B------:R-:W-:Y:S01]  /*13080*/  F2FP.BF16.F32.PACK_AB R164, R177, R209 ;  /* 0x000000d1b1a4723e */ /* 0x000fe200000010ff */
[-C--:B------:R-:W-:Y:S01]  /*13090*/  FMUL.FTZ R148, R148, R176.reuse ;  /* 0x000000b094947220 */ /* 0x080fe20000410000 */
[----:B------:R-:W-:-:S03]  /*130a0*/  FMUL.FTZ R149, R149, R176 ;  /* 0x000000b095957220 */ /* 0x000fc60000410000 */
[----:B------:R-:W-:Y:S01]  /*130b0*/  MUFU.EX2 R159, R159 ;  /* 0x0000009f009f7308 */ /* 0x000fe20000000800 */
[----:B0-----:R0:W-:Y:S01]  /*130c0*/  @!P2 STS [R185+0x28820], R174 ;  /* 0x028820aeb900a388 */ /* 0x0011e20000000800 */
        /* <DEDUP_REMOVED lines=9> */
[----:B0-----:R-:W-:Y:S01]  /*13160*/  FFMA.FTZ R185, R154, R7, -R220 ;  /* 0x000000079ab97223 */ /* 0x001fe200000108dc */
[----:B------:R-:W-:Y:S01]  /*13170*/  F2FP.BF16.F32.PACK_AB R154, R157, R156 ;  /* 0x0000009c9d9a723e */ /* 0x000fe200000010ff */
[----:B------:R-:W-:Y:S01]  /*13180*/  FMUL.FTZ R42, R42, R174 ;  /* 0x000000ae2a2a7220 */ /* 0x000fe20000410000 */
[----:B------:R-:W-:Y:S01]  /*13190*/  F2FP.BF16.F32.PACK_AB R156, R161, R160 ;  /* 0x000000a0a19c723e */ /* 0x000fe200000010ff */
[----:B------:R-:W-:Y:S01]  /*131a0*/  FMUL.FTZ R43, R43, R174 ;  /* 0x000000ae2b2b7220 */ /* 0x000fe20000410000 */
        /* <DEDUP_REMOVED lines=25> */
[----:B0-----:R-:W-:Y:S01]  /*13340*/  FFMA.FTZ R165, R174, R0, R185 ;  /* 0x00000000aea57223 */ /* 0x001fe200000100b9 */
        /* <DEDUP_REMOVED lines=15> */
[----:B0-----:R-:W-:Y:S01]  /*13440*/  FADD.FTZ R153, R186, R165 ;  /* 0x000000a5ba997221 */ /* 0x001fe20000010000 */
[-C--:B------:R-:W-:Y:S01]  /*13450*/  FMUL.FTZ R111, R111, R174.reuse ;  /* 0x000000ae6f6f7220 */ /* 0x080fe20000410000 */
[-C--:B------:R-:W-:Y:S01]  /*13460*/  FMUL.FTZ R114, R114, R174.reuse ;  /* 0x000000ae72727220 */ /* 0x080fe20000410000 */
[-C--:B------:R-:W-:Y:S01]  /*13470*/  FMUL.FTZ R115, R115, R174.reuse ;  /* 0x000000ae73737220 */ /* 0x080fe20000410000 */
[----:B------:R-:W-:Y:S01]  /*13480*/  FADD.FTZ R153, R155, R153 ;  /* 0x000000999b997221 */ /* 0x000fe20000010000 */
[C---:B------:R-:W-:Y:S01]  /*13490*/  F2FP.BF16.F32.PACK_AB R155, R159.reuse, R155 ;  /* 0x0000009b9f9b723e */ /* 0x040fe200000010ff */
[----:B------:R-:W-:Y:S01]  /*134a0*/  FMUL.FTZ R118, R118, R174 ;  /* 0x000000ae76767220 */ /* 0x000fe20000410000 */
[----:B------:R-:W0:Y:S01]  /*134b0*/  MUFU.EX2 R171, R171 ;  /* 0x000000ab00ab7308 */ /* 0x000e220000000800 */
[----:B------:R-:W-:Y:S01]  /*134c0*/  FADD.FTZ R153, R159, R153 ;  /* 0x000000999f997221 */ /* 0x000fe20000010000 */
[----:B---3--:R-:W-:Y:S01]  /*134d0*/  F2FP.BF16.F32.PACK_AB R159, R167, R210 ;  /* 0x000000d2a79f723e */ /* 0x008fe200000010ff */
[-C--:B------:R-:W-:Y:S01]  /*134e0*/  FMUL.FTZ R119, R119, R174.reuse ;  /* 0x000000ae77777220 */ /* 0x080fe20000410000 */
[-C--:B------:R-:W-:Y:S01]  /*134f0*/  FMUL.FTZ R122, R122, R174.reuse ;  /* 0x000000ae7a7a7220 */ /* 0x080fe20000410000 */
[----:B------:R-:W-:Y:S01]  /*13500*/  FADD.FTZ R153, R157, R153 ;  /* 0x000000999d997221 */ /* 0x000fe20000010000 */
[----:B------:R-:W-:Y:S01]  /*13510*/  F2FP.BF16.F32.PACK_AB R157, R163, R157 ;  /* 0x0000009da39d723e */ /* 0x000fe200000010ff */
[-C--:B------:R-:W-:Y:S01]  /*13520*/  FMUL.FTZ R123, R123, R174.reuse ;  /* 0x000000ae7b7b7220 */ /* 0x080fe20000410000 */
[----:B------:R-:W3:Y:S01]  /*13530*/  MUFU.EX2 R175, R175 ;  /* 0x000000af00af7308 */ /* 0x000ee20000000800 */
[----:B------:R-:W-:Y:S01]  /*13540*/  FADD.FTZ R168, R163, R153 ;  /* 0x00000099a3a87221 */ /* 0x000fe20000010000 */
[----:B------:R-:W-:Y:S01]  /*13550*/  F2FP.BF16.F32.PACK_AB R153, R186, R185 ;  /* 0x000000b9ba99723e */ /* 0x000fe200000010ff */
[----:B------:R-:W-:Y:S01]  /*13560*/  BAR.SYNC.DEFER_BLOCKING 0xf, 0x100 ;  /* 0x03c4000000007b1d */ /* 0x000fe20000010000 */
[-C--:B------:R-:W-:Y:S01]  /*13570*/  FMUL.FTZ R126, R126, R174.reuse ;  /* 0x000000ae7e7e7220 */ /* 0x080fe20000410000 */
[----:B------:R-:W-:Y:S01]  /*13580*/  FADD.FTZ R168, R210, R168 ;  /* 0x000000a8d2a87221 */ /* 0x000fe20000010000 */
[-C--:B------:R-:W-:Y:S01]  /*13590*/  FMUL.FTZ R127, R127, R174.reuse ;  /* 0x000000ae7f7f7220 */ /* 0x080fe20000410000 */
[-C--:B------:R-:W-:Y:S01]  /*135a0*/  FMUL.FTZ R130, R130, R174.reuse ;  /* 0x000000ae82827220 */ /* 0x080fe20000410000 */
[-C--:B------:R-:W-:Y:S01]  /*135b0*/  FMUL.FTZ R131, R131, R174.reuse ;  /* 0x000000ae83837220 */ /* 0x080fe20000410000 */
[----:B------:R-:W-:Y:S01]  /*135c0*/  FADD.FTZ R168, R167, R168 ;  /* 0x000000a8a7a87221 */ /* 0x000fe20000010000 */
[----:B------:R-:W5:Y:S01]  /*135d0*/  MUFU.EX2 R165, R178 ;  /* 0x000000b200a57308 */ /* 0x000f620000000800 */
[-C--:B------:R-:W-:Y:S01]  /*135e0*/  FMUL.FTZ R134, R134, R174.reuse ;  /* 0x000000ae86867220 */ /* 0x080fe20000410000 */
[-C--:B------:R-:W-:Y:S01]  /*135f0*/  FMUL.FTZ R135, R135, R174.reuse ;  /* 0x000000ae87877220 */ /* 0x080fe20000410000 */
[----:B----4-:R-:W-:Y:S01]  /*13600*/  FADD.FTZ R168, R161, R168 ;  /* 0x000000a8a1a87221 */ /* 0x010fe20000010000 */
[----:B0-----:R-:W-:Y:S01]  /*13610*/  F2FP.BF16.F32.PACK_AB R161, R171, R161 ;  /* 0x000000a1aba1723e */ /* 0x001fe200000010ff */
[-C--:B------:R-:W-:Y:S01]  /*13620*/  FMUL.FTZ R138, R138, R174.reuse ;  /* 0x000000ae8a8a7220 */ /* 0x080fe20000410000 */
[----:B------:R-:W-:Y:S01]  /*13630*/  FMUL.FTZ R139, R139, R174 ;  /* 0x000000ae8b8b7220 */ /* 0x000fe20000410000 */
[----:B------:R-:W-:Y:S01]  /*13640*/  FADD.FTZ R168, R171, R168 ;  /* 0x000000a8aba87221 */ /* 0x000fe20000010000 */
[----:B------:R-:W0:Y:S01]  /*13650*/  MUFU.EX2 R166, R180 ;  /* 0x000000b400a67308 */ /* 0x000e220000000800 */
[----:B---3--:R-:W-:Y:S01]  /*13660*/  F2FP.BF16.F32.PACK_AB R163, R175, R0 ;  /* 0x00000000afa3723e */ /* 0x008fe200000010ff */
[-C--:B------:R-:W-:Y:S01]  /*13670*/  FMUL.FTZ R142, R142, R174.reuse ;  /* 0x000000ae8e8e7220 */ /* 0x080fe20000410000 */
[----:B------:R-:W-:Y:S01]  /*13680*/  FADD.FTZ R168, R0, R168 ;  /* 0x000000a800a87221 */ /* 0x000fe20000010000 */
[-C--:B------:R-:W-:Y:S01]  /*13690*/  FMUL.FTZ R143, R143, R174.reuse ;  /* 0x000000ae8f8f7220 */ /* 0x080fe20000410000 */
[-C--:B------:R-:W-:Y:S01]  /*136a0*/  FMUL.FTZ R146, R146, R174.reuse ;  /* 0x000000ae92927220 */ /* 0x080fe20000410000 */
[-C--:B------:R-:W-:Y:S01]  /*136b0*/  FMUL.FTZ R147, R147, R174.reuse ;  /* 0x000000ae93937220 */ /* 0x080fe20000410000 */
[----:B------:R-:W-:Y:S01]  /*136c0*/  FADD.FTZ R168, R175, R168 ;  /* 0x000000a8afa87221 */ /* 0x000fe20000010000 */
[----:B------:R-:W3:Y:S01]  /*136d0*/  MUFU.EX2 R179, R179 ;  /* 0x000000b300b37308 */ /* 0x000ee20000000800 */
[----:B------:R4:W-:Y:S01]  /*136e0*/  STSM.16.M88.4 [R202+0x26800], R152 ;  /* 0x02680098ca007844 */ /* 0x0009e20000000200 */
[-C--:B------:R-:W-:Y:S01]  /*136f0*/  FMUL.FTZ R150, R150, R174.reuse ;  /* 0x000000ae96967220 */ /* 0x080fe20000410000 */
[----:B-----5:R-:W-:Y:S01]  /*13700*/  FADD.FTZ R168, R165, R168 ;  /* 0x000000a8a5a87221 */ /* 0x020fe20000010000 */
[----:B------:R-:W-:Y:S01]  /*13710*/  FMUL.FTZ R151, R151, R174 ;  /* 0x000000ae97977220 */ /* 0x000fe20000410000 */
[----:B------:R4:W-:Y:S03]  /*13720*/  STSM.16.M88.4 [R203], R156 ;  /* 0x0000009ccb007844 */ /* 0x0009e60000000200 */
[----:B------:R-:W5:Y:S01]  /*13730*/  MUFU.EX2 R182, R182 ;  /* 0x000000b600b67308 */ /* 0x000f620000000800 */
[----:B0-----:R-:W-:Y:S01]  /*13740*/  FADD.FTZ R3, R166, R3 ;  /* 0x00000003a6037221 */ /* 0x001fe20000010000 */
[C---:B------:R-:W-:Y:S01]  /*13750*/  F2FP.BF16.F32.PACK_AB R166, R181.reuse, R166 ;  /* 0x000000a6b5a6723e */ /* 0x040fe200000010ff */
[----:B------:R4:W-:Y:S02]  /*13760*/  STSM.16.M88.4 [R205], R160 ;  /* 0x000000a0cd007844 */ /* 0x0009e40000000200 */
[----:B------:R-:W-:-:S03]  /*13770*/  FADD.FTZ R3, R181, R3 ;  /* 0x00000003b5037221 */ /* 0x000fc60000010000 */
[----:B------:R-:W0:Y:S01]  /*13780*/  MUFU.EX2 R183, R183 ;  /* 0x000000b700b77308 */ /* 0x000e220000000800 */
[C---:B---3--:R-:W-:Y:S01]  /*13790*/  FADD.FTZ R168, R179.reuse, R168 ;  /* 0x000000a8b3a87221 */ /* 0x048fe20000010000 */
[----:B------:R-:W-:-:S03]  /*137a0*/  F2FP.BF16.F32.PACK_AB R165, R179, R165 ;  /* 0x000000a5b3a5723e */ /* 0x000fc600000010ff */
[----:B-----5:R-:W-:Y:S01]  /*137b0*/  FADD.FTZ R168, R182, R168 ;  /* 0x000000a8b6a87221 */ /* 0x020fe20000010000 */
[----:B0-----:R-:W-:-:S03]  /*137c0*/  F2FP.BF16.F32.PACK_AB R167, R183, R182 ;  /* 0x000000b6b7a7723e */ /* 0x001fc600000010ff */
[----:B------:R-:W-:Y:S02]  /*137d0*/  FADD.FTZ R0, R183, R168 ;  /* 0x000000a8b7007221 */ /* 0x000fe40000010000 */
[----:B------:R4:W-:Y:S01]  /*137e0*/  STSM.16.M88.4 [R204], R164 ;  /* 0x000000a4cc007844 */ /* 0x0009e20000000200 */
[----:B------:R-:W-:Y:S05]  /*137f0*/  @!P0 BRA `(.L_x_2689) ;  /* 0x0000000000048947 */ /* 0x000fea0003800000 */
[----:B------:R-:W-:Y:S01]  /*13800*/  BPT.TRAP 0x1 ;  /* 0x000000040000795c */ /* 0x000fe20000300000 */
.L_x_2689:
[----:B------:R0:W3:Y:S01]  /*13810*/  SYNCS.PHASECHK.TRANS64.TRYWAIT P1, [R20+URZ+0x28c50], R184 ;  /* 0x028c50b8140075a7 */ /* 0x0000e2000802017f */
[----:B------:R-:W-:Y:S05]  /*13820*/  @!P0 BRA `(.L_x_2690) ;  /* 0x0000000000048947 */ /* 0x000fea0003800000 */
[----:B------:R-:W-:Y:S01]  /*13830*/  BPT.TRAP 0x1 ;  /* 0x000000040000795c */ /* 0x000fe20000300000 */
.L_x_2690:
[----:B------:R-:W-:Y:S04]  /*13840*/  BSSY B1, `(.L_x_2691) ;  /* 0x0000004000017945 */ /* 0x000fe80003800000 */
[----:B---3--:R-:W-:Y:S05]  /*13850*/  @P1 BRA `(.L_x_2692) ;  /* 0x0000000000081947 */ /* 0x008fea0003800000 */
[----:B------:R-:W3:Y:S02]  /*13860*/  SYNCS.PHASECHK.TRANS64.TRYWAIT P1, [R20+URZ+0x28c50], R184 ;  /* 0x028c50b8140075a7 */ /* 0x000ee4000802017f */
[----:B---3--:R-:W-:Y:S05]  /*13870*/  @!P1 BRA `(.L_x_2693) ;  /* 0x000000cc006c9947 */ /* 0x008fea0003800000 */
.L_x_2692:
[----:B------:R-:W-:Y:S05]  /*13880*/  BSYNC B1 ;  /* 0x0000000000017941 */ /* 0x000fea0003800000 */
.L_x_2691:
        /* <DEDUP_REMOVED lines=8> */
[----:B----4-:R-:W-:Y:S01]  /*13910*/  VIADD R152, R168, 0x80 ;  /* 0x00000080a8987836 */ /* 0x010fe20000000000 */
        /* <DEDUP_REMOVED lines=31> */
.L_x_2694:
[----:B------:R-:W4:Y:S01]  /*13b10*/  LDL R152, [R1+0xc] ;  /* 0x00000c0001987983 */ /* 0x000f220000100800 */
[----:B0123--:R-:W-:Y:S02]  /*13b20*/  VIADD R20, R20, 0x28c60 ;  /* 0x00028c6014147836 */ /* 0x00ffe40000000000 */
[----:B------:R-:W-:Y:S02]  /*13b30*/  IMAD.MOV.U32 R186, RZ, RZ, R14 ;  /* 0x000000ffffba7224 */ /* 0x000fe400078e000e */
[----:B------:R-:W-:Y:S01]  /*13b40*/  IMAD.MOV.U32 R187, RZ, RZ, R6 ;  /* 0x000000ffffbb7224 */ /* 0x000fe200078e0006 */
[----:B------:R-:W-:Y:S01]  /*13b50*/  PRMT R20, R191, 0x654, R20 ;  /* 0x00000654bf147816 */ /* 0x000fe20000000014 */
[----:B------:R-:W-:-:S03]  /*13b60*/  IMAD.MOV.U32 R185, RZ, RZ, R18 ;  /* 0x000000ffffb97224 */ /* 0x000fc600078e0012 */
[----:B------:R1:W-:Y:S01]  /*13b70*/  SYNCS.ARRIVE.TRANS64.RED.A1T0 RZ, [R20+URZ], RZ ;  /* 0x000000ff14ff79a7 */ /* 0x0003e2000810043f */
[C---:B----4-:R-:W-:Y:S01]  /*13b80*/  ISETP.GT.AND P1, PT, R15.reuse, R152, PT ;  /* 0x000000980f00720c */ /* 0x050fe20003f24270 */
[----:B------:R-:W-:-:S12]  /*13b90*/  VIADD R15, R15, 0xffffffff ;  /* 0xffffffff0f0f7836 */ /* 0x000fd80000000000 */
[----:B-1----:R-:W-:Y:S05]  /*13ba0*/  @P1 BRA `(.L_x_2695) ;  /* 0xffffffd800c01947 */ /* 0x002fea000383ffff */
.L_x_2674:
[----:B------:R-:W-:Y:S05]  /*13bb0*/  BSYNC B0 ;  /* 0x0000000000007941 */ /* 0x000fea0003800000 */
.L_x_2673:
[----:B------:R-:W2:Y:S04]  /*13bc0*/  LDL.LU R20, [R1+0x54] ;  /* 0x0000540001147983 */ /* 0x000ea80000300800 */
[----:B------:R-:W1:Y:S04]  /*13bd0*/  SHFL.BFLY PT, R4, R3, 0x2, 0x1f ;  /* 0x0c401f0003047f89 */ /* 0x000e6800000e0000 */
[----:B------:R-:W3:Y:S01]  /*13be0*/  SHFL.BFLY PT, R5, R0, 0x2, 0x1f ;  /* 0x0c401f0000057f89 */ /* 0x000ee200000e0000 */
[----:B-1----:R-:W-:Y:S01]  /*13bf0*/  FADD.FTZ R4, R4, R3 ;  /* 0x0000000304047221 */ /* 0x002fe20000010000 */
[----:B---3--:R-:W-:Y:S01]  /*13c00*/  FADD.FTZ R8, R5, R0 ;  /* 0x0000000005087221 */ /* 0x008fe20000010000 */
[----:B------:R-:W-:-:S03]  /*13c10*/  IMAD.MOV.U32 R0, RZ, RZ, -0x800000 ;  /* 0xff800000ff007424 */ /* 0x000fc600078e00ff */
[----:B------:R-:W1:Y:S04]  /*13c20*/  SHFL.BFLY PT, R5, R4, 0x1, 0x1f ;  /* 0x0c201f0004057f89 */ /* 0x000e6800000e0000 */
[----:B------:R-:W3:Y:S01]  /*13c30*/  SHFL.BFLY PT, R9, R8, 0x1, 0x1f ;  /* 0x0c201f0008097f89 */ /* 0x000ee200000e0000 */
[----:B-1----:R-:W-:Y:S01]  /*13c40*/  FADD.FTZ R11, R4, R5 ;  /* 0x00000005040b7221 */ /* 0x002fe20000010000 */
[----:B---3--:R-:W-:Y:S01]  /*13c50*/  FADD.FTZ R12, R8, R9 ;  /* 0x00000009080c7221 */ /* 0x008fe20000010000 */
[----:B------:R-:W-:Y:S08]  /*13c60*/  BAR.ARV 0x8, 0x100 ;  /* 0x0204000000007b1d */ /* 0x000ff00000002000 */
[----:B------:R-:W-:Y:S01]  /*13c70*/  BAR.SYNC.DEFER_BLOCKING 0xf, 0x100 ;  /* 0x03c4000000007b1d */ /* 0x000fe20000010000 */
[----:B------:R-:W-:-:S02]  /*13c80*/  FSETP.NE.FTZ.AND P0, PT, R11, RZ, PT ;  /* 0x000000ff0b00720b */ /* 0x000fc40003f15000 */
[----:B------:R-:W-:-:S11]  /*13c90*/  FSETP.NE.FTZ.AND P1, PT, R12, RZ, PT ;  /* 0x000000ff0c00720b */ /* 0x000fd60003f35000 */
[----:B------:R-:W1:Y:S01]  /*13ca0*/  @P0 MUFU.LG2 R5, R11 ;  /* 0x0000000b00050308 */ /* 0x000e620000000c00 */
[C---:B------:R-:W-:Y:S01]  /*13cb0*/  @P0 FMUL.FTZ R3, R7.reuse, 0.69314718246459960938 ;  /* 0x3f31721807030820 */ /* 0x040fe20000410000 */
[----:B------:R-:W-:-:S06]  /*13cc0*/  @P1 FMUL.FTZ R4, R7, 0.69314718246459960938 ;  /* 0x3f31721807041820 */ /* 0x000fcc0000410000 */
[----:B------:R-:W3:Y:S01]  /*13cd0*/  @P1 MUFU.LG2 R9, R12 ;  /* 0x0000000c00091308 */ /* 0x000ee20000000c00 */
[----:B-1----:R-:W-:Y:S01]  /*13ce0*/  @P0 FMUL.FTZ R10, R5, 0.69314718246459960938 ;  /* 0x3f317218050a0820 */ /* 0x002fe20000410000 */
[----:B------:R-:W-:-:S03]  /*13cf0*/  IMAD.MOV R5, RZ, RZ, -R201 ;  /* 0x000000ffff057224 */ /* 0x000fc600078e0ac9 */
[----:B------:R-:W-:Y:S01]  /*13d00*/  @P0 FFMA.FTZ R0, R3, R6, R10 ;  /* 0x0000000603000223 */ /* 0x000fe2000001000a */
[----:B------:R-:W-:Y:S01]  /*13d10*/  IMAD.MOV.U32 R3, RZ, RZ, -0x800000 ;  /* 0xff800000ff037424 */ /* 0x000fe200078e00ff */
[----:B------:R-:W-:Y:S01]  /*13d20*/  ISETP.NE.AND P2, PT, R188, R5, PT ;  /* 0x00000005bc00720c */ /* 0x000fe20003f45270 */
[----:B------:R-:W-:Y:S02]  /*13d30*/  IMAD.MOV.U32 R6, RZ, RZ, RZ ;  /* 0x000000ffff067224 */ /* 0x000fe400078e00ff */
[----:B---3--:R-:W-:-:S04]  /*13d40*/  @P1 FMUL.FTZ R9, R9, 0.69314718246459960938 ;  /* 0x3f31721809091820 */ /* 0x008fc80000410000 */
[----:B------:R-:W-:Y:S01]  /*13d50*/  @P1 FFMA.FTZ R3, R4, R14, R9 ;  /* 0x0000000e04031223 */ /* 0x000fe20000010009 */
[----:B------:R-:W-:Y:S01]  /*13d60*/  IMAD.MOV.U32 R4, RZ, RZ, RZ ;  /* 0x000000ffff047224 */ /* 0x000fe200078e00ff */
[----:B------:R-:W1:Y:S04]  /*13d70*/  @P1 MUFU.RCP R6, R12 ;  /* 0x0000000c00061308 */ /* 0x000e680000001000 */
[C---:B------:R-:W-:Y:S02]  /*13d80*/  @!P2 IMAD R5, R18.reuse, 0x40, R198 ;  /* 0x000000401205a824 */ /* 0x040fe400078e02c6 */
[----:B------:R-:W-:Y:S02]  /*13d90*/  VIADD R18, R18, 0x1 ;  /* 0x0000000112127836 */ /* 0x000fe40000000000 */
[----:B------:R3:W4:Y:S01]  /*13da0*/  @P0 MUFU.RCP R4, R11 ;  /* 0x0000000b00040308 */ /* 0x0007220000001000 */
[----:B------:R-:W-:Y:S01]  /*13db0*/  @!P2 IMAD R5, R5, 0x4, R2 ;  /* 0x000000040505a824 */ /* 0x000fe200078e0202 */
[----:B------:R-:W-:-:S02]  /*13dc0*/  PLOP3.LUT P0, PT, PT, PT, PT, 0x8, 0x0 ;  /* 0x000000000000781c */ /* 0x000fc40003f0e170 */
[----:B------:R-:W-:-:S04]  /*13dd0*/  ISETP.NE.AND P1, PT, R18, 0x2, PT ;  /* 0x000000021200780c */ /* 0x000fc80003f25270 */
[----:B------:R-:W-:Y:S01]  /*13de0*/  SEL R2, RZ, 0x1, P1 ;  /* 0x00000001ff027807 */ /* 0x000fe20000800000 */
[----:B-1----:R-:W-:Y:S01]  /*13df0*/  @!P2 STS [R5+0x28820], R6 ;  /* 0x028820060500a388 */ /* 0x002fe20000000800 */
[-C--:B------:R-:W-:Y:S01]  /*13e00*/  FMUL.FTZ R9, R27, R6.reuse ;  /* 0x000000061b097220 */ /* 0x080fe20000410000 */
[-C--:B---3--:R-:W-:Y:S01]  /*13e10*/  FMUL.FTZ R11, R30, R6.reuse ;  /* 0x000000061e0b7220 */ /* 0x088fe20000410000 */
[-C--:B------:R-:W-:Y:S01]  /*13e20*/  FMUL.FTZ R31, R31, R6.reuse ;  /* 0x000000061f1f7220 */ /* 0x080fe20000410000 */
[-C--:B------:R-:W-:Y:S01]  /*13e30*/  FMUL.FTZ R34, R34, R6.reuse ;  /* 0x0000000622227220 */ /* 0x080fe20000410000 */
[-C--:B------:R-:W-:Y:S01]  /*13e40*/  FMUL.FTZ R7, R38, R6.reuse ;  /* 0x0000000626077220 */ /* 0x080fe20000410000 */
[-C--:B------:R-:W-:Y:S01]  /*13e50*/  FMUL.FTZ R39, R39, R6.reuse ;  /* 0x0000000627277220 */ /* 0x080fe20000410000 */
[----:B------:R-:W-:Y:S01]  /*13e60*/  FMUL.FTZ R42, R42, R6 ;  /* 0x000000062a2a7220 */ /* 0x000fe20000410000 */
        /* <DEDUP_REMOVED lines=124> */
[----:B--2---:R-:W-:-:S05]  /*14630*/  VIADD R20, R20, 0x1 ;  /* 0x0000000114147836 */ /* 0x004fca0000000000 */
[----:B------:R1:W-:Y:S01]  /*14640*/  STL [R1+0x54], R20 ;  /* 0x0000541401007387 */ /* 0x0003e20000100800 */
[----:B------:R-:W-:Y:S06]  /*14650*/  BAR.ARV 0xe, 0x100 ;  /* 0x0384000000007b1d */ /* 0x000fec0000002000 */
.L_x_2551:
[----:B------:R-:W-:Y:S05]  /*14660*/  BSYNC B7 ;  /* 0x0000000000077941 */ /* 0x000fea0003800000 */
.L_x_2541:
[----:B------:R-:W2:Y:S08]  /*14670*/  S2UR UR4, SR_CgaCtaId ;  /* 0x00000000000479c3 */ /* 0x000eb00000008800 */
[----:B------:R-:W-:Y:S01]  /*14680*/  BAR.SYNC.DEFER_BLOCKING 0x5, 0x180 ;  /* 0x0146000000007b1d */ /* 0x000fe20000010000 */
[----:B------:R-:W-:-:S05]  /*14690*/  MOV R2, 0x400 ;  /* 0x0000040000027802 */ /* 0x000fca0000000f00 */
[----:B------:R-:W-:Y:S01]  /*146a0*/  BSSY B0, `(.L_x_2696) ;  /* 0x000031e000007945 */ /* 0x000fe20003800000 */
[----:B--2---:R-:W-:-:S05]  /*146b0*/  IMAD.U32 R191, RZ, RZ, UR4 ;  /* 0x00000004ffbf7e24 */ /* 0x004fca000f8e00ff */
[----:B------:R-:W-:-:S05]  /*146c0*/  LEA R2, R191, R2, 0x18 ;  /* 0x00000002bf027211 */ /* 0x000fca00078ec0ff */
[----:B-----5:R2:W3:Y:S01]  /*146d0*/  LDS.128 R24, [R2+0x28cd0] ;  /* 0x028cd00002187984 */ /* 0x0204e20000000c00 */
[----:B------:R-:W-:Y:S06]  /*146e0*/  BAR.ARV 0x4, 0x180 ;  /* 0x0106000000007b1d */ /* 0x000fec0000002000 */
[----:B------:R-:W-:Y:S05]  /*146f0*/  @P0 BRA `(.L_x_2697) ;  /* 0x00000020008c0947 */ /* 0x000fea0003800000 */
[----:B------:R-:W4:Y:S01]  /*14700*/  LDL R6, [R1+0x64] ;  /* 0x0000640001067983 */ /* 0x000f220000100800 */
[----:B------:R-:W-:Y:S01]  /*14710*/  F2FP.BF16.F32.PACK_AB R8, R8, R10 ;  /* 0x0000000a0808723e */ /* 0x000fe200000010ff */
[----:B------:R-:W-:Y:S02]  /*14720*/  ULDC.64 UR4, c[0x0][0xc00] ;  /* 0x0003000000047ab9 */ /* 0x000fe40000000a00 */
[----:B------:R-:W2:Y:S01]  /*14730*/  LDL R50, [R1+0x50] ;  /* 0x0000500001327983 */ /* 0x000ea20000100800 */
[----:B------:R-:W0:Y:S01]  /*14740*/  S2R R23, SR_SWINHI ;  /* 0x0000000000177919 */ /* 0x000e220000002f00 */
[----:B------:R-:W-:Y:S02]  /*14750*/  F2FP.BF16.F32.PACK_AB R11, R31, R11 ;  /* 0x0000000b1f0b723e */ /* 0x000fe400000010ff */
[----:B------:R-:W-:Y:S02]  /*14760*/  F2FP.BF16.F32.PACK_AB R9, R9, R4 ;  /* 0x000000040909723e */ /* 0x000fe400000010ff */
[----:B------:R-:W-:-:S02]  /*14770*/  F2FP.BF16.F32.PACK_AB R10, R28, R153 ;  /* 0x000000991c0a723e */ /* 0x000fc400000010ff */
[----:B-1----:R-:W-:Y:S02]  /*14780*/  MOV R20, R2 ;  /* 0x0000000200147202 */ /* 0x002fe40000000f00 */
[----:B0-----:R-:W-:Y:S01]  /*14790*/  MOV R21, R23 ;  /* 0x0000001700157202 */ /* 0x001fe20000000f00 */
[----:B------:R-:W0:Y:S01]  /*147a0*/  S2R R97, SR_TID.X ;  /* 0x0000000000617919 */ /* 0x000e220000002100 */
        /* <DEDUP_REMOVED lines=11> */
[----:B0-----:R-:W-:-:S05]  /*14860*/  VIADD R97, R97, 0xffffff80 ;  /* 0xffffff8061617836 */ /* 0x001fca0000000000 */
[----:B------:R-:W-:Y:S02]  /*14870*/  SHF.R.S32.HI R98, RZ, 0x1f, R97 ;  /* 0x0000001fff627819 */ /* 0x000fe40000011461 */
[----:B------:R-:W-:Y:S02]  /*14880*/  F2FP.BF16.F32.PACK_AB R36, R36, R96 ;  /* 0x000000602424723e */ /* 0x000fe400000010ff */
[----:B------:R-:W-:Y:S02]  /*14890*/  LEA.HI R98, R98, R97, RZ, 0x3 ;  /* 0x0000006162627211 */ /* 0x000fe400078f18ff */
[----:B------:R-:W-:Y:S02]  /*148a0*/  F2FP.BF16.F32.PACK_AB R37, R99, R37 ;  /* 0x000000256325723e */ /* 0x000fe400000010ff */
[----:B------:R-:W-:Y:S02]  /*148b0*/  F2FP.BF16.F32.PACK_AB R40, R40, R104 ;  /* 0x000000682828723e */ /* 0x000fe400000010ff */
[----:B------:R-:W-:-:S02]  /*148c0*/  F2FP.BF16.F32.PACK_AB R41, R107, R41 ;  /* 0x000000296b29723e */ /* 0x000fc400000010ff */
[----:B------:R-:W-:Y:S02]  /*148d0*/  F2FP.BF16.F32.PACK_AB R42, R109, R108 ;  /* 0x0000006c6d2a723e */ /* 0x000fe400000010ff */
[----:B------:R-:W-:Y:S02]  /*148e0*/  F2FP.BF16.F32.PACK_AB R43, R111, R43 ;  /* 0x0000002b6f2b723e */ /* 0x000fe400000010ff */
[----:B------:R-:W-:Y:S02]  /*148f0*/  SHF.R.S32.HI R98, RZ, 0x3, R98 ;  /* 0x00000003ff627819 */ /* 0x000fe40000011462 */
        /* <DEDUP_REMOVED lines=8> */
[----:B----4-:R-:W-:-:S03]  /*14980*/  IMAD.WIDE R44, R6, 0x2, R20 ;  /* 0x00000002062c7825 */ /* 0x010fc600078e0214 */
[----:B------:R-:W-:-:S04]  /*14990*/  LOP3.LUT R23, R44, 0x380, RZ, 0xc0, !PT ;  /* 0x000003802c177812 */ /* 0x000fc800078ec0ff */
[----:B------:R-:W-:Y:S01]  /*149a0*/  SHF.R.U64 R23, R23, 0x3, RZ ;  /* 0x0000000317177819 */ /* 0x000fe200000012ff */
[----:B------:R-:W-:-:S03]  /*149b0*/  IMAD.MOV.U32 R31, RZ, RZ, R45 ;  /* 0x000000ffff1f7224 */ /* 0x000fc600078e002d */
[----:B------:R-:W-:Y:S01]  /*149c0*/  LOP3.LUT R30, R23, R44, RZ, 0x3c, !PT ;  /* 0x0000002c171e7212 */ /* 0x000fe200078e3cff */
[----:B------:R-:W-:Y:S01]  /*149d0*/  BAR.SYNC.DEFER_BLOCKING 0x1, 0x100 ;  /* 0x0044000000007b1d */ /* 0x000fe20000010000 */
[C---:B------:R-:W-:Y:S02]  /*149e0*/  IADD3 R23, P0, R44.reuse, 0x20, RZ ;  /* 0x000000202c177810 */ /* 0x040fe40007f1e0ff */
[----:B------:R-:W-:Y:S02]  /*149f0*/  MOV R30, R30 ;  /* 0x0000001e001e7202 */ /* 0x000fe40000000f00 */
[----:B------:R-:W-:Y:S02]  /*14a00*/  LOP3.LUT R6, R23, 0x380, RZ, 0xc0, !PT ;  /* 0x0000038017067812 */ /* 0x000fe400078ec0ff */
[----:B------:R-:W-:Y:S02]  /*14a10*/  IADD3 R53, P1, R44, 0x2060, RZ ;  /* 0x000020602c357810 */ /* 0x000fe40007f3e0ff */
[----:B------:R-:W-:-:S02]  /*14a20*/  SHF.R.U64 R6, R6, 0x3, RZ ;  /* 0x0000000306067819 */ /* 0x000fc400000012ff */
[----:B------:R-:W-:Y:S02]  /*14a30*/  LOP3.LUT R52, R53, 0x380, RZ, 0xc0, !PT ;  /* 0x0000038035347812 */ /* 0x000fe400078ec0ff */
[----:B------:R-:W-:Y:S02]  /*14a40*/  IADD3 R57, P2, R44, 0x4000, RZ ;  /* 0x000040002c397810 */ /* 0x000fe40007f5e0ff */
[----:B------:R-:W-:Y:S01]  /*14a50*/  SHF.R.U64 R52, R52, 0x3, RZ ;  /* 0x0000000334347819 */ /* 0x000fe200000012ff */
[----:B------:R0:W-:Y:S03]  /*14a60*/  STSM.16.M88.4 [R30], R8 ;  /* 0x000000081e007844 */ /* 0x0001e60000000200 */
[----:B------:R-:W-:Y:S01]  /*14a70*/  LOP3.LUT R52, R52, R53, RZ, 0x3c, !PT ;  /* 0x0000003534347212 */ /* 0x000fe200078e3cff */
[--C-:B------:R-:W-:Y:S01]  /*14a80*/  IMAD.X R53, RZ, RZ, R45.reuse, P1 ;  /* 0x000000ffff357224 */ /* 0x100fe200008e062d */
[----:B------:R-:W-:Y:S01]  /*14a90*/  LOP3.LUT R56, R57, 0x380, RZ, 0xc0, !PT ;  /* 0x0000038039387812 */ /* 0x000fe200078ec0ff */
[----:B0-----:R-:W-:Y:S01]  /*14aa0*/  IMAD.X R9, RZ, RZ, R45, P0 ;  /* 0x000000ffff097224 */ /* 0x001fe200000e062d */
[----:B------:R-:W-:-:S02]  /*14ab0*/  LOP3.LUT R8, R6, R23, RZ, 0x3c, !PT ;  /* 0x0000001706087212 */ /* 0x000fc400078e3cff */
[----:B------:R-:W-:Y:S02]  /*14ac0*/  F2FP.BF16.F32.PACK_AB R6, R14, R152 ;  /* 0x000000980e06723e */ /* 0x000fe400000010ff */
[----:B------:R-:W-:-:S05]  /*14ad0*/  MOV R12, R8 ;  /* 0x00000008000c7202 */ /* 0x000fca0000000f00 */
[----:B------:R0:W-:Y:S01]  /*14ae0*/  STSM.16.M88.4 [R12], R4 ;  /* 0x000000040c007844 */ /* 0x0001e20000000200 */
[C---:B------:R-:W-:Y:S02]  /*14af0*/  IADD3 R9, P3, R44.reuse, 0x40, RZ ;  /* 0x000000402c097810 */ /* 0x040fe40007f7e0ff */
[----:B------:R-:W-:Y:S02]  /*14b00*/  IADD3 R31, P5, R44, 0x2000, RZ ;  /* 0x000020002c1f7810 */ /* 0x000fe40007fbe0ff */
[----:B------:R-:W-:Y:S02]  /*14b10*/  SHF.R.U64 R56, R56, 0x3, RZ ;  /* 0x0000000338387819 */ /* 0x000fe400000012ff */
[C---:B------:R-:W-:Y:S02]  /*14b20*/  IADD3 R11, P4, R44.reuse, 0x60, RZ ;  /* 0x000000602c0b7810 */ /* 0x040fe40007f9e0ff */
[----:B------:R-:W-:Y:S02]  /*14b30*/  LOP3.LUT R8, R9, 0x380, RZ, 0xc0, !PT ;  /* 0x0000038009087812 */ /* 0x000fe400078ec0ff */
[----:B0-----:R-:W-:-:S04]  /*14b40*/  IADD3 R4, P1, R44, 0x6040, RZ ;  /* 0x000060402c047810 */ /* 0x001fc80007f3e0ff */
[----:B------:R-:W-:Y:S02]  /*14b50*/  LOP3.LUT R5, R4, 0x380, RZ, 0xc0, !PT ;  /* 0x0000038004057812 */ /* 0x000fe400078ec0ff */
[----:B------:R-:W-:Y:S02]  /*14b60*/  LOP3.LUT R30, R31, 0x380, RZ, 0xc0, !PT ;  /* 0x000003801f1e7812 */ /* 0x000fe400078ec0ff */
[----:B------:R-:W-:Y:S01]  /*14b70*/  LOP3.LUT R56, R56, R57, RZ, 0x3c, !PT ;  /* 0x0000003938387212 */ /* 0x000fe200078e3cff */
[----:B------:R-:W-:Y:S01]  /*14b80*/  IMAD.X R57, RZ, RZ, R45, P2 ;  /* 0x000000ffff397224 */ /* 0x000fe200010e062d */
[----:B------:R-:W-:Y:S02]  /*14b90*/  LOP3.LUT R10, R11, 0x380, RZ, 0xc0, !PT ;  /* 0x000003800b0a7812 */ /* 0x000fe400078ec0ff */
[----:B------:R-:W-:Y:S02]  /*14ba0*/  SHF.R.U64 R5, R5, 0x3, RZ ;  /* 0x0000000305057819 */ /* 0x000fe400000012ff */
[----:B------:R-:W-:-:S02]  /*14bb0*/  IADD3 R6, P2, R44, 0x6060, RZ ;  /* 0x000060602c067810 */ /* 0x000fc40007f5e0ff */
[----:B------:R-:W-:Y:S02]  /*14bc0*/  SHF.R.U64 R8, R8, 0x3, RZ ;  /* 0x0000000308087819 */ /* 0x000fe400000012ff */
[----:B------:R-:W-:Y:S02]  /*14bd0*/  IADD3 R39, P6, R44, 0x2020, RZ ;  /* 0x000020202c277810 */ /* 0x000fe40007fde0ff */
[----:B------:R-:W-:Y:S02]  /*14be0*/  SHF.R.U64 R30, R30, 0x3, RZ ;  /* 0x000000031e1e7819 */ /* 0x000fe400000012ff */
[----:B------:R-:W-:Y:S02]  /*14bf0*/  SHF.R.U64 R10, R10, 0x3, RZ ;  /* 0x000000030a0a7819 */ /* 0x000fe400000012ff */
[----:B------:R-:W-:Y:S02]  /*14c00*/  IADD3 R49, P0, R44, 0x2040, RZ ;  /* 0x000020402c317810 */ /* 0x000fe40007f1e0ff */
[----:B------:R-:W-:-:S02]  /*14c10*/  LOP3.LUT R4, R5, R4, RZ, 0x3c, !PT ;  /* 0x0000000405047212 */ /* 0x000fc400078e3cff */
[----:B------:R-:W-:Y:S02]  /*14c20*/  LOP3.LUT R5, R6, 0x380, RZ, 0xc0, !PT ;  /* 0x0000038006057812 */ /* 0x000fe400078ec0ff */
[----:B------:R-:W-:Y:S01]  /*14c30*/  LOP3.LUT R8, R8, R9, RZ, 0x3c, !PT ;  /* 0x0000000908087212 */ /* 0x000fe200078e3cff */
[--C-:B------:R-:W-:Y:S01]  /*14c40*/  IMAD.X R9, RZ, RZ, R45.reuse, P3 ;  /* 0x000000ffff097224 */ /* 0x100fe200018e062d */
[----:B------:R-:W-:Y:S02]  /*14c50*/  LOP3.LUT R38, R39, 0x380, RZ, 0xc0, !PT ;  /* 0x0000038027267812 */ /* 0x000fe400078ec0ff */
[----:B------:R-:W-:Y:S01]  /*14c60*/  LOP3.LUT R30, R30, R31, RZ, 0x3c, !PT ;  /* 0x0000001f1e1e7212 */ /* 0x000fe200078e3cff */
[--C-:B------:R-:W-:Y:S01]  /*14c70*/  IMAD.X R31, RZ, RZ, R45.reuse, P5 ;  /* 0x000000ffff1f7224 */ /* 0x100fe200028e062d */
[----:B------:R-:W-:Y:S01]  /*14c80*/  LOP3.LUT R10, R10, R11, RZ, 0x3c, !PT ;  /* 0x0000000b0a0a7212 */ /* 0x000fe200078e3cff */
[----:B------:R-:W-:Y:S01]  /*14c90*/  IMAD.X R11, RZ, RZ, R45, P4 ;  /* 0x000000ffff0b7224 */ /* 0x000fe200020e062d */
[----:B------:R-:W-:-:S02]  /*14ca0*/  LOP3.LUT R48, R49, 0x380, RZ, 0xc0, !PT ;  /* 0x0000038031307812 */ /* 0x000fc400078ec0ff */
[C---:B------:R-:W-:Y:S02]  /*14cb0*/  IADD3 R61, P3, R44.reuse, 0x4020, RZ ;  /* 0x000040202c3d7810 */ /* 0x040fe40007f7e0ff */
[----:B------:R-:W-:Y:S02]  /*14cc0*/  SHF.R.U64 R5, R5, 0x3, RZ ;  /* 0x0000000305057819 */ /* 0x000fe400000012ff */
[----:B------:R-:W-:Y:S02]  /*14cd0*/  IADD3 R65, P4, R44, 0x4040, RZ ;  /* 0x000040402c417810 */ /* 0x000fe40007f9e0ff */
[----:B------:R-:W-:Y:S02]  /*14ce0*/  SHF.R.U64 R38, R38, 0x3, RZ ;  /* 0x0000000326267819 */ /* 0x000fe400000012ff */
[----:B------:R-:W-:Y:S02]  /*14cf0*/  IADD3 R68, P5, R44, 0x4060, RZ ;  /* 0x000040602c447810 */ /* 0x000fe40007fbe0ff */
[----:B------:R-:W-:Y:S01]  /*14d00*/  SHF.R.U64 R48, R48, 0x3, RZ ;  /* 0x0000000330307819 */ /* 0x000fe200000012ff */
[----:B------:R-:W-:Y:S01]  /*14d10*/  IMAD.X R7, RZ, RZ, R45, P2 ;  /* 0x000000ffff077224 */ /* 0x000fe200010e062d */
[----:B------:R-:W-:-:S02]  /*14d20*/  LOP3.LUT R60, R61, 0x380, RZ, 0xc0, !PT ;  /* 0x000003803d3c7812 */ /* 0x000fc400078ec0ff */
[----:B------:R-:W-:Y:S01]  /*14d30*/  LOP3.LUT R6, R5, R6, RZ, 0x3c, !PT ;  /* 0x0000000605067212 */ /* 0x000fe200078e3cff */
[----:B------:R-:W-:Y:S01]  /*14d40*/  IMAD.X R5, RZ, RZ, R45, P1 ;  /* 0x000000ffff057224 */ /* 0x000fe200008e062d */
[----:B------:R-:W-:Y:S02]  /*14d50*/  MOV R23, R30 ;  /* 0x0000001e00177202 */ /* 0x000fe40000000f00 */
[----:B------:R-:W-:Y:S02]  /*14d60*/  LOP3.LUT R64, R65, 0x380, RZ, 0xc0, !PT ;  /* 0x0000038041407812 */ /* 0x000fe400078ec0ff */
[----:B------:R-:W-:Y:S02]  /*14d70*/  MOV R8, R8 ;  /* 0x0000000800087202 */ /* 0x000fe40000000f00 */
[----:B------:R-:W-:Y:S02]  /*14d80*/  F2FP.BF16.F32.PACK_AB R30, R170, R173 ;  /* 0x000000adaa1e723e */ /* 0x000fe400000010ff */
[----:B------:R-:W-:-:S02]  /*14d90*/  F2FP.BF16.F32.PACK_AB R31, R47, R46 ;  /* 0x0000002e2f1f723e */ /* 0x000fc400000010ff */
[----:B------:R-:W-:Y:S01]  /*14da0*/  LOP3.LUT R38, R38, R39, RZ, 0x3c, !PT ;  /* 0x0000002726267212 */ /* 0x000fe200078e3cff */
[--C-:B------:R-:W-:Y:S01]  /*14db0*/  IMAD.X R39, RZ, RZ, R45.reuse, P6 ;  /* 0x000000ffff277224 */ /* 0x100fe200030e062d */
[----:B------:R-:W-:Y:S02]  /*14dc0*/  LOP3.LUT R69, R68, 0x380, RZ, 0xc0, !PT ;  /* 0x0000038044457812 */ /* 0x000fe400078ec0ff */
[----:B------:R-:W-:Y:S02]  /*14dd0*/  MOV R10, R10 ;  /* 0x0000000a000a7202 */ /* 0x000fe40000000f00 */
[----:B------:R-:W-:Y:S01]  /*14de0*/  LOP3.LUT R48, R48, R49, RZ, 0x3c, !PT ;  /* 0x0000003130307212 */ /* 0x000fe200078e3cff */
[----:B------:R-:W-:Y:S01]  /*14df0*/  IMAD.X R49, RZ, RZ, R45, P0 ;  /* 0x000000ffff317224 */ /* 0x000fe200000e062d */
[----:B------:R-:W-:Y:S01]  /*14e00*/  SHF.R.U64 R60, R60, 0x3, RZ ;  /* 0x000000033c3c7819 */ /* 0x000fe200000012ff */
[----:B------:R0:W-:Y:S01]  /*14e10*/  STSM.16.M88.4 [R8], R28 ;  /* 0x0000001c08007844 */ /* 0x0001e20000000200 */
[----:B------:R-:W-:-:S02]  /*14e20*/  SHF.R.U64 R64, R64, 0x3, RZ ;  /* 0x0000000340407819 */ /* 0x000fc400000012ff */
[C---:B------:R-:W-:Y:S02]  /*14e30*/  IADD3 R72, P6, R44.reuse, 0x6000, RZ ;  /* 0x000060002c487810 */ /* 0x040fe40007fde0ff */
[----:B------:R-:W-:Y:S01]  /*14e40*/  IADD3 R76, P0, R44, 0x6020, RZ ;  /* 0x000060202c4c7810 */ /* 0x000fe20007f1e0ff */
[----:B------:R1:W-:Y:S01]  /*14e50*/  STSM.16.M88.4 [R10], R32 ;  /* 0x000000200a007844 */ /* 0x0003e20000000200 */
[----:B------:R-:W-:Y:S02]  /*14e60*/  SHF.R.U64 R69, R69, 0x3, RZ ;  /* 0x0000000345457819 */ /* 0x000fe400000012ff */
[----:B---3--:R-:W-:Y:S02]  /*14e70*/  MOV R24, R4 ;  /* 0x0000000400187202 */ /* 0x008fe40000000f00 */
[----:B------:R-:W-:Y:S02]  /*14e80*/  MOV R44, R6 ;  /* 0x00000006002c7202 */ /* 0x000fe40000000f00 */
[----:B------:R-:W-:-:S02]  /*14e90*/  F2FP.BF16.F32.PACK_AB R4, R163, R166 ;  /* 0x000000a6a304723e */ /* 0x000fc400000010ff */
[----:B------:R-:W-:Y:S02]  /*14ea0*/  F2FP.BF16.F32.PACK_AB R5, R59, R58 ;  /* 0x0000003a3b05723e */ /* 0x000fe400000010ff */
[----:B------:R-:W-:Y:S02]  /*14eb0*/  F2FP.BF16.F32.PACK_AB R6, R161, R164 ;  /* 0x000000a4a106723e */ /* 0x000fe400000010ff */
[----:B------:R-:W-:Y:S02]  /*14ec0*/  F2FP.BF16.F32.PACK_AB R7, R63, R62 ;  /* 0x0000003e3f07723e */ /* 0x000fe400000010ff */
[----:B------:R-:W-:Y:S01]  /*14ed0*/  LOP3.LUT R60, R60, R61, RZ, 0x3c, !PT ;  /* 0x0000003d3c3c7212 */ /* 0x000fe200078e3cff */
[----:B------:R-:W-:Y:S01]  /*14ee0*/  IMAD.X R61, RZ, RZ, R45, P3 ;  /* 0x000000ffff3d7224 */ /* 0x000fe200018e062d */
[----:B------:R-:W-:Y:S02]  /*14ef0*/  MOV R38, R38 ;  /* 0x0000002600267202 */ /* 0x000fe40000000f00 */
[----:B0-----:R-:W-:-:S02]  /*14f00*/  F2FP.BF16.F32.PACK_AB R8, R159, R162 ;  /* 0x000000a29f08723e */ /* 0x001fc400000010ff */
[----:B------:R-:W-:Y:S02]  /*14f10*/  F2FP.BF16.F32.PACK_AB R9, R67, R66 ;  /* 0x000000424309723e */ /* 0x000fe400000010ff */
[----:B-1----:R-:W-:Y:S02]  /*14f20*/  F2FP.BF16.F32.PACK_AB R10, R157, R160 ;  /* 0x000000a09d0a723e */ /* 0x002fe400000010ff */
[----:B------:R-:W-:Y:S02]  /*14f30*/  F2FP.BF16.F32.PACK_AB R11, R71, R70 ;  /* 0x00000046470b723e */ /* 0x000fe400000010ff */
[----:B------:R-:W-:Y:S01]  /*14f40*/  LOP3.LUT R64, R64, R65, RZ, 0x3c, !PT ;  /* 0x0000004140407212 */ /* 0x000fe200078e3cff */
[--C-:B------:R-:W-:Y:S01]  /*14f50*/  IMAD.X R65, RZ, RZ, R45.reuse, P4 ;  /* 0x000000ffff417224 */ /* 0x100fe200020e062d */
[----:B------:R-:W-:Y:S01]  /*14f60*/  LOP3.LUT R68, R69, R68, RZ, 0x3c, !PT ;  /* 0x0000004445447212 */ /* 0x000fe200078e3cff */
[----:B------:R-:W-:Y:S01]  /*14f70*/  IMAD.X R69, RZ, RZ, R45, P5 ;  /* 0x000000ffff457224 */ /* 0x000fe200028e062d */
[----:B------:R-:W-:Y:S01]  /*14f80*/  LOP3.LUT R77, R76, 0x380, RZ, 0xc0, !PT ;  /* 0x000003804c4d7812 */ /* 0x000fe200078ec0ff */
[----:B------:R-:W-:Y:S01]  /*14f90*/  STSM.16.M88.4 [R23], R4 ;  /* 0x0000000417007844 */ /* 0x000fe20000000200 */
[----:B------:R-:W-:-:S02]  /*14fa0*/  LOP3.LUT R73, R72, 0x380, RZ, 0xc0, !PT ;  /* 0x0000038048497812 */ /* 0x000fc400078ec0ff */
[----:B------:R-:W-:Y:S02]  /*14fb0*/  MOV R48, R48 ;  /* 0x0000003000307202 */ /* 0x000fe40000000f00 */
[----:B------:R-:W-:Y:S02]  /*14fc0*/  F2FP.BF16.F32.PACK_AB R12, R155, R158 ;  /* 0x0000009e9b0c723e */ /* 0x000fe400000010ff */
[----:B------:R-:W-:Y:S01]  /*14fd0*/  F2FP.BF16.F32.PACK_AB R14, R154, R156 ;  /* 0x0000009c9a0e723e */ /* 0x000fe200000010ff */
[----:B------:R0:W-:Y:S01]  /*14fe0*/  STSM.16.M88.4 [R38], R8 ;  /* 0x0000000826007844 */ /* 0x0001e20000000200 */
[----:B------:R-:W-:Y:S02]  /*14ff0*/  MOV R52, R52 ;  /* 0x0000003400347202 */ /* 0x000fe40000000f00 */
[----:B------:R-:W-:Y:S02]  /*15000*/  F2FP.BF16.F32.PACK_AB R28, R81, R80 ;  /* 0x00000050511c723e */ /* 0x000fe400000010ff */
[----:B------:R-:W-:-:S02]  /*15010*/  F2FP.BF16.F32.PACK_AB R29, R83, R82 ;  /* 0x00000052531d723e */ /* 0x000fc400000010ff */
[----:B------:R-:W-:Y:S02]  /*15020*/  F2FP.BF16.F32.PACK_AB R30, R85, R84 ;  /* 0x00000054551e723e */ /* 0x000fe400000010ff */
[----:B------:R-:W-:Y:S02]  /*15030*/  F2FP.BF16.F32.PACK_AB R31, R87, R86 ;  /* 0x00000056571f723e */ /* 0x000fe400000010ff */
[----:B------:R-:W-:Y:S02]  /*15040*/  MOV R56, R56 ;  /* 0x0000003800387202 */ /* 0x000fe40000000f00 */
[----:B------:R-:W-:Y:S02]  /*15050*/  F2FP.BF16.F32.PACK_AB R32, R89, R88 ;  /* 0x000000585920723e */ /* 0x000fe400000010ff */
[----:B------:R-:W-:Y:S02]  /*15060*/  F2FP.BF16.F32.PACK_AB R33, R91, R90 ;  /* 0x0000005a5b21723e */ /* 0x000fe400000010ff */
[----:B------:R-:W-:-:S02]  /*15070*/  F2FP.BF16.F32.PACK_AB R34, R93, R92 ;  /* 0x0000005c5d22723e */ /* 0x000fc400000010ff */
[----:B------:R-:W-:Y:S02]  /*15080*/  F2FP.BF16.F32.PACK_AB R35, R95, R94 ;  /* 0x0000005e5f23723e */ /* 0x000fe400000010ff */
[----:B------:R-:W-:Y:S02]  /*15090*/  SHF.R.U64 R77, R77, 0x3, RZ ;  /* 0x000000034d4d7819 */ /* 0x000fe400000012ff */
[----:B------:R-:W-:Y:S02]  /*150a0*/  MOV R60, R60 ;  /* 0x0000003c003c7202 */ /* 0x000fe40000000f00 */
[----:B0-----:R-:W-:Y:S02]  /*150b0*/  F2FP.BF16.F32.PACK_AB R38, R101, R100 ;  /* 0x000000646526723e */ /* 0x001fe400000010ff */
[----:B------:R-:W-:Y:S01]  /*150c0*/  F2FP.BF16.F32.PACK_AB R39, R103, R102 ;  /* 0x000000666727723e */ /* 0x000fe200000010ff */
[----:B------:R-:W-:Y:S01]  /*150d0*/  STSM.16.M88.4 [R48], R12 ;  /* 0x0000000c30007844 */ /* 0x000fe20000000200 */
[----:B------:R-:W-:-:S02]  /*150e0*/  SHF.R.U64 R73, R73, 0x3, RZ ;  /* 0x0000000349497819 */ /* 0x000fc400000012ff */
[----:B------:R-:W-:Y:S01]  /*150f0*/  MOV R64, R64 ;  /* 0x0000004000407202 */ /* 0x000fe20000000f00 */
[----:B------:R0:W-:Y:S01]  /*15100*/  STSM.16.M88.4 [R52], R28 ;  /* 0x0000001c34007844 */ /* 0x0001e20000000200 */
[----:B------:R-:W-:Y:S02]  /*15110*/  MOV R68, R68 ;  /* 0x0000004400447202 */ /* 0x000fe40000000f00 */
[----:B------:R-:W-:Y:S02]  /*15120*/  F2FP.BF16.F32.PACK_AB R4, R113, R112 ;  /* 0x000000707104723e */ /* 0x000fe400000010ff */
[----:B------:R-:W-:Y:S02]  /*15130*/  F2FP.BF16.F32.PACK_AB R5, R115, R114 ;  /* 0x000000727305723e */ /* 0x000fe400000010ff */
[----:B------:R-:W-:Y:S02]  /*15140*/  F2FP.BF16.F32.PACK_AB R6, R117, R116 ;  /* 0x000000747506723e */ /* 0x000fe400000010ff */
[----:B------:R-:W-:Y:S01]  /*15150*/  F2FP.BF16.F32.PACK_AB R7, R119, R118 ;  /* 0x000000767707723e */ /* 0x000fe200000010ff */
[----:B------:R-:W-:Y:S01]  /*15160*/  STSM.16.M88.4 [R56], R32 ;  /* 0x0000002038007844 */ /* 0x000fe20000000200 */
[----:B------:R-:W-:Y:S01]  /*15170*/  LOP3.LUT R76, R77, R76, RZ, 0x3c, !PT ;  /* 0x0000004c4d4c7212 */ /* 0x000fe200078e3cff */
[--C-:B------:R-:W-:Y:S01]  /*15180*/  IMAD.X R77, RZ, RZ, R45.reuse, P0 ;  /* 0x000000ffff4d7224 */ /* 0x100fe200000e062d */
[----:B------:R-:W-:Y:S01]  /*15190*/  LOP3.LUT R72, R73, R72, RZ, 0x3c, !PT ;  /* 0x0000004849487212 */ /* 0x000fe200078e3cff */
[----:B------:R-:W-:Y:S01]  /*151a0*/  STSM.16.M88.4 [R60], R36 ;  /* 0x000000243c007844 */ /* 0x000fe20000000200 */
[----:B------:R-:W-:Y:S01]  /*151b0*/  IMAD.X R73, RZ, RZ, R45, P6 ;  /* 0x000000ffff497224 */ /* 0x000fe200030e062d */
[----:B------:R-:W-:Y:S01]  /*151c0*/  ISETP.NE.U32.AND P0, PT, RZ, UR4, PT ;  /* 0x00000004ff007c0c */ /* 0x000fe2000bf05070 */
[----:B0-----:R-:W2:Y:S01]  /*151d0*/  LDC.64 R28, c[0x0][0xc00] ;  /* 0x00030000ff1c7b82 */ /* 0x001ea20000000a00 */
[----:B------:R-:W-:Y:S04]  /*151e0*/  STSM.16.M88.4 [R64], R40 ;  /* 0x0000002840007844 */ /* 0x000fe80000000200 */
[----:B------:R0:W-:Y:S01]  /*151f0*/  STSM.16.M88.4 [R68], R4 ;  /* 0x0000000444007844 */ /* 0x0001e20000000200 */
[----:B------:R-:W-:Y:S01]  /*15200*/  ISETP.NE.AND.EX P0, PT, RZ, UR5, PT, P0 ;  /* 0x00000005ff007c0c */ /* 0x000fe2000bf05300 */
[----:B------:R-:W-:Y:S01]  /*15210*/  ULDC.64 UR4, c[0x0][0xc08] ;  /* 0x0003020000047ab9 */ /* 0x000fe20000000a00 */
[----:B------:R-:W-:-:S02]  /*15220*/  MOV R72, R72 ;  /* 0x0000004800487202 */ /* 0x000fc40000000f00 */
[----:B------:R-:W-:Y:S02]  /*15230*/  F2FP.BF16.F32.PACK_AB R8, R121, R120 ;  /* 0x000000787908723e */ /* 0x000fe400000010ff */
[----:B------:R-:W-:Y:S02]  /*15240*/  F2FP.BF16.F32.PACK_AB R9, R123, R122 ;  /* 0x0000007a7b09723e */ /* 0x000fe400000010ff */
[----:B------:R-:W-:Y:S02]  /*15250*/  F2FP.BF16.F32.PACK_AB R10, R125, R124 ;  /* 0x0000007c7d0a723e */ /* 0x000fe400000010ff */
[----:B------:R-:W-:Y:S01]  /*15260*/  F2FP.BF16.F32.PACK_AB R11, R127, R126 ;  /* 0x0000007e7f0b723e */ /* 0x000fe200000010ff */
[----:B0-----:R-:W-:Y:S01]  /*15270*/  IMAD R5, R98, 0x40, R208 ;  /* 0x0000004062057824 */ /* 0x001fe200078e02d0 */
[----:B------:R-:W-:-:S03]  /*15280*/  ISETP.NE.U32.AND P6, PT, RZ, UR4, PT ;  /* 0x00000004ff007c0c */ /* 0x000fc6000bfc5070 */
[----:B------:R-:W-:Y:S01]  /*15290*/  IMAD.WIDE R4, R5, 0x2, R20 ;  /* 0x0000000205047825 */ /* 0x000fe200078e0214 */
[----:B------:R0:W-:Y:S01]  /*152a0*/  STSM.16.M88.4 [R72], R8 ;  /* 0x0000000848007844 */ /* 0x0001e20000000200 */
[----:B------:R-:W-:Y:S02]  /*152b0*/  ISETP.NE.AND.EX P6, PT, RZ, UR5, PT, P6 ;  /* 0x00000005ff007c0c */ /* 0x000fe4000bfc5360 */
[----:B------:R-:W-:Y:S02]  /*152c0*/  MOV R76, R76 ;  /* 0x0000004c004c7202 */ /* 0x000fe40000000f00 */
[----:B------:R-:W-:Y:S02]  /*152d0*/  F2FP.BF16.F32.PACK_AB R12, R129, R128 ;  /* 0x00000080810c723e */ /* 0x000fe400000010ff */
[----:B0-----:R-:W-:-:S04]  /*152e0*/  IADD3 R11, P1, R4, 0x1000, RZ ;  /* 0x00001000040b7810 */ /* 0x001fc80007f3e0ff */
[----:B------:R-:W-:Y:S02]  /*152f0*/  LOP3.LUT R8, R11, 0x380, RZ, 0xc0, !PT ;  /* 0x000003800b087812 */ /* 0x000fe400078ec0ff */
[----:B------:R-:W-:Y:S02]  /*15300*/  F2FP.BF16.F32.PACK_AB R13, R131, R130 ;  /* 0x00000082830d723e */ /* 0x000fe400000010ff */
[----:B------:R-:W-:Y:S02]  /*15310*/  SHF.R.U64 R8, R8, 0x3, RZ ;  /* 0x0000000308087819 */ /* 0x000fe400000012ff */
[----:B------:R-:W-:Y:S02]  /*15320*/  F2FP.BF16.F32.PACK_AB R14, R133, R132 ;  /* 0x00000084850e723e */ /* 0x000fe400000010ff */
[----:B------:R-:W-:Y:S02]  /*15330*/  F2FP.BF16.F32.PACK_AB R15, R135, R134 ;  /* 0x00000086870f723e */ /* 0x000fe400000010ff */
[----:B------:R-:W-:-:S02]  /*15340*/  LOP3.LUT R8, R8, R11, RZ, 0x3c, !PT ;  /* 0x0000000b08087212 */ /* 0x000fc400078e3cff */
[----:B------:R-:W0:Y:S01]  /*15350*/  @P6 LDC.64 R10, c[0x0][0xc08] ;  /* 0x00030200ff0a6b82 */ /* 0x000e220000000a00 */
[----:B------:R1:W-:Y:S04]  /*15360*/  STSM.16.M88.4 [R76], R12 ;  /* 0x0000000c4c007844 */ /* 0x0003e80000000200 */
[----:B------:R-:W-:Y:S04]  /*15370*/  STSM.16.M88.4 [R24], R136 ;  /* 0x0000008818007844 */ /* 0x000fe80000000200 */
[----:B------:R3:W-:Y:S01]  /*15380*/  STSM.16.M88.4 [R44], R144 ;  /* 0x000000902c007844 */ /* 0x0007e20000000200 */
[----:B------:R-:W-:Y:S01]  /*15390*/  ULDC UR4, c[0x0][0xa88] ;  /* 0x0002a20000047ab9 */ /* 0x000fe20000000800 */
[----:B------:R-:W-:-:S02]  /*153a0*/  IMAD.MOV.U32 R80, RZ, RZ, RZ ;  /* 0x000000ffff507224 */ /* 0x000fc400078e00ff */
[----:B------:R-:W-:Y:S02]  /*153b0*/  IMAD.U32 R23, RZ, RZ, UR4 ;  /* 0x00000004ff177e24 */ /* 0x000fe4000f8e00ff */
[C---:B--2---:R-:W-:Y:S01]  /*153c0*/  IMAD.WIDE R6, R50.reuse, 0x4, R28 ;  /* 0x0000000432067825 */ /* 0x044fe200078e021c */
[----:B------:R-:W-:Y:S03]  /*153d0*/  BAR.SYNC.DEFER_BLOCKING 0x1, 0x100 ;  /* 0x0044000000007b1d */ /* 0x000fe60000010000 */
[----:B0-----:R-:W-:-:S03]  /*153e0*/  @P6 IMAD.WIDE R10, R50, 0x4, R10 ;  /* 0x00000004320a6825 */ /* 0x001fc600078e020a */
[----:B------:R0:W5:Y:S04]  /*153f0*/  @P0 LDG.E R80, desc[UR42][R6.64] ;  /* 0x0000002a06500981 */ /* 0x000168000c1e1900 */
[----:B------:R0:W5:Y:S01]  /*15400*/  @P6 LDG.E R23, desc[UR42][R10.64] ;  /* 0x0000002a0a176981 */ /* 0x000162000c1e1900 */
[C---:B------:R-:W-:Y:S02]  /*15410*/  IADD3 R9, P2, R4.reuse, 0x2000, RZ ;  /* 0x0000200004097810 */ /* 0x040fe40007f5e0ff */
[C---:B------:R-:W-:Y:S02]  /*15420*/  IADD3 R29, P3, R4.reuse, 0x3000, RZ ;  /* 0x00003000041d7810 */ /* 0x040fe40007f7e0ff */
[----:B------:R-:W-:Y:S02]  /*15430*/  IADD3 R33, P4, R4, 0x4000, RZ ;  /* 0x0000400004217810 */ /* 0x000fe40007f9e0ff */
[----:B-1----:R-:W-:-:S02]  /*15440*/  LOP3.LUT R12, R9, 0x380, RZ, 0xc0, !PT ;  /* 0x00000380090c7812 */ /* 0x002fc400078ec0ff */
[----:B------:R-:W-:Y:S02]  /*15450*/  LOP3.LUT R28, R29, 0x380, RZ, 0xc0, !PT ;  /* 0x000003801d1c7812 */ /* 0x000fe400078ec0ff */
[----:B------:R-:W-:Y:S02]  /*15460*/  LOP3.LUT R32, R33, 0x380, RZ, 0xc0, !PT ;  /* 0x0000038021207812 */ /* 0x000fe400078ec0ff */
[----:B------:R-:W-:Y:S02]  /*15470*/  SHF.R.U64 R12, R12, 0x3, RZ ;  /* 0x000000030c0c7819 */ /* 0x000fe400000012ff */
[----:B------:R-:W-:Y:S02]  /*15480*/  SHF.R.U64 R28, R28, 0x3, RZ ;  /* 0x000000031c1c7819 */ /* 0x000fe400000012ff */
[----:B------:R-:W-:Y:S01]  /*15490*/  SHF.R.U64 R32, R32, 0x3, RZ ;  /* 0x0000000320207819 */ /* 0x000fe200000012ff */
        /* <DEDUP_REMOVED lines=11> */
[----:B------:R-:W-:Y:S02]  /*15550*/  IADD3 R53, P4, R4, 0x9000, RZ ;  /* 0x0000900004357810 */ /* 0x000fe40007f9e0ff */
[----:B------:R-:W-:Y:S02]  /*15560*/  P2R R14, PR, RZ, 0x20 ;  /* 0x00000020ff0e7803 */ /* 0x000fe40000000000 */
[----:B------:R-:W-:-:S02]  /*15570*/  LOP3.LUT R36, R37, 0x380, RZ, 0xc0, !PT ;  /* 0x0000038025247812 */ /* 0x000fc400078ec0ff */
[----:B------:R-:W-:Y:S02]  /*15580*/  LOP3.LUT R40, R41, 0x380, RZ, 0xc0, !PT ;  /* 0x0000038029287812 */ /* 0x000fe400078ec0ff */
[----:B---3--:R-:W-:Y:S02]  /*15590*/  LOP3.LUT R44, R45, 0x380, RZ, 0xc0, !PT ;  /* 0x000003802d2c7812 */ /* 0x008fe400078ec0ff */
[----:B------:R-:W-:Y:S02]  /*155a0*/  LOP3.LUT R48, R49, 0x380, RZ, 0xc0, !PT ;  /* 0x0000038031307812 */ /* 0x000fe400078ec0ff */
[----:B------:R-:W-:Y:S02]  /*155b0*/  LOP3.LUT R52, R53, 0x380, RZ, 0xc0, !PT ;  /* 0x0000038035347812 */ /* 0x000fe400078ec0ff */
[----:B------:R-:W-:Y:S02]  /*155c0*/  IADD3 R57, P5, R4, 0xa000, RZ ;  /* 0x0000a00004397810 */ /* 0x000fe40007fbe0ff */
[----:B------:R-:W-:-:S02]  /*155d0*/  SHF.R.U64 R36, R36, 0x3, RZ ;  /* 0x0000000324247819 */ /* 0x000fc400000012ff */
[----:B------:R-:W-:Y:S02]  /*155e0*/  SHF.R.U64 R40, R40, 0x3, RZ ;  /* 0x0000000328287819 */ /* 0x000fe400000012ff */
[----:B------:R-:W-:Y:S02]  /*155f0*/  LOP3.LUT R56, R57, 0x380, RZ, 0xc0, !PT ;  /* 0x0000038039387812 */ /* 0x000fe400078ec0ff */
        /* <DEDUP_REMOVED lines=8> */
[----:B------:R-:W-:Y:S01]  /*15680*/  SHF.R.U64 R56, R56, 0x3, RZ ;  /* 0x0000000338387819 */ /* 0x000fe200000012ff */
[----:B0-----:R-:W-:Y:S06]  /*15690*/  @P6 BRA `(.L_x_2698) ;  /* 0x0000000000106947 */ /* 0x001fec0003800000 */
[----:B------:R-:W-:Y:S05]  /*156a0*/  @!P0 BRA `(.L_x_2698) ;  /* 0x00000000000c8947 */ /* 0x000fea0003800000 */
[----:B------:R-:W2:Y:S04]  /*156b0*/  LDG.E R10, desc[UR42][R6.64] ;  /* 0x0000002a060a7981 */ /* 0x000ea8000c1e1900 */
[----:B-----5:R-:W2:Y:S02]  /*156c0*/  LDG.E R23, desc[UR42][R6.64+0x4] ;  /* 0x0000042a06177981 */ /* 0x020ea4000c1e1900 */
[----:B--2---:R-:W-:-:S07]  /*156d0*/  IMAD.IADD R23, R23, 0x1, -R10 ;  /* 0x0000000117177824 */ /* 0x004fce00078e0a0a */
.L_x_2698:
[----:B------:R-:W2:Y:S01]  /*156e0*/  LDL R86, [R1+0x4c] ;  /* 0x00004c0001567983 */ /* 0x000ea20000100800 */
[----:B------:R-:W-:Y:S01]  /*156f0*/  ISETP.NE.AND P6, PT, R14, RZ, PT ;  /* 0x000000ff0e00720c */ /* 0x000fe20003fc5270 */
[----:B------:R-:W0:Y:S02]  /*15700*/  S2R R7, SR_TID.X ;  /* 0x0000000000077919 */ /* 0x000e240000002100 */
[----:B0-----:R-:W-:-:S05]  /*15710*/  VIADD R7, R7, 0xffffff80 ;  /* 0xffffff8007077836 */ /* 0x001fca0000000000 */
[----:B------:R-:W-:-:S04]  /*15720*/  SHF.R.S32.HI R6, RZ, 0x1f, R7 ;  /* 0x0000001fff067819 */ /* 0x000fc80000011407 */
[----:B------:R-:W-:-:S04]  /*15730*/  LEA.HI R6, R6, R7, RZ, 0x7 ;  /* 0x0000000706067211 */ /* 0x000fc800078f38ff */
[----:B------:R-:W-:-:S06]  /*15740*/  SHF.R.S32.HI R6, RZ, 0x7, R6 ;  /* 0x00000007ff067819 */ /* 0x000fcc0000011406 */
[----:B------:R-:W0:Y:S01]  /*15750*/  SHFL.IDX PT, R6, R6, RZ, 0x1f ;  /* 0x00001fff06067589 */ /* 0x000e2200000e0000 */
[--C-:B------:R-:W-:Y:S01]  /*15760*/  IMAD.X R53, RZ, RZ, R5.reuse, P4 ;  /* 0x000000ffff357224 */ /* 0x100fe200020e0605 */
[----:B------:R-:W-:Y:S01]  /*15770*/  LOP3.LUT R56, R56, R57, RZ, 0x3c, !PT ;  /* 0x0000003938387212 */ /* 0x000fe200078e3cff */
        /* <DEDUP_REMOVED lines=11> */
[----:B------:R-:W-:Y:S02]  /*15830*/  LOP3.LUT R64, R65, 0x380, RZ, 0xc0, !PT ;  /* 0x0000038041407812 */ /* 0x000fe400078ec0ff */
[----:B------:R-:W-:Y:S02]  /*15840*/  LOP3.LUT R68, R69, 0x380, RZ, 0xc0, !PT ;  /* 0x0000038045447812 */ /* 0x000fe400078ec0ff */
[----:B0-----:R-:W-:Y:S02]  /*15850*/  ISETP.NE.AND P4, PT, R6, RZ, PT ;  /* 0x000000ff0600720c */ /* 0x001fe40003f85270 */
        /* <DEDUP_REMOVED lines=9> */
[----:B------:R-:W-:Y:S01]  /*158f0*/  SHF.R.S32.HI R24, RZ, 0x1f, R50 ;  /* 0x0000001fff187819 */ /* 0x000fe20000011432 */
        /* <DEDUP_REMOVED lines=10> */
[----:B------:R-:W-:Y:S02]  /*159a0*/  LOP3.LUT R76, R6, R7, RZ, 0x3c, !PT ;  /* 0x00000007064c7212 */ /* 0x000fe400078e3cff */
[----:B------:R-:W-:Y:S02]  /*159b0*/  SEL R81, R50, RZ, !P0 ;  /* 0x000000ff32517207 */ /* 0x000fe40004000000 */
[----:B------:R-:W-:Y:S02]  /*159c0*/  SEL R24, R24, RZ, !P0 ;  /* 0x000000ff18187207 */ /* 0x000fe40004000000 */
[----:B-----5:R-:W-:Y:S02]  /*159d0*/  SHF.R.S32.HI R21, RZ, 0x1f, R80 ;  /* 0x0000001fff157819 */ /* 0x020fe40000011450 */
[----:B--2---:R-:W-:Y:S01]  /*159e0*/  SHF.R.S32.HI R82, RZ, 0x1f, R86 ;  /* 0x0000001fff527819 */ /* 0x004fe20000011456 */
[----:B------:R-:W-:Y:S06]  /*159f0*/  @P4 BRA `(.L_x_2699) ;  /* 0x0000000000b84947 */ /* 0x000fec0003800000 */
[----:B------:R-:W2:Y:S01]  /*15a00*/  LDL R10, [R1] ;  /* 0x00000000010a7983 */ /* 0x000ea20000100800 */
[----:B------:R-:W0:Y:S01]  /*15a10*/  LDC R30, c[0x0][0xbe8] ;  /* 0x0002fa00ff1e7b82 */ /* 0x000e220000000800 */
[----:B------:R-:W-:Y:S01]  /*15a20*/  ULDC.64 UR4, c[0x0][0xb90] ;  /* 0x0002e40000047ab9 */ /* 0x000fe20000000a00 */
[----:B------:R-:W-:Y:S02]  /*15a30*/  IMAD.MOV.U32 R20, RZ, RZ, R80 ;  /* 0x000000ffff147224 */ /* 0x000fe400078e0050 */
[----:B------:R-:W-:Y:S02]  /*15a40*/  IMAD.MOV R35, RZ, RZ, -R201 ;  /* 0x000000ffff237224 */ /* 0x000fe400078e0ac9 */
[----:B------:R-:W-:-:S04]  /*15a50*/  IMAD.WIDE.U32 R6, R86, UR4, R20 ;  /* 0x0000000456067c25 */ /* 0x000fc8000f8e0014 */
[----:B------:R-:W-:Y:S01]  /*15a60*/  IMAD.IADD R34, R198, 0x1, R199 ;  /* 0x00000001c6227824 */ /* 0x000fe200078e02c7 */
[----:B0-----:R-:W-:-:S13]  /*15a70*/  ISETP.NE.AND P0, PT, R30, 0x1, PT ;  /* 0x000000011e00780c */ /* 0x001fda0003f05270 */
[----:B------:R-:W0:Y:S08]  /*15a80*/  @P0 LDC R11, c[0x0][0xbec] ;  /* 0x0002fb00ff0b0b82 */ /* 0x000e300000000800 */
[----:B------:R-:W1:Y:S01]  /*15a90*/  @P0 LDC R31, c[0x0][0xbf0] ;  /* 0x0002fc00ff1f0b82 */ /* 0x000e620000000800 */
[----:B--2---:R-:W-:Y:S02]  /*15aa0*/  IMAD.IADD R14, R10, 0x1, R199 ;  /* 0x000000010a0e7824 */ /* 0x004fe400078e02c7 */
[----:B------:R-:W-:-:S04]  /*15ab0*/  IMAD R10, R82, UR4, RZ ;  /* 0x00000004520a7c24 */ /* 0x000fc8000f8e02ff */
[----:B------:R-:W-:Y:S01]  /*15ac0*/  IMAD R15, R86, UR5, R10 ;  /* 0x00000005560f7c24 */ /* 0x000fe2000f8e020a */
[----:B------:R-:W-:Y:S01]  /*15ad0*/  ULDC.64 UR4, c[0x0][0xb98] ;  /* 0x0002e60000047ab9 */ /* 0x000fe20000000a00 */
[----:B0-----:R-:W-:-:S04]  /*15ae0*/  @P0 IMAD.HI.U32 R10, R14, R11, RZ ;  /* 0x0000000b0e0a0227 */ /* 0x001fc800078e00ff */
[----:B------:R-:W-:Y:S01]  /*15af0*/  IMAD.MOV.U32 R11, RZ, RZ, R14 ;  /* 0x000000ffff0b7224 */ /* 0x000fe200078e000e */
[----:B-1----:R-:W-:Y:S01]  /*15b00*/  @P0 SHF.R.U32.HI R11, RZ, R31, R10 ;  /* 0x0000001fff0b0219 */ /* 0x002fe2000001160a */
        /* <DEDUP_REMOVED lines=26> */
[----:B------:R-:W1:Y:S06]  /*15cb0*/  SHFL.IDX PT, R11, R20, 0x1, 0x1c1f ;  /* 0x003c1f00140b7f89 */ /* 0x000e6c00000e0000 */
[----:B0-----:R0:W-:Y:S04]  /*15cc0*/  @!P1 ST.E desc[UR42][R6.64], R0 ;  /* 0x0000000006009985 */ /* 0x0011e8000c10192a */
[----:B-1----:R0:W-:Y:S02]  /*15cd0*/  @!P0 ST.E desc[UR42][R10.64], R3 ;  /* 0x000000030a008985 */ /* 0x0021e4000c10192a */
.L_x_2699:
[----:B------:R-:W1:Y:S01]  /*15ce0*/  LDC R84, c[0x0][0xbe8] ;  /* 0x0002fa00ff547b82 */ /* 0x000e620000000800 */
[----:B------:R-:W-:Y:S01]  /*15cf0*/  ULDC.64 UR4, c[0x0][0xaa0] ;  /* 0x0002a80000047ab9 */ /* 0x000fe20000000a00 */
[----:B0-----:R-:W5:Y:S01]  /*15d00*/  LD.E.128 R4, desc[UR42][R4.64] ;  /* 0x0000002a04047980 */ /* 0x001f62000c101d00 */
[----:B------:R-:W-:-:S03]  /*15d10*/  IMAD R21, R21, UR4, RZ ;  /* 0x0000000415157c24 */ /* 0x000fc6000f8e02ff */
[----:B------:R-:W5:Y:S01]  /*15d20*/  LD.E.128 R8, desc[UR42][R8.64] ;  /* 0x0000002a08087980 */ /* 0x000f62000c101d00 */
[C---:B------:R-:W-:Y:S02]  /*15d30*/  IMAD R3, R80.reuse, UR5, R21 ;  /* 0x0000000550037c24 */ /* 0x040fe4000f8e0215 */
[----:B------:R-:W-:Y:S01]  /*15d40*/  IMAD.WIDE.U32 R20, R80, UR4, RZ ;  /* 0x0000000450147c25 */ /* 0x000fe2000f8e00ff */
[----:B------:R-:W-:Y:S01]  /*15d50*/  SHF.R.S32.HI R0, RZ, 0x1f, R97 ;  /* 0x0000001fff007819 */ /* 0x000fe20000011461 */
[----:B------:R-:W-:Y:S01]  /*15d60*/  ULDC.64 UR4, c[0x0][0xae8] ;  /* 0x0002ba0000047ab9 */ /* 0x000fe20000000a00 */
[----:B------:R-:W5:Y:S04]  /*15d70*/  LD.E.128 R12, desc[UR42][R12.64] ;  /* 0x0000002a0c0c7980 */ /* 0x000f68000c101d00 */
[----:B------:R-:W5:Y:S04]  /*15d80*/  LD.E.128 R28, desc[UR42][R28.64] ;  /* 0x0000002a1c1c7980 */ /* 0x000f68000c101d00 */
[----:B------:R-:W5:Y:S01]  /*15d90*/  LD.E.128 R32, desc[UR42][R32.64] ;  /* 0x0000002a20207980 */ /* 0x000f62000c101d00 */
[----:B-1----:R-:W-:Y:S01]  /*15da0*/  ISETP.NE.AND P1, PT, R84, 0x1, PT ;  /* 0x000000015400780c */ /* 0x002fe20003f25270 */
[----:B------:R-:W-:-:S02]  /*15db0*/  IMAD.IADD R21, R21, 0x1, R3 ;  /* 0x0000000115157824 */ /* 0x000fc400078e0203 */
[----:B------:R-:W5:Y:S01]  /*15dc0*/  LD.E.128 R36, desc[UR42][R36.64] ;  /* 0x0000002a24247980 */ /* 0x000f62000c101d00 */
[----:B------:R-:W0:Y:S01]  /*15dd0*/  LDC R3, c[0x0][0xac8] ;  /* 0x0002b200ff037b82 */ /* 0x000e220000000800 */
[----:B------:R-:W-:Y:S02]  /*15de0*/  LEA.HI R0, R0, R97, RZ, 0x3 ;  /* 0x0000006100007211 */ /* 0x000fe400078f18ff */
[----:B------:R-:W5:Y:S04]  /*15df0*/  LD.E.128 R40, desc[UR42][R40.64] ;  /* 0x0000002a28287980 */ /* 0x000f68000c101d00 */
[----:B------:R-:W5:Y:S02]  /*15e00*/  LD.E.128 R44, desc[UR42][R44.64] ;  /* 0x0000002a2c2c7980 */ /* 0x000f64000c101d00 */
[----:B------:R-:W1:Y:S01]  /*15e10*/  @P1 LDC R85, c[0x0][0xbec] ;  /* 0x0002fb00ff551b82 */ /* 0x000e620000000800 */
[----:B------:R-:W-:Y:S01]  /*15e20*/  LOP3.LUT R0, R0, 0xfffffff8, RZ, 0xc0, !PT ;  /* 0xfffffff800007812 */ /* 0x000fe200078ec0ff */
[----:B------:R-:W5:Y:S04]  /*15e30*/  LD.E.128 R48, desc[UR42][R48.64] ;  /* 0x0000002a30307980 */ /* 0x000f68000c101d00 */
[----:B------:R-:W5:Y:S02]  /*15e40*/  LD.E.128 R52, desc[UR42][R52.64] ;  /* 0x0000002a34347980 */ /* 0x000f64000c101d00 */
[----:B------:R-:W2:Y:S01]  /*15e50*/  @P1 LDC R87, c[0x0][0xbf0] ;  /* 0x0002fc00ff571b82 */ /* 0x000ea20000000800 */
[----:B------:R-:W-:Y:S01]  /*15e60*/  IMAD.IADD R0, R97, 0x1, -R0 ;  /* 0x0000000161007824 */ /* 0x000fe200078e0a00 */
[----:B------:R-:W5:Y:S01]  /*15e70*/  LD.E.128 R56, desc[UR42][R56.64] ;  /* 0x0000002a38387980 */ /* 0x000f62000c101d00 */
[----:B------:R-:W-:-:S02]  /*15e80*/  IMAD R82, R82, UR4, RZ ;  /* 0x0000000452527c24 */ /* 0x000fc4000f8e02ff */
[----:B------:R-:W-:Y:S01]  /*15e90*/  IMAD R0, R0, 0x20, R98 ;  /* 0x0000002000007824 */ /* 0x000fe200078e0262 */
[----:B------:R-:W5:Y:S01]  /*15ea0*/  LD.E.128 R60, desc[UR42][R60.64] ;  /* 0x0000002a3c3c7980 */ /* 0x000f62000c101d00 */
[C---:B------:R-:W-:Y:S02]  /*15eb0*/  IMAD R83, R86.reuse, UR5, R82 ;  /* 0x0000000556537c24 */ /* 0x040fe4000f8e0252 */
[----:B------:R-:W-:Y:S01]  /*15ec0*/  IMAD.WIDE.U32 R20, R86, UR4, R20 ;  /* 0x0000000456147c25 */ /* 0x000fe2000f8e0014 */
[----:B------:R-:W-:Y:S01]  /*15ed0*/  ULDC.64 UR4, c[0x0][0xaf0] ;  /* 0x0002bc0000047ab9 */ /* 0x000fe20000000a00 */
[----:B------:R-:W5:Y:S02]  /*15ee0*/  LD.E.128 R64, desc[UR42][R64.64] ;  /* 0x0000002a40407980 */ /* 0x000f64000c101d00 */
[----:B------:R-:W-:Y:S02]  /*15ef0*/  VIADD R103, R208, 0x40 ;  /* 0x00000040d0677836 */ /* 0x000fe40000000000 */
[----:B------:R-:W-:Y:S01]  /*15f00*/  IMAD.IADD R80, R199, 0x1, R0 ;  /* 0x00000001c7507824 */ /* 0x000fe200078e0200 */
[----:B------:R-:W5:Y:S01]  /*15f10*/  LD.E.128 R68, desc[UR42][R68.64] ;  /* 0x0000002a44447980 */ /* 0x000f62000c101d00 */
[----:B------:R-:W-:Y:S01]  /*15f20*/  IMAD.IADD R21, R21, 0x1, R83 ;  /* 0x0000000115157824 */ /* 0x000fe200078e0253 */
[----:B0-----:R-:W-:Y:S01]  /*15f30*/  ISETP.GE.AND P0, PT, R103, R3, PT ;  /* 0x000000036700720c */ /* 0x001fe20003f06270 */
[----:B------:R-:W-:Y:S01]  /*15f40*/  IMAD R24, R24, UR4, RZ ;  /* 0x0000000418187c24 */ /* 0x000fe2000f8e02ff */
[----:B------:R-:W5:Y:S01]  /*15f50*/  LD.E.128 R72, desc[UR42][R72.64] ;  /* 0x0000002a48487980 */ /* 0x000f62000c101d00 */
[----:B-1----:R-:W-:-:S03]  /*15f60*/  @P1 IMAD.HI.U32 R0, R80, R85, RZ ;  /* 0x0000005550001227 */ /* 0x002fc600078e00ff */
[----:B------:R-:W5:Y:S01]  /*15f70*/  LD.E.128 R76, desc[UR42][R76.64] ;  /* 0x0000002a4c4c7980 */ /* 0x000f62000c101d00 */
[C---:B------:R-:W-:Y:S01]  /*15f80*/  VIADD R101, R208.reuse, 0x80 ;  /* 0x00000080d0657836 */ /* 0x040fe20000000000 */
[----:B------:R-:W-:Y:S01]  /*15f90*/  BSSY B1, `(.L_x_2700) ;  /* 0x0000073000017945 */ /* 0x000fe20003800000 */
[C---:B------:R-:W-:Y:S01]  /*15fa0*/  IMAD R83, R81.reuse, UR5, R24 ;  /* 0x0000000551537c24 */ /* 0x040fe2000f8e0218 */
[----:B------:R-:W-:Y:S01]  /*15fb0*/  SEL R24, RZ, 0xffffffff, P0 ;  /* 0xffffffffff187807 */ /* 0x000fe20000000000 */
[----:B------:R-:W-:Y:S01]  /*15fc0*/  IMAD.WIDE.U32 R20, R81, UR4, R20 ;  /* 0x0000000451147c25 */ /* 0x000fe2000f8e0014 */
[----:B------:R-:W-:Y:S01]  /*15fd0*/  ISETP.GE.AND P0, PT, R101, R3, PT ;  /* 0x000000036500720c */ /* 0x000fe20003f06270 */
[----:B------:R-:W-:Y:S01]  /*15fe0*/  ULDC.64 UR4, c[0x0][0xae0] ;  /* 0x0002b80000047ab9 */ /* 0x000fe20000000a00 */
[----:B------:R-:W-:Y:S01]  /*15ff0*/  @!PT LDS RZ, [RZ] ;  /* 0x00000000fffff984 */ /* 0x000fe20000000800 */
[----:B------:R-:W-:Y:S01]  /*16000*/  @!PT LDS RZ, [RZ] ;  /* 0x00000000fffff984 */ /* 0x000fe20000000800 */
[----:B------:R-:W-:Y:S01]  /*16010*/  @!PT LDS RZ, [RZ] ;  /* 0x00000000fffff984 */ /* 0x000fe20000000800 */
[----:B------:R-:W-:Y:S01]  /*16020*/  @!PT LDS RZ, [RZ] ;  /* 0x00000000fffff984 */ /* 0x000fe20000000800 */
[----:B------:R0:W-:Y:S06]  /*16030*/  MEMBAR.ALL.CTA ;  /* 0x0000000000007992 */ /* 0x0001ec0000008000 */
[----:B0-----:R-:W0:Y:S01]  /*16040*/  FENCE.VIEW.ASYNC.S ;  /* 0x00000000000073c6 */ /* 0x001e220000000000 */
[----:B------:R-:W-:Y:S01]  /*16050*/  IMAD.MOV.U32 R81, RZ, RZ, R80 ;  /* 0x000000ffff517224 */ /* 0x000fe200078e0050 */
[----:B--2---:R-:W-:Y:S01]  /*16060*/  @P1 SHF.R.U32.HI R81, RZ, R87, R0 ;  /* 0x00000057ff511219 */ /* 0x004fe20000011600 */
        /* <DEDUP_REMOVED lines=14> */
[C---:B------:R-:W-:Y:S01]  /*16150*/  VIADD R95, R208.reuse, 0x140 ;  /* 0x00000140d05f7836 */ /* 0x040fe20000000000 */
[----:B------:R-:W-:Y:S01]  /*16160*/  SHF.R.S32.HI R80, RZ, 0x1f, R81 ;  /* 0x0000001fff507819 */ /* 0x000fe20000011451 */
[----:B------:R-:W-:Y:S01]  /*16170*/  VIADD R93, R208, 0x180 ;  /* 0x00000180d05d7836 */ /* 0x000fe20000000000 */
[----:B------:R-:W-:Y:S01]  /*16180*/  LOP3.LUT R0, R85, 0x4, R0, 0xe2, !PT ;  /* 0x0000000455007812 */ /* 0x000fe200078ee200 */
[----:B------:R-:W-:Y:S01]  /*16190*/  IMAD.SHL.U32 R85, R24, 0x8, RZ ;  /* 0x0000000818557824 */ /* 0x000fe200078e00ff */
[----:B------:R-:W-:Y:S01]  /*161a0*/  SEL R24, RZ, 0xffffffff, P0 ;  /* 0xffffffffff187807 */ /* 0x000fe20000000000 */
[----:B------:R-:W-:Y:S01]  /*161b0*/  IMAD R80, R80, UR4, RZ ;  /* 0x0000000450507c24 */ /* 0x000fe2000f8e02ff */
[----:B------:R-:W-:Y:S01]  /*161c0*/  ISETP.GE.AND P0, PT, R95, R3, PT ;  /* 0x000000035f00720c */ /* 0x000fe20003f06270 */
[----:B------:R-:W-:Y:S01]  /*161d0*/  IMAD.WIDE.U32 R20, R81, UR4, R20 ;  /* 0x0000000451147c25 */ /* 0x000fe2000f8e0014 */
[----:B------:R-:W-:-:S03]  /*161e0*/  LOP3.LUT R0, R85, 0x8, R0, 0xe2, !PT ;  /* 0x0000000855007812 */ /* 0x000fc600078ee200 */
        /* <DEDUP_REMOVED lines=8> */
[----:B------:R-:W-:Y:S02]  /*16270*/  IMAD.IADD R21, R21, 0x1, R85 ;  /* 0x0000000115157824 */ /* 0x000fe400078e0255 */
[----:B------:R-:W-:Y:S01]  /*16280*/  IMAD R80, R80, UR4, RZ ;  /* 0x0000000450507c24 */ /* 0x000fe2000f8e02ff */
[----:B------:R-:W-:Y:S01]  /*16290*/  LOP3.LUT R0, R81, 0x20, R0, 0xe2, !PT ;  /* 0x0000002051007812 */ /* 0x000fe200078ee200 */
[----:B------:R-:W-:Y:S01]  /*162a0*/  IMAD R90, R23, R84, RZ ;  /* 0x00000054175a7224 */ /* 0x000fe200078e02ff */
[----:B------:R-:W-:Y:S01]  /*162b0*/  SEL R23, RZ, 0x40, P0 ;  /* 0x00000040ff177807 */ /* 0x000fe20000000000 */
[----:B------:R-:W-:-:S02]  /*162c0*/  IMAD.IADD R199, R98, 0x1, R199 ;  /* 0x0000000162c77824 */ /* 0x000fc400078e02c7 */
[C---:B------:R-:W-:Y:S01]  /*162d0*/  IMAD R81, R83.reuse, UR5, R80 ;  /* 0x0000000553517c24 */ /* 0x040fe2000f8e0250 */
[----:B------:R-:W-:Y:S01]  /*162e0*/  LOP3.LUT R23, R0, R23, RZ, 0xfc, !PT ;  /* 0x0000001700177212 */ /* 0x000fe200078efcff */
[----:B------:R-:W-:Y:S01]  /*162f0*/  IMAD.WIDE.U32 R20, R83, UR4, R20 ;  /* 0x0000000453147c25 */ /* 0x000fe2000f8e0014 */
[----:B------:R-:W-:Y:S01]  /*16300*/  ISETP.GE.AND P1, PT, R199, R90, PT ;  /* 0x0000005ac700720c */ /* 0x000fe20003f26270 */
[----:B------:R-:W-:Y:S02]  /*16310*/  ULDC.64 UR4, c[0x0][0xa80] ;  /* 0x0002a00000047ab9 */ /* 0x000fe40000000a00 */
[----:B------:R-:W-:Y:S01]  /*16320*/  VIADD R91, R208, 0x1c0 ;  /* 0x000001c0d05b7836 */ /* 0x000fe20000000000 */
[----:B------:R-:W-:Y:S01]  /*16330*/  LEA R88, P2, R20, UR4, 0x1 ;  /* 0x0000000414587c11 */ /* 0x000fe2000f8408ff */
[----:B------:R-:W-:Y:S02]  /*16340*/  IMAD.IADD R21, R21, 0x1, R81 ;  /* 0x0000000115157824 */ /* 0x000fe400078e0251 */
        /* <DEDUP_REMOVED lines=11> */
[----:B------:R0:W1:Y:S01]  /*16400*/  SHFL.IDX PT, R20, R88, RZ, 0x181f ;  /* 0x00181fff58147589 */ /* 0x00006200000e0000 */
[C---:B------:R-:W-:Y:S01]  /*16410*/  VIADD R102, R208.reuse, 0x80 ;  /* 0x00000080d0667836 */ /* 0x040fe20000000000 */
[----:B------:R-:W-:Y:S01]  /*16420*/  LOP3.LUT R24, R23, R24, RZ, 0xfc, !PT ;  /* 0x0000001817187212 */ /* 0x000fe200078efcff */
[----:B------:R-:W-:Y:S01]  /*16430*/  VIADD R104, R208, 0x40 ;  /* 0x00000040d0687836 */ /* 0x000fe20000000000 */
[----:B------:R0:W2:Y:S01]  /*16440*/  SHFL.IDX PT, R21, R89, RZ, 0x181f ;  /* 0x00181fff59157589 */ /* 0x0000a200000e0000 */
        /* <DEDUP_REMOVED lines=12> */
[CC--:B-1----:R-:W-:Y:S02]  /*16510*/  @!P1 LEA R80, P2, R103.reuse, R20.reuse, 0x1 ;  /* 0x0000001467509211 */ /* 0x0c2fe400078408ff */
[----:B--2---:R-:W-:Y:S02]  /*16520*/  @!P0 IMAD.WIDE R82, R208, 0x2, R20 ;  /* 0x00000002d0528825 */ /* 0x004fe400078e0214 */
[----:B------:R-:W-:Y:S02]  /*16530*/  @!P1 LEA.HI.X R81, R103, R21, R104, 0x1, P2 ;  /* 0x0000001567519211 */ /* 0x000fe400010f0c68 */
[-C--:B------:R-:W-:Y:S01]  /*16540*/  ISETP.GE.AND P2, PT, R97, R3.reuse, PT ;  /* 0x000000036100720c */ /* 0x080fe20003f46270 */
[----:B-----5:R0:W-:Y:S01]  /*16550*/  @!P0 ST.E.128 desc[UR42][R82.64], R4 ;  /* 0x0000000452008985 */ /* 0x0201e2000c101d2a */
[----:B------:R-:W-:Y:S02]  /*16560*/  @!P5 LEA R86, P4, R101, R20, 0x1 ;  /* 0x000000146556d211 */ /* 0x000fe400078808ff */
[----:B------:R-:W-:Y:S01]  /*16570*/  LOP3.LUT P0, RZ, R23, 0x40, RZ, 0xc0, !PT ;  /* 0x0000004017ff7812 */ /* 0x000fe2000780c0ff */
[----:B------:R1:W-:Y:S01]  /*16580*/  @!P1 ST.E.128 desc[UR42][R80.64], R12 ;  /* 0x0000000c50009985 */ /* 0x0003e2000c101d2a */
[----:B------:R-:W-:-:S02]  /*16590*/  ISETP.GE.AND P1, PT, R95, R3, PT ;  /* 0x000000035f00720c */ /* 0x000fc40003f26270 */
[-C--:B------:R-:W-:Y:S02]  /*165a0*/  @!P5 LEA.HI.X R87, R101, R21.reuse, R102, 0x1, P4 ;  /* 0x000000156557d211 */ /* 0x080fe400020f0c66 */
[----:B------:R-:W-:Y:S02]  /*165b0*/  LOP3.LUT P4, RZ, R24, 0x80, RZ, 0xc0, !PT ;  /* 0x0000008018ff7812 */ /* 0x000fe4000788c0ff */
[CC--:B------:R-:W-:Y:S01]  /*165c0*/  @!P3 LEA R84, P6, R99.reuse, R20.reuse, 0x1 ;  /* 0x000000146354b211 */ /* 0x0c0fe200078c08ff */
[----:B------:R3:W-:Y:S03]  /*165d0*/  @!P5 ST.E.128 desc[UR42][R86.64], R32 ;  /* 0x000000205600d985 */ /* 0x0007e6000c101d2a */
[----:B------:R-:W-:Y:S02]  /*165e0*/  @!P3 LEA.HI.X R85, R99, R21, R100, 0x1, P6 ;  /* 0x000000156355b211 */ /* 0x000fe400030f0c64 */
[----:B0-----:R-:W-:-:S03]  /*165f0*/  @!P2 LEA R4, P5, R97, R20, 0x1 ;  /* 0x000000146104a211 */ /* 0x001fc600078a08ff */
[----:B------:R3:W-:Y:S01]  /*16600*/  @!P3 ST.E.128 desc[UR42][R84.64], R40 ;  /* 0x000000285400b985 */ /* 0x0007e2000c101d2a */
[-C--:B------:R-:W-:Y:S02]  /*16610*/  @!P1 LEA R6, P6, R95, R20.reuse, 0x1 ;  /* 0x000000145f069211 */ /* 0x080fe400078c08ff */
[-C--:B-1----:R-:W-:Y:S02]  /*16620*/  @P0 LEA R12, P3, R93, R20.reuse, 0x1 ;  /* 0x000000145d0c0211 */ /* 0x082fe400078608ff */
        /* <DEDUP_REMOVED lines=9> */
.L_x_2701:
[----:B------:R-:W-:Y:S05]  /*166c0*/  BSYNC B1 ;  /* 0x0000000000017941 */ /* 0x000fea0003800000 */
.L_x_2700:
[----:B------:R-:W-:Y:S01]  /*166d0*/  VIADD R0, R199, 0x20 ;  /* 0x00000020c7007836 */ /* 0x000fe20000000000 */
[----:B---3-5:R0:W3:Y:S04]  /*166e0*/  SHFL.IDX PT, R7, R89, 0x1, 0x181f ;  /* 0x00381f0059077f89 */ /* 0x0280e800000e0000 */
[----:B------:R-:W-:Y:S01]  /*166f0*/  ISETP.GE.AND P0, PT, R0, R90, PT ;  /* 0x0000005a0000720c */ /* 0x000fe20003f06270 */
[----:B------:R0:W4:-:S12]  /*16700*/  SHFL.IDX PT, R6, R88, 0x1, 0x181f ;  /* 0x00381f0058067f89 */ /* 0x00011800000e0000 */
[----:B0-----:R-:W-:Y:S05]  /*16710*/  @P0 BRA `(.L_x_2702) ;  /* 0x0000001000580947 */ /* 0x001fea0003800000 */
[-C--:B------:R-:W-:Y:S02]  /*16720*/  ISETP.GE.AND P5, PT, R103, R3.reuse, PT ;  /* 0x000000036700720c */ /* 0x080fe40003fa6270 */
[-C--:B------:R-:W-:Y:S02]  /*16730*/  ISETP.GE.AND P6, PT, R208, R3.reuse, PT ;  /* 0x00000003d000720c */ /* 0x080fe40003fc6270 */
[-C--:B------:R-:W-:Y:S02]  /*16740*/  ISETP.GE.AND P3, PT, R101, R3.reuse, PT ;  /* 0x000000036500720c */ /* 0x080fe40003f66270 */
[-C--:B------:R-:W-:Y:S02]  /*16750*/  ISETP.GE.AND P2, PT, R99, R3.reuse, PT ;  /* 0x000000036300720c */ /* 0x080fe40003f46270 */
[-C--:B------:R-:W-:Y:S02]  /*16760*/  ISETP.GE.AND P1, PT, R97, R3.reuse, PT ;  /* 0x000000036100720c */ /* 0x080fe40003f26270 */
[----:B------:R-:W-:-:S03]  /*16770*/  ISETP.GE.AND P0, PT, R95, R3, PT ;  /* 0x000000035f00720c */ /* 0x000fc60003f06270 */
[CC--:B----4-:R-:W-:Y:S02]  /*16780*/  @!P5 LEA R12, P4, R103.reuse, R6.reuse, 0x1 ;  /* 0x00000006670cd211 */ /* 0x0d0fe400078808ff */
[----:B---3--:R-:W-:Y:S02]  /*16790*/  @!P6 IMAD.WIDE R4, R208, 0x2, R6 ;  /* 0x00000002d004e825 */ /* 0x008fe400078e0206 */
[----:B------:R-:W-:Y:S02]  /*167a0*/  @!P5 LEA.HI.X R13, R103, R7, R104, 0x1, P4 ;  /* 0x00000007670dd211 */ /* 0x000fe400020f0c68 */
[----:B------:R-:W-:Y:S01]  /*167b0*/  LOP3.LUT P4, RZ, R23, 0x40, RZ, 0xc0, !PT ;  /* 0x0000004017ff7812 */ /* 0x000fe2000788c0ff */
[----:B------:R0:W-:Y:S01]  /*167c0*/  @!P6 ST.E.128 desc[UR42][R4.64], R8 ;  /* 0x000000080400e985 */ /* 0x0001e2000c101d2a */
[----:B------:R-:W-:-:S03]  /*167d0*/  @!P3 LEA R14, P6, R101, R6, 0x1 ;  /* 0x00000006650eb211 */ /* 0x000fc600078c08ff */
[----:B------:R3:W-:Y:S01]  /*167e0*/  @!P5 ST.E.128 desc[UR42][R12.64], R28 ;  /* 0x0000001c0c00d985 */ /* 0x0007e2000c101d2a */
[-C--:B------:R-:W-:Y:S02]  /*167f0*/  @!P3 LEA.HI.X R15, R101, R7.reuse, R102, 0x1, P6 ;  /* 0x00000007650fb211 */ /* 0x080fe400030f0c66 */
[-C--:B-1----:R-:W-:Y:S02]  /*16800*/  @!P2 LEA R20, P5, R99, R6.reuse, 0x1 ;  /* 0x000000066314a211 */ /* 0x082fe400078a08ff */
[-C--:B------:R-:W-:Y:S01]  /*16810*/  @!P1 LEA R32, P6, R97, R6.reuse, 0x1 ;  /* 0x0000000661209211 */ /* 0x080fe200078c08ff */
[----:B------:R3:W-:Y:S01]  /*16820*/  @!P3 ST.E.128 desc[UR42][R14.64], R36 ;  /* 0x000000240e00b985 */ /* 0x0007e2000c101d2a */
[----:B------:R-:W-:Y:S02]  /*16830*/  @!P0 LEA R34, P3, R95, R6, 0x1 ;  /* 0x000000065f228211 */ /* 0x000fe400078608ff */
[-C--:B--2---:R-:W-:Y:S02]  /*16840*/  @!P2 LEA.HI.X R21, R99, R7.reuse, R100, 0x1, P5 ;  /* 0x000000076315a211 */ /* 0x084fe400028f0c64 */
        /* <DEDUP_REMOVED lines=14> */
.L_x_2697:
[----:B------:R-:W4:Y:S01]  /*16930*/  LDL R9, [R1+0x50] ;  /* 0x0000500001097983 */ /* 0x000f220000100800 */
[----:B------:R-:W-:Y:S01]  /*16940*/  ULDC.64 UR4, c[0x0][0xc00] ;  /* 0x0003000000047ab9 */ /* 0x000fe20000000a00 */
[----:B------:R-:W4:Y:S01]  /*16950*/  LDC.64 R4, c[0x0][0xc00] ;  /* 0x00030000ff047b82 */ /* 0x000f220000000a00 */
[----:B------:R-:W-:Y:S01]  /*16960*/  ISETP.NE.U32.AND P0, PT, RZ, UR4, PT ;  /* 0x00000004ff007c0c */ /* 0x000fe2000bf05070 */
[----:B------:R-:W-:-:S03]  /*16970*/  IMAD.MOV.U32 R3, RZ, RZ, RZ ;  /* 0x000000ffff037224 */ /* 0x000fc600078e00ff */
[----:B------:R-:W-:Y:S01]  /*16980*/  ISETP.NE.AND.EX P0, PT, RZ, UR5, PT, P0 ;  /* 0x00000005ff007c0c */ /* 0x000fe2000bf05300 */
[----:B------:R-:W-:Y:S02]  /*16990*/  ULDC.64 UR4, c[0x0][0xc08] ;  /* 0x0003020000047ab9 */ /* 0x000fe40000000a00 */
[----:B------:R-:W-:Y:S01]  /*169a0*/  ISETP.NE.U32.AND P1, PT, RZ, UR4, PT ;  /* 0x00000004ff007c0c */ /* 0x000fe2000bf25070 */
[----:B---3--:R-:W3:Y:S01]  /*169b0*/  S2R R24, SR_TID.X ;  /* 0x0000000000187919 */ /* 0x008ee20000002100 */
[----:B------:R-:W0:Y:S02]  /*169c0*/  LDC R21, c[0x0][0xbe8] ;  /* 0x0002fa00ff157b82 */ /* 0x000e240000000800 */
[----:B------:R-:W-:-:S13]  /*169d0*/  ISETP.NE.AND.EX P1, PT, RZ, UR5, PT, P1 ;  /* 0x00000005ff007c0c */ /* 0x000fda000bf25310 */
[----:B------:R-:W1:Y:S01]  /*169e0*/  @P1 LDC.64 R6, c[0x0][0xc08] ;  /* 0x00030200ff061b82 */ /* 0x000e620000000a00 */
[----:B------:R-:W-:Y:S02]  /*169f0*/  ULDC UR4, c[0x0][0xa88] ;  /* 0x0002a20000047ab9 */ /* 0x000fe40000000800 */
[----:B------:R-:W-:Y:S02]  /*16a00*/  IMAD.U32 R0, RZ, RZ, UR4 ;  /* 0x00000004ff007e24 */ /* 0x000fe4000f8e00ff */
[----:B----4-:R-:W-:-:S04]  /*16a10*/  IMAD.WIDE R4, R9, 0x4, R4 ;  /* 0x0000000409047825 */ /* 0x010fc800078e0204 */
[----:B-1----:R-:W-:Y:S01]  /*16a20*/  @P1 IMAD.WIDE R6, R9, 0x4, R6 ;  /* 0x0000000409061825 */ /* 0x002fe200078e0206 */
[----:B------:R1:W5:Y:S03]  /*16a30*/  @P0 LDG.E R3, desc[UR42][R4.64] ;  /* 0x0000002a04030981 */ /* 0x000366000c1e1900 */
[----:B---3--:R-:W-:Y:S01]  /*16a40*/  VIADD R24, R24, 0xffffff80 ;  /* 0xffffff8018187836 */ /* 0x008fe20000000000 */
[----:B------:R1:W5:Y:S01]  /*16a50*/  @P1 LDG.E R0, desc[UR42][R6.64] ;  /* 0x0000002a06001981 */ /* 0x000362000c1e1900 */
[----:B------:R-:W-:-:S03]  /*16a60*/  SHF.R.S32.HI R8, RZ, 0x1f, R9 ;  /* 0x0000001fff087819 */ /* 0x000fc60000011409 */
[----:B------:R-:W-:Y:S01]  /*16a70*/  ISETP.GE.AND P2, PT, R24, 0x40, PT ;  /* 0x000000401800780c */ /* 0x000fe20003f46270 */
[----:B0-----:R-:W-:-:S12]  /*16a80*/  @P1 BRA `(.L_x_2703) ;  /* 0x0000000000101947 */ /* 0x001fd80003800000 */
[----:B------:R-:W-:Y:S05]  /*16a90*/  @!P0 BRA `(.L_x_2703) ;  /* 0x00000000000c8947 */ /* 0x000fea0003800000 */
[----:B-1----:R-:W3:Y:S04]  /*16aa0*/  LDG.E R7, desc[UR42][R4.64] ;  /* 0x0000002a04077981 */ /* 0x002ee8000c1e1900 */
[----:B-----5:R-:W3:Y:S02]  /*16ab0*/  LDG.E R0, desc[UR42][R4.64+0x4] ;  /* 0x0000042a04007981 */ /* 0x020ee4000c1e1900 */
[----:B---3--:R-:W-:-:S07]  /*16ac0*/  IMAD.IADD R0, R0, 0x1, -R7 ;  /* 0x0000000100007824 */ /* 0x008fce00078e0a07 */
.L_x_2703:
[----:B------:R-:W3:Y:S01]  /*16ad0*/  LDL R28, [R1+0x4c] ;  /* 0x00004c00011c7983 */ /* 0x000ee20000100800 */
[----:B------:R-:W-:Y:S01]  /*16ae0*/  BSSY B1, `(.L_x_2704) ;  /* 0x000002d000017945 */ /* 0x000fe20003800000 */
[----:B------:R-:W-:Y:S02]  /*16af0*/  SEL R13, R9, RZ, !P0 ;  /* 0x000000ff090d7207 */ /* 0x000fe40004000000 */
[----:B------:R-:W-:Y:S02]  /*16b00*/  SEL R14, R8, RZ, !P0 ;  /* 0x000000ff080e7207 */ /* 0x000fe40004000000 */
[----:B-----5:R-:W-:Y:S02]  /*16b10*/  SHF.R.S32.HI R10, RZ, 0x1f, R3 ;  /* 0x0000001fff0a7819 */ /* 0x020fe40000011403 */
[----:B---3--:R-:W-:Y:S01]  /*16b20*/  SHF.R.S32.HI R12, RZ, 0x1f, R28 ;  /* 0x0000001fff0c7819 */ /* 0x008fe2000001141c */
[----:B------:R-:W-:Y:S06]  /*16b30*/  @P2 BRA `(.L_x_2705) ;  /* 0x00000000009c2947 */ /* 0x000fec0003800000 */
[----:B-1----:R-:W0:Y:S01]  /*16b40*/  S2R R6, SR_TID.X ;  /* 0x0000000000067919 */ /* 0x002e220000002100 */
[----:B------:R-:W1:Y:S02]  /*16b50*/  LDC R20, c[0x0][0xbe8] ;  /* 0x0002fa00ff147b82 */ /* 0x000e640000000800 */
[----:B-1----:R-:W-:Y:S01]  /*16b60*/  IMAD R4, R0, R20, RZ ;  /* 0x0000001400047224 */ /* 0x002fe200078e02ff */
[----:B0-----:R-:W-:-:S04]  /*16b70*/  IADD3 R11, R199, -0x80, R6 ;  /* 0xffffff80c70b7810 */ /* 0x001fc80007ffe006 */
        /* <DEDUP_REMOVED lines=9> */
[----:B------:R-:W0:Y:S01]  /*16c10*/  @P0 LDC R6, c[0x0][0xbec] ;  /* 0x0002fb00ff060b82 */ /* 0x000e220000000800 */
[----:B------:R-:W-:Y:S01]  /*16c20*/  IMAD R9, R28, UR5, R8 ;  /* 0x000000051c097c24 */ /* 0x000fe2000f8e0208 */
[----:B------:R-:W-:-:S03]  /*16c30*/  ULDC.64 UR4, c[0x0][0xb98] ;  /* 0x0002e60000047ab9 */ /* 0x000fc60000000a00 */
[----:B------:R-:W-:-:S03]  /*16c40*/  IMAD.IADD R5, R5, 0x1, R9 ;  /* 0x0000000105057824 */ /* 0x000fc600078e0209 */
[----:B------:R-:W1:Y:S01]  /*16c50*/  @P0 LDC R15, c[0x0][0xbf0] ;  /* 0x0002fc00ff0f0b82 */ /* 0x000e620000000800 */
[----:B------:R-:W-:-:S04]  /*16c60*/  IMAD.WIDE.U32 R4, R13, UR4, R4 ;  /* 0x000000040d047c25 */ /* 0x000fc8000f8e0004 */
[----:B0-----:R-:W-:-:S05]  /*16c70*/  @P0 IMAD.HI.U32 R6, R11, R6, RZ ;  /* 0x000000060b060227 */ /* 0x001fca00078e00ff */
[----:B-1----:R-:W-:Y:S01]  /*16c80*/  @P0 SHF.R.U32.HI R7, RZ, R15, R6 ;  /* 0x0000000fff070219 */ /* 0x002fe20000011606 */
[----:B------:R-:W-:-:S03]  /*16c90*/  IMAD R6, R14, UR4, RZ ;  /* 0x000000040e067c24 */ /* 0x000fc6000f8e02ff */
[----:B------:R-:W-:Y:S01]  /*16ca0*/  IADD3 R4, P0, R7, R4, RZ ;  /* 0x0000000407047210 */ /* 0x000fe20007f1e0ff */
[----:B------:R-:W-:Y:S02]  /*16cb0*/  IMAD.MOV R9, RZ, RZ, -R7 ;  /* 0x000000ffff097224 */ /* 0x000fe400078e0a07 */
[----:B------:R-:W-:Y:S01]  /*16cc0*/  IMAD R8, R13, UR5, R6 ;  /* 0x000000050d087c24 */ /* 0x000fe2000f8e0206 */
[----:B------:R-:W-:Y:S01]  /*16cd0*/  ULDC.64 UR4, c[0x0][0xb88] ;  /* 0x0002e20000047ab9 */ /* 0x000fe20000000a00 */
[----:B------:R-:W-:Y:S01]  /*16ce0*/  IMAD R9, R20, R9, R11 ;  /* 0x0000000914097224 */ /* 0x000fe200078e020b */
[----:B------:R-:W-:-:S04]  /*16cf0*/  SHF.R.S32.HI R11, RZ, 0x1f, R7 ;  /* 0x0000001fff0b7819 */ /* 0x000fc80000011407 */
        /* <DEDUP_REMOVED lines=11> */
.L_x_2705:
[----:B------:R-:W-:Y:S05]  /*16db0*/  BSYNC B1 ;  /* 0x0000000000017941 */ /* 0x000fea0003800000 */
.L_x_2704:
[----:B------:R-:W-:Y:S01]  /*16dc0*/  ISETP.NE.AND P0, PT, R21, 0x1, PT ;  /* 0x000000011500780c */ /* 0x000fe20003f05270 */
[----:B------:R-:W3:Y:S01]  /*16dd0*/  LDC R23, c[0x0][0xac8] ;  /* 0x0002b200ff177b82 */ /* 0x000ee20000000800 */
[----:B------:R-:W-:Y:S01]  /*16de0*/  ULDC.64 UR4, c[0x0][0xaa0] ;  /* 0x0002a80000047ab9 */ /* 0x000fe20000000a00 */
[--C-:B------:R-:W-:Y:S01]  /*16df0*/  SHF.R.S32.HI R8, RZ, 0x1f, R24.reuse ;  /* 0x0000001fff087819 */ /* 0x100fe20000011418 */
[----:B01----:R-:W-:Y:S01]  /*16e00*/  IMAD R6, R10, UR4, RZ ;  /* 0x000000040a067c24 */ /* 0x003fe2000f8e02ff */
[----:B------:R-:W-:Y:S01]  /*16e10*/  SHF.R.S32.HI R15, RZ, 0x1f, R24 ;  /* 0x0000001fff0f7819 */ /* 0x000fe20000011418 */
[----:B------:R-:W-:Y:S01]  /*16e20*/  IMAD.WIDE.U32 R4, R3, UR4, RZ ;  /* 0x0000000403047c25 */ /* 0x000fe2000f8e00ff */
        /* <DEDUP_REMOVED lines=12> */
[----:B------:R-:W1:Y:S01]  /*16ef0*/  @P0 LDC R9, c[0x0][0xbf0] ;  /* 0x0002fc00ff090b82 */ /* 0x000e620000000800 */
[C---:B------:R-:W-:Y:S02]  /*16f00*/  IMAD R3, R28.reuse, UR5, R3 ;  /* 0x000000051c037c24 */ /* 0x040fe4000f8e0203 */
[----:B------:R-:W-:Y:S01]  /*16f10*/  IMAD.WIDE.U32 R4, R28, UR4, R4 ;  /* 0x000000041c047c25 */ /* 0x000fe2000f8e0004 */
[-C--:B---3--:R-:W-:Y:S01]  /*16f20*/  ISETP.GE.AND P1, PT, R42, R23.reuse, PT ;  /* 0x000000172a00720c */ /* 0x088fe20003f26270 */
[----:B------:R-:W-:Y:S01]  /*16f30*/  ULDC.64 UR4, c[0x0][0xaf0] ;  /* 0x0002bc0000047ab9 */ /* 0x000fe20000000a00 */
[----:B------:R-:W-:Y:S01]  /*16f40*/  ISETP.GE.AND P2, PT, R208, R23, PT ;  /* 0x00000017d000720c */ /* 0x000fe20003f46270 */
[----:B------:R-:W-:Y:S01]  /*16f50*/  IMAD R6, R8, 0x20, R15 ;  /* 0x0000002008067824 */ /* 0x000fe200078e020f */
[----:B------:R-:W-:Y:S01]  /*16f60*/  SEL R10, RZ, 0xffffffff, P1 ;  /* 0xffffffffff0a7807 */ /* 0x000fe20000800000 */
[----:B------:R-:W-:-:S02]  /*16f70*/  IMAD.IADD R5, R5, 0x1, R3 ;  /* 0x0000000105057824 */ /* 0x000fc400078e0203 */
[----:B------:R-:W-:Y:S02]  /*16f80*/  IMAD R3, R14, UR4, RZ ;  /* 0x000000040e037c24 */ /* 0x000fe4000f8e02ff */
[----:B------:R-:W-:Y:S02]  /*16f90*/  IMAD.IADD R8, R199, 0x1, R6 ;  /* 0x00000001c7087824 */ /* 0x000fe400078e0206 */
        /* <DEDUP_REMOVED lines=11> */
[----:B-1----:R-:W-:Y:S01]  /*17050*/  @P0 SHF.R.U32.HI R3, RZ, R9, R6 ;  /* 0x00000009ff030219 */ /* 0x002fe20000011606 */
[----:B------:R-:W-:Y:S01]  /*17060*/  VIADD R36, R208, 0x100 ;  /* 0x00000100d0247836 */ /* 0x000fe20000000000 */
[----:B------:R-:W-:Y:S01]  /*17070*/  LOP3.LUT R9, R10, 0x2, R7, 0xe2, !PT ;  /* 0x000000020a097812 */ /* 0x000fe200078ee207 */
[----:B------:R-:W-:Y:S01]  /*17080*/  IMAD R29, R0, R21, RZ ;  /* 0x00000015001d7224 */ /* 0x000fe200078e02ff */
[----:B------:R-:W-:Y:S01]  /*17090*/  ISETP.GE.AND P1, PT, R38, R23, PT ;  /* 0x000000172600720c */ /* 0x000fe20003f26270 */
[--C-:B------:R-:W-:Y:S01]  /*170a0*/  IMAD.MOV R7, RZ, RZ, -R3.reuse ;  /* 0x000000ffff077224 */ /* 0x100fe200078e0a03 */
[----:B------:R-:W-:Y:S01]  /*170b0*/  SEL R10, RZ, 0xffffffff, P2 ;  /* 0xffffffffff0a7807 */ /* 0x000fe20001000000 */
[----:B------:R-:W-:Y:S01]  /*170c0*/  VIADD R34, R208, 0x140 ;  /* 0x00000140d0227836 */ /* 0x000fe20000000000 */
[----:B------:R-:W-:Y:S01]  /*170d0*/  SHF.R.S32.HI R6, RZ, 0x1f, R3 ;  /* 0x0000001fff067819 */ /* 0x000fe20000011403 */
[----:B------:R-:W-:Y:S01]  /*170e0*/  IMAD R7, R21, R7, R8 ;  /* 0x0000000715077224 */ /* 0x000fe200078e0208 */
[----:B------:R-:W-:Y:S01]  /*170f0*/  SEL R11, RZ, 0xffffffff, P1 ;  /* 0xffffffffff0b7807 */ /* 0x000fe20000800000 */
[----:B------:R-:W-:Y:S01]  /*17100*/  IMAD.SHL.U32 R10, R10, 0x4, RZ ;  /* 0x000000040a0a7824 */ /* 0x000fe200078e00ff */
[----:B------:R-:W-:Y:S01]  /*17110*/  ISETP.GE.AND P0, PT, R36, R23, PT ;  /* 0x000000172400720c */ /* 0x000fe20003f06270 */
[----:B------:R-:W-:-:S02]  /*17120*/  IMAD R6, R6, UR4, RZ ;  /* 0x0000000406067c24 */ /* 0x000fc4000f8e02ff */
[----:B------:R-:W-:Y:S01]  /*17130*/  IMAD.SHL.U32 R11, R11, 0x8, RZ ;  /* 0x000000080b0b7824 */ /* 0x000fe200078e00ff */
[----:B------:R-:W-:Y:S01]  /*17140*/  LOP3.LUT R0, R10, 0x4, R9, 0xe2, !PT ;  /* 0x000000040a007812 */ /* 0x000fe200078ee209 */
[C---:B------:R-:W-:Y:S01]  /*17150*/  IMAD R9, R3.reuse, UR5, R6 ;  /* 0x0000000503097c24 */ /* 0x040fe2000f8e0206 */
[----:B------:R-:W-:Y:S01]  /*17160*/  SEL R6, RZ, 0xffffffff, P0 ;  /* 0xffffffffff067807 */ /* 0x000fe20000000000 */
[----:B------:R-:W-:Y:S01]  /*17170*/  IMAD.WIDE.U32 R4, R3, UR4, R4 ;  /* 0x0000000403047c25 */ /* 0x000fe2000f8e0004 */
[----:B------:R-:W-:Y:S01]  /*17180*/  LOP3.LUT R3, R11, 0x8, R0, 0xe2, !PT ;  /* 0x000000080b037812 */ /* 0x000fe200078ee200 */
[----:B------:R-:W-:Y:S01]  /*17190*/  ULDC.64 UR4, c[0x0][0xad8] ;  /* 0x0002b60000047ab9 */ /* 0x000fe20000000a00 */
[----:B------:R-:W-:Y:S01]  /*171a0*/  SHF.R.S32.HI R0, RZ, 0x1f, R7 ;  /* 0x0000001fff007819 */ /* 0x000fe20000011407 */
[----:B------:R-:W-:Y:S01]  /*171b0*/  VIADD R32, R208, 0x180 ;  /* 0x00000180d0207836 */ /* 0x000fe20000000000 */
[----:B------:R-:W-:Y:S01]  /*171c0*/  ISETP.GE.AND P0, PT, R34, R23, PT ;  /* 0x000000172200720c */ /* 0x000fe20003f06270 */
[----:B------:R-:W-:-:S02]  /*171d0*/  IMAD.SHL.U32 R6, R6, 0x10, RZ ;  /* 0x0000001006067824 */ /* 0x000fc400078e00ff */
[----:B------:R-:W-:Y:S01]  /*171e0*/  IMAD.IADD R5, R5, 0x1, R9 ;  /* 0x0000000105057824 */ /* 0x000fe200078e0209 */
[----:B------:R-:W-:Y:S01]  /*171f0*/  SEL R8, RZ, 0xffffffff, P0 ;  /* 0xffffffffff087807 */ /* 0x000fe20000000000 */
[----:B------:R-:W-:Y:S01]  /*17200*/  IMAD R0, R0, UR4, RZ ;  /* 0x0000000400007c24 */ /* 0x000fe2000f8e02ff */
[----:B------:R-:W-:Y:S01]  /*17210*/  ISETP.GE.AND P0, PT, R32, R23, PT ;  /* 0x000000172000720c */ /* 0x000fe20003f06270 */
[----:B------:R-:W-:Y:S01]  /*17220*/  IMAD.IADD R28, R15, 0x1, R199 ;  /* 0x000000010f1c7824 */ /* 0x000fe200078e02c7 */
[----:B------:R-:W-:Y:S01]  /*17230*/  LOP3.LUT R6, R6, 0x10, R3, 0xe2, !PT ;  /* 0x0000001006067812 */ /* 0x000fe200078ee203 */
[C---:B------:R-:W-:Y:S02]  /*17240*/  IMAD R3, R7.reuse, UR5, R0 ;  /* 0x0000000507037c24 */ /* 0x040fe4000f8e0200 */
        /* <DEDUP_REMOVED lines=18> */
[----:B------:R0:W1:Y:S01]  /*17370*/  SHFL.IDX PT, R6, R20, RZ, 0x181f ;  /* 0x00181fff14067589 */ /* 0x00006200000e0000 */
        /* <DEDUP_REMOVED lines=16> */
[-C--:B-1----:R-:W-:Y:S02]  /*17480*/  @!P2 LEA R8, P0, R42, R6.reuse, 0x1 ;  /* 0x000000062a08a211 */ /* 0x082fe400078008ff */
        /* <DEDUP_REMOVED lines=26> */
.L_x_2707:
[----:B------:R-:W-:Y:S05]  /*17630*/  BSYNC B1 ;  /* 0x0000000000017941 */ /* 0x000fea0003800000 */
.L_x_2706:
[----:B------:R-:W-:Y:S01]  /*17640*/  VIADD R0, R28, 0x20 ;  /* 0x000000201c007836 */ /* 0x000fe20000000000 */
[----:B---34-:R0:W3:Y:S04]  /*17650*/  SHFL.IDX PT, R7, R3, 0x1, 0x181f ;  /* 0x00381f0003077f89 */ /* 0x0180e800000e0000 */
[----:B------:R-:W-:Y:S01]  /*17660*/  ISETP.GE.AND P0, PT, R0, R29, PT ;  /* 0x0000001d0000720c */ /* 0x000fe20003f06270 */
[----:B-1----:R0:W1:-:S12]  /*17670*/  SHFL.IDX PT, R6, R20, 0x1, 0x181f ;  /* 0x00381f0014067f89 */ /* 0x00205800000e0000 */
[----:B0-----:R-:W-:Y:S05]  /*17680*/  @P0 BRA `(.L_x_2702) ;  /* 0x00000000007c0947 */ /* 0x001fea0003800000 */
[-C--:B------:R-:W-:Y:S02]  /*17690*/  ISETP.GE.AND P6, PT, R208, R23.reuse, PT ;  /* 0x00000017d000720c */ /* 0x080fe40003fc6270 */
[-C--:B------:R-:W-:Y:S02]  /*176a0*/  ISETP.GE.AND P5, PT, R42, R23.reuse, PT ;  /* 0x000000172a00720c */ /* 0x080fe40003fa6270 */
[-C--:B------:R-:W-:Y:S02]  /*176b0*/  ISETP.GE.AND P4, PT, R40, R23.reuse, PT ;  /* 0x000000172800720c */ /* 0x080fe40003f86270 */
[-C--:B------:R-:W-:Y:S02]  /*176c0*/  ISETP.GE.AND P3, PT, R38, R23.reuse, PT ;  /* 0x000000172600720c */ /* 0x080fe40003f66270 */
[-C--:B------:R-:W-:Y:S02]  /*176d0*/  ISETP.GE.AND P2, PT, R36, R23.reuse, PT ;  /* 0x000000172400720c */ /* 0x080fe40003f46270 */
[----:B------:R-:W-:-:S03]  /*176e0*/  ISETP.GE.AND P1, PT, R34, R23, PT ;  /* 0x000000172200720c */ /* 0x000fc60003f26270 */
[----:B-1-3--:R-:W-:Y:S02]  /*176f0*/  @!P6 IMAD.WIDE R4, R208, 0x2, R6 ;  /* 0x00000002d004e825 */ /* 0x00afe400078e0206 */
        /* <DEDUP_REMOVED lines=24> */
.L_x_2702:
[----:B------:R-:W-:Y:S05]  /*17880*/  BSYNC B0 ;  /* 0x0000000000007941 */ /* 0x000fea0003800000 */
.L_x_2696:
[----:B------:R-:W-:Y:S02]  /*17890*/  ULDC UR4, c[0x0][0xc3c] ;  /* 0x00030f0000047ab9 */ /* 0x000fe40000000800 */
[----:B------:R-:W-:-:S13]  /*178a0*/  ISETP.GE.AND P0, PT, R27, UR4, PT ;  /* 0x000000041b007c0c */ /* 0x000fda000bf06270 */
[----:B------:R-:W-:Y:S05]  /*178b0*/  @!P0 BRA `(.L_x_2708) ;  /* 0xfffffe9c00348947 */ /* 0x000fea000383ffff */
[----:B------:R-:W-:Y:S05]  /*178c0*/  BRA `(.L_x_2489) ;  /* 0x0000007c00007947 */ /* 0x000fea0003800000 */
.L_x_2487:
        /* <DEDUP_REMOVED lines=16> */
.L_x_2709:
        /* <DEDUP_REMOVED lines=41> */
.L_x_2715:
        /* <DEDUP_REMOVED lines=12> */
.L_x_2714:
[----:B------:R-:W-:Y:S05]  /*17d20*/  BSYNC B0 ;  /* 0x0000000000007941 */ /* 0x000fea0003800000 */
.L_x_2713:
        /* <DEDUP_REMOVED lines=20> */
.L_x_2711:
        /* <DEDUP_REMOVED lines=20> */
.L_x_2716:
[----:B---3--:R-:W-:Y:S01]  /*17fb0*/  IMAD R16, R16, UR5, R13 ;  /* 0x0000000510107c24 */ /* 0x008fe2000f8e020d */
[----:B------:R-:W-:Y:S01]  /*17fc0*/  IABS R2, R6 ;  /* 0x0000000600027213 */ /* 0x000fe20000000000 */
[----:B01----:R-:W-:-:S03]  /*17fd0*/  IMAD.MOV R11, RZ, RZ, -R3 ;  /* 0x000000ffff0b7224 */ /* 0x003fc600078e0a03 */
[----:B--2---:R-:W-:Y:S01]  /*17fe0*/  IADD3 R9, -R16, UR6, RZ ;  /* 0x0000000610097c10 */ /* 0x004fe2000fffe1ff */
        /* <DEDUP_REMOVED lines=22> */
[----:B------:R-:W-:Y:S02]  /*18150*/  IMAD R6, R6, R2, R9 ;  /* 0x0000000206067224 */ /* 0x000fe400078e0209 */
[----:B------:R-:W-:Y:S01]  /*18160*/  IMAD.MOV.U32 R2, RZ, RZ, RZ ;  /* 0x000000ffff027224 */ /* 0x000fe200078e00ff */
[----:B------:R-:W-:Y:S02]  /*18170*/  VIADDMNMX R15, R8, UR5, R7, PT ;  /* 0x00000005080f7c46 */ /* 0x000fe4000b800107 */
[----:B------:R-:W-:-:S02]  /*18180*/  IABS R11, R6 ;  /* 0x00000006000b7213 */ /* 0x000fc40000000000 */
[----:B------:R-:W-:Y:S01]  /*18190*/  IABS R8, R15 ;  /* 0x0000000f00087213 */ /* 0x000fe20000000000 */
[----:B------:R-:W-:-:S03]  /*181a0*/  IMAD.MOV R18, RZ, RZ, -R15 ;  /* 0x000000ffff127224 */ /* 0x000fc600078e0a0f */
[----:B------:R-:W0:Y:S08]  /*181b0*/  I2F.RP R7, R8 ;  /* 0x0000000800077306 */ /* 0x000e300000209400 */
[----:B0-----:R-:W0:Y:S02]  /*181c0*/  MUFU.RCP R7, R7 ;  /* 0x0000000700077308 */ /* 0x001e240000001000 */
[----:B0-----:R-:W-:-:S06]  /*181d0*/  VIADD R3, R7, 0xffffffe ;  /* 0x0ffffffe07037836 */ /* 0x001fcc0000000000 */
[----:B------:R-:W0:Y:S02]  /*181e0*/  F2I.FTZ.U32.TRUNC.NTZ R3, R3 ;  /* 0x0000000300037305 */ /* 0x000e24000021f000 */
[----:B0-----:R-:W-:-:S04]  /*181f0*/  IMAD.MOV R10, RZ, RZ, -R3 ;  /* 0x000000ffff0a7224 */ /* 0x001fc800078e0a03 */
[----:B------:R-:W-:Y:S01]  /*18200*/  IMAD.MOV.U32 R9, RZ, RZ, R10 ;  /* 0x000000ffff097224 */ /* 0x000fe200078e000a */
[----:B------:R-:W-:-:S03]  /*18210*/  IABS R10, R15 ;  /* 0x0000000f000a7213 */ /* 0x000fc60000000000 */
        /* <DEDUP_REMOVED lines=20> */
.L_x_2712:
[----:B------:R-:W-:Y:S02]  /*18360*/  IMAD.MOV.U32 R17, RZ, RZ, RZ ;  /* 0x000000ffff117224 */ /* 0x000fe400078e00ff */
[----:B------:R-:W-:Y:S02]  /*18370*/  IMAD.U32 R16, RZ, RZ, UR6 ;  /* 0x00000006ff107e24 */ /* 0x000fe4000f8e00ff */
[----:B------:R-:W-:-:S07]  /*18380*/  IMAD.MOV.U32 R18, RZ, RZ, RZ ;  /* 0x000000ffff127224 */ /* 0x000fce00078e00ff */
.L_x_2717:
[----:B------:R-:W-:-:S13]  /*18390*/  ISETP.NE.AND P0, PT, R5, RZ, PT ;  /* 0x000000ff0500720c */ /* 0x000fda0003f05270 */
[----:B------:R-:W0:Y:S01]  /*183a0*/  @!P0 S2R R3, SR_CgaCtaId ;  /* 0x0000000000038919 */ /* 0x000e220000008800 */
[----:B------:R-:W-:-:S04]  /*183b0*/  @!P0 MOV R2, 0x400 ;  /* 0x0000040000028802 */ /* 0x000fc80000000f00 */
[----:B0-----:R-:W-:-:S05]  /*183c0*/  @!P0 LEA R2, R3, R2, 0x18 ;  /* 0x0000000203028211 */ /* 0x001fca00078ec0ff */
[----:B------:R0:W-:Y:S01]  /*183d0*/  @!P0 STS.128 [R2+0x28cd0], R16 ;  /* 0x028cd01002008388 */ /* 0x0001e20000000c00 */
[----:B------:R-:W-:Y:S06]  /*183e0*/  BAR.ARV 0x5, 0x180 ;  /* 0x0146000000007b1d */ /* 0x000fec0000002000 */
.L_x_2710:
        /* <DEDUP_REMOVED lines=8> */
[----:B------:R-:W-:Y:S01]  /*18470*/  LOP3.LUT R4, R0, 0x7f, RZ, 0xc0, !PT ;  /* 0x0000007f00047812 */ /* 0x000fe200078ec0ff */
[----:B------:R-:W-:Y:S01]  /*18480*/  UMOV UR4, 0x400 ;  /* 0x0000040000047882 */ /* 0x000fe20000000000 */
[----:B------:R0:W-:Y:S01]  /*18490*/  STL [R1+0x1c], RZ ;  /* 0x00001cff01007387 */ /* 0x0001e20000100800 */
[----:B------:R-:W-:Y:S01]  /*184a0*/  BSSY B8, `(.L_x_2718) ;  /* 0x00006cb000087945 */ /* 0x000fe20003800000 */
[----:B------:R-:W-:Y:S01]  /*184b0*/  LOP3.LUT R3, R2, 0x1f8, RZ, 0xc0, !PT ;  /* 0x000001f802037812 */ /* 0x000fe200078ec0ff */
[----:B------:R-:W-:Y:S01]  /*184c0*/  IMAD.SHL.U32 R36, R4, 0x8, RZ ;  /* 0x0000000804247824 */ /* 0x000fe200078e00ff */
[----:B------:R-:W-:Y:S01]  /*184d0*/  LOP3.LUT R2, R2, 0x38, RZ, 0xc0, !PT ;  /* 0x0000003802027812 */ /* 0x000fe200078ec0ff */
[----:B------:R-:W-:Y:S01]  /*184e0*/  IMAD.MOV.U32 R28, RZ, RZ, 0x1 ;  /* 0x00000001ff1c7424 */ /* 0x000fe200078e00ff */
[----:B------:R-:W-:Y:S01]  /*184f0*/  LOP3.LUT R3, R3, 0x38, R0, 0x78, !PT ;  /* 0x0000003803037812 */ /* 0x000fe200078e7800 */
[----:B------:R-:W-:Y:S01]  /*18500*/  IMAD.SHL.U32 R0, R0, 0x10, RZ ;  /* 0x0000001000007824 */ /* 0x000fe200078e00ff */
[----:B------:R-:W-:Y:S01]  /*18510*/  CS2R R24, SRZ ;  /* 0x0000000000187805 */ /* 0x000fe2000001ff00 */
[----:B------:R-:W-:Y:S01]  /*18520*/  IMAD.MOV.U32 R26, RZ, RZ, 0x1 ;  /* 0x00000001ff1a7424 */ /* 0x000fe200078e00ff */
[----:B------:R-:W-:Y:S01]  /*18530*/  LOP3.LUT R36, R3, 0x200, R36, 0xf8, !PT ;  /* 0x0000020003247812 */ /* 0x000fe200078ef824 */
[----:B------:R-:W-:Y:S01]  /*18540*/  ULDC.64 UR40, c[0x0][0x198] ;  /* 0x0000660000287ab9 */ /* 0x000fe20000000a00 */
[----:B------:R-:W-:Y:S01]  /*18550*/  SHF.R.U32.HI R3, RZ, 0x3, R4 ;  /* 0x00000003ff037819 */ /* 0x000fe20000011604 */
[----:B------:R-:W-:Y:S01]  /*18560*/  ULOP3.LUT UR38, UR36, 0x2, URZ, 0xfc, !UPT ;  /* 0x0000000224267892 */ /* 0x000fe2000f8efc3f */
[----:B------:R-:W-:Y:S01]  /*18570*/  LOP3.LUT R4, R2, 0x80, RZ, 0xfc, !PT ;  /* 0x0000008002047812 */ /* 0x000fe200078efcff */
[----:B------:R-:W-:Y:S01]  /*18580*/  ULDC UR37, c[0x0][0xc] ;  /* 0x0000030000257ab9 */ /* 0x000fe20000000800 */
[----:B------:R-:W-:-:S02]  /*18590*/  LOP3.LUT R0, R3, 0x70, R0, 0xf8, !PT ;  /* 0x0000007003007812 */ /* 0x000fc400078ef800 */
[C---:B------:R-:W-:Y:S01]  /*185a0*/  LOP3.LUT R0, R2.reuse, 0xc0, RZ, 0xfc, !PT ;  /* 0x000000c002007812 */ /* 0x040fe200078efcff */
[----:B-1----:R-:W-:Y:S01]  /*185b0*/  ULEA UR4, UR5, UR4, 0x18 ;  /* 0x0000000405047291 */ /* 0x002fe2000f8ec03f */
[C---:B------:R-:W-:Y:S02]  /*185c0*/  LOP3.LUT R0, R2.reuse, 0x140, RZ, 0xfc, !PT ;  /* 0x0000014002007812 */ /* 0x040fe400078efcff */
[C---:B------:R-:W-:Y:S02]  /*185d0*/  LOP3.LUT R3, R2.reuse, 0x40, RZ, 0xfc, !PT ;  /* 0x0000004002037812 */ /* 0x040fe400078efcff */
[C---:B------:R-:W-:Y:S01]  /*185e0*/  LOP3.LUT R3, R2.reuse, 0x100, RZ, 0xfc, !PT ;  /* 0x0000010002037812 */ /* 0x040fe200078efcff */
[----:B------:R-:W-:Y:S01]  /*185f0*/  IMAD.U32 R23, RZ, RZ, UR4 ;  /* 0x00000004ff177e24 */ /* 0x000fe2000f8e00ff */
[C---:B------:R-:W-:Y:S02]  /*18600*/  LOP3.LUT R3, R2.reuse, 0x180, RZ, 0xfc, !PT ;  /* 0x0000018002037812 */ /* 0x040fe400078efcff */
[----:B------:R-:W-:Y:S01]  /*18610*/  LOP3.LUT R2, R2, 0x1c0, RZ, 0xfc, !PT ;  /* 0x000001c002027812 */ /* 0x000fe200078efcff */
[----:B------:R-:W-:-:S05]  /*18620*/  IMAD R0, R36, 0x2, R23 ;  /* 0x0000000224007824 */ /* 0x000fca00078e0217 */
[----:B------:R0:W-:Y:S02]  /*18630*/  STL [R1+0x34], R0 ;  /* 0x0000340001007387 */ /* 0x0001e40000100800 */
.L_x_2841:
[----:B------:R-:W-:Y:S05]  /*18640*/  YIELD ;  /* 0x0000000000007946 */ /* 0x000fea0003800000 */
[----:B------:R-:W-:Y:S01]  /*18650*/  ULDC.64 UR4, c[0x0][0xa28] ;  /* 0x00028a0000047ab9 */ /* 0x000fe20000000a00 */
[----:B------:R-:W-:Y:S01]  /*18660*/  IMAD.MOV.U32 R33, RZ, RZ, RZ ;  /* 0x000000ffff217224 */ /* 0x000fe200078e00ff */
[----:B------:R-:W-:Y:S01]  /*18670*/  ISETP.NE.U32.AND P0, PT, RZ, UR4, PT ;  /* 0x00000004ff007c0c */ /* 0x000fe2000bf05070 */
[----:B-1----:R-:W1:Y:S01]  /*18680*/  LDC.64 R4, c[0x0][0xa00] ;  /* 0x00028000ff047b82 */ /* 0x002e620000000a00 */
[----:B------:R-:W-:Y:S02]  /*18690*/  ULDC.64 UR6, c[0x0][0xa10] ;  /* 0x0002840000067ab9 */ /* 0x000fe40000000a00 */
[----:B------:R-:W-:Y:S01]  /*186a0*/  ISETP.NE.AND.EX P0, PT, RZ, UR5, PT, P0 ;  /* 0x00000005ff007c0c */ /* 0x000fe2000bf05300 */
[----:B------:R-:W-:-:S12]  /*186b0*/  ULDC.64 UR4, c[0x0][0xa18] ;  /* 0x0002860000047ab9 */ /* 0x000fd80000000a00 */
[----:B--2---:R-:W2:Y:S02]  /*186c0*/  @P0 LDC.64 R2, c[0x0][0xa28] ;  /* 0x00028a00ff020b82 */ /* 0x004ea40000000a00 */
[----:B--2---:R-:W-:-:S05]  /*186d0*/  @P0 IMAD.WIDE R2, R19, 0x4, R2 ;  /* 0x0000000413020825 */ /* 0x004fca00078e0202 */
[----:B------:R2:W5:Y:S01]  /*186e0*/  @P0 LDG.E R33, desc[UR42][R2.64] ;  /* 0x0000002a02210981 */ /* 0x000562000c1e1900 */
[----:B------:R-:W-:Y:S01]  /*186f0*/  ISETP.NE.U32.AND P0, PT, RZ, UR4, PT ;  /* 0x00000004ff007c0c */ /* 0x000fe2000bf05070 */
[----:B------:R-:W-:Y:S01]  /*18700*/  IMAD.MOV.U32 R31, RZ, RZ, RZ ;  /* 0x000000ffff1f7224 */ /* 0x000fe200078e00ff */
[----:B------:R-:W-:Y:S01]  /*18710*/  ISETP.NE.U32.AND P1, PT, RZ, UR6, PT ;  /* 0x00000006ff007c0c */ /* 0x000fe2000bf25070 */
[----:B0-----:R-:W-:Y:S01]  /*18720*/  IMAD.MOV.U32 R0, RZ, RZ, RZ ;  /* 0x000000ffff007224 */ /* 0x001fe200078e00ff */
[----:B------:R-:W-:Y:S01]  /*18730*/  ISETP.NE.AND.EX P2, PT, RZ, UR5, PT, P0 ;  /* 0x00000005ff007c0c */ /* 0x000fe2000bf45300 */
[----:B------:R-:W-:Y:S01]  /*18740*/  ULDC.64 UR4, c[0x0][0xa00] ;  /* 0x0002800000047ab9 */ /* 0x000fe20000000a00 */
[----:B------:R-:W-:Y:S01]  /*18750*/  ISETP.NE.AND.EX P1, PT, RZ, UR7, PT, P1 ;  /* 0x00000007ff007c0c */ /* 0x000fe2000bf25310 */
[----:B-1----:R-:W-:Y:S01]  /*18760*/  IMAD.WIDE R4, R19, 0x4, R4 ;  /* 0x0000000413047825 */ /* 0x002fe200078e0204 */
[----:B------:R-:W-:Y:S01]  /*18770*/  ISETP.NE.U32.AND P0, PT, RZ, UR4, PT ;  /* 0x00000004ff007c0c */ /* 0x000fe2000bf05070 */
[----:B--2---:R-:W0:Y:S08]  /*18780*/  LDC.64 R2, c[0x0][0xa10] ;  /* 0x00028400ff027b82 */ /* 0x004e300000000a00 */
[----:B---3--:R-:W1:Y:S01]  /*18790*/  @P2 LDC.64 R6, c[0x0][0xa18] ;  /* 0x00028600ff062b82 */ /* 0x008e620000000a00 */
[----:B------:R-:W-:Y:S01]  /*187a0*/  ULDC UR4, c[0x0][0x288] ;  /* 0x0000a20000047ab9 */ /* 0x000fe20000000800 */
[----:B------:R-:W-:Y:S01]  /*187b0*/  ISETP.NE.AND.EX P0, PT, RZ, UR5, PT, P0 ;  /* 0x00000005ff007c0c */ /* 0x000fe2000bf05300 */
[----:B------:R-:W-:Y:S01]  /*187c0*/  IMAD.U32 R8, RZ, RZ, UR4 ;  /* 0x00000004ff087e24 */ /* 0x000fe2000f8e00ff */
[----:B------:R-:W-:-:S11]  /*187d0*/  ULDC.64 UR4, c[0x0][0x418] ;  /* 0x0001060000047ab9 */ /* 0x000fd60000000a00 */
[----:B------:R-:W5:Y:S01]  /*187e0*/  @P0 LDG.E R31, desc[UR42][R4.64] ;  /* 0x0000002a041f0981 */ /* 0x000f62000c1e1900 */
[----:B0-----:R-:W-:-:S05]  /*187f0*/  IMAD.WIDE R2, R19, 0x4, R2 ;  /* 0x0000000413027825 */ /* 0x001fca00078e0202 */
[----:B------:R-:W5:Y:S01]  /*18800*/  @P1 LDG.E R0, desc[UR42][R2.64] ;  /* 0x0000002a02001981 */ /* 0x000f62000c1e1900 */
[----:B-1----:R-:W-:-:S05]  /*18810*/  @P2 IMAD.WIDE R6, R19, 0x4, R6 ;  /* 0x0000000413062825 */ /* 0x002fca00078e0206 */
        /* <DEDUP_REMOVED lines=11> */
[----:B------:R-:W-:Y:S01]  /*188d0*/  IMAD.MOV.U32 R12, RZ, RZ, R8 ;  /* 0x000000ffff0c7224 */ /* 0x000fe200078e0008 */
[----:B----4-:R-:W-:Y:S06]  /*188e0*/  @P2 BRA `(.L_x_2719) ;  /* 0x0000000000142947 */ /* 0x010fec0003800000 */
[----:B------:R-:W-:Y:S05]  /*188f0*/  @!P0 BRA `(.L_x_2719) ;  /* 0x0000000000108947 */ /* 0x000fea0003800000 */
[----:B------:R-:W2:Y:S04]  /*18900*/  LDG.E R9, desc[UR42][R4.64] ;  /* 0x0000002a04097981 */ /* 0x000ea8000c1e1900 */
[----:B------:R-:W2:Y:S02]  /*18910*/  LDG.E R6, desc[UR42][R4.64+0x4] ;  /* 0x0000042a04067981 */ /* 0x000ea4000c1e1900 */
[----:B--2---:R-:W-:-:S05]  /*18920*/  IMAD.IADD R12, R6, 0x1, -R9 ;  /* 0x00000001060c7824 */ /* 0x004fca00078e0a09 */
[----:B------:R1:W-:Y:S02]  /*18930*/  STL [R1+0x4], R12 ;  /* 0x0000040c01007387 */ /* 0x0003e40000100800 */
.L_x_2719:
[----:B------:R-:W-:Y:S02]  /*18940*/  ULDC.64 UR4, c[0x0][0xa20] ;  /* 0x0002880000047ab9 */ /* 0x000fe40000000a00 */
[----:B------:R-:W-:-:S04]  /*18950*/  ISETP.NE.U32.AND P0, PT, RZ, UR4, PT ;  /* 0x00000004ff007c0c */ /* 0x000fc8000bf05070 */
[----:B------:R-:W-:-:S13]  /*18960*/  ISETP.NE.AND.EX P0, PT, RZ, UR5, PT, P0 ;  /* 0x00000005ff007c0c */ /* 0x000fda000bf05300 */
[----:B------:R-:W-:Y:S05]  /*18970*/  @!P0 BRA `(.L_x_2720) ;  /* 0x0000000000108947 */ /* 0x000fea0003800000 */
[----:B------:R-:W2:Y:S02]  /*18980*/  LDC.64 R4, c[0x0][0xa20] ;  /* 0x00028800ff047b82 */ /* 0x000ea40000000a00 */
[----:B--2---:R-:W-:-:S05]  /*18990*/  IMAD.WIDE R4, R19, 0x4, R4 ;  /* 0x0000000413047825 */ /* 0x004fca00078e0204 */
[----:B------:R2:W5:Y:S01]  /*189a0*/  LDG.E R10, desc[UR42][R4.64] ;  /* 0x0000002a040a7981 */ /* 0x000562000c1e1900 */
[----:B------:R-:W-:Y:S05]  /*189b0*/  BRA `(.L_x_2721) ;  /* 0x0000000000247947 */ /* 0x000fea0003800000 */
.L_x_2720:
[----:B------:R-:W-:Y:S02]  /*189c0*/  ULDC.64 UR4, c[0x0][0xa08] ;  /* 0x0002820000047ab9 */ /* 0x000fe40000000a00 */
[----:B------:R-:W-:-:S04]  /*189d0*/  ISETP.NE.U32.AND P0, PT, RZ, UR4, PT ;  /* 0x00000004ff007c0c */ /* 0x000fc8000bf05070 */
[----:B------:R-:W-:-:S13]  /*189e0*/  ISETP.NE.AND.EX P0, PT, RZ, UR5, PT, P0 ;  /* 0x00000005ff007c0c */ /* 0x000fda000bf05300 */
[----:B------:R-:W-:Y:S05]  /*189f0*/  @!P0 BRA `(.L_x_2721) ;  /* 0x0000000000148947 */ /* 0x000fea0003800000 */
[----:B------:R-:W2:Y:S02]  /*18a00*/  LDC.64 R4, c[0x0][0xa08] ;  /* 0x00028200ff047b82 */ /* 0x000ea40000000a00 */
[----:B--2---:R-:W-:-:S05]  /*18a10*/  IMAD.WIDE R4, R19, 0x4, R4 ;  /* 0x0000000413047825 */ /* 0x004fca00078e0204 */
[----:B------:R-:W2:Y:S04]  /*18a20*/  LDG.E R10, desc[UR42][R4.64] ;  /* 0x0000002a040a7981 */ /* 0x000ea8000c1e1900 */
[----:B------:R-:W2:Y:S02]  /*18a30*/  LDG.E R9, desc[UR42][R4.64+0x4] ;  /* 0x0000042a04097981 */ /* 0x000ea4000c1e1900 */
[----:B--2---:R-:W-:-:S07]  /*18a40*/  IMAD.IADD R10, R9, 0x1, -R10 ;  /* 0x00000001090a7824 */ /* 0x004fce00078e0a0a */
.L_x_2721:
[----:B--2---:R-:W2:Y:S01]  /*18a50*/  @P1 LDG.E R4, desc[UR42][R2.64] ;  /* 0x0000002a02041981 */ /* 0x004ea2000c1e1900 */
[----:B------:R-:W3:Y:S03]  /*18a60*/  LDC R5, c[0x0][0x448] ;  /* 0x00011200ff057b82 */ /* 0x000ee60000000800 */
[----:B------:R-:W2:Y:S01]  /*18a70*/  @P1 LDG.E R9, desc[UR42][R2.64+0x4] ;  /* 0x0000042a02091981 */ /* 0x000ea2000c1e1900 */
[----:B-----5:R-:W-:Y:S02]  /*18a80*/  IMAD.IADD R10, R10, 0x1, -R33 ;  /* 0x000000010a0a7824 */ /* 0x020fe400078e0a21 */
[----:B------:R-:W-:-:S04]  /*18a90*/  IMAD.SHL.U32 R32, R17, 0x40, RZ ;  /* 0x0000004011207824 */ /* 0x000fc800078e00ff */
[----:B0-----:R-:W-:Y:S01]  /*18aa0*/  VIADD R8, R32, 0x3f ;  /* 0x0000003f20087836 */ /* 0x001fe20000000000 */
[----:B---3--:R-:W-:-:S13]  /*18ab0*/  ISETP.NE.AND P2, PT, R5, 0x1, PT ;  /* 0x000000010500780c */ /* 0x008fda0003f45270 */
[----:B------:R-:W0:Y:S08]  /*18ac0*/  @P2 LDC R6, c[0x0][0x44c] ;  /* 0x00011300ff062b82 */ /* 0x000e300000000800 */
[----:B------:R-:W3:Y:S01]  /*18ad0*/  @P2 LDC R5, c[0x0][0x450] ;  /* 0x00011400ff052b82 */ /* 0x000ee20000000800 */
[----:B0-----:R-:W-:-:S05]  /*18ae0*/  @P2 IMAD.HI.U32 R6, R8, R6, RZ ;  /* 0x0000000608062227 */ /* 0x001fca00078e00ff */
[----:B---3--:R-:W-:Y:S01]  /*18af0*/  @P2 SHF.R.U32.HI R8, RZ, R5, R6 ;  /* 0x00000005ff082219 */ /* 0x008fe20000011606 */
[----:B--2---:R-:W-:-:S04]  /*18b00*/  @P1 IMAD.IADD R7, R9, 0x1, -R4 ;  /* 0x0000000109071824 */ /* 0x004fc800078e0a04 */
[----:B------:R-:W-:-:S04]  /*18b10*/  IMAD.IADD R17, R10, 0x1, R7 ;  /* 0x000000010a117824 */ /* 0x000fc800078e0207 */
[C---:B------:R-:W-:Y:S01]  /*18b20*/  VIADD R9, R17.reuse, 0x3f ;  /* 0x0000003f11097836 */ /* 0x040fe20000000000 */
[----:B------:R-:W-:-:S04]  /*18b30*/  IADD3 R6, R17, 0x1, -R12 ;  /* 0x0000000111067810 */ /* 0x000fc80007ffe80c */
[----:B------:R-:W-:Y:S01]  /*18b40*/  SHF.R.S32.HI R2, RZ, 0x1f, R9 ;  /* 0x0000001fff027819 */ /* 0x000fe20000011409 */
[----:B------:R-:W-:-:S03]  /*18b50*/  IMAD.IADD R8, R6, 0x1, R8 ;  /* 0x0000000106087824 */ /* 0x000fc600078e0208 */
[----:B------:R-:W-:Y:S02]  /*18b60*/  LEA.HI R9, R2, R9, RZ, 0x6 ;  /* 0x0000000902097211 */ /* 0x000fe400078f30ff */
[----:B------:R-:W0:Y:S02]  /*18b70*/  LDC.64 R2, c[0x0][0x9e0] ;  /* 0x00027800ff027b82 */ /* 0x000e240000000a00 */
[----:B------:R-:W-:Y:S02]  /*18b80*/  SHF.R.S32.HI R9, RZ, 0x6, R9 ;  /* 0x00000006ff097819 */ /* 0x000fe40000011409 */
[----:B0-----:R-:W-:Y:S01]  /*18b90*/  ISETP.GE.AND P3, PT, R3, 0x1, PT ;  /* 0x000000010300780c */ /* 0x001fe20003f66270 */
[----:B------:R-:W-:-:S12]  /*18ba0*/  IMAD.IADD R2, R8, 0x1, R2 ;  /* 0x0000000108027824 */ /* 0x000fd800078e0202 */
[----:B------:R-:W-:Y:S05]  /*18bb0*/  @!P3 BRA `(.L_x_2722) ;  /* 0x000000000048b947 */ /* 0x000fea0003800000 */
        /* <DEDUP_REMOVED lines=11> */
.L_x_2724:
[----:B------:R-:W-:-:S13]  /*18c70*/  ISETP.NE.AND P0, PT, R3, 0x1, PT ;  /* 0x000000010300780c */ /* 0x000fda0003f05270 */
[----:B------:R-:W0:Y:S02]  /*18c80*/  @P0 LDC.64 R4, c[0x0][0x9e8] ;  /* 0x00027a00ff040b82 */ /* 0x000e240000000a00 */
[----:B0-----:R-:W-:-:S05]  /*18c90*/  @P0 IMAD.HI.U32 R4, R11, R4, RZ ;  /* 0x000000040b040227 */ /* 0x001fca00078e00ff */
[----:B------:R-:W-:-:S07]  /*18ca0*/  @P0 SHF.R.U32.HI R11, RZ, R5, R4 ;  /* 0x00000005ff0b0219 */ /* 0x000fce0000011604 */
.L_x_2725:
[----:B------:R-:W-:Y:S05]  /*18cb0*/  BSYNC B0 ;  /* 0x0000000000007941 */ /* 0x000fea0003800000 */
.L_x_2723:
[----:B------:R-:W-:-:S05]  /*18cc0*/  IMAD R11, R11, R3, R3 ;  /* 0x000000030b0b7224 */ /* 0x000fca00078e0203 */
[----:B------:R-:W-:-:S07]  /*18cd0*/  VIMNMX R2, R2, R11, PT ;  /* 0x0000000b02027248 */ /* 0x000fce0003fe0100 */
.L_x_2722:
[----:B------:R-:W0:Y:S01]  /*18ce0*/  @P2 LDC R8, c[0x0][0x44c] ;  /* 0x00011300ff082b82 */ /* 0x000e220000000800 */
[----:B------:R-:W-:Y:S01]  /*18cf0*/  IMAD.MOV.U32 R4, RZ, RZ, R32 ;  /* 0x000000ffff047224 */ /* 0x000fe200078e0020 */
[----:B------:R-:W-:-:S06]  /*18d00*/  ULDC UR4, c[0x0][0x9dc] ;  /* 0x0002770000047ab9 */ /* 0x000fcc0000000800 */
[----:B------:R-:W2:Y:S01]  /*18d10*/  @P2 LDC R5, c[0x0][0x450] ;  /* 0x00011400ff052b82 */ /* 0x000ea20000000800 */
[----:B0-----:R-:W-:-:S05]  /*18d20*/  @P2 IMAD.HI.U32 R8, R32, R8, RZ ;  /* 0x0000000820082227 */ /* 0x001fca00078e00ff */
[----:B--2---:R-:W-:Y:S01]  /*18d30*/  @P2 SHF.R.U32.HI R4, RZ, R5, R8 ;  /* 0x00000005ff042219 */ /* 0x004fe20000011608 */
[----:B------:R-:W-:-:S04]  /*18d40*/  IMAD.IADD R8, R17, 0x1, -R12 ;  /* 0x0000000111087824 */ /* 0x000fc800078e0a0c */
[----:B-1----:R-:W-:-:S04]  /*18d50*/  IMAD.IADD R12, R8, 0x1, R4 ;  /* 0x00000001080c7824 */ /* 0x002fc800078e0204 */
        /* <DEDUP_REMOVED lines=12> */
.L_x_2728:
[----:B------:R-:W-:-:S13]  /*18e20*/  ISETP.NE.AND P0, PT, R3, 0x1, PT ;  /* 0x000000010300780c */ /* 0x000fda0003f05270 */
[----:B------:R-:W0:Y:S02]  /*18e30*/  @P0 LDC.64 R4, c[0x0][0x9e8] ;  /* 0x00027a00ff040b82 */ /* 0x000e240000000a00 */
[----:B0-----:R-:W-:-:S05]  /*18e40*/  @P0 IMAD.HI.U32 R4, R12, R4, RZ ;  /* 0x000000040c040227 */ /* 0x001fca00078e00ff */
[----:B------:R-:W-:-:S07]  /*18e50*/  @P0 SHF.R.U32.HI R12, RZ, R5, R4 ;  /* 0x00000005ff0c0219 */ /* 0x000fce0000011604 */
.L_x_2729:
[----:B------:R-:W-:Y:S05]  /*18e60*/  BSYNC B0 ;  /* 0x0000000000007941 */ /* 0x000fea0003800000 */
.L_x_2727:
[----:B------:R-:W-:-:S05]  /*18e70*/  IMAD R3, R12, R3, RZ ;  /* 0x000000030c037224 */ /* 0x000fca00078e02ff */
[----:B------:R-:W-:-:S07]  /*18e80*/  VIMNMX R11, R11, R3, !PT ;  /* 0x000000030b0b7248 */ /* 0x000fce0007fe0100 */
.L_x_2726:
[----:B------:R-:W-:Y:S01]  /*18e90*/  VIADD R2, R2, 0x3f ;  /* 0x0000003f02027836 */ /* 0x000fe20000000000 */
[----:B------:R-:W-:Y:S04]  /*18ea0*/  BSSY B0, `(.L_x_2730) ;  /* 0x00001af000007945 */ /* 0x000fe80003800000 */
[----:B------:R-:W-:-:S04]  /*18eb0*/  SHF.R.S32.HI R3, RZ, 0x1f, R2 ;  /* 0x0000001fff037819 */ /* 0x000fc80000011402 */
[----:B------:R-:W-:Y:S02]  /*18ec0*/  LEA.HI R3, R3, R2, RZ, 0x6 ;  /* 0x0000000203037211 */ /* 0x000fe400078f30ff */
[----:B------:R-:W-:Y:S02]  /*18ed0*/  SHF.R.S32.HI R2, RZ, 0x1f, R11 ;  /* 0x0000001fff027819 */ /* 0x000fe4000001140b */
[----:B------:R-:W-:Y:S02]  /*18ee0*/  SHF.R.S32.HI R3, RZ, 0x6, R3 ;  /* 0x00000006ff037819 */ /* 0x000fe40000011403 */
[----:B------:R-:W-:Y:S02]  /*18ef0*/  LEA.HI R2, R2, R11, RZ, 0x6 ;  /* 0x0000000b02027211 */ /* 0x000fe400078f30ff */
[----:B------:R-:W-:Y:S02]  /*18f00*/  VIMNMX R3, R9, R3, PT ;  /* 0x0000000309037248 */ /* 0x000fe40003fe0100 */
[----:B------:R-:W-:-:S04]  /*18f10*/  SHF.R.S32.HI R2, RZ, 0x6, R2 ;  /* 0x00000006ff027819 */ /* 0x000fc80000011402 */
[----:B------:R-:W-:-:S05]  /*18f20*/  VIMNMX R2, RZ, R2, !PT ;  /* 0x00000002ff027248 */ /* 0x000fca0007fe0100 */
[--C-:B------:R-:W-:Y:S02]  /*18f30*/  IMAD R2, R2, 0x40, -R10.reuse ;  /* 0x0000004002027824 */ /* 0x100fe400078e0a0a */
[----:B------:R-:W-:-:S03]  /*18f40*/  IMAD R10, R3, 0x40, -R10 ;  /* 0x00000040030a7824 */ /* 0x000fc600078e0a0a */
[----:B------:R-:W-:Y:S02]  /*18f50*/  VIMNMX R4, RZ, R2, !PT ;  /* 0x00000002ff047248 */ /* 0x000fe40007fe0100 */
[----:B------:R-:W-:-:S04]  /*18f60*/  VIMNMX R7, R10, R7, PT ;  /* 0x000000070a077248 */ /* 0x000fc80003fe0100 */
[----:B------:R-:W-:Y:S02]  /*18f70*/  ISETP.GT.AND P0, PT, R7, R4, PT ;  /* 0x000000040700720c */ /* 0x000fe40003f04270 */
[----:B------:R-:W-:-:S11]  /*18f80*/  SHF.R.U32.HI R4, RZ, 0x6, R4 ;  /* 0x00000006ff047819 */ /* 0x000fd60000011604 */
[----:B------:R-:W-:Y:S02]  /*18f90*/  @P0 VIADD R2, R7, 0x3f ;  /* 0x0000003f07020836 */ /* 0x000fe40000000000 */
[----:B------:R-:W-:-:S03]  /*18fa0*/  IMAD.MOV.U32 R7, RZ, RZ, R4 ;  /* 0x000000ffff077224 */ /* 0x000fc600078e0004 */
[----:B------:R-:W-:-:S04]  /*18fb0*/  @P0 SHF.R.S32.HI R3, RZ, 0x1f, R2 ;  /* 0x0000001fff030819 */ /* 0x000fc80000011402 */
[----:B------:R-:W-:-:S04]  /*18fc0*/  @P0 LEA.HI R3, R3, R2, RZ, 0x6 ;  /* 0x0000000203030211 */ /* 0x000fc800078f30ff */
[----:B------:R-:W-:Y:S02]  /*18fd0*/  @P0 SHF.R.S32.HI R7, RZ, 0x6, R3 ;  /* 0x00000006ff070819 */ /* 0x000fe40000011403 */
[----:B------:R-:W-:Y:S02]  /*18fe0*/  PLOP3.LUT P0, PT, PT, PT, PT, 0x80, 0x0 ;  /* 0x000000000000781c */ /* 0x000fe40003f0f070 */
[----:B------:R-:W-:-:S13]  /*18ff0*/  ISETP.GT.AND P2, PT, R7, R4, PT ;  /* 0x000000040700720c */ /* 0x000fda0003f44270 */
[----:B------:R-:W-:Y:S05]  /*19000*/  @!P2 BRA `(.L_x_2731) ;  /* 0x000000180060a947 */ /* 0x000fea0003800000 */
[----:B------:R-:W-:Y:S01]  /*19010*/  UMOV UR4, 0xffffffff ;  /* 0xffffffff00047882 */ /* 0x000fe20000000000 */
[----:B------:R-:W-:Y:S02]  /*19020*/  SEL R5, R19, RZ, !P1 ;  /* 0x000000ff13057207 */ /* 0x000fe40004800000 */
[----:B------:R-:W-:Y:S05]  /*19030*/  BRA.DIV UR4, `(.L_x_2732) ;  /* 0x0000007604907947 */ /* 0x000fea000b800000 */
[----:B------:R-:W0:Y:S02]  /*19040*/  S2R R2, SR_TID.X ;  /* 0x0000000000027919 */ /* 0x000e240000002100 */
[----:B0-----:R-:W-:-:S04]  /*19050*/  SHF.R.U32.HI R2, RZ, 0x5, R2 ;  /* 0x00000005ff027819 */ /* 0x001fc80000011602 */
[----:B------:R-:W-:-:S05]  /*19060*/  LOP3.LUT R2, R2, 0x3, RZ, 0xc0, !PT ;  /* 0x0000000302027812 */ /* 0x000fca00078ec0ff */
[----:B------:R0:W1:Y:S02]  /*19070*/  SHFL.IDX PT, R14, R2, RZ, 0x1f ;  /* 0x00001fff020e7589 */ /* 0x00006400000e0000 */
.L_x_2896:
[----:B-1----:R-:W-:Y:S02]  /*19080*/  ISETP.NE.AND P0, PT, R14, RZ, PT ;  /* 0x000000ff0e00720c */ /* 0x002fe40003f05270 */
[----:B------:R-:W-:-:S11]  /*19090*/  PLOP3.LUT P6, PT, PT, PT, PT, 0x8, 0x0 ;  /* 0x000000000000781c */ /* 0x000fd60003fce170 */
[----:B------:R-:W-:Y:S05]  /*190a0*/  @P0 BRA `(.L_x_2733) ;  /* 0x00000000000c0947 */ /* 0x000fea0003800000 */
[----:B------:R-:W-:-:S03]  /*190b0*/  UMOV UR4, 0xffffffff ;  /* 0xffffffff00047882 */ /* 0x000fc60000000000 */
[----:B------:R-:W-:Y:S05]  /*190c0*/  BRA.DIV UR4, `(.L_x_2734) ;  /* 0x0000007604a07947 */ /* 0x000fea000b800000 */
[----:B------:R-:W-:-:S13]  /*190d0*/  ELECT P6, URZ, PT ;  /* 0x00000000003f782f */ /* 0x000fda00038c0000 */
.L_x_2733:
[----:B0-----:R-:W2:Y:S01]  /*190e0*/  LDL R2, [R1+0x1c] ;  /* 0x00001c0001027983 */ /* 0x001ea20000100800 */
[----:B------:R-:W-:Y:S01]  /*190f0*/  BSSY B1, `(.L_x_2735) ;  /* 0x0000008000017945 */ /* 0x000fe20003800000 */
[----:B--2---:R-:W-:-:S05]  /*19100*/  VIADD R2, R2, 0x1 ;  /* 0x0000000102027836 */ /* 0x004fca0000000000 */
[----:B------:R-:W-:-:S04]  /*19110*/  LEA.HI R3, R2, R2, RZ, 0x1 ;  /* 0x0000000202037211 */ /* 0x000fc800078f08ff */
[----:B------:R-:W-:-:S05]  /*19120*/  LOP3.LUT R3, R3, 0xfffffffe, RZ, 0xc0, !PT ;  /* 0xfffffffe03037812 */ /* 0x000fca00078ec0ff */
[----:B------:R-:W-:-:S05]  /*19130*/  IMAD.IADD R2, R2, 0x1, -R3 ;  /* 0x0000000102027824 */ /* 0x000fca00078e0a03 */
[----:B------:R-:W-:-:S04]  /*19140*/  SHF.L.U32 R2, R2, 0x1f, RZ ;  /* 0x0000001f02027819 */ /* 0x000fc800000006ff */
[----:B------:R-:W0:Y:S02]  /*19150*/  SYNCS.PHASECHK.TRANS64.TRYWAIT P0, [R23+URZ+0x28c20], R2 ;  /* 0x028c2002170075a7 */ /* 0x000e24000800017f */
[----:B0-----:R-:W-:Y:S05]  /*19160*/  @!P0 BRA `(.L_x_2736) ;  /* 0x0000007400988947 */ /* 0x001fea0003800000 */
.L_x_2899:
[----:B------:R-:W-:Y:S05]  /*19170*/  BSYNC B1 ;  /* 0x0000000000017941 */ /* 0x000fea0003800000 */
.L_x_2735:
[----:B------:R-:W-:Y:S04]  /*19180*/  BSSY B1, `(.L_x_2737) ;  /* 0x00000b7000017945 */ /* 0x000fe80003800000 */
[----:B------:R-:W-:Y:S05]  /*19190*/  @!P6 BRA `(.L_x_2738) ;  /* 0x0000000800d4e947 */ /* 0x000fea0003800000 */
[----:B------:R-:W-:Y:S01]  /*191a0*/  IMAD R12, R24, 0x8, R23 ;  /* 0x00000008180c7824 */ /* 0x000fe200078e0217 */
[----:B0-----:R-:W-:Y:S01]  /*191b0*/  SHF.L.U32 R2, R28, 0x1f, RZ ;  /* 0x0000001f1c027819 */ /* 0x001fe200000006ff */
[----:B------:R-:W0:Y:S01]  /*191c0*/  S2R R3, SR_TID.X ;  /* 0x0000000000037919 */ /* 0x000e220000002100 */
[----:B------:R-:W-:Y:S02]  /*191d0*/  BSSY B2, `(.L_x_2739) ;  /* 0x0000005000027945 */ /* 0x000fe40003800000 */
[----:B------:R-:W1:Y:S01]  /*191e0*/  SYNCS.PHASECHK.TRANS64.TRYWAIT P0, [R12+URZ+0x28ca0], R2 ;  /* 0x028ca0020c0075a7 */ /* 0x000e62000800017f */
[----:B0-----:R-:W-:-:S04]  /*191f0*/  LOP3.LUT R3, R3, 0x7f, RZ, 0xc0, !PT ;  /* 0x0000007f03037812 */ /* 0x001fc800078ec0ff */
[----:B------:R-:W-:Y:S01]  /*19200*/  ISETP.NE.AND P1, PT, R3, RZ, PT ;  /* 0x000000ff0300720c */ /* 0x000fe20003f25270 */
[----:B-1----:R-:W-:-:S12]  /*19210*/  @!P0 BRA `(.L_x_2740) ;  /* 0x0000007400808947 */ /* 0x002fd80003800000 */
.L_x_2900:
[----:B------:R-:W-:Y:S05]  /*19220*/  BSYNC B2 ;  /* 0x0000000000027941 */ /* 0x000fea0003800000 */
.L_x_2739:
[----:B------:R-:W-:Y:S04]  /*19230*/  BSSY B2, `(.L_x_2741) ;  /* 0x0000009000027945 */ /* 0x000fe80003800000 */
[----:B------:R-:W-:Y:S05]  /*19240*/  @P1 BRA `(.L_x_2742) ;  /* 0x00000000001c1947 */ /* 0x000fea0003800000 */
[----:B------:R-:W1:Y:S01]  /*19250*/  S2R R10, SR_TID.X ;  /* 0x00000000000a7919 */ /* 0x000e620000002100 */
[----:B------:R-:W-:-:S04]  /*19260*/  IMAD.MOV.U32 R3, RZ, RZ, 0x2000 ;  /* 0x00002000ff037424 */ /* 0x000fc800078e00ff */
[----:B------:R2:W-:Y:S01]  /*19270*/  SYNCS.ARRIVE.TRANS64 RZ, [R12+URZ+0x28c90], R3 ;  /* 0x028c90030cff79a7 */ /* 0x0005e2000800003f */
[----:B-1----:R-:W-:-:S04]  /*19280*/  LOP3.LUT R10, R10, 0x1f, RZ, 0xc0, !PT ;  /* 0x0000001f0a0a7812 */ /* 0x002fc800078ec0ff */
[----:B------:R-:W-:-:S13]  /*19290*/  ISETP.NE.AND P0, PT, R10, RZ, PT ;  /* 0x000000ff0a00720c */ /* 0x000fda0003f05270 */
[----:B--2---:R-:W-:Y:S05]  /*192a0*/  @!P0 BRA `(.L_x_2742) ;  /* 0x0000000000048947 */ /* 0x004fea0003800000 */
[----:B------:R-:W-:Y:S01]  /*192b0*/  BPT.TRAP 0x1 ;  /* 0x000000040000795c */ /* 0x000fe20000300000 */
.L_x_2742:
[----:B------:R-:W-:Y:S05]  /*192c0*/  BSYNC B2 ;  /* 0x0000000000027941 */ /* 0x000fea0003800000 */
.L_x_2741:
[----:B------:R-:W-:Y:S01]  /*192d0*/  IMAD.MOV.U32 R11, RZ, RZ, RZ ;  /* 0x000000ffff0b7224 */ /* 0x000fe200078e00ff */
[----:B------:R-:W-:Y:S01]  /*192e0*/  UIADD3 UR4, UP0, UR40, 0x570, URZ ;  /* 0x0000057028047890 */ /* 0x000fe2000ff1e03f */
[----:B------:R-:W-:Y:S01]  /*192f0*/  IMAD R10, R7, 0x40, R0 ;  /* 0x00000040070a7824 */ /* 0x000fe200078e0200 */
[----:B------:R-:W-:Y:S01]  /*19300*/  PLOP3.LUT P0, PT, PT, PT, PT, 0x80, 0x0 ;  /* 0x000000000000781c */ /* 0x000fe20003f0f070 */
[----:B------:R-:W-:Y:S01]  /*19310*/  IMAD R3, R24, 0x2000, R23 ;  /* 0x0000200018037824 */ /* 0x000fe200078e0217 */
[----:B------:R-:W-:Y:S01]  /*19320*/  R2UR UR10, R11 ;  /* 0x000000000b0a72ca */ /* 0x000fe200000e0000 */
[----:B------:R-:W-:Y:S01]  /*19330*/  VIADD R10, R10, 0xffffffc0 ;  /* 0xffffffc00a0a7836 */ /* 0x000fe20000000000 */
[----:B------:R-:W-:Y:S01]  /*19340*/  UIADD3.X UR5, URZ, UR41, URZ, UP0, !UPT ;  /* 0x000000293f057290 */ /* 0x000fe200087fe43f */
[----:B------:R-:W-:Y:S01]  /*19350*/  VIADD R3, R3, 0x22400 ;  /* 0x0002240003037836 */ /* 0x000fe20000000000 */
[----:B------:R-:W-:Y:S01]  /*19360*/  UMOV UR6, 0x0 ;  /* 0x0000000000067882 */ /* 0x000fe20000000000 */
[----:B------:R-:W-:Y:S01]  /*19370*/  VIADD R13, R12, 0x28c90 ;  /* 0x00028c900c0d7836 */ /* 0x000fe20000000000 */
[----:B------:R-:W-:-:S09]  /*19380*/  UMOV UR7, 0x12f00000 ;  /* 0x12f0000000077882 */ /* 0x000fd20000000000 */
.L_x_2743:
        /* <DEDUP_REMOVED lines=9> */
[----:B-1----:R-:W-:Y:S05]  /*19420*/  @P0 BRA.U.ANY `(.L_x_2743) ;  /* 0xfffffffd00d80947 */ /* 0x002fea000393ffff */
[----:B------:R-:W1:Y:S01]  /*19430*/  SYNCS.PHASECHK.TRANS64.TRYWAIT P0, [R12+URZ+0x28cc0], R2 ;  /* 0x028cc0020c0075a7 */ /* 0x000e62000800017f */
[----:B------:R-:W-:Y:S04]  /*19440*/  BSSY B2, `(.L_x_2744) ;  /* 0x0000002000027945 */ /* 0x000fe80003800000 */
[----:B-1----:R-:W-:Y:S05]  /*19450*/  @!P0 BRA `(.L_x_2745) ;  /* 0x0000007400048947 */ /* 0x002fea0003800000 */
.L_x_2901:
[----:B------:R-:W-:Y:S05]  /*19460*/  BSYNC B2 ;  /* 0x0000000000027941 */ /* 0x000fea0003800000 */
.L_x_2744:
        /* <DEDUP_REMOVED lines=11> */
.L_x_2747:
[----:B------:R-:W-:Y:S05]  /*19520*/  BSYNC B2 ;  /* 0x0000000000027941 */ /* 0x000fea0003800000 */
.L_x_2746:
[----:B------:R-:W-:Y:S01]  /*19530*/  R2UR UR6, R2 ;  /* 0x00000000020672ca */ /* 0x000fe200000e0000 */
[----:B------:R-:W-:Y:S01]  /*19540*/  UIADD3 UR4, UP0, UR40, 0x670, URZ ;  /* 0x0000067028047890 */ /* 0x000fe2000ff1e03f */
[----:B------:R-:W-:Y:S01]  /*19550*/  R2UR UR7, R3 ;  /* 0x00000000030772ca */ /* 0x000fe200000e0000 */
[----:B------:R-:W-:Y:S01]  /*19560*/  VIADD R12, R12, 0x28cb0 ;  /* 0x00028cb00c0c7836 */ /* 0x000fe20000000000 */
[----:B------:R-:W-:Y:S01]  /*19570*/  R2UR UR10, R11 ;  /* 0x000000000b0a72ca */ /* 0x000fe200000e0000 */
[----:B------:R-:W-:Y:S01]  /*19580*/  IMAD R11, R24, 0x10000, R23 ;  /* 0x00010000180b7824 */ /* 0x000fe200078e0217 */
[----:B------:R-:W-:Y:S01]  /*19590*/  PLOP3.LUT P0, PT, PT, PT, PT, 0x80, 0x0 ;  /* 0x000000000000781c */ /* 0x000fe20003f0f070 */
[----:B------:R-:W-:Y:S02]  /*195a0*/  UIADD3.X UR5, URZ, UR41, URZ, UP0, !UPT ;  /* 0x000000293f057290 */ /* 0x000fe400087fe43f */
[----:B------:R-:W-:-:S10]  /*195b0*/  VIADD R13, R11, 0x400 ;  /* 0x000004000b0d7836 */ /* 0x000fd40000000000 */
.L_x_2748:
        /* <DEDUP_REMOVED lines=15> */
.L_x_2749:
        /* <DEDUP_REMOVED lines=15> */
.L_x_2750:
        /* <DEDUP_REMOVED lines=15> */
.L_x_2751:
        /* <DEDUP_REMOVED lines=15> */
.L_x_2752:
        /* <DEDUP_REMOVED lines=15> */
.L_x_2753:
        /* <DEDUP_REMOVED lines=15> */
.L_x_2754:
        /* <DEDUP_REMOVED lines=15> */
.L_x_2755:
        /* <DEDUP_REMOVED lines=10> */
.L_x_2738:
[----:B------:R-:W-:Y:S05]  /*19cf0*/  BSYNC B1 ;  /* 0x0000000000017941 */ /* 0x000fea0003800000 */
.L_x_2737:
[----:B------:R-:W-:Y:S01]  /*19d00*/  VIADD R11, R7, 0xfffffffe ;  /* 0xfffffffe070b7836 */ /* 0x000fe20000000000 */
[----:B------:R-:W-:Y:S01]  /*19d10*/  PLOP3.LUT P0, PT, PT, PT, PT, 0x8, 0x0 ;  /* 0x000000000000781c */ /* 0x000fe20003f0e170 */
[----:B------:R-:W-:-:S03]  /*19d20*/  VIADD R24, R24, 0x1 ;  /* 0x0000000118187836 */ /* 0x000fc60000000000 */
[----:B------:R-:W-:Y:S02]  /*19d30*/  ISETP.GE.AND P2, PT, R11, R4, PT ;  /* 0x000000040b00720c */ /* 0x000fe40003f46270 */
[----:B------:R-:W-:-:S04]  /*19d40*/  ISETP.NE.AND P1, PT, R24, 0x2, PT ;  /* 0x000000021800780c */ /* 0x000fc80003f25270 */
[----:B0-----:R-:W-:Y:S02]  /*19d50*/  SEL R2, RZ, 0x1, P1 ;  /* 0x00000001ff027807 */ /* 0x001fe40000800000 */
[----:B------:R-:W-:Y:S02]  /*19d60*/  SEL R24, R24, RZ, P1 ;  /* 0x000000ff18187207 */ /* 0x000fe40000800000 */
[----:B------:R-:W-:-:S03]  /*19d70*/  LOP3.LUT R28, R28, R2, RZ, 0x3c, !PT ;  /* 0x000000021c1c7212 */ /* 0x000fc600078e3cff */
[----:B------:R-:W-:Y:S05]  /*19d80*/  @!P2 BRA `(.L_x_2731) ;  /* 0x0000000c0000a947 */ /* 0x000fea0003800000 */
.L_x_2775:
[----:B------:R-:W-:Y:S05]  /*19d90*/  YIELD ;  /* 0x0000000000007946 */ /* 0x000fea0003800000 */
[----:B------:R-:W-:Y:S04]  /*19da0*/  BSSY B1, `(.L_x_2756) ;  /* 0x00000b6000017945 */ /* 0x000fe80003800000 */
[----:B------:R-:W-:Y:S05]  /*19db0*/  @!P6 BRA `(.L_x_2757) ;  /* 0x0000000800d0e947 */ /* 0x000fea0003800000 */
[----:B------:R-:W-:Y:S01]  /*19dc0*/  IMAD R10, R24, 0x8, R23 ;  /* 0x00000008180a7824 */ /* 0x000fe200078e0217 */
[----:B------:R-:W-:Y:S01]  /*19dd0*/  SHF.L.U32 R2, R28, 0x1f, RZ ;  /* 0x0000001f1c027819 */ /* 0x000fe200000006ff */
[----:B------:R-:W0:Y:S01]  /*19de0*/  S2R R3, SR_TID.X ;  /* 0x0000000000037919 */ /* 0x000e220000002100 */
[----:B------:R-:W-:Y:S02]  /*19df0*/  BSSY B2, `(.L_x_2758) ;  /* 0x0000005000027945 */ /* 0x000fe40003800000 */
[----:B------:R-:W1:Y:S01]  /*19e00*/  SYNCS.PHASECHK.TRANS64.TRYWAIT P1, [R10+URZ+0x28ca0], R2 ;  /* 0x028ca0020a0075a7 */ /* 0x000e62000802017f */
[----:B0-----:R-:W-:-:S04]  /*19e10*/  LOP3.LUT R3, R3, 0x7f, RZ, 0xc0, !PT ;  /* 0x0000007f03037812 */ /* 0x001fc800078ec0ff */
[----:B------:R-:W-:Y:S01]  /*19e20*/  ISETP.NE.AND P2, PT, R3, RZ, PT ;  /* 0x000000ff0300720c */ /* 0x000fe20003f45270 */
[----:B-1----:R-:W-:-:S12]  /*19e30*/  @!P1 BRA `(.L_x_2759) ;  /* 0x0000006800a09947 */ /* 0x002fd80003800000 */
.L_x_2902:
[----:B------:R-:W-:Y:S05]  /*19e40*/  BSYNC B2 ;  /* 0x0000000000027941 */ /* 0x000fea0003800000 */
.L_x_2758:
        /* <DEDUP_REMOVED lines=9> */
.L_x_2761:
[----:B------:R-:W-:Y:S05]  /*19ee0*/  BSYNC B2 ;  /* 0x0000000000027941 */ /* 0x000fea0003800000 */
.L_x_2760:
        /* <DEDUP_REMOVED lines=10> */
[----:B------:R-:W-:-:S10]  /*19f90*/  UMOV UR7, 0x12f00000 ;  /* 0x12f0000000077882 */ /* 0x000fd40000000000 */
.L_x_2762:
        /* <DEDUP_REMOVED lines=13> */
.L_x_2903:
[----:B------:R-:W-:Y:S05]  /*1a070*/  BSYNC B2 ;  /* 0x0000000000027941 */ /* 0x000fea0003800000 */
.L_x_2763:
        /* <DEDUP_REMOVED lines=11> */
.L_x_2766:
[----:B------:R-:W-:Y:S05]  /*1a130*/  BSYNC B2 ;  /* 0x0000000000027941 */ /* 0x000fea0003800000 */
.L_x_2765:
        /* <DEDUP_REMOVED lines=9> */
.L_x_2767:
        /* <DEDUP_REMOVED lines=15> */
.L_x_2768:
        /* <DEDUP_REMOVED lines=15> */
.L_x_2769:
        /* <DEDUP_REMOVED lines=15> */
.L_x_2770:
        /* <DEDUP_REMOVED lines=15> */
.L_x_2771:
        /* <DEDUP_REMOVED lines=15> */
.L_x_2772:
        /* <DEDUP_REMOVED lines=15> */
.L_x_2773:
        /* <DEDUP_REMOVED lines=15> */
.L_x_2774:
        /* <DEDUP_REMOVED lines=10> */
.L_x_2757:
[----:B------:R-:W-:Y:S05]  /*1a900*/  BSYNC B1 ;  /* 0x0000000000017941 */ /* 0x000fea0003800000 */
.L_x_2756:
        /* <DEDUP_REMOVED lines=8> */
.L_x_2731:
[----:B------:R-:W-:Y:S05]  /*1a990*/  BSYNC B0 ;  /* 0x0000000000007941 */ /* 0x000fea0003800000 */
.L_x_2730:
[----:B------:R-:W0:Y:S01]  /*1a9a0*/  LDC R0, c[0x0][0x448] ;  /* 0x00011200ff007b82 */ /* 0x000e220000000800 */
[----:B------:R-:W-:Y:S01]  /*1a9b0*/  VIADD R3, R32, 0x3f ;  /* 0x0000003f20037836 */ /* 0x000fe20000000000 */
[----:B------:R-:W-:Y:S06]  /*1a9c0*/  @!P0 WARPSYNC.ALL ;  /* 0x0000000000008948 */ /* 0x000fec0003800000 */
[----:B------:R-:W-:Y:S01]  /*1a9d0*/  @!P0 BAR.SYNC.DEFER_BLOCKING 0xc, 0x180 ;  /* 0x0306000000008b1d */ /* 0x000fe20000010000 */
[----:B0-----:R-:W-:-:S13]  /*1a9e0*/  ISETP.NE.AND P1, PT, R0, 0x1, PT ;  /* 0x000000010000780c */ /* 0x001fda0003f25270 */
[----:B------:R-:W0:Y:S08]  /*1a9f0*/  @P1 LDC R2, c[0x0][0x44c] ;  /* 0x00011300ff021b82 */ /* 0x000e300000000800 */
[----:B------:R-:W1:Y:S01]  /*1aa00*/  @P1 LDC R0, c[0x0][0x450] ;  /* 0x00011400ff001b82 */ /* 0x000e620000000800 */
[----:B0-----:R-:W-:-:S05]  /*1aa10*/  @P1 IMAD.HI.U32 R5, R3, R2, RZ ;  /* 0x0000000203051227 */ /* 0x001fca00078e00ff */
[----:B-1----:R-:W-:-:S05]  /*1aa20*/  @P1 SHF.R.U32.HI R3, RZ, R0, R5 ;  /* 0x00000000ff031219 */ /* 0x002fca0000011605 */
[----:B------:R-:W-:Y:S02]  /*1aa30*/  IMAD.IADD R6, R6, 0x1, R3 ;  /* 0x0000000106067824 */ /* 0x000fe400078e0203 */
[----:B------:R-:W0:Y:S02]  /*1aa40*/  LDC.64 R2, c[0x0][0x9e0] ;  /* 0x00027800ff027b82 */ /* 0x000e240000000a00 */
        /* <DEDUP_REMOVED lines=14> */
.L_x_2778:
[----:B------:R-:W-:-:S13]  /*1ab30*/  ISETP.NE.AND P0, PT, R3, 0x1, PT ;  /* 0x000000010300780c */ /* 0x000fda0003f05270 */
[----:B------:R-:W0:Y:S02]  /*1ab40*/  @P0 LDC.64 R4, c[0x0][0x9e8] ;  /* 0x00027a00ff040b82 */ /* 0x000e240000000a00 */
[----:B0-----:R-:W-:-:S05]  /*1ab50*/  @P0 IMAD.HI.U32 R4, R0, R4, RZ ;  /* 0x0000000400040227 */ /* 0x001fca00078e00ff */
[----:B------:R-:W-:-:S07]  /*1ab60*/  @P0 SHF.R.U32.HI R0, RZ, R5, R4 ;  /* 0x00000005ff000219 */ /* 0x000fce0000011604 */
.L_x_2779:
[----:B------:R-:W-:Y:S05]  /*1ab70*/  BSYNC B0 ;  /* 0x0000000000007941 */ /* 0x000fea0003800000 */
.L_x_2777:
[----:B------:R-:W-:-:S05]  /*1ab80*/  IMAD R5, R0, R3, R3 ;  /* 0x0000000300057224 */ /* 0x000fca00078e0203 */
[----:B------:R-:W-:-:S07]  /*1ab90*/  VIMNMX R2, R2, R5, PT ;  /* 0x0000000502027248 */ /* 0x000fce0003fe0100 */
.L_x_2776:
[----:B------:R-:W-:Y:S01]  /*1aba0*/  VIADD R2, R2, 0x3f ;  /* 0x0000003f02027836 */ /* 0x000fe20000000000 */
[----:B------:R-:W0:Y:S01]  /*1abb0*/  @P1 LDC R7, c[0x0][0x450] ;  /* 0x00011400ff071b82 */ /* 0x000e220000000800 */
[----:B------:R-:W-:-:S03]  /*1abc0*/  ULDC UR4, c[0x0][0x9dc] ;  /* 0x0002770000047ab9 */ /* 0x000fc60000000800 */
[----:B------:R-:W-:-:S04]  /*1abd0*/  SHF.R.S32.HI R5, RZ, 0x1f, R2 ;  /* 0x0000001fff057819 */ /* 0x000fc80000011402 */
[----:B------:R-:W-:-:S04]  /*1abe0*/  LEA.HI R5, R5, R2, RZ, 0x6 ;  /* 0x0000000205057211 */ /* 0x000fc800078f30ff */
[----:B------:R-:W-:Y:S02]  /*1abf0*/  SHF.R.S32.HI R0, RZ, 0x6, R5 ;  /* 0x00000006ff007819 */ /* 0x000fe40000011405 */
[----:B------:R-:W1:Y:S02]  /*1ac00*/  @P1 LDC R5, c[0x0][0x44c] ;  /* 0x00011300ff051b82 */ /* 0x000e640000000800 */
[----:B------:R-:W-:-:S05]  /*1ac10*/  VIMNMX R29, R9, R0, PT ;  /* 0x00000000091d7248 */ /* 0x000fca0003fe0100 */
[----:B------:R2:W-:Y:S01]  /*1ac20*/  STL [R1+0x18], R29 ;  /* 0x0000181d01007387 */ /* 0x0005e20000100800 */
[----:B-1----:R-:W-:-:S04]  /*1ac30*/  @P1 IMAD.HI.U32 R0, R32, R5, RZ ;  /* 0x0000000520001227 */ /* 0x002fc800078e00ff */
[----:B------:R-:W-:Y:S01]  /*1ac40*/  IMAD.MOV.U32 R5, RZ, RZ, R32 ;  /* 0x000000ffff057224 */ /* 0x000fe200078e0020 */
[----:B0-----:R-:W-:-:S05]  /*1ac50*/  @P1 SHF.R.U32.HI R5, RZ, R7, R0 ;  /* 0x00000007ff051219 */ /* 0x001fca0000011600 */
[----:B------:R-:W-:-:S04]  /*1ac60*/  IMAD.IADD R2, R8, 0x1, R5 ;  /* 0x0000000108027824 */ /* 0x000fc800078e0205 */
[----:B------:R-:W-:Y:S01]  /*1ac70*/  VIADD R0, R2, -UR4 ;  /* 0x8000000402007c36 */ /* 0x000fe20008000000 */
[----:B--2---:R-:W-:Y:S06]  /*1ac80*/  @!P2 BRA `(.L_x_2780) ;  /* 0x000000000044a947 */ /* 0x004fec0003800000 */
        /* <DEDUP_REMOVED lines=10> */
.L_x_2782:
[----:B------:R-:W-:-:S13]  /*1ad30*/  ISETP.NE.AND P0, PT, R3, 0x1, PT ;  /* 0x000000010300780c */ /* 0x000fda0003f05270 */
[----:B------:R-:W0:Y:S02]  /*1ad40*/  @P0 LDC.64 R4, c[0x0][0x9e8] ;  /* 0x00027a00ff040b82 */ /* 0x000e240000000a00 */
[----:B0-----:R-:W-:-:S05]  /*1ad50*/  @P0 IMAD.HI.U32 R4, R2, R4, RZ ;  /* 0x0000000402040227 */ /* 0x001fca00078e00ff */
[----:B------:R-:W-:-:S07]  /*1ad60*/  @P0 SHF.R.U32.HI R2, RZ, R5, R4 ;  /* 0x00000005ff020219 */ /* 0x000fce0000011604 */
.L_x_2783:
[----:B------:R-:W-:Y:S05]  /*1ad70*/  BSYNC B0 ;  /* 0x0000000000007941 */ /* 0x000fea0003800000 */
.L_x_2781:
[----:B------:R-:W-:-:S05]  /*1ad80*/  IMAD R3, R2, R3, RZ ;  /* 0x0000000302037224 */ /* 0x000fca00078e02ff */
[----:B------:R-:W-:-:S07]  /*1ad90*/  VIMNMX R0, R0, R3, !PT ;  /* 0x0000000300007248 */ /* 0x000fce0007fe0100 */
.L_x_2780:
[----:B------:R-:W-:Y:S01]  /*1ada0*/  SHF.R.S32.HI R3, RZ, 0x1f, R0 ;  /* 0x0000001fff037819 */ /* 0x000fe20000011400 */
[----:B------:R-:W-:Y:S03]  /*1adb0*/  BSSY B7, `(.L_x_2784) ;  /* 0x0000378000077945 */ /* 0x000fe60003800000 */
[----:B------:R-:W-:-:S04]  /*1adc0*/  LEA.HI R3, R3, R0, RZ, 0x6 ;  /* 0x0000000003037211 */ /* 0x000fc800078f30ff */
[----:B------:R-:W-:-:S04]  /*1add0*/  SHF.R.S32.HI R3, RZ, 0x6, R3 ;  /* 0x00000006ff037819 */ /* 0x000fc80000011403 */
[----:B------:R-:W-:-:S04]  /*1ade0*/  VIMNMX R34, RZ, R3, !PT ;  /* 0x00000003ff227248 */ /* 0x000fc80007fe0100 */
[----:B------:R-:W-:-:S13]  /*1adf0*/  ISETP.GT.AND P0, PT, R29, R34, PT ;  /* 0x000000221d00720c */ /* 0x000fda0003f04270 */
        /* <DEDUP_REMOVED lines=8> */
[----:B------:R-:W0:Y:S02]  /*1ae80*/  FLO.U32 R0, UR4 ;  /* 0x0000000400007d00 */ /* 0x000e2400080e0000 */
[----:B0-----:R-:W-:-:S06]  /*1ae90*/  ISETP.EQ.U32.AND P0, PT, R0, R5, PT ;  /* 0x000000050000720c */ /* 0x001fcc0003f02070 */
[----:B------:R-:W1:Y:S07]  /*1aea0*/  POPC R5, UR4 ;  /* 0x0000000400057d09 */ /* 0x000e6e0008000000 */
[----:B-1----:R-:W2:Y:S01]  /*1aeb0*/  @P0 ATOMG.E.ADD.STRONG.GPU PT, R3, desc[UR42][R2.64], R5 ;  /* 0x00000005020309a8 */ /* 0x002ea200081ee1ea */
[----:B------:R-:W0:Y:S02]  /*1aec0*/  S2R R4, SR_LTMASK ;  /* 0x0000000000047919 */ /* 0x000e240000003900 */
[----:B0-----:R-:W-:-:S04]  /*1aed0*/  LOP3.LUT R4, R4, UR4, RZ, 0xc0, !PT ;  /* 0x0000000404047c12 */ /* 0x001fc8000f8ec0ff */
[----:B------:R-:W0:Y:S01]  /*1aee0*/  POPC R7, R4 ;  /* 0x0000000400077309 */ /* 0x000e220000000000 */
[----:B--2---:R-:W0:Y:S02]  /*1aef0*/  SHFL.IDX PT, R0, R3, R0, 0x1f ;  /* 0x00001f0003007589 */ /* 0x004e2400000e0000 */
[----:B0-----:R-:W-:Y:S01]  /*1af00*/  IADD3 R16, R0, UR37, R7 ;  /* 0x0000002500107c10 */ /* 0x001fe2000fffe007 */
[----:B------:R-:W-:Y:S06]  /*1af10*/  BRA `(.L_x_2786) ;  /* 0x0000003400847947 */ /* 0x000fec0003800000 */
.L_x_2785:
        /* <DEDUP_REMOVED lines=20> */
.L_x_2788:
[----:B------:R-:W-:Y:S05]  /*1b060*/  BSYNC B6 ;  /* 0x0000000000067941 */ /* 0x000fea0003800000 */
.L_x_2787:
        /* <DEDUP_REMOVED lines=20> */
.L_x_2791:
        /* <DEDUP_REMOVED lines=15> */
.L_x_2790:
[----:B------:R-:W-:Y:S05]  /*1b2a0*/  BSYNC B6 ;  /* 0x0000000000067941 */ /* 0x000fea0003800000 */
.L_x_2789:
[----:B------:R-:W-:Y:S01]  /*1b2b0*/  ULDC.64 UR4, c[0x0][0x9f8] ;  /* 0x00027e0000047ab9 */ /* 0x000fe20000000a00 */
[----:B------:R-:W-:Y:S01]  /*1b2c0*/  IMAD.MOV.U32 R30, RZ, RZ, R19 ;  /* 0x000000ffff1e7224 */ /* 0x000fe200078e0013 */
[----:B------:R-:W-:Y:S01]  /*1b2d0*/  ISETP.NE.U32.AND P0, PT, RZ, UR4, PT ;  /* 0x00000004ff007c0c */ /* 0x000fe2000bf05070 */
[----:B------:R-:W0:Y:S01]  /*1b2e0*/  S2R R20, SR_TID.X ;  /* 0x0000000000147919 */ /* 0x000e220000002100 */
[----:B------:R-:W1:Y:S01]  /*1b2f0*/  LDC R11, c[0x0][0x430] ;  /* 0x00010c00ff0b7b82 */ /* 0x000e620000000800 */
[----:B------:R-:W-:Y:S01]  /*1b300*/  ULDC UR4, c[0x0][0x320] ;  /* 0x0000c80000047ab9 */ /* 0x000fe20000000800 */
[----:B------:R-:W-:-:S13]  /*1b310*/  ISETP.NE.AND.EX P0, PT, RZ, UR5, PT, P0 ;  /* 0x00000005ff007c0c */ /* 0x000fda000bf05300 */
[----:B------:R-:W2:Y:S01]  /*1b320*/  @P0 LDC.64 R2, c[0x0][0x9f8] ;  /* 0x00027e00ff020b82 */ /* 0x000ea20000000a00 */
[----:B0-----:R-:W-:Y:S01]  /*1b330*/  LOP3.LUT R20, R20, 0x7f, RZ, 0xc0, !PT ;  /* 0x0000007f14147812 */ /* 0x001fe200078ec0ff */
[----:B--2---:R-:W-:-:S05]  /*1b340*/  @P0 IMAD.WIDE R2, R19, 0x4, R2 ;  /* 0x0000000413020825 */ /* 0x004fca00078e0202 */
[----:B------:R0:W2:Y:S01]  /*1b350*/  @P0 LDG.E R30, desc[UR42][R2.64] ;  /* 0x0000002a021e0981 */ /* 0x0000a2000c1e1900 */
[----:B------:R-:W-:Y:S01]  /*1b360*/  SHF.R.U32.HI R21, RZ, 0x3, R20 ;  /* 0x00000003ff157819 */ /* 0x000fe20000011614 */
[----:B------:R-:W-:Y:S01]  /*1b370*/  IMAD.MOV.U32 R37, RZ, RZ, RZ ;  /* 0x000000ffff257224 */ /* 0x000fe200078e00ff */
[----:B-1----:R-:W-:Y:S01]  /*1b380*/  ISETP.NE.AND P1, PT, R11, 0x1, PT ;  /* 0x000000010b00780c */ /* 0x002fe20003f25270 */
[----:B------:R-:W1:Y:S01]  /*1b390*/  S2R R20, SR_TID.X ;  /* 0x0000000000147919 */ /* 0x000e620000002100 */
[----:B------:R-:W-:Y:S02]  /*1b3a0*/  LEA R0, R29, 0xffffffc0, 0x6 ;  /* 0xffffffc01d007811 */ /* 0x000fe400078e30ff */
[----:B------:R-:W-:Y:S01]  /*1b3b0*/  LOP3.LUT R22, R22, 0xffffffbf, RZ, 0xc0, !PT ;  /* 0xffffffbf16167812 */ /* 0x000fe200078ec0ff */
[----:B------:R-:W3:Y:S08]  /*1b3c0*/  S2R R12, SR_TID.X ;  /* 0x00000000000c7919 */ /* 0x000ef00000002100 */
[----:B0-----:R-:W0:Y:S08]  /*1b3d0*/  @P1 LDC R3, c[0x0][0x434] ;  /* 0x00010d00ff031b82 */ /* 0x001e300000000800 */
[----:B------:R-:W4:Y:S01]  /*1b3e0*/  @P1 LDC R2, c[0x0][0x438] ;  /* 0x00010e00ff021b82 */ /* 0x000f220000000800 */
[----:B-1----:R-:W-:-:S02]  /*1b3f0*/  IMAD.SHL.U32 R20, R20, 0x10, RZ ;  /* 0x0000001014147824 */ /* 0x002fc400078e00ff */
[----:B---3--:R-:W-:-:S03]  /*1b400*/  IMAD.SHL.U32 R12, R12, 0x8, RZ ;  /* 0x000000080c0c7824 */ /* 0x008fc600078e00ff */
[----:B------:R-:W-:Y:S02]  /*1b410*/  LOP3.LUT R20, R21, 0x70, R20, 0xf8, !PT ;  /* 0x0000007015147812 */ /* 0x000fe400078ef814 */
[----:B------:R-:W1:Y:S01]  /*1b420*/  S2R R21, SR_TID.X ;  /* 0x0000000000157919 */ /* 0x000e620000002100 */
[----:B------:R-:W-:Y:S02]  /*1b430*/  LOP3.LUT R12, R12, 0x38, RZ, 0xc0, !PT ;  /* 0x000000380c0c7812 */ /* 0x000fe400078ec0ff */
[----:B------:R-:W-:-:S04]  /*1b440*/  IMAD.IADD R4, R20, 0x1, R0 ;  /* 0x0000000114047824 */ /* 0x000fc800078e0200 */
[C---:B------:R-:W-:Y:S01]  /*1b450*/  IMAD.IADD R9, R4.reuse, 0x1, R33 ;  /* 0x0000000104097824 */ /* 0x040fe200078e0221 */
[----:B------:R-:W-:-:S03]  /*1b460*/  ISETP.GE.AND P0, PT, R4, R17, PT ;  /* 0x000000110400720c */ /* 0x000fc60003f06270 */
[----:B0-----:R-:W-:Y:S01]  /*1b470*/  @P1 IMAD.HI.U32 R3, R9, R3, RZ ;  /* 0x0000000309031227 */ /* 0x001fe200078e00ff */
[----:B------:R-:W-:-:S03]  /*1b480*/  ISETP.GT.U32.OR P0, PT, R20, 0x3f, P0 ;  /* 0x0000003f1400780c */ /* 0x000fc60000704470 */
[----:B------:R-:W-:Y:S01]  /*1b490*/  IMAD.MOV.U32 R8, RZ, RZ, R9 ;  /* 0x000000ffff087224 */ /* 0x000fe200078e0009 */
[----:B----4-:R-:W-:Y:S02]  /*1b4a0*/  @P1 SHF.R.U32.HI R8, RZ, R2, R3 ;  /* 0x00000002ff081219 */ /* 0x010fe40000011603 */
[----:B------:R-:W-:-:S04]  /*1b4b0*/  ISETP.GE.AND P1, PT, R12, UR4, PT ;  /* 0x000000040c007c0c */ /* 0x000fc8000bf26270 */
[----:B------:R-:W-:-:S03]  /*1b4c0*/  SEL R4, RZ, 0x1, P1 ;  /* 0x00000001ff047807 */ /* 0x000fc60000800000 */
[----:B------:R-:W0:Y:S01]  /*1b4d0*/  @!P0 LDC.64 R2, c[0x0][0x428] ;  /* 0x00010a00ff028b82 */ /* 0x000e220000000a00 */
[----:B-1----:R-:W-:-:S05]  /*1b4e0*/  IMAD.SHL.U32 R21, R21, 0x8, RZ ;  /* 0x0000000815157824 */ /* 0x002fca00078e00ff */
[----:B------:R-:W-:-:S04]  /*1b4f0*/  LOP3.LUT R21, R21, 0x38, RZ, 0xc0, !PT ;  /* 0x0000003815157812 */ /* 0x000fc800078ec0ff */
[----:B------:R-:W-:-:S04]  /*1b500*/  LOP3.LUT R21, R21, 0x40, RZ, 0xfc, !PT ;  /* 0x0000004015157812 */ /* 0x000fc800078efcff */
[----:B------:R-:W-:Y:S02]  /*1b510*/  ISETP.GE.AND P2, PT, R21, UR4, PT ;  /* 0x0000000415007c0c */ /* 0x000fe4000bf46270 */
[----:B------:R-:W1:Y:S02]  /*1b520*/  S2R R21, SR_TID.X ;  /* 0x0000000000157919 */ /* 0x000e640000002100 */
[----:B------:R-:W-:-:S05]  /*1b530*/  SEL R10, RZ, 0xffffffff, P2 ;  /* 0xffffffffff0a7807 */ /* 0x000fca0001000000 */
[----:B------:R-:W-:-:S04]  /*1b540*/  IMAD.SHL.U32 R10, R10, 0x2, RZ ;  /* 0x000000020a0a7824 */ /* 0x000fc800078e00ff */
[----:B------:R-:W-:Y:S02]  /*1b550*/  @P2 LOP3.LUT R22, R22, 0x40, RZ, 0xfc, !PT ;  /* 0x0000004016162812 */ /* 0x000fe400078efcff */
[----:B------:R-:W-:Y:S02]  /*1b560*/  LOP3.LUT R10, R10, 0x2, R4, 0xe2, !PT ;  /* 0x000000020a0a7812 */ /* 0x000fe400078ee204 */
[----:B------:R-:W-:Y:S01]  /*1b570*/  LOP3.LUT R22, R22, 0xffffff7f, RZ, 0xc0, !PT ;  /* 0xffffff7f16167812 */ /* 0x000fe200078ec0ff */
[----:B------:R-:W3:Y:S03]  /*1b580*/  @!P0 LDC.64 R4, c[0x0][0x418] ;  /* 0x00010600ff048b82 */ /* 0x000ee60000000a00 */
[----:B------:R-:W-:-:S04]  /*1b590*/  @P1 LOP3.LUT R22, R22, 0x80, RZ, 0xfc, !PT ;  /* 0x0000008016161812 */ /* 0x000fc800078efcff */
[----:B------:R-:W-:Y:S01]  /*1b5a0*/  LOP3.LUT R22, R22, 0xffffffdf, RZ, 0xc0, !PT ;  /* 0xffffffdf16167812 */ /* 0x000fe200078ec0ff */
[----:B-1----:R-:W-:-:S05]  /*1b5b0*/  IMAD.SHL.U32 R21, R21, 0x8, RZ ;  /* 0x0000000815157824 */ /* 0x002fca00078e00ff */
[----:B------:R-:W-:-:S04]  /*1b5c0*/  LOP3.LUT R21, R21, 0x38, RZ, 0xc0, !PT ;  /* 0x0000003815157812 */ /* 0x000fc800078ec0ff */
[C---:B------:R-:W-:Y:S02]  /*1b5d0*/  LOP3.LUT R27, R21.reuse, 0x80, RZ, 0xfc, !PT ;  /* 0x00000080151b7812 */ /* 0x040fe400078efcff */
[----:B------:R-:W-:Y:S02]  /*1b5e0*/  LOP3.LUT R21, R21, 0xc0, RZ, 0xfc, !PT ;  /* 0x000000c015157812 */ /* 0x000fe400078efcff */
[----:B------:R-:W-:Y:S02]  /*1b5f0*/  ISETP.GE.AND P2, PT, R27, UR4, PT ;  /* 0x000000041b007c0c */ /* 0x000fe4000bf46270 */
[----:B------:R-:W-:Y:S02]  /*1b600*/  ISETP.GE.AND P1, PT, R21, UR4, PT ;  /* 0x0000000415007c0c */ /* 0x000fe4000bf26270 */
[----:B------:R-:W1:Y:S01]  /*1b610*/  S2R R21, SR_TID.X ;  /* 0x0000000000157919 */ /* 0x000e620000002100 */
[----:B------:R-:W-:Y:S02]  /*1b620*/  SEL R6, RZ, 0x4, P2 ;  /* 0x00000004ff067807 */ /* 0x000fe40001000000 */
[----:B------:R-:W-:-:S04]  /*1b630*/  SEL R7, RZ, 0x8, P1 ;  /* 0x00000008ff077807 */ /* 0x000fc80000800000 */
[----:B------:R-:W-:Y:S01]  /*1b640*/  LOP3.LUT R10, R7, R10, R6, 0xfe, !PT ;  /* 0x0000000a070a7212 */ /* 0x000fe200078efe06 */
[--C-:B------:R-:W-:Y:S01]  /*1b650*/  @!P0 IMAD.MOV.U32 R6, RZ, RZ, R8.reuse ;  /* 0x000000ffff068224 */ /* 0x100fe200078e0008 */
[----:B------:R-:W-:Y:S02]  /*1b660*/  @!P0 SHF.R.S32.HI R7, RZ, 0x1f, R8 ;  /* 0x0000001fff078819 */ /* 0x000fe40000011408 */
[----:B------:R-:W-:-:S04]  /*1b670*/  @P2 LOP3.LUT R22, R22, 0x20, RZ, 0xfc, !PT ;  /* 0x0000002016162812 */ /* 0x000fc800078efcff */
[----:B------:R-:W-:-:S04]  /*1b680*/  LOP3.LUT R22, R22, 0xffffffef, RZ, 0xc0, !PT ;  /* 0xffffffef16167812 */ /* 0x000fc800078ec0ff */
[----:B------:R-:W-:Y:S01]  /*1b690*/  @P1 LOP3.LUT R22, R22, 0x10, RZ, 0xfc, !PT ;  /* 0x0000001016161812 */ /* 0x000fe200078efcff */
[----:B-1----:R-:W-:-:S05]  /*1b6a0*/  IMAD.SHL.U32 R21, R21, 0x8, RZ ;  /* 0x0000000815157824 */ /* 0x002fca00078e00ff */
[----:B------:R-:W-:-:S04]  /*1b6b0*/  LOP3.LUT R21, R21, 0x38, RZ, 0xc0, !PT ;  /* 0x0000003815157812 */ /* 0x000fc800078ec0ff */
[----:B------:R-:W-:Y:S02]  /*1b6c0*/  LOP3.LUT R13, R21, 0x180, RZ, 0xfc, !PT ;  /* 0x00000180150d7812 */ /* 0x000fe400078efcff */
[----:B------:R-:W-:Y:S02]  /*1b6d0*/  LOP3.LUT R14, R12, 0x1c0, RZ, 0xfc, !PT ;  /* 0x000001c00c0e7812 */ /* 0x000fe400078efcff */
[----:B------:R-:W-:Y:S02]  /*1b6e0*/  LOP3.LUT R22, R22, 0xfffffff7, RZ, 0xc0, !PT ;  /* 0xfffffff716167812 */ /* 0x000fe400078ec0ff */
[----:B--2---:R-:W-:Y:S01]  /*1b6f0*/  SHF.R.S32.HI R35, RZ, 0x1f, R30 ;  /* 0x0000001fff237819 */ /* 0x004fe2000001141e */
[----:B0-----:R-:W-:-:S04]  /*1b700*/  @!P0 IMAD.WIDE.U32 R6, R30, R2, R6 ;  /* 0x000000021e068225 */ /* 0x001fc800078e0006 */
[----:B------:R-:W-:Y:S01]  /*1b710*/  @!P0 IMAD R2, R35, R2, RZ ;  /* 0x0000000223028224 */ /* 0x000fe200078e02ff */
[----:B---3--:R-:W-:-:S03]  /*1b720*/  @!P0 LEA R4, P1, R6, R4, 0x2 ;  /* 0x0000000406048211 */ /* 0x008fc600078210ff */
[----:B------:R-:W-:-:S04]  /*1b730*/  @!P0 IMAD R3, R30, R3, R2 ;  /* 0x000000031e038224 */ /* 0x000fc800078e0202 */
[----:B------:R-:W-:-:S05]  /*1b740*/  @!P0 IMAD.IADD R3, R7, 0x1, R3 ;  /* 0x0000000107038824 */ /* 0x000fca00078e0203 */
[----:B------:R-:W-:-:S05]  /*1b750*/  @!P0 LEA.HI.X R5, R6, R5, R3, 0x2, P1 ;  /* 0x0000000506058211 */ /* 0x000fca00008f1403 */
[----:B------:R0:W5:Y:S01]  /*1b760*/  @!P0 LDG.E R37, desc[UR42][R4.64] ;  /* 0x0000002a04258981 */ /* 0x000162000c1e1900 */
[----:B------:R-:W-:Y:S02]  /*1b770*/  ISETP.GE.AND P0, PT, R13, UR4, PT ;  /* 0x000000040d007c0c */ /* 0x000fe4000bf06270 */
[C---:B------:R-:W-:Y:S02]  /*1b780*/  LOP3.LUT R13, R12.reuse, 0x100, RZ, 0xfc, !PT ;  /* 0x000001000c0d7812 */ /* 0x040fe400078efcff */
[----:B------:R-:W-:Y:S02]  /*1b790*/  LOP3.LUT R12, R12, 0x140, RZ, 0xfc, !PT ;  /* 0x000001400c0c7812 */ /* 0x000fe400078efcff */
[----:B------:R-:W-:Y:S02]  /*1b7a0*/  ISETP.GE.AND P3, PT, R13, UR4, PT ;  /* 0x000000040d007c0c */ /* 0x000fe4000bf66270 */
[----:B------:R-:W-:Y:S02]  /*1b7b0*/  ISETP.GE.AND P2, PT, R12, UR4, PT ;  /* 0x000000040c007c0c */ /* 0x000fe4000bf46270 */
[----:B0-----:R-:W-:-:S02]  /*1b7c0*/  SEL R4, RZ, 0x10, P3 ;  /* 0x00000010ff047807 */ /* 0x001fc40001800000 */
[----:B------:R-:W-:Y:S02]  /*1b7d0*/  SEL R5, RZ, 0x20, P2 ;  /* 0x00000020ff057807 */ /* 0x000fe40001000000 */
[----:B------:R-:W-:Y:S02]  /*1b7e0*/  SEL R3, RZ, 0x40, P0 ;  /* 0x00000040ff037807 */ /* 0x000fe40000000000 */
[----:B------:R-:W-:Y:S02]  /*1b7f0*/  LOP3.LUT R4, R5, R10, R4, 0xfe, !PT ;  /* 0x0000000a05047212 */ /* 0x000fe400078efe04 */
[----:B------:R-:W-:Y:S01]  /*1b800*/  ISETP.GE.AND P0, PT, R14, UR4, PT ;  /* 0x000000040e007c0c */ /* 0x000fe2000bf06270 */
[----:B------:R-:W-:Y:S01]  /*1b810*/  UMOV UR4, 0xffffffff ;  /* 0xffffffff00047882 */ /* 0x000fe20000000000 */
[----:B------:R-:W-:Y:S01]  /*1b820*/  LOP3.LUT R6, R4, R3, RZ, 0xfc, !PT ;  /* 0x0000000304067212 */ /* 0x000fe200078efcff */
[----:B------:R-:W-:Y:S01]  /*1b830*/  IMAD.MOV R3, RZ, RZ, -R8 ;  /* 0x000000ffff037224 */ /* 0x000fe200078e0a08 */
[----:B------:R-:W-:-:S02]  /*1b840*/  @P3 LOP3.LUT R22, R22, 0x8, RZ, 0xfc, !PT ;  /* 0x0000000816163812 */ /* 0x000fc400078efcff */
[----:B------:R-:W-:Y:S01]  /*1b850*/  SEL R2, RZ, 0x80, P0 ;  /* 0x00000080ff027807 */ /* 0x000fe20000000000 */
[----:B------:R-:W-:Y:S01]  /*1b860*/  IMAD R3, R11, R3, R9 ;  /* 0x000000030b037224 */ /* 0x000fe200078e0209 */
[----:B------:R0:W-:Y:S01]  /*1b870*/  STL [R1+0x2c], R6 ;  /* 0x00002c0601007387 */ /* 0x0001e20000100800 */
[----:B------:R-:W-:-:S03]  /*1b880*/  LOP3.LUT R22, R22, 0xfffffffb, RZ, 0xc0, !PT ;  /* 0xfffffffb16167812 */ /* 0x000fc600078ec0ff */
[----:B------:R0:W-:Y:S01]  /*1b890*/  STL [R1], R3 ;  /* 0x0000000301007387 */ /* 0x0001e20000100800 */
[----:B------:R-:W-:Y:S01]  /*1b8a0*/  @P2 LOP3.LUT R22, R22, 0x4, RZ, 0xfc, !PT ;  /* 0x0000000416162812 */ /* 0x000fe200078efcff */
[----:B------:R-:W-:Y:S06]  /*1b8b0*/  BRA.DIV UR4, `(.L_x_2792) ;  /* 0x0000005204287947 */ /* 0x000fec000b800000 */
.L_x_2906:
[----:B0-----:R-:W-:Y:S01]  /*1b8c0*/  IMAD.U32 R3, RZ, RZ, UR38 ;  /* 0x00000026ff037e24 */ /* 0x001fe2000f8e00ff */
[----:B------:R-:W-:Y:S02]  /*1b8d0*/  LOP3.LUT R2, R6, R2, RZ, 0xfc, !PT ;  /* 0x0000000206027212 */ /* 0x000fe400078efcff */
[----:B------:R-:W-:Y:S02]  /*1b8e0*/  ISETP.GT.U32.AND P1, PT, R20, 0x3f, PT ;  /* 0x0000003f1400780c */ /* 0x000fe40003f24070 */
[----:B------:R-:W-:Y:S01]  /*1b8f0*/  ISETP.NE.AND P0, PT, R3, 0x3, PT ;  /* 0x000000030300780c */ /* 0x000fe20003f05270 */
[----:B------:R0:W-:Y:S01]  /*1b900*/  STL [R1+0xc], R2 ;  /* 0x00000c0201007387 */ /* 0x0001e20000100800 */
[----:B------:R-:W-:Y:S02]  /*1b910*/  LOP3.LUT R22, R22, 0xfffffbff, RZ, 0xc0, !PT ;  /* 0xfffffbff16167812 */ /* 0x000fe400078ec0ff */
[----:B------:R-:W-:-:S09]  /*1b920*/  SHF.R.S32.HI R29, RZ, 0x1f, R18 ;  /* 0x0000001fff1d7819 */ /* 0x000fd20000011412 */
[----:B------:R-:W-:-:S04]  /*1b930*/  @P0 LOP3.LUT R22, R22, 0x400, RZ, 0xfc, !PT ;  /* 0x0000040016160812 */ /* 0x000fc800078efcff */
[----:B------:R-:W-:-:S04]  /*1b940*/  LOP3.LUT R22, R22, 0xfffffffe, RZ, 0xc0, !PT ;  /* 0xfffffffe16167812 */ /* 0x000fc800078ec0ff */
[----:B------:R-:W-:Y:S01]  /*1b950*/  @P1 LOP3.LUT R22, R22, 0x1, RZ, 0xfc, !PT ;  /* 0x0000000116161812 */ /* 0x000fe200078efcff */
[----:B0-----:R-:W-:Y:S06]  /*1b960*/  @!P0 BRA `(.L_x_2793) ;  /* 0x0000000000048947 */ /* 0x001fec0003800000 */
[----:B------:R-:W-:Y:S01]  /*1b970*/  BPT.TRAP 0x1 ;  /* 0x000000040000795c */ /* 0x000fe20000300000 */
.L_x_2793:
[----:B------:R-:W0:Y:S01]  /*1b980*/  S2R R2, SR_TID.X ;  /* 0x0000000000027919 */ /* 0x000e220000002100 */
[----:B------:R-:W-:Y:S01]  /*1b990*/  IMAD R27, R25, 0x8, R23 ;  /* 0x00000008191b7824 */ /* 0x000fe200078e0217 */
[----:B------:R-:W-:Y:S01]  /*1b9a0*/  BSSY B0, `(.L_x_2794) ;  /* 0x0000007000007945 */ /* 0x000fe20003800000 */
[----:B0-----:R-:W-:-:S04]  /*1b9b0*/  LOP3.LUT R2, R2, 0x7f, RZ, 0xc0, !PT ;  /* 0x0000007f02027812 */ /* 0x001fc800078ec0ff */
[----:B------:R-:W-:-:S04]  /*1b9c0*/  SHF.R.U32.HI R2, RZ, 0x3, R2 ;  /* 0x00000003ff027819 */ /* 0x000fc80000011602 */
[----:B------:R-:W-:Y:S02]  /*1b9d0*/  IADD3 R17, -R2, R17, -R0 ;  /* 0x0000001102117210 */ /* 0x000fe40007ffe900 */
[----:B------:R-:W-:-:S04]  /*1b9e0*/  SHF.L.U32 R0, R26, 0x1f, RZ ;  /* 0x0000001f1a007819 */ /* 0x000fc800000006ff */
[----:B------:R-:W0:Y:S02]  /*1b9f0*/  SYNCS.PHASECHK.TRANS64.TRYWAIT P0, [R27+URZ+0x28c40], R0 ;  /* 0x028c40001b0075a7 */ /* 0x000e24000800017f */
[----:B0-----:R-:W-:Y:S05]  /*1ba00*/  @!P0 BRA `(.L_x_2795) ;  /* 0x0000005000088947 */ /* 0x001fea0003800000 */
.L_x_2907:
[----:B------:R-:W-:Y:S05]  /*1ba10*/  BSYNC B0 ;  /* 0x0000000000007941 */ /* 0x000fea0003800000 */
.L_x_2794:
[----:B------:R-:W0:Y:S01]  /*1ba20*/  LDL R2, [R1] ;  /* 0x0000000001027983 */ /* 0x000e220000100800 */
[----:B------:R-:W-:Y:S01]  /*1ba30*/  ULDC.64 UR4, c[0x0][0x300] ;  /* 0x0000c00000047ab9 */ /* 0x000fe20000000a00 */
[----:B-----5:R-:W-:Y:S01]  /*1ba40*/  SHF.R.S32.HI R4, RZ, 0x1f, R37 ;  /* 0x0000001fff047819 */ /* 0x020fe20000011425 */
[----:B------:R-:W-:Y:S01]  /*1ba50*/  IMAD R5, R25, 0x1000, R36 ;  /* 0x0000100019057824 */ /* 0x000fe200078e0224 */
[----:B------:R-:W1:Y:S01]  /*1ba60*/  S2R R7, SR_TID.X ;  /* 0x0000000000077919 */ /* 0x000e620000002100 */
[----:B------:R-:W-:Y:S01]  /*1ba70*/  LOP3.LUT R22, R22, 0xfffffffd, RZ, 0xc0, !PT ;  /* 0xfffffffd16167812 */ /* 0x000fe200078ec0ff */
        /* <DEDUP_REMOVED lines=60> */
.L_x_2917:
        /* <DEDUP_REMOVED lines=10> */
.L_x_2797:
        /* <DEDUP_REMOVED lines=11> */
.L_x_2798:
[----:B------:R1:W5:Y:S01]  /*1bf90*/  LDL R4, [R1+0xc] ;  /* 0x00000c0001047983 */ /* 0x0003620000100800 */
[----:B------:R1:W-:Y:S02]  /*1bfa0*/  SYNCS.ARRIVE.TRANS64.A1T0 RZ, [R27+URZ+0x28c30], RZ ;  /* 0x028c30ff1bff79a7 */ /* 0x0003e4000810003f */
[----:B------:R-:W-:Y:S05]  /*1bfb0*/  WARPSYNC.ALL ;  /* 0x0000000000007948 */ /* 0x000fea0003800000 */
[----:B------:R-:W-:Y:S01]  /*1bfc0*/  ULDC.64 UR4, c[0x0][0xa00] ;  /* 0x0002800000047ab9 */ /* 0x000fe20000000a00 */
[----:B------:R-:W-:Y:S01]  /*1bfd0*/  VIADD R0, R23, 0x20400 ;  /* 0x0002040017007836 */ /* 0x000fe20000000000 */
[----:B------:R-:W-:Y:S01]  /*1bfe0*/  BAR.SYNC.DEFER_BLOCKING 0x8, 0x100 ;  /* 0x0204000000007b1d */ /* 0x000fe20000010000 */
[----:B------:R-:W-:Y:S02]  /*1bff0*/  ISETP.NE.U32.AND P0, PT, RZ, UR4, PT ;  /* 0x00000004ff007c0c */ /* 0x000fe4000bf05070 */
[----:B0-----:R-:W-:-:S02]  /*1c000*/  SHF.R.S32.HI R2, RZ, 0x1f, R19 ;  /* 0x0000001fff027819 */ /* 0x001fc40000011413 */
[----:B------:R-:W-:Y:S01]  /*1c010*/  ISETP.NE.AND.EX P0, PT, RZ, UR5, PT, P0 ;  /* 0x00000005ff007c0c */ /* 0x000fe2000bf05300 */
[----:B------:R-:W-:Y:S01]  /*1c020*/  ULDC.64 UR4, c[0x0][0x298] ;  /* 0x0000a60000047ab9 */ /* 0x000fe20000000a00 */
[----:B------:R-:W-:Y:S01]  /*1c030*/  LOP3.LUT P1, RZ, R0, 0x3ff, RZ, 0xc0, !PT ;  /* 0x000003ff00ff7812 */ /* 0x000fe2000782c0ff */
[----:B------:R-:W-:Y:S01]  /*1c040*/  BSSY B6, `(.L_x_2799) ;  /* 0x000001f000067945 */ /* 0x000fe20003800000 */
[----:B------:R-:W-:Y:S02]  /*1c050*/  SHF.R.S32.HI R0, RZ, 0x1f, R31 ;  /* 0x0000001fff007819 */ /* 0x000fe4000001141f */
[----:B------:R-:W-:Y:S02]  /*1c060*/  SEL R3, R2, RZ, !P0 ;  /* 0x000000ff02037207 */ /* 0x000fe40004000000 */
[----:B------:R-:W-:Y:S01]  /*1c070*/  SEL R2, R19, RZ, !P0 ;  /* 0x000000ff13027207 */ /* 0x000fe20004000000 */
[----:B------:R-:W-:Y:S02]  /*1c080*/  IMAD R0, R0, UR4, RZ ;  /* 0x0000000400007c24 */ /* 0x000fe4000f8e02ff */
[----:B------:R-:W-:Y:S02]  /*1c090*/  STL [R1+0x3c], R3 ;  /* 0x00003c0301007387 */ /* 0x000fe40000100800 */
[----:B------:R-:W-:-:S02]  /*1c0a0*/  IMAD R0, R31, UR5, R0 ;  /* 0x000000051f007c24 */ /* 0x000fc4000f8e0200 */
[----:B------:R0:W-:Y:S02]  /*1c0b0*/  STL [R1+0x20], R2 ;  /* 0x0000200201007387 */ /* 0x0001e40000100800 */
[----:B0-----:R-:W-:-:S04]  /*1c0c0*/  IMAD.WIDE.U32 R2, R31, UR4, RZ ;  /* 0x000000041f027c25 */ /* 0x001fc8000f8e00ff */
[----:B------:R-:W-:Y:S01]  /*1c0d0*/  IMAD.IADD R0, R3, 0x1, R0 ;  /* 0x0000000103007824 */ /* 0x000fe200078e0200 */
[----:B------:R0:W-:Y:S04]  /*1c0e0*/  STL.64 [R1+0x10], R2 ;  /* 0x0000100201007387 */ /* 0x0001e80000100a00 */
[----:B------:R0:W-:Y:S01]  /*1c0f0*/  STL [R1+0x38], R0 ;  /* 0x0000380001007387 */ /* 0x0001e20000100800 */
[----:B-----5:R-:W-:-:S04]  /*1c100*/  PRMT R31, R4, 0x8880, RZ ;  /* 0x00008880041f7816 */ /* 0x020fc800000000ff */
[----:B------:R-:W-:Y:S01]  /*1c110*/  PRMT R31, R31, 0x7710, RZ ;  /* 0x000077101f1f7816 */ /* 0x000fe200000000ff */
[----:B------:R-:W-:Y:S06]  /*1c120*/  @!P1 BRA `(.L_x_2800) ;  /* 0x0000000000409947 */ /* 0x000fec0003800000 */
        /* <DEDUP_REMOVED lines=16> */
.L_x_2800:
[----:B------:R-:W-:Y:S05]  /*1c230*/  BSYNC B6 ;  /* 0x0000000000067941 */ /* 0x000fea0003800000 */
.L_x_2799:
[----:B0-----:R-:W2:Y:S01]  /*1c240*/  LDL.LU R0, [R1+0x38] ;  /* 0x0000380001007983 */ /* 0x001ea20000300800 */
        /* <DEDUP_REMOVED lines=27> */
[----:B------:R-:W-:Y:S02]  /*1c400*/  IMAD.IADD R0, R20, 0x1, R32 ;  /* 0x0000000114007824 */ /* 0x000fe400078e0220 */
        /* <DEDUP_REMOVED lines=31> */
[----:B------:R-:W-:Y:S01]  /*1c600*/  IMAD.IADD R32, R10, 0x1, R32 ;  /* 0x000000010a207824 */ /* 0x000fe200078e0220 */
        /* <DEDUP_REMOVED lines=31> */
.L_x_2926:
        /* <DEDUP_REMOVED lines=10> */
.L_x_2802:
        /* <DEDUP_REMOVED lines=18> */
.L_x_2927:
[----:B------:R-:W-:Y:S05]  /*1c9c0*/  BSYNC B0 ;  /* 0x0000000000007941 */ /* 0x000fea0003800000 */
.L_x_2803:
[----:B------:R-:W-:-:S05]  /*1c9d0*/  IMAD.U32 R2, RZ, RZ, UR38 ;  /* 0x00000026ff027e24 */ /* 0x000fca000f8e00ff */
[----:B------:R-:W-:-:S13]  /*1c9e0*/  ISETP.NE.AND P0, PT, R2, 0x3, PT ;  /* 0x000000030200780c */ /* 0x000fda0003f05270 */
[----:B------:R-:W-:Y:S05]  /*1c9f0*/  @!P0 BRA `(.L_x_2805) ;  /* 0x0000000000048947 */ /* 0x000fea0003800000 */
[----:B------:R-:W-:Y:S01]  /*1ca00*/  BPT.TRAP 0x1 ;  /* 0x000000040000795c */ /* 0x000fe20000300000 */
.L_x_2805:
[----:B0-----:R-:W-:Y:S01]  /*1ca10*/  SHF.L.U32 R0, R26, 0x1f, RZ ;  /* 0x0000001f1a007819 */ /* 0x001fe200000006ff */
[----:B------:R-:W-:Y:S03]  /*1ca20*/  BSSY B0, `(.L_x_2806) ;  /* 0x0000003000007945 */ /* 0x000fe60003800000 */
[----:B------:R-:W0:Y:S02]  /*1ca30*/  SYNCS.PHASECHK.TRANS64.TRYWAIT P0, [R27+URZ+0x28c60], R0 ;  /* 0x028c60001b0075a7 */ /* 0x000e24000800017f */
[----:B0-----:R-:W-:Y:S05]  /*1ca40*/  @!P0 BRA `(.L_x_2807) ;  /* 0x0000004800b48947 */ /* 0x001fea0003800000 */
.L_x_2928:
[----:B------:R-:W-:Y:S05]  /*1ca50*/  BSYNC B0 ;  /* 0x0000000000007941 */ /* 0x000fea0003800000 */
.L_x_2806:
        /* <DEDUP_REMOVED lines=29> */
[C---:B------:R-:W-:Y:S01]  /*1cc30*/  LOP3.LUT P3, RZ, R31.reuse, 0x8, RZ, 0xc0, !PT ;  /* 0x000000081fff7812 */ /* 0x040fe2000786c0ff */
        /* <DEDUP_REMOVED lines=82> */
.L_x_2938:
        /* <DEDUP_REMOVED lines=34> */
.L_x_2809:
        /* <DEDUP_REMOVED lines=11> */
.L_x_2810:
[----:B------:R-:W2:Y:S01]  /*1d430*/  LDL.LU R2, [R1+0x18] ;  /* 0x0000180001027983 */ /* 0x000ea20000300800 */
[----:B------:R1:W-:Y:S01]  /*1d440*/  SYNCS.ARRIVE.TRANS64.A1T0 RZ, [R27+URZ+0x28c50], RZ ;  /* 0x028c50ff1bff79a7 */ /* 0x0003e2000810003f */
[----:B------:R-:W-:Y:S01]  /*1d450*/  BSSY B0, `(.L_x_2811) ;  /* 0x00000f6000007945 */ /* 0x000fe20003800000 */
[----:B--2---:R-:W-:-:S05]  /*1d460*/  VIADD R7, R2, 0xfffffffe ;  /* 0xfffffffe02077836 */ /* 0x004fca0000000000 */
[----:B------:R-:W-:-:S13]  /*1d470*/  ISETP.GE.AND P0, PT, R7, R34, PT ;  /* 0x000000220700720c */ /* 0x000fda0003f06270 */
[----:B-1----:R-:W-:Y:S05]  /*1d480*/  @!P0 BRA `(.L_x_2812) ;  /* 0x0000000c00c88947 */ /* 0x002fea0003800000 */
[----:B------:R-:W2:Y:S04]  /*1d490*/  LDL.LU R3, [R1+0x2c] ;  /* 0x00002c0001037983 */ /* 0x000ea80000300800 */
[----:B------:R-:W3:Y:S01]  /*1d4a0*/  LDL.LU R2, [R1+0xc] ;  /* 0x00000c0001027983 */ /* 0x000ee20000300800 */
[----:B--2---:R-:W-:Y:S02]  /*1d4b0*/  LOP3.LUT R32, R3, 0x40, RZ, 0xc0, !PT ;  /* 0x0000004003207812 */ /* 0x004fe400078ec0ff */
[----:B---3--:R-:W-:Y:S02]  /*1d4c0*/  LOP3.LUT R31, R2, 0x80, RZ, 0xc0, !PT ;  /* 0x00000080021f7812 */ /* 0x008fe400078ec0ff */
[----:B------:R-:W-:Y:S02]  /*1d4d0*/  SHF.R.U32.HI R32, RZ, 0x2, R32 ;  /* 0x00000002ff207819 */ /* 0x000fe40000011620 */
[----:B------:R-:W-:-:S07]  /*1d4e0*/  SHF.R.U32.HI R31, RZ, 0x3, R31 ;  /* 0x00000003ff1f7819 */ /* 0x000fce000001161f */
.L_x_2825:
[----:B-1----:R-:W1:Y:S01]  /*1d4f0*/  S2R R2, SR_TID.X ;  /* 0x0000000000027919 */ /* 0x002e620000002100 */
[----:B0-----:R-:W0:Y:S01]  /*1d500*/  LDC R5, c[0x0][0x430] ;  /* 0x00010c00ff057b82 */ /* 0x001e220000000800 */
[----:B------:R-:W-:Y:S01]  /*1d510*/  IMAD R4, R7, 0x40, R33 ;  /* 0x0000004007047824 */ /* 0x000fe200078e0221 */
[----:B--2---:R-:W2:Y:S01]  /*1d520*/  S2R R8, SR_TID.X ;  /* 0x0000000000087919 */ /* 0x004ea20000002100 */
[----:B------:R-:W-:Y:S02]  /*1d530*/  IMAD.U32 R10, RZ, RZ, UR38 ;  /* 0x00000026ff0a7e24 */ /* 0x000fe4000f8e00ff */
        /* <DEDUP_REMOVED lines=34> */
[----:B------:R-:W-:Y:S01]  /*1d760*/  ISETP.GT.AND P3, PT, R2, R34, PT ;  /* 0x000000220200720c */ /* 0x000fe20003f64270 */
[----:B0-----:R-:W-:-:S12]  /*1d770*/  @!P1 BRA `(.L_x_2813) ;  /* 0x0000000000049947 */ /* 0x001fd80003800000 */
[----:B------:R-:W-:Y:S01]  /*1d780*/  BPT.TRAP 0x1 ;  /* 0x000000040000795c */ /* 0x000fe20000300000 */
.L_x_2813:
[----:B------:R-:W-:Y:S01]  /*1d790*/  IMAD R6, R25, 0x8, R23 ;  /* 0x0000000819067824 */ /* 0x000fe200078e0217 */
[----:B------:R-:W-:Y:S01]  /*1d7a0*/  SHF.L.U32 R17, R26, 0x1f, RZ ;  /* 0x0000001f1a117819 */ /* 0x000fe200000006ff */
[----:B------:R-:W-:Y:S01]  /*1d7b0*/  BSSY B1, `(.L_x_2814) ;  /* 0x0000004000017945 */ /* 0x000fe20003800000 */
[----:B------:R-:W-:Y:S02]  /*1d7c0*/  SHF.R.S32.HI R9, RZ, 0x1f, R5 ;  /* 0x0000001fff097819 */ /* 0x000fe40000011405 */
[----:B------:R-:W0:Y:S02]  /*1d7d0*/  SYNCS.PHASECHK.TRANS64.TRYWAIT P0, [R6+URZ+0x28c40], R17 ;  /* 0x028c4011060075a7 */ /* 0x000e24000800017f */
[----:B0-----:R-:W-:Y:S05]  /*1d7e0*/  @!P0 BRA `(.L_x_2815) ;  /* 0x00000044008c8947 */ /* 0x001fea0003800000 */
.L_x_2939:
[----:B------:R-:W-:Y:S05]  /*1d7f0*/  BSYNC B1 ;  /* 0x0000000000017941 */ /* 0x000fea0003800000 */
.L_x_2814:
        /* <DEDUP_REMOVED lines=42> */
.L_x_2949:
        /* <DEDUP_REMOVED lines=8> */
.L_x_2817:
        /* <DEDUP_REMOVED lines=11> */
.L_x_2818:
[----:B------:R2:W-:Y:S01]  /*1dbd0*/  SYNCS.ARRIVE.TRANS64.A1T0 RZ, [R6+URZ+0x28c30], RZ ;  /* 0x028c30ff06ff79a7 */ /* 0x0005e2000810003f */
[----:B------:R-:W-:Y:S05]  /*1dbe0*/  @!P2 BRA `(.L_x_2819) ;  /* 0x000000000004a947 */ /* 0x000fea0003800000 */
[----:B------:R-:W-:Y:S01]  /*1dbf0*/  BPT.TRAP 0x1 ;  /* 0x000000040000795c */ /* 0x000fe20000300000 */
.L_x_2819:
[----:B------:R-:W3:Y:S01]  /*1dc00*/  SYNCS.PHASECHK.TRANS64.TRYWAIT P0, [R6+URZ+0x28c60], R17 ;  /* 0x028c6011060075a7 */ /* 0x000ee2000800017f */
[----:B------:R-:W-:Y:S04]  /*1dc10*/  BSSY B1, `(.L_x_2820) ;  /* 0x0000002000017945 */ /* 0x000fe80003800000 */
[----:B---3--:R-:W-:Y:S05]  /*1dc20*/  @!P0 BRA `(.L_x_2821) ;  /* 0x0000004400ac8947 */ /* 0x008fea0003800000 */
.L_x_2950:
[----:B------:R-:W-:Y:S05]  /*1dc30*/  BSYNC B1 ;  /* 0x0000000000017941 */ /* 0x000fea0003800000 */
.L_x_2820:
        /* <DEDUP_REMOVED lines=81> */
.L_x_2960:
        /* <DEDUP_REMOVED lines=25> */
.L_x_2823:
        /* <DEDUP_REMOVED lines=11> */
.L_x_2824:
[----:B------:R3:W-:Y:S01]  /*1e390*/  SYNCS.ARRIVE.TRANS64.A1T0 RZ, [R6+URZ+0x28c50], RZ ;  /* 0x028c50ff06ff79a7 */ /* 0x0007e2000810003f */
[----:B------:R-:W-:Y:S05]  /*1e3a0*/  @P3 BRA `(.L_x_2825) ;  /* 0xfffffff000503947 */ /* 0x000fea000383ffff */
.L_x_2812:
[----:B------:R-:W-:Y:S05]  /*1e3b0*/  BSYNC B0 ;  /* 0x0000000000007941 */ /* 0x000fea0003800000 */
.L_x_2811:
        /* <DEDUP_REMOVED lines=21> */
.L_x_2827:
[----:B------:R-:W-:Y:S05]  /*1e510*/  BSYNC B0 ;  /* 0x0000000000007941 */ /* 0x000fea0003800000 */
.L_x_2826:
[----:B------:R-:W-:-:S07]  /*1e520*/  SEL R25, R25, RZ, P0 ;  /* 0x000000ff19197207 */ /* 0x000fce0000000000 */
.L_x_2786:
[----:B------:R-:W-:Y:S05]  /*1e530*/  BSYNC B7 ;  /* 0x0000000000077941 */ /* 0x000fea0003800000 */
.L_x_2784:
        /* <DEDUP_REMOVED lines=11> */
.L_x_2828:
[----:B------:R-:W4:Y:S01]  /*1e5f0*/  S2R R8, SR_TID.X ;  /* 0x0000000000087919 */ /* 0x000f220000002100 */
[----:B------:R-:W-:Y:S01]  /*1e600*/  UMOV UR4, 0xffffffff ;  /* 0xffffffff00047882 */ /* 0x000fe20000000000 */
[----:B----4-:R-:W-:-:S04]  /*1e610*/  LOP3.LUT R8, R8, 0x1f, RZ, 0xc0, !PT ;  /* 0x0000001f08087812 */ /* 0x010fc800078ec0ff */
[----:B------:R-:W-:Y:S01]  /*1e620*/  ISETP.NE.AND P0, PT, R8, 0x1f, PT ;  /* 0x0000001f0800780c */ /* 0x000fe20003f05270 */
[----:B------:R-:W-:-:S12]  /*1e630*/  BRA.DIV UR4, `(.L_x_2830) ;  /* 0x0000004604187947 */ /* 0x000fd8000b800000 */
[----:B0-----:R-:W-:Y:S01]  /*1e640*/  IMAD.IADD R5, R19, 0x1, R8 ;  /* 0x0000000113057824 */ /* 0x001fe200078e0208 */
        /* <DEDUP_REMOVED lines=14> */
[----:B0-----:R-:W-:-:S05]  /*1e730*/  SEL R4, R14, RZ, P1 ;  /* 0x000000ff0e047207 */ /* 0x001fca0000800000 */
[----:B------:R-:W-:-:S05]  /*1e740*/  IMAD.IADD R4, R17, 0x1, R4 ;  /* 0x0000000111047824 */ /* 0x000fca00078e0204 */
        /* <DEDUP_REMOVED lines=14> */
.L_x_2970:
[----:B------:R-:W-:Y:S02]  /*1e830*/  ULDC UR4, c[0x0][0xc38] ;  /* 0x00030e0000047ab9 */ /* 0x000fe40000000800 */
[----:B------:R-:W-:-:S04]  /*1e840*/  IMAD.U32 R4, RZ, RZ, UR4 ;  /* 0x00000004ff047e24 */ /* 0x000fc8000f8e00ff */
[----:B--2---:R-:W-:-:S04]  /*1e850*/  IMAD R14, R14, R4, RZ ;  /* 0x000000040e0e7224 */ /* 0x004fc800078e02ff */
[----:B------:R-:W-:-:S05]  /*1e860*/  IMAD.IADD R5, R5, 0x1, R14 ;  /* 0x0000000105057824 */ /* 0x000fca00078e020e */
[----:B------:R-:W-:-:S13]  /*1e870*/  ISETP.GT.AND P6, PT, R5, R0, PT ;  /* 0x000000000500720c */ /* 0x000fda0003fc4270 */
[----:B------:R-:W-:Y:S05]  /*1e880*/  @P6 BRA `(.L_x_2831) ;  /* 0x00000000009c6947 */ /* 0x000fea0003800000 */
.L_x_2836:
[----:B------:R-:W2:Y:S01]  /*1e890*/  LDC R2, c[0x0][0xc3c] ;  /* 0x00030f00ff027b82 */ /* 0x000ea20000000800 */
[----:B------:R-:W-:-:S05]  /*1e8a0*/  VIADD R19, R19, 0x1f ;  /* 0x0000001f13137836 */ /* 0x000fca0000000000 */
[----:B--2---:R-:W-:-:S13]  /*1e8b0*/  ISETP.GE.AND P6, PT, R19, R2, PT ;  /* 0x000000021300720c */ /* 0x004fda0003fc6270 */
[----:B------:R-:W-:Y:S05]  /*1e8c0*/  @P6 BRA `(.L_x_2832) ;  /* 0x0000000400d06947 */ /* 0x000fea0003800000 */
[----:B0-----:R-:W0:Y:S01]  /*1e8d0*/  S2R R3, SR_TID.X ;  /* 0x0000000000037919 */ /* 0x001e220000002100 */
        /* <DEDUP_REMOVED lines=9> */
.L_x_2834:
[----:B------:R-:W-:Y:S05]  /*1e970*/  BSYNC B0 ;  /* 0x0000000000007941 */ /* 0x000fea0003800000 */
.L_x_2833:
        /* <DEDUP_REMOVED lines=18> */
.L_x_2978:
[----:B------:R-:W-:Y:S02]  /*1eaa0*/  ULDC UR4, c[0x0][0xc38] ;  /* 0x00030e0000047ab9 */ /* 0x000fe40000000800 */
[----:B------:R-:W-:-:S04]  /*1eab0*/  IMAD.U32 R4, RZ, RZ, UR4 ;  /* 0x00000004ff047e24 */ /* 0x000fc8000f8e00ff */
[----:B--2---:R-:W-:-:S04]  /*1eac0*/  IMAD R14, R14, R4, RZ ;  /* 0x000000040e0e7224 */ /* 0x004fc800078e02ff */
[----:B------:R-:W-:-:S05]  /*1ead0*/  IMAD.IADD R5, R14, 0x1, R5 ;  /* 0x000000010e057824 */ /* 0x000fca00078e0205 */
[----:B------:R-:W-:-:S13]  /*1eae0*/  ISETP.GT.AND P6, PT, R5, R0, PT ;  /* 0x000000000500720c */ /* 0x000fda0003fc4270 */
[----:B------:R-:W-:Y:S05]  /*1eaf0*/  @!P6 BRA `(.L_x_2836) ;  /* 0xfffffffc0064e947 */ /* 0x000fea000383ffff */
.L_x_2831:
        /* <DEDUP_REMOVED lines=8> */
.L_x_2982:
[----:B------:R-:W-:Y:S01]  /*1eb80*/  ISETP.NE.AND P0, PT, R2, RZ, PT ;  /* 0x000000ff0200720c */ /* 0x000fe20003f05270 */
[----:B------:R-:W-:-:S12]  /*1eb90*/  IMAD.MOV.U32 R14, RZ, RZ, RZ ;  /* 0x000000ffff0e7224 */ /* 0x000fd800078e00ff */
[----:B------:R-:W-:Y:S05]  /*1eba0*/  @!P0 BRA `(.L_x_2838) ;  /* 0x0000000000108947 */ /* 0x000fea0003800000 */
[----:B------:R-:W-:Y:S01]  /*1ebb0*/  UMOV UR4, 0xffffffff ;  /* 0xffffffff00047882 */ /* 0x000fe20000000000 */
[----:B------:R-:W-:Y:S02]  /*1ebc0*/  VIADD R12, R6, 0xffffffff ;  /* 0xffffffff060c7836 */ /* 0x000fe40000000000 */
[----:B------:R-:W-:Y:S05]  /*1ebd0*/  BRA.DIV UR4, `(.L_x_2839) ;  /* 0x0000004604d87947 */ /* 0x000fea000b800000 */
[----:B------:R4:W0:Y:S02]  /*1ebe0*/  SHFL.IDX PT, R14, R3, R12, 0x1f ;  /* 0x00001f0c030e7589 */ /* 0x00082400000e0000 */
.L_x_2838:
[----:B0---4-:R-:W0:Y:S01]  /*1ebf0*/  LDC.64 R2, c[0x0][0xc90] ;  /* 0x00032400ff027b82 */ /* 0x011e220000000a00 */
[----:B------:R-:W-:-:S04]  /*1ec00*/  IMAD.IADD R19, R6, 0x1, R19 ;  /* 0x0000000106137824 */ /* 0x000fc800078e0213 */
[----:B0-----:R-:W-:-:S05]  /*1ec10*/  IMAD.WIDE R2, R19, 0x4, R2 ;  /* 0x0000000413027825 */ /* 0x001fca00078e0202 */
[----:B--2---:R0:W3:Y:S01]  /*1ec20*/  LDG.E R6, desc[UR42][R2.64] ;  /* 0x0000002a02067981 */ /* 0x0040e2000c1e1900 */
[----:B------:R-:W-:-:S04]  /*1ec30*/  IMAD R16, R14, R4, R16 ;  /* 0x000000040e107224 */ /* 0x000fc800078e0210 */
[----:B------:R-:W-:Y:S02]  /*1ec40*/  IMAD.IADD R0, R0, 0x1, -R16 ;  /* 0x0000000100007824 */ /* 0x000fe400078e0a10 */
[----:B0-----:R-:W-:Y:S02]  /*1ec50*/  IMAD.MOV.U32 R2, RZ, RZ, RZ ;  /* 0x000000ffff027224 */ /* 0x001fe400078e00ff */
[----:B---3--:R-:W-:-:S05]  /*1ec60*/  IMAD R5, R17, R6, RZ ;  /* 0x0000000611057224 */ /* 0x008fca00078e02ff */
[----:B------:R-:W-:-:S04]  /*1ec70*/  IABS R7, R5 ;  /* 0x0000000500077213 */ /* 0x000fc80000000000 */
[----:B------:R-:W0:Y:S08]  /*1ec80*/  I2F.RP R8, R7 ;  /* 0x0000000700087306 */ /* 0x000e300000209400 */
[----:B0-----:R-:W0:Y:S02]  /*1ec90*/  MUFU.RCP R8, R8 ;  /* 0x0000000800087308 */ /* 0x001e240000001000 */
[----:B0-----:R-:W-:Y:S01]  /*1eca0*/  VIADD R9, R8, 0xffffffe ;  /* 0x0ffffffe08097836 */ /* 0x001fe20000000000 */
[----:B------:R-:W-:-:S05]  /*1ecb0*/  IABS R8, R5 ;  /* 0x0000000500087213 */ /* 0x000fca0000000000 */
[----:B------:R-:W0:Y:S01]  /*1ecc0*/  F2I.FTZ.U32.TRUNC.NTZ R3, R9 ;  /* 0x0000000900037305 */ /* 0x000e22000021f000 */
[----:B------:R-:W-:Y:S02]  /*1ecd0*/  IMAD.MOV R8, RZ, RZ, -R8 ;  /* 0x000000ffff087224 */ /* 0x000fe400078e0a08 */
[----:B0-----:R-:W-:-:S04]  /*1ece0*/  IMAD.MOV R10, RZ, RZ, -R3 ;  /* 0x000000ffff0a7224 */ /* 0x001fc800078e0a03 */
[----:B------:R-:W-:-:S04]  /*1ecf0*/  IMAD R11, R10, R7, RZ ;  /* 0x000000070a0b7224 */ /* 0x000fc800078e02ff */
[----:B------:R-:W-:Y:S01]  /*1ed00*/  IMAD.HI.U32 R2, R3, R11, R2 ;  /* 0x0000000b03027227 */ /* 0x000fe200078e0002 */
[----:B------:R-:W-:-:S05]  /*1ed10*/  IABS R3, R0 ;  /* 0x0000000000037213 */ /* 0x000fca0000000000 */
        /* <DEDUP_REMOVED lines=16> */
[----:B------:R-:W-:-:S04]  /*1ee20*/  VIADDMNMX R4, R3, R4, R6, PT ;  /* 0x0000000403047246 */ /* 0x000fc80003800106 */
[----:B------:R-:W-:-:S04]  /*1ee30*/  IABS R6, R4 ;  /* 0x0000000400067213 */ /* 0x000fc80000000000 */
[----:B------:R-:W0:Y:S08]  /*1ee40*/  I2F.RP R8, R6 ;  /* 0x0000000600087306 */ /* 0x000e300000209400 */
[----:B0-----:R-:W0:Y:S02]  /*1ee50*/  MUFU.RCP R8, R8 ;  /* 0x0000000800087308 */ /* 0x001e240000001000 */
[----:B0-----:R-:W-:Y:S01]  /*1ee60*/  VIADD R2, R8, 0xffffffe ;  /* 0x0ffffffe08027836 */ /* 0x001fe20000000000 */
[----:B------:R-:W-:-:S05]  /*1ee70*/  IABS R8, R0 ;  /* 0x0000000000087213 */ /* 0x000fca0000000000 */
[----:B------:R0:W2:Y:S02]  /*1ee80*/  F2I.FTZ.U32.TRUNC.NTZ R3, R2 ;  /* 0x0000000200037305 */ /* 0x0000a4000021f000 */
[----:B0-----:R-:W-:Y:S02]  /*1ee90*/  IMAD.MOV.U32 R2, RZ, RZ, RZ ;  /* 0x000000ffff027224 */ /* 0x001fe400078e00ff */
[----:B--2---:R-:W-:-:S04]  /*1eea0*/  IMAD.MOV R5, RZ, RZ, -R3 ;  /* 0x000000ffff057224 */ /* 0x004fc800078e0a03 */
[----:B------:R-:W-:-:S04]  /*1eeb0*/  IMAD R5, R5, R6, RZ ;  /* 0x0000000605057224 */ /* 0x000fc800078e02ff */
[----:B------:R-:W-:Y:S01]  /*1eec0*/  IMAD.HI.U32 R3, R3, R5, R2 ;  /* 0x0000000503037227 */ /* 0x000fe200078e0002 */
[-C--:B------:R-:W-:Y:S02]  /*1eed0*/  IABS R5, R4.reuse ;  /* 0x0000000400057213 */ /* 0x080fe40000000000 */
[C---:B------:R-:W-:Y:S01]  /*1eee0*/  LOP3.LUT R2, R0.reuse, R4, RZ, 0x3c, !PT ;  /* 0x0000000400027212 */ /* 0x040fe200078e3cff */
[----:B------:R-:W-:Y:S02]  /*1eef0*/  IMAD.IADD R0, R0, 0x1, R7 ;  /* 0x0000000100007824 */ /* 0x000fe400078e0207 */
[----:B------:R-:W-:Y:S01]  /*1ef00*/  IMAD.MOV R5, RZ, RZ, -R5 ;  /* 0x000000ffff057224 */ /* 0x000fe200078e0a05 */
[----:B------:R-:W-:Y:S01]  /*1ef10*/  ISETP.GE.AND P2, PT, R2, RZ, PT ;  /* 0x000000ff0200720c */ /* 0x000fe20003f46270 */
[----:B------:R-:W-:-:S04]  /*1ef20*/  IMAD.HI.U32 R3, R3, R8, RZ ;  /* 0x0000000803037227 */ /* 0x000fc800078e00ff */
        /* <DEDUP_REMOVED lines=14> */
.L_x_2832:
[----:B------:R-:W-:Y:S01]  /*1f010*/  UMOV UR4, URZ ;  /* 0x0000003f00047c82 */ /* 0x000fe20008000000 */
[----:B------:R-:W-:Y:S01]  /*1f020*/  UMOV UR5, URZ ;  /* 0x0000003f00057c82 */ /* 0x000fe20008000000 */
[----:B------:R-:W-:Y:S01]  /*1f030*/  ULDC UR6, c[0x0][0xc3c] ;  /* 0x00030f0000067ab9 */ /* 0x000fe20000000800 */
[----:B------:R-:W-:Y:S02]  /*1f040*/  IMAD.MOV.U32 R16, RZ, RZ, R0 ;  /* 0x000000ffff107224 */ /* 0x000fe400078e0000 */
[----:B------:R-:W-:Y:S02]  /*1f050*/  IMAD.U32 R17, RZ, RZ, UR4 ;  /* 0x00000004ff117e24 */ /* 0x000fe4000f8e00ff */
[----:B------:R-:W-:Y:S02]  /*1f060*/  IMAD.U32 R18, RZ, RZ, UR5 ;  /* 0x00000005ff127e24 */ /* 0x000fe4000f8e00ff */
[----:B------:R-:W-:-:S07]  /*1f070*/  IMAD.U32 R19, RZ, RZ, UR6 ;  /* 0x00000006ff137e24 */ /* 0x000fce000f8e00ff */
.L_x_2840:
[----:B------:R-:W2:Y:S01]  /*1f080*/  S2R R0, SR_TID.X ;  /* 0x0000000000007919 */ /* 0x000ea20000002100 */
[----:B------:R-:W-:Y:S05]  /*1f090*/  WARPSYNC.ALL ;  /* 0x0000000000007948 */ /* 0x000fea0003800000 */
[----:B------:R-:W-:Y:S01]  /*1f0a0*/  BAR.SYNC.DEFER_BLOCKING 0x4, 0x180 ;  /* 0x0106000000007b1d */ /* 0x000fe20000010000 */
[----:B--2---:R-:W-:-:S04]  /*1f0b0*/  LOP3.LUT R0, R0, 0x1f, RZ, 0xc0, !PT ;  /* 0x0000001f00007812 */ /* 0x004fc800078ec0ff */
[----:B------:R-:W-:-:S13]  /*1f0c0*/  ISETP.NE.AND P0, PT, R0, RZ, PT ;  /* 0x000000ff0000720c */ /* 0x000fda0003f05270 */
[----:B0-----:R-:W0:Y:S01]  /*1f0d0*/  @!P0 S2R R3, SR_CgaCtaId ;  /* 0x0000000000038919 */ /* 0x001e220000008800 */
[----:B------:R-:W-:-:S04]  /*1f0e0*/  @!P0 MOV R0, 0x400 ;  /* 0x0000040000008802 */ /* 0x000fc80000000f00 */
[----:B0-----:R-:W-:-:S05]  /*1f0f0*/  @!P0 LEA R23, R3, R0, 0x18 ;  /* 0x0000000003178211 */ /* 0x001fca00078ec0ff */
[----:B------:R0:W-:Y:S01]  /*1f100*/  @!P0 STS.128 [R23+0x28cd0], R16 ;  /* 0x028cd01017008388 */ /* 0x0001e20000000c00 */
[----:B------:R-:W-:Y:S06]  /*1f110*/  BAR.ARV 0x5, 0x180 ;  /* 0x0146000000007b1d */ /* 0x000fec0000002000 */
.L_x_2829:
[----:B------:R-:W-:Y:S02]  /*1f120*/  ULDC UR4, c[0x0][0xc3c] ;  /* 0x00030f0000047ab9 */ /* 0x000fe40000000800 */
[----:B0-----:R-:W-:-:S13]  /*1f130*/  ISETP.GE.AND P0, PT, R19, UR4, PT ;  /* 0x0000000413007c0c */ /* 0x001fda000bf06270 */
[----:B------:R-:W-:Y:S05]  /*1f140*/  @!P0 BRA `(.L_x_2841) ;  /* 0xffffff94003c8947 */ /* 0x000fea000383ffff */
[----:B------:R-:W-:Y:S05]  /*1f150*/  BSYNC B8 ;  /* 0x0000000000087941 */ /* 0x000fea0003800000 */
.L_x_2718:
        /* <DEDUP_REMOVED lines=12> */
.L_x_2985:
[----:B------:R-:W-:Y:S05]  /*1f220*/  BSYNC B0 ;  /* 0x0000000000007941 */ /* 0x000fea0003800000 */
.L_x_2842:
[----:B------:R-:W-:-:S03]  /*1f230*/  UMOV UR4, 0xffffffff ;  /* 0xffffffff00047882 */ /* 0x000fc60000000000 */
[----:B------:R-:W-:Y:S05]  /*1f240*/  BRA.DIV UR4, `(.L_x_2844) ;  /* 0x0000004204747947 */ /* 0x000fea000b800000 */
[----:B0-----:R-:W0:Y:S02]  /*1f250*/  S2R R0, SR_TID.X ;  /* 0x0000000000007919 */ /* 0x001e240000002100 */
[----:B0-----:R-:W-:-:S04]  /*1f260*/  SHF.R.U32.HI R0, RZ, 0x5, R0 ;  /* 0x00000005ff007819 */ /* 0x001fc80000011600 */
[----:B------:R-:W-:-:S05]  /*1f270*/  LOP3.LUT R0, R0, 0x3, RZ, 0xc0, !PT ;  /* 0x0000000300007812 */ /* 0x000fca00078ec0ff */
[----:B------:R0:W1:Y:S02]  /*1f280*/  SHFL.IDX PT, R14, R0, RZ, 0x1f ;  /* 0x00001fff000e7589 */ /* 0x00006400000e0000 */
.L_x_2988:
[----:B-1----:R-:W-:-:S13]  /*1f290*/  ISETP.NE.AND P0, PT, R14, RZ, PT ;  /* 0x000000ff0e00720c */ /* 0x002fda0003f05270 */
[----:B------:R-:W-:Y:S05]  /*1f2a0*/  @P0 BRA `(.L_x_2489) ;  /* 0x0000000000880947 */ /* 0x000fea0003800000 */
[----:B------:R-:W-:-:S03]  /*1f2b0*/  UMOV UR4, 0xffffffff ;  /* 0xffffffff00047882 */ /* 0x000fc60000000000 */
[----:B------:R-:W-:Y:S05]  /*1f2c0*/  BRA.DIV UR4, `(.L_x_2845) ;  /* 0x0000004204887947 */ /* 0x000fea000b800000 */
[----:B------:R-:W-:-:S13]  /*1f2d0*/  ELECT P6, URZ, PT ;  /* 0x00000000003f782f */ /* 0x000fda00038c0000 */
.L_x_2991:
[----:B------:R-:W-:Y:S05]  /*1f2e0*/  @!P6 BRA `(.L_x_2489) ;  /* 0x000000000078e947 */ /* 0x000fea0003800000 */
[----:B------:R-:W-:-:S06]  /*1f2f0*/  ULOP3.LUT UR4, UR36, 0x2, URZ, 0xfc, !UPT ;  /* 0x0000000224047892 */ /* 0x000fcc000f8efc3f */
[----:B0-----:R-:W-:-:S05]  /*1f300*/  IMAD.U32 R0, RZ, RZ, UR4 ;  /* 0x00000004ff007e24 */ /* 0x001fca000f8e00ff */
[----:B------:R-:W-:-:S13]  /*1f310*/  ISETP.NE.AND P0, PT, R0, 0x3, PT ;  /* 0x000000030000780c */ /* 0x000fda0003f05270 */
[----:B------:R-:W-:Y:S05]  /*1f320*/  @!P0 BRA `(.L_x_2846) ;  /* 0x0000000000048947 */ /* 0x000fea0003800000 */
[----:B------:R-:W-:Y:S01]  /*1f330*/  BPT.TRAP 0x1 ;  /* 0x000000040000795c */ /* 0x000fe20000300000 */
.L_x_2846:
[C---:B------:R-:W-:Y:S01]  /*1f340*/  IMAD R5, R25.reuse, 0x8, R4 ;  /* 0x0000000819057824 */ /* 0x040fe200078e0204 */
[----:B------:R-:W-:Y:S01]  /*1f350*/  SHF.L.U32 R0, R26, 0x1f, RZ ;  /* 0x0000001f1a007819 */ /* 0x000fe200000006ff */
[----:B------:R-:W-:-:S03]  /*1f360*/  VIADD R25, R25, 0x1 ;  /* 0x0000000119197836 */ /* 0x000fc60000000000 */
[----:B------:R-:W0:Y:S02]  /*1f370*/  SYNCS.PHASECHK.TRANS64.TRYWAIT P1, [R5+URZ+0x28c40], R0 ;  /* 0x028c4000050075a7 */ /* 0x000e24000802017f */
[----:B------:R-:W-:-:S04]  /*1f380*/  ISETP.NE.AND P2, PT, R25, 0x2, PT ;  /* 0x000000021900780c */ /* 0x000fc80003f45270 */
[----:B------:R-:W-:Y:S01]  /*1f390*/  SEL R3, RZ, 0x1, P2 ;  /* 0x00000001ff037807 */ /* 0x000fe20001000000 */
[----:B0-----:R-:W-:Y:S08]  /*1f3a0*/  @!P1 BRA `(.L_x_2847) ;  /* 0x0000004000709947 */ /* 0x001ff00003800000 */
.L_x_2992:
[----:B------:R-:W-:Y:S02]  /*1f3b0*/  SEL R25, R25, RZ, P2 ;  /* 0x000000ff19197207 */ /* 0x000fe40001000000 */
[----:B------:R-:W-:Y:S01]  /*1f3c0*/  LOP3.LUT R2, R26, R3, RZ, 0x3c, !PT ;  /* 0x000000031a027212 */ /* 0x000fe200078e3cff */
[----:B------:R-:W-:Y:S06]  /*1f3d0*/  @!P0 BRA `(.L_x_2848) ;  /* 0x0000000000048947 */ /* 0x000fec0003800000 */
[----:B------:R-:W-:Y:S01]  /*1f3e0*/  BPT.TRAP 0x1 ;  /* 0x000000040000795c */ /* 0x000fe20000300000 */
.L_x_2848:
[----:B------:R-:W-:Y:S01]  /*1f3f0*/  IMAD R25, R25, 0x8, R4 ;  /* 0x0000000819197824 */ /* 0x000fe200078e0204 */
[----:B------:R-:W-:-:S04]  /*1f400*/  SHF.L.U32 R2, R2, 0x1f, RZ ;  /* 0x0000001f02027819 */ /* 0x000fc800000006ff */
[----:B------:R-:W1:Y:S02]  /*1f410*/  SYNCS.PHASECHK.TRANS64.TRYWAIT P1, [R25+URZ+0x28c40], R2 ;  /* 0x028c4002190075a7 */ /* 0x000e64000802017f */
[----:B-1----:R-:W-:Y:S05]  /*1f420*/  @!P1 BRA `(.L_x_2849) ;  /* 0x0000004000649947 */ /* 0x002fea0003800000 */
.L_x_2993:
[----:B------:R-:W-:Y:S05]  /*1f430*/  @!P0 BRA `(.L_x_2850) ;  /* 0x0000000000048947 */ /* 0x000fea0003800000 */
[----:B------:R-:W-:Y:S01]  /*1f440*/  BPT.TRAP 0x1 ;  /* 0x000000040000795c */ /* 0x000fe20000300000 */
.L_x_2850:
[----:B------:R-:W5:Y:S02]  /*1f450*/  SYNCS.PHASECHK.TRANS64.TRYWAIT P1, [R5+URZ+0x28c60], R0 ;  /* 0x028c6000050075a7 */ /* 0x000f64000802017f */
[----:B-----5:R-:W-:Y:S05]  /*1f460*/  @!P1 BRA `(.L_x_2851) ;  /* 0x0000004000689947 */ /* 0x020fea0003800000 */
.L_x_2994:
[----:B------:R-:W-:Y:S05]  /*1f470*/  @!P0 BRA `(.L_x_2852) ;  /* 0x0000000000048947 */ /* 0x000fea0003800000 */
[----:B------:R-:W-:Y:S01]  /*1f480*/  BPT.TRAP 0x1 ;  /* 0x000000040000795c */ /* 0x000fe20000300000 */
.L_x_2852:
[----:B------:R0:W0:Y:S02]  /*1f490*/  SYNCS.PHASECHK.TRANS64.TRYWAIT P0, [R25+URZ+0x28c60], R2 ;  /* 0x028c6002190075a7 */ /* 0x000024000800017f */
[----:B0-----:R-:W-:Y:S05]  /*1f4a0*/  @!P0 NANOSLEEP.SYNCS 0x989680 ;  /* 0x009896800000895d */ /* 0x001fea0003900000 */
[----:B------:R-:W0:Y:S02]  /*1f4b0*/  @!P0 SYNCS.PHASECHK.TRANS64 P0, [R25+URZ+0x28c60], R2 ;  /* 0x028c6002190085a7 */ /* 0x000e24000800007f */
[----:B0-----:R-:W-:Y:S05]  /*1f4c0*/  @!P0 BRA `(.L_x_2852) ;  /* 0xfffffffc00f08947 */ /* 0x001fea000383ffff */
.L_x_2489:
[----:B------:R-:W-:Y:S05]  /*1f4d0*/  BSYNC B9 ;  /* 0x0000000000097941 */ /* 0x000fea0003800000 */
.L_x_2486:
[----:B------:R-:W-:Y:S05]  /*1f4e0*/  EXIT ;  /* 0x000000000000794d */ /* 0x000fea0003800000 */
.L_x_2513:
[----:B0-----:R0:W1:Y:S02]  /*1f4f0*/  SYNCS.PHASECHK.TRANS64.TRYWAIT P6, [R62+URZ+0x28c90], R69 ;  /* 0x028c90453e0075a7 */ /* 0x00106400080c017f */
[----:B-1----:R-:W-:Y:S05]  /*1f500*/  @!P6 NANOSLEEP.SYNCS 0x989680 ;  /* 0x009896800000e95d */ /* 0x002fea0003900000 */
[----:B------:R-:W1:Y:S02]  /*1f510*/  @!P6 SYNCS.PHASECHK.TRANS64 P6, [R62+URZ+0x28c90], R69 ;  /* 0x028c90453e00e5a7 */ /* 0x000e6400080c007f */
[----:B-1----:R-:W-:Y:S05]  /*1f520*/  @!P6 BRA `(.L_x_2513) ;  /* 0xfffffffc00f0e947 */ /* 0x002fea000383ffff */
[----:B------:R-:W-:Y:S05]  /*1f530*/  BRA `(.L_x_2853) ;  /* 0xfffffe38004c7947 */ /* 0x000fea000383ffff */
.L_x_2514:
        /* <DEDUP_REMOVED lines=8> */
.L_x_2855:
[----:B------:R-:W-:Y:S05]  /*1f5c0*/  BSYNC B1 ;  /* 0x0000000000017941 */ /* 0x000fea0003800000 */
.L_x_2854:
        /* <DEDUP_REMOVED lines=8> */
.L_x_2856:
[----:B------:R-:W-:Y:S05]  /*1f650*/  BRA `(.L_x_2857) ;  /* 0xfffffe3800187947 */ /* 0x000fea000383ffff */
.L_x_2524:
[----:B0-----:R0:W1:Y:S02]  /*1f660*/  SYNCS.PHASECHK.TRANS64.TRYWAIT P6, [R62+URZ+0x28c90], R69 ;  /* 0x028c90453e0075a7 */ /* 0x00106400080c017f */
[----:B-1----:R-:W-:Y:S05]  /*1f670*/  @!P6 NANOSLEEP.SYNCS 0x989680 ;  /* 0x009896800000e95d */ /* 0x002fea0003900000 */
[----:B------:R-:W1:Y:S02]  /*1f680*/  @!P6 SYNCS.PHASECHK.TRANS64 P6, [R62+URZ+0x28c90], R69 ;  /* 0x028c90453e00e5a7 */ /* 0x000e6400080c007f */
[----:B-1----:R-:W-:Y:S05]  /*1f690*/  @!P6 BRA `(.L_x_2524) ;  /* 0xfffffffc00f0e947 */ /* 0x002fea000383ffff */
[----:B------:R-:W-:Y:S05]  /*1f6a0*/  BRA `(.L_x_2858) ;  /* 0xfffffe4000947947 */ /* 0x000fea000383ffff */
.L_x_2525:
        /* <DEDUP_REMOVED lines=8> */
.L_x_2860:
[----:B------:R-:W-:Y:S05]  /*1f730*/  BSYNC B1 ;  /* 0x0000000000017941 */ /* 0x000fea0003800000 */
.L_x_2859:
        /* <DEDUP_REMOVED lines=8> */
.L_x_2861:
[----:B------:R-:W-:Y:S01]  /*1f7c0*/  IMAD.MOV.U32 R68, RZ, RZ, R14 ;  /* 0x000000ffff447224 */ /* 0x000fe200078e000e */
[----:B------:R-:W-:Y:S06]  /*1f7d0*/  BRA `(.L_x_2862) ;  /* 0xfffffe40005c7947 */ /* 0x000fec000383ffff */
.L_x_2530:
[----:B0-----:R0:W1:Y:S02]  /*1f7e0*/  SYNCS.PHASECHK.TRANS64.TRYWAIT P0, [R62+URZ+0x28c90], R69 ;  /* 0x028c90453e0075a7 */ /* 0x001064000800017f */
[----:B-1----:R-:W-:Y:S05]  /*1f7f0*/  @!P0 NANOSLEEP.SYNCS 0x989680 ;  /* 0x009896800000895d */ /* 0x002fea0003900000 */
[----:B------:R-:W1:Y:S02]  /*1f800*/  @!P0 SYNCS.PHASECHK.TRANS64 P0, [R62+URZ+0x28c90], R69 ;  /* 0x028c90453e0085a7 */ /* 0x000e64000800007f */
[----:B-1----:R-:W-:Y:S05]  /*1f810*/  @!P0 BRA `(.L_x_2530) ;  /* 0xfffffffc00f08947 */ /* 0x002fea000383ffff */
[----:B------:R-:W-:Y:S05]  /*1f820*/  BRA `(.L_x_2863) ;  /* 0xfffffe4800787947 */ /* 0x000fea000383ffff */
.L_x_2531:
[----:B------:R-:W-:Y:S01]  /*1f830*/  BSSY B1, `(.L_x_2864) ;  /* 0x0000007000017945 */ /* 0x000fe20003800000 */
[----:B------:R-:W-:Y:S02]  /*1f840*/  IMAD.MOV.U32 R12, RZ, RZ, RZ ;  /* 0x000000ffff0c7224 */ /* 0x000fe400078e00ff */
[----:B------:R-:W-:Y:S02]  /*1f850*/  IMAD.MOV.U32 R11, RZ, RZ, 0x1c1f ;  /* 0x00001c1fff0b7424 */ /* 0x000fe400078e00ff */
[----:B------:R-:W-:-:S07]  /*1f860*/  IMAD.MOV.U32 R15, RZ, RZ, -0x1 ;  /* 0xffffffffff0f7424 */ /* 0x000fce00078e00ff */
[----:B0-----:R-:W-:Y:S05]  /*1f870*/  WARPSYNC.COLLECTIVE R15, `(.L_x_2865) ;  /* 0x000000000f087348 */ /* 0x001fea0003c00000 */
[----:B------:R1:W2:Y:S02]  /*1f880*/  SHFL.IDX P6, R14, R13, R12, R11 ;  /* 0x0000000c0d0e7389 */ /* 0x0002a400000c000b */
[----:B012---:R-:W-:Y:S01]  /*1f890*/  ENDCOLLECTIVE ;  /* 0x000000000000791b */ /* 0x007fe20003800000 */
.L_x_2865:
[----:B------:R-:W-:Y:S05]  /*1f8a0*/  BSYNC B1 ;  /* 0x0000000000017941 */ /* 0x000fea0003800000 */
.L_x_2864:
        /* <DEDUP_REMOVED lines=8> */
.L_x_2866:
[----:B------:R-:W-:Y:S05]  /*1f930*/  BRA `(.L_x_2867) ;  /* 0xfffffe4800a07947 */ /* 0x000fea000383ffff */
.L_x_2535:
[----:B--2---:R2:W4:Y:S02]  /*1f940*/  SYNCS.PHASECHK.TRANS64.TRYWAIT P5, [R62+URZ+0x28cb0], R69 ;  /* 0x028cb0453e0075a7 */ /* 0x00452400080a017f */
[----:B----4-:R-:W-:Y:S05]  /*1f950*/  @!P5 NANOSLEEP.SYNCS 0x989680 ;  /* 0x009896800000d95d */ /* 0x010fea0003900000 */
[----:B------:R-:W4:Y:S02]  /*1f960*/  @!P5 SYNCS.PHASECHK.TRANS64 P5, [R62+URZ+0x28cb0], R69 ;  /* 0x028cb0453e00d5a7 */ /* 0x000f2400080a007f */
[----:B----4-:R-:W-:Y:S05]  /*1f970*/  @!P5 BRA `(.L_x_2535) ;  /* 0xfffffffc00f0d947 */ /* 0x010fea000383ffff */
[----:B------:R-:W-:Y:S05]  /*1f980*/  BRA `(.L_x_2868) ;  /* 0xfffffe4c002c7947 */ /* 0x000fea000383ffff */
.L_x_2554:
[----:B0-----:R0:W1:Y:S02]  /*1f990*/  SYNCS.PHASECHK.TRANS64.TRYWAIT P1, [R3+URZ+0x28c50], R10 ;  /* 0x028c500a030075a7 */ /* 0x001064000802017f */
[----:B-1----:R-:W-:Y:S05]  /*1f9a0*/  @!P1 NANOSLEEP.SYNCS 0x989680 ;  /* 0x009896800000995d */ /* 0x002fea0003900000 */
[----:B------:R-:W1:Y:S02]  /*1f9b0*/  @!P1 SYNCS.PHASECHK.TRANS64 P1, [R3+URZ+0x28c50], R10 ;  /* 0x028c500a030095a7 */ /* 0x000e64000802007f */
[----:B-1----:R-:W-:Y:S05]  /*1f9c0*/  @!P1 BRA `(.L_x_2554) ;  /* 0xfffffffc00f09947 */ /* 0x002fea000383ffff */
[----:B------:R-:W-:Y:S05]  /*1f9d0*/  BRA `(.L_x_2869) ;  /* 0xfffffe60002c7947 */ /* 0x000fea000383ffff */
.L_x_2562:
[----:B-1----:R1:W2:Y:S02]  /*1f9e0*/  SYNCS.PHASECHK.TRANS64.TRYWAIT P1, [R7+URZ+0x28c50], R14 ;  /* 0x028c500e070075a7 */ /* 0x0022a4000802017f */
[----:B--2---:R-:W-:Y:S05]  /*1f9f0*/  @!P1 NANOSLEEP.SYNCS 0x989680 ;  /* 0x009896800000995d */ /* 0x004fea0003900000 */
[----:B------:R-:W2:Y:S02]  /*1fa00*/  @!P1 SYNCS.PHASECHK.TRANS64 P1, [R7+URZ+0x28c50], R14 ;  /* 0x028c500e070095a7 */ /* 0x000ea4000802007f */
[----:B--2---:R-:W-:Y:S05]  /*1fa10*/  @!P1 BRA `(.L_x_2562) ;  /* 0xfffffffc00f09947 */ /* 0x004fea000383ffff */
[----:B------:R-:W-:Y:S05]  /*1fa20*/  BRA `(.L_x_2561) ;  /* 0xfffffe6c00547947 */ /* 0x000fea000383ffff */
.L_x_2584:
        /* <DEDUP_REMOVED lines=8> */
.L_x_2871:
[----:B------:R-:W-:Y:S05]  /*1fab0*/  BSYNC B1 ;  /* 0x0000000000017941 */ /* 0x000fea0003800000 */
.L_x_2870:
        /* <DEDUP_REMOVED lines=8> */
.L_x_2872:
[----:B------:R-:W-:Y:S02]  /*1fb40*/  IMAD.MOV.U32 R13, RZ, RZ, R8 ;  /* 0x000000ffff0d7224 */ /* 0x000fe400078e0008 */
[----:B------:R-:W-:-:S07]  /*1fb50*/  IMAD.MOV.U32 R0, RZ, RZ, R14 ;  /* 0x000000ffff007224 */ /* 0x000fce00078e000e */
[----:B------:R-:W-:Y:S05]  /*1fb60*/  WARPSYNC.COLLECTIVE R15, `(.L_x_2873) ;  /* 0x000000000f087348 */ /* 0x000fea0003c00000 */
[----:B------:R0:W1:Y:S02]  /*1fb70*/  SHFL.IDX P6, R14, R13, R12, R11 ;  /* 0x0000000c0d0e7389 */ /* 0x00006400000c000b */
[----:B01----:R-:W-:Y:S01]  /*1fb80*/  ENDCOLLECTIVE ;  /* 0x000000000000791b */ /* 0x003fe20003800000 */
.L_x_2873:
[----:B------:R-:W-:Y:S02]  /*1fb90*/  IMAD.MOV.U32 R13, RZ, RZ, R7 ;  /* 0x000000ffff0d7224 */ /* 0x000fe400078e0007 */
[----:B------:R-:W-:-:S07]  /*1fba0*/  IMAD.MOV.U32 R5, RZ, RZ, R14 ;  /* 0x000000ffff057224 */ /* 0x000fce00078e000e */
[----:B------:R-:W-:Y:S05]  /*1fbb0*/  WARPSYNC.COLLECTIVE R15, `(.L_x_2874) ;  /* 0x000000000f087348 */ /* 0x000fea0003c00000 */
[----:B------:R0:W1:Y:S02]  /*1fbc0*/  SHFL.IDX P6, R14, R13, R12, R11 ;  /* 0x0000000c0d0e7389 */ /* 0x00006400000c000b */
[----:B01----:R-:W-:Y:S01]  /*1fbd0*/  ENDCOLLECTIVE ;  /* 0x000000000000791b */ /* 0x003fe20003800000 */
.L_x_2874:
[----:B------:R-:W-:Y:S05]  /*1fbe0*/  BRA `(.L_x_2875) ;  /* 0xfffffe8800287947 */ /* 0x000fea000383ffff */
.L_x_2587:
[----:B------:R-:W-:Y:S01]  /*1fbf0*/  BSSY B1, `(.L_x_2876) ;  /* 0x0000008000017945 */ /* 0x000fe20003800000 */
[----:B------:R-:W-:Y:S02]  /*1fc00*/  IMAD.MOV.U32 R13, RZ, RZ, R6 ;  /* 0x000000ffff0d7224 */ /* 0x000fe400078e0006 */
[----:B------:R-:W-:Y:S02]  /*1fc10*/  IMAD.MOV.U32 R12, RZ, RZ, 0x1 ;  /* 0x00000001ff0c7424 */ /* 0x000fe400078e00ff */
[----:B------:R-:W-:Y:S02]  /*1fc20*/  IMAD.MOV.U32 R11, RZ, RZ, 0x1c1f ;  /* 0x00001c1fff0b7424 */ /* 0x000fe400078e00ff */
[----:B------:R-:W-:-:S07]  /*1fc30*/  IMAD.MOV.U32 R15, RZ, RZ, -0x1 ;  /* 0xffffffffff0f7424 */ /* 0x000fce00078e00ff */
[----:B0---4-:R-:W-:Y:S05]  /*1fc40*/  WARPSYNC.COLLECTIVE R15, `(.L_x_2877) ;  /* 0x000000000f087348 */ /* 0x011fea0003c00000 */
[----:B----4-:R1:W2:Y:S02]  /*1fc50*/  SHFL.IDX P6, R14, R13, R12, R11 ;  /* 0x0000000c0d0e7389 */ /* 0x0102a400000c000b */
[----:B012---:R-:W-:Y:S01]  /*1fc60*/  ENDCOLLECTIVE ;  /* 0x000000000000791b */ /* 0x007fe20003800000 */
.L_x_2877:
[----:B------:R-:W-:Y:S05]  /*1fc70*/  BSYNC B1 ;  /* 0x0000000000017941 */ /* 0x000fea0003800000 */
.L_x_2876:
[----:B------:R-:W-:Y:S02]  /*1fc80*/  IMAD.MOV.U32 R13, RZ, RZ, R4 ;  /* 0x000000ffff0d7224 */ /* 0x000fe400078e0004 */
[----:B------:R-:W-:Y:S02]  /*1fc90*/  IMAD.MOV.U32 R12, RZ, RZ, 0x1 ;  /* 0x00000001ff0c7424 */ /* 0x000fe400078e00ff */
[----:B------:R-:W-:Y:S02]  /*1fca0*/  IMAD.MOV.U32 R11, RZ, RZ, 0x1c1f ;  /* 0x00001c1fff0b7424 */ /* 0x000fe400078e00ff */
[----:B------:R-:W-:Y:S02]  /*1fcb0*/  IMAD.MOV.U32 R15, RZ, RZ, -0x1 ;  /* 0xffffffffff0f7424 */ /* 0x000fe400078e00ff */
[----:B------:R-:W-:-:S07]  /*1fcc0*/  IMAD.MOV.U32 R3, RZ, RZ, R14 ;  /* 0x000000ffff037224 */ /* 0x000fce00078e000e */
[----:B------:R-:W-:Y:S05]  /*1fcd0*/  WARPSYNC.COLLECTIVE R15, `(.L_x_2878) ;  /* 0x000000000f087348 */ /* 0x000fea0003c00000 */
[----:B------:R0:W1:Y:S02]  /*1fce0*/  SHFL.IDX P6, R14, R13, R12, R11 ;  /* 0x0000000c0d0e7389 */ /* 0x00006400000c000b */
[----:B01----:R-:W-:Y:S01]  /*1fcf0*/  ENDCOLLECTIVE ;  /* 0x000000000000791b */ /* 0x003fe20003800000 */
.L_x_2878:
[----:B------:R-:W-:Y:S02]  /*1fd00*/  IMAD.MOV.U32 R13, RZ, RZ, R8 ;  /* 0x000000ffff0d7224 */ /* 0x000fe400078e0008 */
[----:B------:R-:W-:-:S07]  /*1fd10*/  IMAD.MOV.U32 R0, RZ, RZ, R14 ;  /* 0x000000ffff007224 */ /* 0x000fce00078e000e */
[----:B------:R-:W-:Y:S05]  /*1fd20*/  WARPSYNC.COLLECTIVE R15, `(.L_x_2879) ;  /* 0x000000000f087348 */ /* 0x000fea0003c00000 */
[----:B------:R0:W1:Y:S02]  /*1fd30*/  SHFL.IDX P6, R14, R13, R12, R11 ;  /* 0x0000000c0d0e7389 */ /* 0x00006400000c000b */
[----:B01----:R-:W-:Y:S01]  /*1fd40*/  ENDCOLLECTIVE ;  /* 0x000000000000791b */ /* 0x003fe20003800000 */
.L_x_2879:
[----:B------:R-:W-:Y:S02]  /*1fd50*/  IMAD.MOV.U32 R13, RZ, RZ, R7 ;  /* 0x000000ffff0d7224 */ /* 0x000fe400078e0007 */
[----:B------:R-:W-:-:S07]  /*1fd60*/  IMAD.MOV.U32 R5, RZ, RZ, R14 ;  /* 0x000000ffff057224 */ /* 0x000fce00078e000e */
[----:B------:R-:W-:Y:S05]  /*1fd70*/  WARPSYNC.COLLECTIVE R15, `(.L_x_2880) ;  /* 0x000000000f087348 */ /* 0x000fea0003c00000 */
[----:B------:R0:W1:Y:S02]  /*1fd80*/  SHFL.IDX P6, R14, R13, R12, R11 ;  /* 0x0000000c0d0e7389 */ /* 0x00006400000c000b */
[----:B01----:R-:W-:Y:S01]  /*1fd90*/  ENDCOLLECTIVE ;  /* 0x000000000000791b */ /* 0x003fe20003800000 */
.L_x_2880:
[----:B------:R-:W-:Y:S05]  /*1fda0*/  BRA `(.L_x_2881) ;  /* 0xfffffe8800847947 */ /* 0x000fea000383ffff */
.L_x_2591:
[----:B0-----:R0:W1:Y:S02]  /*1fdb0*/  SYNCS.PHASECHK.TRANS64.TRYWAIT P0, [R2+URZ+0x28c00], R35 ;  /* 0x028c0023020075a7 */ /* 0x001064000800017f */
[----:B-1----:R-:W-:Y:S05]  /*1fdc0*/  @!P0 NANOSLEEP.SYNCS 0x989680 ;  /* 0x009896800000895d */ /* 0x002fea0003900000 */
[----:B------:R-:W1:Y:S02]  /*1fdd0*/  @!P0 SYNCS.PHASECHK.TRANS64 P0, [R2+URZ+0x28c00], R35 ;  /* 0x028c0023020085a7 */ /* 0x000e64000800007f */
[----:B-1----:R-:W-:Y:S05]  /*1fde0*/  @!P0 BRA `(.L_x_2591) ;  /* 0xfffffffc00f08947 */ /* 0x002fea000383ffff */
[----:B------:R-:W-:Y:S05]  /*1fdf0*/  BRA `(.L_x_2882) ;  /* 0xfffffe8c00887947 */ /* 0x000fea000383ffff */
.L_x_2599:
[----:B------:R-:W0:Y:S01]  /*1fe00*/  LDC R37, c[0x0][0x3f4] ;  /* 0x0000fd00ff257b82 */ /* 0x000e220000000800 */
        /* <DEDUP_REMOVED lines=8> */
.L_x_2884:
[----:B------:R-:W-:Y:S05]  /*1fe90*/  BSYNC B1 ;  /* 0x0000000000017941 */ /* 0x000fea0003800000 */
.L_x_2883:
[----:B------:R-:W-:Y:S01]  /*1fea0*/  IMAD.MOV.U32 R13, RZ, RZ, R25 ;  /* 0x000000ffff0d7224 */ /* 0x000fe200078e0019 */
[----:B------:R-:W-:Y:S01]  /*1feb0*/  ISETP.GE.AND P0, PT, R16, R37, PT ;  /* 0x000000251000720c */ /* 0x000fe20003f06270 */
[----:B------:R-:W-:Y:S02]  /*1fec0*/  IMAD.MOV.U32 R12, RZ, RZ, RZ ;  /* 0x000000ffff0c7224 */ /* 0x000fe400078e00ff */
[----:B------:R-:W-:Y:S02]  /*1fed0*/  IMAD.MOV.U32 R11, RZ, RZ, 0x1c1f ;  /* 0x00001c1fff0b7424 */ /* 0x000fe400078e00ff */
[----:B------:R-:W-:Y:S02]  /*1fee0*/  IMAD.MOV.U32 R15, RZ, RZ, -0x1 ;  /* 0xffffffffff0f7424 */ /* 0x000fe400078e00ff */
[----:B------:R-:W-:Y:S02]  /*1fef0*/  IMAD.MOV.U32 R0, RZ, RZ, R14 ;  /* 0x000000ffff007224 */ /* 0x000fe400078e000e */
[----:B------:R-:W-:-:S07]  /*1ff00*/  IMAD R34, R23, R34, RZ ;  /* 0x0000002217227224 */ /* 0x000fce00078e02ff */
[----:B------:R-:W-:Y:S05]  /*1ff10*/  WARPSYNC.COLLECTIVE R15, `(.L_x_2885) ;  /* 0x000000000f087348 */ /* 0x000fea0003c00000 */
[----:B------:R0:W1:Y:S02]  /*1ff20*/  SHFL.IDX P6, R14, R13, R12, R11 ;  /* 0x0000000c0d0e7389 */ /* 0x00006400000c000b */
[----:B01----:R-:W-:Y:S01]  /*1ff30*/  ENDCOLLECTIVE ;  /* 0x000000000000791b */ /* 0x003fe20003800000 */
.L_x_2885:
[----:B------:R-:W-:Y:S01]  /*1ff40*/  ISETP.GE.OR P1, PT, R39, R34, P0 ;  /* 0x000000222700720c */ /* 0x000fe20000726670 */
[----:B------:R-:W-:-:S12]  /*1ff50*/  IMAD.MOV.U32 R13, RZ, RZ, R24 ;  /* 0x000000ffff0d7224 */ /* 0x000fd800078e0018 */
[C---:B------:R-:W-:Y:S01]  /*1ff60*/  @!P1 IMAD.SHL.U32 R5, R16.reuse, 0x2, RZ ;  /* 0x0000000210059824 */ /* 0x040fe200078e00ff */
[----:B------:R-:W-:Y:S01]  /*1ff70*/  @!P1 SHF.L.U64.HI R21, R16, 0x1, R17 ;  /* 0x0000000110159819 */ /* 0x000fe20000010211 */
[----:B------:R-:W-:-:S07]  /*1ff80*/  IMAD.MOV.U32 R3, RZ, RZ, R14 ;  /* 0x000000ffff037224 */ /* 0x000fce00078e000e */
[----:B------:R-:W-:Y:S05]  /*1ff90*/  WARPSYNC.COLLECTIVE R15, `(.L_x_2886) ;  /* 0x000000000f087348 */ /* 0x000fea0003c00000 */
[----:B------:R0:W1:Y:S02]  /*1ffa0*/  SHFL.IDX P6, R14, R13, R12, R11 ;  /* 0x0000000c0d0e7389 */ /* 0x00006400000c000b */
[----:B01----:R-:W-:Y:S01]  /*1ffb0*/  ENDCOLLECTIVE ;  /* 0x000000000000791b */ /* 0x003fe20003800000 */
.L_x_2886:
[----:B------:R-:W-:-:S05]  /*1ffc0*/  @!P1 IADD3 R6, P2, R3, R5, RZ ;  /* 0x0000000503069210 */ /* 0x000fca0007f5e0ff */
[----:B------:R-:W-:Y:S02]  /*1ffd0*/  @!P1 IMAD.X R7, R0, 0x1, R21, P2 ;  /* 0x0000000100079824 */ /* 0x000fe400010e0615 */
[----:B------:R-:W-:Y:S02]  /*1ffe0*/  IMAD.MOV.U32 R13, RZ, RZ, R27 ;  /* 0x000000ffff0d7224 */ /* 0x000fe400078e001b */
[----:B------:R-:W-:-:S07]  /*1fff0*/  IMAD.MOV.U32 R4, RZ, RZ, R14 ;  /* 0x000000ffff047224 */ /* 0x000fce00078e000e */
[----:B------:R-:W-:Y:S05]  /*20000*/  WARPSYNC.COLLECTIVE R15, `(.L_x_2887) ;  /* 0x000000000f087348 */ /* 0x000fea0003c00000 */
[----:B------:R0:W1:Y:S02]  /*20010*/  SHFL.IDX P6, R14, R13, R12, R11 ;  /* 0x0000000c0d0e7389 */ /* 0x00006400000c000b */
[----:B01----:R-:W-:Y:S01]  /*20020*/  ENDCOLLECTIVE ;  /* 0x000000000000791b */ /* 0x003fe20003800000 */
.L_x_2887:
[----:B------:R-:W2:Y:S01]  /*20030*/  @!P1 LD.E.128 R8, desc[UR42][R6.64] ;  /* 0x0000002a06089980 */ /* 0x000ea2000c101d00 */
[----:B------:R-:W-:-:S05]  /*20040*/  @!P1 IADD3 R14, P2, R14, R5, RZ ;  /* 0x000000050e0e9210 */ /* 0x000fca0007f5e0ff */
[----:B------:R-:W-:-:S04]  /*20050*/  @!P1 IMAD.X R3, R4, 0x1, R21, P2 ;  /* 0x0000000104039824 */ /* 0x000fc800010e0615 */
[----:B------:R-:W-:-:S05]  /*20060*/  @!P1 IMAD.MOV.U32 R15, RZ, RZ, R3 ;  /* 0x000000ffff0f9224 */ /* 0x000fca00078e0003 */
[----:B------:R0:W5:Y:S01]  /*20070*/  @!P1 LD.E.128 R4, desc[UR42][R14.64] ;  /* 0x0000002a0e049980 */ /* 0x000162000c101d00 */
[----:B------:R-:W-:Y:S01]  /*20080*/  CS2R R32, SRZ ;  /* 0x0000000000207805 */ /* 0x000fe2000001ff00 */
[----:B------:R-:W-:Y:S01]  /*20090*/  IMAD.MOV.U32 R13, RZ, RZ, R26 ;  /* 0x000000ffff0d7224 */ /* 0x000fe200078e001a */
[----:B------:R-:W-:Y:S01]  /*200a0*/  CS2R R30, SRZ ;  /* 0x00000000001e7805 */ /* 0x000fe2000001ff00 */
[----:B------:R-:W-:Y:S01]  /*200b0*/  IMAD.MOV.U32 R12, RZ, RZ, 0x1 ;  /* 0x00000001ff0c7424 */ /* 0x000fe200078e00ff */
[----:B------:R-:W-:Y:S02]  /*200c0*/  CS2R R28, SRZ ;  /* 0x00000000001c7805 */ /* 0x000fe4000001ff00 */
[----:B------:R-:W-:Y:S01]  /*200d0*/  CS2R R20, SRZ ;  /* 0x0000000000147805 */ /* 0x000fe2000001ff00 */
[----:B0-----:R-:W-:Y:S02]  /*200e0*/  IMAD.MOV.U32 R15, RZ, RZ, -0x1 ;  /* 0xffffffffff0f7424 */ /* 0x001fe400078e00ff */
[----:B--2---:R-:W-:-:S02]  /*200f0*/  @!P1 IMAD.MOV.U32 R33, RZ, RZ, R11 ;  /* 0x000000ffff219224 */ /* 0x004fc400078e000b */
[----:B------:R-:W-:Y:S02]  /*20100*/  IMAD.MOV.U32 R11, RZ, RZ, 0x1c1f ;  /* 0x00001c1fff0b7424 */ /* 0x000fe400078e00ff */
[----:B------:R-:W-:Y:S02]  /*20110*/  @!P1 IMAD.MOV.U32 R30, RZ, RZ, R8 ;  /* 0x000000ffff1e9224 */ /* 0x000fe400078e0008 */
[----:B------:R-:W-:-:S07]  /*20120*/  @!P1 IMAD.MOV.U32 R31, RZ, RZ, R9 ;  /* 0x000000ffff1f9224 */ /* 0x000fce00078e0009 */
[----:B-----5:R-:W-:Y:S05]  /*20130*/  WARPSYNC.COLLECTIVE R15, `(.L_x_2888) ;  /* 0x000000000f087348 */ /* 0x020fea0003c00000 */
[----:B------:R0:W1:Y:S02]  /*20140*/  SHFL.IDX P6, R14, R13, R12, R11 ;  /* 0x0000000c0d0e7389 */ /* 0x00006400000c000b */
[----:B01---5:R-:W-:Y:S01]  /*20150*/  ENDCOLLECTIVE ;  /* 0x000000000000791b */ /* 0x023fe20003800000 */
.L_x_2888:
[----:B------:R-:W-:Y:S02]  /*20160*/  IMAD.MOV.U32 R0, RZ, RZ, R30 ;  /* 0x000000ffff007224 */ /* 0x000fe400078e001e */
[----:B------:R-:W-:Y:S02]  /*20170*/  IMAD.MOV.U32 R3, RZ, RZ, R31 ;  /* 0x000000ffff037224 */ /* 0x000fe400078e001f */
[----:B------:R-:W-:Y:S01]  /*20180*/  @!P1 IMAD.MOV.U32 R32, RZ, RZ, R10 ;  /* 0x000000ffff209224 */ /* 0x000fe200078e000a */
[----:B------:R-:W-:Y:S01]  /*20190*/  PRMT R36, R36, 0x5410, R0 ;  /* 0x0000541024247816 */ /* 0x000fe20000000000 */
[----:B------:R-:W-:Y:S01]  /*201a0*/  IMAD.MOV.U32 R9, RZ, RZ, R33 ;  /* 0x000000ffff097224 */ /* 0x000fe200078e0021 */
[----:B------:R-:W-:Y:S01]  /*201b0*/  PRMT R46, R46, 0x5410, R3 ;  /* 0x000054102e2e7816 */ /* 0x000fe20000000003 */
[----:B------:R-:W-:-:S03]  /*201c0*/  IMAD.MOV.U32 R8, RZ, RZ, R32 ;  /* 0x000000ffff087224 */ /* 0x000fc600078e0020 */
[----:B------:R-:W-:Y:S01]  /*201d0*/  PRMT R36, R9, 0x7610, R36 ;  /* 0x0000761009247816 */ /* 0x000fe20000000024 */
[----:B------:R-:W-:Y:S01]  /*201e0*/  IMAD.MOV.U32 R13, RZ, RZ, R25 ;  /* 0x000000ffff0d7224 */ /* 0x000fe200078e0019 */
[----:B------:R-:W-:Y:S01]  /*201f0*/  PRMT R35, R8, 0x7610, R35 ;  /* 0x0000761008237816 */ /* 0x000fe20000000023 */
[----:B------:R-:W-:Y:S02]  /*20200*/  @!P1 IMAD.MOV.U32 R28, RZ, RZ, R4 ;  /* 0x000000ffff1c9224 */ /* 0x000fe400078e0004 */
[----:B------:R-:W-:Y:S02]  /*20210*/  @!P1 IMAD.MOV.U32 R29, RZ, RZ, R5 ;  /* 0x000000ffff1d9224 */ /* 0x000fe400078e0005 */
[----:B------:R-:W-:Y:S02]  /*20220*/  @!P1 IMAD.MOV.U32 R21, RZ, RZ, R7 ;  /* 0x000000ffff159224 */ /* 0x000fe400078e0007 */
[----:B------:R-:W-:Y:S02]  /*20230*/  @!P1 IMAD.MOV.U32 R20, RZ, RZ, R6 ;  /* 0x000000ffff149224 */ /* 0x000fe400078e0006 */
[----:B------:R-:W-:-:S07]  /*20240*/  IMAD.MOV.U32 R0, RZ, RZ, R14 ;  /* 0x000000ffff007224 */ /* 0x000fce00078e000e */
[----:B------:R-:W-:Y:S05]  /*20250*/  WARPSYNC.COLLECTIVE R15, `(.L_x_2889) ;  /* 0x000000000f087348 */ /* 0x000fea0003c00000 */
[----:B------:R0:W1:Y:S02]  /*20260*/  SHFL.IDX P6, R14, R13, R12, R11 ;  /* 0x0000000c0d0e7389 */ /* 0x00006400000c000b */
[----:B01----:R-:W-:Y:S01]  /*20270*/  ENDCOLLECTIVE ;  /* 0x000000000000791b */ /* 0x003fe20003800000 */
.L_x_2889:
[----:B------:R-:W-:Y:S02]  /*20280*/  IMAD.MOV.U32 R4, RZ, RZ, R28 ;  /* 0x000000ffff047224 */ /* 0x000fe400078e001c */
[----:B------:R-:W-:Y:S02]  /*20290*/  IMAD.MOV.U32 R5, RZ, RZ, R29 ;  /* 0x000000ffff057224 */ /* 0x000fe400078e001d */
[----:B------:R-:W-:Y:S01]  /*202a0*/  IMAD.MOV.U32 R7, RZ, RZ, R21 ;  /* 0x000000ffff077224 */ /* 0x000fe200078e0015 */
[----:B------:R-:W-:Y:S01]  /*202b0*/  PRMT R35, R35, 0x5410, R4 ;  /* 0x0000541023237816 */ /* 0x000fe20000000004 */
[----:B------:R-:W-:-:S03]  /*202c0*/  IMAD.MOV.U32 R6, RZ, RZ, R20 ;  /* 0x000000ffff067224 */ /* 0x000fc600078e0014 */
[----:B------:R-:W-:Y:S02]  /*202d0*/  PRMT R41, R7, 0x5410, R5 ;  /* 0x0000541007297816 */ /* 0x000fe40000000005 */
[----:B------:R-:W-:Y:S02]  /*202e0*/  CS2R R4, SRZ ;  /* 0x0000000000047805 */ /* 0x000fe4000001ff00 */
[----:B------:R-:W-:Y:S01]  /*202f0*/  PRMT R43, R43, 0x5410, R6 ;  /* 0x000054102b2b7816 */ /* 0x000fe20000000006 */
[----:B------:R-:W-:Y:S02]  /*20300*/  IMAD.MOV.U32 R13, RZ, RZ, R24 ;  /* 0x000000ffff0d7224 */ /* 0x000fe400078e0018 */
[----:B------:R-:W-:-:S07]  /*20310*/  IMAD.MOV.U32 R3, RZ, RZ, R14 ;  /* 0x000000ffff037224 */ /* 0x000fce00078e000e */
[----:B------:R-:W-:Y:S05]  /*20320*/  WARPSYNC.COLLECTIVE R15, `(.L_x_2890) ;  /* 0x000000000f087348 */ /* 0x000fea0003c00000 */
[----:B------:R0:W1:Y:S02]  /*20330*/  SHFL.IDX P6, R14, R13, R12, R11 ;  /* 0x0000000c0d0e7389 */ /* 0x00006400000c000b */
[----:B01----:R-:W-:Y:S01]  /*20340*/  ENDCOLLECTIVE ;  /* 0x000000000000791b */ /* 0x003fe20003800000 */
.L_x_2890:
[----:B------:R-:W-:Y:S02]  /*20350*/  IMAD.MOV.U32 R13, RZ, RZ, R27 ;  /* 0x000000ffff0d7224 */ /* 0x000fe400078e001b */
[----:B------:R-:W-:-:S07]  /*20360*/  IMAD.MOV.U32 R24, RZ, RZ, R14 ;  /* 0x000000ffff187224 */ /* 0x000fce00078e000e */
[----:B------:R-:W-:Y:S05]  /*20370*/  WARPSYNC.COLLECTIVE R15, `(.L_x_2891) ;  /* 0x000000000f087348 */ /* 0x000fea0003c00000 */
[----:B------:R0:W1:Y:S02]  /*20380*/  SHFL.IDX P6, R14, R13, R12, R11 ;  /* 0x0000000c0d0e7389 */ /* 0x00006400000c000b */
[----:B01----:R-:W-:Y:S01]  /*20390*/  ENDCOLLECTIVE ;  /* 0x000000000000791b */ /* 0x003fe20003800000 */
.L_x_2891:
[----:B------:R-:W-:Y:S05]  /*203a0*/  BRA `(.L_x_2892) ;  /* 0xfffffe9800ac7947 */ /* 0x000fea000383ffff */
.L_x_2603:
[----:B0-----:R0:W1:Y:S02]  /*203b0*/  SYNCS.PHASECHK.TRANS64.TRYWAIT P1, [R2+URZ+0x28c00], R13 ;  /* 0x028c000d020075a7 */ /* 0x001064000802017f */
[----:B-1----:R-:W-:Y:S05]  /*203c0*/  @!P1 NANOSLEEP.SYNCS 0x989680 ;  /* 0x009896800000995d */ /* 0x002fea0003900000 */
[----:B------:R-:W1:Y:S02]  /*203d0*/  @!P1 SYNCS.PHASECHK.TRANS64 P1, [R2+URZ+0x28c00], R13 ;  /* 0x028c000d020095a7 */ /* 0x000e64000802007f */
[----:B-1----:R-:W-:Y:S05]  /*203e0*/  @!P1 BRA `(.L_x_2603) ;  /* 0xfffffffc00f09947 */ /* 0x002fea000383ffff */
[----:B------:R-:W-:Y:S05]  /*203f0*/  BRA `(.L_x_2893) ;  /* 0xfffffe9c004c7947 */ /* 0x000fea000383ffff */
.L_x_2609:
[----:B0-----:R0:W2:Y:S02]  /*20400*/  SYNCS.PHASECHK.TRANS64.TRYWAIT P1, [R15+URZ+0x28c30], R56 ;  /* 0x028c30380f0075a7 */ /* 0x0010a4000802017f */
[----:B--2---:R-:W-:Y:S05]  /*20410*/  @!P1 NANOSLEEP.SYNCS 0x989680 ;  /* 0x009896800000995d */ /* 0x004fea0003900000 */
[----:B------:R-:W2:Y:S02]  /*20420*/  @!P1 SYNCS.PHASECHK.TRANS64 P1, [R15+URZ+0x28c30], R56 ;  /* 0x028c30380f0095a7 */ /* 0x000ea4000802007f */
[----:B--2---:R-:W-:Y:S05]  /*20430*/  @!P1 BRA `(.L_x_2609) ;  /* 0xfffffffc00f09947 */ /* 0x004fea000383ffff */
[----:B------:R-:W-:Y:S05]  /*20440*/  BRA `(.L_x_2608) ;  /* 0xfffffeac00207947 */ /* 0x000fea000383ffff */
.L_x_2623:
[----:B--2---:R2:W3:Y:S02]  /*20450*/  SYNCS.PHASECHK.TRANS64.TRYWAIT P1, [R15+URZ+0x28c50], R56 ;  /* 0x028c50380f0075a7 */ /* 0x0044e4000802017f */
[----:B---3--:R-:W-:Y:S05]  /*20460*/  @!P1 NANOSLEEP.SYNCS 0x989680 ;  /* 0x009896800000995d */ /* 0x008fea0003900000 */
[----:B------:R-:W3:Y:S02]  /*20470*/  @!P1 SYNCS.PHASECHK.TRANS64 P1, [R15+URZ+0x28c50], R56 ;  /* 0x028c50380f0095a7 */ /* 0x000ee4000802007f */
[----:B---3--:R-:W-:Y:S05]  /*20480*/  @!P1 BRA `(.L_x_2623) ;  /* 0xfffffffc00f09947 */ /* 0x008fea000383ffff */
[----:B------:R-:W-:Y:S05]  /*20490*/  BRA `(.L_x_2622) ;  /* 0xfffffec400f87947 */ /* 0x000fea000383ffff */
.L_x_2636:
[----:B-1----:R1:W2:Y:S02]  /*204a0*/  SYNCS.PHASECHK.TRANS64.TRYWAIT P1, [R209+URZ+0x28c30], R210 ;  /* 0x028c30d2d10075a7 */ /* 0x0022a4000802017f */
[----:B--2---:R-:W-:Y:S05]  /*204b0*/  @!P1 NANOSLEEP.SYNCS 0x989680 ;  /* 0x009896800000995d */ /* 0x004fea0003900000 */
[----:B------:R-:W2:Y:S02]  /*204c0*/  @!P1 SYNCS.PHASECHK.TRANS64 P1, [R209+URZ+0x28c30], R210 ;  /* 0x028c30d2d10095a7 */ /* 0x000ea4000802007f */
[----:B--2---:R-:W-:Y:S05]  /*204d0*/  @!P1 BRA `(.L_x_2636) ;  /* 0xfffffffc00f09947 */ /* 0x004fea000383ffff */
[----:B------:R-:W-:Y:S05]  /*204e0*/  BRA `(.L_x_2635) ;  /* 0xfffffecc00847947 */ /* 0x000fea000383ffff */
.L_x_2650:
[----:B---3--:R3:W4:Y:S02]  /*204f0*/  SYNCS.PHASECHK.TRANS64.TRYWAIT P1, [R209+URZ+0x28c50], R210 ;  /* 0x028c50d2d10075a7 */ /* 0x008724000802017f */
[----:B----4-:R-:W-:Y:S05]  /*20500*/  @!P1 NANOSLEEP.SYNCS 0x989680 ;  /* 0x009896800000995d */ /* 0x010fea0003900000 */
[----:B------:R-:W4:Y:S02]  /*20510*/  @!P1 SYNCS.PHASECHK.TRANS64 P1, [R209+URZ+0x28c50], R210 ;  /* 0x028c50d2d10095a7 */ /* 0x000f24000802007f */
[----:B----4-:R-:W-:Y:S05]  /*20520*/  @!P1 BRA `(.L_x_2650) ;  /* 0xfffffffc00f09947 */ /* 0x010fea000383ffff */
[----:B------:R-:W-:Y:S05]  /*20530*/  BRA `(.L_x_2649) ;  /* 0xfffffef000147947 */ /* 0x000fea000383ffff */
.L_x_2664:
[----:B-1----:R1:W2:Y:S02]  /*20540*/  SYNCS.PHASECHK.TRANS64.TRYWAIT P2, [R15+URZ+0x28c30], R210 ;  /* 0x028c30d20f0075a7 */ /* 0x0022a4000804017f */
[----:B--2---:R-:W-:Y:S05]  /*20550*/  @!P2 NANOSLEEP.SYNCS 0x989680 ;  /* 0x009896800000a95d */ /* 0x004fea0003900000 */
[----:B------:R-:W2:Y:S02]  /*20560*/  @!P2 SYNCS.PHASECHK.TRANS64 P2, [R15+URZ+0x28c30], R210 ;  /* 0x028c30d20f00a5a7 */ /* 0x000ea4000804007f */
[----:B--2---:R-:W-:Y:S05]  /*20570*/  @!P2 BRA `(.L_x_2664) ;  /* 0xfffffffc00f0a947 */ /* 0x004fea000383ffff */
[----:B------:R-:W-:Y:S05]  /*20580*/  BRA `(.L_x_2663) ;  /* 0xfffffef400e47947 */ /* 0x000fea000383ffff */
.L_x_2670:
[----:B----4-:R4:W0:Y:S02]  /*20590*/  SYNCS.PHASECHK.TRANS64.TRYWAIT P2, [R15+URZ+0x28c50], R210 ;  /* 0x028c50d20f0075a7 */ /* 0x010824000804017f */
[----:B0-----:R-:W-:Y:S05]  /*205a0*/  @!P2 NANOSLEEP.SYNCS 0x989680 ;  /* 0x009896800000a95d */ /* 0x001fea0003900000 */
[----:B------:R-:W0:Y:S02]  /*205b0*/  @!P2 SYNCS.PHASECHK.TRANS64 P2, [R15+URZ+0x28c50], R210 ;  /* 0x028c50d20f00a5a7 */ /* 0x000e24000804007f */
[----:B0-----:R-:W-:Y:S05]  /*205c0*/  @!P2 BRA `(.L_x_2670) ;  /* 0xfffffffc00f0a947 */ /* 0x001fea000383ffff */
[----:B------:R-:W-:Y:S05]  /*205d0*/  BRA `(.L_x_2669) ;  /* 0xffffff0c00487947 */ /* 0x000fea000383ffff */
.L_x_2679:
[----:B--2---:R2:W3:Y:S02]  /*205e0*/  SYNCS.PHASECHK.TRANS64.TRYWAIT P1, [R20+URZ+0x28c30], R184 ;  /* 0x028c30b8140075a7 */ /* 0x0044e4000802017f */
[----:B---3--:R-:W-:Y:S05]  /*205f0*/  @!P1 NANOSLEEP.SYNCS 0x989680 ;  /* 0x009896800000995d */ /* 0x008fea0003900000 */
[----:B------:R-:W3:Y:S02]  /*20600*/  @!P1 SYNCS.PHASECHK.TRANS64 P1, [R20+URZ+0x28c30], R184 ;  /* 0x028c30b8140095a7 */ /* 0x000ee4000802007f */
[----:B---3--:R-:W-:Y:S05]  /*20610*/  @!P1 BRA `(.L_x_2679) ;  /* 0xfffffffc00f09947 */ /* 0x008fea000383ffff */
[----:B------:R-:W-:Y:S05]  /*20620*/  BRA `(.L_x_2678) ;  /* 0xffffff1000687947 */ /* 0x000fea000383ffff */
.L_x_2693:
[----:B---3--:R3:W0:Y:S02]  /*20630*/  SYNCS.PHASECHK.TRANS64.TRYWAIT P1, [R20+URZ+0x28c50], R184 ;  /* 0x028c50b8140075a7 */ /* 0x008624000802017f */
[----:B0-----:R-:W-:Y:S05]  /*20640*/  @!P1 NANOSLEEP.SYNCS 0x989680 ;  /* 0x009896800000995d */ /* 0x001fea0003900000 */
[----:B------:R-:W0:Y:S02]  /*20650*/  @!P1 SYNCS.PHASECHK.TRANS64 P1, [R20+URZ+0x28c50], R184 ;  /* 0x028c50b8140095a7 */ /* 0x000e24000802007f */
[----:B0-----:R-:W-:Y:S05]  /*20660*/  @!P1 BRA `(.L_x_2693) ;  /* 0xfffffffc00f09947 */ /* 0x001fea000383ffff */
[----:B------:R-:W-:Y:S05]  /*20670*/  BRA `(.L_x_2692) ;  /* 0xffffff3000807947 */ /* 0x000fea000383ffff */
.L_x_2732:
[----:B------:R-:W0:Y:S01]  /*20680*/  S2R R12, SR_TID.X ;  /* 0x00000000000c7919 */ /* 0x000e220000002100 */
[----:B------:R-:W-:Y:S01]  /*20690*/  BSSY B1, `(.L_x_2894) ;  /* 0x000000a000017945 */ /* 0x000fe20003800000 */
[----:B------:R-:W-:Y:S02]  /*206a0*/  IMAD.MOV.U32 R11, RZ, RZ, 0x1f ;  /* 0x0000001fff0b7424 */ /* 0x000fe400078e00ff */
[----:B------:R-:W-:Y:S01]  /*206b0*/  IMAD.MOV.U32 R15, RZ, RZ, -0x1 ;  /* 0xffffffffff0f7424 */ /* 0x000fe200078e00ff */
[----:B0-----:R-:W-:-:S04]  /*206c0*/  SHF.R.U32.HI R12, RZ, 0x5, R12 ;  /* 0x00000005ff0c7819 */ /* 0x001fc8000001160c */
[----:B------:R-:W-:-:S05]  /*206d0*/  LOP3.LUT R12, R12, 0x3, RZ, 0xc0, !PT ;  /* 0x000000030c0c7812 */ /* 0x000fca00078ec0ff */
[----:B------:R-:W-:Y:S02]  /*206e0*/  IMAD.MOV.U32 R13, RZ, RZ, R12 ;  /* 0x000000ffff0d7224 */ /* 0x000fe400078e000c */
[----:B------:R-:W-:-:S07]  /*206f0*/  IMAD.MOV.U32 R12, RZ, RZ, RZ ;  /* 0x000000ffff0c7224 */ /* 0x000fce00078e00ff */
[----:B------:R-:W-:Y:S05]  /*20700*/  WARPSYNC.COLLECTIVE R15, `(.L_x_2895) ;  /* 0x000000000f087348 */ /* 0x000fea0003c00000 */
[----:B------:R0:W1:Y:S02]  /*20710*/  SHFL.IDX P6, R14, R13, R12, R11 ;  /* 0x0000000c0d0e7389 */ /* 0x00006400000c000b */
[----:B01----:R-:W-:Y:S01]  /*20720*/  ENDCOLLECTIVE ;  /* 0x000000000000791b */ /* 0x003fe20003800000 */
.L_x_2895:
[----:B------:R-:W-:Y:S05]  /*20730*/  BSYNC B1 ;  /* 0x0000000000017941 */ /* 0x000fea0003800000 */
.L_x_2894:
[----:B------:R-:W-:Y:S05]  /*20740*/  BRA `(.L_x_2896) ;  /* 0xffffff88004c7947 */ /* 0x000fea000383ffff */
.L_x_2734:
[----:B------:R-:W-:Y:S01]  /*20750*/  BSSY B1, `(.L_x_2897) ;  /* 0x0000006000017945 */ /* 0x000fe20003800000 */
[----:B------:R-:W-:-:S07]  /*20760*/  IMAD.MOV.U32 R15, RZ, RZ, -0x1 ;  /* 0xffffffffff0f7424 */ /* 0x000fce00078e00ff */
[----:B0-----:R-:W-:Y:S05]  /*20770*/  WARPSYNC.COLLECTIVE R15, `(.L_x_2898) ;  /* 0x000000000f0c7348 */ /* 0x001fea0003c00000 */
[----:B------:R-:W-:Y:S02]  /*20780*/  ELECT P6, UR62, PT ;  /* 0x00000000003e782f */ /* 0x000fe400038c0000 */
[----:B------:R-:W-:Y:S01]  /*20790*/  MOV R14, UR62 ;  /* 0x0000003e000e7c02 */ /* 0x000fe20008000f00 */
[----:B0-----:R-:W-:Y:S10]  /*207a0*/  ENDCOLLECTIVE ;  /* 0x000000000000791b */ /* 0x001ff40003800000 */
.L_x_2898:
[----:B------:R-:W-:Y:S05]  /*207b0*/  BSYNC B1 ;  /* 0x0000000000017941 */ /* 0x000fea0003800000 */
.L_x_2897:
[----:B------:R-:W-:Y:S05]  /*207c0*/  BRA `(.L_x_2733) ;  /* 0xffffff8800447947 */ /* 0x000fea000383ffff */
.L_x_2736:
[----:B0-----:R0:W1:Y:S02]  /*207d0*/  SYNCS.PHASECHK.TRANS64.TRYWAIT P0, [R23+URZ+0x28c20], R2 ;  /* 0x028c2002170075a7 */ /* 0x001064000800017f */
[----:B-1----:R-:W-:Y:S05]  /*207e0*/  @!P0 NANOSLEEP.SYNCS 0x989680 ;  /* 0x009896800000895d */ /* 0x002fea0003900000 */
[----:B------:R-:W1:Y:S02]  /*207f0*/  @!P0 SYNCS.PHASECHK.TRANS64 P0, [R23+URZ+0x28c20], R2 ;  /* 0x028c2002170085a7 */ /* 0x000e64000800007f */
[----:B-1----:R-:W-:Y:S05]  /*20800*/  @!P0 BRA `(.L_x_2736) ;  /* 0xfffffffc00f08947 */ /* 0x002fea000383ffff */
[----:B------:R-:W-:Y:S05]  /*20810*/  BRA `(.L_x_2899) ;  /* 0xffffff8800547947 */ /* 0x000fea000383ffff */
.L_x_2740:
[----:B0-----:R0:W1:Y:S02]  /*20820*/  SYNCS.PHASECHK.TRANS64.TRYWAIT P0, [R12+URZ+0x28ca0], R2 ;  /* 0x028ca0020c0075a7 */ /* 0x001064000800017f */
[----:B-1----:R-:W-:Y:S05]  /*20830*/  @!P0 NANOSLEEP.SYNCS 0x989680 ;  /* 0x009896800000895d */ /* 0x002fea0003900000 */
[----:B------:R-:W1:Y:S02]  /*20840*/  @!P0 SYNCS.PHASECHK.TRANS64 P0, [R12+URZ+0x28ca0], R2 ;  /* 0x028ca0020c0085a7 */ /* 0x000e64000800007f */
[----:B-1----:R-:W-:Y:S05]  /*20850*/  @!P0 BRA `(.L_x_2740) ;  /* 0xfffffffc00f08947 */ /* 0x002fea000383ffff */
[----:B------:R-:W-:Y:S05]  /*20860*/  BRA `(.L_x_2900) ;  /* 0xffffff88006c7947 */ /* 0x000fea000383ffff */
.L_x_2745:
[----:B-1----:R1:W2:Y:S02]  /*20870*/  SYNCS.PHASECHK.TRANS64.TRYWAIT P0, [R12+URZ+0x28cc0], R2 ;  /* 0x028cc0020c0075a7 */ /* 0x0022a4000800017f */
[----:B--2---:R-:W-:Y:S05]  /*20880*/  @!P0 NANOSLEEP.SYNCS 0x989680 ;  /* 0x009896800000895d */ /* 0x004fea0003900000 */
[----:B------:R-:W2:Y:S02]  /*20890*/  @!P0 SYNCS.PHASECHK.TRANS64 P0, [R12+URZ+0x28cc0], R2 ;  /* 0x028cc0020c0085a7 */ /* 0x000ea4000800007f */
[----:B--2---:R-:W-:Y:S05]  /*208a0*/  @!P0 BRA `(.L_x_2745) ;  /* 0xfffffffc00f08947 */ /* 0x004fea000383ffff */
[----:B------:R-:W-:Y:S05]  /*208b0*/  BRA `(.L_x_2901) ;  /* 0xffffff8800e87947 */ /* 0x000fea000383ffff */
.L_x_2759:
[----:B0-----:R0:W1:Y:S02]  /*208c0*/  SYNCS.PHASECHK.TRANS64.TRYWAIT P1, [R10+URZ+0x28ca0], R2 ;  /* 0x028ca0020a0075a7 */ /* 0x001064000802017f */
[----:B-1----:R-:W-:Y:S05]  /*208d0*/  @!P1 NANOSLEEP.SYNCS 0x989680 ;  /* 0x009896800000995d */ /* 0x002fea0003900000 */
[----:B------:R-:W1:Y:S02]  /*208e0*/  @!P1 SYNCS.PHASECHK.TRANS64 P1, [R10+URZ+0x28ca0], R2 ;  /* 0x028ca0020a0095a7 */ /* 0x000e64000802007f */
[----:B-1----:R-:W-:Y:S05]  /*208f0*/  @!P1 BRA `(.L_x_2759) ;  /* 0xfffffffc00f09947 */ /* 0x002fea000383ffff */
[----:B------:R-:W-:Y:S05]  /*20900*/  BRA `(.L_x_2902) ;  /* 0xffffff94004c7947 */ /* 0x000fea000383ffff */
.L_x_2764:
[----:B-1----:R1:W2:Y:S02]  /*20910*/  SYNCS.PHASECHK.TRANS64.TRYWAIT P1, [R10+URZ+0x28cc0], R2 ;  /* 0x028cc0020a0075a7 */ /* 0x0022a4000802017f */
[----:B--2---:R-:W-:Y:S05]  /*20920*/  @!P1 NANOSLEEP.SYNCS 0x989680 ;  /* 0x009896800000995d */ /* 0x004fea0003900000 */
[----:B------:R-:W2:Y:S02]  /*20930*/  @!P1 SYNCS.PHASECHK.TRANS64 P1, [R10+URZ+0x28cc0], R2 ;  /* 0x028cc0020a0095a7 */ /* 0x000ea4000802007f */
[----:B--2---:R-:W-:Y:S05]  /*20940*/  @!P1 BRA `(.L_x_2764) ;  /* 0xfffffffc00f09947 */ /* 0x004fea000383ffff */
[----:B------:R-:W-:Y:S05]  /*20950*/  BRA `(.L_x_2903) ;  /* 0xffffff9400c47947 */ /* 0x000fea000383ffff */
.L_x_2792:
[----:B------:R-:W1:Y:S01]  /*20960*/  S2R R12, SR_TID.X ;  /* 0x00000000000c7919 */ /* 0x000e620000002100 */
[----:B------:R-:W-:Y:S01]  /*20970*/  BSSY B0, `(.L_x_2904) ;  /* 0x000000a000007945 */ /* 0x000fe20003800000 */
[----:B------:R-:W-:Y:S02]  /*20980*/  IMAD.MOV.U32 R11, RZ, RZ, 0x1f ;  /* 0x0000001fff0b7424 */ /* 0x000fe400078e00ff */
[----:B------:R-:W-:Y:S01]  /*20990*/  IMAD.MOV.U32 R15, RZ, RZ, -0x1 ;  /* 0xffffffffff0f7424 */ /* 0x000fe200078e00ff */
[----:B-1----:R-:W-:-:S04]  /*209a0*/  SHF.R.U32.HI R12, RZ, 0x5, R12 ;  /* 0x00000005ff0c7819 */ /* 0x002fc8000001160c */
[----:B------:R-:W-:-:S05]  /*209b0*/  LOP3.LUT R12, R12, 0x3, RZ, 0xc0, !PT ;  /* 0x000000030c0c7812 */ /* 0x000fca00078ec0ff */
[----:B------:R-:W-:Y:S02]  /*209c0*/  IMAD.MOV.U32 R13, RZ, RZ, R12 ;  /* 0x000000ffff0d7224 */ /* 0x000fe400078e000c */
[----:B------:R-:W-:-:S07]  /*209d0*/  IMAD.MOV.U32 R12, RZ, RZ, RZ ;  /* 0x000000ffff0c7224 */ /* 0x000fce00078e00ff */
[----:B0----5:R-:W-:Y:S05]  /*209e0*/  WARPSYNC.COLLECTIVE R15, `(.L_x_2905) ;  /* 0x000000000f087348 */ /* 0x021fea0003c00000 */
[----:B------:R1:W2:Y:S02]  /*209f0*/  SHFL.IDX P6, R14, R13, R12, R11 ;  /* 0x0000000c0d0e7389 */ /* 0x0002a400000c000b */
[----:B012--5:R-:W-:Y:S01]  /*20a00*/  ENDCOLLECTIVE ;  /* 0x000000000000791b */ /* 0x027fe20003800000 */
.L_x_2905:
[----:B------:R-:W-:Y:S05]  /*20a10*/  BSYNC B0 ;  /* 0x0000000000007941 */ /* 0x000fea0003800000 */
.L_x_2904:
[----:B------:R-:W-:Y:S05]  /*20a20*/  BRA `(.L_x_2906) ;  /* 0xffffffac00a47947 */ /* 0x000fea000383ffff */
.L_x_2795:
[----:B0-----:R0:W1:Y:S02]  /*20a30*/  SYNCS.PHASECHK.TRANS64.TRYWAIT P0, [R27+URZ+0x28c40], R0 ;  /* 0x028c40001b0075a7 */ /* 0x001064000800017f */
[----:B-1----:R-:W-:Y:S05]  /*20a40*/  @!P0 NANOSLEEP.SYNCS 0x989680 ;  /* 0x009896800000895d */ /* 0x002fea0003900000 */
[----:B------:R-:W1:Y:S02]  /*20a50*/  @!P0 SYNCS.PHASECHK.TRANS64 P0, [R27+URZ+0x28c40], R0 ;  /* 0x028c40001b0085a7 */ /* 0x000e64000800007f */
[----:B-1----:R-:W-:Y:S05]  /*20a60*/  @!P0 BRA `(.L_x_2795) ;  /* 0xfffffffc00f08947 */ /* 0x002fea000383ffff */
[----:B------:R-:W-:Y:S05]  /*20a70*/  BRA `(.L_x_2907) ;  /* 0xffffffac00e47947 */ /* 0x000fea000383ffff */
.L_x_2796:
        /* <DEDUP_REMOVED lines=8> */
.L_x_2909:
[----:B------:R-:W-:Y:S05]  /*20b00*/  BSYNC B0 ;  /* 0x0000000000007941 */ /* 0x000fea0003800000 */
.L_x_2908:
        /* <DEDUP_REMOVED lines=9> */
.L_x_2910:
[----:B------:R-:W-:Y:S02]  /*20ba0*/  IMAD.MOV.U32 R13, RZ, RZ, R4 ;  /* 0x000000ffff0d7224 */ /* 0x000fe400078e0004 */
[----:B------:R-:W-:Y:S02]  /*20bb0*/  IMAD.MOV.U32 R12, RZ, RZ, 0x1 ;  /* 0x00000001ff0c7424 */ /* 0x000fe400078e00ff */
[----:B------:R-:W-:-:S07]  /*20bc0*/  IMAD.MOV.U32 R3, RZ, RZ, R14 ;  /* 0x000000ffff037224 */ /* 0x000fce00078e000e */
[----:B------:R-:W-:Y:S05]  /*20bd0*/  WARPSYNC.COLLECTIVE R15, `(.L_x_2911) ;  /* 0x000000000f087348 */ /* 0x000fea0003c00000 */
[----:B------:R0:W1:Y:S02]  /*20be0*/  SHFL.IDX P6, R14, R13, R12, R11 ;  /* 0x0000000c0d0e7389 */ /* 0x00006400000c000b */
[----:B01----:R-:W-:Y:S01]  /*20bf0*/  ENDCOLLECTIVE ;  /* 0x000000000000791b */ /* 0x003fe20003800000 */
.L_x_2911:
        /* <DEDUP_REMOVED lines=15> */
.L_x_2912:
[----:B------:R-:W-:Y:S02]  /*20cf0*/  @P0 IMAD R6, R5, 0x2, R23 ;  /* 0x0000000205060824 */ /* 0x000fe400078e0217 */
[----:B------:R-:W-:Y:S02]  /*20d00*/  IMAD.MOV.U32 R13, RZ, RZ, R4 ;  /* 0x000000ffff0d7224 */ /* 0x000fe400078e0004 */
[----:B------:R-:W-:Y:S02]  /*20d10*/  IMAD.MOV.U32 R12, RZ, RZ, 0x2 ;  /* 0x00000002ff0c7424 */ /* 0x000fe400078e00ff */
[----:B------:R-:W-:-:S07]  /*20d20*/  IMAD.MOV.U32 R3, RZ, RZ, R14 ;  /* 0x000000ffff037224 */ /* 0x000fce00078e000e */
[----:B------:R-:W-:Y:S05]  /*20d30*/  WARPSYNC.COLLECTIVE R15, `(.L_x_2913) ;  /* 0x000000000f087348 */ /* 0x000fea0003c00000 */
[----:B------:R0:W1:Y:S02]  /*20d40*/  SHFL.IDX P6, R14, R13, R12, R11 ;  /* 0x0000000c0d0e7389 */ /* 0x00006400000c000b */
[----:B01----:R-:W-:Y:S01]  /*20d50*/  ENDCOLLECTIVE ;  /* 0x000000000000791b */ /* 0x003fe20003800000 */
.L_x_2913:
        /* <DEDUP_REMOVED lines=15> */
.L_x_2914:
[----:B------:R-:W-:Y:S02]  /*20e50*/  @P0 IMAD R6, R5, 0x2, R23 ;  /* 0x0000000205060824 */ /* 0x000fe400078e0217 */
[----:B------:R-:W-:Y:S02]  /*20e60*/  IMAD.MOV.U32 R13, RZ, RZ, R4 ;  /* 0x000000ffff0d7224 */ /* 0x000fe400078e0004 */
[----:B------:R-:W-:Y:S02]  /*20e70*/  IMAD.MOV.U32 R12, RZ, RZ, 0x3 ;  /* 0x00000003ff0c7424 */ /* 0x000fe400078e00ff */
[----:B------:R-:W-:-:S07]  /*20e80*/  IMAD.MOV.U32 R3, RZ, RZ, R14 ;  /* 0x000000ffff037224 */ /* 0x000fce00078e000e */
[----:B------:R-:W-:Y:S05]  /*20e90*/  WARPSYNC.COLLECTIVE R15, `(.L_x_2915) ;  /* 0x000000000f087348 */ /* 0x000fea0003c00000 */
[----:B------:R0:W1:Y:S02]  /*20ea0*/  SHFL.IDX P6, R14, R13, R12, R11 ;  /* 0x0000000c0d0e7389 */ /* 0x00006400000c000b */
[----:B01----:R-:W-:Y:S01]  /*20eb0*/  ENDCOLLECTIVE ;  /* 0x000000000000791b */ /* 0x003fe20003800000 */
.L_x_2915:
        /* <DEDUP_REMOVED lines=10> */
.L_x_2916:
[----:B------:R-:W-:Y:S01]  /*20f60*/  @!PT LDS RZ, [RZ] ;  /* 0x00000000fffff984 */ /* 0x000fe20000000800 */
[----:B------:R-:W-:Y:S01]  /*20f70*/  @!PT LDS RZ, [RZ] ;  /* 0x00000000fffff984 */ /* 0x000fe20000000800 */
[----:B------:R-:W-:Y:S01]  /*20f80*/  @!PT LDS RZ, [RZ] ;  /* 0x00000000fffff984 */ /* 0x000fe20000000800 */
[----:B------:R0:W-:Y:S01]  /*20f90*/  @P0 LDGSTS.E.BYPASS.LTC128B.128 [R6+0x23400], desc[UR42][R2.64], !P2 ;  /* 0x2340000002060fae */ /* 0x0001e2000d101d6a */
[----:B------:R-:W-:Y:S01]  /*20fa0*/  IMAD.MOV.U32 R0, RZ, RZ, R14 ;  /* 0x000000ffff007224 */ /* 0x000fe200078e000e */
[----:B------:R-:W-:Y:S06]  /*20fb0*/  BRA `(.L_x_2917) ;  /* 0xffffffac00a07947 */ /* 0x000fec000383ffff */
.L_x_2801:
[----:B------:R-:W-:Y:S02]  /*20fc0*/  IMAD.MOV.U32 R13, RZ, RZ, R2 ;  /* 0x000000ffff0d7224 */ /* 0x000fe400078e0002 */
[----:B------:R-:W-:Y:S02]  /*20fd0*/  IMAD.MOV.U32 R12, RZ, RZ, RZ ;  /* 0x000000ffff0c7224 */ /* 0x000fe400078e00ff */
[----:B------:R-:W-:Y:S02]  /*20fe0*/  IMAD.MOV.U32 R11, RZ, RZ, 0x181f ;  /* 0x0000181fff0b7424 */ /* 0x000fe400078e00ff */
[----:B------:R-:W-:Y:S02]  /*20ff0*/  IMAD.MOV.U32 R15, RZ, RZ, -0x1 ;  /* 0xffffffffff0f7424 */ /* 0x000fe400078e00ff */
[----:B-----5:R-:W-:Y:S02]  /*21000*/  IMAD R3, R20, R7, RZ ;  /* 0x0000000714037224 */ /* 0x020fe400078e02ff */
[----:B------:R-:W-:-:S07]  /*21010*/  IMAD.IADD R32, R10, 0x1, R32 ;  /* 0x000000010a207824 */ /* 0x000fce00078e0220 */
[----:B------:R-:W-:Y:S05]  /*21020*/  WARPSYNC.COLLECTIVE R15, `(.L_x_2918) ;  /* 0x000000000f087348 */ /* 0x000fea0003c00000 */
[----:B------:R0:W1:Y:S02]  /*21030*/  SHFL.IDX P6, R14, R13, R12, R11 ;  /* 0x0000000c0d0e7389 */ /* 0x00006400000c000b */
[----:B01----:R-:W-:Y:S01]  /*21040*/  ENDCOLLECTIVE ;  /* 0x000000000000791b */ /* 0x003fe20003800000 */
.L_x_2918:
[C---:B------:R-:W-:Y:S01]  /*21050*/  VIADD R6, R32.reuse, 0x10 ;  /* 0x0000001020067836 */ /* 0x040fe20000000000 */
[----:B------:R-:W-:Y:S01]  /*21060*/  ISETP.GE.AND P0, PT, R32, R3, PT ;  /* 0x000000032000720c */ /* 0x000fe20003f06270 */
[----:B------:R-:W-:Y:S02]  /*21070*/  IMAD.MOV.U32 R13, RZ, RZ, R0 ;  /* 0x000000ffff0d7224 */ /* 0x000fe400078e0000 */
[----:B------:R-:W-:-:S10]  /*21080*/  IMAD.MOV.U32 R4, RZ, RZ, R14 ;  /* 0x000000ffff047224 */ /* 0x000fd400078e000e */
[----:B------:R-:W-:Y:S05]  /*21090*/  WARPSYNC.COLLECTIVE R15, `(.L_x_2919) ;  /* 0x000000000f087348 */ /* 0x000fea0003c00000 */
[----:B------:R0:W1:Y:S02]  /*210a0*/  SHFL.IDX P6, R14, R13, R12, R11 ;  /* 0x0000000c0d0e7389 */ /* 0x00006400000c000b */
[----:B01----:R-:W-:Y:S01]  /*210b0*/  ENDCOLLECTIVE ;  /* 0x000000000000791b */ /* 0x003fe20003800000 */
.L_x_2919:
[----:B------:R-:W-:Y:S02]  /*210c0*/  IMAD.MOV.U32 R13, RZ, RZ, R2 ;  /* 0x000000ffff0d7224 */ /* 0x000fe400078e0002 */
[----:B------:R-:W-:Y:S02]  /*210d0*/  IMAD.MOV.U32 R12, RZ, RZ, 0x1 ;  /* 0x00000001ff0c7424 */ /* 0x000fe400078e00ff */
[----:B------:R-:W-:-:S07]  /*210e0*/  IMAD.MOV.U32 R5, RZ, RZ, R14 ;  /* 0x000000ffff057224 */ /* 0x000fce00078e000e */
[----:B------:R-:W-:Y:S05]  /*210f0*/  WARPSYNC.COLLECTIVE R15, `(.L_x_2920) ;  /* 0x000000000f087348 */ /* 0x000fea0003c00000 */
[----:B------:R0:W1:Y:S02]  /*21100*/  SHFL.IDX P6, R14, R13, R12, R11 ;  /* 0x0000000c0d0e7389 */ /* 0x00006400000c000b */
[----:B01----:R-:W-:Y:S01]  /*21110*/  ENDCOLLECTIVE ;  /* 0x000000000000791b */ /* 0x003fe20003800000 */
.L_x_2920:
        /* <DEDUP_REMOVED lines=15> */
.L_x_2921:
[----:B------:R-:W-:Y:S02]  /*21210*/  IMAD.MOV.U32 R13, RZ, RZ, R2 ;  /* 0x000000ffff0d7224 */ /* 0x000fe400078e0002 */
[----:B------:R-:W-:Y:S02]  /*21220*/  IMAD.MOV.U32 R12, RZ, RZ, 0x2 ;  /* 0x00000002ff0c7424 */ /* 0x000fe400078e00ff */
[----:B------:R-:W-:-:S07]  /*21230*/  IMAD.MOV.U32 R5, RZ, RZ, R14 ;  /* 0x000000ffff057224 */ /* 0x000fce00078e000e */
[----:B------:R-:W-:Y:S05]  /*21240*/  WARPSYNC.COLLECTIVE R15, `(.L_x_2922) ;  /* 0x000000000f087348 */ /* 0x000fea0003c00000 */
[----:B------:R0:W1:Y:S02]  /*21250*/  SHFL.IDX P6, R14, R13, R12, R11 ;  /* 0x0000000c0d0e7389 */ /* 0x00006400000c000b */
[----:B01----:R-:W-:Y:S01]  /*21260*/  ENDCOLLECTIVE ;  /* 0x000000000000791b */ /* 0x003fe20003800000 */
.L_x_2922:
        /* <DEDUP_REMOVED lines=16> */
.L_x_2923:
[----:B------:R-:W-:Y:S02]  /*21370*/  IMAD.MOV.U32 R13, RZ, RZ, R2 ;  /* 0x000000ffff0d7224 */ /* 0x000fe400078e0002 */
[----:B------:R-:W-:Y:S02]  /*21380*/  IMAD.MOV.U32 R12, RZ, RZ, 0x3 ;  /* 0x00000003ff0c7424 */ /* 0x000fe400078e00ff */
[----:B------:R-:W-:-:S07]  /*21390*/  IMAD.MOV.U32 R5, RZ, RZ, R14 ;  /* 0x000000ffff057224 */ /* 0x000fce00078e000e */
[----:B------:R-:W-:Y:S05]  /*213a0*/  WARPSYNC.COLLECTIVE R15, `(.L_x_2924) ;  /* 0x000000000f087348 */ /* 0x000fea0003c00000 */
[----:B------:R0:W1:Y:S02]  /*213b0*/  SHFL.IDX P6, R14, R13, R12, R11 ;  /* 0x0000000c0d0e7389 */ /* 0x00006400000c000b */
[----:B01----:R-:W-:Y:S01]  /*213c0*/  ENDCOLLECTIVE ;  /* 0x000000000000791b */ /* 0x003fe20003800000 */
.L_x_2924:
        /* <DEDUP_REMOVED lines=14> */
.L_x_2925:
[----:B------:R-:W-:Y:S01]  /*214b0*/  IMAD.MOV.U32 R0, RZ, RZ, R14 ;  /* 0x000000ffff007224 */ /* 0x000fe200078e000e */
[----:B------:R-:W-:Y:S06]  /*214c0*/  BRA `(.L_x_2926) ;  /* 0xffffffb000cc7947 */ /* 0x000fec000383ffff */
.L_x_2804:
[----:B0-----:R0:W1:Y:S02]  /*214d0*/  SYNCS.PHASECHK.TRANS64.TRYWAIT P0, [R23+URZ+0x28c20], R0 ;  /* 0x028c2000170075a7 */ /* 0x001064000800017f */
[----:B-1----:R-:W-:Y:S05]  /*214e0*/  @!P0 NANOSLEEP.SYNCS 0x989680 ;  /* 0x009896800000895d */ /* 0x002fea0003900000 */
[----:B------:R-:W1:Y:S02]  /*214f0*/  @!P0 SYNCS.PHASECHK.TRANS64 P0, [R23+URZ+0x28c20], R0 ;  /* 0x028c2000170085a7 */ /* 0x000e64000800007f */
[----:B-1----:R-:W-:Y:S05]  /*21500*/  @!P0 BRA `(.L_x_2804) ;  /* 0xfffffffc00f08947 */ /* 0x002fea000383ffff */
[----:B------:R-:W-:Y:S05]  /*21510*/  BRA `(.L_x_2927) ;  /* 0xffffffb400287947 */ /* 0x000fea000383ffff */
.L_x_2807:
[----:B0-----:R0:W1:Y:S02]  /*21520*/  SYNCS.PHASECHK.TRANS64.TRYWAIT P0, [R27+URZ+0x28c60], R0 ;  /* 0x028c60001b0075a7 */ /* 0x001064000800017f */
[----:B-1----:R-:W-:Y:S05]  /*21530*/  @!P0 NANOSLEEP.SYNCS 0x989680 ;  /* 0x009896800000895d */ /* 0x002fea0003900000 */
[----:B------:R-:W1:Y:S02]  /*21540*/  @!P0 SYNCS.PHASECHK.TRANS64 P0, [R27+URZ+0x28c60], R0 ;  /* 0x028c60001b0085a7 */ /* 0x000e64000800007f */
[----:B-1----:R-:W-:Y:S05]  /*21550*/  @!P0 BRA `(.L_x_2807) ;  /* 0xfffffffc00f08947 */ /* 0x002fea000383ffff */
[----:B------:R-:W-:Y:S05]  /*21560*/  BRA `(.L_x_2928) ;  /* 0xffffffb400387947 */ /* 0x000fea000383ffff */
.L_x_2808:
        /* <DEDUP_REMOVED lines=8> */
.L_x_2930:
[----:B------:R-:W-:Y:S05]  /*215f0*/  BSYNC B0 ;  /* 0x0000000000007941 */ /* 0x000fea0003800000 */
.L_x_2929:
        /* <DEDUP_REMOVED lines=15> */
.L_x_2931:
[----:B------:R-:W-:Y:S01]  /*216f0*/  LOP3.LUT P2, RZ, R31, 0x10, RZ, 0xc0, !PT ;  /* 0x000000101fff7812 */ /* 0x000fe2000784c0ff */
        /* <DEDUP_REMOVED lines=39> */
.L_x_2932:
[----:B------:R-:W-:Y:S02]  /*21970*/  IMAD.MOV.U32 R13, RZ, RZ, R5 ;  /* 0x000000ffff0d7224 */ /* 0x000fe400078e0005 */
[----:B------:R-:W-:-:S07]  /*21980*/  IMAD.MOV.U32 R3, RZ, RZ, R14 ;  /* 0x000000ffff037224 */ /* 0x000fce00078e000e */
[----:B------:R-:W-:Y:S05]  /*21990*/  WARPSYNC.COLLECTIVE R15, `(.L_x_2933) ;  /* 0x000000000f087348 */ /* 0x000fea0003c00000 */
[----:B------:R0:W1:Y:S02]  /*219a0*/  SHFL.IDX P6, R14, R13, R12, R11 ;  /* 0x0000000c0d0e7389 */ /* 0x00006400000c000b */
[----:B01----:R-:W-:Y:S01]  /*219b0*/  ENDCOLLECTIVE ;  /* 0x000000000000791b */ /* 0x003fe20003800000 */
.L_x_2933:
        /* <DEDUP_REMOVED lines=29> */
.L_x_2934:
[----:B------:R-:W-:Y:S02]  /*21b90*/  IMAD.MOV.U32 R13, RZ, RZ, R5 ;  /* 0x000000ffff0d7224 */ /* 0x000fe400078e0005 */
[----:B------:R-:W-:-:S07]  /*21ba0*/  IMAD.MOV.U32 R7, RZ, RZ, R14 ;  /* 0x000000ffff077224 */ /* 0x000fce00078e000e */
[----:B------:R-:W-:Y:S05]  /*21bb0*/  WARPSYNC.COLLECTIVE R15, `(.L_x_2935) ;  /* 0x000000000f087348 */ /* 0x000fea0003c00000 */
[----:B------:R0:W1:Y:S02]  /*21bc0*/  SHFL.IDX P6, R14, R13, R12, R11 ;  /* 0x0000000c0d0e7389 */ /* 0x00006400000c000b */
[----:B01----:R-:W-:Y:S01]  /*21bd0*/  ENDCOLLECTIVE ;  /* 0x000000000000791b */ /* 0x003fe20003800000 */
.L_x_2935:
        /* <DEDUP_REMOVED lines=29> */
.L_x_2936:
[----:B------:R-:W-:Y:S02]  /*21db0*/  IMAD.MOV.U32 R13, RZ, RZ, R5 ;  /* 0x000000ffff0d7224 */ /* 0x000fe400078e0005 */
[----:B------:R-:W-:-:S07]  /*21dc0*/  IMAD.MOV.U32 R6, RZ, RZ, R14 ;  /* 0x000000ffff067224 */ /* 0x000fce00078e000e */
[----:B------:R-:W-:Y:S05]  /*21dd0*/  WARPSYNC.COLLECTIVE R15, `(.L_x_2937) ;  /* 0x000000000f087348 */ /* 0x000fea0003c00000 */
[----:B------:R0:W1:Y:S02]  /*21de0*/  SHFL.IDX P6, R14, R13, R12, R11 ;  /* 0x0000000c0d0e7389 */ /* 0x00006400000c000b */
[----:B01----:R-:W-:Y:S01]  /*21df0*/  ENDCOLLECTIVE ;  /* 0x000000000000791b */ /* 0x003fe20003800000 */
.L_x_2937:
[----:B------:R-:W-:Y:S01]  /*21e00*/  IMAD.MOV.U32 R2, RZ, RZ, R14 ;  /* 0x000000ffff027224 */ /* 0x000fe200078e000e */
[----:B------:R-:W-:Y:S06]  /*21e10*/  BRA `(.L_x_2938) ;  /* 0xffffffb000d07947 */ /* 0x000fec000383ffff */
.L_x_2815:
[----:B0-----:R0:W1:Y:S02]  /*21e20*/  SYNCS.PHASECHK.TRANS64.TRYWAIT P0, [R6+URZ+0x28c40], R17 ;  /* 0x028c4011060075a7 */ /* 0x001064000800017f */
[----:B-1----:R-:W-:Y:S05]  /*21e30*/  @!P0 NANOSLEEP.SYNCS 0x989680 ;  /* 0x009896800000895d */ /* 0x002fea0003900000 */
[----:B------:R-:W1:Y:S02]  /*21e40*/  @!P0 SYNCS.PHASECHK.TRANS64 P0, [R6+URZ+0x28c40], R17 ;  /* 0x028c4011060085a7 */ /* 0x000e64000800007f */
[----:B-1----:R-:W-:Y:S05]  /*21e50*/  @!P0 BRA `(.L_x_2815) ;  /* 0xfffffffc00f08947 */ /* 0x002fea000383ffff */
[----:B------:R-:W-:Y:S05]  /*21e60*/  BRA `(.L_x_2939) ;  /* 0xffffffb800607947 */ /* 0x000fea000383ffff */
.L_x_2816:
        /* <DEDUP_REMOVED lines=8> */
.L_x_2941:
[----:B------:R-:W-:Y:S05]  /*21ef0*/  BSYNC B1 ;  /* 0x0000000000017941 */ /* 0x000fea0003800000 */
.L_x_2940:
        /* <DEDUP_REMOVED lines=9> */
.L_x_2942:
[----:B------:R-:W-:Y:S02]  /*21f90*/  IMAD.MOV.U32 R13, RZ, RZ, R27 ;  /* 0x000000ffff0d7224 */ /* 0x000fe400078e001b */
[----:B------:R-:W-:Y:S02]  /*21fa0*/  IMAD.MOV.U32 R12, RZ, RZ, 0x1 ;  /* 0x00000001ff0c7424 */ /* 0x000fe400078e00ff */
[----:B------:R-:W-:-:S07]  /*21fb0*/  IMAD.MOV.U32 R2, RZ, RZ, R14 ;  /* 0x000000ffff027224 */ /* 0x000fce00078e000e */
[----:B------:R-:W-:Y:S05]  /*21fc0*/  WARPSYNC.COLLECTIVE R15, `(.L_x_2943) ;  /* 0x000000000f087348 */ /* 0x000fea0003c00000 */
[----:B------:R0:W1:Y:S02]  /*21fd0*/  SHFL.IDX P6, R14, R13, R12, R11 ;  /* 0x0000000c0d0e7389 */ /* 0x00006400000c000b */
[----:B01----:R-:W-:Y:S01]  /*21fe0*/  ENDCOLLECTIVE ;  /* 0x000000000000791b */ /* 0x003fe20003800000 */
.L_x_2943:
        /* <DEDUP_REMOVED lines=11> */
.L_x_2944:
[----:B------:R-:W-:Y:S02]  /*220a0*/  IMAD.MOV.U32 R13, RZ, RZ, R27 ;  /* 0x000000ffff0d7224 */ /* 0x000fe400078e001b */
[----:B------:R-:W-:Y:S02]  /*220b0*/  IMAD.MOV.U32 R12, RZ, RZ, 0x2 ;  /* 0x00000002ff0c7424 */ /* 0x000fe400078e00ff */
[----:B------:R-:W-:-:S07]  /*220c0*/  IMAD.MOV.U32 R2, RZ, RZ, R14 ;  /* 0x000000ffff027224 */ /* 0x000fce00078e000e */
[----:B------:R-:W-:Y:S05]  /*220d0*/  WARPSYNC.COLLECTIVE R15, `(.L_x_2945) ;  /* 0x000000000f087348 */ /* 0x000fea0003c00000 */
[----:B------:R0:W1:Y:S02]  /*220e0*/  SHFL.IDX P6, R14, R13, R12, R11 ;  /* 0x0000000c0d0e7389 */ /* 0x00006400000c000b */
[----:B01----:R-:W-:Y:S01]  /*220f0*/  ENDCOLLECTIVE ;  /* 0x000000000000791b */ /* 0x003fe20003800000 */
.L_x_2945:
        /* <DEDUP_REMOVED lines=11> */
.L_x_2946:
[----:B------:R-:W-:Y:S02]  /*221b0*/  IMAD.MOV.U32 R13, RZ, RZ, R27 ;  /* 0x000000ffff0d7224 */ /* 0x000fe400078e001b */
[----:B------:R-:W-:Y:S02]  /*221c0*/  IMAD.MOV.U32 R12, RZ, RZ, 0x3 ;  /* 0x00000003ff0c7424 */ /* 0x000fe400078e00ff */
[----:B------:R-:W-:-:S07]  /*221d0*/  IMAD.MOV.U32 R2, RZ, RZ, R14 ;  /* 0x000000ffff027224 */ /* 0x000fce00078e000e */
[----:B------:R-:W-:Y:S05]  /*221e0*/  WARPSYNC.COLLECTIVE R15, `(.L_x_2947) ;  /* 0x000000000f087348 */ /* 0x000fea0003c00000 */
[----:B------:R0:W1:Y:S02]  /*221f0*/  SHFL.IDX P6, R14, R13, R12, R11 ;  /* 0x0000000c0d0e7389 */ /* 0x00006400000c000b */
[----:B01----:R-:W-:Y:S01]  /*22200*/  ENDCOLLECTIVE ;  /* 0x000000000000791b */ /* 0x003fe20003800000 */
.L_x_2947:
        /* <DEDUP_REMOVED lines=11> */
.L_x_2948:
[----:B------:R-:W-:Y:S01]  /*222c0*/  IMAD.MOV.U32 R2, RZ, RZ, R14 ;  /* 0x000000ffff027224 */ /* 0x000fe200078e000e */
[----:B------:R-:W-:Y:S06]  /*222d0*/  BRA `(.L_x_2949) ;  /* 0xffffffb400f07947 */ /* 0x000fec000383ffff */
.L_x_2821:
[----:B---3--:R3:W4:Y:S02]  /*222e0*/  SYNCS.PHASECHK.TRANS64.TRYWAIT P0, [R6+URZ+0x28c60], R17 ;  /* 0x028c6011060075a7 */ /* 0x008724000800017f */
[----:B----4-:R-:W-:Y:S05]  /*222f0*/  @!P0 NANOSLEEP.SYNCS 0x989680 ;  /* 0x009896800000895d */ /* 0x010fea0003900000 */
[----:B------:R-:W4:Y:S02]  /*22300*/  @!P0 SYNCS.PHASECHK.TRANS64 P0, [R6+URZ+0x28c60], R17 ;  /* 0x028c6011060085a7 */ /* 0x000f24000800007f */
[----:B----4-:R-:W-:Y:S05]  /*22310*/  @!P0 BRA `(.L_x_2821) ;  /* 0xfffffffc00f08947 */ /* 0x010fea000383ffff */
[----:B------:R-:W-:Y:S05]  /*22320*/  BRA `(.L_x_2950) ;  /* 0xffffffb800407947 */ /* 0x000fea000383ffff */
.L_x_2822:
        /* <DEDUP_REMOVED lines=8> */
.L_x_2952:
[----:B------:R-:W-:Y:S05]  /*223b0*/  BSYNC B1 ;  /* 0x0000000000017941 */ /* 0x000fea0003800000 */
.L_x_2951:
        /* <DEDUP_REMOVED lines=13> */
.L_x_2953:
        /* <DEDUP_REMOVED lines=17> */
.L_x_2954:
        /* <DEDUP_REMOVED lines=16> */
.L_x_2955:
        /* <DEDUP_REMOVED lines=19> */
.L_x_2956:
        /* <DEDUP_REMOVED lines=14> */
.L_x_2957:
        /* <DEDUP_REMOVED lines=16> */
.L_x_2958:
        /* <DEDUP_REMOVED lines=14> */
.L_x_2959:
[----:B------:R-:W-:Y:S05]  /*22a90*/  BRA `(.L_x_2960) ;  /* 0xffffffb400ac7947 */ /* 0x000fea000383ffff */
.L_x_2830:
        /* <DEDUP_REMOVED lines=8> */
.L_x_2962:
[----:B------:R-:W-:Y:S05]  /*22b20*/  BSYNC B0 ;  /* 0x0000000000007941 */ /* 0x000fea0003800000 */
.L_x_2961:
        /* <DEDUP_REMOVED lines=9> */
.L_x_2963:
        /* <DEDUP_REMOVED lines=18> */
.L_x_2964:
[----:B------:R-:W-:Y:S01]  /*22ce0*/  IMAD.MOV.U32 R12, RZ, RZ, 0x2 ;  /* 0x00000002ff0c7424 */ /* 0x000fe200078e00ff */
[----:B------:R-:W-:-:S05]  /*22cf0*/  SEL R4, R14, RZ, P1 ;  /* 0x000000ff0e047207 */ /* 0x000fca0000800000 */
[----:B------:R-:W-:-:S04]  /*22d00*/  IMAD.IADD R4, R17, 0x1, R4 ;  /* 0x0000000111047824 */ /* 0x000fc800078e0204 */
[----:B------:R-:W-:-:S07]  /*22d10*/  IMAD.MOV.U32 R13, RZ, RZ, R4 ;  /* 0x000000ffff0d7224 */ /* 0x000fce00078e0004 */
[----:B------:R-:W-:Y:S05]  /*22d20*/  WARPSYNC.COLLECTIVE R15, `(.L_x_2965) ;  /* 0x000000000f087348 */ /* 0x000fea0003c00000 */
[----:B------:R0:W1:Y:S02]  /*22d30*/  SHFL.UP P6, R14, R13, R12, R11 ;  /* 0x0400000c0d0e7389 */ /* 0x00006400000c000b */
[----:B01----:R-:W-:Y:S01]  /*22d40*/  ENDCOLLECTIVE ;  /* 0x000000000000791b */ /* 0x003fe20003800000 */
.L_x_2965:
[----:B------:R-:W-:Y:S01]  /*22d50*/  IMAD.MOV.U32 R12, RZ, RZ, 0x4 ;  /* 0x00000004ff0c7424 */ /* 0x000fe200078e00ff */
[----:B------:R-:W-:-:S05]  /*22d60*/  SEL R3, R14, RZ, P2 ;  /* 0x000000ff0e037207 */ /* 0x000fca0001000000 */
[----:B------:R-:W-:-:S04]  /*22d70*/  IMAD.IADD R6, R4, 0x1, R3 ;  /* 0x0000000104067824 */ /* 0x000fc800078e0203 */
[----:B------:R-:W-:-:S07]  /*22d80*/  IMAD.MOV.U32 R13, RZ, RZ, R6 ;  /* 0x000000ffff0d7224 */ /* 0x000fce00078e0006 */
[----:B------:R-:W-:Y:S05]  /*22d90*/  WARPSYNC.COLLECTIVE R15, `(.L_x_2966) ;  /* 0x000000000f087348 */ /* 0x000fea0003c00000 */
[----:B------:R0:W1:Y:S02]  /*22da0*/  SHFL.UP P6, R14, R13, R12, R11 ;  /* 0x0400000c0d0e7389 */ /* 0x00006400000c000b */
[----:B01----:R-:W-:Y:S01]  /*22db0*/  ENDCOLLECTIVE ;  /* 0x000000000000791b */ /* 0x003fe20003800000 */
.L_x_2966:
[----:B------:R-:W-:Y:S01]  /*22dc0*/  IMAD.MOV.U32 R12, RZ, RZ, 0x8 ;  /* 0x00000008ff0c7424 */ /* 0x000fe200078e00ff */
[----:B------:R-:W-:-:S05]  /*22dd0*/  SEL R3, R14, RZ, P3 ;  /* 0x000000ff0e037207 */ /* 0x000fca0001800000 */
[----:B------:R-:W-:-:S04]  /*22de0*/  IMAD.IADD R2, R6, 0x1, R3 ;  /* 0x0000000106027824 */ /* 0x000fc800078e0203 */
[----:B------:R-:W-:-:S07]  /*22df0*/  IMAD.MOV.U32 R13, RZ, RZ, R2 ;  /* 0x000000ffff0d7224 */ /* 0x000fce00078e0002 */
[----:B------:R-:W-:Y:S05]  /*22e00*/  WARPSYNC.COLLECTIVE R15, `(.L_x_2967) ;  /* 0x000000000f087348 */ /* 0x000fea0003c00000 */
[----:B------:R0:W1:Y:S02]  /*22e10*/  SHFL.UP P6, R14, R13, R12, R11 ;  /* 0x0400000c0d0e7389 */ /* 0x00006400000c000b */
[----:B01----:R-:W-:Y:S01]  /*22e20*/  ENDCOLLECTIVE ;  /* 0x000000000000791b */ /* 0x003fe20003800000 */
.L_x_2967:
[----:B------:R-:W-:Y:S01]  /*22e30*/  IMAD.MOV.U32 R12, RZ, RZ, 0x10 ;  /* 0x00000010ff0c7424 */ /* 0x000fe200078e00ff */
[----:B------:R-:W-:-:S05]  /*22e40*/  SEL R3, R14, RZ, P4 ;  /* 0x000000ff0e037207 */ /* 0x000fca0002000000 */
[----:B------:R-:W-:-:S04]  /*22e50*/  IMAD.IADD R3, R2, 0x1, R3 ;  /* 0x0000000102037824 */ /* 0x000fc800078e0203 */
[----:B------:R-:W-:-:S07]  /*22e60*/  IMAD.MOV.U32 R13, RZ, RZ, R3 ;  /* 0x000000ffff0d7224 */ /* 0x000fce00078e0003 */
[----:B------:R-:W-:Y:S05]  /*22e70*/  WARPSYNC.COLLECTIVE R15, `(.L_x_2968) ;  /* 0x000000000f087348 */ /* 0x000fea0003c00000 */
[----:B------:R0:W1:Y:S02]  /*22e80*/  SHFL.UP P6, R14, R13, R12, R11 ;  /* 0x0400000c0d0e7389 */ /* 0x00006400000c000b */
[----:B01----:R-:W-:Y:S01]  /*22e90*/  ENDCOLLECTIVE ;  /* 0x000000000000791b */ /* 0x003fe20003800000 */
.L_x_2968:
        /* <DEDUP_REMOVED lines=8> */
.L_x_2969:
[----:B------:R-:W-:Y:S05]  /*22f20*/  BRA `(.L_x_2970) ;  /* 0xffffffb800407947 */ /* 0x000fea000383ffff */
.L_x_2835:
        /* <DEDUP_REMOVED lines=8> */
.L_x_2972:
[----:B------:R-:W-:Y:S05]  /*22fb0*/  BSYNC B0 ;  /* 0x0000000000007941 */ /* 0x000fea0003800000 */
.L_x_2971:
        /* <DEDUP_REMOVED lines=8> */
.L_x_2973:
[----:B------:R-:W-:Y:S01]  /*23040*/  IMAD.MOV.U32 R12, RZ, RZ, 0x4 ;  /* 0x00000004ff0c7424 */ /* 0x000fe200078e00ff */
[----:B------:R-:W-:-:S05]  /*23050*/  SEL R2, R14, RZ, P2 ;  /* 0x000000ff0e027207 */ /* 0x000fca0001000000 */
[----:B------:R-:W-:-:S04]  /*23060*/  IMAD.IADD R2, R13, 0x1, R2 ;  /* 0x000000010d027824 */ /* 0x000fc800078e0202 */
[----:B------:R-:W-:-:S07]  /*23070*/  IMAD.MOV.U32 R13, RZ, RZ, R2 ;  /* 0x000000ffff0d7224 */ /* 0x000fce00078e0002 */
[----:B------:R-:W-:Y:S05]  /*23080*/  WARPSYNC.COLLECTIVE R15, `(.L_x_2974) ;  /* 0x000000000f087348 */ /* 0x000fea0003c00000 */
[----:B------:R0:W1:Y:S02]  /*23090*/  SHFL.UP P6, R14, R13, R12, R11 ;  /* 0x0400000c0d0e7389 */ /* 0x00006400000c000b */
[----:B01----:R-:W-:Y:S01]  /*230a0*/  ENDCOLLECTIVE ;  /* 0x000000000000791b */ /* 0x003fe20003800000 */
.L_x_2974:
[----:B------:R-:W-:Y:S01]  /*230b0*/  IMAD.MOV.U32 R12, RZ, RZ, 0x8 ;  /* 0x00000008ff0c7424 */ /* 0x000fe200078e00ff */
[----:B------:R-:W-:-:S05]  /*230c0*/  SEL R3, R14, RZ, P3 ;  /* 0x000000ff0e037207 */ /* 0x000fca0001800000 */
[----:B------:R-:W-:-:S04]  /*230d0*/  IMAD.IADD R3, R2, 0x1, R3 ;  /* 0x0000000102037824 */ /* 0x000fc800078e0203 */
[----:B------:R-:W-:-:S07]  /*230e0*/  IMAD.MOV.U32 R13, RZ, RZ, R3 ;  /* 0x000000ffff0d7224 */ /* 0x000fce00078e0003 */
[----:B------:R-:W-:Y:S05]  /*230f0*/  WARPSYNC.COLLECTIVE R15, `(.L_x_2975) ;  /* 0x000000000f087348 */ /* 0x000fea0003c00000 */
[----:B------:R0:W1:Y:S02]  /*23100*/  SHFL.UP P6, R14, R13, R12, R11 ;  /* 0x0400000c0d0e7389 */ /* 0x00006400000c000b */
[----:B01----:R-:W-:Y:S01]  /*23110*/  ENDCOLLECTIVE ;  /* 0x000000000000791b */ /* 0x003fe20003800000 */
.L_x_2975:
[----:B------:R-:W-:Y:S01]  /*23120*/  IMAD.MOV.U32 R12, RZ, RZ, 0x10 ;  /* 0x00000010ff0c7424 */ /* 0x000fe200078e00ff */
[----:B------:R-:W-:-:S05]  /*23130*/  SEL R4, R14, RZ, P4 ;  /* 0x000000ff0e047207 */ /* 0x000fca0002000000 */
[----:B------:R-:W-:-:S04]  /*23140*/  IMAD.IADD R4, R3, 0x1, R4 ;  /* 0x0000000103047824 */ /* 0x000fc800078e0204 */
[----:B------:R-:W-:-:S07]  /*23150*/  IMAD.MOV.U32 R13, RZ, RZ, R4 ;  /* 0x000000ffff0d7224 */ /* 0x000fce00078e0004 */
[----:B------:R-:W-:Y:S05]  /*23160*/  WARPSYNC.COLLECTIVE R15, `(.L_x_2976) ;  /* 0x000000000f087348 */ /* 0x000fea0003c00000 */
[----:B------:R0:W1:Y:S02]  /*23170*/  SHFL.UP P6, R14, R13, R12, R11 ;  /* 0x0400000c0d0e7389 */ /* 0x00006400000c000b */
[----:B01----:R-:W-:Y:S01]  /*23180*/  ENDCOLLECTIVE ;  /* 0x000000000000791b */ /* 0x003fe20003800000 */
.L_x_2976:
        /* <DEDUP_REMOVED lines=8> */
.L_x_2977:
[----:B------:R-:W-:Y:S05]  /*23210*/  BRA `(.L_x_2978) ;  /* 0xffffffb800207947 */ /* 0x000fea000383ffff */
.L_x_2837:
[----:B------:R-:W-:Y:S01]  /*23220*/  BSSY B0, `(.L_x_2979) ;  /* 0x0000006000007945 */ /* 0x000fe20003800000 */
[----:B------:R-:W-:Y:S01]  /*23230*/  PLOP3.LUT P6, PT, P6, PT, PT, 0x8, 0x0 ;  /* 0x000000000000781c */ /* 0x000fe200037ce170 */
[----:B------:R-:W-:-:S12]  /*23240*/  IMAD.MOV.U32 R15, RZ, RZ, -0x1 ;  /* 0xffffffffff0f7424 */ /* 0x000fd800078e00ff */
[----:B01----:R-:W-:Y:S05]  /*23250*/  WARPSYNC.COLLECTIVE R15, `(.L_x_2980) ;  /* 0x000000000f087348 */ /* 0x003fea0003c00000 */
[----:B------:R-:W-:Y:S01]  /*23260*/  VOTE.ANY R14, PT, P6 ;  /* 0x00000000000e7806 */ /* 0x000fe200030e0100 */
[----:B01----:R-:W-:Y:S06]  /*23270*/  ENDCOLLECTIVE ;  /* 0x000000000000791b */ /* 0x003fec0003800000 */
.L_x_2980:
[----:B------:R-:W-:Y:S05]  /*23280*/  BSYNC B0 ;  /* 0x0000000000007941 */ /* 0x000fea0003800000 */
.L_x_2979:
        /* <DEDUP_REMOVED lines=9> */
.L_x_2981:
[----:B------:R-:W-:Y:S01]  /*23320*/  IMAD.MOV.U32 R17, RZ, RZ, R14 ;  /* 0x000000ffff117224 */ /* 0x000fe200078e000e */
[----:B------:R-:W-:Y:S06]  /*23330*/  BRA `(.L_x_2982) ;  /* 0xffffffb800107947 */ /* 0x000fec000383ffff */
.L_x_2839:
[----:B------:R-:W-:Y:S01]  /*23340*/  BSSY B0, `(.L_x_2983) ;  /* 0x0000007000007945 */ /* 0x000fe20003800000 */
[----:B------:R-:W-:Y:S02]  /*23350*/  IMAD.MOV.U32 R13, RZ, RZ, R3 ;  /* 0x000000ffff0d7224 */ /* 0x000fe400078e0003 */
[----:B------:R-:W-:Y:S02]  /*23360*/  IMAD.MOV.U32 R11, RZ, RZ, 0x1f ;  /* 0x0000001fff0b7424 */ /* 0x000fe400078e00ff */
[----:B------:R-:W-:-:S07]  /*23370*/  IMAD.MOV.U32 R15, RZ, RZ, -0x1 ;  /* 0xffffffffff0f7424 */ /* 0x000fce00078e00ff */
[----:B0123--:R-:W-:Y:S05]  /*23380*/  WARPSYNC.COLLECTIVE R15, `(.L_x_2984) ;  /* 0x000000000f087348 */ /* 0x00ffea0003c00000 */
[----:B------:R4:W0:Y:S02]  /*23390*/  SHFL.IDX P6, R14, R13, R12, R11 ;  /* 0x0000000c0d0e7389 */ /* 0x00082400000c000b */
[----:B01234-:R-:W-:Y:S01]  /*233a0*/  ENDCOLLECTIVE ;  /* 0x000000000000791b */ /* 0x01ffe20003800000 */
.L_x_2984:
[----:B------:R-:W-:Y:S05]  /*233b0*/  BSYNC B0 ;  /* 0x0000000000007941 */ /* 0x000fea0003800000 */
.L_x_2983:
[----:B------:R-:W-:Y:S05]  /*233c0*/  BRA `(.L_x_2838) ;  /* 0xffffffb800087947 */ /* 0x000fea000383ffff */
.L_x_2843:
[----:B0-----:R0:W1:Y:S02]  /*233d0*/  SYNCS.PHASECHK.TRANS64.TRYWAIT P0, [R4+URZ+0x28c20], R0 ;  /* 0x028c2000040075a7 */ /* 0x001064000800017f */
[----:B-1----:R-:W-:Y:S05]  /*233e0*/  @!P0 NANOSLEEP.SYNCS 0x989680 ;  /* 0x009896800000895d */ /* 0x002fea0003900000 */
[----:B------:R-:W1:Y:S02]  /*233f0*/  @!P0 SYNCS.PHASECHK.TRANS64 P0, [R4+URZ+0x28c20], R0 ;  /* 0x028c2000040085a7 */ /* 0x000e64000800007f */
[----:B-1----:R-:W-:Y:S05]  /*23400*/  @!P0 BRA `(.L_x_2843) ;  /* 0xfffffffc00f08947 */ /* 0x002fea000383ffff */
[----:B------:R-:W-:Y:S05]  /*23410*/  BRA `(.L_x_2985) ;  /* 0xffffffbc00807947 */ /* 0x000fea000383ffff */
.L_x_2844:
        /* <DEDUP_REMOVED lines=11> */
.L_x_2987:
[----:B------:R-:W-:Y:S05]  /*234d0*/  BSYNC B0 ;  /* 0x0000000000007941 */ /* 0x000fea0003800000 */
.L_x_2986:
[----:B------:R-:W-:Y:S05]  /*234e0*/  BRA `(.L_x_2988) ;  /* 0xffffffbc00687947 */ /* 0x000fea000383ffff */
.L_x_2845:
[----:B------:R-:W-:Y:S01]  /*234f0*/  BSSY B0, `(.L_x_2989) ;  /* 0x0000006000007945 */ /* 0x000fe20003800000 */
[----:B------:R-:W-:-:S07]  /*23500*/  IMAD.MOV.U32 R15, RZ, RZ, -0x1 ;  /* 0xffffffffff0f7424 */ /* 0x000fce00078e00ff */
[----:B0-234-:R-:W-:Y:S05]  /*23510*/  WARPSYNC.COLLECTIVE R15, `(.L_x_2990) ;  /* 0x000000000f0c7348 */ /* 0x01dfea0003c00000 */
[----:B------:R-:W-:Y:S02]  /*23520*/  ELECT P6, UR62, PT ;  /* 0x00000000003e782f */ /* 0x000fe400038c0000 */
[----:B------:R-:W-:Y:S01]  /*23530*/  MOV R14, UR62 ;  /* 0x0000003e000e7c02 */ /* 0x000fe20008000f00 */
[----:B0-234-:R-:W-:Y:S10]  /*23540*/  ENDCOLLECTIVE ;  /* 0x000000000000791b */ /* 0x01dff40003800000 */
.L_x_2990:
[----:B------:R-:W-:Y:S05]  /*23550*/  BSYNC B0 ;  /* 0x0000000000007941 */ /* 0x000fea0003800000 */
.L_x_2989:
[----:B------:R-:W-:Y:S05]  /*23560*/  BRA `(.L_x_2991) ;  /* 0xffffffbc005c7947 */ /* 0x000fea000383ffff */
.L_x_2847:
[----:B0-----:R0:W1:Y:S02]  /*23570*/  SYNCS.PHASECHK.TRANS64.TRYWAIT P1, [R5+URZ+0x28c40], R0 ;  /* 0x028c4000050075a7 */ /* 0x001064000802017f */
[----:B-1----:R-:W-:Y:S05]  /*23580*/  @!P1 NANOSLEEP.SYNCS 0x989680 ;  /* 0x009896800000995d */ /* 0x002fea0003900000 */
[----:B------:R-:W1:Y:S02]  /*23590*/  @!P1 SYNCS.PHASECHK.TRANS64 P1, [R5+URZ+0x28c40], R0 ;  /* 0x028c4000050095a7 */ /* 0x000e64000802007f */
[----:B-1----:R-:W-:Y:S05]  /*235a0*/  @!P1 BRA `(.L_x_2847) ;  /* 0xfffffffc00f09947 */ /* 0x002fea000383ffff */
[----:B------:R-:W-:Y:S05]  /*235b0*/  BRA `(.L_x_2992) ;  /* 0xffffffbc007c7947 */ /* 0x000fea000383ffff */
.L_x_2849:
[----:B-1----:R1:W0:Y:S02]  /*235c0*/  SYNCS.PHASECHK.TRANS64.TRYWAIT P1, [R25+URZ+0x28c40], R2 ;  /* 0x028c4002190075a7 */ /* 0x002224000802017f */
[----:B0-----:R-:W-:Y:S05]  /*235d0*/  @!P1 NANOSLEEP.SYNCS 0x989680 ;  /* 0x009896800000995d */ /* 0x001fea0003900000 */
[----:B------:R-:W0:Y:S02]  /*235e0*/  @!P1 SYNCS.PHASECHK.TRANS64 P1, [R25+URZ+0x28c40], R2 ;  /* 0x028c4002190095a7 */ /* 0x000e24000802007f */
[----:B0-----:R-:W-:Y:S05]  /*235f0*/  @!P1 BRA `(.L_x_2849) ;  /* 0xfffffffc00f09947 */ /* 0x001fea000383ffff */
[----:B------:R-:W-:Y:S05]  /*23600*/  BRA `(.L_x_2993) ;  /* 0xffffffbc00887947 */ /* 0x000fea000383ffff */
.L_x_2851:
[----:B------:R0:W0:Y:S02]  /*23610*/  SYNCS.PHASECHK.TRANS64.TRYWAIT P1, [R5+URZ+0x28c60], R0 ;  /* 0x028c6000050075a7 */ /* 0x000024000802017f */
[----:B0-----:R-:W-:Y:S05]  /*23620*/  @!P1 NANOSLEEP.SYNCS 0x989680 ;  /* 0x009896800000995d */ /* 0x001fea0003900000 */
[----:B------:R-:W0:Y:S02]  /*23630*/  @!P1 SYNCS.PHASECHK.TRANS64 P1, [R5+URZ+0x28c60], R0 ;  /* 0x028c6000050095a7 */ /* 0x000e24000802007f */
[----:B0-----:R-:W-:Y:S05]  /*23640*/  @!P1 BRA `(.L_x_2851) ;  /* 0xfffffffc00f09947 */ /* 0x001fea000383ffff */
[----:B------:R-:W-:Y:S05]  /*23650*/  BRA `(.L_x_2994) ;  /* 0xffffffbc00847947 */ /* 0x000fea000383ffff */
.L_x_2995:
        /* <DEDUP_REMOVED lines=10> */
.L_x_5642:


//--------------------- .text._ZN7cutlass13device_kernelIN5flash11enable_sm90INS1_16FlashAttnFwdSm90INS1_25CollectiveMainloopFwdSm90ILi2EN4cute5tupleIJNS5_1CILi1EEES8_S8_EEENS6_IJNS7_ILi64EEESA_SA_EEELi512ENS_10bfloat16_tEfNS_4arch4Sm90ELb0ELb1ELb0ELb1ELb1ELb0ELb1ELb0ELb0ELb1ELb0ELb0EEENS1_21CollectiveEpilogueFwdINS6_IJSA_NS7_ILi512EEESA_EEES9_SC_SE_Li256ELb1ELb1ELb0ELb0EEENS1_36VarlenDynamicPersistentTileSchedulerILi64ELi64ELi256ELi128ELb0ELb1ELb1ELb1ELb0ELb1EEEEEEEEEvNT_6ParamsE --------------------------
	.section	.text._ZN7cutlass13device_kernelIN5flash11enable_sm90INS1_16FlashAttnFwdSm90INS1_25CollectiveMainloopFwdSm90ILi2EN4cute5tupleIJNS5_1CILi1EEES8_S8_EEENS6_IJNS7_ILi64EEESA_SA_EEELi512ENS_10bfloat16_tEfNS_4arch4Sm90ELb0ELb1ELb0ELb1ELb1ELb0ELb1ELb0ELb0ELb1ELb0ELb0EEENS1_21CollectiveEpilogueFwdINS6_IJSA_NS7_ILi512EEESA_EEES9_SC_SE_Li256ELb1ELb1ELb0ELb0EEENS1_36VarlenDynamicPersistentTileSchedulerILi64ELi64ELi256ELi128ELb0ELb1ELb1ELb1ELb0ELb1EEEEEEEEEvNT_6ParamsE,"ax",@progbits
	.align	128
.text._ZN7cutlass13device_kernelIN5flash11enable_sm90INS1_16FlashAttnFwdSm90INS1_25CollectiveMainloopFwdSm90ILi2EN4cute5tupleIJNS5_1CILi1EEES8_S8_EEENS6_IJNS7_ILi64EEESA_SA_EEELi512ENS_10bfloat16_tEfNS_4arch4Sm90ELb0ELb1ELb0ELb1ELb1ELb0ELb1ELb0ELb0ELb1ELb0ELb0EEENS1_21CollectiveEpilogueFwdINS6_IJSA_NS7_ILi512EEESA_EEES9_SC_SE_Li256ELb1ELb1ELb0ELb0EEENS1_36VarlenDynamicPersistentTileSchedulerILi64ELi64ELi256ELi128ELb0ELb1ELb1ELb1ELb0ELb1EEEEEEEEEvNT_6ParamsE:
        .type           _ZN7cutlass13device_kernelIN5flash11enable_sm90INS1_16FlashAttnFwdSm90INS1_25CollectiveMainloopFwdSm90ILi2EN4cute5tupleIJNS5_1CILi1EEES8_S8_EEENS6_IJNS7_ILi64EEESA_SA_EEELi512ENS_10bfloat16_tEfNS_4arch4Sm90ELb0ELb1ELb0ELb1ELb1ELb0ELb1ELb0ELb0ELb1ELb0ELb0EEENS1_21CollectiveEpilogueFwdINS6_IJSA_NS7_ILi512EEESA_EEES9_SC_SE_Li256ELb1ELb1ELb0ELb0EEENS1_36VarlenDynamicPersistentTileSchedulerILi64ELi64ELi256ELi128ELb0ELb1ELb1ELb1ELb0ELb1EEEEEEEEEvNT_6ParamsE,@function
        .size           _ZN7cutlass13device_kernelIN5flash11enable_sm90INS1_16FlashAttnFwdSm90INS1_25CollectiveMainloopFwdSm90ILi2EN4cute5tupleIJNS5_1CILi1EEES8_S8_EEENS6_IJNS7_ILi64EEESA_SA_EEELi512ENS_10bfloat16_tEfNS_4arch4Sm90ELb0ELb1ELb0ELb1ELb1ELb0ELb1ELb0ELb0ELb1ELb0ELb0EEENS1_21CollectiveEpilogueFwdINS6_IJSA_NS7_ILi512EEESA_EEES9_SC_SE_Li256ELb1ELb1ELb0ELb0EEENS1_36VarlenDynamicPersistentTileSchedulerILi64ELi64ELi256ELi128ELb0ELb1ELb1ELb1ELb0ELb1EEEEEEEEEvNT_6ParamsE,(.L_x_5643 - _ZN7cutlass13device_kernelIN5flash11enable_sm90INS1_16FlashAttnFwdSm90INS1_25CollectiveMainloopFwdSm90ILi2EN4cute5tupleIJNS5_1CILi1EEES8_S8_EEENS6_IJNS7_ILi64EEESA_SA_EEELi512ENS_10bfloat16_tEfNS_4arch4Sm90ELb0ELb1ELb0ELb1ELb1ELb0ELb1ELb0ELb0ELb1ELb0ELb0EEENS1_21CollectiveEpilogueFwdINS6_IJSA_NS7_ILi512EEESA_EEES9_SC_SE_Li256ELb1ELb1ELb0ELb0EEENS1_36VarlenDynamicPersistentTileSchedulerILi64ELi64ELi256ELi128ELb0ELb1ELb1ELb1ELb0ELb1EEEEEEEEEvNT_6ParamsE)
        .other          _ZN7cutlass13device_kernelIN5flash11enable_sm90INS1_16FlashAttnFwdSm90INS1_25CollectiveMainloopFwdSm90ILi2EN4cute5tupleIJNS5_1CILi1EEES8_S8_EEENS6_IJNS7_ILi64EEESA_SA_EEELi512ENS_10bfloat16_tEfNS_4arch4Sm90ELb0ELb1ELb0ELb1ELb1ELb0ELb1ELb0ELb0ELb1ELb0ELb0EEENS1_21CollectiveEpilogueFwdINS6_IJSA_NS7_ILi512EEESA_EEES9_SC_SE_Li256ELb1ELb1ELb0ELb0EEENS1_36VarlenDynamicPersistentTileSchedulerILi64ELi64ELi256ELi128ELb0ELb1ELb1ELb1ELb0ELb1EEEEEEEEEvNT_6ParamsE,@"STO_CUDA_ENTRY STV_DEFAULT"
_ZN7cutlass13device_kernelIN5flash11enable_sm90INS1_16FlashAttnFwdSm90INS1_25CollectiveMainloopFwdSm90ILi2EN4cute5tupleIJNS5_1CILi1EEES8_S8_EEENS6_IJNS7_ILi64EEESA_SA_EEELi512ENS_10bfloat16_tEfNS_4arch4Sm90ELb0ELb1ELb0ELb1ELb1ELb0ELb1ELb0ELb0ELb1ELb0ELb0EEENS1_21CollectiveEpilogueFwdINS6_IJSA_NS7_ILi512EEESA_EEES9_SC_SE_Li256ELb1ELb1ELb0ELb0EEENS1_36VarlenDynamicPersistentTileSchedulerILi64ELi64ELi256ELi128ELb0ELb1ELb1ELb1ELb0ELb1EEEEEEEEEvNT_6ParamsE:
        /* <DEDUP_REMOVED lines=44> */
.L_x_2996:
        /* <DEDUP_REMOVED lines=22> */
.L_x_2997:
        /* <DEDUP_REMOVED lines=18> */
.L_x_2998:
        /* <DEDUP_REMOVED lines=22> */
.L_x_2999:
        /* <DEDUP_REMOVED lines=22> */
.L_x_3000:
[----:B------:R-:W-:Y:S01]  /*0800*/  IMAD.MOV.U32 R3, RZ, RZ, 0x1 ;  /* 0x00000001ff037424 */ /* 0x000fe200078e00ff */
[----:B------:R-:W-:Y:S01]  /*0810*/  ISETP.NE.AND P0, PT, R4, RZ, PT ;  /* 0x000000ff0400720c */ /* 0x000fe20003f05270 */
[----:B------:R-:W-:Y:S01]  /*0820*/  NOP ;  /* 0x0000000000007918 */ /* 0x000fe20000000000 */
[----:B------:R-:W-:Y:S02]  /*0830*/  ULDC.64 UR40, c[0x0][0x208] ;  /* 0x0000820000287ab9 */ /* 0x000fe40000000a00 */
[----:B------:R-:W-:-:S05]  /*0840*/  SEL R3, R3, 0x2, !P0 ;  /* 0x0000000203037807 */ /* 0x000fca0004000000 */
[----:B------:R0:W-:Y:S02]  /*0850*/  STL [R1], R3 ;  /* 0x0000000301007387 */ /* 0x0001e40000100800 */
[----:B01234-:R-:W-:Y:S06]  /*0860*/  BAR.SYNC.DEFER_BLOCKING 0x0 ;  /* 0x0000000000007b1d */ /* 0x01ffec0000010000 */
[----:B------:R-:W-:Y:S05]  /*0870*/  @!P0 BRA `(.L_x_3001) ;  /* 0x0000013000688947 */ /* 0x000fea0003800000 */
.L_x_3002:
        /* <DEDUP_REMOVED lines=18> */
[----:B------:R-:W2:Y:S01]  /*09a0*/  LDL.LU R18, [R1] ;  /* 0x0000000001127983 */ /* 0x000ea20000300800 */
[----:B------:R-:W-:Y:S01]  /*09b0*/  VIADD R208, R0, 0xffffff80 ;  /* 0xffffff8000d07836 */ /* 0x000fe20000000000 */
[----:B------:R-:W-:Y:S01]  /*09c0*/  UMOV UR36, URZ ;  /* 0x0000003f00247c82 */ /* 0x000fe20008000000 */
[----:B------:R-:W-:Y:S02]  /*09d0*/  IMAD.MOV.U32 R188, RZ, RZ, 0x40 ;  /* 0x00000040ffbc7424 */ /* 0x000fe400078e00ff */
[----:B------:R-:W-:Y:S01]  /*09e0*/  IMAD.MOV.U32 R202, RZ, RZ, RZ ;  /* 0x000000ffffca7224 */ /* 0x000fe200078e00ff */
[----:B------:R-:W-:-:S04]  /*09f0*/  SHF.R.S32.HI R3, RZ, 0x1f, R208 ;  /* 0x0000001fff037819 */ /* 0x000fc800000114d0 */
[CC--:B------:R-:W-:Y:S02]  /*0a00*/  LEA.HI R0, R3.reuse, R208.reuse, RZ, 0x4 ;  /* 0x000000d003007211 */ /* 0x0c0fe400078f20ff */
[-C--:B------:R-:W-:Y:S02]  /*0a10*/  LEA.HI R9, R3, R208.reuse, RZ, 0x2 ;  /* 0x000000d003097211 */ /* 0x080fe400078f10ff */
[----:B------:R-:W-:Y:S02]  /*0a20*/  SHF.R.S32.HI R5, RZ, 0x4, R0 ;  /* 0x00000004ff057819 */ /* 0x000fe40000011400 */
[----:B------:R-:W-:Y:S02]  /*0a30*/  LOP3.LUT R11, R9, 0xfffffffc, RZ, 0xc0, !PT ;  /* 0xfffffffc090b7812 */ /* 0x000fe400078ec0ff */
[----:B------:R-:W-:Y:S02]  /*0a40*/  LEA.HI R2, R0, R5, RZ, 0x1 ;  /* 0x0000000500027211 */ /* 0x000fe400078f08ff */
[----:B------:R-:W-:Y:S01]  /*0a50*/  LEA.HI R8, R3, R208, RZ, 0x7 ;  /* 0x000000d003087211 */ /* 0x000fe200078f38ff */
[----:B------:R-:W-:Y:S01]  /*0a60*/  IMAD.IADD R12, R208, 0x1, -R11 ;  /* 0x00000001d00c7824 */ /* 0x000fe200078e0a0b */
[----:B------:R-:W-:-:S02]  /*0a70*/  LOP3.LUT R4, R2, 0x1ffffffe, RZ, 0xc0, !PT ;  /* 0x1ffffffe02047812 */ /* 0x000fc400078ec0ff */
[----:B------:R-:W-:Y:S02]  /*0a80*/  LEA.HI R2, R3, R208, RZ, 0x5 ;  /* 0x000000d003027211 */ /* 0x000fe400078f28ff */
[----:B------:R-:W-:Y:S01]  /*0a90*/  LOP3.LUT R9, R8, 0xffffff80, RZ, 0xc0, !PT ;  /* 0xffffff8008097812 */ /* 0x000fe200078ec0ff */
[----:B------:R-:W-:Y:S01]  /*0aa0*/  IMAD.IADD R6, R5, 0x1, -R4 ;  /* 0x0000000105067824 */ /* 0x000fe200078e0a04 */
[----:B------:R-:W-:Y:S02]  /*0ab0*/  LOP3.LUT R5, R0, 0xfffffff0, RZ, 0xc0, !PT ;  /* 0xfffffff000057812 */ /* 0x000fe400078ec0ff */
[--C-:B------:R-:W-:Y:S01]  /*0ac0*/  SHF.R.S32.HI R4, RZ, 0x5, R2.reuse ;  /* 0x00000005ff047819 */ /* 0x100fe20000011402 */
[C---:B------:R-:W-:Y:S01]  /*0ad0*/  IMAD.IADD R9, R208.reuse, 0x1, -R9 ;  /* 0x00000001d0097824 */ /* 0x040fe200078e0a09 */
[----:B------:R-:W-:Y:S01]  /*0ae0*/  SHF.R.S32.HI R7, RZ, 0x1f, R2 ;  /* 0x0000001fff077819 */ /* 0x000fe20000011402 */
[----:B------:R-:W-:Y:S01]  /*0af0*/  IMAD.IADD R0, R208, 0x1, -R5 ;  /* 0x00000001d0007824 */ /* 0x000fe200078e0a05 */
[----:B------:R-:W-:Y:S01]  /*0b00*/  LEA.HI R11, R12, R12, RZ, 0x1 ;  /* 0x0000000c0c0b7211 */ /* 0x000fe200078f08ff */
[----:B------:R-:W-:Y:S01]  /*0b10*/  IMAD.SHL.U32 R6, R6, 0x8, RZ ;  /* 0x0000000806067824 */ /* 0x000fe200078e00ff */
[----:B------:R-:W-:-:S02]  /*0b20*/  LEA.HI R7, R7, R4, RZ, 0x2 ;  /* 0x0000000407077211 */ /* 0x000fc400078f10ff */
[----:B------:R-:W-:Y:S02]  /*0b30*/  SHF.R.S32.HI R5, RZ, 0x1f, R0 ;  /* 0x0000001fff057819 */ /* 0x000fe40000011400 */
[----:B------:R-:W-:Y:S02]  /*0b40*/  SHF.R.S32.HI R203, RZ, 0x7, R8 ;  /* 0x00000007ffcb7819 */ /* 0x000fe40000011408 */
[----:B------:R-:W-:Y:S02]  /*0b50*/  LEA.HI R10, R5, R0, RZ, 0x3 ;  /* 0x00000000050a7211 */ /* 0x000fe400078f18ff */
[----:B------:R-:W-:Y:S01]  /*0b60*/  LOP3.LUT R7, R7, 0x3ffffc, RZ, 0xc0, !PT ;  /* 0x003ffffc07077812 */ /* 0x000fe200078ec0ff */
[----:B------:R-:W-:Y:S01]  /*0b70*/  IMAD R16, R203, 0x100, R0 ;  /* 0x00000100cb107824 */ /* 0x000fe200078e0200 */
[----:B------:R-:W-:Y:S02]  /*0b80*/  LOP3.LUT R17, R11, 0x1ffffffe, RZ, 0xc0, !PT ;  /* 0x1ffffffe0b117812 */ /* 0x000fe400078ec0ff */
[----:B------:R-:W-:Y:S01]  /*0b90*/  LOP3.LUT R11, R10, 0xfffffff8, RZ, 0xc0, !PT ;  /* 0xfffffff80a0b7812 */ /* 0x000fe200078ec0ff */
[----:B------:R-:W-:Y:S01]  /*0ba0*/  IMAD.IADD R7, R4, 0x1, -R7 ;  /* 0x0000000104077824 */ /* 0x000fe200078e0a07 */
[----:B------:R-:W-:Y:S01]  /*0bb0*/  SHF.R.S32.HI R2, RZ, 0x1f, R9 ;  /* 0x0000001fff027819 */ /* 0x000fe20000011409 */
[----:B------:R-:W-:Y:S01]  /*0bc0*/  IMAD.IADD R17, R12, 0x1, -R17 ;  /* 0x000000010c117824 */ /* 0x000fe200078e0a11 */
[----:B------:R-:W-:Y:S01]  /*0bd0*/  LEA.HI R3, R3, R208, RZ, 0x3 ;  /* 0x000000d003037211 */ /* 0x000fe200078f18ff */
[----:B------:R-:W-:Y:S01]  /*0be0*/  IMAD.IADD R11, R0, 0x1, -R11 ;  /* 0x00000001000b7824 */ /* 0x000fe200078e0a0b */
[CC--:B------:R-:W-:Y:S01]  /*0bf0*/  LEA.HI R5, R2.reuse, R9.reuse, RZ, 0x2 ;  /* 0x0000000902057211 */ /* 0x0c0fe200078f10ff */
[----:B------:R-:W-:Y:S01]  /*0c00*/  IMAD R207, R7, 0x10, R16 ;  /* 0x0000001007cf7824 */ /* 0x000fe200078e0210 */
[----:B------:R-:W-:Y:S01]  /*0c10*/  LEA.HI R2, R2, R9, RZ, 0x5 ;  /* 0x0000000902027211 */ /* 0x000fe200078f28ff */
[----:B------:R-:W-:Y:S01]  /*0c20*/  IMAD.SHL.U32 R7, R11, 0x40, RZ ;  /* 0x000000400b077824 */ /* 0x000fe200078e00ff */
[----:B------:R-:W-:Y:S01]  /*0c30*/  LOP3.LUT R12, R5, 0x7ffffffc, RZ, 0xc0, !PT ;  /* 0x7ffffffc050c7812 */ /* 0x000fe200078ec0ff */
[----:B------:R-:W-:Y:S01]  /*0c40*/  IMAD.SHL.U32 R10, R10, 0x40, RZ ;  /* 0x000000400a0a7824 */ /* 0x000fe200078e00ff */
[----:B------:R-:W-:Y:S01]  /*0c50*/  SHF.R.S32.HI R0, RZ, 0x2, R5 ;  /* 0x00000002ff007819 */ /* 0x000fe20000011405 */
[----:B------:R-:W-:Y:S01]  /*0c60*/  IMAD.U32 R207, R207, 0x40, R6 ;  /* 0x00000040cfcf7824 */ /* 0x000fe200078e0006 */
[----:B------:R-:W-:Y:S01]  /*0c70*/  LOP3.LUT R7, R7, 0x1c0, RZ, 0xc0, !PT ;  /* 0x000001c007077812 */ /* 0x000fe200078ec0ff */
[----:B------:R-:W-:Y:S01]  /*0c80*/  IMAD.IADD R12, R9, 0x1, -R12 ;  /* 0x00000001090c7824 */ /* 0x000fe200078e0a0c */
[----:B------:R-:W-:-:S02]  /*0c90*/  LOP3.LUT R9, R10, 0x7ffffe00, RZ, 0xc0, !PT ;  /* 0x7ffffe000a097812 */ /* 0x000fc400078ec0ff */
[----:B------:R-:W-:Y:S01]  /*0ca0*/  LOP3.LUT R6, R7, 0x8, R6, 0xf8, !PT ;  /* 0x0000000807067812 */ /* 0x000fe200078ef806 */
[----:B------:R-:W-:Y:S01]  /*0cb0*/  IMAD.SHL.U32 R19, R12, 0x2, RZ ;  /* 0x000000020c137824 */ /* 0x000fe200078e00ff */
[----:B------:R-:W-:Y:S01]  /*0cc0*/  SHF.R.U32.HI R7, RZ, 0x3, R7 ;  /* 0x00000003ff077819 */ /* 0x000fe20000011607 */
[----:B------:R-:W-:Y:S01]  /*0cd0*/  IMAD R9, R4, 0x400, R9 ;  /* 0x0000040004097824 */ /* 0x000fe200078e0209 */
[----:B------:R-:W-:Y:S02]  /*0ce0*/  SHF.R.S32.HI R5, RZ, 0x1f, R5 ;  /* 0x0000001fff057819 */ /* 0x000fe40000011405 */
[----:B------:R-:W-:Y:S01]  /*0cf0*/  LOP3.LUT R6, R6, R7, RZ, 0x3c, !PT ;  /* 0x0000000706067212 */ /* 0x000fe200078e3cff */
[----:B------:R-:W-:Y:S01]  /*0d00*/  IMAD.MOV.U32 R7, RZ, RZ, R15 ;  /* 0x000000ffff077224 */ /* 0x000fe200078e000f */
[----:B------:R-:W-:Y:S02]  /*0d10*/  R2P PR, R11, 0x6 ;  /* 0x000000060b007804 */ /* 0x000fe40000000000 */
[----:B------:R-:W-:Y:S01]  /*0d20*/  LOP3.LUT R11, R3, 0xfffffff8, RZ, 0xc0, !PT ;  /* 0xfffffff8030b7812 */ /* 0x000fe200078ec0ff */
[----:B------:R-:W-:Y:S01]  /*0d30*/  IMAD.IADD R9, R9, 0x1, R6 ;  /* 0x0000000109097824 */ /* 0x000fe200078e0206 */
[----:B------:R-:W-:Y:S01]  /*0d40*/  LEA.HI R5, R5, R0, RZ, 0x3 ;  /* 0x0000000005057211 */ /* 0x000fe200078f18ff */
[----:B------:R-:W-:Y:S01]  /*0d50*/  IMAD.MOV.U32 R6, RZ, RZ, R14 ;  /* 0x000000ffff067224 */ /* 0x000fe200078e000e */
[----:B------:R-:W-:Y:S01]  /*0d60*/  LEA.HI R8, R8, R203, RZ, 0x1 ;  /* 0x000000cb08087211 */ /* 0x000fe200078f08ff */
[----:B------:R-:W-:Y:S01]  /*0d70*/  IMAD.IADD R200, R208, 0x1, -R11 ;  /* 0x00000001d0c87824 */ /* 0x000fe200078e0a0b */
[----:B------:R-:W-:-:S02]  /*0d80*/  LOP3.LUT R5, R5, 0xfffffff8, RZ, 0xc0, !PT ;  /* 0xfffffff805057812 */ /* 0x000fc400078ec0ff */
[----:B------:R-:W-:Y:S01]  /*0d90*/  LEA R186, R9, UR38, 0x1 ;  /* 0x0000002609ba7c11 */ /* 0x000fe2000f8e08ff */
[----:B------:R-:W-:Y:S01]  /*0da0*/  IMAD.SHL.U32 R190, R200, 0x8, RZ ;  /* 0x00000008c8be7824 */ /* 0x000fe200078e00ff */
[----:B------:R-:W-:Y:S01]  /*0db0*/  SHF.R.S32.HI R2, RZ, 0x5, R2 ;  /* 0x00000005ff027819 */ /* 0x000fe20000011402 */
[----:B------:R-:W-:Y:S01]  /*0dc0*/  IMAD.IADD R5, R0, 0x1, -R5 ;  /* 0x0000000100057824 */ /* 0x000fe200078e0a05 */
[----:B------:R-:W-:Y:S01]  /*0dd0*/  LOP3.LUT R8, R8, 0xfffffe, RZ, 0xc0, !PT ;  /* 0x00fffffe08087812 */ /* 0x000fe200078ec0ff */
[----:B------:R-:W-:Y:S01]  /*0de0*/  VIADD R189, R186, 0x36400 ;  /* 0x00036400babd7836 */ /* 0x000fe20000000000 */
[----:B------:R-:W-:Y:S01]  /*0df0*/  SEL R188, R188, 0xffffffc0, !P2 ;  /* 0xffffffc0bcbc7807 */ /* 0x000fe20005000000 */
[C---:B------:R-:W-:Y:S01]  /*0e00*/  VIADD R199, R190.reuse, 0x40 ;  /* 0x00000040bec77836 */ /* 0x040fe20000000000 */
[----:B------:R-:W-:Y:S01]  /*0e10*/  SHF.R.S32.HI R201, RZ, 0x3, R3 ;  /* 0x00000003ffc97819 */ /* 0x000fe20000011403 */
[C---:B------:R-:W-:Y:S02]  /*0e20*/  VIADD R198, R190.reuse, 0x80 ;  /* 0x00000080bec67836 */ /* 0x040fe40000000000 */
        /* <DEDUP_REMOVED lines=14> */
[----:B------:R-:W-:-:S02]  /*0f10*/  IMAD.IADD R8, R203, 0x1, -R8 ;  /* 0x00000001cb087824 */ /* 0x000fc400078e0a08 */
[C---:B------:R-:W-:Y:S02]  /*0f20*/  @P1 VIADD R187, R189.reuse, 0xffffffe0 ;  /* 0xffffffe0bdbb1836 */ /* 0x040fe40000000000 */
[----:B------:R-:W-:Y:S02]  /*0f30*/  IMAD.IADD R189, R189, 0x1, R188 ;  /* 0x00000001bdbd7824 */ /* 0x000fe400078e02bc */
[----:B------:R-:W-:Y:S02]  /*0f40*/  IMAD.MOV.U32 R5, RZ, RZ, R13 ;  /* 0x000000ffff057224 */ /* 0x000fe400078e000d */
[----:B------:R-:W-:Y:S02]  /*0f50*/  IMAD.MOV.U32 R2, RZ, RZ, RZ ;  /* 0x000000ffff027224 */ /* 0x000fe400078e00ff */
[----:B------:R-:W-:Y:S02]  /*0f60*/  IMAD.SHL.U32 R185, R8, 0x100, RZ ;  /* 0x0000010008b97824 */ /* 0x000fe400078e00ff */
[----:B------:R-:W-:-:S02]  /*0f70*/  IMAD R191, R17, 0x8, R22 ;  /* 0x0000000811bf7824 */ /* 0x000fc400078e0216 */
[----:B------:R-:W-:Y:S01]  /*0f80*/  IMAD.IADD R188, R188, 0x1, R187 ;  /* 0x00000001bcbc7824 */ /* 0x000fe200078e02bb */
[----:B--2---:R-:W-:-:S07]  /*0f90*/  LOP3.LUT R23, R18, 0x1, RZ, 0xfc, !PT ;  /* 0x0000000112177812 */ /* 0x004fce00078efcff */
.L_x_3115:
[----:B0-23--:R-:W0:Y:S01]  /*0fa0*/  LDC.64 R8, c[0x0][0xb20] ;  /* 0x0002c800ff087b82 */ /* 0x00de220000000a00 */
[----:B------:R-:W-:Y:S01]  /*0fb0*/  IMAD.MOV.U32 R0, RZ, RZ, RZ ;  /* 0x000000ffff007224 */ /* 0x000fe200078e00ff */
[----:B------:R-:W-:Y:S01]  /*0fc0*/  ULDC.64 UR4, c[0x0][0x418] ;  /* 0x0001060000047ab9 */ /* 0x000fe20000000a00 */
[----:B------:R-:W-:-:S05]  /*0fd0*/  ULDC.64 UR6, c[0x0][0xb18] ;  /* 0x0002c60000067ab9 */ /* 0x000fca0000000a00 */
[----:B-1--4-:R-:W1:Y:S01]  /*0fe0*/  LDC.64 R10, c[0x0][0xb10] ;  /* 0x0002c400ff0a7b82 */ /* 0x012e620000000a00 */
[----:B0-----:R-:W-:-:S04]  /*0ff0*/  ISETP.NE.U32.AND P0, PT, R8, RZ, PT ;  /* 0x000000ff0800720c */ /* 0x001fc80003f05070 */
[----:B------:R-:W-:Y:S02]  /*1000*/  ISETP.NE.AND.EX P0, PT, R9, RZ, PT, P0 ;  /* 0x000000ff0900720c */ /* 0x000fe40003f05300 */
[----:B-1----:R-:W-:-:S04]  /*1010*/  ISETP.NE.U32.AND P1, PT, R10, RZ, PT ;  /* 0x000000ff0a00720c */ /* 0x002fc80003f25070 */
[----:B------:R-:W-:-:S07]  /*1020*/  ISETP.NE.AND.EX P1, PT, R11, RZ, PT, P1 ;  /* 0x000000ff0b00720c */ /* 0x000fce0003f25310 */
[----:B------:R-:W0:Y:S08]  /*1030*/  @P0 LDC.64 R8, c[0x0][0xb20] ;  /* 0x0002c800ff080b82 */ /* 0x000e300000000a00 */
[----:B------:R-:W1:Y:S01]  /*1040*/  @P1 LDC.64 R10, c[0x0][0xb10] ;  /* 0x0002c400ff0a1b82 */ /* 0x000e620000000a00 */
[----:B0-----:R-:W-:-:S05]  /*1050*/  @P0 IMAD.WIDE R8, R7, 0x4, R8 ;  /* 0x0000000407080825 */ /* 0x001fca00078e0208 */
[----:B------:R0:W5:Y:S01]  /*1060*/  @P0 LDG.E R0, desc[UR40][R8.64] ;  /* 0x0000002808000981 */ /* 0x000162000c1e1900 */
[----:B-1----:R-:W-:-:S05]  /*1070*/  @P1 IMAD.WIDE R10, R7, 0x4, R10 ;  /* 0x00000004070a1825 */ /* 0x002fca00078e020a */
[----:B------:R0:W5:Y:S01]  /*1080*/  @P1 LDG.E R18, desc[UR40][R10.64] ;  /* 0x000000280a121981 */ /* 0x000162000c1e1900 */
[----:B------:R-:W-:Y:S01]  /*1090*/  UISETP.NE.U32.AND UP0, UPT, UR4, URZ, UPT ;  /* 0x0000003f0400728c */ /* 0x000fe2000bf05070 */
[----:B------:R-:W-:Y:S01]  /*10a0*/  ISETP.NE.U32.AND P2, PT, RZ, UR6, PT ;  /* 0x00000006ff007c0c */ /* 0x000fe2000bf45070 */
[----:B------:R-:W-:Y:S01]  /*10b0*/  IMAD.MOV.U32 R193, RZ, RZ, R6 ;  /* 0x000000ffffc17224 */ /* 0x000fe200078e0006 */
[----:B------:R-:W-:Y:S01]  /*10c0*/  ULDC UR4, c[0x0][0x424] ;  /* 0x0001090000047ab9 */ /* 0x000fe20000000800 */
[----:B------:R-:W-:Y:S01]  /*10d0*/  UISETP.NE.AND.EX UP0, UPT, UR5, URZ, UPT, UP0 ;  /* 0x0000003f0500728c */ /* 0x000fe2000bf05300 */
[----:B------:R-:W-:Y:S02]  /*10e0*/  ISETP.NE.AND.EX P2, PT, RZ, UR7, PT, P2 ;  /* 0x00000007ff007c0c */ /* 0x000fe4000bf45320 */
[----:B------:R-:W-:Y:S01]  /*10f0*/  ULDC UR5, c[0x0][0x2f0] ;  /* 0x0000bc0000057ab9 */ /* 0x000fe20000000800 */
[----:B------:R-:W-:-:S04]  /*1100*/  USEL UR4, UR4, 0x1, UP0 ;  /* 0x0000000104047887 */ /* 0x000fc80008000000 */
[----:B------:R-:W-:Y:S01]  /*1110*/  UIMAD UR4, UR4, UR5, URZ ;  /* 0x00000005040472a4 */ /* 0x000fe2000f8e023f */
[----:B0-----:R-:W-:Y:S11]  /*1120*/  @P1 BRA `(.L_x_3003) ;  /* 0x0000000000281947 */ /* 0x001ff60003800000 */
[----:B------:R-:W-:Y:S01]  /*1130*/  ULDC.64 UR6, c[0x0][0xaf8] ;  /* 0x0002be0000067ab9 */ /* 0x000fe20000000a00 */
[----:B-----5:R-:W0:Y:S01]  /*1140*/  LDC R18, c[0x0][0x288] ;  /* 0x0000a200ff127b82 */ /* 0x020e220000000800 */
[----:B------:R-:W-:-:S04]  /*1150*/  ISETP.NE.U32.AND P0, PT, RZ, UR6, PT ;  /* 0x00000006ff007c0c */ /* 0x000fc8000bf05070 */
[----:B------:R-:W-:-:S13]  /*1160*/  ISETP.NE.AND.EX P0, PT, RZ, UR7, PT, P0 ;  /* 0x00000007ff007c0c */ /* 0x000fda000bf05300 */
[----:B------:R-:W-:Y:S05]  /*1170*/  @!P0 BRA `(.L_x_3003) ;  /* 0x0000000000148947 */ /* 0x000fea0003800000 */
[----:B------:R-:W1:Y:S02]  /*1180*/  LDC.64 R8, c[0x0][0xaf8] ;  /* 0x0002be00ff087b82 */ /* 0x000e640000000a00 */
[----:B-1----:R-:W-:-:S05]  /*1190*/  IMAD.WIDE R8, R7, 0x4, R8 ;  /* 0x0000000407087825 */ /* 0x002fca00078e0208 */
[----:B0-----:R-:W2:Y:S04]  /*11a0*/  LDG.E R18, desc[UR40][R8.64] ;  /* 0x0000002808127981 */ /* 0x001ea8000c1e1900 */
[----:B------:R-:W2:Y:S02]  /*11b0*/  LDG.E R3, desc[UR40][R8.64+0x4] ;  /* 0x0000042808037981 */ /* 0x000ea4000c1e1900 */
[----:B--2---:R-:W-:-:S07]  /*11c0*/  IMAD.IADD R18, R3, 0x1, -R18 ;  /* 0x0000000103127824 */ /* 0x004fce00078e0a12 */
.L_x_3003:
[----:B------:R-:W-:Y:S02]  /*11d0*/  IMAD.U32 R17, RZ, RZ, UR4 ;  /* 0x00000004ff117e24 */ /* 0x000fe4000f8e00ff */
[----:B------:R-:W-:Y:S01]  /*11e0*/  IMAD.MOV.U32 R194, RZ, RZ, R7 ;  /* 0x000000ffffc27224 */ /* 0x000fe200078e0007 */
[----:B------:R-:W-:Y:S06]  /*11f0*/  @!P2 BRA `(.L_x_3004) ;  /* 0x000000000010a947 */ /* 0x000fec0003800000 */
[----:B------:R-:W1:Y:S02]  /*1200*/  LDC.64 R8, c[0x0][0xb18] ;  /* 0x0002c600ff087b82 */ /* 0x000e640000000a00 */
[----:B-1----:R-:W-:-:S05]  /*1210*/  IMAD.WIDE R6, R7, 0x4, R8 ;  /* 0x0000000407067825 */ /* 0x002fca00078e0208 */
[----:B------:R1:W5:Y:S01]  /*1220*/  LDG.E R17, desc[UR40][R6.64] ;  /* 0x0000002806117981 */ /* 0x000362000c1e1900 */
[----:B------:R-:W-:Y:S05]  /*1230*/  BRA `(.L_x_3005) ;  /* 0x0000000000247947 */ /* 0x000fea0003800000 */
.L_x_3004:
[----:B------:R-:W-:Y:S02]  /*1240*/  ULDC.64 UR4, c[0x0][0xb00] ;  /* 0x0002c00000047ab9 */ /* 0x000fe40000000a00 */
[----:B------:R-:W-:-:S04]  /*1250*/  ISETP.NE.U32.AND P0, PT, RZ, UR4, PT ;  /* 0x00000004ff007c0c */ /* 0x000fc8000bf05070 */
[----:B------:R-:W-:-:S13]  /*1260*/  ISETP.NE.AND.EX P0, PT, RZ, UR5, PT, P0 ;  /* 0x00000005ff007c0c */ /* 0x000fda000bf05300 */
[----:B------:R-:W-:Y:S05]  /*1270*/  @!P0 BRA `(.L_x_3005) ;  /* 0x0000000000148947 */ /* 0x000fea0003800000 */
[----:B------:R-:W1:Y:S02]  /*1280*/  LDC.64 R8, c[0x0][0xb00] ;  /* 0x0002c000ff087b82 */ /* 0x000e640000000a00 */
[----:B-1----:R-:W-:-:S05]  /*1290*/  IMAD.WIDE R6, R7, 0x4, R8 ;  /* 0x0000000407067825 */ /* 0x002fca00078e0208 */
[----:B------:R-:W2:Y:S04]  /*12a0*/  LDG.E R17, desc[UR40][R6.64] ;  /* 0x0000002806117981 */ /* 0x000ea8000c1e1900 */
[----:B------:R-:W2:Y:S02]  /*12b0*/  LDG.E R4, desc[UR40][R6.64+0x4] ;  /* 0x0000042806047981 */ /* 0x000ea4000c1e1900 */
[----:B--2---:R-:W-:-:S07]  /*12c0*/  IMAD.IADD R17, R4, 0x1, -R17 ;  /* 0x0000000104117824 */ /* 0x004fce00078e0a11 */
.L_x_3005:
[----:B------:R-:W2:Y:S01]  /*12d0*/  LDL R4, [R1+0x8] ;  /* 0x0000080001047983 */ /* 0x000ea20000100800 */
[----:B-----5:R-:W-:Y:S02]  /*12e0*/  IMAD.IADD R17, R17, 0x1, -R0 ;  /* 0x0000000111117824 */ /* 0x020fe400078e0a00 */
[----:B------:R-:W-:Y:S02]  /*12f0*/  IMAD.SHL.U32 R184, R5, 0x40, RZ ;  /* 0x0000004005b87824 */ /* 0x000fe400078e00ff */
[----:B------:R-:W-:-:S05]  /*1300*/  VIADD R0, R17, 0x3f ;  /* 0x0000003f11007836 */ /* 0x000fca0000000000 */
[----:B------:R-:W-:-:S04]  /*1310*/  SHF.R.S32.HI R3, RZ, 0x1f, R0 ;  /* 0x0000001fff037819 */ /* 0x000fc80000011400 */
[----:B------:R-:W-:-:S04]  /*1320*/  LEA.HI R3, R3, R0, RZ, 0x6 ;  /* 0x0000000003037211 */ /* 0x000fc800078f30ff */
[----:B------:R-:W-:Y:S02]  /*1330*/  SHF.R.S32.HI R168, RZ, 0x6, R3 ;  /* 0x00000006ffa87819 */ /* 0x000fe40000011403 */
[----:B--2---:R-:W-:-:S13]  /*1340*/  ISETP.NE.AND P0, PT, R4, 0x1, PT ;  /* 0x000000010400780c */ /* 0x004fda0003f05270 */
[----:B------:R-:W-:Y:S05]  /*1350*/  @!P0 BRA `(.L_x_3006) ;  /* 0x0000001c00e08947 */ /* 0x000fea0003800000 */
[----:B------:R-:W2:Y:S01]  /*1360*/  LDC R0, c[0x0][0x448] ;  /* 0x00011200ff007b82 */ /* 0x000ea20000000800 */
[----:B0-----:R-:W-:-:S07]  /*1370*/  IADD3 R5, R17, 0x1, -R18 ;  /* 0x0000000111057810 */ /* 0x001fce0007ffe812 */
[----:B-1----:R-:W0:Y:S01]  /*1380*/  LDC.64 R6, c[0x0][0xad8] ;  /* 0x0002b600ff067b82 */ /* 0x002e220000000a00 */
[----:B--2---:R-:W-:Y:S01]  /*1390*/  ISETP.NE.AND P1, PT, R0, 0x1, PT ;  /* 0x000000010000780c */ /* 0x004fe20003f25270 */
[----:B------:R-:W-:Y:S01]  /*13a0*/  VIADD R0, R184, 0x3f ;  /* 0x0000003fb8007836 */ /* 0x000fe20000000000 */
[----:B0-----:R-:W-:-:S11]  /*13b0*/  ISETP.GE.AND P2, PT, R7, 0x1, PT ;  /* 0x000000010700780c */ /* 0x001fd60003f46270 */
[----:B------:R-:W0:Y:S08]  /*13c0*/  @P1 LDC R3, c[0x0][0x44c] ;  /* 0x00011300ff031b82 */ /* 0x000e300000000800 */
[----:B------:R-:W1:Y:S01]  /*13d0*/  @P1 LDC R4, c[0x0][0x450] ;  /* 0x00011400ff041b82 */ /* 0x000e620000000800 */
        /* <DEDUP_REMOVED lines=15> */
.L_x_3008:
[----:B------:R-:W-:-:S13]  /*14d0*/  ISETP.NE.AND P0, PT, R7, 0x1, PT ;  /* 0x000000010700780c */ /* 0x000fda0003f05270 */
[----:B------:R-:W0:Y:S02]  /*14e0*/  @P0 LDC.64 R4, c[0x0][0xae0] ;  /* 0x0002b800ff040b82 */ /* 0x000e240000000a00 */
[----:B0-----:R-:W-:-:S05]  /*14f0*/  @P0 IMAD.HI.U32 R4, R3, R4, RZ ;  /* 0x0000000403040227 */ /* 0x001fca00078e00ff */
[----:B------:R-:W-:-:S07]  /*1500*/  @P0 SHF.R.U32.HI R3, RZ, R5, R4 ;  /* 0x00000005ff030219 */ /* 0x000fce0000011604 */
.L_x_3009:
[----:B------:R-:W-:-:S05]  /*1510*/  IMAD R3, R3, R7, R7 ;  /* 0x0000000703037224 */ /* 0x000fca00078e0207 */
[----:B------:R-:W-:-:S07]  /*1520*/  VIMNMX R0, R0, R3, PT ;  /* 0x0000000300007248 */ /* 0x000fce0003fe0100 */
.L_x_3007:
[----:B------:R-:W0:Y:S01]  /*1530*/  @P1 LDC R5, c[0x0][0x44c] ;  /* 0x00011300ff051b82 */ /* 0x000e220000000800 */
[----:B------:R-:W-:Y:S01]  /*1540*/  VIADD R0, R0, 0x3f ;  /* 0x0000003f00007836 */ /* 0x000fe20000000000 */
[----:B------:R-:W-:Y:S01]  /*1550*/  ULDC UR4, c[0x0][0xad4] ;  /* 0x0002b50000047ab9 */ /* 0x000fe20000000800 */
[----:B------:R-:W-:-:S03]  /*1560*/  IMAD.MOV.U32 R4, RZ, RZ, R184 ;  /* 0x000000ffff047224 */ /* 0x000fc600078e00b8 */
[----:B------:R-:W-:Y:S02]  /*1570*/  SHF.R.S32.HI R3, RZ, 0x1f, R0 ;  /* 0x0000001fff037819 */ /* 0x000fe40000011400 */
[----:B------:R-:W1:Y:S02]  /*1580*/  @P1 LDC R6, c[0x0][0x450] ;  /* 0x00011400ff061b82 */ /* 0x000e640000000800 */
[----:B------:R-:W-:-:S04]  /*1590*/  LEA.HI R3, R3, R0, RZ, 0x6 ;  /* 0x0000000003037211 */ /* 0x000fc800078f30ff */
[----:B------:R-:W-:Y:S01]  /*15a0*/  SHF.R.S32.HI R3, RZ, 0x6, R3 ;  /* 0x00000006ff037819 */ /* 0x000fe20000011403 */
[----:B0-----:R-:W-:-:S05]  /*15b0*/  @P1 IMAD.HI.U32 R5, R184, R5, RZ ;  /* 0x00000005b8051227 */ /* 0x001fca00078e00ff */
[----:B-1----:R-:W-:-:S04]  /*15c0*/  @P1 SHF.R.U32.HI R4, RZ, R6, R5 ;  /* 0x00000006ff041219 */ /* 0x002fc80000011605 */
[----:B------:R-:W-:Y:S02]  /*15d0*/  IADD3 R17, R4, R17, -R18 ;  /* 0x0000001104117210 */ /* 0x000fe40007ffe812 */
        /* <DEDUP_REMOVED lines=12> */
.L_x_3011:
[----:B------:R-:W-:-:S13]  /*16a0*/  ISETP.NE.AND P0, PT, R7, 0x1, PT ;  /* 0x000000010700780c */ /* 0x000fda0003f05270 */
[----:B------:R-:W0:Y:S02]  /*16b0*/  @P0 LDC.64 R8, c[0x0][0xae0] ;  /* 0x0002b800ff080b82 */ /* 0x000e240000000a00 */
[----:B0-----:R-:W-:-:S05]  /*16c0*/  @P0 IMAD.HI.U32 R6, R17, R8, RZ ;  /* 0x0000000811060227 */ /* 0x001fca00078e00ff */
[----:B------:R-:W-:-:S07]  /*16d0*/  @P0 SHF.R.U32.HI R17, RZ, R9, R6 ;  /* 0x00000009ff110219 */ /* 0x000fce0000011606 */
.L_x_3012:
[----:B------:R-:W-:-:S05]  /*16e0*/  IMAD R17, R17, R7, RZ ;  /* 0x0000000711117224 */ /* 0x000fca00078e02ff */
[----:B------:R-:W-:-:S07]  /*16f0*/  VIMNMX R0, R0, R17, !PT ;  /* 0x0000001100007248 */ /* 0x000fce0007fe0100 */
.L_x_3010:
        /* <DEDUP_REMOVED lines=70> */
[----:B------:R-:W-:Y:S01]  /*1b60*/  CS2R R176, SRZ ;  /* 0x0000000000b07805 */ /* 0x000fe2000001ff00 */
[----:B------:R-:W-:Y:S01]  /*1b70*/  IMAD.MOV.U32 R27, RZ, RZ, RZ ;  /* 0x000000ffff1b7224 */ /* 0x000fe200078e00ff */
[----:B------:R-:W-:Y:S01]  /*1b80*/  CS2R R8, SRZ ;  /* 0x0000000000087805 */ /* 0x000fe2000001ff00 */
        /* <DEDUP_REMOVED lines=50> */
.L_x_3014:
[----:B------:R-:W-:Y:S01]  /*1eb0*/  ULEA UR6, UR36, UR38, 0x3 ;  /* 0x0000002624067291 */ /* 0x000fe2000f8e183f */
[----:B------:R-:W-:-:S03]  /*1ec0*/  VIADD R3, R4, 0xfffffffe ;  /* 0xfffffffe04037836 */ /* 0x000fc60000000000 */
[----:B------:R-:W-:Y:S02]  /*1ed0*/  UIADD3 UR6, UR6, 0x38860, URZ ;  /* 0x0003886006067890 */ /* 0x000fe4000fffe03f */
[----:B------:R-:W-:Y:S02]  /*1ee0*/  ISETP.GE.AND P0, PT, R3, R0, PT ;  /* 0x000000000300720c */ /* 0x000fe40003f06270 */
[----:B------:R-:W-:-:S09]  /*1ef0*/  UPRMT UR6, UR39, 0x654, UR6 ;  /* 0x0000065427067896 */ /* 0x000fd20008000006 */
[----:B------:R-:W-:Y:S02]  /*1f00*/  SYNCS.ARRIVE.TRANS64.RED.A1T0 RZ, [UR6], RZ ;  /* 0x000000ffffff79a7 */ /* 0x000fe40008100406 */
[----:B------:R-:W-:Y:S05]  /*1f10*/  @!P0 BRA `(.L_x_3015) ;  /* 0x0000000800b08947 */ /* 0x000fea0003800000 */
.L_x_3017:
        /* <DEDUP_REMOVED lines=167> */
.L_x_3016:
[----:B------:R-:W-:-:S04]  /*2990*/  ULEA UR6, UR36, UR38, 0x3 ;  /* 0x0000002624067291 */ /* 0x000fc8000f8e183f */
[----:B------:R-:W-:-:S04]  /*29a0*/  UIADD3 UR6, UR6, 0x38860, URZ ;  /* 0x0003886006067890 */ /* 0x000fc8000fffe03f */
[----:B------:R-:W-:-:S09]  /*29b0*/  UPRMT UR6, UR39, 0x654, UR6 ;  /* 0x0000065427067896 */ /* 0x000fd20008000006 */
[----:B------:R-:W-:Y:S01]  /*29c0*/  SYNCS.ARRIVE.TRANS64.RED.A1T0 RZ, [UR6], RZ ;  /* 0x000000ffffff79a7 */ /* 0x000fe20008100406 */
[----:B------:R-:W-:Y:S05]  /*29d0*/  @P0 BRA `(.L_x_3017) ;  /* 0xfffffff400500947 */ /* 0x000fea000383ffff */
.L_x_3015:
[----:B------:R-:W-:Y:S01]  /*29e0*/  BAR.SYNC.DEFER_BLOCKING 0xe, 0x100 ;  /* 0x0384000000007b1d */ /* 0x000fe20000010000 */
[----:B------:R-:W-:Y:S01]  /*29f0*/  IMAD.U32 R3, RZ, RZ, UR36 ;  /* 0x00000024ff037e24 */ /* 0x000fe2000f8e00ff */
[----:B------:R-:W-:Y:S01]  /*2a00*/  UIADD3 UR36, UR36, 0x1, URZ ;  /* 0x0000000124247890 */ /* 0x000fe2000fffe03f */
[----:B------:R-:W-:Y:S01]  /*2a10*/  PLOP3.LUT P0, PT, PT, PT, PT, 0x8, 0x0 ;  /* 0x000000000000781c */ /* 0x000fe20003f0e170 */
        /* <DEDUP_REMOVED lines=140> */
.L_x_3006:
[----:B------:R-:W2:Y:S01]  /*32e0*/  LDC R206, c[0x0][0x448] ;  /* 0x00011200ffce7b82 */ /* 0x000ea20000000800 */
[----:B------:R-:W-:Y:S01]  /*32f0*/  VIADD R0, R184, 0x3f ;  /* 0x0000003fb8007836 */ /* 0x000fe20000000000 */
[----:B------:R-:W-:Y:S02]  /*3300*/  LOP3.LUT R16, R16, 0xfffffffd, RZ, 0xc0, !PT ;  /* 0xfffffffd10107812 */ /* 0x000fe400078ec0ff */
[----:B0-----:R-:W-:-:S04]  /*3310*/  IADD3 R5, R17, 0x1, -R18 ;  /* 0x0000000111057810 */ /* 0x001fc80007ffe812 */
[----:B-1----:R-:W0:Y:S01]  /*3320*/  LDC.64 R6, c[0x0][0xad8] ;  /* 0x0002b600ff067b82 */ /* 0x002e220000000a00 */
[----:B--2---:R-:W-:Y:S02]  /*3330*/  ISETP.NE.AND P2, PT, R206, 0x1, PT ;  /* 0x00000001ce00780c */ /* 0x004fe40003f45270 */
[----:B0-----:R-:W-:-:S11]  /*3340*/  ISETP.GE.AND P1, PT, R7, 0x1, PT ;  /* 0x000000010700780c */ /* 0x001fd60003f26270 */
[----:B------:R-:W0:Y:S01]  /*3350*/  @P2 LDC R3, c[0x0][0x44c] ;  /* 0x00011300ff032b82 */ /* 0x000e220000000800 */
[----:B------:R-:W-:-:S04]  /*3360*/  @P2 LOP3.LUT R16, R16, 0x2, RZ, 0xfc, !PT ;  /* 0x0000000210102812 */ /* 0x000fc800078efcff */
[----:B------:R-:W-:-:S03]  /*3370*/  LOP3.LUT R16, R16, 0xfffffffe, RZ, 0xc0, !PT ;  /* 0xfffffffe10107812 */ /* 0x000fc600078ec0ff */
[----:B------:R-:W1:Y:S01]  /*3380*/  @P2 LDC R4, c[0x0][0x450] ;  /* 0x00011400ff042b82 */ /* 0x000e620000000800 */
        /* <DEDUP_REMOVED lines=16> */
.L_x_3019:
[----:B------:R-:W-:-:S13]  /*3490*/  ISETP.NE.AND P0, PT, R7, 0x1, PT ;  /* 0x000000010700780c */ /* 0x000fda0003f05270 */
[----:B------:R-:W0:Y:S02]  /*34a0*/  @P0 LDC.64 R4, c[0x0][0xae0] ;  /* 0x0002b800ff040b82 */ /* 0x000e240000000a00 */
[----:B0-----:R-:W-:-:S05]  /*34b0*/  @P0 IMAD.HI.U32 R4, R3, R4, RZ ;  /* 0x0000000403040227 */ /* 0x001fca00078e00ff */
[----:B------:R-:W-:-:S07]  /*34c0*/  @P0 SHF.R.U32.HI R3, RZ, R5, R4 ;  /* 0x00000005ff030219 */ /* 0x000fce0000011604 */
.L_x_3020:
[----:B------:R-:W-:-:S05]  /*34d0*/  IMAD R3, R3, R7, R7 ;  /* 0x0000000703037224 */ /* 0x000fca00078e0207 */
[----:B------:R-:W-:-:S07]  /*34e0*/  VIMNMX R0, R0, R3, PT ;  /* 0x0000000300007248 */ /* 0x000fce0003fe0100 */
.L_x_3018:
[----:B------:R-:W0:Y:S01]  /*34f0*/  @P2 LDC R5, c[0x0][0x44c] ;  /* 0x00011300ff052b82 */ /* 0x000e220000000800 */
[----:B------:R-:W-:Y:S01]  /*3500*/  VIADD R0, R0, 0x3f ;  /* 0x0000003f00007836 */ /* 0x000fe20000000000 */
[----:B------:R-:W-:Y:S01]  /*3510*/  ULDC UR4, c[0x0][0xad4] ;  /* 0x0002b50000047ab9 */ /* 0x000fe20000000800 */
[----:B------:R-:W-:-:S03]  /*3520*/  IMAD.IADD R178, R17, 0x1, -R18 ;  /* 0x0000000111b27824 */ /* 0x000fc600078e0a12 */
[----:B------:R-:W-:Y:S02]  /*3530*/  SHF.R.S32.HI R3, RZ, 0x1f, R0 ;  /* 0x0000001fff037819 */ /* 0x000fe40000011400 */
[----:B------:R-:W1:Y:S02]  /*3540*/  @P2 LDC R9, c[0x0][0x450] ;  /* 0x00011400ff092b82 */ /* 0x000e640000000800 */
[----:B------:R-:W-:-:S04]  /*3550*/  LEA.HI R3, R3, R0, RZ, 0x6 ;  /* 0x0000000003037211 */ /* 0x000fc800078f30ff */
[----:B------:R-:W-:-:S04]  /*3560*/  SHF.R.S32.HI R3, RZ, 0x6, R3 ;  /* 0x00000006ff037819 */ /* 0x000fc80000011403 */
[----:B------:R-:W-:Y:S01]  /*3570*/  VIMNMX R168, R168, R3, PT ;  /* 0x00000003a8a87248 */ /* 0x000fe20003fe0100 */
[----:B0-----:R-:W-:-:S04]  /*3580*/  @P2 IMAD.HI.U32 R4, R184, R5, RZ ;  /* 0x00000005b8042227 */ /* 0x001fc800078e00ff */
[----:B------:R-:W-:Y:S01]  /*3590*/  IMAD.MOV.U32 R5, RZ, RZ, R184 ;  /* 0x000000ffff057224 */ /* 0x000fe200078e00b8 */
        /* <DEDUP_REMOVED lines=13> */
.L_x_3022:
[----:B------:R-:W-:-:S13]  /*3670*/  ISETP.NE.AND P0, PT, R7, 0x1, PT ;  /* 0x000000010700780c */ /* 0x000fda0003f05270 */
[----:B------:R-:W0:Y:S02]  /*3680*/  @P0 LDC.64 R8, c[0x0][0xae0] ;  /* 0x0002b800ff080b82 */ /* 0x000e240000000a00 */
[----:B0-----:R-:W-:-:S05]  /*3690*/  @P0 IMAD.HI.U32 R6, R0, R8, RZ ;  /* 0x0000000800060227 */ /* 0x001fca00078e00ff */
[----:B------:R-:W-:-:S07]  /*36a0*/  @P0 SHF.R.U32.HI R0, RZ, R9, R6 ;  /* 0x00000009ff000219 */ /* 0x000fce0000011606 */
.L_x_3023:
[----:B------:R-:W-:-:S05]  /*36b0*/  IMAD R3, R0, R7, RZ ;  /* 0x0000000700037224 */ /* 0x000fca00078e02ff */
[----:B------:R-:W-:-:S07]  /*36c0*/  VIMNMX R4, R4, R3, !PT ;  /* 0x0000000304047248 */ /* 0x000fce0007fe0100 */
.L_x_3021:
        /* <DEDUP_REMOVED lines=104> */
.L_x_3024:
[----:B------:R-:W-:Y:S02]  /*3d50*/  LEA.HI R0, R202, R202, RZ, 0x1 ;  /* 0x000000caca007211 */ /* 0x000fe400078f08ff */
[----:B------:R-:W-:Y:S02]  /*3d60*/  ISETP.NE.AND P0, PT, R23, 0x3, PT ;  /* 0x000000031700780c */ /* 0x000fe40003f05270 */
[----:B------:R-:W-:-:S05]  /*3d70*/  LOP3.LUT R3, R0, 0xfffffffe, RZ, 0xc0, !PT ;  /* 0xfffffffe00037812 */ /* 0x000fca00078ec0ff */
[----:B------:R-:W-:-:S05]  /*3d80*/  IMAD.IADD R0, R202, 0x1, -R3 ;  /* 0x00000001ca007824 */ /* 0x000fca00078e0a03 */
[----:B------:R-:W-:-:S04]  /*3d90*/  SHF.L.U32 R0, R0, 0x1f, RZ ;  /* 0x0000001f00007819 */ /* 0x000fc800000006ff */
[----:B------:R-:W0:Y:S02]  /*3da0*/  SYNCS.PHASECHK.TRANS64.TRYWAIT P1, [UR38+0x38800], R0 ;  /* 0x03880000ff0075a7 */ /* 0x000e240008020166 */
[----:B0-----:R-:W-:Y:S05]  /*3db0*/  @!P1 BRA `(.L_x_3025) ;  /* 0x0000016400c49947 */ /* 0x001fea0003800000 */
.L_x_3214:
[----:B------:R-:W-:Y:S05]  /*3dc0*/  @!P0 BRA `(.L_x_3026) ;  /* 0x0000000000048947 */ /* 0x000fea0003800000 */
[----:B------:R-:W-:Y:S01]  /*3dd0*/  BPT.TRAP 0x1 ;  /* 0x000000040000795c */ /* 0x000fe20000300000 */
.L_x_3026:
[----:B------:R-:W-:Y:S01]  /*3de0*/  IMAD.U32 R8, RZ, RZ, UR36 ;  /* 0x00000024ff087e24 */ /* 0x000fe2000f8e00ff */
[----:B0-----:R-:W-:-:S04]  /*3df0*/  SHF.L.U32 R3, R2, 0x1f, RZ ;  /* 0x0000001f02037819 */ /* 0x001fc800000006ff */
[----:B------:R-:W-:-:S04]  /*3e00*/  LEA R8, R8, UR38, 0x3 ;  /* 0x0000002608087c11 */ /* 0x000fc8000f8e18ff */
[----:B------:R0:W1:Y:S01]  /*3e10*/  SYNCS.PHASECHK.TRANS64.TRYWAIT P1, [R8+URZ+0x38830], R3 ;  /* 0x03883003080075a7 */ /* 0x000062000802017f */
[----:B------:R-:W-:Y:S05]  /*3e20*/  @!P0 BRA `(.L_x_3027) ;  /* 0x0000000000048947 */ /* 0x000fea0003800000 */
[----:B------:R-:W-:Y:S01]  /*3e30*/  BPT.TRAP 0x1 ;  /* 0x000000040000795c */ /* 0x000fe20000300000 */
.L_x_3027:
[----:B-1----:R-:W-:Y:S05]  /*3e40*/  @P1 BRA `(.L_x_3028) ;  /* 0x0000000000081947 */ /* 0x002fea0003800000 */
[----:B------:R-:W1:Y:S02]  /*3e50*/  SYNCS.PHASECHK.TRANS64.TRYWAIT P1, [R8+URZ+0x38830], R3 ;  /* 0x03883003080075a7 */ /* 0x000e64000802017f */
[----:B-1----:R-:W-:Y:S05]  /*3e60*/  @!P1 BRA `(.L_x_3029) ;  /* 0x0000016400b09947 */ /* 0x002fea0003800000 */
.L_x_3028:
        /* <DEDUP_REMOVED lines=40> */
.L_x_3215:
[----:B------:R-:W-:Y:S05]  /*40f0*/  @!P0 BRA `(.L_x_3031) ;  /* 0x0000000000048947 */ /* 0x000fea0003800000 */
[----:B------:R-:W-:Y:S01]  /*4100*/  BPT.TRAP 0x1 ;  /* 0x000000040000795c */ /* 0x000fe20000300000 */
.L_x_3031:
[----:B------:R3:W4:Y:S01]  /*4110*/  SYNCS.PHASECHK.TRANS64.TRYWAIT P1, [R8+URZ+0x38850], R3 ;  /* 0x03885003080075a7 */ /* 0x000722000802017f */
[----:B------:R-:W-:Y:S05]  /*4120*/  @!P0 BRA `(.L_x_3032) ;  /* 0x0000000000048947 */ /* 0x000fea0003800000 */
[----:B------:R-:W-:Y:S01]  /*4130*/  BPT.TRAP 0x1 ;  /* 0x000000040000795c */ /* 0x000fe20000300000 */
.L_x_3032:
[----:B----4-:R-:W-:Y:S05]  /*4140*/  @P1 BRA `(.L_x_3033) ;  /* 0x0000000000081947 */ /* 0x010fea0003800000 */
[----:B------:R-:W4:Y:S02]  /*4150*/  SYNCS.PHASECHK.TRANS64.TRYWAIT P1, [R8+URZ+0x38850], R3 ;  /* 0x03885003080075a7 */ /* 0x000f24000802017f */
[----:B----4-:R-:W-:Y:S05]  /*4160*/  @!P1 BRA `(.L_x_3034) ;  /* 0x00000164001c9947 */ /* 0x010fea0003800000 */
.L_x_3033:
        /* <DEDUP_REMOVED lines=275> */
.L_x_3035:
[----:B------:R-:W-:Y:S01]  /*52a0*/  ISETP.NE.AND P2, PT, R206, 0x1, PT ;  /* 0x00000001ce00780c */ /* 0x000fe20003f45270 */
[----:B------:R-:W-:Y:S01]  /*52b0*/  IMAD.IADD R0, R191, 0x1, R184 ;  /* 0x00000001bf007824 */ /* 0x000fe200078e02b8 */
[----:B------:R-:W-:Y:S01]  /*52c0*/  R2UR UR5, R8 ;  /* 0x00000000080572ca */ /* 0x000fe200000e0000 */
[----:B------:R-:W-:Y:S01]  /*52d0*/  ULDC UR11, c[0x0][0xad4] ;  /* 0x0002b500000b7ab9 */ /* 0x000fe20000000800 */
[----:B------:R-:W-:Y:S01]  /*52e0*/  LOP3.LUT P1, RZ, R16, 0x1, RZ, 0xc0, !PT ;  /* 0x0000000110ff7812 */ /* 0x000fe2000782c0ff */
[----:B------:R-:W-:Y:S01]  /*52f0*/  ULDC UR7, c[0x0][0xad8] ;  /* 0x0002b60000077ab9 */ /* 0x000fe20000000800 */
[----:B------:R-:W-:-:S04]  /*5300*/  LEA R10, R168, 0xffffffc0, 0x6 ;  /* 0xffffffc0a80a7811 */ /* 0x000fc800078e30ff */
[----:B------:R-:W-:-:S03]  /*5310*/  IADD3 R9, -R19, R17, -R10 ;  /* 0x0000001113097210 */ /* 0x000fc60007ffe90a */
[----:B01-34-:R-:W0:Y:S02]  /*5320*/  @P2 LDC R3, c[0x0][0x44c] ;  /* 0x00011300ff032b82 */ /* 0x01be240000000800 */
[----:B------:R-:W-:-:S04]  /*5330*/  UIADD3 UR5, UR5, 0x38840, URZ ;  /* 0x0003884005057890 */ /* 0x000fc8000fffe03f */
[----:B------:R-:W-:Y:S02]  /*5340*/  UPRMT UR5, UR39, 0x654, UR5 ;  /* 0x0000065427057896 */ /* 0x000fe40008000005 */
[----:B------:R-:W1:Y:S07]  /*5350*/  @P2 LDC R6, c[0x0][0x450] ;  /* 0x00011400ff062b82 */ /* 0x000e6e0000000800 */
[----:B------:R-:W-:Y:S01]  /*5360*/  SYNCS.ARRIVE.TRANS64.RED.A1T0 RZ, [UR5], RZ ;  /* 0x000000ffffff79a7 */ /* 0x000fe20008100405 */
[----:B------:R-:W-:Y:S01]  /*5370*/  ULOP3.LUT UR5, URZ, UR11, URZ, 0x33, !UPT ;  /* 0x0000000b3f057292 */ /* 0x000fe2000f8e333f */
[----:B0-----:R-:W-:-:S05]  /*5380*/  @P2 IMAD.HI.U32 R3, R0, R3, RZ ;  /* 0x0000000300032227 */ /* 0x001fca00078e00ff */
[----:B-1----:R-:W-:Y:S01]  /*5390*/  @P2 SHF.R.U32.HI R0, RZ, R6, R3 ;  /* 0x00000006ff002219 */ /* 0x002fe20000011603 */
[----:B------:R-:W-:-:S04]  /*53a0*/  IMAD.MOV.U32 R3, RZ, RZ, -0x40 ;  /* 0xffffffc0ff037424 */ /* 0x000fc800078e00ff */
[----:B------:R-:W0:Y:S01]  /*53b0*/  SHFL.IDX PT, R14, R0, RZ, 0x1c1f ;  /* 0x001c1fff000e7589 */ /* 0x000e2200000e0000 */
[----:B------:R-:W-:-:S04]  /*53c0*/  IMAD R6, R168, R3, 0x41 ;  /* 0x00000041a8067424 */ /* 0x000fc800078e0203 */
[----:B------:R-:W-:Y:S01]  /*53d0*/  VIADD R13, R6, 0xffffffff ;  /* 0xffffffff060d7836 */ /* 0x000fe20000000000 */
[----:B------:R-:W-:-:S05]  /*53e0*/  IADD3 R3, -R19, R6, R17 ;  /* 0x0000000613037210 */ /* 0x000fca0007ffe111 */
[----:B------:R-:W-:-:S04]  /*53f0*/  IMAD.IADD R3, R3, 0x1, -R18 ;  /* 0x0000000103037824 */ /* 0x000fc800078e0a12 */
[C---:B------:R-:W-:Y:S02]  /*5400*/  VIADD R12, R3.reuse, UR7 ;  /* 0x00000007030c7c36 */ /* 0x040fe40008000000 */
[----:B------:R-:W-:-:S03]  /*5410*/  VIADD R11, R3, UR5 ;  /* 0x00000005030b7c36 */ /* 0x000fc60008000000 */
[----:B0-----:R-:W-:Y:S01]  /*5420*/  VIADDMNMX R3, R14, R12, R9, PT ;  /* 0x0000000c0e037246 */ /* 0x001fe20003800109 */
[----:B------:R-:W-:Y:S01]  /*5430*/  IMAD.IADD R5, R11, 0x1, R14 ;  /* 0x000000010b057824 */ /* 0x000fe200078e020e */
        /* <DEDUP_REMOVED lines=14> */
.L_x_3038:
[----:B------:R-:W-:Y:S02]  /*5520*/  ULDC UR5, c[0x0][0xadc] ;  /* 0x0002b70000057ab9 */ /* 0x000fe40000000800 */
[----:B------:R-:W-:-:S05]  /*5530*/  IMAD.U32 R14, RZ, RZ, UR5 ;  /* 0x00000005ff0e7e24 */ /* 0x000fca000f8e00ff */
[----:B------:R-:W-:-:S13]  /*5540*/  ISETP.NE.AND P1, PT, R14, 0x1, PT ;  /* 0x000000010e00780c */ /* 0x000fda0003f25270 */
[----:B------:R-:W0:Y:S02]  /*5550*/  @P1 LDC.64 R20, c[0x0][0xae0] ;  /* 0x0002b800ff141b82 */ /* 0x000e240000000a00 */
[----:B0-----:R-:W-:-:S05]  /*5560*/  @P1 IMAD.HI.U32 R6, R7, R20, RZ ;  /* 0x0000001407061227 */ /* 0x001fca00078e00ff */
[----:B------:R-:W-:-:S07]  /*5570*/  @P1 SHF.R.U32.HI R7, RZ, R21, R6 ;  /* 0x00000015ff071219 */ /* 0x000fce0000011606 */
.L_x_3039:
[----:B------:R-:W-:Y:S05]  /*5580*/  BSYNC B0 ;  /* 0x0000000000007941 */ /* 0x000fea0003800000 */
.L_x_3037:
[----:B------:R-:W-:-:S04]  /*5590*/  IMAD R6, R7, R14, -R10 ;  /* 0x0000000e07067224 */ /* 0x000fc800078e0a0a */
[----:B------:R-:W-:-:S05]  /*55a0*/  IMAD.IADD R6, R6, 0x1, -R19 ;  /* 0x0000000106067824 */ /* 0x000fca00078e0a13 */
[----:B------:R-:W-:Y:S02]  /*55b0*/  VIADDMNMX R3, R6, R14, R3, PT ;  /* 0x0000000e06037246 */ /* 0x000fe40003800103 */
[----:B------:R-:W-:-:S07]  /*55c0*/  VIMNMX R5, R5, R6, !PT ;  /* 0x0000000605057248 */ /* 0x000fce0007fe0100 */
.L_x_3036:
        /* <DEDUP_REMOVED lines=93> */
.L_x_3042:
[----:B------:R-:W-:Y:S02]  /*5ba0*/  ULDC UR5, c[0x0][0xadc] ;  /* 0x0002b70000057ab9 */ /* 0x000fe40000000800 */
[----:B------:R-:W-:-:S05]  /*5bb0*/  IMAD.U32 R6, RZ, RZ, UR5 ;  /* 0x00000005ff067e24 */ /* 0x000fca000f8e00ff */
[----:B------:R-:W-:-:S13]  /*5bc0*/  ISETP.NE.AND P4, PT, R6, 0x1, PT ;  /* 0x000000010600780c */ /* 0x000fda0003f85270 */
[----:B------:R-:W0:Y:S02]  /*5bd0*/  @P4 LDC.64 R12, c[0x0][0xae0] ;  /* 0x0002b800ff0c4b82 */ /* 0x000e240000000a00 */
[----:B0-----:R-:W-:-:S05]  /*5be0*/  @P4 IMAD.HI.U32 R0, R5, R12, RZ ;  /* 0x0000000c05004227 */ /* 0x001fca00078e00ff */
[----:B------:R-:W-:-:S07]  /*5bf0*/  @P4 SHF.R.U32.HI R5, RZ, R13, R0 ;  /* 0x0000000dff054219 */ /* 0x000fce0000011600 */
.L_x_3043:
[----:B------:R-:W-:Y:S05]  /*5c00*/  BSYNC B0 ;  /* 0x0000000000007941 */ /* 0x000fea0003800000 */
.L_x_3041:
[----:B------:R-:W-:-:S04]  /*5c10*/  IMAD R0, R5, R6, -R10 ;  /* 0x0000000605007224 */ /* 0x000fc800078e0a0a */
[----:B------:R-:W-:-:S05]  /*5c20*/  IMAD.IADD R0, R0, 0x1, -R19 ;  /* 0x0000000100007824 */ /* 0x000fca00078e0a13 */
[----:B------:R-:W-:Y:S02]  /*5c30*/  VIADDMNMX R3, R0, R6, R3, PT ;  /* 0x0000000600037246 */ /* 0x000fe40003800103 */
[----:B------:R-:W-:-:S07]  /*5c40*/  VIMNMX R7, R7, R0, !PT ;  /* 0x0000000007077248 */ /* 0x000fce0007fe0100 */
.L_x_3040:
[----:B------:R-:W-:Y:S01]  /*5c50*/  FMNMX.FTZ R0, R24, R14, !PT ;  /* 0x0000000e18007209 */ /* 0x000fe20007810000 */
[----:B------:R-:W-:Y:S01]  /*5c60*/  ULDC UR5, c[0x0][0xa80] ;  /* 0x0002a00000057ab9 */ /* 0x000fe20000000800 */
[----:B------:R-:W-:Y:S01]  /*5c70*/  ISETP.GT.AND P1, PT, R7, 0x1, !P1 ;  /* 0x000000010700780c */ /* 0x000fe20004f24270 */
[----:B------:R-:W-:Y:S01]  /*5c80*/  IMAD.U32 R6, RZ, RZ, UR5 ;  /* 0x00000005ff067e24 */ /* 0x000fe2000f8e00ff */
[----:B------:R-:W-:Y:S01]  /*5c90*/  FMNMX.FTZ R0, R28, R0, !PT ;  /* 0x000000001c007209 */ /* 0x000fe20007810000 */
[----:B------:R-:W-:Y:S01]  /*5ca0*/  ULEA UR10, UR36, UR37, 0xc ;  /* 0x00000025240a7291 */ /* 0x000fe2000f8e603f */
[----:B------:R-:W-:Y:S01]  /*5cb0*/  ISETP.LT.OR P1, PT, R3, 0x2, P1 ;  /* 0x000000020300780c */ /* 0x000fe20000f21670 */
[----:B------:R-:W-:Y:S01]  /*5cc0*/  UMOV UR15, 0x40000040 ;  /* 0x40000040000f7882 */ /* 0x000fe20000000000 */
[----:B------:R-:W-:Y:S02]  /*5cd0*/  FMNMX.FTZ R0, R20, R0, !PT ;  /* 0x0000000014007209 */ /* 0x000fe40007810000 */
[----:B------:R-:W-:-:S02]  /*5ce0*/  FSEL R27, R27, -INF , !P1 ;  /* 0xff8000001b1b7808 */ /* 0x000fc40004800000 */
[----:B------:R-:W-:Y:S01]  /*5cf0*/  ISETP.NE.AND P1, PT, R15, RZ, PT ;  /* 0x000000ff0f00720c */ /* 0x000fe20003f25270 */
[----:B------:R-:W-:Y:S01]  /*5d00*/  UMOV UR14, UR10 ;  /* 0x0000000a000e7c82 */ /* 0x000fe20008000000 */
[----:B------:R-:W-:Y:S01]  /*5d10*/  FMNMX.FTZ R0, R32, R0, !PT ;  /* 0x0000000020007209 */ /* 0x000fe20007810000 */
[----:B------:R-:W-:Y:S01]  /*5d20*/  BAR.SYNC.DEFER_BLOCKING 0xf, 0x100 ;  /* 0x03c4000000007b1d */ /* 0x000fe20000010000 */
[----:B------:R-:W-:Y:S02]  /*5d30*/  ISETP.GT.AND P1, PT, R7, 0x9, !P1 ;  /* 0x000000090700780c */ /* 0x000fe40004f24270 */
[----:B------:R-:W-:Y:S02]  /*5d40*/  FMNMX.FTZ R0, R56, R0, !PT ;  /* 0x0000000038007209 */ /* 0x000fe40007810000 */
[----:B------:R-:W-:Y:S02]  /*5d50*/  ISETP.LT.OR P1, PT, R3, 0xa, P1 ;  /* 0x0000000a0300780c */ /* 0x000fe40000f21670 */
[----:B------:R-:W-:-:S02]  /*5d60*/  FMNMX.FTZ R0, R36, R0, !PT ;  /* 0x0000000024007209 */ /* 0x000fc40007810000 */
[----:B------:R-:W-:Y:S02]  /*5d70*/  FSEL R31, R31, -INF , !P1 ;  /* 0xff8000001f1f7808 */ /* 0x000fe40004800000 */
[----:B------:R-:W-:Y:S02]  /*5d80*/  ISETP.NE.AND P1, PT, R21, RZ, PT ;  /* 0x000000ff1500720c */ /* 0x000fe40003f25270 */
[----:B------:R-:W-:Y:S02]  /*5d90*/  FMNMX.FTZ R0, R58, R0, !PT ;  /* 0x000000003a007209 */ /* 0x000fe40007810000 */
[C---:B------:R-:W-:Y:S02]  /*5da0*/  ISETP.GT.AND P2, PT, R7.reuse, 0x8, !P2 ;  /* 0x000000080700780c */ /* 0x040fe40005744270 */
[----:B------:R-:W-:Y:S02]  /*5db0*/  ISETP.GT.AND P1, PT, R7, 0x10, !P1 ;  /* 0x000000100700780c */ /* 0x000fe40004f24270 */
[----:B------:R-:W-:-:S02]  /*5dc0*/  FMNMX.FTZ R0, R40, R0, !PT ;  /* 0x0000000028007209 */ /* 0x000fc40007810000 */
[C---:B------:R-:W-:Y:S02]  /*5dd0*/  ISETP.LT.OR P2, PT, R3.reuse, 0x9, P2 ;  /* 0x000000090300780c */ /* 0x040fe40001741670 */
[----:B------:R-:W-:Y:S02]  /*5de0*/  ISETP.LT.OR P1, PT, R3, 0x11, P1 ;  /* 0x000000110300780c */ /* 0x000fe40000f21670 */
[----:B------:R-:W-:Y:S02]  /*5df0*/  FMNMX.FTZ R0, R60, R0, !PT ;  /* 0x000000003c007209 */ /* 0x000fe40007810000 */
[----:B------:R-:W-:Y:S02]  /*5e00*/  ISETP.NE.AND P4, PT, R29, RZ, PT ;  /* 0x000000ff1d00720c */ /* 0x000fe40003f85270 */
[----:B------:R-:W-:Y:S02]  /*5e10*/  FSEL R29, R30, -INF , !P2 ;  /* 0xff8000001e1d7808 */ /* 0x000fe40005000000 */
[----:B------:R-:W-:-:S02]  /*5e20*/  ISETP.NE.AND P2, PT, R33, RZ, PT ;  /* 0x000000ff2100720c */ /* 0x000fc40003f45270 */
        /* <DEDUP_REMOVED lines=14> */
[----:B------:R-:W-:Y:S01]  /*5f10*/  ISETP.GT.AND P6, PT, R7, RZ, !P6 ;  /* 0x000000ff0700720c */ /* 0x000fe200077c4270 */
[----:B------:R-:W0:Y:S01]  /*5f20*/  SHFL.BFLY PT, R0, R9, 0x2, 0x1f ;  /* 0x0c401f0009007f89 */ /* 0x000e2200000e0000 */
[----:B------:R-:W-:Y:S02]  /*5f30*/  FSEL R37, R38, -INF , !P1 ;  /* 0xff80000026257808 */ /* 0x000fe40004800000 */
[----:B------:R-:W-:Y:S02]  /*5f40*/  ISETP.NE.AND P1, PT, R59, RZ, PT ;  /* 0x000000ff3b00720c */ /* 0x000fe40003f25270 */
[----:B------:R-:W-:-:S02]  /*5f50*/  ISETP.LT.OR P6, PT, R3, 0x1, P6 ;  /* 0x000000010300780c */ /* 0x000fc400037c1670 */
[----:B------:R-:W-:Y:S02]  /*5f60*/  ISETP.GT.AND P1, PT, R7, 0x19, !P1 ;  /* 0x000000190700780c */ /* 0x000fe40004f24270 */
[----:B------:R-:W-:Y:S02]  /*5f70*/  FSEL R25, R26, -INF , !P6 ;  /* 0xff8000001a197808 */ /* 0x000fe40007000000 */
[----:B------:R-:W-:Y:S02]  /*5f80*/  ISETP.LT.OR P1, PT, R3, 0x1a, P1 ;  /* 0x0000001a0300780c */ /* 0x000fe40000f21670 */
[----:B------:R-:W-:Y:S02]  /*5f90*/  ISETP.GT.AND P3, PT, R7, 0x38, !P3 ;  /* 0x000000380700780c */ /* 0x000fe40005f64270 */
[----:B------:R-:W-:Y:S02]  /*5fa0*/  FSEL R39, R39, -INF , !P1 ;  /* 0xff80000027277808 */ /* 0x000fe40004800000 */
[----:B------:R-:W-:-:S02]  /*5fb0*/  ISETP.NE.AND P1, PT, R61, RZ, PT ;  /* 0x000000ff3d00720c */ /* 0x000fc40003f25270 */
[C---:B------:R-:W-:Y:S02]  /*5fc0*/  ISETP.GT.AND P5, PT, R7.reuse, 0x39, !P5 ;  /* 0x000000390700780c */ /* 0x040fe40006fa4270 */
[----:B------:R-:W-:Y:S02]  /*5fd0*/  ISETP.GT.AND P1, PT, R7, 0x20, !P1 ;  /* 0x000000200700780c */ /* 0x000fe40004f24270 */
[C---:B------:R-:W-:Y:S02]  /*5fe0*/  ISETP.LT.OR P3, PT, R3.reuse, 0x39, P3 ;  /* 0x000000390300780c */ /* 0x040fe40001f61670 */
        /* <DEDUP_REMOVED lines=9> */
[----:B------:R-:W-:-:S02]  /*6080*/  FSEL R55, R55, -INF , !P5 ;  /* 0xff80000037377808 */ /* 0x000fc40006800000 */
[----:B------:R-:W-:Y:S02]  /*6090*/  FSEL R43, R43, -INF , !P1 ;  /* 0xff8000002b2b7808 */ /* 0x000fe40004800000 */
[----:B------:R-:W-:Y:S02]  /*60a0*/  ISETP.GT.AND P1, PT, R7, 0x28, !P2 ;  /* 0x000000280700780c */ /* 0x000fe40005724270 */
[----:B------:R-:W-:Y:S02]  /*60b0*/  ISETP.NE.AND P2, PT, R63, RZ, PT ;  /* 0x000000ff3f00720c */ /* 0x000fe40003f45270 */
[----:B------:R-:W-:-:S04]  /*60c0*/  ISETP.LT.OR P1, PT, R3, 0x29, P1 ;  /* 0x000000290300780c */ /* 0x000fc80000f21670 */
[----:B------:R-:W-:Y:S02]  /*60d0*/  FSEL R45, R46, -INF , !P1 ;  /* 0xff8000002e2d7808 */ /* 0x000fe40004800000 */
[----:B------:R-:W-:Y:S02]  /*60e0*/  ISETP.GT.AND P1, PT, R7, 0x29, !P4 ;  /* 0x000000290700780c */ /* 0x000fe40006724270 */
[----:B0-----:R-:W-:Y:S02]  /*60f0*/  FMNMX.FTZ R5, R10, R5, !PT ;  /* 0x000000050a057209 */ /* 0x001fe40007810000 */
[----:B------:R-:W-:Y:S02]  /*6100*/  ISETP.LT.OR P1, PT, R3, 0x2a, P1 ;  /* 0x0000002a0300780c */ /* 0x000fe40000f21670 */
[----:B------:R-:W-:Y:S01]  /*6110*/  ISETP.NE.AND P4, PT, R64, RZ, PT ;  /* 0x000000ff4000720c */ /* 0x000fe20003f85270 */
[----:B------:R-:W-:Y:S01]  /*6120*/  FMUL.FTZ R0, R5, R6 ;  /* 0x0000000605007220 */ /* 0x000fe20000410000 */
[----:B------:R-:W-:-:S02]  /*6130*/  FSEL R47, R47, -INF , !P1 ;  /* 0xff8000002f2f7808 */ /* 0x000fc40004800000 */
[----:B------:R-:W-:-:S04]  /*6140*/  FSETP.NEU.FTZ.AND P1, PT, R5, -INF , PT ;  /* 0xff8000000500780b */ /* 0x000fc80003f3d000 */
[----:B------:R-:W-:Y:S02]  /*6150*/  FSEL R57, R0, RZ, P1 ;  /* 0x000000ff00397208 */ /* 0x000fe40000800000 */
[----:B------:R-:W-:Y:S02]  /*6160*/  FMNMX.FTZ R0, R25, R27, !PT ;  /* 0x0000001b19007209 */ /* 0x000fe40007810000 */
[----:B------:R-:W-:Y:S01]  /*6170*/  ISETP.GT.AND P1, PT, R7, 0x30, !P2 ;  /* 0x000000300700780c */ /* 0x000fe20005724270 */
[--C-:B------:R-:W-:Y:S01]  /*6180*/  FFMA.FTZ R11, R14, R6, -R57.reuse ;  /* 0x000000060e0b7223 */ /* 0x100fe20000010839 */
[----:B------:R-:W-:Y:S01]  /*6190*/  FMNMX.FTZ R0, R29, R0, !PT ;  /* 0x000000001d007209 */ /* 0x000fe20007810000 */
[-CC-:B------:R-:W-:Y:S01]  /*61a0*/  FFMA.FTZ R21, R32, R6.reuse, -R57.reuse ;  /* 0x0000000620157223 */ /* 0x180fe20000010839 */
[----:B------:R-:W-:Y:S01]  /*61b0*/  ISETP.GT.AND P2, PT, R7, 0x31, !P4 ;  /* 0x000000310700780c */ /* 0x000fe20006744270 */
[--C-:B------:R-:W-:Y:S01]  /*61c0*/  FFMA.FTZ R7, R24, R6, -R57.reuse ;  /* 0x0000000618077223 */ /* 0x100fe20000010839 */
[----:B------:R-:W-:Y:S01]  /*61d0*/  FMNMX.FTZ R0, R31, R0, !PT ;  /* 0x000000001f007209 */ /* 0x000fe20007810000 */
[-CC-:B------:R-:W-:Y:S01]  /*61e0*/  FFMA.FTZ R9, R28, R6.reuse, -R57.reuse ;  /* 0x000000061c097223 */ /* 0x180fe20000010839 */
[----:B------:R-:W-:Y:S01]  /*61f0*/  ISETP.LT.OR P1, PT, R3, 0x31, P1 ;  /* 0x000000310300780c */ /* 0x000fe20000f21670 */
[--C-:B------:R-:W-:Y:S01]  /*6200*/  FFMA.FTZ R12, R56, R6, -R57.reuse ;  /* 0x00000006380c7223 */ /* 0x100fe20000010839 */
[----:B------:R-:W-:Y:S01]  /*6210*/  FMNMX.FTZ R0, R33, R0, !PT ;  /* 0x0000000021007209 */ /* 0x000fe20007810000 */
[-CC-:B------:R-:W-:Y:S01]  /*6220*/  FFMA.FTZ R13, R36, R6.reuse, -R57.reuse ;  /* 0x00000006240d7223 */ /* 0x180fe20000010839 */
[----:B------:R-:W-:Y:S01]  /*6230*/  ISETP.LT.OR P2, PT, R3, 0x32, P2 ;  /* 0x000000320300780c */ /* 0x000fe20001741670 */
[--C-:B------:R-:W-:Y:S01]  /*6240*/  FFMA.FTZ R14, R58, R6, -R57.reuse ;  /* 0x000000063a0e7223 */ /* 0x100fe20000010839 */
[----:B------:R-:W-:Y:S01]  /*6250*/  FMNMX.FTZ R0, R35, R0, !PT ;  /* 0x0000000023007209 */ /* 0x000fe20007810000 */
[----:B------:R-:W-:Y:S01]  /*6260*/  MUFU.EX2 R3, R11 ;  /* 0x0000000b00037308 */ /* 0x000fe20000000800 */
[----:B------:R-:W-:Y:S01]  /*6270*/  FSEL R49, R50, -INF , !P1 ;  /* 0xff80000032317808 */ /* 0x000fe20004800000 */
[--C-:B------:R-:W-:Y:S01]  /*6280*/  FFMA.FTZ R15, R40, R6, -R57.reuse ;  /* 0x00000006280f7223 */ /* 0x100fe20000010839 */
[----:B------:R-:W-:Y:S01]  /*6290*/  FMNMX.FTZ R0, R37, R0, !PT ;  /* 0x0000000025007209 */ /* 0x000fe20007810000 */
[-CC-:B------:R-:W-:Y:S01]  /*62a0*/  FFMA.FTZ R170, R170, R6.reuse, -R57.reuse ;  /* 0x00000006aaaa7223 */ /* 0x180fe20000010839 */
[----:B------:R-:W-:Y:S01]  /*62b0*/  FSEL R51, R51, -INF , !P2 ;  /* 0xff80000033337808 */ /* 0x000fe20005000000 */
[--C-:B------:R-:W-:Y:S01]  /*62c0*/  FFMA.FTZ R169, R48, R6, -R57.reuse ;  /* 0x0000000630a97223 */ /* 0x100fe20000010839 */
[----:B------:R-:W-:Y:S01]  /*62d0*/  FMNMX.FTZ R0, R39, R0, !PT ;  /* 0x0000000027007209 */ /* 0x000fe20007810000 */
[----:B------:R0:W-:Y:S01]  /*62e0*/  MUFU.EX2 R11, R21 ;  /* 0x00000015000b7308 */ /* 0x0001e20000000800 */
[-CC-:B------:R-:W-:Y:S01]  /*62f0*/  FFMA.FTZ R172, R172, R6.reuse, -R57.reuse ;  /* 0x00000006acac7223 */ /* 0x180fe20000010839 */
[--C-:B------:R-:W-:Y:S01]  /*6300*/  FFMA.FTZ R171, R52, R6, -R57.reuse ;  /* 0x0000000634ab7223 */ /* 0x100fe20000010839 */
[----:B------:R-:W-:Y:S01]  /*6310*/  FMNMX.FTZ R0, R41, R0, !PT ;  /* 0x0000000029007209 */ /* 0x000fe20007810000 */
[----:B------:R-:W-:-:S03]  /*6320*/  FFMA.FTZ R174, R174, R6, -R57 ;  /* 0x00000006aeae7223 */ /* 0x000fc60000010839 */
[----:B------:R-:W-:Y:S01]  /*6330*/  FMNMX.FTZ R0, R43, R0, !PT ;  /* 0x000000002b007209 */ /* 0x000fe20007810000 */
[----:B------:R-:W-:Y:S01]  /*6340*/  MUFU.EX2 R9, R9 ;  /* 0x0000000900097308 */ /* 0x000fe20000000800 */
[----:B0-----:R-:W-:Y:S02]  /*6350*/  FFMA.FTZ R21, R44, R6, -R57 ;  /* 0x000000062c157223 */ /* 0x001fe40000010839 */
[----:B------:R-:W-:-:S04]  /*6360*/  FMNMX.FTZ R10, R45, R0, !PT ;  /* 0x000000002d0a7209 */ /* 0x000fc80007810000 */
[----:B------:R-:W-:Y:S01]  /*6370*/  FMNMX.FTZ R10, R47, R10, !PT ;  /* 0x0000000a2f0a7209 */ /* 0x000fe20007810000 */
[----:B------:R0:W1:Y:S03]  /*6380*/  MUFU.EX2 R0, R7 ;  /* 0x0000000700007308 */ /* 0x0000660000000800 */
[----:B------:R-:W-:-:S04]  /*6390*/  FMNMX.FTZ R10, R49, R10, !PT ;  /* 0x0000000a310a7209 */ /* 0x000fc80007810000 */
[----:B------:R-:W-:Y:S01]  /*63a0*/  FMNMX.FTZ R10, R51, R10, !PT ;  /* 0x0000000a330a7209 */ /* 0x000fe20007810000 */
[----:B------:R-:W2:Y:S03]  /*63b0*/  MUFU.EX2 R12, R12 ;  /* 0x0000000c000c7308 */ /* 0x000ea60000000800 */
[----:B------:R-:W-:-:S04]  /*63c0*/  FMNMX.FTZ R10, R53, R10, !PT ;  /* 0x0000000a350a7209 */ /* 0x000fc80007810000 */
[----:B0-----:R-:W-:Y:S01]  /*63d0*/  FMNMX.FTZ R7, R55, R10, !PT ;  /* 0x0000000a37077209 */ /* 0x001fe20007810000 */
[----:B------:R-:W-:Y:S01]  /*63e0*/  FFMA.FTZ R10, R20, R6, -R57 ;  /* 0x00000006140a7223 */ /* 0x000fe20000010839 */
[----:B------:R-:W-:Y:S01]  /*63f0*/  MUFU.EX2 R13, R13 ;  /* 0x0000000d000d7308 */ /* 0x000fe20000000800 */
[----:B-1----:R-:W-:Y:S01]  /*6400*/  F2FP.BF16.F32.PACK_AB R152, R3, R0 ;  /* 0x000000000398723e */ /* 0x002fe200000010ff */
[----:B------:R-:W-:Y:S01]  /*6410*/  FADD.FTZ R0, R0, R3 ;  /* 0x0000000300007221 */ /* 0x000fe20000010000 */
[----:B------:R-:W0:Y:S05]  /*6420*/  SHFL.BFLY PT, R20, R7, 0x2, 0x1f ;  /* 0x0c401f0007147f89 */ /* 0x000e2a00000e0000 */
[----:B------:R-:W1:Y:S01]  /*6430*/  MUFU.EX2 R10, R10 ;  /* 0x0000000a000a7308 */ /* 0x000e620000000800 */
[----:B--2---:R-:W-:-:S07]  /*6440*/  F2FP.BF16.F32.PACK_AB R156, R12, R11 ;  /* 0x0000000b0c9c723e */ /* 0x004fce00000010ff */
[----:B------:R-:W2:Y:S08]  /*6450*/  MUFU.EX2 R14, R14 ;  /* 0x0000000e000e7308 */ /* 0x000eb00000000800 */
[----:B------:R-:W-:Y:S01]  /*6460*/  MUFU.EX2 R15, R15 ;  /* 0x0000000f000f7308 */ /* 0x000fe20000000800 */
[----:B-1----:R-:W-:Y:S01]  /*6470*/  F2FP.BF16.F32.PACK_AB R154, R10, R9 ;  /* 0x000000090a9a723e */ /* 0x002fe200000010ff */
[----:B------:R-:W-:Y:S01]  /*6480*/  FADD.FTZ R9, R9, R0 ;  /* 0x0000000009097221 */ /* 0x000fe20000010000 */
[----:B0-----:R-:W-:Y:S01]  /*6490*/  FMNMX.FTZ R24, R7, R20, !PT ;  /* 0x0000001407187209 */ /* 0x001fe20007810000 */
[----:B------:R-:W-:-:S02]  /*64a0*/  FFMA.FTZ R20, R60, R6, -R57 ;  /* 0x000000063c147223 */ /* 0x000fc40000010839 */
[----:B------:R-:W-:Y:S02]  /*64b0*/  FADD.FTZ R10, R10, R9 ;  /* 0x000000090a0a7221 */ /* 0x000fe40000010000 */
[----:B------:R-:W0:Y:S01]  /*64c0*/  SHFL.BFLY PT, R7, R24, 0x1, 0x1f ;  /* 0x0c201f0018077f89 */ /* 0x000e2200000e0000 */
[----:B------:R-:W-:Y:S01]  /*64d0*/  MUFU.EX2 R21, R21 ;  /* 0x0000001500157308 */ /* 0x000fe20000000800 */
[----:B--2---:R-:W-:Y:S01]  /*64e0*/  F2FP.BF16.F32.PACK_AB R158, R14, R13 ;  /* 0x0000000d0e9e723e */ /* 0x004fe200000010ff */
[----:B------:R-:W-:-:S04]  /*64f0*/  FADD.FTZ R11, R11, R10 ;  /* 0x0000000a0b0b7221 */ /* 0x000fc80000010000 */
[----:B------:R-:W-:Y:S02]  /*6500*/  FADD.FTZ R12, R12, R11 ;  /* 0x0000000b0c0c7221 */ /* 0x000fe40000010000 */
[----:B------:R-:W1:Y:S02]  /*6510*/  MUFU.EX2 R20, R20 ;  /* 0x0000001400147308 */ /* 0x000e640000000800 */
[----:B------:R-:W-:-:S04]  /*6520*/  FADD.FTZ R13, R13, R12 ;  /* 0x0000000c0d0d7221 */ /* 0x000fc80000010000 */
[----:B------:R-:W-:Y:S02]  /*6530*/  FADD.FTZ R14, R14, R13 ;  /* 0x0000000d0e0e7221 */ /* 0x000fe40000010000 */
[----:B------:R-:W2:Y:S01]  /*6540*/  MUFU.EX2 R170, R170 ;  /* 0x000000aa00aa7308 */ /* 0x000ea20000000800 */
[----:B0-----:R-:W-:-:S07]  /*6550*/  FMNMX.FTZ R7, R24, R7, !PT ;  /* 0x0000000718077209 */ /* 0x001fce0007810000 */
[----:B------:R-:W-:Y:S01]  /*6560*/  MUFU.EX2 R169, R169 ;  /* 0x000000a900a97308 */ /* 0x000fe20000000800 */
[C---:B-1----:R-:W-:Y:S01]  /*6570*/  F2FP.BF16.F32.PACK_AB R160, R20.reuse, R15 ;  /* 0x0000000f14a0723e */ /* 0x042fe200000010ff */
[----:B------:R-:W-:Y:S01]  /*6580*/  FADD.FTZ R15, R15, R14 ;  /* 0x0000000e0f0f7221 */ /* 0x000fe20000010000 */
[C---:B------:R-:W-:Y:S01]  /*6590*/  FSETP.NEU.FTZ.AND P1, PT, R7.reuse, -INF , PT ;  /* 0xff8000000700780b */ /* 0x040fe20003f3d000 */
[----:B------:R-:W-:Y:S02]  /*65a0*/  FMUL.FTZ R24, R7, R6 ;  /* 0x0000000607187220 */ /* 0x000fe40000410000 */
[----:B------:R-:W-:Y:S02]  /*65b0*/  FADD.FTZ R20, R20, R15 ;  /* 0x0000000f14147221 */ /* 0x000fe40000010000 */
[----:B------:R-:W0:Y:S01]  /*65c0*/  MUFU.EX2 R172, R172 ;  /* 0x000000ac00ac7308 */ /* 0x000e220000000800 */
[----:B------:R-:W-:Y:S02]  /*65d0*/  FSEL R24, R24, RZ, P1 ;  /* 0x000000ff18187208 */ /* 0x000fe40000800000 */
[----:B--2---:R-:W-:Y:S01]  /*65e0*/  F2FP.BF16.F32.PACK_AB R162, R170, R21 ;  /* 0x00000015aaa2723e */ /* 0x004fe200000010ff */
[----:B------:R-:W-:-:S02]  /*65f0*/  FADD.FTZ R21, R21, R20 ;  /* 0x0000001415157221 */ /* 0x000fc40000010000 */
        /* <DEDUP_REMOVED lines=17> */
[----:B0-----:R-:W-:Y:S01]  /*6710*/  F2FP.BF16.F32.PACK_AB R164, R172, R169 ;  /* 0x000000a9aca4723e */ /* 0x001fe200000010ff */
[----:B------:R-:W-:-:S04]  /*6720*/  FADD.FTZ R170, R170, R21 ;  /* 0x00000015aaaa7221 */ /* 0x000fc80000010000 */
[----:B------:R-:W-:Y:S02]  /*6730*/  FADD.FTZ R169, R169, R170 ;  /* 0x000000aaa9a97221 */ /* 0x000fe40000010000 */
[----:B------:R-:W0:Y:S02]  /*6740*/  MUFU.EX2 R176, R176 ;  /* 0x000000b000b07308 */ /* 0x000e240000000800 */
[----:B------:R-:W-:-:S06]  /*6750*/  FADD.FTZ R172, R172, R169 ;  /* 0x000000a9acac7221 */ /* 0x000fcc0000010000 */
        /* <DEDUP_REMOVED lines=74> */
.L_x_3044:
[----:B------:R-:W-:Y:S02]  /*6c00*/  ISETP.NE.AND P2, PT, R206, 0x1, PT ;  /* 0x00000001ce00780c */ /* 0x000fe40003f45270 */
[----:B------:R-:W-:Y:S02]  /*6c10*/  R2UR UR5, R8 ;  /* 0x00000000080572ca */ /* 0x000fe400000e0000 */
[----:B------:R-:W-:-:S09]  /*6c20*/  LOP3.LUT P1, RZ, R16, 0x1, RZ, 0xc0, !PT ;  /* 0x0000000110ff7812 */ /* 0x000fd2000782c0ff */
[----:B------:R-:W0:Y:S02]  /*6c30*/  @P2 LDC R9, c[0x0][0x44c] ;  /* 0x00011300ff092b82 */ /* 0x000e240000000800 */
[----:B------:R-:W-:-:S04]  /*6c40*/  UIADD3 UR5, UR5, 0x38860, URZ ;  /* 0x0003886005057890 */ /* 0x000fc8000fffe03f */
[----:B------:R-:W-:Y:S02]  /*6c50*/  UPRMT UR5, UR39, 0x654, UR5 ;  /* 0x0000065427057896 */ /* 0x000fe40008000005 */
[----:B------:R-:W1:Y:S07]  /*6c60*/  @P2 LDC R11, c[0x0][0x450] ;  /* 0x00011400ff0b2b82 */ /* 0x000e6e0000000800 */
[----:B------:R-:W-:Y:S01]  /*6c70*/  SYNCS.ARRIVE.TRANS64.RED.A1T0 RZ, [UR5], RZ ;  /* 0x000000ffffff79a7 */ /* 0x000fe20008100405 */
[----:B0-----:R-:W-:-:S04]  /*6c80*/  @P2 IMAD.HI.U32 R8, R184, R9, RZ ;  /* 0x00000009b8082227 */ /* 0x001fc800078e00ff */
[----:B------:R-:W-:Y:S01]  /*6c90*/  IMAD.MOV.U32 R9, RZ, RZ, R184 ;  /* 0x000000ffff097224 */ /* 0x000fe200078e00b8 */
[----:B-1----:R-:W-:-:S05]  /*6ca0*/  @P2 SHF.R.U32.HI R9, RZ, R11, R8 ;  /* 0x0000000bff092219 */ /* 0x002fca0000011608 */
[----:B------:R-:W-:Y:S02]  /*6cb0*/  IMAD.IADD R178, R178, 0x1, R9 ;  /* 0x00000001b2b27824 */ /* 0x000fe400078e0209 */
[----:B------:R-:W-:Y:S02]  /*6cc0*/  VIADD R9, R168, 0xfffffffe ;  /* 0xfffffffea8097836 */ /* 0x000fe40000000000 */
        /* <DEDUP_REMOVED lines=13> */
.L_x_3046:
[----:B------:R-:W0:Y:S02]  /*6da0*/  LDC R12, c[0x0][0xadc] ;  /* 0x0002b700ff0c7b82 */ /* 0x000e240000000800 */
[----:B0-----:R-:W-:-:S13]  /*6db0*/  ISETP.NE.AND P1, PT, R12, 0x1, PT ;  /* 0x000000010c00780c */ /* 0x001fda0003f25270 */
[----:B------:R-:W0:Y:S02]  /*6dc0*/  @P1 LDC.64 R10, c[0x0][0xae0] ;  /* 0x0002b800ff0a1b82 */ /* 0x000e240000000a00 */
[----:B0-----:R-:W-:-:S05]  /*6dd0*/  @P1 IMAD.HI.U32 R10, R13, R10, RZ ;  /* 0x0000000a0d0a1227 */ /* 0x001fca00078e00ff */
[----:B------:R-:W-:-:S07]  /*6de0*/  @P1 SHF.R.U32.HI R13, RZ, R11, R10 ;  /* 0x0000000bff0d1219 */ /* 0x000fce000001160a */
.L_x_3047:
[----:B------:R-:W-:-:S05]  /*6df0*/  IMAD R13, R13, R12, R12 ;  /* 0x0000000c0d0d7224 */ /* 0x000fca00078e020c */
[----:B------:R-:W-:-:S07]  /*6e00*/  VIMNMX R8, R8, R13, PT ;  /* 0x0000000d08087248 */ /* 0x000fce0003fe0100 */
.L_x_3045:
        /* <DEDUP_REMOVED lines=9> */
.L_x_3067:
[----:B------:R-:W-:-:S04]  /*6ea0*/  UIADD3 UR36, UR7, 0x1, URZ ;  /* 0x0000000107247890 */ /* 0x000fc8000fffe03f */
[----:B------:R-:W-:-:S04]  /*6eb0*/  UISETP.NE.AND UP0, UPT, UR36, 0x2, UPT ;  /* 0x000000022400788c */ /* 0x000fc8000bf05270 */
[----:B------:R-:W-:Y:S02]  /*6ec0*/  USEL UR5, URZ, 0x1, UP0 ;  /* 0x000000013f057887 */ /* 0x000fe40008000000 */
[----:B------:R-:W-:-:S04]  /*6ed0*/  USEL UR36, UR36, URZ, UP0 ;  /* 0x0000003f24247287 */ /* 0x000fc80008000000 */
[----:B------:R-:W-:Y:S01]  /*6ee0*/  LOP3.LUT R2, R2, UR5, RZ, 0x3c, !PT ;  /* 0x0000000502027c12 */ /* 0x000fe2000f8e3cff */
[----:B------:R-:W-:Y:S07]  /*6ef0*/  @!P0 BRA `(.L_x_3049) ;  /* 0x0000000000048947 */ /* 0x000fee0003800000 */
[----:B------:R-:W-:Y:S01]  /*6f00*/  BPT.TRAP 0x1 ;  /* 0x000000040000795c */ /* 0x000fe20000300000 */
.L_x_3049:
[----:B------:R-:W-:Y:S01]  /*6f10*/  ULEA UR5, UR36, UR38, 0x3 ;  /* 0x0000002624057291 */ /* 0x000fe2000f8e183f */
[----:B------:R-:W-:-:S08]  /*6f20*/  SHF.L.U32 R5, R2, 0x1f, RZ ;  /* 0x0000001f02057819 */ /* 0x000fd000000006ff */
[----:B------:R0:W1:Y:S01]  /*6f30*/  SYNCS.PHASECHK.TRANS64.TRYWAIT P1, [UR5+0x38830], R5 ;  /* 0x03883005ff0075a7 */ /* 0x0000620008020145 */
[----:B------:R-:W-:Y:S05]  /*6f40*/  @!P0 BRA `(.L_x_3050) ;  /* 0x0000000000048947 */ /* 0x000fea0003800000 */
[----:B------:R-:W-:Y:S01]  /*6f50*/  BPT.TRAP 0x1 ;  /* 0x000000040000795c */ /* 0x000fe20000300000 */
.L_x_3050:
[----:B-1----:R-:W-:Y:S05]  /*6f60*/  @P1 BRA `(.L_x_3051) ;  /* 0x0000000000081947 */ /* 0x002fea0003800000 */
[----:B------:R-:W1:Y:S02]  /*6f70*/  SYNCS.PHASECHK.TRANS64.TRYWAIT P1, [UR5+0x38830], R5 ;  /* 0x03883005ff0075a7 */ /* 0x000e640008020145 */
[----:B-1----:R-:W-:Y:S05]  /*6f80*/  @!P1 BRA `(.L_x_3052) ;  /* 0x0000013400a89947 */ /* 0x002fea0003800000 */
.L_x_3051:
        /* <DEDUP_REMOVED lines=23> */
.L_x_3053:
[----:B------:R2:W3:Y:S01]  /*7100*/  SYNCS.PHASECHK.TRANS64.TRYWAIT P1, [UR5+0x38850], R5 ;  /* 0x03885005ff0075a7 */ /* 0x0004e20008020145 */
[----:B------:R-:W-:Y:S05]  /*7110*/  @!P0 BRA `(.L_x_3054) ;  /* 0x0000000000048947 */ /* 0x000fea0003800000 */
[----:B------:R-:W-:Y:S01]  /*7120*/  BPT.TRAP 0x1 ;  /* 0x000000040000795c */ /* 0x000fe20000300000 */
.L_x_3054:
[----:B---3--:R-:W-:Y:S05]  /*7130*/  @P1 BRA `(.L_x_3055) ;  /* 0x0000000000081947 */ /* 0x008fea0003800000 */
[----:B------:R-:W3:Y:S02]  /*7140*/  SYNCS.PHASECHK.TRANS64.TRYWAIT P1, [UR5+0x38850], R5 ;  /* 0x03885005ff0075a7 */ /* 0x000ee40008020145 */
[----:B---3--:R-:W-:Y:S05]  /*7150*/  @!P1 BRA `(.L_x_3056) ;  /* 0x00000134004c9947 */ /* 0x008fea0003800000 */
.L_x_3055:
        /* <DEDUP_REMOVED lines=265> */
.L_x_3057:
[----:B------:R-:W-:Y:S01]  /*81f0*/  ISETP.NE.AND P1, PT, R206, 0x1, PT ;  /* 0x00000001ce00780c */ /* 0x000fe20003f25270 */
[----:B------:R-:W-:Y:S01]  /*8200*/  IMAD.IADD R216, R191, 0x1, R184 ;  /* 0x00000001bfd87824 */ /* 0x000fe200078e02b8 */
[----:B------:R-:W-:Y:S01]  /*8210*/  UIADD3 UR10, UR5, 0x38840, URZ ;  /* 0x00038840050a7890 */ /* 0x000fe2000fffe03f */
[----:B------:R-:W-:Y:S01]  /*8220*/  IMAD.SHL.U32 R12, R9, 0x40, RZ ;  /* 0x00000040090c7824 */ /* 0x000fe200078e00ff */
[----:B------:R-:W-:Y:S01]  /*8230*/  LOP3.LUT P5, RZ, R16, 0x1, RZ, 0xc0, !PT ;  /* 0x0000000110ff7812 */ /* 0x000fe200078ac0ff */
        /* <DEDUP_REMOVED lines=8> */
[----:B-1----:R-:W-:Y:S02]  /*82c0*/  @P1 SHF.R.U32.HI R216, RZ, R6, R5 ;  /* 0x00000006ffd81219 */ /* 0x002fe40000011605 */
[----:B------:R-:W-:-:S03]  /*82d0*/  IADD3 R5, -R19, 0x1, -R12 ;  /* 0x0000000113057810 */ /* 0x000fc60007ffe90c */
[----:B------:R-:W0:Y:S01]  /*82e0*/  SHFL.IDX PT, R13, R216, RZ, 0x1c1f ;  /* 0x001c1fffd80d7589 */ /* 0x000e2200000e0000 */
[----:B------:R-:W-:-:S05]  /*82f0*/  IADD3 R5, -R18, R5, R17 ;  /* 0x0000000512057210 */ /* 0x000fca0007ffe111 */
[C---:B------:R-:W-:Y:S02]  /*8300*/  VIADD R20, R5.reuse, UR14 ;  /* 0x0000000e05147c36 */ /* 0x040fe40008000000 */
[----:B------:R-:W-:Y:S01]  /*8310*/  VIADD R15, R5, UR10 ;  /* 0x0000000a050f7c36 */ /* 0x000fe20008000000 */
[----:B------:R-:W-:Y:S01]  /*8320*/  ULDC UR10, c[0x0][0xadc] ;  /* 0x0002b700000a7ab9 */ /* 0x000fe20000000800 */
[----:B0-----:R-:W-:Y:S02]  /*8330*/  IMAD.IADD R14, R20, 0x1, R13 ;  /* 0x00000001140e7824 */ /* 0x001fe400078e020d */
[----:B------:R-:W-:Y:S01]  /*8340*/  IMAD.IADD R5, R13, 0x1, R15 ;  /* 0x000000010d057824 */ /* 0x000fe200078e020f */
[----:B------:R-:W-:Y:S06]  /*8350*/  @!P5 BRA `(.L_x_3058) ;  /* 0x000000000058d947 */ /* 0x000fec0003800000 */
[----:B------:R-:W-:Y:S01]  /*8360*/  IADD3 R13, -R18, R17, R13 ;  /* 0x00000011120d7210 */ /* 0x000fe20007ffe10d */
[----:B------:R-:W-:Y:S03]  /*8370*/  BSSY B0, `(.L_x_3059) ;  /* 0x0000010000007945 */ /* 0x000fe60003800000 */
        /* <DEDUP_REMOVED lines=10> */
.L_x_3060:
[----:B------:R-:W-:-:S05]  /*8420*/  IMAD.U32 R21, RZ, RZ, UR10 ;  /* 0x0000000aff157e24 */ /* 0x000fca000f8e00ff */
[----:B------:R-:W-:-:S13]  /*8430*/  ISETP.NE.AND P1, PT, R21, 0x1, PT ;  /* 0x000000011500780c */ /* 0x000fda0003f25270 */
[----:B------:R-:W0:Y:S02]  /*8440*/  @P1 LDC.64 R6, c[0x0][0xae0] ;  /* 0x0002b800ff061b82 */ /* 0x000e240000000a00 */
[----:B0-----:R-:W-:-:S05]  /*8450*/  @P1 IMAD.HI.U32 R6, R13, R6, RZ ;  /* 0x000000060d061227 */ /* 0x001fca00078e00ff */
[----:B------:R-:W-:-:S07]  /*8460*/  @P1 SHF.R.U32.HI R13, RZ, R7, R6 ;  /* 0x00000007ff0d1219 */ /* 0x000fce0000011606 */
.L_x_3061:
[----:B------:R-:W-:Y:S05]  /*8470*/  BSYNC B0 ;  /* 0x0000000000007941 */ /* 0x000fea0003800000 */
.L_x_3059:
[----:B------:R-:W-:-:S04]  /*8480*/  IMAD R6, R13, R21, -R12 ;  /* 0x000000150d067224 */ /* 0x000fc800078e0a0c */
[----:B------:R-:W-:-:S05]  /*8490*/  IMAD.IADD R6, R6, 0x1, -R19 ;  /* 0x0000000106067824 */ /* 0x000fca00078e0a13 */
[----:B------:R-:W-:Y:S02]  /*84a0*/  VIADDMNMX R14, R6, R21, R14, PT ;  /* 0x00000015060e7246 */ /* 0x000fe4000380010e */
[----:B------:R-:W-:-:S07]  /*84b0*/  VIMNMX R5, R5, R6, !PT ;  /* 0x0000000605057248 */ /* 0x000fce0007fe0100 */
.L_x_3058:
        /* <DEDUP_REMOVED lines=13> */
[----:B0-----:R-:W-:Y:S01]  /*8590*/  IMAD.IADD R20, R20, 0x1, R216 ;  /* 0x0000000114147824 */ /* 0x001fe200078e02d8 */
        /* <DEDUP_REMOVED lines=33> */
[----:B------:R-:W-:Y:S01]  /*87b0*/  ISETP.LT.OR P3, PT, R14, 0x3a, P3 ;  /* 0x0000003a0e00780c */ /* 0x000fe20001f61670 */
[----:B------:R-:W-:Y:S01]  /*87c0*/  IMAD.IADD R14, R15, 0x1, R216 ;  /* 0x000000010f0e7824 */ /* 0x000fe200078e02d8 */
        /* <DEDUP_REMOVED lines=16> */
.L_x_3064:
[----:B------:R-:W-:-:S05]  /*88d0*/  IMAD.U32 R152, RZ, RZ, UR10 ;  /* 0x0000000aff987e24 */ /* 0x000fca000f8e00ff */
[----:B------:R-:W-:-:S13]  /*88e0*/  ISETP.NE.AND P2, PT, R152, 0x1, PT ;  /* 0x000000019800780c */ /* 0x000fda0003f45270 */
[----:B------:R-:W0:Y:S02]  /*88f0*/  @P2 LDC.64 R6, c[0x0][0xae0] ;  /* 0x0002b800ff062b82 */ /* 0x000e240000000a00 */
[----:B0-----:R-:W-:-:S05]  /*8900*/  @P2 IMAD.HI.U32 R6, R5, R6, RZ ;  /* 0x0000000605062227 */ /* 0x001fca00078e00ff */
[----:B------:R-:W-:-:S07]  /*8910*/  @P2 SHF.R.U32.HI R5, RZ, R7, R6 ;  /* 0x00000007ff052219 */ /* 0x000fce0000011606 */
.L_x_3065:
[----:B------:R-:W-:Y:S05]  /*8920*/  BSYNC B0 ;  /* 0x0000000000007941 */ /* 0x000fea0003800000 */
.L_x_3063:
[----:B------:R-:W-:-:S04]  /*8930*/  IMAD R12, R5, R152, -R12 ;  /* 0x00000098050c7224 */ /* 0x000fc800078e0a0c */
[----:B------:R-:W-:-:S05]  /*8940*/  IMAD.IADD R5, R12, 0x1, -R19 ;  /* 0x000000010c057824 */ /* 0x000fca00078e0a13 */
[----:B------:R-:W-:Y:S02]  /*8950*/  VIADDMNMX R20, R5, R152, R20, PT ;  /* 0x0000009805147246 */ /* 0x000fe40003800114 */
[----:B------:R-:W-:-:S07]  /*8960*/  VIMNMX R14, R14, R5, !PT ;  /* 0x000000050e0e7248 */ /* 0x000fce0007fe0100 */
.L_x_3062:
[----:B------:R-:W-:Y:S01]  /*8970*/  FMNMX.FTZ R6, R13, R10, !PT ;  /* 0x0000000a0d067209 */ /* 0x000fe20007810000 */
[----:B------:R-:W-:Y:S01]  /*8980*/  ULEA UR10, UR36, UR37, 0xc ;  /* 0x00000025240a7291 */ /* 0x000fe2000f8e603f */
[----:B------:R-:W-:Y:S01]  /*8990*/  ISETP.GT.AND P2, PT, R14, 0x1, P1 ;  /* 0x000000010e00780c */ /* 0x000fe20000f44270 */
[----:B------:R-:W-:Y:S01]  /*89a0*/  UMOV UR15, 0x40000040 ;  /* 0x40000040000f7882 */ /* 0x000fe20000000000 */
[----:B------:R-:W-:Y:S02]  /*89b0*/  FMNMX.FTZ R6, R153, R6, !PT ;  /* 0x0000000699067209 */ /* 0x000fe40007810000 */
[----:B------:R-:W-:Y:S02]  /*89c0*/  ISETP.LT.OR P4, PT, R20, 0x2, P2 ;  /* 0x000000021400780c */ /* 0x000fe40001781670 */
[----:B------:R-:W-:Y:S01]  /*89d0*/  FMNMX.FTZ R6, R21, R6, !PT ;  /* 0x0000000615067209 */ /* 0x000fe20007810000 */
[----:B------:R-:W-:Y:S01]  /*89e0*/  UMOV UR14, UR10 ;  /* 0x0000000a000e7c82 */ /* 0x000fe20008000000 */
[----:B------:R-:W-:-:S02]  /*89f0*/  FSEL R155, R155, -INF , !P4 ;  /* 0xff8000009b9b7808 */ /* 0x000fc40006000000 */
[----:B------:R-:W-:Y:S02]  /*8a00*/  FMNMX.FTZ R6, R157, R6, !PT ;  /* 0x000000069d067209 */ /* 0x000fe40007810000 */
[----:B------:R-:W-:Y:S02]  /*8a10*/  ISETP.GT.AND P4, PT, R14, RZ, P1 ;  /* 0x000000ff0e00720c */ /* 0x000fe40000f84270 */
[----:B------:R-:W-:Y:S02]  /*8a20*/  FMNMX.FTZ R6, R217, R6, !PT ;  /* 0x00000006d9067209 */ /* 0x000fe40007810000 */
[----:B------:R-:W-:Y:S02]  /*8a30*/  ISETP.LT.OR P4, PT, R20, 0x1, P4 ;  /* 0x000000011400780c */ /* 0x000fe40002781670 */
[----:B------:R-:W-:Y:S02]  /*8a40*/  FMNMX.FTZ R6, R161, R6, !PT ;  /* 0x00000006a1067209 */ /* 0x000fe40007810000 */
[----:B------:R-:W-:-:S02]  /*8a50*/  ISETP.GT.AND P3, PT, R14, 0x8, P1 ;  /* 0x000000080e00780c */ /* 0x000fc40000f64270 */
[----:B------:R-:W-:Y:S02]  /*8a60*/  FMNMX.FTZ R6, R219, R6, !PT ;  /* 0x00000006db067209 */ /* 0x000fe40007810000 */
[----:B------:R-:W-:Y:S02]  /*8a70*/  FSEL R154, R154, -INF , !P4 ;  /* 0xff8000009a9a7808 */ /* 0x000fe40006000000 */
        /* <DEDUP_REMOVED lines=25> */
[----:B------:R-:W-:Y:S02]  /*8c10*/  ISETP.LT.OR P3, PT, R20, 0x1a, P3 ;  /* 0x0000001a1400780c */ /* 0x000fe40001f61670 */
[----:B------:R-:W-:Y:S02]  /*8c20*/  FSEL R166, R166, -INF , !P4 ;  /* 0xff800000a6a67808 */ /* 0x000fe40006000000 */
[----:B------:R-:W-:Y:S02]  /*8c30*/  ISETP.GT.AND P4, PT, R14, 0x21, P1 ;  /* 0x000000210e00780c */ /* 0x000fe40000f84270 */
[----:B------:R-:W-:-:S02]  /*8c40*/  ISETP.LT.OR P2, PT, R20, 0x21, P2 ;  /* 0x000000211400780c */ /* 0x000fc40001741670 */
[----:B------:R-:W-:Y:S02]  /*8c50*/  FSEL R167, R167, -INF , !P3 ;  /* 0xff800000a7a77808 */ /* 0x000fe40005800000 */
[----:B------:R-:W-:Y:S02]  /*8c60*/  ISETP.GT.AND P3, PT, R14, 0x28, P1 ;  /* 0x000000280e00780c */ /* 0x000fe40000f64270 */
[----:B------:R-:W-:Y:S02]  /*8c70*/  ISETP.LT.OR P4, PT, R20, 0x22, P4 ;  /* 0x000000221400780c */ /* 0x000fe40002781670 */
[----:B0-----:R-:W-:Y:S02]  /*8c80*/  FMNMX.FTZ R7, R6, R5, !PT ;  /* 0x0000000506077209 */ /* 0x001fe40007810000 */
[----:B------:R-:W0:Y:S01]  /*8c90*/  LDC R6, c[0x0][0xa80] ;  /* 0x0002a000ff067b82 */ /* 0x000e220000000800 */
[----:B------:R-:W-:Y:S02]  /*8ca0*/  FSEL R170, R170, -INF , !P2 ;  /* 0xff800000aaaa7808 */ /* 0x000fe40005000000 */
[----:B------:R-:W1:Y:S01]  /*8cb0*/  SHFL.BFLY PT, R12, R7, 0x1, 0x1f ;  /* 0x0c201f00070c7f89 */ /* 0x000e6200000e0000 */
[----:B------:R-:W-:-:S02]  /*8cc0*/  ISETP.GT.AND P2, PT, R14, 0x29, P1 ;  /* 0x000000290e00780c */ /* 0x000fc40000f44270 */
[----:B------:R-:W-:Y:S02]  /*8cd0*/  ISETP.LT.OR P3, PT, R20, 0x29, P3 ;  /* 0x000000291400780c */ /* 0x000fe40001f61670 */
[----:B------:R-:W-:Y:S02]  /*8ce0*/  FSEL R152, R171, -INF , !P4 ;  /* 0xff800000ab987808 */ /* 0x000fe40006000000 */
[----:B------:R-:W-:Y:S02]  /*8cf0*/  ISETP.GT.AND P4, PT, R14, 0x30, P1 ;  /* 0x000000300e00780c */ /* 0x000fe40000f84270 */
[----:B------:R-:W-:Y:S02]  /*8d00*/  ISETP.LT.OR P2, PT, R20, 0x2a, P2 ;  /* 0x0000002a1400780c */ /* 0x000fe40001741670 */
[----:B------:R-:W-:Y:S02]  /*8d10*/  FSEL R174, R174, -INF , !P3 ;  /* 0xff800000aeae7808 */ /* 0x000fe40005800000 */
[----:B------:R-:W-:-:S02]  /*8d20*/  ISETP.LT.OR P4, PT, R20, 0x31, P4 ;  /* 0x000000311400780c */ /* 0x000fc40002781670 */
[----:B------:R-:W-:Y:S02]  /*8d30*/  FSEL R158, R175, -INF , !P2 ;  /* 0xff800000af9e7808 */ /* 0x000fe40005000000 */
[----:B------:R-:W-:Y:S02]  /*8d40*/  ISETP.GT.AND P2, PT, R14, 0x31, P1 ;  /* 0x000000310e00780c */ /* 0x000fe40000f44270 */
[----:B------:R-:W-:Y:S02]  /*8d50*/  FSEL R178, R178, -INF , !P4 ;  /* 0xff800000b2b27808 */ /* 0x000fe40006000000 */
[----:B------:R-:W-:Y:S02]  /*8d60*/  ISETP.GT.AND P4, PT, R14, 0x38, P1 ;  /* 0x000000380e00780c */ /* 0x000fe40000f84270 */
[----:B------:R-:W-:Y:S02]  /*8d70*/  ISETP.LT.OR P2, PT, R20, 0x32, P2 ;  /* 0x000000321400780c */ /* 0x000fe40001741670 */
[----:B-1----:R-:W-:-:S02]  /*8d80*/  FMNMX.FTZ R5, R7, R12, !PT ;  /* 0x0000000c07057209 */ /* 0x002fc40007810000 */
[----:B------:R-:W-:Y:S02]  /*8d90*/  FMNMX.FTZ R12, R154, R11, !PT ;  /* 0x0000000b9a0c7209 */ /* 0x000fe40007810000 */
[C---:B------:R-:W-:Y:S01]  /*8da0*/  FSETP.NEU.FTZ.AND P3, PT, R5.reuse, -INF , PT ;  /* 0xff8000000500780b */ /* 0x040fe20003f7d000 */
[----:B0-----:R-:W-:Y:S01]  /*8db0*/  FMUL.FTZ R156, R5, R6 ;  /* 0x00000006059c7220 */ /* 0x001fe20000410000 */
[----:B------:R-:W-:Y:S02]  /*8dc0*/  FMNMX.FTZ R12, R155, R12, !PT ;  /* 0x0000000c9b0c7209 */ /* 0x000fe40007810000 */
[----:B------:R-:W-:Y:S02]  /*8dd0*/  ISETP.GT.AND P1, PT, R14, 0x39, P1 ;  /* 0x000000390e00780c */ /* 0x000fe40000f24270 */
[----:B------:R-:W-:Y:S02]  /*8de0*/  FMNMX.FTZ R12, R227, R12, !PT ;  /* 0x0000000ce30c7209 */ /* 0x000fe40007810000 */
[----:B------:R-:W-:-:S02]  /*8df0*/  FSEL R156, R156, RZ, P3 ;  /* 0x000000ff9c9c7208 */ /* 0x000fc40001800000 */
[----:B------:R-:W-:Y:S02]  /*8e00*/  FMNMX.FTZ R12, R159, R12, !PT ;  /* 0x0000000c9f0c7209 */ /* 0x000fe40007810000 */
[C---:B------:R-:W-:Y:S01]  /*8e10*/  ISETP.LT.OR P4, PT, R20.reuse, 0x39, P4 ;  /* 0x000000391400780c */ /* 0x040fe20002781670 */
[--C-:B------:R-:W-:Y:S01]  /*8e20*/  FFMA.FTZ R162, R21, R6, -R156.reuse ;  /* 0x0000000615a27223 */ /* 0x100fe2000001089c */
[----:B------:R-:W-:Y:S01]  /*8e30*/  FMNMX.FTZ R12, R229, R12, !PT ;  /* 0x0000000ce50c7209 */ /* 0x000fe20007810000 */
[-CC-:B------:R-:W-:Y:S01]  /*8e40*/  FFMA.FTZ R21, R157, R6.reuse, -R156.reuse ;  /* 0x000000069d157223 */ /* 0x180fe2000001089c */
[----:B------:R-:W-:Y:S01]  /*8e50*/  ISETP.LT.OR P1, PT, R20, 0x3a, P1 ;  /* 0x0000003a1400780c */ /* 0x000fe20000f21670 */
[--C-:B------:R-:W-:Y:S01]  /*8e60*/  FFMA.FTZ R13, R13, R6, -R156.reuse ;  /* 0x000000060d0d7223 */ /* 0x100fe2000001089c */
[----:B------:R-:W-:Y:S01]  /*8e70*/  FMNMX.FTZ R7, R163, R12, !PT ;  /* 0x0000000ca3077209 */ /* 0x000fe20007810000 */
[-CC-:B------:R-:W-:Y:S01]  /*8e80*/  FFMA.FTZ R171, R161, R6.reuse, -R156.reuse ;  /* 0x00000006a1ab7223 */ /* 0x180fe2000001089c */
[----:B------:R-:W-:Y:S01]  /*8e90*/  FSEL R182, R182, -INF , !P4 ;  /* 0xff800000b6b67808 */ /* 0x000fe20006000000 */
[-CC-:B------:R-:W-:Y:S01]  /*8ea0*/  FFMA.FTZ R168, R219, R6.reuse, -R156.reuse ;  /* 0x00000006dba87223 */ /* 0x180fe2000001089c */
[----:B------:R-:W-:Y:S01]  /*8eb0*/  FMNMX.FTZ R12, R166, R7, !PT ;  /* 0x00000007a60c7209 */ /* 0x000fe20007810000 */
[-CC-:B------:R-:W-:Y:S01]  /*8ec0*/  FFMA.FTZ R175, R165, R6.reuse, -R156.reuse ;  /* 0x00000006a5af7223 */ /* 0x180fe2000001089c */
[----:B------:R-:W-:Y:S01]  /*8ed0*/  FSEL R183, R183, -INF , !P1 ;  /* 0xff800000b7b77808 */ /* 0x000fe20004800000 */
[--C-:B------:R-:W-:Y:S01]  /*8ee0*/  FFMA.FTZ R172, R221, R6, -R156.reuse ;  /* 0x00000006ddac7223 */ /* 0x100fe2000001089c */
[----:B------:R-:W-:Y:S01]  /*8ef0*/  FMNMX.FTZ R7, R167, R12, !PT ;  /* 0x0000000ca7077209 */ /* 0x000fe20007810000 */
[-CC-:B------:R-:W-:Y:S01]  /*8f00*/  FFMA.FTZ R12, R153, R6.reuse, -R156.reuse ;  /* 0x00000006990c7223 */ /* 0x180fe2000001089c */
[----:B------:R-:W-:Y:S01]  /*8f10*/  FSEL R153, R179, -INF , !P2 ;  /* 0xff800000b3997808 */ /* 0x000fe20005000000 */
[-CC-:B------:R-:W-:Y:S01]  /*8f20*/  FFMA.FTZ R169, R169, R6.reuse, -R156.reuse ;  /* 0x00000006a9a97223 */ /* 0x180fe2000001089c */
[----:B------:R-:W-:Y:S01]  /*8f30*/  FMNMX.FTZ R7, R170, R7, !PT ;  /* 0x00000007aa077209 */ /* 0x000fe20007810000 */
[-CC-:B------:R-:W-:Y:S01]  /*8f40*/  FFMA.FTZ R176, R223, R6.reuse, -R156.reuse ;  /* 0x00000006dfb07223 */ /* 0x180fe2000001089c */
[----:B------:R-:W-:Y:S01]  /*8f50*/  FSEL R157, R5, RZ, P3 ;  /* 0x000000ff059d7208 */ /* 0x000fe20001800000 */
[-CC-:B------:R-:W-:Y:S01]  /*8f60*/  FFMA.FTZ R173, R173, R6.reuse, -R156.reuse ;  /* 0x00000006adad7223 */ /* 0x180fe2000001089c */
[----:B------:R-:W-:Y:S01]  /*8f70*/  FMNMX.FTZ R7, R152, R7, !PT ;  /* 0x0000000798077209 */ /* 0x000fe20007810000 */
[-CC-:B------:R-:W-:Y:S01]  /*8f80*/  FFMA.FTZ R179, R225, R6.reuse, -R156.reuse ;  /* 0x00000006e1b37223 */ /* 0x180fe2000001089c */
[-CC-:B------:R-:W-:Y:S01]  /*8f90*/  FFMA.FTZ R180, R177, R6.reuse, -R156.reuse ;  /* 0x00000006b1b47223 */ /* 0x180fe2000001089c */
[-CC-:B------:R-:W-:Y:S01]  /*8fa0*/  FFMA.FTZ R15, R15, R6.reuse, -R156.reuse ;  /* 0x000000060f0f7223 */ /* 0x180fe2000001089c */
[----:B------:R-:W-:Y:S01]  /*8fb0*/  FMNMX.FTZ R7, R174, R7, !PT ;  /* 0x00000007ae077209 */ /* 0x000fe20007810000 */
[----:B------:R-:W-:Y:S01]  /*8fc0*/  FFMA.FTZ R216, R181, R6, -R156 ;  /* 0x00000006b5d87223 */ /* 0x000fe2000001089c */
[----:B------:R-:W-:Y:S01]  /*8fd0*/  FADD.FTZ R157, -R157, R10 ;  /* 0x0000000a9d9d7221 */ /* 0x000fe20000010100 */
[----:B------:R-:W-:Y:S01]  /*8fe0*/  MUFU.EX2 R13, R13 ;  /* 0x0000000d000d7308 */ /* 0x000fe20000000800 */
[----:B------:R-:W-:-:S02]  /*8ff0*/  FMNMX.FTZ R7, R158, R7, !PT ;  /* 0x000000079e077209 */ /* 0x000fc40007810000 */
[----:B------:R-:W-:Y:S02]  /*9000*/  FMUL.FTZ R10, R157, R6 ;  /* 0x000000069d0a7220 */ /* 0x000fe40000410000 */
[----:B------:R-:W-:-:S03]  /*9010*/  FMNMX.FTZ R14, R178, R7, !PT ;  /* 0x00000007b20e7209 */ /* 0x000fc60007810000 */
[----:B------:R-:W-:Y:S01]  /*9020*/  MUFU.EX2 R12, R12 ;  /* 0x0000000c000c7308 */ /* 0x000fe20000000800 */
[----:B------:R-:W-:-:S04]  /*9030*/  FMNMX.FTZ R7, R153, R14, !PT ;  /* 0x0000000e99077209 */ /* 0x000fc80007810000 */
[----:B------:R-:W-:-:S03]  /*9040*/  FMNMX.FTZ R20, R182, R7, !PT ;  /* 0x00000007b6147209 */ /* 0x000fc60007810000 */
[----:B------:R-:W0:Y:S01]  /*9050*/  MUFU.EX2 R10, R10 ;  /* 0x0000000a000a7308 */ /* 0x000e220000000800 */
[----:B------:R-:W-:Y:S01]  /*9060*/  FMNMX.FTZ R7, R183, R20, !PT ;  /* 0x00000014b7077209 */ /* 0x000fe20007810000 */
[----:B------:R-:W-:-:S04]  /*9070*/  FFMA.FTZ R20, R217, R6, -R156 ;  /* 0x00000006d9147223 */ /* 0x000fc8000001089c */
[----:B------:R-:W1:Y:S02]  /*9080*/  SHFL.BFLY PT, R160, R7, 0x2, 0x1f ;  /* 0x0c401f0007a07f89 */ /* 0x000e6400000e0000 */
[----:B------:R-:W-:Y:S08]  /*9090*/  MUFU.EX2 R14, R162 ;  /* 0x000000a2000e7308 */ /* 0x000ff00000000800 */
[----:B------:R-:W2:Y:S01]  /*90a0*/  MUFU.EX2 R21, R21 ;  /* 0x0000001500157308 */ /* 0x000ea20000000800 */
        /* <DEDUP_REMOVED lines=42> */
[----:B0-----:R-:W-:Y:S01]  /*9350*/  FMNMX.FTZ R7, R160, R7, !PT ;  /* 0x00000007a0077209 */ /* 0x001fe20007810000 */
[-C--:B------:R-:W-:Y:S01]  /*9360*/  FMUL.FTZ R93, R93, R10.reuse ;  /* 0x0000000a5d5d7220 */ /* 0x080fe20000410000 */
[-C--:B------:R-:W-:Y:S01]  /*9370*/  FMUL.FTZ R96, R96, R10.reuse ;  /* 0x0000000a60607220 */ /* 0x080fe20000410000 */
[----:B------:R-:W-:Y:S01]  /*9380*/  FMUL.FTZ R97, R97, R10 ;  /* 0x0000000a61617220 */ /* 0x000fe20000410000 */
[C---:B------:R-:W-:Y:S01]  /*9390*/  FSETP.NEU.FTZ.AND P2, PT, R7.reuse, -INF , PT ;  /* 0xff8000000700780b */ /* 0x040fe20003f5d000 */
[----:B------:R-:W-:Y:S01]  /*93a0*/  FMUL.FTZ R156, R7, R6 ;  /* 0x00000006079c7220 */ /* 0x000fe20000410000 */
[----:B------:R-:W0:Y:S01]  /*93b0*/  MUFU.EX2 R169, R169 ;  /* 0x000000a900a97308 */ /* 0x000e220000000800 */
[-C--:B------:R-:W-:Y:S01]  /*93c0*/  FMUL.FTZ R100, R100, R10.reuse ;  /* 0x0000000a64647220 */ /* 0x080fe20000410000 */
[-C--:B------:R-:W-:Y:S01]  /*93d0*/  FMUL.FTZ R101, R101, R10.reuse ;  /* 0x0000000a65657220 */ /* 0x080fe20000410000 */
[-C--:B------:R-:W-:Y:S01]  /*93e0*/  FMUL.FTZ R104, R104, R10.reuse ;  /* 0x0000000a68687220 */ /* 0x080fe20000410000 */
[----:B------:R-:W-:Y:S01]  /*93f0*/  FSEL R157, R156, RZ, P2 ;  /* 0x000000ff9c9d7208 */ /* 0x000fe20001000000 */
[-C--:B------:R-:W-:Y:S01]  /*9400*/  FMUL.FTZ R105, R105, R10.reuse ;  /* 0x0000000a69697220 */ /* 0x080fe20000410000 */
[-C--:B------:R-:W-:Y:S01]  /*9410*/  FMUL.FTZ R108, R108, R10.reuse ;  /* 0x0000000a6c6c7220 */ /* 0x080fe20000410000 */
[----:B------:R-:W-:Y:S01]  /*9420*/  FMUL.FTZ R109, R109, R10 ;  /* 0x0000000a6d6d7220 */ /* 0x000fe20000410000 */
[----:B------:R-:W-:Y:S01]  /*9430*/  MUFU.EX2 R176, R176 ;  /* 0x000000b000b07308 */ /* 0x000fe20000000800 */
[----:B------:R-:W-:Y:S01]  /*9440*/  FFMA.FTZ R218, R154, R6, -R157 ;  /* 0x000000069ada7223 */ /* 0x000fe2000001089d */
[----:B------:R-:W-:-:S02]  /*9450*/  IMAD.MOV R154, RZ, RZ, -R185 ;  /* 0x000000ffff9a7224 */ /* 0x000fc400078e0ab9 */
[-CC-:B------:R-:W-:Y:S01]  /*9460*/  FFMA.FTZ R177, R155, R6.reuse, -R157.reuse ;  /* 0x000000069bb17223 */ /* 0x180fe2000001089d */
[----:B------:R-:W-:Y:S02]  /*9470*/  IMAD.U32 R155, RZ, RZ, UR7 ;  /* 0x00000007ff9b7e24 */ /* 0x000fe4000f8e00ff */
[-CC-:B------:R-:W-:Y:S01]  /*9480*/  FFMA.FTZ R181, R227, R6.reuse, -R157.reuse ;  /* 0x00000006e3b57223 */ /* 0x180fe2000001089d */
[--C-:B------:R-:W-:Y:S01]  /*9490*/  FFMA.FTZ R220, R159, R6, -R157.reuse ;  /* 0x000000069fdc7223 */ /* 0x100fe2000001089d */
[----:B------:R-:W-:Y:S01]  /*94a0*/  ISETP.NE.AND P1, PT, R19, R154, PT ;  /* 0x0000009a1300720c */ /* 0x000fe20003f25270 */
[-CC-:B------:R-:W-:Y:S01]  /*94b0*/  FFMA.FTZ R217, R229, R6.reuse, -R157.reuse ;  /* 0x00000006e5d97223 */ /* 0x180fe2000001089d */
[----:B------:R-:W-:Y:S01]  /*94c0*/  FSEL R154, R7, RZ, P2 ;  /* 0x000000ff079a7208 */ /* 0x000fe20001000000 */
[-CC-:B------:R-:W-:Y:S01]  /*94d0*/  FFMA.FTZ R219, R152, R6.reuse, -R157.reuse ;  /* 0x0000000698db7223 */ /* 0x180fe2000001089d */
[-CC-:B------:R-:W-:Y:S01]  /*94e0*/  FFMA.FTZ R221, R158, R6.reuse, -R157.reuse ;  /* 0x000000069edd7223 */ /* 0x180fe2000001089d */
[-CC-:B------:R-:W-:Y:S01]  /*94f0*/  FFMA.FTZ R163, R163, R6.reuse, -R157.reuse ;  /* 0x00000006a3a37223 */ /* 0x180fe2000001089d */
[-C--:B------:R-:W-:Y:S01]  /*9500*/  FFMA.FTZ R166, R166, R6.reuse, -R157 ;  /* 0x00000006a6a67223 */ /* 0x080fe2000001089d */
[----:B------:R-:W-:Y:S01]  /*9510*/  FADD.FTZ R11, -R154, R11 ;  /* 0x0000000b9a0b7221 */ /* 0x000fe20000010100 */
[-CC-:B------:R-:W-:Y:S01]  /*9520*/  FFMA.FTZ R167, R167, R6.reuse, -R157.reuse ;  /* 0x00000006a7a77223 */ /* 0x180fe2000001089d */
[-CC-:B------:R-:W-:Y:S01]  /*9530*/  FFMA.FTZ R222, R178, R6.reuse, -R157.reuse ;  /* 0x00000006b2de7223 */ /* 0x180fe2000001089d */
[-CC-:B------:R-:W-:Y:S01]  /*9540*/  FFMA.FTZ R223, R153, R6.reuse, -R157.reuse ;  /* 0x0000000699df7223 */ /* 0x180fe2000001089d */
[-C--:B------:R-:W-:Y:S01]  /*9550*/  FMUL.FTZ R11, R11, R6.reuse ;  /* 0x000000060b0b7220 */ /* 0x080fe20000410000 */
[----:B------:R-:W-:Y:S01]  /*9560*/  FFMA.FTZ R224, R182, R6, -R157 ;  /* 0x00000006b6e07223 */ /* 0x000fe2000001089d */
[----:B------:R-:W-:-:S02]  /*9570*/  @!P1 IMAD R154, R155, 0x40, R22 ;  /* 0x000000409b9a9824 */ /* 0x000fc400078e0216 */
[-CC-:B------:R-:W-:Y:S01]  /*9580*/  FFMA.FTZ R225, R183, R6.reuse, -R157.reuse ;  /* 0x00000006b7e17223 */ /* 0x180fe2000001089d */
[-CC-:B------:R-:W-:Y:S01]  /*9590*/  FFMA.FTZ R156, R170, R6.reuse, -R157.reuse ;  /* 0x00000006aa9c7223 */ /* 0x180fe2000001089d */
[----:B------:R-:W-:Y:S01]  /*95a0*/  FFMA.FTZ R159, R174, R6, -R157 ;  /* 0x00000006ae9f7223 */ /* 0x000fe2000001089d */
[----:B------:R-:W3:Y:S01]  /*95b0*/  MUFU.EX2 R11, R11 ;  /* 0x0000000b000b7308 */ /* 0x000ee20000000800 */
[----:B------:R-:W-:Y:S01]  /*95c0*/  @!P1 LEA R155, R154, UR38, 0x2 ;  /* 0x000000269a9b9c11 */ /* 0x000fe2000f8e10ff */
[-C--:B------:R-:W-:Y:S01]  /*95d0*/  FMUL.FTZ R112, R112, R10.reuse ;  /* 0x0000000a70707220 */ /* 0x080fe20000410000 */
[----:B------:R-:W-:Y:S01]  /*95e0*/  F2FP.BF16.F32.PACK_AB R152, R12, R13 ;  /* 0x0000000d0c98723e */ /* 0x000fe200000010ff */
[----:B------:R-:W-:Y:S01]  /*95f0*/  FMUL.FTZ R113, R113, R10 ;  /* 0x0000000a71717220 */ /* 0x000fe20000410000 */
[----:B--2---:R-:W-:Y:S01]  /*9600*/  F2FP.BF16.F32.PACK_AB R154, R21, R14 ;  /* 0x0000000e159a723e */ /* 0x004fe200000010ff */
[----:B------:R-:W-:Y:S01]  /*9610*/  @!P1 STS [R155+0x38400], R10 ;  /* 0x0384000a9b009388 */ /* 0x000fe20000000800 */
[----:B-1----:R-:W-:Y:S01]  /*9620*/  F2FP.BF16.F32.PACK_AB R158, R175, R168 ;  /* 0x000000a8af9e723e */ /* 0x002fe200000010ff */
[----:B------:R-:W-:Y:S01]  /*9630*/  MUFU.EX2 R218, R218 ;  /* 0x000000da00da7308 */ /* 0x000fe20000000800 */
        /* <DEDUP_REMOVED lines=8> */
[----:B---3--:R1:W-:Y:S01]  /*96c0*/  @!P1 STS [R155+0x38420], R11 ;  /* 0x0384200b9b009388 */ /* 0x0083e20000000800 */
        /* <DEDUP_REMOVED lines=89> */
[----:B--2---:R-:W-:Y:S01]  /*9c60*/  F2FP.BF16.F32.PACK_AB R161, R219, R178 ;  /* 0x000000b2dba1723e */ /* 0x004fe200000010ff */
[-C--:B------:R-:W-:Y:S01]  /*9c70*/  FMUL.FTZ R143, R143, R11.reuse ;  /* 0x0000000b8f8f7220 */ /* 0x080fe20000410000 */
[-C--:B------:R-:W-:Y:S01]  /*9c80*/  FMUL.FTZ R146, R146, R11.reuse ;  /* 0x0000000b92927220 */ /* 0x080fe20000410000 */
[-C--:B------:R-:W-:Y:S01]  /*9c90*/  FMUL.FTZ R147, R147, R11.reuse ;  /* 0x0000000b93937220 */ /* 0x080fe20000410000 */
[-C--:B------:R-:W-:Y:S01]  /*9ca0*/  FMUL.FTZ R150, R150, R11.reuse ;  /* 0x0000000b96967220 */ /* 0x080fe20000410000 */
[----:B------:R-:W-:Y:S01]  /*9cb0*/  MUFU.EX2 R179, R179 ;  /* 0x000000b300b37308 */ /* 0x000fe20000000800 */
[----:B------:R-:W-:Y:S01]  /*9cc0*/  FMUL.FTZ R151, R151, R11 ;  /* 0x0000000b97977220 */ /* 0x000fe20000410000 */
[----:B------:R0:W-:Y:S01]  /*9cd0*/  STSM.16.M88.4 [R186+0x36400], R152 ;  /* 0x03640098ba007844 */ /* 0x0001e20000000200 */
[----:B------:R-:W-:Y:S01]  /*9ce0*/  FFMA.FTZ R13, R10, R0, R13 ;  /* 0x000000000a0d7223 */ /* 0x000fe2000001000d */
[----:B------:R-:W-:-:S02]  /*9cf0*/  FFMA.FTZ R218, R11, R3, R218 ;  /* 0x000000030bda7223 */ /* 0x000fc400000100da */
[----:B------:R0:W-:Y:S01]  /*9d00*/  STSM.16.M88.4 [R187], R156 ;  /* 0x0000009cbb007844 */ /* 0x0001e20000000200 */
[----:B------:R-:W-:Y:S01]  /*9d10*/  FADD.FTZ R13, R12, R13 ;  /* 0x0000000d0c0d7221 */ /* 0x000fe20000010000 */
[----:B------:R-:W2:Y:S01]  /*9d20*/  MUFU.EX2 R180, R180 ;  /* 0x000000b400b47308 */ /* 0x000ea20000000800 */
[----:B-1----:R-:W-:Y:S01]  /*9d30*/  F2FP.BF16.F32.PACK_AB R163, R221, R182 ;  /* 0x000000b6dda3723e */ /* 0x002fe200000010ff */
        /* <DEDUP_REMOVED lines=9> */
[----:B------:R-:W1:Y:S01]  /*9dd0*/  MUFU.EX2 R216, R216 ;  /* 0x000000d800d87308 */ /* 0x000e620000000800 */
        /* <DEDUP_REMOVED lines=19> */
[----:B------:R-:W-:Y:S02]  /*9f10*/  FADD.FTZ R179, R179, R176 ;  /* 0x000000b0b3b37221 */ /* 0x000fe40000010000 */
[----:B------:R-:W1:Y:S01]  /*9f20*/  MUFU.EX2 R225, R225 ;  /* 0x000000e100e17308 */ /* 0x000e620000000800 */
[----:B--2---:R-:W-:Y:S01]  /*9f30*/  F2FP.BF16.F32.PACK_AB R165, R223, R222 ;  /* 0x000000dedfa5723e */ /* 0x004fe200000010ff */
[----:B------:R-:W-:Y:S01]  /*9f40*/  FADD.FTZ R222, R222, R221 ;  /* 0x000000dddede7221 */ /* 0x000fe20000010000 */
[----:B------:R-:W-:-:S03]  /*9f50*/  FADD.FTZ R180, R180, R179 ;  /* 0x000000b3b4b47221 */ /* 0x000fc60000010000 */
[----:B------:R-:W-:Y:S01]  /*9f60*/  FADD.FTZ R223, R223, R222 ;  /* 0x000000dedfdf7221 */ /* 0x000fe20000010000 */
[----:B------:R-:W-:-:S04]  /*9f70*/  FADD.FTZ R15, R15, R180 ;  /* 0x000000b40f0f7221 */ /* 0x000fc80000010000 */
[----:B------:R-:W-:Y:S01]  /*9f80*/  FADD.FTZ R0, R216, R15 ;  /* 0x0000000fd8007221 */ /* 0x000fe20000010000 */
[----:B-1----:R-:W-:Y:S01]  /*9f90*/  F2FP.BF16.F32.PACK_AB R167, R225, R224 ;  /* 0x000000e0e1a7723e */ /* 0x002fe200000010ff */
[----:B------:R-:W-:-:S04]  /*9fa0*/  FADD.FTZ R224, R224, R223 ;  /* 0x000000dfe0e07221 */ /* 0x000fc80000010000 */
        /* <DEDUP_REMOVED lines=34> */
.L_x_3066:
        /* <DEDUP_REMOVED lines=9> */
.L_x_3048:
[----:B------:R-:W-:Y:S01]  /*a260*/  ISETP.NE.AND P2, PT, R206, 0x1, PT ;  /* 0x00000001ce00780c */ /* 0x000fe20003f45270 */
[----:B------:R-:W-:Y:S01]  /*a270*/  VIADD R8, R184, 0x3f ;  /* 0x0000003fb8087836 */ /* 0x000fe20000000000 */
[----:B------:R-:W-:Y:S02]  /*a280*/  LOP3.LUT P1, RZ, R16, 0x1, RZ, 0xc0, !PT ;  /* 0x0000000110ff7812 */ /* 0x000fe4000782c0ff */
[----:B------:R-:W-:-:S09]  /*a290*/  IADD3 R13, R17, 0x1, -R18 ;  /* 0x00000001110d7810 */ /* 0x000fd20007ffe812 */
        /* <DEDUP_REMOVED lines=17> */
.L_x_3069:
[----:B------:R-:W0:Y:S02]  /*a3b0*/  LDC R15, c[0x0][0xadc] ;  /* 0x0002b700ff0f7b82 */ /* 0x000e240000000800 */
[----:B0-----:R-:W-:-:S13]  /*a3c0*/  ISETP.NE.AND P1, PT, R15, 0x1, PT ;  /* 0x000000010f00780c */ /* 0x001fda0003f25270 */
[----:B------:R-:W0:Y:S02]  /*a3d0*/  @P1 LDC.64 R10, c[0x0][0xae0] ;  /* 0x0002b800ff0a1b82 */ /* 0x000e240000000a00 */
[----:B0-----:R-:W-:-:S05]  /*a3e0*/  @P1 IMAD.HI.U32 R10, R8, R10, RZ ;  /* 0x0000000a080a1227 */ /* 0x001fca00078e00ff */
[----:B------:R-:W-:-:S07]  /*a3f0*/  @P1 SHF.R.U32.HI R8, RZ, R11, R10 ;  /* 0x0000000bff081219 */ /* 0x000fce000001160a */
.L_x_3070:
[----:B------:R-:W-:-:S05]  /*a400*/  IMAD R11, R8, R15, RZ ;  /* 0x0000000f080b7224 */ /* 0x000fca00078e02ff */
[----:B------:R-:W-:-:S07]  /*a410*/  VIMNMX R12, R12, R11, !PT ;  /* 0x0000000b0c0c7248 */ /* 0x000fce0007fe0100 */
.L_x_3068:
        /* <DEDUP_REMOVED lines=10> */
.L_x_3082:
        /* <DEDUP_REMOVED lines=10> */
.L_x_3072:
[----:B------:R-:W-:Y:S01]  /*a560*/  ULEA UR5, UR36, UR38, 0x3 ;  /* 0x0000002624057291 */ /* 0x000fe2000f8e183f */
[----:B------:R-:W-:-:S08]  /*a570*/  SHF.L.U32 R5, R2, 0x1f, RZ ;  /* 0x0000001f02057819 */ /* 0x000fd000000006ff */
[----:B------:R0:W1:Y:S01]  /*a580*/  SYNCS.PHASECHK.TRANS64.TRYWAIT P2, [UR5+0x38830], R5 ;  /* 0x03883005ff0075a7 */ /* 0x0000620008040145 */
[----:B------:R-:W-:Y:S05]  /*a590*/  @!P0 BRA `(.L_x_3073) ;  /* 0x0000000000048947 */ /* 0x000fea0003800000 */
[----:B------:R-:W-:Y:S01]  /*a5a0*/  BPT.TRAP 0x1 ;  /* 0x000000040000795c */ /* 0x000fe20000300000 */
.L_x_3073:
[----:B-1----:R-:W-:Y:S05]  /*a5b0*/  @P2 BRA `(.L_x_3074) ;  /* 0x0000000000082947 */ /* 0x002fea0003800000 */
[----:B------:R-:W1:Y:S02]  /*a5c0*/  SYNCS.PHASECHK.TRANS64.TRYWAIT P2, [UR5+0x38830], R5 ;  /* 0x03883005ff0075a7 */ /* 0x000e640008040145 */
[----:B-1----:R-:W-:Y:S05]  /*a5d0*/  @!P2 BRA `(.L_x_3075) ;  /* 0x000001000044a947 */ /* 0x002fea0003800000 */
.L_x_3074:
        /* <DEDUP_REMOVED lines=23> */
.L_x_3076:
[----:B------:R2:W3:Y:S01]  /*a750*/  SYNCS.PHASECHK.TRANS64.TRYWAIT P2, [UR5+0x38850], R5 ;  /* 0x03885005ff0075a7 */ /* 0x0004e20008040145 */
[----:B------:R-:W-:Y:S05]  /*a760*/  @!P0 BRA `(.L_x_3077) ;  /* 0x0000000000048947 */ /* 0x000fea0003800000 */
[----:B------:R-:W-:Y:S01]  /*a770*/  BPT.TRAP 0x1 ;  /* 0x000000040000795c */ /* 0x000fe20000300000 */
.L_x_3077:
[----:B---3--:R-:W-:Y:S05]  /*a780*/  @P2 BRA `(.L_x_3078) ;  /* 0x0000000000082947 */ /* 0x008fea0003800000 */
[----:B------:R-:W3:Y:S02]  /*a790*/  SYNCS.PHASECHK.TRANS64.TRYWAIT P2, [UR5+0x38850], R5 ;  /* 0x03885005ff0075a7 */ /* 0x000ee40008040145 */
[----:B---3--:R-:W-:Y:S05]  /*a7a0*/  @!P2 BRA `(.L_x_3079) ;  /* 0x000000fc00e8a947 */ /* 0x008fea0003800000 */
.L_x_3078:
        /* <DEDUP_REMOVED lines=265> */
.L_x_3080:
[----:B------:R-:W-:Y:S01]  /*b840*/  FMNMX.FTZ R6, R152, R10, !PT ;  /* 0x0000000a98067209 */ /* 0x000fe20007810000 */
[----:B------:R-:W-:Y:S01]  /*b850*/  UIADD3 UR10, UR5, 0x38840, URZ ;  /* 0x00038840050a7890 */ /* 0x000fe2000fffe03f */
[----:B------:R-:W-:Y:S01]  /*b860*/  FMNMX.FTZ R12, R154, R216, !PT ;  /* 0x000000d89a0c7209 */ /* 0x000fe20007810000 */
[----:B------:R-:W-:Y:S01]  /*b870*/  UMOV UR11, 0x40000040 ;  /* 0x40000040000b7882 */ /* 0x000fe20000000000 */
[----:B------:R-:W-:Y:S01]  /*b880*/  FMNMX.FTZ R5, R153, R6, !PT ;  /* 0x0000000699057209 */ /* 0x000fe20007810000 */
[----:B------:R-:W-:Y:S01]  /*b890*/  UPRMT UR10, UR39, 0x654, UR10 ;  /* 0x00000654270a7896 */ /* 0x000fe2000800000a */
[----:B------:R-:W-:Y:S02]  /*b8a0*/  UMOV UR15, 0x40000040 ;  /* 0x40000040000f7882 */ /* 0x000fe40000000000 */
[----:B------:R-:W-:-:S04]  /*b8b0*/  FMNMX.FTZ R6, R156, R5, !PT ;  /* 0x000000059c067209 */ /* 0x000fc80007810000 */
[----:B------:R-:W-:Y:S02]  /*b8c0*/  FMNMX.FTZ R5, R157, R6, !PT ;  /* 0x000000069d057209 */ /* 0x000fe40007810000 */
[----:B------:R-:W-:Y:S01]  /*b8d0*/  SYNCS.ARRIVE.TRANS64.RED.A1T0 RZ, [UR10], RZ ;  /* 0x000000ffffff79a7 */ /* 0x000fe2000810040a */
[----:B------:R-:W-:Y:S01]  /*b8e0*/  ULEA UR10, UR36, UR37, 0xc ;  /* 0x00000025240a7291 */ /* 0x000fe2000f8e603f */
[----:B------:R-:W-:-:S03]  /*b8f0*/  FMNMX.FTZ R6, R160, R5, !PT ;  /* 0x00000005a0067209 */ /* 0x000fc60007810000 */
[----:B------:R-:W-:Y:S01]  /*b900*/  UIADD3 UR14, UR10, 0x80, URZ ;  /* 0x000000800a0e7890 */ /* 0x000fe2000fffe03f */
        /* <DEDUP_REMOVED lines=15> */
[----:B------:R-:W-:-:S04]  /*ba00*/  FMNMX.FTZ R12, R162, R7, !PT ;  /* 0x00000007a20c7209 */ /* 0x000fc80007810000 */
[----:B------:R-:W-:Y:S02]  /*ba10*/  FMNMX.FTZ R7, R163, R12, !PT ;  /* 0x0000000ca3077209 */ /* 0x000fe40007810000 */
[----:B0-----:R-:W-:Y:S02]  /*ba20*/  FMNMX.FTZ R13, R11, R6, !PT ;  /* 0x000000060b0d7209 */ /* 0x001fe40007810000 */
[----:B------:R-:W0:Y:S03]  /*ba30*/  LDC R6, c[0x0][0xa80] ;  /* 0x0002a000ff067b82 */ /* 0x000e260000000800 */
[----:B------:R-:W1:Y:S02]  /*ba40*/  SHFL.BFLY PT, R14, R13, 0x1, 0x1f ;  /* 0x0c201f000d0e7f89 */ /* 0x000e6400000e0000 */
[----:B-1----:R-:W-:-:S05]  /*ba50*/  FMNMX.FTZ R5, R13, R14, !PT ;  /* 0x0000000e0d057209 */ /* 0x002fca0007810000 */
[C---:B------:R-:W-:Y:S01]  /*ba60*/  FADD.FTZ R15, -R5.reuse, R10 ;  /* 0x0000000a050f7221 */ /* 0x040fe20000010100 */
[----:B------:R-:W-:Y:S01]  /*ba70*/  FMNMX.FTZ R10, R166, R7, !PT ;  /* 0x00000007a60a7209 */ /* 0x000fe20007810000 */
[-C--:B0-----:R-:W-:Y:S02]  /*ba80*/  FMUL.FTZ R219, R5, R6.reuse ;  /* 0x0000000605db7220 */ /* 0x081fe40000410000 */
[----:B------:R-:W-:Y:S01]  /*ba90*/  FMUL.FTZ R15, R15, R6 ;  /* 0x000000060f0f7220 */ /* 0x000fe20000410000 */
[----:B------:R-:W-:Y:S01]  /*baa0*/  FMNMX.FTZ R7, R167, R10, !PT ;  /* 0x0000000aa7077209 */ /* 0x000fe20007810000 */
[-CC-:B------:R-:W-:Y:S01]  /*bab0*/  FFMA.FTZ R11, R156, R6.reuse, -R219.reuse ;  /* 0x000000069c0b7223 */ /* 0x180fe200000108db */
[-CC-:B------:R-:W-:Y:S01]  /*bac0*/  FFMA.FTZ R21, R168, R6.reuse, -R219.reuse ;  /* 0x00000006a8157223 */ /* 0x180fe200000108db */
[-CC-:B------:R-:W-:Y:S01]  /*bad0*/  FFMA.FTZ R168, R169, R6.reuse, -R219.reuse ;  /* 0x00000006a9a87223 */ /* 0x180fe200000108db */
[----:B------:R-:W-:Y:S01]  /*bae0*/  FMNMX.FTZ R10, R170, R7, !PT ;  /* 0x00000007aa0a7209 */ /* 0x000fe20007810000 */
[-CC-:B------:R-:W-:Y:S01]  /*baf0*/  FFMA.FTZ R169, R172, R6.reuse, -R219.reuse ;  /* 0x00000006aca97223 */ /* 0x180fe200000108db */
[-CC-:B------:R-:W-:Y:S01]  /*bb00*/  FFMA.FTZ R172, R173, R6.reuse, -R219.reuse ;  /* 0x00000006adac7223 */ /* 0x180fe200000108db */
[--C-:B------:R-:W-:Y:S01]  /*bb10*/  FFMA.FTZ R173, R176, R6, -R219.reuse ;  /* 0x00000006b0ad7223 */ /* 0x100fe200000108db */
[----:B------:R-:W-:Y:S01]  /*bb20*/  FMNMX.FTZ R7, R171, R10, !PT ;  /* 0x0000000aab077209 */ /* 0x000fe20007810000 */
[-CC-:B------:R-:W-:Y:S01]  /*bb30*/  FFMA.FTZ R10, R153, R6.reuse, -R219.reuse ;  /* 0x00000006990a7223 */ /* 0x180fe200000108db */
[-CC-:B------:R-:W-:Y:S01]  /*bb40*/  FFMA.FTZ R176, R177, R6.reuse, -R219.reuse ;  /* 0x00000006b1b07223 */ /* 0x180fe200000108db */
[-CC-:B------:R-:W-:Y:S01]  /*bb50*/  FFMA.FTZ R177, R180, R6.reuse, -R219.reuse ;  /* 0x00000006b4b17223 */ /* 0x180fe200000108db */
[----:B------:R-:W-:Y:S01]  /*bb60*/  FMNMX.FTZ R12, R174, R7, !PT ;  /* 0x00000007ae0c7209 */ /* 0x000fe20007810000 */
[-CC-:B------:R-:W-:Y:S01]  /*bb70*/  FFMA.FTZ R152, R152, R6.reuse, -R219.reuse ;  /* 0x0000000698987223 */ /* 0x180fe200000108db */
[----:B------:R0:W1:Y:S01]  /*bb80*/  MUFU.EX2 R217, R15 ;  /* 0x0000000f00d97308 */ /* 0x0000620000000800 */
[--C-:B------:R-:W-:Y:S01]  /*bb90*/  FFMA.FTZ R13, R160, R6, -R219.reuse ;  /* 0x00000006a00d7223 */ /* 0x100fe200000108db */
[----:B------:R-:W-:Y:S01]  /*bba0*/  FMNMX.FTZ R7, R175, R12, !PT ;  /* 0x0000000caf077209 */ /* 0x000fe20007810000 */
[----:B------:R-:W-:-:S03]  /*bbb0*/  FFMA.FTZ R20, R165, R6, -R219 ;  /* 0x00000006a5147223 */ /* 0x000fc600000108db */
[----:B------:R-:W-:Y:S02]  /*bbc0*/  FMNMX.FTZ R12, R178, R7, !PT ;  /* 0x00000007b20c7209 */ /* 0x000fe40007810000 */
[----:B------:R-:W2:Y:S01]  /*bbd0*/  MUFU.EX2 R152, R152 ;  /* 0x0000009800987308 */ /* 0x000ea20000000800 */
[--C-:B0-----:R-:W-:Y:S01]  /*bbe0*/  FFMA.FTZ R15, R164, R6, -R219.reuse ;  /* 0x00000006a40f7223 */ /* 0x101fe200000108db */
[----:B------:R-:W-:Y:S01]  /*bbf0*/  FMNMX.FTZ R7, R179, R12, !PT ;  /* 0x0000000cb3077209 */ /* 0x000fe20007810000 */
[----:B------:R-:W-:-:S03]  /*bc00*/  FFMA.FTZ R12, R157, R6, -R219 ;  /* 0x000000069d0c7223 */ /* 0x000fc600000108db */
[----:B------:R-:W-:Y:S02]  /*bc10*/  FMNMX.FTZ R14, R182, R7, !PT ;  /* 0x00000007b60e7209 */ /* 0x000fe40007810000 */
[----:B------:R-:W-:Y:S01]  /*bc20*/  MUFU.EX2 R10, R10 ;  /* 0x0000000a000a7308 */ /* 0x000fe20000000800 */
[-C--:B-1----:R-:W-:Y:S01]  /*bc30*/  FMUL.FTZ R24, R24, R217.reuse ;  /* 0x000000d918187220 */ /* 0x082fe20000410000 */
[----:B------:R-:W-:Y:S01]  /*bc40*/  FMNMX.FTZ R7, R183, R14, !PT ;  /* 0x0000000eb7077209 */ /* 0x000fe20007810000 */
[--C-:B------:R-:W-:Y:S01]  /*bc50*/  FFMA.FTZ R14, R161, R6, -R219.reuse ;  /* 0x00000006a10e7223 */ /* 0x100fe200000108db */
        /* <DEDUP_REMOVED lines=57> */
[-C--:B------:R-:W-:Y:S01]  /*bff0*/  FFMA.FTZ R156, R181, R6.reuse, -R219 ;  /* 0x00000006b59c7223 */ /* 0x080fe200000108db */
[-C--:B------:R-:W-:Y:S01]  /*c000*/  FMUL.FTZ R117, R117, R217.reuse ;  /* 0x000000d975757220 */ /* 0x080fe20000410000 */
[-C--:B------:R-:W-:Y:S01]  /*c010*/  FMUL.FTZ R120, R120, R217.reuse ;  /* 0x000000d978787220 */ /* 0x080fe20000410000 */
[----:B------:R-:W-:Y:S01]  /*c020*/  MUFU.EX2 R168, R168 ;  /* 0x000000a800a87308 */ /* 0x000fe20000000800 */
[----:B------:R-:W-:Y:S01]  /*c030*/  FADD.FTZ R153, -R7, R216 ;  /* 0x000000d807997221 */ /* 0x000fe20000010100 */
[-C--:B------:R-:W-:Y:S01]  /*c040*/  FMUL.FTZ R121, R121, R217.reuse ;  /* 0x000000d979797220 */ /* 0x080fe20000410000 */
[-C--:B------:R-:W-:Y:S01]  /*c050*/  FMUL.FTZ R124, R124, R217.reuse ;  /* 0x000000d97c7c7220 */ /* 0x080fe20000410000 */
[-C--:B------:R-:W-:Y:S01]  /*c060*/  FMUL.FTZ R125, R125, R217.reuse ;  /* 0x000000d97d7d7220 */ /* 0x080fe20000410000 */
[-C--:B------:R-:W-:Y:S01]  /*c070*/  FMUL.FTZ R180, R153, R6.reuse ;  /* 0x0000000699b47220 */ /* 0x080fe20000410000 */
[-C--:B------:R-:W-:Y:S01]  /*c080*/  FMUL.FTZ R153, R7, R6.reuse ;  /* 0x0000000607997220 */ /* 0x080fe20000410000 */
[-C--:B------:R-:W-:Y:S01]  /*c090*/  FMUL.FTZ R128, R128, R217.reuse ;  /* 0x000000d980807220 */ /* 0x080fe20000410000 */
[----:B------:R-:W-:Y:S01]  /*c0a0*/  MUFU.EX2 R169, R169 ;  /* 0x000000a900a97308 */ /* 0x000fe20000000800 */
[----:B------:R-:W-:Y:S01]  /*c0b0*/  FMUL.FTZ R129, R129, R217 ;  /* 0x000000d981817220 */ /* 0x000fe20000410000 */
[----:B------:R-:W-:Y:S01]  /*c0c0*/  FFMA.FTZ R181, R154, R6, -R153 ;  /* 0x000000069ab57223 */ /* 0x000fe20000010899 */
[----:B------:R-:W-:-:S02]  /*c0d0*/  IMAD.MOV R154, RZ, RZ, -R185 ;  /* 0x000000ffff9a7224 */ /* 0x000fc400078e0ab9 */
[-CC-:B------:R-:W-:Y:S01]  /*c0e0*/  FFMA.FTZ R218, R155, R6.reuse, -R153.reuse ;  /* 0x000000069bda7223 */ /* 0x180fe20000010899 */
[----:B------:R-:W-:Y:S02]  /*c0f0*/  IMAD.U32 R155, RZ, RZ, UR7 ;  /* 0x00000007ff9b7e24 */ /* 0x000fe4000f8e00ff */
[-CC-:B------:R-:W-:Y:S01]  /*c100*/  FFMA.FTZ R219, R158, R6.reuse, -R153.reuse ;  /* 0x000000069edb7223 */ /* 0x180fe20000010899 */
[--C-:B------:R-:W-:Y:S01]  /*c110*/  FFMA.FTZ R220, R159, R6, -R153.reuse ;  /* 0x000000069fdc7223 */ /* 0x100fe20000010899 */
[----:B------:R-:W-:Y:S01]  /*c120*/  ISETP.NE.AND P2, PT, R19, R154, PT ;  /* 0x0000009a1300720c */ /* 0x000fe20003f45270 */
        /* <DEDUP_REMOVED lines=12> */
[----:B------:R-:W-:-:S02]  /*c1f0*/  @!P2 IMAD R154, R155, 0x40, R22 ;  /* 0x000000409b9aa824 */ /* 0x000fc400078e0216 */
[----:B------:R-:W-:Y:S01]  /*c200*/  FFMA.FTZ R153, R183, R6, -R153 ;  /* 0x00000006b7997223 */ /* 0x000fe20000010899 */
[----:B------:R-:W-:Y:S01]  /*c210*/  MUFU.EX2 R181, R181 ;  /* 0x000000b500b57308 */ /* 0x000fe20000000800 */
[----:B--2---:R-:W-:Y:S01]  /*c220*/  FFMA.FTZ R183, R217, R0, R152 ;  /* 0x00000000d9b77223 */ /* 0x004fe20000010098 */
[-C--:B------:R-:W-:Y:S01]  /*c230*/  FMUL.FTZ R132, R132, R217.reuse ;  /* 0x000000d984847220 */ /* 0x080fe20000410000 */
[----:B------:R-:W-:Y:S01]  /*c240*/  @!P2 LEA R154, R154, UR38, 0x2 ;  /* 0x000000269a9aac11 */ /* 0x000fe2000f8e10ff */
[-C--:B------:R-:W-:Y:S01]  /*c250*/  FMUL.FTZ R133, R133, R217.reuse ;  /* 0x000000d985857220 */ /* 0x080fe20000410000 */
[-C--:B------:R-:W-:Y:S01]  /*c260*/  FMUL.FTZ R136, R136, R217.reuse ;  /* 0x000000d988887220 */ /* 0x080fe20000410000 */
[-C--:B------:R-:W-:Y:S01]  /*c270*/  FMUL.FTZ R137, R137, R217.reuse ;  /* 0x000000d989897220 */ /* 0x080fe20000410000 */
[-C--:B------:R-:W-:Y:S01]  /*c280*/  FMUL.FTZ R140, R140, R217.reuse ;  /* 0x000000d98c8c7220 */ /* 0x080fe20000410000 */
[----:B------:R-:W-:Y:S01]  /*c290*/  @!P2 STS [R154+0x38400], R217 ;  /* 0x038400d99a00a388 */ /* 0x000fe20000000800 */
[----:B------:R-:W-:Y:S01]  /*c2a0*/  MUFU.EX2 R218, R218 ;  /* 0x000000da00da7308 */ /* 0x000fe20000000800 */
[-C--:B------:R-:W-:Y:S01]  /*c2b0*/  FMUL.FTZ R141, R141, R217.reuse ;  /* 0x000000d98d8d7220 */ /* 0x080fe20000410000 */
[-C--:B------:R-:W-:Y:S01]  /*c2c0*/  FMUL.FTZ R144, R144, R217.reuse ;  /* 0x000000d990907220 */ /* 0x080fe20000410000 */
[----:B0-----:R0:W-:Y:S01]  /*c2d0*/  @!P2 STS [R154+0x38420], R180 ;  /* 0x038420b49a00a388 */ /* 0x0011e20000000800 */
[-C--:B------:R-:W-:Y:S01]  /*c2e0*/  FMUL.FTZ R145, R145, R217.reuse ;  /* 0x000000d991917220 */ /* 0x080fe20000410000 */
[-C--:B------:R-:W-:Y:S01]  /*c2f0*/  FMUL.FTZ R148, R148, R217.reuse ;  /* 0x000000d994947220 */ /* 0x080fe20000410000 */
[----:B------:R-:W-:Y:S01]  /*c300*/  FMUL.FTZ R149, R149, R217 ;  /* 0x000000d995957220 */ /* 0x000fe20000410000 */
[----:B------:R-:W-:Y:S01]  /*c310*/  F2FP.BF16.F32.PACK_AB R152, R10, R152 ;  /* 0x000000980a98723e */ /* 0x000fe200000010ff */
[----:B------:R-:W-:Y:S01]  /*c320*/  MUFU.EX2 R219, R219 ;  /* 0x000000db00db7308 */ /* 0x000fe20000000800 */
[----:B------:R-:W-:Y:S01]  /*c330*/  F2FP.BF16.F32.PACK_AB R158, R20, R15 ;  /* 0x0000000f149e723e */ /* 0x000fe200000010ff */
[-C--:B------:R-:W-:Y:S01]  /*c340*/  FMUL.FTZ R26, R26, R180.reuse ;  /* 0x000000b41a1a7220 */ /* 0x080fe20000410000 */
[----:B------:R-:W-:Y:S01]  /*c350*/  F2FP.BF16.F32.PACK_AB R160, R168, R21 ;  /* 0x00000015a8a0723e */ /* 0x000fe200000010ff */
[-C--:B------:R-:W-:Y:S01]  /*c360*/  FMUL.FTZ R27, R27, R180.reuse ;  /* 0x000000b41b1b7220 */ /* 0x080fe20000410000 */
[----:B0-----:R-:W-:Y:S01]  /*c370*/  F2FP.BF16.F32.PACK_AB R154, R12, R11 ;  /* 0x0000000b0c9a723e */ /* 0x001fe200000010ff */
        /* <DEDUP_REMOVED lines=76> */
[----:B------:R-:W-:Y:S01]  /*c840*/  FMUL.FTZ R151, R151, R180 ;  /* 0x000000b497977220 */ /* 0x000fe20000410000 */
[----:B------:R-:W-:Y:S01]  /*c850*/  FFMA.FTZ R3, R180, R3, R181 ;  /* 0x00000003b4037223 */ /* 0x000fe200000100b5 */
[----:B------:R-:W-:-:S04]  /*c860*/  FADD.FTZ R10, R10, R183 ;  /* 0x000000b70a0a7221 */ /* 0x000fc80000010000 */
[----:B------:R-:W-:Y:S01]  /*c870*/  MUFU.EX2 R173, R173 ;  /* 0x000000ad00ad7308 */ /* 0x000fe20000000800 */
[----:B------:R-:W-:-:S04]  /*c880*/  FADD.FTZ R11, R11, R10 ;  /* 0x0000000a0b0b7221 */ /* 0x000fc80000010000 */
[----:B------:R-:W-:-:S03]  /*c890*/  FADD.FTZ R12, R12, R11 ;  /* 0x0000000b0c0c7221 */ /* 0x000fc60000010000 */
[----:B------:R-:W0:Y:S01]  /*c8a0*/  MUFU.EX2 R176, R176 ;  /* 0x000000b000b07308 */ /* 0x000e220000000800 */
[----:B-1----:R-:W-:-:S07]  /*c8b0*/  F2FP.BF16.F32.PACK_AB R163, R175, R174 ;  /* 0x000000aeafa3723e */ /* 0x002fce00000010ff */
[----:B------:R-:W-:Y:S08]  /*c8c0*/  MUFU.EX2 R177, R177 ;  /* 0x000000b100b17308 */ /* 0x000ff00000000800 */
[----:B------:R1:W2:Y:S01]  /*c8d0*/  MUFU.EX2 R216, R156 ;  /* 0x0000009c00d87308 */ /* 0x0002a20000000800 */
[----:B0-----:R-:W-:-:S07]  /*c8e0*/  F2FP.BF16.F32.PACK_AB R164, R176, R173 ;  /* 0x000000adb0a4723e */ /* 0x001fce00000010ff */
[----:B------:R-:W-:Y:S01]  /*c8f0*/  MUFU.EX2 R178, R178 ;  /* 0x000000b200b27308 */ /* 0x000fe20000000800 */
[----:B-1----:R-:W-:Y:S01]  /*c900*/  F2FP.BF16.F32.PACK_AB R156, R14, R13 ;  /* 0x0000000d0e9c723e */ /* 0x002fe200000010ff */
[----:B------:R-:W-:-:S04]  /*c910*/  FADD.FTZ R13, R13, R12 ;  /* 0x0000000c0d0d7221 */ /* 0x000fc80000010000 */
[----:B------:R-:W-:Y:S02]  /*c920*/  FADD.FTZ R14, R14, R13 ;  /* 0x0000000d0e0e7221 */ /* 0x000fe40000010000 */
[----:B------:R-:W0:Y:S01]  /*c930*/  MUFU.EX2 R179, R179 ;  /* 0x000000b300b37308 */ /* 0x000e220000000800 */
[----:B--2---:R-:W-:Y:S01]  /*c940*/  F2FP.BF16.F32.PACK_AB R166, R216, R177 ;  /* 0x000000b1d8a6723e */ /* 0x004fe200000010ff */
[----:B------:R-:W-:-:S04]  /*c950*/  FADD.FTZ R15, R15, R14 ;  /* 0x0000000e0f0f7221 */ /* 0x000fc80000010000 */
[----:B------:R-:W-:Y:S02]  /*c960*/  FADD.FTZ R20, R20, R15 ;  /* 0x0000000f14147221 */ /* 0x000fe40000010000 */
[----:B------:R-:W-:Y:S02]  /*c970*/  MUFU.EX2 R182, R182 ;  /* 0x000000b600b67308 */ /* 0x000fe40000000800 */
[----:B------:R-:W-:-:S04]  /*c980*/  FADD.FTZ R21, R21, R20 ;  /* 0x0000001415157221 */ /* 0x000fc80000010000 */
[----:B------:R-:W-:Y:S02]  /*c990*/  FADD.FTZ R168, R168, R21 ;  /* 0x00000015a8a87221 */ /* 0x000fe40000010000 */
[----:B------:R1:W2:Y:S01]  /*c9a0*/  MUFU.EX2 R217, R153 ;  /* 0x0000009900d97308 */ /* 0x0002a20000000800 */
[----:B0-----:R-:W-:Y:S01]  /*c9b0*/  F2FP.BF16.F32.PACK_AB R165, R179, R178 ;  /* 0x000000b2b3a5723e */ /* 0x001fe200000010ff */
[----:B------:R-:W-:-:S04]  /*c9c0*/  FADD.FTZ R169, R169, R168 ;  /* 0x000000a8a9a97221 */ /* 0x000fc80000010000 */
[----:B------:R-:W-:Y:S01]  /*c9d0*/  FADD.FTZ R172, R172, R169 ;  /* 0x000000a9acac7221 */ /* 0x000fe20000010000 */
[C---:B-1----:R-:W-:Y:S01]  /*c9e0*/  F2FP.BF16.F32.PACK_AB R153, R218.reuse, R181 ;  /* 0x000000b5da99723e */ /* 0x042fe200000010ff */
[----:B------:R-:W-:Y:S01]  /*c9f0*/  BAR.SYNC.DEFER_BLOCKING 0xf, 0x100 ;  /* 0x03c4000000007b1d */ /* 0x000fe20000010000 */
[----:B------:R-:W-:Y:S01]  /*ca00*/  FADD.FTZ R218, R218, R3 ;  /* 0x00000003dada7221 */ /* 0x000fe20000010000 */
[----:B------:R-:W-:-:S03]  /*ca10*/  FADD.FTZ R173, R173, R172 ;  /* 0x000000acadad7221 */ /* 0x000fc60000010000 */
[----:B------:R-:W-:Y:S01]  /*ca20*/  FADD.FTZ R219, R219, R218 ;  /* 0x000000dadbdb7221 */ /* 0x000fe20000010000 */
[----:B------:R-:W-:Y:S01]  /*ca30*/  FADD.FTZ R176, R176, R173 ;  /* 0x000000adb0b07221 */ /* 0x000fe20000010000 */
[----:B--2---:R-:W-:Y:S02]  /*ca40*/  F2FP.BF16.F32.PACK_AB R167, R217, R182 ;  /* 0x000000b6d9a7723e */ /* 0x004fe400000010ff */
[----:B------:R-:W-:Y:S01]  /*ca50*/  FADD.FTZ R220, R220, R219 ;  /* 0x000000dbdcdc7221 */ /* 0x000fe20000010000 */
[----:B------:R-:W-:-:S03]  /*ca60*/  FADD.FTZ R177, R177, R176 ;  /* 0x000000b0b1b17221 */ /* 0x000fc60000010000 */
[----:B------:R-:W-:Y:S01]  /*ca70*/  FADD.FTZ R221, R221, R220 ;  /* 0x000000dcdddd7221 */ /* 0x000fe20000010000 */
[----:B------:R-:W-:-:S03]  /*ca80*/  FADD.FTZ R0, R216, R177 ;  /* 0x000000b1d8007221 */ /* 0x000fc60000010000 */
[----:B------:R-:W-:-:S04]  /*ca90*/  FADD.FTZ R222, R222, R221 ;  /* 0x000000dddede7221 */ /* 0x000fc80000010000 */
[----:B------:R-:W-:Y:S01]  /*caa0*/  FADD.FTZ R223, R223, R222 ;  /* 0x000000dedfdf7221 */ /* 0x000fe20000010000 */
[----:B------:R0:W-:Y:S03]  /*cab0*/  STSM.16.M88.4 [R186+0x36400], R152 ;  /* 0x03640098ba007844 */ /* 0x0001e60000000200 */
[----:B------:R-:W-:Y:S01]  /*cac0*/  FADD.FTZ R223, R224, R223 ;  /* 0x000000dfe0df7221 */ /* 0x000fe20000010000 */
[----:B------:R0:W-:Y:S03]  /*cad0*/  STSM.16.M88.4 [R187], R156 ;  /* 0x0000009cbb007844 */ /* 0x0001e60000000200 */
[----:B------:R-:W-:Y:S01]  /*cae0*/  FADD.FTZ R170, R170, R223 ;  /* 0x000000dfaaaa7221 */ /* 0x000fe20000010000 */
[----:B------:R0:W-:Y:S03]  /*caf0*/  STSM.16.M88.4 [R189], R160 ;  /* 0x000000a0bd007844 */ /* 0x0001e60000000200 */
[----:B------:R-:W-:Y:S01]  /*cb00*/  FADD.FTZ R171, R171, R170 ;  /* 0x000000aaabab7221 */ /* 0x000fe20000010000 */
[----:B------:R0:W-:Y:S01]  /*cb10*/  STSM.16.M88.4 [R188], R164 ;  /* 0x000000a4bc007844 */ /* 0x0001e20000000200 */
[----:B------:R-:W-:-:S02]  /*cb20*/  WARPGROUP.ARRIVE ;  /* 0x00000000000079c5 */ /* 0x000fc40000000000 */
[----:B------:R-:W-:-:S04]  /*cb30*/  FADD.FTZ R174, R174, R171 ;  /* 0x000000abaeae7221 */ /* 0x000fc80000010000 */
[----:B------:R-:W-:Y:S01]  /*cb40*/  FADD.FTZ R175, R175, R174 ;  /* 0x000000aeafaf7221 */ /* 0x000fe20000010000 */
[----:B------:R-:W-:Y:S01]  /*cb50*/  HGMMA.64x256x16.F32.BF16 R24, R152, gdesc[UR8].tnspB, R24, gsb0 ;  /* 0x43e0000898187df0 */ /* 0x000fe20008001818 */
[----:B------:R-:W-:Y:S02]  /*cb60*/  UMOV UR11, 0x40000040 ;  /* 0x40000040000b7882 */ /* 0x000fe40000000000 */
[----:B------:R-:W-:-:S04]  /*cb70*/  FADD.FTZ R178, R178, R175 ;  /* 0x000000afb2b27221 */ /* 0x000fc80000010000 */
[----:B------:R-:W-:-:S04]  /*cb80*/  FADD.FTZ R179, R179, R178 ;  /* 0x000000b2b3b37221 */ /* 0x000fc80000010000 */
[----:B------:R-:W-:-:S04]  /*cb90*/  FADD.FTZ R182, R182, R179 ;  /* 0x000000b3b6b67221 */ /* 0x000fc80000010000 */
[----:B------:R-:W-:Y:S01]  /*cba0*/  FADD.FTZ R3, R217, R182 ;  /* 0x000000b6d9037221 */ /* 0x000fe20000010000 */
[----:B------:R-:W-:Y:S02]  /*cbb0*/  WARPGROUP.DEPBAR.LE gsb0, 0x0 ;  /* 0x00008000000079c5 */ /* 0x000fe40000010000 */
[----:B------:R-:W-:-:S10]  /*cbc0*/  WARPGROUP.ARRIVE ;  /* 0x00000000000079c5 */ /* 0x000fd40000000000 */
        /* <DEDUP_REMOVED lines=23> */
.L_x_3081:
[----:B------:R-:W-:Y:S01]  /*cd40*/  UIADD3 UR5, UR5, 0x38860, URZ ;  /* 0x0003886005057890 */ /* 0x000fe2000fffe03f */
[----:B------:R-:W-:Y:S01]  /*cd50*/  IMAD.MOV.U32 R216, RZ, RZ, R7 ;  /* 0x000000ffffd87224 */ /* 0x000fe200078e0007 */
[----:B------:R-:W-:Y:S01]  /*cd60*/  UMOV UR7, UR36 ;  /* 0x0000002400077c82 */ /* 0x000fe20008000000 */
[----:B------:R-:W-:Y:S01]  /*cd70*/  IMAD.MOV.U32 R10, RZ, RZ, R5 ;  /* 0x000000ffff0a7224 */ /* 0x000fe200078e0005 */
[----:B------:R-:W-:-:S09]  /*cd80*/  UPRMT UR5, UR39, 0x654, UR5 ;  /* 0x0000065427057896 */ /* 0x000fd20008000005 */
[----:B------:R-:W-:Y:S01]  /*cd90*/  SYNCS.ARRIVE.TRANS64.RED.A1T0 RZ, [UR5], RZ ;  /* 0x000000ffffff79a7 */ /* 0x000fe20008100405 */
[----:B------:R-:W-:Y:S05]  /*cda0*/  @P1 BRA `(.L_x_3082) ;  /* 0xffffffd400c41947 */ /* 0x000fea000383ffff */
.L_x_3071:
[----:B------:R-:W-:-:S13]  /*cdb0*/  ISETP.GE.AND P1, PT, R9, R192, PT ;  /* 0x000000c00900720c */ /* 0x000fda0003f26270 */
[----:B------:R-:W-:Y:S05]  /*cdc0*/  @!P1 BRA `(.L_x_3083) ;  /* 0x0000003000f09947 */ /* 0x000fea0003800000 */
[----:B------:R-:W-:Y:S01]  /*cdd0*/  IMAD.MOV.U32 R10, RZ, RZ, R7 ;  /* 0x000000ffff0a7224 */ /* 0x000fe200078e0007 */
[----:B------:R-:W-:Y:S01]  /*cde0*/  UMOV UR5, UR36 ;  /* 0x0000002400057c82 */ /* 0x000fe20008000000 */
[----:B------:R-:W-:-:S07]  /*cdf0*/  IMAD.MOV.U32 R8, RZ, RZ, R5 ;  /* 0x000000ffff087224 */ /* 0x000fce00078e0005 */
.L_x_3102:
[----:B------:R-:W-:-:S04]  /*ce00*/  UIADD3 UR36, UR5, 0x1, URZ ;  /* 0x0000000105247890 */ /* 0x000fc8000fffe03f */
[----:B------:R-:W-:-:S04]  /*ce10*/  UISETP.NE.AND UP0, UPT, UR36, 0x2, UPT ;  /* 0x000000022400788c */ /* 0x000fc8000bf05270 */
[----:B------:R-:W-:Y:S02]  /*ce20*/  USEL UR7, URZ, 0x1, UP0 ;  /* 0x000000013f077887 */ /* 0x000fe40008000000 */
[----:B------:R-:W-:-:S04]  /*ce30*/  USEL UR36, UR36, URZ, UP0 ;  /* 0x0000003f24247287 */ /* 0x000fc80008000000 */
[----:B------:R-:W-:Y:S01]  /*ce40*/  LOP3.LUT R2, R2, UR7, RZ, 0x3c, !PT ;  /* 0x0000000702027c12 */ /* 0x000fe2000f8e3cff */
[----:B------:R-:W-:Y:S07]  /*ce50*/  @!P0 BRA `(.L_x_3084) ;  /* 0x0000000000048947 */ /* 0x000fee0003800000 */
[----:B------:R-:W-:Y:S01]  /*ce60*/  BPT.TRAP 0x1 ;  /* 0x000000040000795c */ /* 0x000fe20000300000 */
.L_x_3084:
[----:B------:R-:W-:Y:S01]  /*ce70*/  ULEA UR7, UR36, UR38, 0x3 ;  /* 0x0000002624077291 */ /* 0x000fe2000f8e183f */
[----:B------:R-:W-:-:S08]  /*ce80*/  SHF.L.U32 R5, R2, 0x1f, RZ ;  /* 0x0000001f02057819 */ /* 0x000fd000000006ff */
[----:B------:R0:W1:Y:S01]  /*ce90*/  SYNCS.PHASECHK.TRANS64.TRYWAIT P1, [UR7+0x38830], R5 ;  /* 0x03883005ff0075a7 */ /* 0x0000620008020147 */
[----:B------:R-:W-:Y:S05]  /*cea0*/  @!P0 BRA `(.L_x_3085) ;  /* 0x0000000000048947 */ /* 0x000fea0003800000 */
[----:B------:R-:W-:Y:S01]  /*ceb0*/  BPT.TRAP 0x1 ;  /* 0x000000040000795c */ /* 0x000fe20000300000 */
.L_x_3085:
[----:B-1----:R-:W-:Y:S05]  /*cec0*/  @P1 BRA `(.L_x_3086) ;  /* 0x0000000000081947 */ /* 0x002fea0003800000 */
[----:B------:R-:W1:Y:S02]  /*ced0*/  SYNCS.PHASECHK.TRANS64.TRYWAIT P1, [UR7+0x38830], R5 ;  /* 0x03883005ff0075a7 */ /* 0x000e640008020147 */
[----:B-1----:R-:W-:Y:S05]  /*cee0*/  @!P1 BRA `(.L_x_3087) ;  /* 0x000000d800309947 */ /* 0x002fea0003800000 */
.L_x_3086:
        /* <DEDUP_REMOVED lines=23> */
.L_x_3088:
[----:B------:R2:W3:Y:S01]  /*d060*/  SYNCS.PHASECHK.TRANS64.TRYWAIT P1, [UR7+0x38850], R5 ;  /* 0x03885005ff0075a7 */ /* 0x0004e20008020147 */
[----:B------:R-:W-:Y:S05]  /*d070*/  @!P0 BRA `(.L_x_3089) ;  /* 0x0000000000048947 */ /* 0x000fea0003800000 */
[----:B------:R-:W-:Y:S01]  /*d080*/  BPT.TRAP 0x1 ;  /* 0x000000040000795c */ /* 0x000fe20000300000 */
.L_x_3089:
[----:B---3--:R-:W-:Y:S05]  /*d090*/  @P1 BRA `(.L_x_3090) ;  /* 0x0000000000081947 */ /* 0x008fea0003800000 */
[----:B------:R-:W3:Y:S02]  /*d0a0*/  SYNCS.PHASECHK.TRANS64.TRYWAIT P1, [UR7+0x38850], R5 ;  /* 0x03885005ff0075a7 */ /* 0x000ee40008020147 */
[----:B---3--:R-:W-:Y:S05]  /*d0b0*/  @!P1 BRA `(.L_x_3091) ;  /* 0x000000d400d49947 */ /* 0x008fea0003800000 */
.L_x_3090:
        /* <DEDUP_REMOVED lines=265> */
.L_x_3092:
[----:B------:R-:W-:Y:S01]  /*e150*/  ISETP.NE.AND P1, PT, R206, 0x1, PT ;  /* 0x00000001ce00780c */ /* 0x000fe20003f25270 */
[----:B------:R-:W-:Y:S01]  /*e160*/  IMAD.IADD R218, R191, 0x1, R184 ;  /* 0x00000001bfda7824 */ /* 0x000fe200078e02b8 */
[----:B------:R-:W-:Y:S01]  /*e170*/  UIADD3 UR10, UR7, 0x38840, URZ ;  /* 0x00038840070a7890 */ /* 0x000fe2000fffe03f */
[----:B------:R-:W-:Y:S01]  /*e180*/  IMAD.SHL.U32 R12, R9, 0x40, RZ ;  /* 0x00000040090c7824 */ /* 0x000fe200078e00ff */
[----:B------:R-:W-:Y:S01]  /*e190*/  LOP3.LUT P5, RZ, R16, 0x1, RZ, 0xc0, !PT ;  /* 0x0000000110ff7812 */ /* 0x000fe200078ac0ff */
[----:B------:R-:W-:Y:S01]  /*e1a0*/  ULDC UR11, c[0x0][0xad8] ;  /* 0x0002b600000b7ab9 */ /* 0x000fe20000000800 */
[----:B------:R-:W-:-:S07]  /*e1b0*/  UPRMT UR10, UR39, 0x654, UR10 ;  /* 0x00000654270a7896 */ /* 0x000fce000800000a */
[----:B------:R-:W0:Y:S08]  /*e1c0*/  @P1 LDC R5, c[0x0][0x44c] ;  /* 0x00011300ff051b82 */ /* 0x000e300000000800 */
[----:B------:R-:W1:Y:S01]  /*e1d0*/  @P1 LDC R6, c[0x0][0x450] ;  /* 0x00011400ff061b82 */ /* 0x000e620000000800 */
[----:B------:R-:W-:Y:S01]  /*e1e0*/  SYNCS.ARRIVE.TRANS64.RED.A1T0 RZ, [UR10], RZ ;  /* 0x000000ffffff79a7 */ /* 0x000fe2000810040a */
[----:B------:R-:W-:-:S02]  /*e1f0*/  ULDC UR10, c[0x0][0xad4] ;  /* 0x0002b500000a7ab9 */ /* 0x000fc40000000800 */
        /* <DEDUP_REMOVED lines=9> */
[--C-:B0-----:R-:W-:Y:S02]  /*e290*/  IMAD.IADD R5, R14, 0x1, R11.reuse ;  /* 0x000000010e057824 */ /* 0x101fe400078e020b */
        /* <DEDUP_REMOVED lines=14> */
.L_x_3095:
[----:B------:R-:W-:-:S05]  /*e380*/  IMAD.U32 R13, RZ, RZ, UR10 ;  /* 0x0000000aff0d7e24 */ /* 0x000fca000f8e00ff */
[----:B------:R-:W-:-:S13]  /*e390*/  ISETP.NE.AND P1, PT, R13, 0x1, PT ;  /* 0x000000010d00780c */ /* 0x000fda0003f25270 */
[----:B------:R-:W0:Y:S02]  /*e3a0*/  @P1 LDC.64 R6, c[0x0][0xae0] ;  /* 0x0002b800ff061b82 */ /* 0x000e240000000a00 */
[----:B0-----:R-:W-:-:S05]  /*e3b0*/  @P1 IMAD.HI.U32 R6, R11, R6, RZ ;  /* 0x000000060b061227 */ /* 0x001fca00078e00ff */
[----:B------:R-:W-:-:S07]  /*e3c0*/  @P1 SHF.R.U32.HI R11, RZ, R7, R6 ;  /* 0x00000007ff0b1219 */ /* 0x000fce0000011606 */
.L_x_3096:
[----:B------:R-:W-:Y:S05]  /*e3d0*/  BSYNC B0 ;  /* 0x0000000000007941 */ /* 0x000fea0003800000 */
.L_x_3094:
[----:B------:R-:W-:-:S04]  /*e3e0*/  IMAD R6, R11, R13, -R12 ;  /* 0x0000000d0b067224 */ /* 0x000fc800078e0a0c */
[----:B------:R-:W-:-:S05]  /*e3f0*/  IMAD.IADD R6, R6, 0x1, -R19 ;  /* 0x0000000106067824 */ /* 0x000fca00078e0a13 */
[----:B------:R-:W-:Y:S02]  /*e400*/  VIADDMNMX R5, R6, R13, R5, PT ;  /* 0x0000000d06057246 */ /* 0x000fe40003800105 */
[----:B------:R-:W-:-:S07]  /*e410*/  VIMNMX R216, R216, R6, !PT ;  /* 0x00000006d8d87248 */ /* 0x000fce0007fe0100 */
.L_x_3093:
        /* <DEDUP_REMOVED lines=65> */
.L_x_3099:
[----:B------:R-:W-:-:S05]  /*e830*/  IMAD.U32 R152, RZ, RZ, UR10 ;  /* 0x0000000aff987e24 */ /* 0x000fca000f8e00ff */
[----:B------:R-:W-:-:S13]  /*e840*/  ISETP.NE.AND P2, PT, R152, 0x1, PT ;  /* 0x000000019800780c */ /* 0x000fda0003f45270 */
[----:B------:R-:W0:Y:S02]  /*e850*/  @P2 LDC.64 R6, c[0x0][0xae0] ;  /* 0x0002b800ff062b82 */ /* 0x000e240000000a00 */
[----:B0-----:R-:W-:-:S05]  /*e860*/  @P2 IMAD.HI.U32 R6, R5, R6, RZ ;  /* 0x0000000605062227 */ /* 0x001fca00078e00ff */
[----:B------:R-:W-:-:S07]  /*e870*/  @P2 SHF.R.U32.HI R5, RZ, R7, R6 ;  /* 0x00000007ff052219 */ /* 0x000fce0000011606 */
.L_x_3100:
[----:B------:R-:W-:Y:S05]  /*e880*/  BSYNC B0 ;  /* 0x0000000000007941 */ /* 0x000fea0003800000 */
.L_x_3098:
[----:B------:R-:W-:-:S04]  /*e890*/  IMAD R12, R5, R152, -R12 ;  /* 0x00000098050c7224 */ /* 0x000fc800078e0a0c */
[----:B------:R-:W-:-:S05]  /*e8a0*/  IMAD.IADD R5, R12, 0x1, -R19 ;  /* 0x000000010c057824 */ /* 0x000fca00078e0a13 */
[----:B------:R-:W-:Y:S02]  /*e8b0*/  VIADDMNMX R14, R5, R152, R14, PT ;  /* 0x00000098050e7246 */ /* 0x000fe4000380010e */
[----:B------:R-:W-:-:S07]  /*e8c0*/  VIMNMX R20, R20, R5, !PT ;  /* 0x0000000514147248 */ /* 0x000fce0007fe0100 */
.L_x_3097:
[----:B------:R-:W-:Y:S01]  /*e8d0*/  FMNMX.FTZ R6, R11, R8, !PT ;  /* 0x000000080b067209 */ /* 0x000fe20007810000 */
[----:B------:R-:W-:Y:S01]  /*e8e0*/  ULEA UR10, UR36, UR37, 0xc ;  /* 0x00000025240a7291 */ /* 0x000fe2000f8e603f */
[----:B------:R-:W-:Y:S01]  /*e8f0*/  ISETP.GT.AND P2, PT, R20, 0x1, P1 ;  /* 0x000000011400780c */ /* 0x000fe20000f44270 */
[----:B------:R-:W-:Y:S01]  /*e900*/  UMOV UR11, 0x40000040 ;  /* 0x40000040000b7882 */ /* 0x000fe20000000000 */
[----:B------:R-:W-:Y:S01]  /*e910*/  FMNMX.FTZ R6, R153, R6, !PT ;  /* 0x0000000699067209 */ /* 0x000fe20007810000 */
[----:B------:R-:W-:Y:S01]  /*e920*/  UIADD3 UR14, UR10, 0x80, URZ ;  /* 0x000000800a0e7890 */ /* 0x000fe2000fffe03f */
[----:B------:R-:W-:Y:S01]  /*e930*/  ISETP.LT.OR P4, PT, R14, 0x2, P2 ;  /* 0x000000020e00780c */ /* 0x000fe20001781670 */
[----:B------:R-:W-:Y:S01]  /*e940*/  UMOV UR15, 0x40000040 ;  /* 0x40000040000f7882 */ /* 0x000fe20000000000 */
[----:B------:R-:W-:Y:S02]  /*e950*/  FMNMX.FTZ R6, R13, R6, !PT ;  /* 0x000000060d067209 */ /* 0x000fe40007810000 */
        /* <DEDUP_REMOVED lines=37> */
[----:B------:R-:W-:-:S02]  /*ebb0*/  FSEL R167, R167, -INF , !P3 ;  /* 0xff800000a7a77808 */ /* 0x000fc40005800000 */
[----:B------:R-:W-:Y:S02]  /*ebc0*/  ISETP.LT.OR P2, PT, R14, 0x21, P2 ;  /* 0x000000210e00780c */ /* 0x000fe40001741670 */
[----:B------:R-:W-:Y:S02]  /*ebd0*/  ISETP.GT.AND P3, PT, R20, 0x28, P1 ;  /* 0x000000281400780c */ /* 0x000fe40000f64270 */
[----:B------:R-:W-:Y:S02]  /*ebe0*/  ISETP.LT.OR P4, PT, R14, 0x22, P4 ;  /* 0x000000220e00780c */ /* 0x000fe40002781670 */
[----:B0-----:R-:W-:Y:S02]  /*ebf0*/  FMNMX.FTZ R7, R6, R5, !PT ;  /* 0x0000000506077209 */ /* 0x001fe40007810000 */
[----:B------:R-:W0:Y:S01]  /*ec00*/  LDC R6, c[0x0][0xa80] ;  /* 0x0002a000ff067b82 */ /* 0x000e220000000800 */
[----:B------:R-:W-:Y:S02]  /*ec10*/  FSEL R170, R170, -INF , !P2 ;  /* 0xff800000aaaa7808 */ /* 0x000fe40005000000 */
[----:B------:R-:W1:Y:S01]  /*ec20*/  SHFL.BFLY PT, R12, R7, 0x1, 0x1f ;  /* 0x0c201f00070c7f89 */ /* 0x000e6200000e0000 */
[----:B------:R-:W-:-:S02]  /*ec30*/  ISETP.LT.OR P3, PT, R14, 0x29, P3 ;  /* 0x000000290e00780c */ /* 0x000fc40001f61670 */
[----:B------:R-:W-:Y:S02]  /*ec40*/  ISETP.GT.AND P2, PT, R20, 0x29, P1 ;  /* 0x000000291400780c */ /* 0x000fe40000f44270 */
[----:B------:R-:W-:Y:S02]  /*ec50*/  FSEL R171, R171, -INF , !P4 ;  /* 0xff800000abab7808 */ /* 0x000fe40006000000 */
        /* <DEDUP_REMOVED lines=22> */
[----:B------:R-:W-:Y:S01]  /*edc0*/  FSEL R153, R179, -INF , !P2 ;  /* 0xff800000b3997808 */ /* 0x000fe20005000000 */
[--C-:B------:R-:W-:Y:S01]  /*edd0*/  FFMA.FTZ R11, R11, R6, -R152.reuse ;  /* 0x000000060b0b7223 */ /* 0x100fe20000010898 */
[----:B------:R-:W-:Y:S01]  /*ede0*/  FMNMX.FTZ R7, R163, R12, !PT ;  /* 0x0000000ca3077209 */ /* 0x000fe20007810000 */
[-CC-:B------:R-:W-:Y:S01]  /*edf0*/  FFMA.FTZ R13, R13, R6.reuse, -R152.reuse ;  /* 0x000000060d0d7223 */ /* 0x180fe20000010898 */
[----:B------:R-:W-:Y:S01]  /*ee00*/  ISETP.LT.OR P1, PT, R14, 0x3a, P1 ;  /* 0x0000003a0e00780c */ /* 0x000fe20000f21670 */
        /* <DEDUP_REMOVED lines=16> */
[----:B------:R-:W-:Y:S01]  /*ef10*/  FFMA.FTZ R216, R181, R6, -R152 ;  /* 0x00000006b5d87223 */ /* 0x000fe20000010898 */
[----:B------:R-:W-:Y:S01]  /*ef20*/  FMNMX.FTZ R12, R174, R7, !PT ;  /* 0x00000007ae0c7209 */ /* 0x000fe20007810000 */
[----:B------:R-:W-:Y:S03]  /*ef30*/  MUFU.EX2 R11, R11 ;  /* 0x0000000b000b7308 */ /* 0x000fe60000000800 */
[----:B------:R-:W-:-:S04]  /*ef40*/  FMNMX.FTZ R7, R175, R12, !PT ;  /* 0x0000000caf077209 */ /* 0x000fc80007810000 */
[----:B------:R-:W-:Y:S01]  /*ef50*/  FMNMX.FTZ R20, R178, R7, !PT ;  /* 0x00000007b2147209 */ /* 0x000fe20007810000 */
[----:B------:R0:W-:Y:S03]  /*ef60*/  MUFU.EX2 R12, R154 ;  /* 0x0000009a000c7308 */ /* 0x0001e60000000800 */
[----:B------:R-:W-:Y:S01]  /*ef70*/  FMNMX.FTZ R7, R153, R20, !PT ;  /* 0x0000001499077209 */ /* 0x000fe20007810000 */
[----:B------:R-:W-:-:S03]  /*ef80*/  FFMA.FTZ R20, R161, R6, -R152 ;  /* 0x00000006a1147223 */ /* 0x000fc60000010898 */
[----:B------:R-:W-:Y:S01]  /*ef90*/  FMNMX.FTZ R14, R182, R7, !PT ;  /* 0x00000007b60e7209 */ /* 0x000fe20007810000 */
[----:B------:R-:W-:Y:S03]  /*efa0*/  MUFU.EX2 R13, R13 ;  /* 0x0000000d000d7308 */ /* 0x000fe60000000800 */
[----:B------:R-:W-:-:S05]  /*efb0*/  FMNMX.FTZ R7, R183, R14, !PT ;  /* 0x0000000eb7077209 */ /* 0x000fca0007810000 */
[----:B0-----:R-:W0:Y:S01]  /*efc0*/  SHFL.BFLY PT, R154, R7, 0x2, 0x1f ;  /* 0x0c401f00079a7f89 */ /* 0x001e2200000e0000 */
[----:B------:R1:W-:Y:S08]  /*efd0*/  MUFU.EX2 R14, R157 ;  /* 0x0000009d000e7308 */ /* 0x0003f00000000800 */
[----:B------:R-:W-:Y:S01]  /*efe0*/  MUFU.EX2 R15, R15 ;  /* 0x0000000f000f7308 */ /* 0x000fe20000000800 */
[----:B-1----:R-:W-:-:S05]  /*eff0*/  FSEL R157, R5, RZ, P4 ;  /* 0x000000ff059d7208 */ /* 0x002fca0002000000 */
[----:B------:R-:W-:Y:S02]  /*f000*/  FADD.FTZ R157, -R157, R8 ;  /* 0x000000089d9d7221 */ /* 0x000fe40000010100 */
[----:B------:R-:W1:Y:S02]  /*f010*/  MUFU.EX2 R20, R20 ;  /* 0x0000001400147308 */ /* 0x000e640000000800 */
[----:B------:R-:W-:Y:S01]  /*f020*/  FMUL.FTZ R8, R157, R6 ;  /* 0x000000069d087220 */ /* 0x000fe20000410000 */
[----:B------:R-:W-:Y:S01]  /*f030*/  IMAD.U32 R157, RZ, RZ, UR5 ;  /* 0x00000005ff9d7e24 */ /* 0x000fe2000f8e00ff */
[----:B0-----:R-:W-:-:S04]  /*f040*/  FMNMX.FTZ R154, R7, R154, !PT ;  /* 0x0000009a079a7209 */ /* 0x001fc80007810000 */
[----:B------:R-:W0:Y:S01]  /*f050*/  MUFU.EX2 R8, R8 ;  /* 0x0000000800087308 */ /* 0x000e220000000800 */
[----:B------:R-:W2:Y:S07]  /*f060*/  SHFL.BFLY PT, R7, R154, 0x1, 0x1f ;  /* 0x0c201f009a077f89 */ /* 0x000eae00000e0000 */
[----:B------:R-:W-:Y:S01]  /*f070*/  MUFU.EX2 R21, R21 ;  /* 0x0000001500157308 */ /* 0x000fe20000000800 */
[----:B-1----:R-:W-:-:S07]  /*f080*/  F2FP.BF16.F32.PACK_AB R156, R20, R15 ;  /* 0x0000000f149c723e */ /* 0x002fce00000010ff */
        /* <DEDUP_REMOVED lines=12> */
[----:B--2---:R-:W-:Y:S01]  /*f150*/  FMNMX.FTZ R7, R154, R7, !PT ;  /* 0x000000079a077209 */ /* 0x004fe20007810000 */
[----:B------:R-:W-:-:S02]  /*f160*/  IMAD.MOV R154, RZ, RZ, -R185 ;  /* 0x000000ffff9a7224 */ /* 0x000fc400078e0ab9 */
[-C--:B------:R-:W-:Y:S01]  /*f170*/  FMUL.FTZ R44, R44, R8.reuse ;  /* 0x000000082c2c7220 */ /* 0x080fe20000410000 */
[----:B------:R-:W-:Y:S01]  /*f180*/  FMUL.FTZ R45, R45, R8 ;  /* 0x000000082d2d7220 */ /* 0x000fe20000410000 */
[C---:B------:R-:W-:Y:S01]  /*f190*/  FSETP.NEU.FTZ.AND P1, PT, R7.reuse, -INF , PT ;  /* 0xff8000000700780b */ /* 0x040fe20003f3d000 */
[----:B------:R-:W-:Y:S01]  /*f1a0*/  FMUL.FTZ R152, R7, R6 ;  /* 0x0000000607987220 */ /* 0x000fe20000410000 */
[----:B------:R-:W-:Y:S01]  /*f1b0*/  ISETP.NE.AND P2, PT, R19, R154, PT ;  /* 0x0000009a1300720c */ /* 0x000fe20003f45270 */
[----:B------:R-:W-:Y:S01]  /*f1c0*/  MUFU.EX2 R169, R169 ;  /* 0x000000a900a97308 */ /* 0x000fe20000000800 */
[-C--:B------:R-:W-:Y:S01]  /*f1d0*/  FMUL.FTZ R48, R48, R8.reuse ;  /* 0x0000000830307220 */ /* 0x080fe20000410000 */
[-C--:B------:R-:W-:Y:S01]  /*f1e0*/  FMUL.FTZ R49, R49, R8.reuse ;  /* 0x0000000831317220 */ /* 0x080fe20000410000 */
[----:B------:R-:W-:Y:S01]  /*f1f0*/  FSEL R152, R152, RZ, P1 ;  /* 0x000000ff98987208 */ /* 0x000fe20000800000 */
[-C--:B------:R-:W-:Y:S01]  /*f200*/  FMUL.FTZ R52, R52, R8.reuse ;  /* 0x0000000834347220 */ /* 0x080fe20000410000 */
[-C--:B------:R-:W-:Y:S01]  /*f210*/  FMUL.FTZ R53, R53, R8.reuse ;  /* 0x0000000835357220 */ /* 0x080fe20000410000 */
[-C--:B------:R-:W-:Y:S01]  /*f220*/  FMUL.FTZ R56, R56, R8.reuse ;  /* 0x0000000838387220 */ /* 0x080fe20000410000 */
[----:B------:R-:W-:Y:S01]  /*f230*/  FMUL.FTZ R57, R57, R8 ;  /* 0x0000000839397220 */ /* 0x000fe20000410000 */
[-CC-:B------:R-:W-:Y:S01]  /*f240*/  FFMA.FTZ R181, R155, R6.reuse, -R152.reuse ;  /* 0x000000069bb57223 */ /* 0x180fe20000010898 */
[----:B------:R-:W-:Y:S01]  /*f250*/  FSEL R155, R7, RZ, P1 ;  /* 0x000000ff079b7208 */ /* 0x000fe20000800000 */
[-CC-:B------:R-:W-:Y:S01]  /*f260*/  FFMA.FTZ R159, R159, R6.reuse, -R152.reuse ;  /* 0x000000069f9f7223 */ /* 0x180fe20000010898 */
[----:B------:R-:W-:Y:S01]  /*f270*/  FFMA.FTZ R218, R227, R6, -R152 ;  /* 0x00000006e3da7223 */ /* 0x000fe20000010898 */
[----:B------:R-:W-:-:S02]  /*f280*/  @!P2 IMAD R154, R157, 0x40, R22 ;  /* 0x000000409d9aa824 */ /* 0x000fc400078e0216 */
[-C--:B------:R-:W-:Y:S01]  /*f290*/  FFMA.FTZ R217, R225, R6.reuse, -R152 ;  /* 0x00000006e1d97223 */ /* 0x080fe20000010898 */
[----:B------:R-:W-:Y:S01]  /*f2a0*/  FADD.FTZ R155, -R155, R10 ;  /* 0x0000000a9b9b7221 */ /* 0x000fe20000010100 */
[-CC-:B------:R-:W-:Y:S01]  /*f2b0*/  FFMA.FTZ R221, R175, R6.reuse, -R152.reuse ;  /* 0x00000006afdd7223 */ /* 0x180fe20000010898 */
[----:B------:R0:W-:Y:S01]  /*f2c0*/  MUFU.EX2 R10, R159 ;  /* 0x0000009f000a7308 */ /* 0x0001e20000000800 */
[----:B------:R-:W-:Y:S01]  /*f2d0*/  @!P2 LEA R157, R154, UR38, 0x2 ;  /* 0x000000269a9dac11 */ /* 0x000fe2000f8e10ff */
[-C--:B------:R-:W-:Y:S01]  /*f2e0*/  FMUL.FTZ R155, R155, R6.reuse ;  /* 0x000000069b9b7220 */ /* 0x080fe20000410000 */
        /* <DEDUP_REMOVED lines=8> */
[-CC-:B------:R-:W-:Y:S01]  /*f370*/  FFMA.FTZ R225, R183, R6.reuse, -R152.reuse ;  /* 0x00000006b7e17223 */ /* 0x180fe20000010898 */
[----:B------:R-:W-:Y:S01]  /*f380*/  @!P2 STS [R157+0x38400], R8 ;  /* 0x038400089d00a388 */ /* 0x000fe20000000800 */
[-CC-:B------:R-:W-:Y:S01]  /*f390*/  FFMA.FTZ R158, R170, R6.reuse, -R152.reuse ;  /* 0x00000006aa9e7223 */ /* 0x180fe20000010898 */
[-CC-:B0-----:R-:W-:Y:S01]  /*f3a0*/  FFMA.FTZ R159, R171, R6.reuse, -R152.reuse ;  /* 0x00000006ab9f7223 */ /* 0x181fe20000010898 */
[----:B------:R-:W-:Y:S01]  /*f3b0*/  FFMA.FTZ R160, R174, R6, -R152 ;  /* 0x00000006aea07223 */ /* 0x000fe20000010898 */
[----:B------:R-:W-:Y:S01]  /*f3c0*/  MUFU.EX2 R218, R218 ;  /* 0x000000da00da7308 */ /* 0x000fe20000000800 */
[----:B------:R-:W-:Y:S01]  /*f3d0*/  F2FP.BF16.F32.PACK_AB R152, R12, R11 ;  /* 0x0000000b0c98723e */ /* 0x000fe200000010ff */
[-C--:B------:R-:W-:Y:S01]  /*f3e0*/  FMUL.FTZ R60, R60, R8.reuse ;  /* 0x000000083c3c7220 */ /* 0x080fe20000410000 */
[----:B------:R-:W-:Y:S01]  /*f3f0*/  F2FP.BF16.F32.PACK_AB R154, R14, R13 ;  /* 0x0000000d0e9a723e */ /* 0x000fe200000010ff */
[-C--:B------:R-:W-:Y:S01]  /*f400*/  FMUL.FTZ R61, R61, R8.reuse ;  /* 0x000000083d3d7220 */ /* 0x080fe20000410000 */
[-C--:B------:R-:W-:Y:S01]  /*f410*/  FMUL.FTZ R64, R64, R8.reuse ;  /* 0x0000000840407220 */ /* 0x080fe20000410000 */
[-C--:B------:R-:W-:Y:S01]  /*f420*/  FMUL.FTZ R65, R65, R8.reuse ;  /* 0x0000000841417220 */ /* 0x080fe20000410000 */
[-C--:B------:R-:W-:Y:S01]  /*f430*/  FMUL.FTZ R68, R68, R8.reuse ;  /* 0x0000000844447220 */ /* 0x080fe20000410000 */
[----:B------:R-:W0:Y:S01]  /*f440*/  MUFU.EX2 R181, R181 ;  /* 0x000000b500b57308 */ /* 0x000e220000000800 */
[----:B-1----:R1:W-:Y:S01]  /*f450*/  @!P2 STS [R157+0x38420], R219 ;  /* 0x038420db9d00a388 */ /* 0x0023e20000000800 */
        /* <DEDUP_REMOVED lines=22> */
[----:B------:R-:W1:Y:S01]  /*f5c0*/  MUFU.EX2 R171, R163 ;  /* 0x000000a300ab7308 */ /* 0x000e620000000800 */
[----:B--2---:R-:W-:Y:S01]  /*f5d0*/  F2FP.BF16.F32.PACK_AB R155, R10, R217 ;  /* 0x000000d90a9b723e */ /* 0x004fe200000010ff */
        /* <DEDUP_REMOVED lines=107> */
[----:B0-----:R-:W-:Y:S01]  /*fc90*/  F2FP.BF16.F32.PACK_AB R164, R180, R179 ;  /* 0x000000b3b4a4723e */ /* 0x001fe200000010ff */
[----:B------:R0:W-:Y:S01]  /*fca0*/  STSM.16.M88.4 [R186+0x36400], R152 ;  /* 0x03640098ba007844 */ /* 0x0001e20000000200 */
[----:B------:R-:W-:Y:S01]  /*fcb0*/  FFMA.FTZ R11, R8, R0, R11 ;  /* 0x00000000080b7223 */ /* 0x000fe2000001000b */
[----:B------:R-:W2:Y:S01]  /*fcc0*/  MUFU.EX2 R223, R223 ;  /* 0x000000df00df7308 */ /* 0x000ea20000000800 */
[----:B-1----:R-:W-:Y:S01]  /*fcd0*/  F2FP.BF16.F32.PACK_AB R166, R216, R177 ;  /* 0x000000b1d8a6723e */ /* 0x002fe200000010ff */
[----:B------:R0:W-:Y:S01]  /*fce0*/  STSM.16.M88.4 [R187], R156 ;  /* 0x0000009cbb007844 */ /* 0x0001e20000000200 */
[----:B------:R-:W-:Y:S01]  /*fcf0*/  FFMA.FTZ R218, R219, R3, R218 ;  /* 0x00000003dbda7223 */ /* 0x000fe200000100da */
[----:B------:R-:W-:-:S02]  /*fd00*/  FADD.FTZ R12, R12, R11 ;  /* 0x0000000b0c0c7221 */ /* 0x000fc40000010000 */
        /* <DEDUP_REMOVED lines=17> */
[----:B-1----:R-:W-:Y:S02]  /*fe20*/  F2FP.BF16.F32.PACK_AB R167, R225, R222 ;  /* 0x000000dee1a7723e */ /* 0x002fe400000010ff */
        /* <DEDUP_REMOVED lines=8> */
[----:B------:R-:W-:Y:S01]  /*feb0*/  UMOV UR11, 0x40000040 ;  /* 0x40000040000b7882 */ /* 0x000fe20000000000 */
[----:B------:R-:W-:Y:S01]  /*fec0*/  FADD.FTZ R182, R182, R183 ;  /* 0x000000b7b6b67221 */ /* 0x000fe20000010000 */
[----:B------:R-:W-:-:S03]  /*fed0*/  FADD.FTZ R176, R173, R176 ;  /* 0x000000b0adb07221 */ /* 0x000fc60000010000 */
        /* <DEDUP_REMOVED lines=9> */
[----:B------:R-:W-:Y:S02]  /*ff70*/  WARPGROUP.DEPBAR.LE gsb0, 0x0 ;  /* 0x00008000000079c5 */ /* 0x000fe40000010000 */
[----:B------:R-:W-:-:S06]  /*ff80*/  WARPGROUP.ARRIVE ;  /* 0x00000000000079c5 */ /* 0x000fcc0000000000 */
        /* <DEDUP_REMOVED lines=23> */
.L_x_3101:
        /* <DEDUP_REMOVED lines=9> */
.L_x_3083:
[----:B------:R-:W0:Y:S01]  /*10190*/  SHFL.BFLY PT, R9, R0, 0x2, 0x1f ;  /* 0x0c401f0000097f89 */ /* 0x000e2200000e0000 */
[----:B------:R-:W-:Y:S02]  /*101a0*/  IMAD.MOV R12, RZ, RZ, -R185 ;  /* 0x000000ffff0c7224 */ /* 0x000fe400078e0ab9 */
[----:B------:R-:W-:Y:S01]  /*101b0*/  IMAD.MOV.U32 R20, RZ, RZ, -0x800000 ;  /* 0xff800000ff147424 */ /* 0x000fe200078e00ff */
[----:B------:R-:W1:Y:S01]  /*101c0*/  SHFL.BFLY PT, R4, R3, 0x2, 0x1f ;  /* 0x0c401f0003047f89 */ /* 0x000e6200000e0000 */
[----:B------:R-:W-:Y:S01]  /*101d0*/  VIADD R202, R202, 0x1 ;  /* 0x00000001caca7836 */ /* 0x000fe20000000000 */
[----:B------:R-:W-:Y:S08]  /*101e0*/  BAR.ARV 0x8, 0x100 ;  /* 0x0204000000007b1d */ /* 0x000ff00000002000 */
[----:B------:R-:W-:Y:S01]  /*101f0*/  BAR.SYNC.DEFER_BLOCKING 0xf, 0x100 ;  /* 0x03c4000000007b1d */ /* 0x000fe20000010000 */
[----:B------:R-:W-:Y:S01]  /*10200*/  ISETP.NE.AND P0, PT, R19, R12, PT ;  /* 0x0000000c1300720c */ /* 0x000fe20003f05270 */
[----:B0-----:R-:W-:Y:S01]  /*10210*/  FADD.FTZ R8, R9, R0 ;  /* 0x0000000009087221 */ /* 0x001fe20000010000 */
[----:B------:R-:W-:-:S02]  /*10220*/  IMAD.MOV.U32 R0, RZ, RZ, RZ ;  /* 0x000000ffff007224 */ /* 0x000fc400078e00ff */
[----:B-1----:R-:W-:Y:S02]  /*10230*/  FADD.FTZ R10, R4, R3 ;  /* 0x00000003040a7221 */ /* 0x002fe40000010000 */
[----:B------:R-:W0:Y:S01]  /*10240*/  SHFL.BFLY PT, R9, R8, 0x1, 0x1f ;  /* 0x0c201f0008097f89 */ /* 0x000e2200000e0000 */
[----:B------:R-:W-:-:S03]  /*10250*/  IMAD.MOV.U32 R4, RZ, RZ, RZ ;  /* 0x000000ffff047224 */ /* 0x000fc600078e00ff */
[----:B------:R-:W1:Y:S01]  /*10260*/  SHFL.BFLY PT, R11, R10, 0x1, 0x1f ;  /* 0x0c201f000a0b7f89 */ /* 0x000e6200000e0000 */
[----:B0-----:R-:W-:Y:S01]  /*10270*/  FADD.FTZ R3, R8, R9 ;  /* 0x0000000908037221 */ /* 0x001fe20000010000 */
[----:B-1----:R-:W-:-:S04]  /*10280*/  FADD.FTZ R9, R10, R11 ;  /* 0x0000000b0a097221 */ /* 0x002fc80000010000 */
[----:B------:R-:W-:Y:S01]  /*10290*/  FSETP.NE.FTZ.AND P1, PT, R3, RZ, PT ;  /* 0x000000ff0300720b */ /* 0x000fe20003f35000 */
[----:B------:R-:W-:Y:S01]  /*102a0*/  IMAD.U32 R11, RZ, RZ, UR36 ;  /* 0x00000024ff0b7e24 */ /* 0x000fe2000f8e00ff */
[----:B------:R-:W-:Y:S01]  /*102b0*/  UIADD3 UR36, UR36, 0x1, URZ ;  /* 0x0000000124247890 */ /* 0x000fe2000fffe03f */
[----:B------:R-:W-:Y:S02]  /*102c0*/  FSETP.NE.FTZ.AND P2, PT, R9, RZ, PT ;  /* 0x000000ff0900720b */ /* 0x000fe40003f55000 */
[----:B------:R-:W-:Y:S01]  /*102d0*/  @!P0 IMAD R11, R11, 0x40, R22 ;  /* 0x000000400b0b8824 */ /* 0x000fe200078e0216 */
[----:B------:R-:W-:-:S04]  /*102e0*/  UISETP.NE.AND UP0, UPT, UR36, 0x2, UPT ;  /* 0x000000022400788c */ /* 0x000fc8000bf05270 */
[----:B------:R-:W-:Y:S01]  /*102f0*/  @!P0 LEA R11, R11, UR38, 0x2 ;  /* 0x000000260b0b8c11 */ /* 0x000fe2000f8e10ff */
[----:B------:R-:W-:Y:S02]  /*10300*/  USEL UR4, URZ, 0x1, UP0 ;  /* 0x000000013f047887 */ /* 0x000fe40008000000 */
[----:B------:R-:W0:Y:S01]  /*10310*/  @P1 MUFU.RCP R4, R3 ;  /* 0x0000000300041308 */ /* 0x000e220000001000 */
[----:B------:R-:W-:-:S03]  /*10320*/  USEL UR36, UR36, URZ, UP0 ;  /* 0x0000003f24247287 */ /* 0x000fc60008000000 */
[----:B------:R-:W-:-:S04]  /*10330*/  LOP3.LUT R2, R2, UR4, RZ, 0x3c, !PT ;  /* 0x0000000402027c12 */ /* 0x000fc8000f8e3cff */
        /* <DEDUP_REMOVED lines=73> */
[----:B------:R-:W-:Y:S01]  /*107d0*/  FMUL.FTZ R21, R91, R0 ;  /* 0x000000005b157220 */ /* 0x000fe20000410000 */
[----:B------:R-:W-:-:S02]  /*107e0*/  IMAD.MOV.U32 R3, RZ, RZ, -0x800000 ;  /* 0xff800000ff037424 */ /* 0x000fc400078e00ff */
[-C--:B------:R-:W-:Y:S01]  /*107f0*/  FMUL.FTZ R13, R42, R0.reuse ;  /* 0x000000002a0d7220 */ /* 0x080fe20000410000 */
        /* <DEDUP_REMOVED lines=66> */
.L_x_3013:
[----:B------:R-:W0:Y:S08]  /*10c20*/  S2UR UR39, SR_CgaCtaId ;  /* 0x00000000002779c3 */ /* 0x000e300000008800 */
[----:B------:R-:W-:Y:S06]  /*10c30*/  BAR.SYNC.DEFER_BLOCKING 0x5, 0x180 ;  /* 0x0146000000007b1d */ /* 0x000fec0000010000 */
[----:B------:R-:W-:Y:S01]  /*10c40*/  UMOV UR38, 0x400 ;  /* 0x0000040000267882 */ /* 0x000fe20000000000 */
[----:B------:R-:W-:Y:S01]  /*10c50*/  BSSY B0, `(.L_x_3103) ;  /* 0x00002d8000007945 */ /* 0x000fe20003800000 */
[----:B0-----:R-:W-:-:S09]  /*10c60*/  ULEA UR38, UR39, UR38, 0x18 ;  /* 0x0000002627267291 */ /* 0x001fd2000f8ec03f */
[----:B------:R-:W0:Y:S01]  /*10c70*/  LDS.128 R4, [UR38+0x388d0] ;  /* 0x0388d026ff047984 */ /* 0x000e220008000c00 */
[----:B------:R-:W-:Y:S06]  /*10c80*/  BAR.ARV 0x4, 0x180 ;  /* 0x0106000000007b1d */ /* 0x000fec0000002000 */
[----:B------:R-:W-:Y:S05]  /*10c90*/  @P0 BRA `(.L_x_3104) ;  /* 0x0000001c00f80947 */ /* 0x000fea0003800000 */
[----:B------:R-:W1:Y:S08]  /*10ca0*/  S2UR UR6, SR_SWINHI ;  /* 0x00000000000679c3 */ /* 0x000e700000002f00 */
        /* <DEDUP_REMOVED lines=17> */
[----:B------:R-:W-:Y:S01]  /*10dc0*/  IMAD.U32 R179, RZ, RZ, UR5 ;  /* 0x00000005ffb37e24 */ /* 0x000fe2000f8e00ff */
[----:B------:R-:W-:-:S02]  /*10dd0*/  F2FP.BF16.F32.PACK_AB R32, R32, R163 ;  /* 0x000000a32020723e */ /* 0x000fc400000010ff */
[----:B------:R-:W-:Y:S01]  /*10de0*/  F2FP.BF16.F32.PACK_AB R33, R67, R33 ;  /* 0x000000214321723e */ /* 0x000fe200000010ff */
[----:B------:R-:W-:Y:S01]  /*10df0*/  IMAD.WIDE R122, R207, 0x2, R178 ;  /* 0x00000002cf7a7825 */ /* 0x000fe200078e02b2 */
[----:B------:R-:W-:Y:S02]  /*10e00*/  F2FP.BF16.F32.PACK_AB R88, R89, R88 ;  /* 0x000000585958723e */ /* 0x000fe400000010ff */
[----:B------:R-:W-:Y:S02]  /*10e10*/  F2FP.BF16.F32.PACK_AB R89, R21, R90 ;  /* 0x0000005a1559723e */ /* 0x000fe400000010ff */
[C---:B------:R-:W-:Y:S02]  /*10e20*/  IADD3 R52, P3, R122.reuse, 0x2000, RZ ;  /* 0x000020007a347810 */ /* 0x040fe40007f7e0ff */
[C---:B------:R-:W-:Y:S02]  /*10e30*/  IADD3 R44, P0, R122.reuse, 0x40, RZ ;  /* 0x000000407a2c7810 */ /* 0x040fe40007f1e0ff */
[----:B------:R-:W-:Y:S01]  /*10e40*/  IADD3 R40, P1, R122, 0x20, RZ ;  /* 0x000000207a287810 */ /* 0x000fe20007f3e0ff */
[--C-:B------:R-:W-:Y:S01]  /*10e50*/  IMAD.X R53, RZ, RZ, R123.reuse, P3 ;  /* 0x000000ffff357224 */ /* 0x100fe200018e067b */
[----:B------:R-:W-:Y:S01]  /*10e60*/  LOP3.LUT R219, R52, 0x380, RZ, 0xc0, !PT ;  /* 0x0000038034db7812 */ /* 0x000fe200078ec0ff */
[--C-:B------:R-:W-:Y:S01]  /*10e70*/  IMAD.X R45, RZ, RZ, R123.reuse, P0 ;  /* 0x000000ffff2d7224 */ /* 0x100fe200000e067b */
[----:B------:R-:W-:Y:S01]  /*10e80*/  LOP3.LUT R183, R44, 0x380, RZ, 0xc0, !PT ;  /* 0x000003802cb77812 */ /* 0x000fe200078ec0ff */
[----:B------:R-:W-:Y:S01]  /*10e90*/  IMAD.X R41, RZ, RZ, R123, P1 ;  /* 0x000000ffff297224 */ /* 0x000fe200008e067b */
[----:B------:R-:W-:-:S02]  /*10ea0*/  SHF.R.U64 R219, R219, 0x3, RZ ;  /* 0x00000003dbdb7819 */ /* 0x000fc400000012ff */
[C---:B------:R-:W-:Y:S02]  /*10eb0*/  IADD3 R68, P1, R122.reuse, 0x4000, RZ ;  /* 0x000040007a447810 */ /* 0x040fe40007f3e0ff */
[----:B------:R-:W-:Y:S02]  /*10ec0*/  SHF.R.U64 R183, R183, 0x3, RZ ;  /* 0x00000003b7b77819 */ /* 0x000fe400000012ff */
[C---:B------:R-:W-:Y:S01]  /*10ed0*/  LOP3.LUT R37, R122.reuse, 0x380, RZ, 0xc0, !PT ;  /* 0x000003807a257812 */ /* 0x040fe200078ec0ff */
[--C-:B------:R-:W-:Y:S01]  /*10ee0*/  IMAD.X R69, RZ, RZ, R123.reuse, P1 ;  /* 0x000000ffff457224 */ /* 0x100fe200008e067b */
[C---:B------:R-:W-:Y:S02]  /*10ef0*/  IADD3 R48, P4, R122.reuse, 0x60, RZ ;  /* 0x000000607a307810 */ /* 0x040fe40007f9e0ff */
[C---:B------:R-:W-:Y:S02]  /*10f00*/  IADD3 R60, P5, R122.reuse, 0x2040, RZ ;  /* 0x000020407a3c7810 */ /* 0x040fe40007fbe0ff */
[C---:B------:R-:W-:Y:S01]  /*10f10*/  IADD3 R56, P6, R122.reuse, 0x2020, RZ ;  /* 0x000020207a387810 */ /* 0x040fe20007fde0ff */
[--C-:B------:R-:W-:Y:S01]  /*10f20*/  IMAD.X R49, RZ, RZ, R123.reuse, P4 ;  /* 0x000000ffff317224 */ /* 0x100fe200020e067b */
[----:B------:R-:W-:Y:S01]  /*10f30*/  IADD3 R64, P2, R122, 0x2060, RZ ;  /* 0x000020607a407810 */ /* 0x000fe20007f5e0ff */
[--C-:B------:R-:W-:Y:S01]  /*10f40*/  IMAD.X R61, RZ, RZ, R123.reuse, P5 ;  /* 0x000000ffff3d7224 */ /* 0x100fe200028e067b */
[----:B------:R-:W-:Y:S01]  /*10f50*/  LOP3.LUT R181, R40, 0x380, RZ, 0xc0, !PT ;  /* 0x0000038028b57812 */ /* 0x000fe200078ec0ff */
[--C-:B------:R-:W-:Y:S01]  /*10f60*/  IMAD.X R57, RZ, RZ, R123.reuse, P6 ;  /* 0x000000ffff397224 */ /* 0x100fe200030e067b */
[----:B------:R-:W-:Y:S01]  /*10f70*/  LOP3.LUT R52, R219, R52, RZ, 0x3c, !PT ;  /* 0x00000034db347212 */ /* 0x000fe200078e3cff */
[----:B------:R-:W-:Y:S01]  /*10f80*/  IMAD.X R65, RZ, RZ, R123, P2 ;  /* 0x000000ffff417224 */ /* 0x000fe200010e067b */
[----:B------:R-:W-:-:S02]  /*10f90*/  LOP3.LUT R44, R183, R44, RZ, 0x3c, !PT ;  /* 0x0000002cb72c7212 */ /* 0x000fc400078e3cff */
[----:B------:R-:W-:Y:S02]  /*10fa0*/  LOP3.LUT R219, R68, 0x380, RZ, 0xc0, !PT ;  /* 0x0000038044db7812 */ /* 0x000fe400078ec0ff */
[----:B------:R-:W-:Y:S02]  /*10fb0*/  SHF.R.U64 R37, R37, 0x3, RZ ;  /* 0x0000000325257819 */ /* 0x000fe400000012ff */
[----:B------:R-:W-:Y:S02]  /*10fc0*/  LOP3.LUT R217, R48, 0x380, RZ, 0xc0, !PT ;  /* 0x0000038030d97812 */ /* 0x000fe400078ec0ff */
[----:B------:R-:W-:Y:S02]  /*10fd0*/  LOP3.LUT R183, R60, 0x380, RZ, 0xc0, !PT ;  /* 0x000003803cb77812 */ /* 0x000fe400078ec0ff */
[----:B------:R-:W-:Y:S02]  /*10fe0*/  SHF.R.U64 R181, R181, 0x3, RZ ;  /* 0x00000003b5b57819 */ /* 0x000fe400000012ff */
[----:B------:R-:W-:-:S02]  /*10ff0*/  IADD3 R18, P0, R122, 0x4020, RZ ;  /* 0x000040207a127810 */ /* 0x000fc40007f1e0ff */
[C---:B------:R-:W-:Y:S02]  /*11000*/  IADD3 R30, P4, R122.reuse, 0x4040, RZ ;  /* 0x000040407a1e7810 */ /* 0x040fe40007f9e0ff */
[C---:B------:R-:W-:Y:S01]  /*11010*/  IADD3 R36, P3, R122.reuse, 0x4060, RZ ;  /* 0x000040607a247810 */ /* 0x040fe20007f7e0ff */
[--C-:B------:R-:W-:Y:S01]  /*11020*/  IMAD.X R73, RZ, RZ, R123.reuse, P0 ;  /* 0x000000ffff497224 */ /* 0x100fe200000e067b */
[C---:B------:R-:W-:Y:S01]  /*11030*/  IADD3 R26, P6, R122.reuse, 0x6000, RZ ;  /* 0x000060007a1a7810 */ /* 0x040fe20007fde0ff */
[--C-:B------:R-:W-:Y:S01]  /*11040*/  IMAD.X R103, RZ, RZ, R123.reuse, P4 ;  /* 0x000000ffff677224 */ /* 0x100fe200020e067b */
[C---:B------:R-:W-:Y:S01]  /*11050*/  IADD3 R0, P5, R122.reuse, 0x6020, RZ ;  /* 0x000060207a007810 */ /* 0x040fe20007fbe0ff */
[--C-:B------:R-:W-:Y:S01]  /*11060*/  IMAD.X R107, RZ, RZ, R123.reuse, P3 ;  /* 0x000000ffff6b7224 */ /* 0x100fe200018e067b */
[C---:B------:R-:W-:Y:S01]  /*11070*/  IADD3 R17, P2, R122.reuse, 0x6040, RZ ;  /* 0x000060407a117810 */ /* 0x040fe20007f5e0ff */
[--C-:B------:R-:W-:Y:S01]  /*11080*/  IMAD.X R111, RZ, RZ, R123.reuse, P6 ;  /* 0x000000ffff6f7224 */ /* 0x100fe200030e067b */
[----:B0-----:R-:W-:Y:S01]  /*11090*/  IADD3 R4, P1, R122, 0x6060, RZ ;  /* 0x000060607a047810 */ /* 0x001fe20007f3e0ff */
[--C-:B------:R-:W-:Y:S01]  /*110a0*/  IMAD.X R115, RZ, RZ, R123.reuse, P5 ;  /* 0x000000ffff737224 */ /* 0x100fe200028e067b */
[----:B------:R-:W-:Y:S01]  /*110b0*/  SHF.R.U64 R219, R219, 0x3, RZ ;  /* 0x00000003dbdb7819 */ /* 0x000fe200000012ff */
[--C-:B------:R-:W-:Y:S01]  /*110c0*/  IMAD.X R119, RZ, RZ, R123.reuse, P2 ;  /* 0x000000ffff777224 */ /* 0x100fe200010e067b */
[----:B------:R-:W-:Y:S01]  /*110d0*/  LOP3.LUT R122, R37, R122, RZ, 0x3c, !PT ;  /* 0x0000007a257a7212 */ /* 0x000fe200078e3cff */
[----:B------:R-:W-:Y:S01]  /*110e0*/  IMAD.X R37, RZ, RZ, R123, P1 ;  /* 0x000000ffff257224 */ /* 0x000fe200008e067b */
[----:B------:R-:W-:-:S02]  /*110f0*/  SHF.R.U64 R217, R217, 0x3, RZ ;  /* 0x00000003d9d97819 */ /* 0x000fc400000012ff */
[----:B------:R-:W-:Y:S02]  /*11100*/  SHF.R.U64 R183, R183, 0x3, RZ ;  /* 0x00000003b7b77819 */ /* 0x000fe400000012ff */
[----:B------:R-:W-:Y:S02]  /*11110*/  LOP3.LUT R40, R181, R40, RZ, 0x3c, !PT ;  /* 0x00000028b5287212 */ /* 0x000fe400078e3cff */
[----:B------:R-:W-:Y:S02]  /*11120*/  LOP3.LUT R181, R56, 0x380, RZ, 0xc0, !PT ;  /* 0x0000038038b57812 */ /* 0x000fe400078ec0ff */
[----:B------:R-:W-:Y:S02]  /*11130*/  LOP3.LUT R68, R219, R68, RZ, 0x3c, !PT ;  /* 0x00000044db447212 */ /* 0x000fe400078e3cff */
[----:B------:R-:W-:Y:S02]  /*11140*/  LOP3.LUT R48, R217, R48, RZ, 0x3c, !PT ;  /* 0x00000030d9307212 */ /* 0x000fe400078e3cff */
[----:B------:R-:W-:-:S02]  /*11150*/  LOP3.LUT R60, R183, R60, RZ, 0x3c, !PT ;  /* 0x0000003cb73c7212 */ /* 0x000fc400078e3cff */
[----:B------:R-:W-:Y:S02]  /*11160*/  LOP3.LUT R219, R26, 0x380, RZ, 0xc0, !PT ;  /* 0x000003801adb7812 */ /* 0x000fe400078ec0ff */
[----:B------:R-:W-:Y:S02]  /*11170*/  MOV R122, R122 ;  /* 0x0000007a007a7202 */ /* 0x000fe40000000f00 */
[----:B------:R-:W-:Y:S02]  /*11180*/  LOP3.LUT R27, R0, 0x380, RZ, 0xc0, !PT ;  /* 0x00000380001b7812 */ /* 0x000fe400078ec0ff */
[----:B------:R-:W-:Y:S01]  /*11190*/  LOP3.LUT R217, R64, 0x380, RZ, 0xc0, !PT ;  /* 0x0000038040d97812 */ /* 0x000fe200078ec0ff */
[----:B------:R0:W-:Y:S01]  /*111a0*/  STSM.16.M88.4 [R122], R8 ;  /* 0x000000087a007844 */ /* 0x0001e20000000200 */
[----:B------:R-:W-:Y:S02]  /*111b0*/  LOP3.LUT R183, R30, 0x380, RZ, 0xc0, !PT ;  /* 0x000003801eb77812 */ /* 0x000fe400078ec0ff */
[----:B------:R-:W-:-:S02]  /*111c0*/  SHF.R.U64 R181, R181, 0x3, RZ ;  /* 0x00000003b5b57819 */ /* 0x000fc400000012ff */
[----:B------:R-:W-:Y:S02]  /*111d0*/  SHF.R.U64 R219, R219, 0x3, RZ ;  /* 0x00000003dbdb7819 */ /* 0x000fe400000012ff */
[----:B------:R-:W-:Y:S02]  /*111e0*/  SHF.R.U64 R27, R27, 0x3, RZ ;  /* 0x000000031b1b7819 */ /* 0x000fe400000012ff */
[----:B------:R-:W-:Y:S02]  /*111f0*/  SHF.R.U64 R217, R217, 0x3, RZ ;  /* 0x00000003d9d97819 */ /* 0x000fe400000012ff */
[----:B------:R-:W-:Y:S02]  /*11200*/  SHF.R.U64 R183, R183, 0x3, RZ ;  /* 0x00000003b7b77819 */ /* 0x000fe400000012ff */
[----:B------:R-:W-:Y:S02]  /*11210*/  MOV R40, R40 ;  /* 0x0000002800287202 */ /* 0x000fe40000000f00 */
[----:B------:R-:W-:-:S02]  /*11220*/  LOP3.LUT R56, R181, R56, RZ, 0x3c, !PT ;  /* 0x00000038b5387212 */ /* 0x000fc400078e3cff */
[----:B0-----:R-:W-:Y:S02]  /*11230*/  F2FP.BF16.F32.PACK_AB R8, R173, R175 ;  /* 0x000000afad08723e */ /* 0x001fe400000010ff */
[----:B------:R-:W-:Y:S02]  /*11240*/  F2FP.BF16.F32.PACK_AB R9, R35, R34 ;  /* 0x000000222309723e */ /* 0x000fe400000010ff */
[----:B------:R-:W-:Y:S02]  /*11250*/  F2FP.BF16.F32.PACK_AB R10, R171, R174 ;  /* 0x000000aeab0a723e */ /* 0x000fe400000010ff */
[----:B------:R-:W-:Y:S02]  /*11260*/  F2FP.BF16.F32.PACK_AB R11, R39, R38 ;  /* 0x00000026270b723e */ /* 0x000fe400000010ff */
[----:B------:R-:W-:Y:S02]  /*11270*/  MOV R44, R44 ;  /* 0x0000002c002c7202 */ /* 0x000fe40000000f00 */
[----:B------:R-:W-:Y:S01]  /*11280*/  LOP3.LUT R110, R219, R26, RZ, 0x3c, !PT ;  /* 0x0000001adb6e7212 */ /* 0x000fe200078e3cff */
[----:B------:R0:W-:Y:S01]  /*11290*/  STSM.16.M88.4 [R40], R8 ;  /* 0x0000000828007844 */ /* 0x0001e20000000200 */
[----:B------:R-:W-:-:S02]  /*112a0*/  LOP3.LUT R114, R27, R0, RZ, 0x3c, !PT ;  /* 0x000000001b727212 */ /* 0x000fc400078e3cff */
[----:B------:R-:W-:Y:S01]  /*112b0*/  LOP3.LUT R64, R217, R64, RZ, 0x3c, !PT ;  /* 0x00000040d9407212 */ /* 0x000fe200078e3cff */
[----:B------:R-:W-:Y:S01]  /*112c0*/  STSM.16.M88.4 [R44], R12 ;  /* 0x0000000c2c007844 */ /* 0x000fe20000000200 */
[----:B------:R-:W-:Y:S02]  /*112d0*/  LOP3.LUT R102, R183, R30, RZ, 0x3c, !PT ;  /* 0x0000001eb7667212 */ /* 0x000fe400078e3cff */
[----:B------:R-:W-:Y:S02]  /*112e0*/  MOV R48, R48 ;  /* 0x0000003000307202 */ /* 0x000fe40000000f00 */
[----:B------:R-:W-:Y:S02]  /*112f0*/  F2FP.BF16.F32.PACK_AB R26, R165, R167 ;  /* 0x000000a7a51a723e */ /* 0x000fe400000010ff */
[----:B------:R-:W-:Y:S02]  /*11300*/  F2FP.BF16.F32.PACK_AB R27, R55, R54 ;  /* 0x00000036371b723e */ /* 0x000fe400000010ff */
[----:B------:R-:W-:-:S02]  /*11310*/  MOV R52, R52 ;  /* 0x0000003400347202 */ /* 0x000fc40000000f00 */
[----:B------:R-:W-:Y:S01]  /*11320*/  F2FP.BF16.F32.PACK_AB R30, R162, R164 ;  /* 0x000000a4a21e723e */ /* 0x000fe200000010ff */
[----:B------:R1:W-:Y:S01]  /*11330*/  STSM.16.M88.4 [R48], R24 ;  /* 0x0000001830007844 */ /* 0x0003e20000000200 */
[----:B------:R-:W-:Y:S02]  /*11340*/  MOV R56, R56 ;  /* 0x0000003800387202 */ /* 0x000fe40000000f00 */
[----:B------:R-:W-:Y:S01]  /*11350*/  F2FP.BF16.F32.PACK_AB R34, R159, R161 ;  /* 0x000000a19f22723e */ /* 0x000fe200000010ff */
[----:B------:R-:W-:Y:S01]  /*11360*/  STSM.16.M88.4 [R52], R28 ;  /* 0x0000001c34007844 */ /* 0x000fe20000000200 */
[----:B------:R-:W-:Y:S02]  /*11370*/  F2FP.BF16.F32.PACK_AB R35, R71, R70 ;  /* 0x000000464723723e */ /* 0x000fe400000010ff */
[----:B------:R-:W-:Y:S02]  /*11380*/  MOV R60, R60 ;  /* 0x0000003c003c7202 */ /* 0x000fe40000000f00 */
[----:B0-----:R-:W-:Y:S01]  /*11390*/  F2FP.BF16.F32.PACK_AB R8, R152, R160 ;  /* 0x000000a09808723e */ /* 0x001fe200000010ff */
[----:B------:R-:W-:Y:S01]  /*113a0*/  STSM.16.M88.4 [R56], R32 ;  /* 0x0000002038007844 */ /* 0x000fe20000000200 */
[----:B------:R-:W-:-:S02]  /*113b0*/  F2FP.BF16.F32.PACK_AB R9, R75, R74 ;  /* 0x0000004a4b09723e */ /* 0x000fc400000010ff */
[----:B------:R-:W-:Y:S02]  /*113c0*/  F2FP.BF16.F32.PACK_AB R10, R77, R158 ;  /* 0x0000009e4d0a723e */ /* 0x000fe400000010ff */
[----:B------:R-:W-:Y:S01]  /*113d0*/  F2FP.BF16.F32.PACK_AB R11, R79, R78 ;  /* 0x0000004e4f0b723e */ /* 0x000fe200000010ff */
[----:B-1----:R-:W0:Y:S01]  /*113e0*/  LDC.64 R24, c[0x0][0xd00] ;  /* 0x00034000ff187b82 */ /* 0x002e220000000a00 */
[----:B------:R-:W-:Y:S02]  /*113f0*/  MOV R64, R64 ;  /* 0x0000004000407202 */ /* 0x000fe40000000f00 */
[----:B------:R-:W-:Y:S01]  /*11400*/  F2FP.BF16.F32.PACK_AB R12, R81, R80 ;  /* 0x00000050510c723e */ /* 0x000fe200000010ff */
[----:B------:R1:W-:Y:S01]  /*11410*/  STSM.16.M88.4 [R60], R8 ;  /* 0x000000083c007844 */ /* 0x0003e20000000200 */
[----:B------:R-:W-:Y:S02]  /*11420*/  F2FP.BF16.F32.PACK_AB R13, R83, R82 ;  /* 0x00000052530d723e */ /* 0x000fe400000010ff */
[----:B------:R-:W-:-:S02]  /*11430*/  F2FP.BF16.F32.PACK_AB R14, R85, R84 ;  /* 0x00000054550e723e */ /* 0x000fc400000010ff */
[----:B------:R-:W-:Y:S02]  /*11440*/  F2FP.BF16.F32.PACK_AB R15, R87, R86 ;  /* 0x00000056570f723e */ /* 0x000fe400000010ff */
[----:B------:R-:W-:Y:S02]  /*11450*/  LOP3.LUT R181, R18, 0x380, RZ, 0xc0, !PT ;  /* 0x0000038012b57812 */ /* 0x000fe400078ec0ff */
[----:B------:R-:W-:Y:S01]  /*11460*/  LOP3.LUT R217, R36, 0x380, RZ, 0xc0, !PT ;  /* 0x0000038024d97812 */ /* 0x000fe200078ec0ff */
[----:B------:R2:W-:Y:S01]  /*11470*/  STSM.16.M88.4 [R64], R12 ;  /* 0x0000000c40007844 */ /* 0x0005e20000000200 */
[----:B------:R-:W-:Y:S02]  /*11480*/  SHF.R.U64 R181, R181, 0x3, RZ ;  /* 0x00000003b5b57819 */ /* 0x000fe400000012ff */
[----:B------:R-:W-:Y:S02]  /*11490*/  LOP3.LUT R123, R4, 0x380, RZ, 0xc0, !PT ;  /* 0x00000380047b7812 */ /* 0x000fe400078ec0ff */
[----:B------:R-:W-:Y:S01]  /*114a0*/  SHF.R.U64 R217, R217, 0x3, RZ ;  /* 0x00000003d9d97819 */ /* 0x000fe200000012ff */
[----:B-1----:R-:W1:Y:S01]  /*114b0*/  LDC.64 R8, c[0x0][0xd00] ;  /* 0x00034000ff087b82 */ /* 0x002e620000000a00 */
[----:B------:R-:W-:-:S02]  /*114c0*/  LOP3.LUT R72, R181, R18, RZ, 0x3c, !PT ;  /* 0x00000012b5487212 */ /* 0x000fc400078e3cff */
[----:B------:R-:W-:Y:S02]  /*114d0*/  LOP3.LUT R18, R17, 0x380, RZ, 0xc0, !PT ;  /* 0x0000038011127812 */ /* 0x000fe400078ec0ff */
[----:B------:R-:W-:Y:S02]  /*114e0*/  SHF.R.U64 R123, R123, 0x3, RZ ;  /* 0x000000037b7b7819 */ /* 0x000fe400000012ff */
[----:B------:R-:W-:Y:S02]  /*114f0*/  LOP3.LUT R106, R217, R36, RZ, 0x3c, !PT ;  /* 0x00000024d96a7212 */ /* 0x000fe400078e3cff */
[----:B------:R-:W-:Y:S01]  /*11500*/  SHF.R.U64 R18, R18, 0x3, RZ ;  /* 0x0000000312127819 */ /* 0x000fe200000012ff */
[----:B--2---:R-:W2:Y:S01]  /*11510*/  LDC.64 R12, c[0x0][0xd08] ;  /* 0x00034200ff0c7b82 */ /* 0x004ea20000000a00 */
[----:B------:R-:W-:Y:S02]  /*11520*/  F2FP.BF16.F32.PACK_AB R96, R97, R96 ;  /* 0x000000606160723e */ /* 0x000fe400000010ff */
[----:B------:R-:W-:-:S02]  /*11530*/  LOP3.LUT R36, R123, R4, RZ, 0x3c, !PT ;  /* 0x000000047b247212 */ /* 0x000fc400078e3cff */
[----:B------:R-:W-:Y:S02]  /*11540*/  MOV R68, R68 ;  /* 0x0000004400447202 */ /* 0x000fe40000000f00 */
[----:B------:R-:W-:Y:S02]  /*11550*/  F2FP.BF16.F32.PACK_AB R90, R93, R92 ;  /* 0x0000005c5d5a723e */ /* 0x000fe400000010ff */
[----:B------:R-:W-:Y:S02]  /*11560*/  F2FP.BF16.F32.PACK_AB R91, R95, R91 ;  /* 0x0000005b5f5b723e */ /* 0x000fe400000010ff */
[----:B------:R-:W-:Y:S02]  /*11570*/  F2FP.BF16.F32.PACK_AB R97, R99, R98 ;  /* 0x000000626361723e */ /* 0x000fe400000010ff */
[----:B------:R-:W-:Y:S01]  /*11580*/  MOV R72, R72 ;  /* 0x0000004800487202 */ /* 0x000fe20000000f00 */
[----:B-1----:R-:W-:Y:S01]  /*11590*/  IMAD.WIDE R10, R194, 0x4, R8 ;  /* 0x00000004c20a7825 */ /* 0x002fe200078e0208 */
[----:B------:R-:W-:Y:S01]  /*115a0*/  MOV R4, R106 ;  /* 0x0000006a00047202 */ /* 0x000fe20000000f00 */
[----:B------:R-:W-:Y:S01]  /*115b0*/  STSM.16.M88.4 [R68], R88 ;  /* 0x0000005844007844 */ /* 0x000fe20000000200 */
[----:B------:R-:W-:-:S02]  /*115c0*/  F2FP.BF16.F32.PACK_AB R98, R101, R100 ;  /* 0x000000646562723e */ /* 0x000fc400000010ff */
[----:B------:R-:W-:Y:S02]  /*115d0*/  F2FP.BF16.F32.PACK_AB R104, R105, R104 ;  /* 0x000000686968723e */ /* 0x000fe400000010ff */
[----:B------:R-:W-:Y:S02]  /*115e0*/  LOP3.LUT R118, R18, R17, RZ, 0x3c, !PT ;  /* 0x0000001112767212 */ /* 0x000fe400078e3cff */
[----:B------:R-:W-:Y:S02]  /*115f0*/  MOV R102, R102 ;  /* 0x0000006600667202 */ /* 0x000fe40000000f00 */
[----:B--2---:R-:W-:Y:S01]  /*11600*/  ISETP.NE.U32.AND P6, PT, R12, RZ, PT ;  /* 0x000000ff0c00720c */ /* 0x004fe20003fc5070 */
[----:B------:R-:W-:Y:S01]  /*11610*/  IMAD R9, R201, 0x40, R190 ;  /* 0x00000040c9097824 */ /* 0x000fe200078e02be */
[----:B------:R-:W-:Y:S02]  /*11620*/  F2FP.BF16.F32.PACK_AB R99, R46, R42 ;  /* 0x0000002a2e63723e */ /* 0x000fe400000010ff */
[----:B------:R-:W-:-:S02]  /*11630*/  ISETP.NE.AND.EX P6, PT, R13, RZ, PT, P6 ;  /* 0x000000ff0d00720c */ /* 0x000fc40003fc5360 */
[----:B------:R-:W-:Y:S01]  /*11640*/  MOV R0, R114 ;  /* 0x0000007200007202 */ /* 0x000fe20000000f00 */
[----:B------:R-:W-:Y:S01]  /*11650*/  STSM.16.M88.4 [R72], R96 ;  /* 0x0000006048007844 */ /* 0x000fe20000000200 */
[----:B------:R-:W-:Y:S02]  /*11660*/  F2FP.BF16.F32.PACK_AB R105, R58, R50 ;  /* 0x000000323a69723e */ /* 0x000fe400000010ff */
[----:B------:R-:W-:Y:S02]  /*11670*/  F2FP.BF16.F32.PACK_AB R106, R109, R108 ;  /* 0x0000006c6d6a723e */ /* 0x000fe400000010ff */
[----:B------:R-:W-:Y:S02]  /*11680*/  F2FP.BF16.F32.PACK_AB R107, R76, R66 ;  /* 0x000000424c6b723e */ /* 0x000fe400000010ff */
[----:B------:R-:W-:Y:S02]  /*11690*/  F2FP.BF16.F32.PACK_AB R112, R113, R112 ;  /* 0x000000707170723e */ /* 0x000fe400000010ff */
[----:B------:R-:W-:Y:S01]  /*116a0*/  F2FP.BF16.F32.PACK_AB R113, R153, R94 ;  /* 0x0000005e9971723e */ /* 0x000fe200000010ff */
[----:B------:R-:W-:Y:S01]  /*116b0*/  STSM.16.M88.4 [R102], R104 ;  /* 0x0000006866007844 */ /* 0x000fe20000000200 */
[----:B------:R-:W-:-:S02]  /*116c0*/  F2FP.BF16.F32.PACK_AB R114, R117, R116 ;  /* 0x000000747572723e */ /* 0x000fc400000010ff */
[----:B------:R-:W-:Y:S02]  /*116d0*/  F2FP.BF16.F32.PACK_AB R115, R155, R154 ;  /* 0x0000009a9b73723e */ /* 0x000fe400000010ff */
[----:B------:R-:W-:Y:S02]  /*116e0*/  F2FP.BF16.F32.PACK_AB R120, R121, R120 ;  /* 0x000000787978723e */ /* 0x000fe400000010ff */
[----:B------:R-:W-:Y:S02]  /*116f0*/  F2FP.BF16.F32.PACK_AB R128, R129, R128 ;  /* 0x000000808180723e */ /* 0x000fe400000010ff */
[----:B------:R-:W-:Y:S02]  /*11700*/  MOV R110, R110 ;  /* 0x0000006e006e7202 */ /* 0x000fe40000000f00 */
[----:B------:R-:W-:Y:S02]  /*11710*/  F2FP.BF16.F32.PACK_AB R122, R125, R124 ;  /* 0x0000007c7d7a723e */ /* 0x000fe400000010ff */
[----:B------:R-:W-:-:S02]  /*11720*/  F2FP.BF16.F32.PACK_AB R123, R127, R126 ;  /* 0x0000007e7f7b723e */ /* 0x000fc400000010ff */
[----:B------:R-:W-:Y:S02]  /*11730*/  F2FP.BF16.F32.PACK_AB R136, R137, R136 ;  /* 0x000000888988723e */ /* 0x000fe400000010ff */
[----:B------:R-:W-:Y:S01]  /*11740*/  F2FP.BF16.F32.PACK_AB R144, R145, R144 ;  /* 0x000000909190723e */ /* 0x000fe200000010ff */
[----:B------:R-:W-:Y:S01]  /*11750*/  IMAD.WIDE R178, R9, 0x2, R178 ;  /* 0x0000000209b27825 */ /* 0x000fe200078e02b2 */
[----:B------:R-:W-:Y:S01]  /*11760*/  F2FP.BF16.F32.PACK_AB R121, R157, R156 ;  /* 0x0000009c9d79723e */ /* 0x000fe200000010ff */
[----:B------:R1:W-:Y:S01]  /*11770*/  STSM.16.M88.4 [R4], R112 ;  /* 0x0000007004007844 */ /* 0x0003e20000000200 */
[----:B------:R-:W-:Y:S01]  /*11780*/  F2FP.BF16.F32.PACK_AB R129, R131, R130 ;  /* 0x000000828381723e */ /* 0x000fe200000010ff */
[----:B------:R-:W2:Y:S01]  /*11790*/  @P6 LDC.64 R8, c[0x0][0xd08] ;  /* 0x00034200ff086b82 */ /* 0x000ea20000000a00 */
[----:B------:R-:W-:Y:S01]  /*117a0*/  F2FP.BF16.F32.PACK_AB R130, R133, R132 ;  /* 0x000000848582723e */ /* 0x000fe200000010ff */
[----:B------:R-:W-:Y:S01]  /*117b0*/  STSM.16.M88.4 [R110], R120 ;  /* 0x000000786e007844 */ /* 0x000fe20000000200 */
[----:B------:R-:W-:-:S02]  /*117c0*/  F2FP.BF16.F32.PACK_AB R131, R135, R134 ;  /* 0x000000868783723e */ /* 0x000fc400000010ff */
[----:B------:R-:W-:Y:S02]  /*117d0*/  F2FP.BF16.F32.PACK_AB R137, R139, R138 ;  /* 0x0000008a8b89723e */ /* 0x000fe400000010ff */
[----:B------:R-:W-:Y:S01]  /*117e0*/  MOV R118, R118 ;  /* 0x0000007600767202 */ /* 0x000fe20000000f00 */
[----:B------:R3:W-:Y:S01]  /*117f0*/  STSM.16.M88.4 [R0], R128 ;  /* 0x0000008000007844 */ /* 0x0007e20000000200 */
[----:B------:R-:W-:Y:S02]  /*11800*/  F2FP.BF16.F32.PACK_AB R138, R141, R140 ;  /* 0x0000008c8d8a723e */ /* 0x000fe400000010ff */
[----:B------:R-:W-:Y:S02]  /*11810*/  F2FP.BF16.F32.PACK_AB R139, R143, R142 ;  /* 0x0000008e8f8b723e */ /* 0x000fe400000010ff */
[----:B------:R-:W-:Y:S01]  /*11820*/  F2FP.BF16.F32.PACK_AB R145, R147, R146 ;  /* 0x000000929391723e */ /* 0x000fe200000010ff */
[----:B------:R-:W-:Y:S01]  /*11830*/  ULDC UR4, c[0x0][0xb88] ;  /* 0x0002e20000047ab9 */ /* 0x000fe20000000800 */
[----:B------:R-:W-:Y:S01]  /*11840*/  MOV R36, R36 ;  /* 0x0000002400247202 */ /* 0x000fe20000000f00 */
[----:B------:R-:W-:Y:S01]  /*11850*/  STSM.16.M88.4 [R118], R136 ;  /* 0x0000008876007844 */ /* 0x000fe20000000200 */
[----:B------:R-:W-:Y:S01]  /*11860*/  F2FP.BF16.F32.PACK_AB R146, R149, R148 ;  /* 0x000000949592723e */ /* 0x000fe200000010ff */
[----:B-1----:R-:W-:Y:S01]  /*11870*/  IMAD.MOV.U32 R4, RZ, RZ, RZ ;  /* 0x000000ffff047224 */ /* 0x002fe200078e00ff */
[----:B------:R-:W-:-:S02]  /*11880*/  F2FP.BF16.F32.PACK_AB R147, R151, R150 ;  /* 0x000000969793723e */ /* 0x000fc400000010ff */
[----:B0-----:R-:W-:-:S03]  /*11890*/  ISETP.NE.U32.AND P0, PT, R24, RZ, PT ;  /* 0x000000ff1800720c */ /* 0x001fc60003f05070 */
[----:B------:R0:W-:Y:S01]  /*118a0*/  STSM.16.M88.4 [R36], R144 ;  /* 0x0000009024007844 */ /* 0x0001e20000000200 */
[----:B------:R-:W-:Y:S01]  /*118b0*/  BAR.SYNC.DEFER_BLOCKING 0x1, 0x100 ;  /* 0x0044000000007b1d */ /* 0x000fe20000010000 */
[----:B------:R-:W-:Y:S01]  /*118c0*/  ISETP.NE.AND.EX P0, PT, R25, RZ, PT, P0 ;  /* 0x000000ff1900720c */ /* 0x000fe20003f05300 */
[----:B---3--:R-:W-:Y:S02]  /*118d0*/  IMAD.U32 R0, RZ, RZ, UR4 ;  /* 0x00000004ff007e24 */ /* 0x008fe4000f8e00ff */
[----:B--2---:R-:W-:-:S10]  /*118e0*/  @P6 IMAD.WIDE R8, R194, 0x4, R8 ;  /* 0x00000004c2086825 */ /* 0x004fd400078e0208 */
[----:B------:R1:W5:Y:S01]  /*118f0*/  @P0 LDG.E R4, desc[UR40][R10.64] ;  /* 0x000000280a040981 */ /* 0x000362000c1e1900 */
[C---:B------:R-:W-:Y:S02]  /*11900*/  IADD3 R13, P1, R178.reuse, 0x1000, RZ ;  /* 0x00001000b20d7810 */ /* 0x040fe40007f3e0ff */
[C---:B------:R-:W-:Y:S01]  /*11910*/  IADD3 R25, P2, R178.reuse, 0x2000, RZ ;  /* 0x00002000b2197810 */ /* 0x040fe20007f5e0ff */
[----:B------:R1:W5:Y:S01]  /*11920*/  @P6 LDG.E R0, desc[UR40][R8.64] ;  /* 0x0000002808006981 */ /* 0x000362000c1e1900 */
        /* <DEDUP_REMOVED lines=18> */
[C---:B------:R-:W-:Y:S02]  /*11a50*/  IADD3 R37, P5, R178.reuse, 0x5000, RZ ;  /* 0x00005000b2257810 */ /* 0x040fe40007fbe0ff */
[----:B------:R-:W-:-:S02]  /*11a60*/  IADD3 R41, P1, R178, 0x6000, RZ ;  /* 0x00006000b2297810 */ /* 0x000fc40007f3e0ff */
[C---:B------:R-:W-:Y:S02]  /*11a70*/  IADD3 R45, P2, R178.reuse, 0x7000, RZ ;  /* 0x00007000b22d7810 */ /* 0x040fe40007f5e0ff */
[C---:B------:R-:W-:Y:S02]  /*11a80*/  IADD3 R49, P3, R178.reuse, 0x8000, RZ ;  /* 0x00008000b2317810 */ /* 0x040fe40007f7e0ff */
[----:B------:R-:W-:Y:S02]  /*11a90*/  IADD3 R53, P4, R178, 0x9000, RZ ;  /* 0x00009000b2357810 */ /* 0x000fe40007f9e0ff */
[----:B------:R-:W-:Y:S02]  /*11aa0*/  P2R R14, PR, RZ, 0x20 ;  /* 0x00000020ff0e7803 */ /* 0x000fe40000000000 */
[----:B0-----:R-:W-:Y:S02]  /*11ab0*/  LOP3.LUT R36, R37, 0x380, RZ, 0xc0, !PT ;  /* 0x0000038025247812 */ /* 0x001fe400078ec0ff */
[----:B------:R-:W-:-:S02]  /*11ac0*/  LOP3.LUT R40, R41, 0x380, RZ, 0xc0, !PT ;  /* 0x0000038029287812 */ /* 0x000fc400078ec0ff */
[----:B------:R-:W-:Y:S02]  /*11ad0*/  LOP3.LUT R44, R45, 0x380, RZ, 0xc0, !PT ;  /* 0x000003802d2c7812 */ /* 0x000fe400078ec0ff */
[----:B------:R-:W-:Y:S02]  /*11ae0*/  LOP3.LUT R48, R49, 0x380, RZ, 0xc0, !PT ;  /* 0x0000038031307812 */ /* 0x000fe400078ec0ff */
[----:B------:R-:W-:Y:S02]  /*11af0*/  LOP3.LUT R52, R53, 0x380, RZ, 0xc0, !PT ;  /* 0x0000038035347812 */ /* 0x000fe400078ec0ff */
[----:B------:R-:W-:Y:S02]  /*11b00*/  IADD3 R57, P5, R178, 0xa000, RZ ;  /* 0x0000a000b2397810 */ /* 0x000fe40007fbe0ff */
[----:B------:R-:W-:Y:S02]  /*11b10*/  SHF.R.U64 R36, R36, 0x3, RZ ;  /* 0x0000000324247819 */ /* 0x000fe400000012ff */
[----:B------:R-:W-:-:S02]  /*11b20*/  SHF.R.U64 R40, R40, 0x3, RZ ;  /* 0x0000000328287819 */ /* 0x000fc400000012ff */
[----:B------:R-:W-:Y:S02]  /*11b30*/  SHF.R.U64 R44, R44, 0x3, RZ ;  /* 0x000000032c2c7819 */ /* 0x000fe400000012ff */
[----:B------:R-:W-:Y:S02]  /*11b40*/  SHF.R.U64 R48, R48, 0x3, RZ ;  /* 0x0000000330307819 */ /* 0x000fe400000012ff */
[----:B------:R-:W-:Y:S02]  /*11b50*/  SHF.R.U64 R52, R52, 0x3, RZ ;  /* 0x0000000334347819 */ /* 0x000fe400000012ff */
[----:B------:R-:W-:Y:S02]  /*11b60*/  LOP3.LUT R56, R57, 0x380, RZ, 0xc0, !PT ;  /* 0x0000038039387812 */ /* 0x000fe400078ec0ff */
[----:B------:R-:W-:Y:S02]  /*11b70*/  LOP3.LUT R36, R36, R37, RZ, 0x3c, !PT ;  /* 0x0000002524247212 */ /* 0x000fe400078e3cff */
[----:B------:R-:W-:-:S02]  /*11b80*/  LOP3.LUT R40, R40, R41, RZ, 0x3c, !PT ;  /* 0x0000002928287212 */ /* 0x000fc400078e3cff */
[----:B------:R-:W-:Y:S02]  /*11b90*/  LOP3.LUT R44, R44, R45, RZ, 0x3c, !PT ;  /* 0x0000002d2c2c7212 */ /* 0x000fe400078e3cff */
[----:B------:R-:W-:Y:S02]  /*11ba0*/  LOP3.LUT R48, R48, R49, RZ, 0x3c, !PT ;  /* 0x0000003130307212 */ /* 0x000fe400078e3cff */
[----:B------:R-:W-:Y:S02]  /*11bb0*/  LOP3.LUT R52, R52, R53, RZ, 0x3c, !PT ;  /* 0x0000003534347212 */ /* 0x000fe400078e3cff */
[----:B------:R-:W-:Y:S01]  /*11bc0*/  SHF.R.U64 R56, R56, 0x3, RZ ;  /* 0x0000000338387819 */ /* 0x000fe200000012ff */
[----:B-1----:R-:W-:Y:S06]  /*11bd0*/  @P6 BRA `(.L_x_3105) ;  /* 0x0000000000106947 */ /* 0x002fec0003800000 */
[----:B------:R-:W-:Y:S05]  /*11be0*/  @!P0 BRA `(.L_x_3105) ;  /* 0x00000000000c8947 */ /* 0x000fea0003800000 */
[----:B------:R-:W2:Y:S04]  /*11bf0*/  LDG.E R9, desc[UR40][R10.64] ;  /* 0x000000280a097981 */ /* 0x000ea8000c1e1900 */
[----:B-----5:R-:W2:Y:S02]  /*11c00*/  LDG.E R0, desc[UR40][R10.64+0x4] ;  /* 0x000004280a007981 */ /* 0x020ea4000c1e1900 */
[----:B--2---:R-:W-:-:S07]  /*11c10*/  IMAD.IADD R0, R0, 0x1, -R9 ;  /* 0x0000000100007824 */ /* 0x004fce00078e0a09 */
.L_x_3105:
[----:B------:R-:W0:Y:S01]  /*11c20*/  SHFL.IDX PT, R8, R203, RZ, 0x1f ;  /* 0x00001fffcb087589 */ /* 0x000e2200000e0000 */
[----:B------:R-:W-:Y:S01]  /*11c30*/  ISETP.NE.AND P6, PT, R14, RZ, PT ;  /* 0x000000ff0e00720c */ /* 0x000fe20003fc5270 */
        /* <DEDUP_REMOVED lines=17> */
[----:B------:R-:W-:Y:S02]  /*11d50*/  LOP3.LUT R11, R178, 0x380, RZ, 0xc0, !PT ;  /* 0x00000380b20b7812 */ /* 0x000fe400078ec0ff */
[----:B0-----:R-:W-:-:S02]  /*11d60*/  ISETP.NE.AND P4, PT, R8, RZ, PT ;  /* 0x000000ff0800720c */ /* 0x001fc40003f85270 */
[----:B------:R-:W-:Y:S02]  /*11d70*/  LOP3.LUT R9, R10, 0x380, RZ, 0xc0, !PT ;  /* 0x000003800a097812 */ /* 0x000fe400078ec0ff */
[----:B------:R-:W-:Y:S02]  /*11d80*/  SHF.R.U64 R60, R60, 0x3, RZ ;  /* 0x000000033c3c7819 */ /* 0x000fe400000012ff */
[----:B------:R-:W-:Y:S02]  /*11d90*/  SHF.R.U64 R64, R64, 0x3, RZ ;  /* 0x0000000340407819 */ /* 0x000fe400000012ff */
[----:B------:R-:W-:Y:S02]  /*11da0*/  SHF.R.U64 R68, R68, 0x3, RZ ;  /* 0x0000000344447819 */ /* 0x000fe400000012ff */
[----:B------:R-:W-:Y:S02]  /*11db0*/  SHF.R.U64 R72, R72, 0x3, RZ ;  /* 0x0000000348487819 */ /* 0x000fe400000012ff */
[----:B------:R-:W-:-:S02]  /*11dc0*/  SHF.R.U64 R11, R11, 0x3, RZ ;  /* 0x000000030b0b7819 */ /* 0x000fc400000012ff */
[----:B------:R-:W-:Y:S02]  /*11dd0*/  SHF.R.U64 R9, R9, 0x3, RZ ;  /* 0x0000000309097819 */ /* 0x000fe400000012ff */
[----:B------:R-:W-:Y:S02]  /*11de0*/  SHF.R.S32.HI R8, RZ, 0x1f, R194 ;  /* 0x0000001fff087819 */ /* 0x000fe400000114c2 */
        /* <DEDUP_REMOVED lines=10> */
[----:B------:R-:W-:Y:S02]  /*11e90*/  SHF.R.S32.HI R18, RZ, 0x1f, R193 ;  /* 0x0000001fff127819 */ /* 0x000fe400000114c1 */
[----:B------:R-:W-:Y:S02]  /*11ea0*/  SEL R83, R194, RZ, !P0 ;  /* 0x000000ffc2537207 */ /* 0x000fe40004000000 */
[----:B------:R-:W-:Y:S02]  /*11eb0*/  SEL R80, R8, RZ, !P0 ;  /* 0x000000ff08507207 */ /* 0x000fe40004000000 */
[----:B-----5:R-:W-:Y:S01]  /*11ec0*/  SHF.R.S32.HI R81, RZ, 0x1f, R4 ;  /* 0x0000001fff517819 */ /* 0x020fe20000011404 */
[----:B------:R-:W-:Y:S06]  /*11ed0*/  @P4 BRA `(.L_x_3106) ;  /* 0x0000000000b84947 */ /* 0x000fec0003800000 */
[----:B------:R-:W0:Y:S01]  /*11ee0*/  LDC R21, c[0x0][0xce8] ;  /* 0x00033a00ff157b82 */ /* 0x000e220000000800 */
[----:B------:R-:W-:Y:S01]  /*11ef0*/  ULDC.64 UR4, c[0x0][0xc90] ;  /* 0x0003240000047ab9 */ /* 0x000fe20000000a00 */
[----:B------:R-:W-:Y:S02]  /*11f00*/  IMAD.IADD R26, R191, 0x1, R184 ;  /* 0x00000001bf1a7824 */ /* 0x000fe400078e02b8 */
[----:B------:R-:W-:Y:S02]  /*11f10*/  IMAD R10, R18, UR4, RZ ;  /* 0x00000004120a7c24 */ /* 0x000fe4000f8e02ff */
[----:B------:R-:W-:Y:S02]  /*11f20*/  IMAD.MOV.U32 R8, RZ, RZ, R4 ;  /* 0x000000ffff087224 */ /* 0x000fe400078e0004 */
[----:B------:R-:W-:Y:S02]  /*11f30*/  IMAD R15, R193, UR5, R10 ;  /* 0x00000005c10f7c24 */ /* 0x000fe4000f8e020a */
[----:B------:R-:W-:-:S02]  /*11f40*/  IMAD.MOV.U32 R9, RZ, RZ, R81 ;  /* 0x000000ffff097224 */ /* 0x000fc400078e0051 */
[----:B------:R-:W-:Y:S01]  /*11f50*/  IMAD.WIDE.U32 R8, R193, UR4, R8 ;  /* 0x00000004c1087c25 */ /* 0x000fe2000f8e0008 */
[----:B------:R-:W-:-:S03]  /*11f60*/  ULDC.64 UR4, c[0x0][0xc98] ;  /* 0x0003260000047ab9 */ /* 0x000fc60000000a00 */
[----:B------:R-:W-:Y:S02]  /*11f70*/  IMAD.IADD R9, R9, 0x1, R15 ;  /* 0x0000000109097824 */ /* 0x000fe400078e020f */
        /* <DEDUP_REMOVED lines=10> */
[----:B------:R-:W-:-:S03]  /*12020*/  IADD3 R8, P0, R11, R8, RZ ;  /* 0x000000080b087210 */ /* 0x000fc60007f1e0ff */
[----:B------:R-:W-:Y:S02]  /*12030*/  IMAD R15, R21, R14, R26 ;  /* 0x0000000e150f7224 */ /* 0x000fe400078e021a */
[----:B------:R-:W-:Y:S01]  /*12040*/  IMAD R14, R83, UR5, R10 ;  /* 0x00000005530e7c24 */ /* 0x000fe2000f8e020a */
[----:B------:R-:W-:Y:S01]  /*12050*/  ULDC.64 UR4, c[0x0][0xc88] ;  /* 0x0003220000047ab9 */ /* 0x000fe20000000a00 */
[----:B------:R-:W-:Y:S01]  /*12060*/  IMAD.IADD R26, R22, 0x1, R184 ;  /* 0x00000001161a7824 */ /* 0x000fe200078e02b8 */
[----:B------:R-:W-:Y:S01]  /*12070*/  SHF.R.S32.HI R10, RZ, 0x1f, R15 ;  /* 0x0000001fff0a7819 */ /* 0x000fe2000001140f */
[----:B------:R-:W-:Y:S01]  /*12080*/  IMAD R21, R0, R21, RZ ;  /* 0x0000001500157224 */ /* 0x000fe200078e02ff */
        /* <DEDUP_REMOVED lines=16> */
[----:B------:R-:W1:Y:S06]  /*12190*/  SHFL.IDX PT, R11, R17, 0x1, 0x1c1f ;  /* 0x003c1f00110b7f89 */ /* 0x000e6c00000e0000 */
[----:B0-----:R0:W-:Y:S04]  /*121a0*/  @!P1 ST.E desc[UR40][R8.64], R20 ;  /* 0x0000001408009985 */ /* 0x0011e8000c101928 */
[----:B-1----:R0:W-:Y:S02]  /*121b0*/  @!P0 ST.E desc[UR40][R10.64], R3 ;  /* 0x000000030a008985 */ /* 0x0021e4000c101928 */
.L_x_3106:
[----:B------:R-:W1:Y:S01]  /*121c0*/  LDC R85, c[0x0][0xce8] ;  /* 0x00033a00ff557b82 */ /* 0x000e620000000800 */
[----:B------:R-:W-:Y:S01]  /*121d0*/  ULDC.64 UR4, c[0x0][0xba0] ;  /* 0x0002e80000047ab9 */ /* 0x000fe20000000a00 */
[----:B------:R-:W-:Y:S01]  /*121e0*/  ULDC UR8, c[0x0][0xbc8] ;  /* 0x0002f20000087ab9 */ /* 0x000fe20000000800 */
[----:B0-----:R-:W-:Y:S01]  /*121f0*/  IMAD R3, R81, UR4, RZ ;  /* 0x0000000451037c24 */ /* 0x001fe2000f8e02ff */
[----:B------:R-:W-:Y:S01]  /*12200*/  ISETP.GE.AND P0, PT, R199, UR8, PT ;  /* 0x00000008c7007c0c */ /* 0x000fe2000bf06270 */
[----:B------:R-:W-:Y:S01]  /*12210*/  IMAD.WIDE.U32 R20, R4, UR4, RZ ;  /* 0x0000000404147c25 */ /* 0x000fe2000f8e00ff */
[----:B------:R-:W-:Y:S01]  /*12220*/  ISETP.GE.AND P1, PT, R190, UR8, PT ;  /* 0x00000008be007c0c */ /* 0x000fe2000bf26270 */
[----:B------:R0:W5:Y:S01]  /*12230*/  LD.E.128 R8, desc[UR40][R178.64] ;  /* 0x00000028b2087980 */ /* 0x000162000c101d00 */
[----:B------:R-:W-:Y:S01]  /*12240*/  ULDC.64 UR6, c[0x0][0xb80] ;  /* 0x0002e00000067ab9 */ /* 0x000fe20000000a00 */
[----:B------:R-:W-:Y:S01]  /*12250*/  IMAD R17, R4, UR5, R3 ;  /* 0x0000000504117c24 */ /* 0x000fe2000f8e0203 */
[----:B------:R-:W-:Y:S01]  /*12260*/  SEL R4, RZ, 0xffffffff, P0 ;  /* 0xffffffffff047807 */ /* 0x000fe20000000000 */
[----:B------:R-:W-:Y:S01]  /*12270*/  ULDC.64 UR4, c[0x0][0xbe8] ;  /* 0x0002fa0000047ab9 */ /* 0x000fe20000000a00 */
[----:B------:R-:W5:Y:S04]  /*12280*/  LD.E.128 R12, desc[UR40][R12.64] ;  /* 0x000000280c0c7980 */ /* 0x000f68000c101d00 */
[----:B------:R-:W5:Y:S04]  /*12290*/  LD.E.128 R24, desc[UR40][R24.64] ;  /* 0x0000002818187980 */ /* 0x000f68000c101d00 */
[----:B------:R-:W5:Y:S01]  /*122a0*/  LD.E.128 R28, desc[UR40][R28.64] ;  /* 0x000000281c1c7980 */ /* 0x000f62000c101d00 */
[----:B-1----:R-:W-:Y:S01]  /*122b0*/  ISETP.NE.AND P2, PT, R85, 0x1, PT ;  /* 0x000000015500780c */ /* 0x002fe20003f45270 */
[----:B------:R-:W-:Y:S01]  /*122c0*/  IMAD.SHL.U32 R4, R4, 0x2, RZ ;  /* 0x0000000204047824 */ /* 0x000fe200078e00ff */
[----:B------:R-:W-:Y:S01]  /*122d0*/  SEL R3, RZ, 0x1, P1 ;  /* 0x00000001ff037807 */ /* 0x000fe20000800000 */
[----:B------:R-:W5:Y:S01]  /*122e0*/  LD.E.128 R32, desc[UR40][R32.64] ;  /* 0x0000002820207980 */ /* 0x000f62000c101d00 */
[----:B------:R-:W-:-:S02]  /*122f0*/  ISETP.GE.AND P1, PT, R198, UR8, PT ;  /* 0x00000008c6007c0c */ /* 0x000fc4000bf26270 */
[----:B------:R-:W-:Y:S01]  /*12300*/  LOP3.LUT R3, R4, 0x2, R3, 0xe2, !PT ;  /* 0x0000000204037812 */ /* 0x000fe200078ee203 */
[----:B------:R-:W5:Y:S01]  /*12310*/  LD.E.128 R36, desc[UR40][R36.64] ;  /* 0x0000002824247980 */ /* 0x000f62000c101d00 */
[----:B------:R-:W-:-:S03]  /*12320*/  SEL R4, RZ, 0xffffffff, P1 ;  /* 0xffffffffff047807 */ /* 0x000fc60000800000 */
[----:B------:R-:W5:Y:S02]  /*12330*/  LD.E.128 R40, desc[UR40][R40.64] ;  /* 0x0000002828287980 */ /* 0x000f64000c101d00 */
[----:B------:R-:W1:Y:S01]  /*12340*/  @P2 LDC R87, c[0x0][0xcec] ;  /* 0x00033b00ff572b82 */ /* 0x000e620000000800 */
[----:B------:R-:W-:Y:S01]  /*12350*/  ISETP.GE.AND P0, PT, R197, UR8, PT ;  /* 0x00000008c5007c0c */ /* 0x000fe2000bf06270 */
[----:B------:R-:W-:Y:S01]  /*12360*/  IMAD.SHL.U32 R4, R4, 0x4, RZ ;  /* 0x0000000404047824 */ /* 0x000fe200078e00ff */
[----:B------:R-:W5:Y:S04]  /*12370*/  LD.E.128 R44, desc[UR40][R44.64] ;  /* 0x000000282c2c7980 */ /* 0x000f68000c101d00 */
[----:B------:R-:W5:Y:S01]  /*12380*/  LD.E.128 R48, desc[UR40][R48.64] ;  /* 0x0000002830307980 */ /* 0x000f62000c101d00 */
[----:B------:R-:W2:Y:S01]  /*12390*/  @P2 LDC R89, c[0x0][0xcf0] ;  /* 0x00033c00ff592b82 */ /* 0x000ea20000000800 */
[----:B------:R-:W-:Y:S01]  /*123a0*/  IMAD.IADD R21, R21, 0x1, R17 ;  /* 0x0000000115157824 */ /* 0x000fe200078e0211 */
[----:B------:R-:W-:Y:S01]  /*123b0*/  SEL R17, RZ, 0xffffffff, P0 ;  /* 0xffffffffff117807 */ /* 0x000fe20000000000 */
[----:B------:R-:W5:Y:S01]  /*123c0*/  LD.E.128 R52, desc[UR40][R52.64] ;  /* 0x0000002834347980 */ /* 0x000f62000c101d00 */
[----:B------:R-:W-:Y:S01]  /*123d0*/  LOP3.LUT R4, R4, 0x4, R3, 0xe2, !PT ;  /* 0x0000000404047812 */ /* 0x000fe200078ee203 */
[----:B------:R-:W-:Y:S01]  /*123e0*/  IMAD R3, R200, 0x20, R201 ;  /* 0x00000020c8037824 */ /* 0x000fe200078e02c9 */
[----:B------:R-:W-:Y:S01]  /*123f0*/  ISETP.GE.AND P0, PT, R196, UR8, PT ;  /* 0x00000008c4007c0c */ /* 0x000fe2000bf06270 */
[----:B------:R-:W-:Y:S01]  /*12400*/  IMAD R18, R18, UR4, RZ ;  /* 0x0000000412127c24 */ /* 0x000fe2000f8e02ff */
[----:B------:R-:W5:Y:S01]  /*12410*/  LD.E.128 R56, desc[UR40][R56.64] ;  /* 0x0000002838387980 */ /* 0x000f62000c101d00 */
[----:B------:R-:W-:-:S02]  /*12420*/  IMAD.SHL.U32 R17, R17, 0x8, RZ ;  /* 0x0000000811117824 */ /* 0x000fc400078e00ff */
[----:B------:R-:W-:Y:S01]  /*12430*/  IMAD.IADD R82, R184, 0x1, R3 ;  /* 0x00000001b8527824 */ /* 0x000fe200078e0203 */
[----:B------:R-:W5:Y:S01]  /*12440*/  LD.E.128 R60, desc[UR40][R60.64] ;  /* 0x000000283c3c7980 */ /* 0x000f62000c101d00 */
[C---:B------:R-:W-:Y:S01]  /*12450*/  IMAD R81, R193.reuse, UR5, R18 ;  /* 0x00000005c1517c24 */ /* 0x040fe2000f8e0212 */
[----:B------:R-:W-:Y:S01]  /*12460*/  SEL R18, RZ, 0xffffffff, P0 ;  /* 0xffffffffff127807 */ /* 0x000fe20000000000 */
[----:B------:R-:W-:Y:S01]  /*12470*/  IMAD.WIDE.U32 R20, R193, UR4, R20 ;  /* 0x00000004c1147c25 */ /* 0x000fe2000f8e0014 */
[----:B------:R-:W-:Y:S01]  /*12480*/  LOP3.LUT R17, R17, 0x8, R4, 0xe2, !PT ;  /* 0x0000000811117812 */ /* 0x000fe200078ee204 */
[----:B------:R-:W-:Y:S01]  /*12490*/  ULDC.64 UR4, c[0x0][0xbf0] ;  /* 0x0002fc0000047ab9 */ /* 0x000fe20000000a00 */
[----:B------:R-:W5:Y:S01]  /*124a0*/  LD.E.128 R64, desc[UR40][R64.64] ;  /* 0x0000002840407980 */ /* 0x000f62000c101d00 */
[----:B-1----:R-:W-:-:S03]  /*124b0*/  @P2 IMAD.HI.U32 R4, R82, R87, RZ ;  /* 0x0000005752042227 */ /* 0x002fc600078e00ff */
[----:B------:R-:W5:Y:S01]  /*124c0*/  LD.E.128 R68, desc[UR40][R68.64] ;  /* 0x0000002844447980 */ /* 0x000f62000c101d00 */
[----:B------:R-:W-:Y:S02]  /*124d0*/  IMAD.IADD R21, R21, 0x1, R81 ;  /* 0x0000000115157824 */ /* 0x000fe400078e0251 */
[----:B------:R-:W-:Y:S01]  /*124e0*/  IMAD R80, R80, UR4, RZ ;  /* 0x0000000450507c24 */ /* 0x000fe2000f8e02ff */
[----:B------:R-:W5:Y:S01]  /*124f0*/  LD.E.128 R72, desc[UR40][R72.64] ;  /* 0x0000002848487980 */ /* 0x000f62000c101d00 */
[----:B------:R-:W-:Y:S02]  /*12500*/  IMAD.SHL.U32 R18, R18, 0x10, RZ ;  /* 0x0000001012127824 */ /* 0x000fe400078e00ff */
[----:B------:R-:W-:Y:S01]  /*12510*/  IMAD.MOV.U32 R3, RZ, RZ, R82 ;  /* 0x000000ffff037224 */ /* 0x000fe200078e0052 */
[----:B--2---:R-:W-:Y:S01]  /*12520*/  @P2 SHF.R.U32.HI R3, RZ, R89, R4 ;  /* 0x00000059ff032219 */ /* 0x004fe20000011604 */
[----:B------:R-:W-:Y:S01]  /*12530*/  IMAD R81, R83, UR5, R80 ;  /* 0x0000000553517c24 */ /* 0x000fe2000f8e0250 */
[----:B------:R-:W-:Y:S01]  /*12540*/  ISETP.GE.AND P0, PT, R195, UR8, PT ;  /* 0x00000008c3007c0c */ /* 0x000fe2000bf06270 */
[----:B------:R-:W-:Y:S01]  /*12550*/  IMAD.WIDE.U32 R20, R83, UR4, R20 ;  /* 0x0000000453147c25 */ /* 0x000fe2000f8e0014 */
[----:B------:R-:W-:Y:S01]  /*12560*/  LOP3.LUT R4, R18, 0x10, R17, 0xe2, !PT ;  /* 0x0000001012047812 */ /* 0x000fe200078ee211 */
[----:B------:R-:W-:Y:S01]  /*12570*/  ULDC.64 UR4, c[0x0][0xbe0] ;  /* 0x0002f80000047ab9 */ /* 0x000fe20000000a00 */
[----:B------:R-:W-:Y:S01]  /*12580*/  SHF.R.S32.HI R17, RZ, 0x1f, R3 ;  /* 0x0000001fff117819 */ /* 0x000fe20000011403 */
[----:B------:R-:W-:Y:S01]  /*12590*/  IMAD.IADD R21, R21, 0x1, R81 ;  /* 0x0000000115157824 */ /* 0x000fe200078e0251 */
[----:B------:R-:W-:Y:S01]  /*125a0*/  SEL R18, RZ, 0xffffffff, P0 ;  /* 0xffffffffff127807 */ /* 0x000fe20000000000 */
[----:B------:R-:W-:Y:S01]  /*125b0*/  IMAD.MOV R81, RZ, RZ, -R3 ;  /* 0x000000ffff517224 */ /* 0x000fe200078e0a03 */
[----:B------:R-:W5:Y:S01]  /*125c0*/  LD.E.128 R76, desc[UR40][R76.64] ;  /* 0x000000284c4c7980 */ /* 0x000f62000c101d00 */
[----:B------:R-:W-:Y:S01]  /*125d0*/  IMAD R80, R17, UR4, RZ ;  /* 0x0000000411507c24 */ /* 0x000fe2000f8e02ff */
[----:B------:R-:W-:Y:S01]  /*125e0*/  ISETP.GE.AND P0, PT, R205, UR8, PT ;  /* 0x00000008cd007c0c */ /* 0x000fe2000bf06270 */
[----:B------:R-:W-:Y:S01]  /*125f0*/  IMAD R17, R85, R81, R82 ;  /* 0x0000005155117224 */ /* 0x000fe200078e0252 */
[----:B------:R-:W-:Y:S01]  /*12600*/  @!PT LDS RZ, [RZ] ;  /* 0x00000000fffff984 */ /* 0x000fe20000000800 */
[----:B------:R-:W-:Y:S01]  /*12610*/  @!PT LDS RZ, [RZ] ;  /* 0x00000000fffff984 */ /* 0x000fe20000000800 */
[----:B------:R-:W-:Y:S01]  /*12620*/  @!PT LDS RZ, [RZ] ;  /* 0x00000000fffff984 */ /* 0x000fe20000000800 */
[----:B------:R-:W-:Y:S01]  /*12630*/  @!PT LDS RZ, [RZ] ;  /* 0x00000000fffff984 */ /* 0x000fe20000000800 */
[----:B------:R1:W-:Y:S06]  /*12640*/  MEMBAR.ALL.CTA ;  /* 0x0000000000007992 */ /* 0x0003ec0000008000 */
[----:B-1----:R-:W1:Y:S01]  /*12650*/  FENCE.VIEW.ASYNC.S ;  /* 0x00000000000073c6 */ /* 0x002e620000000000 */
[----:B------:R-:W-:Y:S01]  /*12660*/  IMAD.SHL.U32 R83, R18, 0x20, RZ ;  /* 0x0000002012537824 */ /* 0x000fe200078e00ff */
[----:B------:R-:W-:Y:S01]  /*12670*/  BSSY B1, `(.L_x_3107) ;  /* 0x000003a000017945 */ /* 0x000fe20003800000 */
[C---:B------:R-:W-:Y:S01]  /*12680*/  IMAD R81, R3.reuse, UR5, R80 ;  /* 0x0000000503517c24 */ /* 0x040fe2000f8e0250 */
[----:B------:R-:W-:Y:S01]  /*12690*/  SHF.R.S32.HI R18, RZ, 0x1f, R17 ;  /* 0x0000001fff127819 */ /* 0x000fe20000011411 */
[----:B------:R-:W-:Y:S01]  /*126a0*/  IMAD.WIDE.U32 R20, R3, UR4, R20 ;  /* 0x0000000403147c25 */ /* 0x000fe2000f8e0014 */
[----:B------:R-:W-:Y:S01]  /*126b0*/  LOP3.LUT R4, R83, 0x20, R4, 0xe2, !PT ;  /* 0x0000002053047812 */ /* 0x000fe200078ee204 */
[----:B------:R-:W-:Y:S01]  /*126c0*/  ULDC.64 UR4, c[0x0][0xbd8] ;  /* 0x0002f60000047ab9 */ /* 0x000fe20000000a00 */
[----:B------:R-:W-:Y:S01]  /*126d0*/  SEL R3, RZ, 0x40, P0 ;  /* 0x00000040ff037807 */ /* 0x000fe20000000000 */
[----:B------:R-:W-:Y:S01]  /*126e0*/  IMAD.IADD R21, R21, 0x1, R81 ;  /* 0x0000000115157824 */ /* 0x000fe200078e0251 */
[----:B------:R-:W-:Y:S01]  /*126f0*/  ISETP.GE.AND P0, PT, R204, UR8, PT ;  /* 0x00000008cc007c0c */ /* 0x000fe2000bf06270 */
[----:B------:R-:W-:Y:S01]  /*12700*/  IMAD R18, R18, UR4, RZ ;  /* 0x0000000412127c24 */ /* 0x000fe2000f8e02ff */
[----:B------:R-:W-:Y:S01]  /*12710*/  LOP3.LUT R3, R4, R3, RZ, 0xfc, !PT ;  /* 0x0000000304037212 */ /* 0x000fe200078efcff */
[----:B------:R-:W-:Y:S01]  /*12720*/  IMAD R89, R0, R85, RZ ;  /* 0x0000005500597224 */ /* 0x000fe200078e02ff */
[----:B------:R-:W-:Y:S01]  /*12730*/  SEL R0, RZ, 0x80, P0 ;  /* 0x00000080ff007807 */ /* 0x000fe20000000000 */
[----:B------:R-:W-:-:S02]  /*12740*/  IMAD.IADD R4, R201, 0x1, R184 ;  /* 0x00000001c9047824 */ /* 0x000fc400078e02b8 */
[----:B------:R-:W-:Y:S01]  /*12750*/  IMAD R81, R17, UR5, R18 ;  /* 0x0000000511517c24 */ /* 0x000fe2000f8e0212 */
[----:B------:R-:W-:Y:S01]  /*12760*/  LOP3.LUT R0, R3, R0, RZ, 0xfc, !PT ;  /* 0x0000000003007212 */ /* 0x000fe200078efcff */
[----:B------:R-:W-:Y:S01]  /*12770*/  IMAD.WIDE.U32 R20, R17, UR4, R20 ;  /* 0x0000000411147c25 */ /* 0x000fe2000f8e0014 */
[----:B------:R-:W-:Y:S01]  /*12780*/  UIADD3 UR4, UR38, 0x38820, URZ ;  /* 0x0003882026047890 */ /* 0x000fe2000fffe03f */
[----:B------:R-:W-:Y:S02]  /*12790*/  ISETP.GE.AND P0, PT, R4, R89, PT ;  /* 0x000000590400720c */ /* 0x000fe40003f06270 */
[----:B------:R-:W-:Y:S01]  /*127a0*/  IMAD.IADD R17, R21, 0x1, R81 ;  /* 0x0000000115117824 */ /* 0x000fe200078e0251 */
[----:B------:R-:W-:Y:S01]  /*127b0*/  UPRMT UR4, URZ, 0x654, UR4 ;  /* 0x000006543f047896 */ /* 0x000fe20008000004 */
[----:B------:R-:W-:-:S04]  /*127c0*/  LEA R18, P1, R20, UR6, 0x1 ;  /* 0x0000000614127c11 */ /* 0x000fc8000f8208ff */
        /* <DEDUP_REMOVED lines=28> */
[----:B--2---:R-:W-:Y:S02]  /*12990*/  @P4 LEA R24, P5, R204, R80, 0x1 ;  /* 0x00000050cc184211 */ /* 0x004fe400078a08ff */
[-C--:B------:R-:W-:Y:S01]  /*129a0*/  @!P1 LEA.HI.X R11, R195, R81.reuse, R211, 0x1, P6 ;  /* 0x00000051c30b9211 */ /* 0x080fe200030f0cd3 */
[----:B------:R3:W-:Y:S01]  /*129b0*/  @!P2 ST.E.128 desc[UR40][R8.64], R48 ;  /* 0x000000300800a985 */ /* 0x0007e2000c101d28 */
[----:B------:R-:W-:-:S02]  /*129c0*/  @P0 LEA.HI.X R21, R205, R81, R210, 0x1, P3 ;  /* 0x00000051cd150211 */ /* 0x000fc400018f0cd2 */
[----:B------:R-:W-:Y:S01]  /*129d0*/  @P4 LEA.HI.X R25, R204, R81, R209, 0x1, P5 ;  /* 0x00000051cc194211 */ /* 0x000fe200028f0cd1 */
[----:B------:R3:W-:Y:S04]  /*129e0*/  @!P1 ST.E.128 desc[UR40][R10.64], R56 ;  /* 0x000000380a009985 */ /* 0x0007e8000c101d28 */
[----:B------:R3:W-:Y:S04]  /*129f0*/  @P0 ST.E.128 desc[UR40][R20.64], R64 ;  /* 0x0000004014000985 */ /* 0x0007e8000c101d28 */
[----:B------:R3:W-:Y:S02]  /*12a00*/  @P4 ST.E.128 desc[UR40][R24.64], R72 ;  /* 0x0000004818004985 */ /* 0x0007e4000c101d28 */
.L_x_3108:
[----:B------:R-:W-:Y:S05]  /*12a10*/  BSYNC B1 ;  /* 0x0000000000017941 */ /* 0x000fea0003800000 */
.L_x_3107:
[----:B------:R-:W-:Y:S01]  /*12a20*/  VIADD R4, R4, 0x20 ;  /* 0x0000002004047836 */ /* 0x000fe20000000000 */
[----:B---3-5:R3:W4:Y:S04]  /*12a30*/  SHFL.IDX PT, R11, R17, 0x1, 0x181f ;  /* 0x00381f00110b7f89 */ /* 0x02872800000e0000 */
        /* <DEDUP_REMOVED lines=22> */
[-C--:B------:R-:W-:Y:S02]  /*12ba0*/  @!P0 LEA R12, P3, R195, R10.reuse, 0x1 ;  /* 0x0000000ac30c8211 */ /* 0x080fe400078608ff */
        /* <DEDUP_REMOVED lines=13> */
.L_x_3104:
[----:B------:R-:W1:Y:S08]  /*12c80*/  LDC.64 R10, c[0x0][0xd00] ;  /* 0x00034000ff0a7b82 */ /* 0x000e700000000a00 */
[----:B------:R-:W2:Y:S01]  /*12c90*/  LDC.64 R8, c[0x0][0xd00] ;  /* 0x00034000ff087b82 */ /* 0x000ea20000000a00 */
[----:B------:R-:W-:Y:S01]  /*12ca0*/  ULDC UR4, c[0x0][0xb88] ;  /* 0x0002e20000047ab9 */ /* 0x000fe20000000800 */
[----:B------:R-:W-:-:S06]  /*12cb0*/  IMAD.MOV.U32 R3, RZ, RZ, RZ ;  /* 0x000000ffff037224 */ /* 0x000fcc00078e00ff */
[----:B------:R-:W3:Y:S01]  /*12cc0*/  LDC R27, c[0x0][0xce8] ;  /* 0x00033a00ff1b7b82 */ /* 0x000ee20000000800 */
[----:B-1----:R-:W-:-:S04]  /*12cd0*/  ISETP.NE.U32.AND P0, PT, R10, RZ, PT ;  /* 0x000000ff0a00720c */ /* 0x002fc80003f05070 */
[----:B------:R-:W-:-:S03]  /*12ce0*/  ISETP.NE.AND.EX P0, PT, R11, RZ, PT, P0 ;  /* 0x000000ff0b00720c */ /* 0x000fc60003f05300 */
[----:B------:R-:W1:Y:S01]  /*12cf0*/  LDC.64 R10, c[0x0][0xd08] ;  /* 0x00034200ff0a7b82 */ /* 0x000e620000000a00 */
[----:B--2---:R-:W-:-:S04]  /*12d00*/  IMAD.WIDE R8, R194, 0x4, R8 ;  /* 0x00000004c2087825 */ /* 0x004fc800078e0208 */
[----:B------:R-:W-:-:S05]  /*12d10*/  IMAD.U32 R0, RZ, RZ, UR4 ;  /* 0x00000004ff007e24 */ /* 0x000fca000f8e00ff */
[----:B------:R2:W5:Y:S01]  /*12d20*/  @P0 LDG.E R3, desc[UR40][R8.64] ;  /* 0x0000002808030981 */ /* 0x000562000c1e1900 */
[----:B-1----:R-:W-:-:S04]  /*12d30*/  ISETP.NE.U32.AND P1, PT, R10, RZ, PT ;  /* 0x000000ff0a00720c */ /* 0x002fc80003f25070 */
[----:B------:R-:W-:-:S13]  /*12d40*/  ISETP.NE.AND.EX P1, PT, R11, RZ, PT, P1 ;  /* 0x000000ff0b00720c */ /* 0x000fda0003f25310 */
[----:B------:R-:W1:Y:S02]  /*12d50*/  @P1 LDC.64 R10, c[0x0][0xd08] ;  /* 0x00034200ff0a1b82 */ /* 0x000e640000000a00 */
[----:B-1----:R-:W-:-:S05]  /*12d60*/  @P1 IMAD.WIDE R10, R194, 0x4, R10 ;  /* 0x00000004c20a1825 */ /* 0x002fca00078e020a */
[----:B------:R2:W5:Y:S01]  /*12d70*/  @P1 LDG.E R0, desc[UR40][R10.64] ;  /* 0x000000280a001981 */ /* 0x000562000c1e1900 */
[----:B------:R-:W-:Y:S02]  /*12d80*/  ISETP.GE.AND P2, PT, R208, 0x40, PT ;  /* 0x00000040d000780c */ /* 0x000fe40003f46270 */
[----:B0-----:R-:W-:Y:S01]  /*12d90*/  SHF.R.S32.HI R4, RZ, 0x1f, R194 ;  /* 0x0000001fff047819 */ /* 0x001fe200000114c2 */
[----:B---3--:R-:W-:Y:S10]  /*12da0*/  @P1 BRA `(.L_x_3110) ;  /* 0x0000000000101947 */ /* 0x008ff40003800000 */
[----:B------:R-:W-:Y:S05]  /*12db0*/  @!P0 BRA `(.L_x_3110) ;  /* 0x00000000000c8947 */ /* 0x000fea0003800000 */
[----:B--2---:R-:W2:Y:S04]  /*12dc0*/  LDG.E R11, desc[UR40][R8.64] ;  /* 0x00000028080b7981 */ /* 0x004ea8000c1e1900 */
[----:B-----5:R-:W2:Y:S02]  /*12dd0*/  LDG.E R0, desc[UR40][R8.64+0x4] ;  /* 0x0000042808007981 */ /* 0x020ea4000c1e1900 */
[----:B--2---:R-:W-:-:S07]  /*12de0*/  IMAD.IADD R0, R0, 0x1, -R11 ;  /* 0x0000000100007824 */ /* 0x004fce00078e0a0b */
.L_x_3110:
[----:B------:R-:W-:Y:S01]  /*12df0*/  BSSY B1, `(.L_x_3111) ;  /* 0x000002d000017945 */ /* 0x000fe20003800000 */
[----:B------:R-:W-:Y:S02]  /*12e00*/  SHF.R.S32.HI R17, RZ, 0x1f, R193 ;  /* 0x0000001fff117819 */ /* 0x000fe400000114c1 */
[----:B------:R-:W-:Y:S02]  /*12e10*/  SEL R21, R194, RZ, !P0 ;  /* 0x000000ffc2157207 */ /* 0x000fe40004000000 */
[----:B------:R-:W-:Y:S02]  /*12e20*/  SEL R18, R4, RZ, !P0 ;  /* 0x000000ff04127207 */ /* 0x000fe40004000000 */
[----:B-----5:R-:W-:Y:S01]  /*12e30*/  SHF.R.S32.HI R12, RZ, 0x1f, R3 ;  /* 0x0000001fff0c7819 */ /* 0x020fe20000011403 */
[----:B------:R-:W-:Y:S06]  /*12e40*/  @P2 BRA `(.L_x_3112) ;  /* 0x00000000009c2947 */ /* 0x000fec0003800000 */
[----:B--2---:R-:W0:Y:S01]  /*12e50*/  S2R R9, SR_TID.X ;  /* 0x0000000000097919 */ /* 0x004e220000002100 */
        /* <DEDUP_REMOVED lines=38> */
.L_x_3112:
[----:B------:R-:W-:Y:S05]  /*130c0*/  BSYNC B1 ;  /* 0x0000000000017941 */ /* 0x000fea0003800000 */
.L_x_3111:
[----:B------:R-:W-:Y:S01]  /*130d0*/  ISETP.NE.AND P0, PT, R27, 0x1, PT ;  /* 0x000000011b00780c */ /* 0x000fe20003f05270 */
[----:B------:R-:W-:Y:S01]  /*130e0*/  ULDC.64 UR4, c[0x0][0xba0] ;  /* 0x0002e80000047ab9 */ /* 0x000fe20000000a00 */
[----:B------:R-:W-:Y:S01]  /*130f0*/  ULDC UR6, c[0x0][0xbc8] ;  /* 0x0002f20000067ab9 */ /* 0x000fe20000000800 */
[----:B------:R-:W-:Y:S01]  /*13100*/  IMAD R4, R12, UR4, RZ ;  /* 0x000000040c047c24 */ /* 0x000fe2000f8e02ff */
[----:B------:R-:W-:Y:S01]  /*13110*/  ISETP.GE.AND P1, PT, R199, UR6, PT ;  /* 0x00000006c7007c0c */ /* 0x000fe2000bf26270 */
[C---:B0-2---:R-:W-:Y:S01]  /*13120*/  IMAD.WIDE.U32 R8, R3.reuse, UR4, RZ ;  /* 0x0000000403087c25 */ /* 0x045fe2000f8e00ff */
[----:B------:R-:W-:Y:S01]  /*13130*/  ISETP.GE.AND P2, PT, R190, UR6, PT ;  /* 0x00000006be007c0c */ /* 0x000fe2000bf46270 */
[----:B------:R-:W-:Y:S01]  /*13140*/  BSSY B1, `(.L_x_3113) ;  /* 0x0000064000017945 */ /* 0x000fe20003800000 */
[----:B------:R-:W-:Y:S01]  /*13150*/  SEL R10, RZ, 0xffffffff, P1 ;  /* 0xffffffffff0a7807 */ /* 0x000fe20000800000 */
[----:B------:R-:W-:Y:S01]  /*13160*/  IMAD R3, R3, UR5, R4 ;  /* 0x0000000503037c24 */ /* 0x000fe2000f8e0204 */
[----:B------:R-:W-:Y:S01]  /*13170*/  ULDC.64 UR4, c[0x0][0xbe8] ;  /* 0x0002fa0000047ab9 */ /* 0x000fe20000000a00 */
[----:B------:R-:W-:Y:S01]  /*13180*/  ISETP.GE.AND P1, PT, R198, UR6, PT ;  /* 0x00000006c6007c0c */ /* 0x000fe2000bf26270 */
[----:B------:R-:W-:Y:S01]  /*13190*/  IMAD R4, R17, UR4, RZ ;  /* 0x0000000411047c24 */ /* 0x000fe2000f8e02ff */
[----:B------:R-:W0:Y:S01]  /*131a0*/  @P0 LDC R13, c[0x0][0xcec] ;  /* 0x00033b00ff0d0b82 */ /* 0x000e220000000800 */
[----:B------:R-:W-:Y:S01]  /*131b0*/  IMAD.IADD R9, R9, 0x1, R3 ;  /* 0x0000000109097824 */ /* 0x000fe200078e0203 */
[----:B------:R-:W-:Y:S01]  /*131c0*/  SEL R12, RZ, 0xffffffff, P1 ;  /* 0xffffffffff0c7807 */ /* 0x000fe20000800000 */
[----:B------:R-:W-:Y:S01]  /*131d0*/  IMAD R3, R193, UR5, R4 ;  /* 0x00000005c1037c24 */ /* 0x000fe2000f8e0204 */
[----:B------:R-:W-:Y:S01]  /*131e0*/  SEL R4, RZ, 0x1, P2 ;  /* 0x00000001ff047807 */ /* 0x000fe20001000000 */
[----:B------:R-:W-:Y:S01]  /*131f0*/  IMAD.SHL.U32 R11, R10, 0x2, RZ ;  /* 0x000000020a0b7824 */ /* 0x000fe200078e00ff */
[----:B------:R-:W-:Y:S01]  /*13200*/  ISETP.GE.AND P1, PT, R197, UR6, PT ;  /* 0x00000006c5007c0c */ /* 0x000fe2000bf26270 */
[----:B------:R-:W-:Y:S01]  /*13210*/  IMAD.WIDE.U32 R8, R193, UR4, R8 ;  /* 0x00000004c1087c25 */ /* 0x000fe2000f8e0008 */
[----:B------:R-:W1:Y:S01]  /*13220*/  @P0 LDC R15, c[0x0][0xcf0] ;  /* 0x00033c00ff0f0b82 */ /* 0x000e620000000800 */
[----:B------:R-:W-:Y:S01]  /*13230*/  ULDC.64 UR4, c[0x0][0xbf0] ;  /* 0x0002fc0000047ab9 */ /* 0x000fe20000000a00 */
[----:B------:R-:W-:Y:S01]  /*13240*/  LOP3.LUT R4, R11, 0x2, R4, 0xe2, !PT ;  /* 0x000000020b047812 */ /* 0x000fe200078ee204 */
[----:B------:R-:W-:Y:S01]  /*13250*/  IMAD R11, R200, 0x20, R201 ;  /* 0x00000020c80b7824 */ /* 0x000fe200078e02c9 */
[----:B------:R-:W-:Y:S01]  /*13260*/  SEL R14, RZ, 0xffffffff, P1 ;  /* 0xffffffffff0e7807 */ /* 0x000fe20000800000 */
[----:B------:R-:W-:Y:S01]  /*13270*/  IMAD.SHL.U32 R17, R12, 0x4, RZ ;  /* 0x000000040c117824 */ /* 0x000fe200078e00ff */
[----:B------:R-:W-:Y:S01]  /*13280*/  ISETP.GE.AND P2, PT, R204, UR6, PT ;  /* 0x00000006cc007c0c */ /* 0x000fe2000bf46270 */
[----:B------:R-:W-:-:S02]  /*13290*/  IMAD.IADD R10, R184, 0x1, R11 ;  /* 0x00000001b80a7824 */ /* 0x000fc400078e020b */
[----:B------:R-:W-:Y:S01]  /*132a0*/  IMAD.IADD R9, R9, 0x1, R3 ;  /* 0x0000000109097824 */ /* 0x000fe200078e0203 */
[----:B------:R-:W-:Y:S01]  /*132b0*/  LOP3.LUT R12, R17, 0x4, R4, 0xe2, !PT ;  /* 0x00000004110c7812 */ /* 0x000fe200078ee204 */
[----:B------:R-:W-:Y:S02]  /*132c0*/  IMAD R3, R18, UR4, RZ ;  /* 0x0000000412037c24 */ /* 0x000fe4000f8e02ff */
        /* <DEDUP_REMOVED lines=23> */
[----:B------:R-:W-:Y:S01]  /*13440*/  IMAD R27, R0, R27, RZ ;  /* 0x0000001b001b7224 */ /* 0x000fe200078e02ff */
[----:B------:R-:W-:Y:S01]  /*13450*/  LOP3.LUT R12, R15, 0x10, R12, 0xe2, !PT ;  /* 0x000000100f0c7812 */ /* 0x000fe200078ee20c */
[----:B------:R-:W-:Y:S01]  /*13460*/  IMAD.IADD R9, R9, 0x1, R13 ;  /* 0x0000000109097824 */ /* 0x000fe200078e020d */
[----:B------:R-:W-:Y:S01]  /*13470*/  SEL R0, RZ, 0x80, P2 ;  /* 0x00000080ff007807 */ /* 0x000fe20001000000 */
[----:B------:R-:W-:-:S02]  /*13480*/  IMAD R4, R3, UR4, RZ ;  /* 0x0000000403047c24 */ /* 0x000fc4000f8e02ff */
[----:B------:R-:W-:Y:S02]  /*13490*/  IMAD.IADD R184, R201, 0x1, R184 ;  /* 0x00000001c9b87824 */ /* 0x000fe400078e02b8 */
[C---:B------:R-:W-:Y:S02]  /*134a0*/  IMAD R3, R11.reuse, UR5, R4 ;  /* 0x000000050b037c24 */ /* 0x040fe4000f8e0204 */
[----:B------:R-:W-:Y:S01]  /*134b0*/  IMAD.WIDE.U32 R8, R11, UR4, R8 ;  /* 0x000000040b087c25 */ /* 0x000fe2000f8e0008 */
        /* <DEDUP_REMOVED lines=32> */
[CC--:B------:R-:W-:Y:S01]  /*136c0*/  @!P2 LEA R8, P5, R196.reuse, R10.reuse, 0x1 ;  /* 0x0000000ac408a211 */ /* 0x0c0fe200078a08ff */
        /* <DEDUP_REMOVED lines=11> */
.L_x_3114:
[----:B------:R-:W-:Y:S05]  /*13780*/  BSYNC B1 ;  /* 0x0000000000017941 */ /* 0x000fea0003800000 */
.L_x_3113:
        /* <DEDUP_REMOVED lines=36> */
.L_x_3109:
[----:B------:R-:W-:Y:S05]  /*139d0*/  BSYNC B0 ;  /* 0x0000000000007941 */ /* 0x000fea0003800000 */
.L_x_3103:
[----:B------:R-:W-:Y:S02]  /*139e0*/  ULDC UR4, c[0x0][0xd3c] ;  /* 0x00034f0000047ab9 */ /* 0x000fe40000000800 */
[----:B------:R-:W-:-:S13]  /*139f0*/  ISETP.GE.AND P0, PT, R7, UR4, PT ;  /* 0x0000000407007c0c */ /* 0x000fda000bf06270 */
[----:B------:R-:W-:Y:S05]  /*13a00*/  @!P0 BRA `(.L_x_3115) ;  /* 0xfffffed400648947 */ /* 0x000fea000383ffff */
[----:B------:R-:W-:Y:S05]  /*13a10*/  EXIT ;  /* 0x000000000000794d */ /* 0x000fea0003800000 */
.L_x_3001:
        /* <DEDUP_REMOVED lines=16> */
.L_x_3116:
        /* <DEDUP_REMOVED lines=39> */
.L_x_3122:
        /* <DEDUP_REMOVED lines=12> */
.L_x_3121:
[----:B------:R-:W-:Y:S05]  /*13e50*/  BSYNC B0 ;  /* 0x0000000000007941 */ /* 0x000fea0003800000 */
.L_x_3120:
        /* <DEDUP_REMOVED lines=20> */
.L_x_3118:
        /* <DEDUP_REMOVED lines=20> */
.L_x_3123:
        /* <DEDUP_REMOVED lines=59> */
.L_x_3119:
[----:B------:R-:W-:Y:S01]  /*14490*/  ULDC UR4, c[0x0][0xd3c] ;  /* 0x00034f0000047ab9 */ /* 0x000fe20000000800 */
[----:B------:R-:W-:Y:S02]  /*144a0*/  IMAD.MOV.U32 R25, RZ, RZ, RZ ;  /* 0x000000ffff197224 */ /* 0x000fe400078e00ff */
[----:B------:R-:W-:Y:S02]  /*144b0*/  IMAD.U32 R24, RZ, RZ, UR6 ;  /* 0x00000006ff187e24 */ /* 0x000fe4000f8e00ff */
[----:B------:R-:W-:Y:S02]  /*144c0*/  IMAD.MOV.U32 R26, RZ, RZ, RZ ;  /* 0x000000ffff1a7224 */ /* 0x000fe400078e00ff */
[----:B------:R-:W-:-:S07]  /*144d0*/  IMAD.U32 R27, RZ, RZ, UR4 ;  /* 0x00000004ff1b7e24 */ /* 0x000fce000f8e00ff */
.L_x_3124:
[----:B------:R-:W-:-:S13]  /*144e0*/  ISETP.NE.AND P0, PT, R5, RZ, PT ;  /* 0x000000ff0500720c */ /* 0x000fda0003f05270 */
[----:B------:R-:W0:Y:S01]  /*144f0*/  @!P0 S2R R3, SR_CgaCtaId ;  /* 0x0000000000038919 */ /* 0x000e220000008800 */
[----:B------:R-:W-:-:S04]  /*14500*/  @!P0 MOV R2, 0x400 ;  /* 0x0000040000028802 */ /* 0x000fc80000000f00 */
[----:B0-----:R-:W-:-:S05]  /*14510*/  @!P0 LEA R2, R3, R2, 0x18 ;  /* 0x0000000203028211 */ /* 0x001fca00078ec0ff */
[----:B------:R0:W-:Y:S01]  /*14520*/  @!P0 STS.128 [R2+0x388d0], R24 ;  /* 0x0388d01802008388 */ /* 0x0001e20000000c00 */
[----:B------:R-:W-:Y:S06]  /*14530*/  BAR.ARV 0x5, 0x180 ;  /* 0x0146000000007b1d */ /* 0x000fec0000002000 */
.L_x_3117:
[----:B------:R2:W-:Y:S01]  /*14540*/  STL [R1+0x28], RZ ;  /* 0x000028ff01007387 */ /* 0x0005e20000100800 */
[----:B------:R-:W-:Y:S01]  /*14550*/  ULDC UR4, c[0x0][0xd3c] ;  /* 0x00034f0000047ab9 */ /* 0x000fe20000000800 */
[----:B------:R-:W-:Y:S01]  /*14560*/  IMAD.MOV.U32 R23, RZ, RZ, 0x1 ;  /* 0x00000001ff177424 */ /* 0x000fe200078e00ff */
[----:B-1----:R-:W-:Y:S01]  /*14570*/  ISETP.GE.AND P0, PT, R27, UR4, PT ;  /* 0x000000041b007c0c */ /* 0x002fe2000bf06270 */
[----:B------:R-:W-:-:S12]  /*14580*/  IMAD.MOV.U32 R18, RZ, RZ, RZ ;  /* 0x000000ffff127224 */ /* 0x000fd800078e00ff */
[----:B--2---:R-:W-:Y:S05]  /*14590*/  @P0 BRA `(.L_x_3125) ;  /* 0x0000005800e40947 */ /* 0x004fea0003800000 */
[----:B------:R-:W2:Y:S01]  /*145a0*/  LDL R5, [R1] ;  /* 0x0000000001057983 */ /* 0x000ea20000100800 */
[----:B------:R-:W1:Y:S01]  /*145b0*/  S2UR UR5, SR_CgaCtaId ;  /* 0x00000000000579c3 */ /* 0x000e620000008800 */
[C---:B0-----:R-:W-:Y:S01]  /*145c0*/  IMAD.SHL.U32 R2, R0.reuse, 0x8, RZ ;  /* 0x0000000800027824 */ /* 0x041fe200078e00ff */
[----:B------:R-:W-:Y:S01]  /*145d0*/  UMOV UR4, 0x400 ;  /* 0x0000040000047882 */ /* 0x000fe20000000000 */
[----:B------:R-:W-:Y:S01]  /*145e0*/  LOP3.LUT R4, R0, 0x7f, RZ, 0xc0, !PT ;  /* 0x0000007f00047812 */ /* 0x000fe200078ec0ff */
[----:B------:R-:W-:Y:S01]  /*145f0*/  BSSY B8, `(.L_x_3125) ;  /* 0x00005b3000087945 */ /* 0x000fe20003800000 */
[----:B------:R-:W-:Y:S01]  /*14600*/  IMAD.MOV.U32 R23, RZ, RZ, 0x1 ;  /* 0x00000001ff177424 */ /* 0x000fe200078e00ff */
[----:B------:R-:W-:Y:S01]  /*14610*/  LOP3.LUT R3, R2, 0x1f8, RZ, 0xc0, !PT ;  /* 0x000001f802037812 */ /* 0x000fe200078ec0ff */
[----:B------:R-:W-:Y:S01]  /*14620*/  IMAD.MOV.U32 R18, RZ, RZ, RZ ;  /* 0x000000ffff127224 */ /* 0x000fe200078e00ff */
[----:B------:R-:W-:Y:S02]  /*14630*/  ULDC UR36, c[0x0][0xc] ;  /* 0x0000030000247ab9 */ /* 0x000fe40000000800 */
[----:B------:R-:W-:Y:S01]  /*14640*/  LOP3.LUT R3, R3, 0x38, R0, 0x78, !PT ;  /* 0x0000003803037812 */ /* 0x000fe200078e7800 */
[----:B------:R-:W-:-:S03]  /*14650*/  IMAD.SHL.U32 R0, R0, 0x10, RZ ;  /* 0x0000001000007824 */ /* 0x000fc600078e00ff */
[----:B------:R-:W-:Y:S01]  /*14660*/  LOP3.LUT R35, R3, 0x200, R2, 0xf8, !PT ;  /* 0x0000020003237812 */ /* 0x000fe200078ef802 */
[----:B-1----:R-:W-:-:S06]  /*14670*/  ULEA UR4, UR5, UR4, 0x18 ;  /* 0x0000000405047291 */ /* 0x002fcc000f8ec03f */
[----:B------:R-:W-:-:S04]  /*14680*/  IMAD.U32 R17, RZ, RZ, UR4 ;  /* 0x00000004ff117e24 */ /* 0x000fc8000f8e00ff */
[----:B------:R-:W-:Y:S01]  /*14690*/  IMAD R19, R35, 0x2, R17 ;  /* 0x0000000223137824 */ /* 0x000fe200078e0211 */
[----:B--2---:R-:W-:-:S05]  /*146a0*/  LOP3.LUT R5, R5, 0x2, RZ, 0xfc, !PT ;  /* 0x0000000205057812 */ /* 0x004fca00078efcff */
[----:B------:R0:W-:Y:S04]  /*146b0*/  STL [R1+0x30], R5 ;  /* 0x0000300501007387 */ /* 0x0001e80000100800 */
[----:B------:R1:W-:Y:S01]  /*146c0*/  STL [R1+0x28], RZ ;  /* 0x000028ff01007387 */ /* 0x0003e20000100800 */
[----:B0-----:R-:W-:Y:S02]  /*146d0*/  SHF.R.U32.HI R5, RZ, 0x3, R4 ;  /* 0x00000003ff057819 */ /* 0x001fe40000011604 */
[----:B------:R-:W-:Y:S02]  /*146e0*/  LOP3.LUT R4, R2, 0x38, RZ, 0xc0, !PT ;  /* 0x0000003802047812 */ /* 0x000fe400078ec0ff */
[----:B------:R-:W-:Y:S02]  /*146f0*/  LOP3.LUT R2, R5, 0x70, R0, 0xf8, !PT ;  /* 0x0000007005027812 */ /* 0x000fe400078ef800 */
[----:B------:R-:W-:-:S02]  /*14700*/  LOP3.LUT R0, R4, 0x40, RZ, 0xfc, !PT ;  /* 0x0000004004007812 */ /* 0x000fc400078efcff */
[C---:B------:R-:W-:Y:S02]  /*14710*/  LOP3.LUT R3, R4.reuse, 0x80, RZ, 0xfc, !PT ;  /* 0x0000008004037812 */ /* 0x040fe400078efcff */
[C---:B------:R-:W-:Y:S02]  /*14720*/  LOP3.LUT R2, R4.reuse, 0xc0, RZ, 0xfc, !PT ;  /* 0x000000c004027812 */ /* 0x040fe400078efcff */
[C---:B------:R-:W-:Y:S02]  /*14730*/  LOP3.LUT R0, R4.reuse, 0x100, RZ, 0xfc, !PT ;  /* 0x0000010004007812 */ /* 0x040fe400078efcff */
[C---:B------:R-:W-:Y:S02]  /*14740*/  LOP3.LUT R3, R4.reuse, 0x140, RZ, 0xfc, !PT ;  /* 0x0000014004037812 */ /* 0x040fe400078efcff */
[C---:B------:R-:W-:Y:S02]  /*14750*/  LOP3.LUT R2, R4.reuse, 0x180, RZ, 0xfc, !PT ;  /* 0x0000018004027812 */ /* 0x040fe400078efcff */
[----:B-1----:R-:W-:-:S07]  /*14760*/  LOP3.LUT R0, R4, 0x1c0, RZ, 0xfc, !PT ;  /* 0x000001c004007812 */ /* 0x002fce00078efcff */
.L_x_3200:
[----:B------:R-:W-:Y:S05]  /*14770*/  YIELD ;  /* 0x0000000000007946 */ /* 0x000fea0003800000 */
[----:B------:R-:W-:Y:S01]  /*14780*/  ULDC.64 UR4, c[0x0][0xb20] ;  /* 0x0002c80000047ab9 */ /* 0x000fe20000000a00 */
[----:B------:R-:W-:Y:S01]  /*14790*/  IMAD.MOV.U32 R32, RZ, RZ, RZ ;  /* 0x000000ffff207224 */ /* 0x000fe200078e00ff */
[----:B------:R-:W-:-:S04]  /*147a0*/  ISETP.NE.U32.AND P0, PT, RZ, UR4, PT ;  /* 0x00000004ff007c0c */ /* 0x000fc8000bf05070 */
[----:B------:R-:W-:Y:S01]  /*147b0*/  ISETP.NE.AND.EX P0, PT, RZ, UR5, PT, P0 ;  /* 0x00000005ff007c0c */ /* 0x000fe2000bf05300 */
[----:B------:R-:W-:-:S12]  /*147c0*/  ULDC.64 UR4, c[0x0][0xb10] ;  /* 0x0002c40000047ab9 */ /* 0x000fd80000000a00 */
[----:B------:R-:W0:Y:S02]  /*147d0*/  @P0 LDC.64 R2, c[0x0][0xb20] ;  /* 0x0002c800ff020b82 */ /* 0x000e240000000a00 */
[----:B0-----:R-:W-:-:S05]  /*147e0*/  @P0 IMAD.WIDE R2, R27, 0x4, R2 ;  /* 0x000000041b020825 */ /* 0x001fca00078e0202 */
[----:B------:R0:W5:Y:S01]  /*147f0*/  @P0 LDG.E R32, desc[UR40][R2.64] ;  /* 0x0000002802200981 */ /* 0x000162000c1e1900 */
[----:B------:R-:W-:Y:S01]  /*14800*/  ISETP.NE.U32.AND P0, PT, RZ, UR4, PT ;  /* 0x00000004ff007c0c */ /* 0x000fe2000bf05070 */
[----:B------:R-:W-:Y:S01]  /*14810*/  IMAD.MOV.U32 R36, RZ, RZ, RZ ;  /* 0x000000ffff247224 */ /* 0x000fe200078e00ff */
[----:B------:R-:W-:Y:S02]  /*14820*/  LOP3.LUT R16, R16, 0xffffffbf, RZ, 0xc0, !PT ;  /* 0xffffffbf10107812 */ /* 0x000fe400078ec0ff */
[----:B------:R-:W-:Y:S01]  /*14830*/  ISETP.NE.AND.EX P1, PT, RZ, UR5, PT, P0 ;  /* 0x00000005ff007c0c */ /* 0x000fe2000bf25300 */
[----:B------:R-:W-:Y:S02]  /*14840*/  ULDC.64 UR4, c[0x0][0xaf8] ;  /* 0x0002be0000047ab9 */ /* 0x000fe40000000a00 */
[----:B------:R-:W-:Y:S01]  /*14850*/  ISETP.NE.U32.AND P0, PT, RZ, UR4, PT ;  /* 0x00000004ff007c0c */ /* 0x000fe2000bf05070 */
[----:B0-----:R-:W0:Y:S03]  /*14860*/  LDC.64 R2, c[0x0][0xaf8] ;  /* 0x0002be00ff027b82 */ /* 0x001e260000000a00 */
[----:B------:R-:W-:Y:S01]  /*14870*/  ISETP.NE.AND.EX P2, PT, RZ, UR5, PT, P0 ;  /* 0x00000005ff007c0c */ /* 0x000fe2000bf45300 */
[----:B------:R-:W-:-:S05]  /*14880*/  ULDC.64 UR4, c[0x0][0x418] ;  /* 0x0001060000047ab9 */ /* 0x000fca0000000a00 */
[----:B-1----:R-:W1:Y:S07]  /*14890*/  @P1 LDC.64 R4, c[0x0][0xb10] ;  /* 0x0002c400ff041b82 */ /* 0x002e6e0000000a00 */
[----:B------:R-:W-:Y:S01]  /*148a0*/  @P2 LOP3.LUT R16, R16, 0x40, RZ, 0xfc, !PT ;  /* 0x0000004010102812 */ /* 0x000fe200078efcff */
[----:B0-----:R-:W-:-:S05]  /*148b0*/  IMAD.WIDE R2, R27, 0x4, R2 ;  /* 0x000000041b027825 */ /* 0x001fca00078e0202 */
[----:B------:R0:W5:Y:S01]  /*148c0*/  @P2 LDG.E R36, desc[UR40][R2.64] ;  /* 0x0000002802242981 */ /* 0x000162000c1e1900 */
[----:B-1----:R-:W-:-:S05]  /*148d0*/  @P1 IMAD.WIDE R4, R27, 0x4, R4 ;  /* 0x000000041b041825 */ /* 0x002fca00078e0204 */
[----:B--2---:R-:W2:Y:S01]  /*148e0*/  @P1 LDG.E R0, desc[UR40][R4.64] ;  /* 0x0000002804001981 */ /* 0x004ea2000c1e1900 */
        /* <DEDUP_REMOVED lines=17> */
.L_x_3126:
[----:B------:R-:W-:Y:S02]  /*14a00*/  ULDC.64 UR4, c[0x0][0xb18] ;  /* 0x0002c60000047ab9 */ /* 0x000fe40000000a00 */
[----:B------:R-:W-:-:S04]  /*14a10*/  ISETP.NE.U32.AND P0, PT, RZ, UR4, PT ;  /* 0x00000004ff007c0c */ /* 0x000fc8000bf05070 */
[----:B------:R-:W-:-:S13]  /*14a20*/  ISETP.NE.AND.EX P0, PT, RZ, UR5, PT, P0 ;  /* 0x00000005ff007c0c */ /* 0x000fda000bf05300 */
[----:B------:R-:W-:Y:S05]  /*14a30*/  @!P0 BRA `(.L_x_3127) ;  /* 0x0000000000108947 */ /* 0x000fea0003800000 */
[----:B0-----:R-:W0:Y:S02]  /*14a40*/  LDC.64 R2, c[0x0][0xb18] ;  /* 0x0002c600ff027b82 */ /* 0x001e240000000a00 */
[----:B0-----:R-:W-:-:S05]  /*14a50*/  IMAD.WIDE R2, R27, 0x4, R2 ;  /* 0x000000041b027825 */ /* 0x001fca00078e0202 */
[----:B------:R0:W5:Y:S01]  /*14a60*/  LDG.E R7, desc[UR40][R2.64] ;  /* 0x0000002802077981 */ /* 0x000162000c1e1900 */
[----:B------:R-:W-:Y:S05]  /*14a70*/  BRA `(.L_x_3128) ;  /* 0x0000000000247947 */ /* 0x000fea0003800000 */
.L_x_3127:
[----:B------:R-:W-:Y:S02]  /*14a80*/  ULDC.64 UR4, c[0x0][0xb00] ;  /* 0x0002c00000047ab9 */ /* 0x000fe40000000a00 */
[----:B------:R-:W-:-:S04]  /*14a90*/  ISETP.NE.U32.AND P0, PT, RZ, UR4, PT ;  /* 0x00000004ff007c0c */ /* 0x000fc8000bf05070 */
[----:B------:R-:W-:-:S13]  /*14aa0*/  ISETP.NE.AND.EX P0, PT, RZ, UR5, PT, P0 ;  /* 0x00000005ff007c0c */ /* 0x000fda000bf05300 */
[----:B------:R-:W-:Y:S05]  /*14ab0*/  @!P0 BRA `(.L_x_3128) ;  /* 0x0000000000148947 */ /* 0x000fea0003800000 */
[----:B0-----:R-:W0:Y:S02]  /*14ac0*/  LDC.64 R2, c[0x0][0xb00] ;  /* 0x0002c000ff027b82 */ /* 0x001e240000000a00 */
[----:B0-----:R-:W-:-:S05]  /*14ad0*/  IMAD.WIDE R2, R27, 0x4, R2 ;  /* 0x000000041b027825 */ /* 0x001fca00078e0202 */
[----:B------:R-:W3:Y:S04]  /*14ae0*/  LDG.E R7, desc[UR40][R2.64] ;  /* 0x0000002802077981 */ /* 0x000ee8000c1e1900 */
[----:B-12---:R-:W3:Y:S02]  /*14af0*/  LDG.E R0, desc[UR40][R2.64+0x4] ;  /* 0x0000042802007981 */ /* 0x006ee4000c1e1900 */
[----:B---3--:R-:W-:-:S07]  /*14b00*/  IMAD.IADD R7, R0, 0x1, -R7 ;  /* 0x0000000100077824 */ /* 0x008fce00078e0a07 */
.L_x_3128:
[----:B------:R-:W3:Y:S01]  /*14b10*/  LDL R6, [R1+0x8] ;  /* 0x0000080001067983 */ /* 0x000ee20000100800 */
[----:B012---:R-:W0:Y:S01]  /*14b20*/  LDC R0, c[0x0][0x448] ;  /* 0x00011200ff007b82 */ /* 0x007e220000000800 */
[----:B------:R-:W-:Y:S01]  /*14b30*/  IMAD.SHL.U32 R8, R25, 0x40, RZ ;  /* 0x0000004019087824 */ /* 0x000fe200078e00ff */
[----:B------:R-:W-:Y:S01]  /*14b40*/  LOP3.LUT R16, R16, 0xffffefff, RZ, 0xc0, !PT ;  /* 0xffffefff10107812 */ /* 0x000fe200078ec0ff */
[----:B-----5:R-:W-:Y:S02]  /*14b50*/  IMAD.IADD R25, R7, 0x1, -R32 ;  /* 0x0000000107197824 */ /* 0x020fe400078e0a20 */
[----:B------:R-:W-:Y:S01]  /*14b60*/  VIADD R4, R8, 0x3f ;  /* 0x0000003f08047836 */ /* 0x000fe20000000000 */
[----:B------:R1:W-:Y:S02]  /*14b70*/  STL [R1+0x4], R8 ;  /* 0x0000040801007387 */ /* 0x0003e40000100800 */
[----:B------:R-:W2:Y:S01]  /*14b80*/  LDC.64 R2, c[0x0][0xad8] ;  /* 0x0002b600ff027b82 */ /* 0x000ea20000000a00 */
[----:B0-----:R-:W-:-:S02]  /*14b90*/  ISETP.NE.AND P2, PT, R0, 0x1, PT ;  /* 0x000000010000780c */ /* 0x001fc40003f45270 */
[----:B--2---:R-:W-:-:S11]  /*14ba0*/  ISETP.GE.AND P1, PT, R3, 0x1, PT ;  /* 0x000000010300780c */ /* 0x004fd60003f26270 */
[----:B------:R-:W0:Y:S01]  /*14bb0*/  @P2 LDC R5, c[0x0][0x44c] ;  /* 0x00011300ff052b82 */ /* 0x000e220000000800 */
[----:B------:R-:W-:-:S07]  /*14bc0*/  @P2 LOP3.LUT R16, R16, 0x1000, RZ, 0xfc, !PT ;  /* 0x0000100010102812 */ /* 0x000fce00078efcff */
[----:B------:R-:W2:Y:S01]  /*14bd0*/  @P2 LDC R0, c[0x0][0x450] ;  /* 0x00011400ff002b82 */ /* 0x000ea20000000800 */
[----:B0-----:R-:W-:-:S05]  /*14be0*/  @P2 IMAD.HI.U32 R5, R4, R5, RZ ;  /* 0x0000000504052227 */ /* 0x001fca00078e00ff */
[----:B--2---:R-:W-:Y:S02]  /*14bf0*/  @P2 SHF.R.U32.HI R4, RZ, R0, R5 ;  /* 0x00000000ff042219 */ /* 0x004fe40000011605 */
[----:B---3--:R-:W-:-:S05]  /*14c00*/  IADD3 R7, R25, 0x1, -R6 ;  /* 0x0000000119077810 */ /* 0x008fca0007ffe806 */
[----:B------:R-:W-:-:S04]  /*14c10*/  IMAD.IADD R7, R7, 0x1, R4 ;  /* 0x0000000107077824 */ /* 0x000fc800078e0204 */
[----:B------:R-:W-:Y:S01]  /*14c20*/  IMAD.IADD R2, R7, 0x1, R2 ;  /* 0x0000000107027824 */ /* 0x000fe200078e0202 */
[----:B-1----:R-:W-:Y:S06]  /*14c30*/  @!P1 BRA `(.L_x_3129) ;  /* 0x0000000000489947 */ /* 0x002fec0003800000 */
        /* <DEDUP_REMOVED lines=11> */
.L_x_3131:
[----:B------:R-:W-:-:S13]  /*14cf0*/  ISETP.NE.AND P0, PT, R3, 0x1, PT ;  /* 0x000000010300780c */ /* 0x000fda0003f05270 */
[----:B------:R-:W0:Y:S02]  /*14d00*/  @P0 LDC.64 R4, c[0x0][0xae0] ;  /* 0x0002b800ff040b82 */ /* 0x000e240000000a00 */
[----:B0-----:R-:W-:-:S05]  /*14d10*/  @P0 IMAD.HI.U32 R4, R0, R4, RZ ;  /* 0x0000000400040227 */ /* 0x001fca00078e00ff */
[----:B------:R-:W-:-:S07]  /*14d20*/  @P0 SHF.R.U32.HI R0, RZ, R5, R4 ;  /* 0x00000005ff000219 */ /* 0x000fce0000011604 */
.L_x_3132:
[----:B------:R-:W-:Y:S05]  /*14d30*/  BSYNC B0 ;  /* 0x0000000000007941 */ /* 0x000fea0003800000 */
.L_x_3130:
[----:B------:R-:W-:-:S05]  /*14d40*/  IMAD R5, R0, R3, R3 ;  /* 0x0000000300057224 */ /* 0x000fca00078e0203 */
[----:B------:R-:W-:-:S07]  /*14d50*/  VIMNMX R2, R2, R5, PT ;  /* 0x0000000502027248 */ /* 0x000fce0003fe0100 */
.L_x_3129:
        /* <DEDUP_REMOVED lines=29> */
.L_x_3135:
[----:B------:R-:W-:-:S13]  /*14f30*/  ISETP.NE.AND P0, PT, R3, 0x1, PT ;  /* 0x000000010300780c */ /* 0x000fda0003f05270 */
[----:B------:R-:W1:Y:S02]  /*14f40*/  @P0 LDC.64 R4, c[0x0][0xae0] ;  /* 0x0002b800ff040b82 */ /* 0x000e640000000a00 */
[----:B-1----:R-:W-:-:S05]  /*14f50*/  @P0 IMAD.HI.U32 R4, R2, R4, RZ ;  /* 0x0000000402040227 */ /* 0x002fca00078e00ff */
[----:B------:R-:W-:-:S07]  /*14f60*/  @P0 SHF.R.U32.HI R2, RZ, R5, R4 ;  /* 0x00000005ff020219 */ /* 0x000fce0000011604 */
.L_x_3136:
[----:B------:R-:W-:Y:S05]  /*14f70*/  BSYNC B0 ;  /* 0x0000000000007941 */ /* 0x000fea0003800000 */
.L_x_3134:
[----:B------:R-:W-:-:S05]  /*14f80*/  IMAD R3, R2, R3, RZ ;  /* 0x0000000302037224 */ /* 0x000fca00078e02ff */
[----:B------:R-:W-:-:S07]  /*14f90*/  VIMNMX R0, R0, R3, !PT ;  /* 0x0000000300007248 */ /* 0x000fce0007fe0100 */
.L_x_3133:
        /* <DEDUP_REMOVED lines=24> */
.L_x_3138:
        /* <DEDUP_REMOVED lines=20> */
.L_x_3141:
[----:B------:R-:W-:Y:S05]  /*15260*/  BSYNC B6 ;  /* 0x0000000000067941 */ /* 0x000fea0003800000 */
.L_x_3140:
        /* <DEDUP_REMOVED lines=17> */
[----:B-1----:R-:W-:-:S07]  /*15380*/  IMAD.MOV.U32 R13, RZ, RZ, RZ ;  /* 0x000000ffff0d7224 */ /* 0x002fce00078e00ff */
[----:B------:R-:W-:-:S07]  /*15390*/  LEPC R20, `(.L_x_3144) ;  /* 0x000000001014794e */ /* 0x000fce0000000000 */
[----:B0-2---:R-:W-:Y:S05]  /*153a0*/  CALL.ABS.NOINC R2 ;  /* 0x0000000002007343 */ /* 0x005fea0003c00000 */
.L_x_3144:
        /* <DEDUP_REMOVED lines=15> */
.L_x_3143:
[----:B------:R-:W-:Y:S05]  /*154a0*/  BSYNC B6 ;  /* 0x0000000000067941 */ /* 0x000fea0003800000 */
.L_x_3142:
        /* <DEDUP_REMOVED lines=18> */
[----:B------:R-:W1:Y:S01]  /*155d0*/  S2R R22, SR_TID.X ;  /* 0x0000000000167919 */ /* 0x000e620000002100 */
[----:B------:R-:W2:Y:S01]  /*155e0*/  S2R R20, SR_TID.X ;  /* 0x0000000000147919 */ /* 0x000ea20000002100 */
[----:B------:R4:W5:Y:S01]  /*155f0*/  @P0 LDG.E R29, desc[UR40][R2.64] ;  /* 0x00000028021d0981 */ /* 0x000962000c1e1900 */
[----:B------:R-:W-:Y:S01]  /*15600*/  ISETP.GE.AND P0, PT, R28, UR4, PT ;  /* 0x000000041c007c0c */ /* 0x000fe2000bf06270 */
[----:B------:R-:W-:Y:S01]  /*15610*/  UMOV UR5, 0xffffffff ;  /* 0xffffffff00057882 */ /* 0x000fe20000000000 */
[----:B------:R-:W-:Y:S01]  /*15620*/  ISETP.GE.AND P1, PT, R31, UR4, PT ;  /* 0x000000041f007c0c */ /* 0x000fe2000bf26270 */
[----:B------:R-:W3:Y:S01]  /*15630*/  S2R R28, SR_TID.X ;  /* 0x00000000001c7919 */ /* 0x000ee20000002100 */
[----:B------:R-:W-:-:S02]  /*15640*/  LOP3.LUT R16, R16, 0xfffffdff, RZ, 0xc0, !PT ;  /* 0xfffffdff10107812 */ /* 0x000fc400078ec0ff */
[----:B------:R-:W-:Y:S02]  /*15650*/  LEA R0, R30, 0xffffffc0, 0x6 ;  /* 0xffffffc01e007811 */ /* 0x000fe400078e30ff */
[----:B------:R-:W-:Y:S02]  /*15660*/  @P3 LOP3.LUT R16, R16, 0x200, RZ, 0xfc, !PT ;  /* 0x0000020010103812 */ /* 0x000fe400078efcff */
[----:B------:R-:W-:Y:S02]  /*15670*/  SEL R6, RZ, 0x40, P1 ;  /* 0x00000040ff067807 */ /* 0x000fe40000800000 */
[----:B------:R-:W-:Y:S02]  /*15680*/  LOP3.LUT R16, R16, 0xfffffbff, RZ, 0xc0, !PT ;  /* 0xfffffbff10107812 */ /* 0x000fe400078ec0ff */
[----:B0-----:R-:W-:Y:S01]  /*15690*/  SEL R30, RZ, 0x80, P0 ;  /* 0x00000080ff1e7807 */ /* 0x001fe20000000000 */
[----:B-1----:R-:W-:Y:S02]  /*156a0*/  IMAD.SHL.U32 R22, R22, 0x8, RZ ;  /* 0x0000000816167824 */ /* 0x002fe400078e00ff */
[----:B--2---:R-:W-:-:S03]  /*156b0*/  IMAD.SHL.U32 R20, R20, 0x8, RZ ;  /* 0x0000000814147824 */ /* 0x004fc600078e00ff */
[----:B------:R-:W-:Y:S02]  /*156c0*/  LOP3.LUT R22, R22, 0x38, RZ, 0xc0, !PT ;  /* 0x0000003816167812 */ /* 0x000fe400078ec0ff */
[----:B------:R-:W-:Y:S02]  /*156d0*/  LOP3.LUT R20, R20, 0x38, RZ, 0xc0, !PT ;  /* 0x0000003814147812 */ /* 0x000fe400078ec0ff */
[----:B------:R-:W-:Y:S02]  /*156e0*/  ISETP.GE.AND P2, PT, R22, UR4, PT ;  /* 0x0000000416007c0c */ /* 0x000fe4000bf46270 */
[----:B------:R-:W-:Y:S02]  /*156f0*/  LOP3.LUT R20, R20, 0x80, RZ, 0xfc, !PT ;  /* 0x0000008014147812 */ /* 0x000fe400078efcff */
[----:B---3--:R-:W-:Y:S02]  /*15700*/  LOP3.LUT R28, R28, 0x7f, RZ, 0xc0, !PT ;  /* 0x0000007f1c1c7812 */ /* 0x008fe400078ec0ff */
[----:B------:R-:W-:-:S02]  /*15710*/  ISETP.GE.AND P5, PT, R20, UR4, PT ;  /* 0x0000000414007c0c */ /* 0x000fc4000bfa6270 */
[----:B------:R-:W0:Y:S01]  /*15720*/  S2R R20, SR_TID.X ;  /* 0x0000000000147919 */ /* 0x000e220000002100 */
[----:B------:R-:W-:-:S04]  /*15730*/  SHF.R.U32.HI R31, RZ, 0x3, R28 ;  /* 0x00000003ff1f7819 */ /* 0x000fc8000001161c */
[----:B------:R-:W-:-:S04]  /*15740*/  @P2 LOP3.LUT R16, R16, 0x400, RZ, 0xfc, !PT ;  /* 0x0000040010102812 */ /* 0x000fc800078efcff */
[----:B------:R-:W-:-:S04]  /*15750*/  LOP3.LUT R16, R16, 0xffffffdf, RZ, 0xc0, !PT ;  /* 0xffffffdf10107812 */ /* 0x000fc800078ec0ff */
[----:B------:R-:W-:-:S04]  /*15760*/  @P5 LOP3.LUT R16, R16, 0x20, RZ, 0xfc, !PT ;  /* 0x0000002010105812 */ /* 0x000fc800078efcff */
[----:B------:R-:W-:Y:S01]  /*15770*/  LOP3.LUT R16, R16, 0xffffffef, RZ, 0xc0, !PT ;  /* 0xffffffef10107812 */ /* 0x000fe200078ec0ff */
[----:B0-----:R-:W-:-:S05]  /*15780*/  IMAD.SHL.U32 R20, R20, 0x8, RZ ;  /* 0x0000000814147824 */ /* 0x001fca00078e00ff */
[----:B------:R-:W-:-:S04]  /*15790*/  LOP3.LUT R20, R20, 0x38, RZ, 0xc0, !PT ;  /* 0x0000003814147812 */ /* 0x000fc800078ec0ff */
[----:B------:R-:W-:Y:S02]  /*157a0*/  LOP3.LUT R28, R20, 0xc0, RZ, 0xfc, !PT ;  /* 0x000000c0141c7812 */ /* 0x000fe400078efcff */
[----:B------:R-:W0:Y:S02]  /*157b0*/  S2R R20, SR_TID.X ;  /* 0x0000000000147919 */ /* 0x000e240000002100 */
[----:B------:R-:W-:Y:S02]  /*157c0*/  ISETP.GE.AND P4, PT, R28, UR4, PT ;  /* 0x000000041c007c0c */ /* 0x000fe4000bf86270 */
[C---:B------:R-:W-:Y:S02]  /*157d0*/  LOP3.LUT R28, R22.reuse, 0x100, RZ, 0xfc, !PT ;  /* 0x00000100161c7812 */ /* 0x040fe400078efcff */
[----:B------:R-:W-:Y:S02]  /*157e0*/  LOP3.LUT R22, R22, 0x140, RZ, 0xfc, !PT ;  /* 0x0000014016167812 */ /* 0x000fe400078efcff */
[----:B------:R-:W-:-:S02]  /*157f0*/  ISETP.GE.AND P3, PT, R28, UR4, PT ;  /* 0x000000041c007c0c */ /* 0x000fc4000bf66270 */
[----:B------:R-:W-:-:S05]  /*15800*/  ISETP.GE.AND P2, PT, R22, UR4, PT ;  /* 0x0000000416007c0c */ /* 0x000fca000bf46270 */
[----:B------:R-:W-:-:S04]  /*15810*/  @P4 LOP3.LUT R16, R16, 0x10, RZ, 0xfc, !PT ;  /* 0x0000001010104812 */ /* 0x000fc800078efcff */
[----:B------:R-:W-:-:S04]  /*15820*/  LOP3.LUT R16, R16, 0xfffffffb, RZ, 0xc0, !PT ;  /* 0xfffffffb10107812 */ /* 0x000fc800078ec0ff */
[----:B------:R-:W-:-:S04]  /*15830*/  @P2 LOP3.LUT R16, R16, 0x4, RZ, 0xfc, !PT ;  /* 0x0000000410102812 */ /* 0x000fc800078efcff */
[----:B------:R-:W-:-:S04]  /*15840*/  LOP3.LUT R16, R16, 0xfffffff7, RZ, 0xc0, !PT ;  /* 0xfffffff710107812 */ /* 0x000fc800078ec0ff */
[----:B------:R-:W-:Y:S01]  /*15850*/  @P3 LOP3.LUT R16, R16, 0x8, RZ, 0xfc, !PT ;  /* 0x0000000810103812 */ /* 0x000fe200078efcff */
[----:B0-----:R-:W-:-:S05]  /*15860*/  IMAD.SHL.U32 R20, R20, 0x10, RZ ;  /* 0x0000001014147824 */ /* 0x001fca00078e00ff */
[----:B------:R-:W-:-:S05]  /*15870*/  LOP3.LUT R20, R31, 0x70, R20, 0xf8, !PT ;  /* 0x000000701f147812 */ /* 0x000fca00078ef814 */
[----:B------:R-:W-:Y:S01]  /*15880*/  IMAD.IADD R7, R20, 0x1, R0 ;  /* 0x0000000114077824 */ /* 0x000fe200078e0200 */
[----:B----4-:R-:W-:Y:S06]  /*15890*/  BRA.DIV UR5, `(.L_x_3145) ;  /* 0x0000004e05f47947 */ /* 0x010fec000b800000 */
.L_x_3218:
[----:B------:R-:W2:Y:S01]  /*158a0*/  LDL R10, [R1+0x30] ;  /* 0x00003000010a7983 */ /* 0x000ea20000100800 */
        /* <DEDUP_REMOVED lines=12> */
[----:B------:R-:W3:Y:S01]  /*15970*/  @!P0 LDC.64 R2, c[0x0][0x428] ;  /* 0x00010a00ff028b82 */ /* 0x000ee20000000a00 */
[----:B0-----:R-:W-:-:S05]  /*15980*/  @P1 IMAD.HI.U32 R5, R7, R5, RZ ;  /* 0x0000000507051227 */ /* 0x001fca00078e00ff */
[----:B-1----:R-:W-:-:S04]  /*15990*/  @P1 SHF.R.U32.HI R8, RZ, R4, R5 ;  /* 0x00000004ff081219 */ /* 0x002fc80000011605 */
[--C-:B------:R-:W-:Y:S01]  /*159a0*/  @!P0 SHF.R.S32.HI R5, RZ, 0x1f, R8.reuse ;  /* 0x0000001fff058819 */ /* 0x100fe20000011408 */
[----:B------:R-:W-:Y:S02]  /*159b0*/  @!P0 IMAD.MOV.U32 R4, RZ, RZ, R8 ;  /* 0x000000ffff048224 */ /* 0x000fe400078e0008 */
[-C--:B---3--:R-:W-:Y:S02]  /*159c0*/  @!P0 IMAD R9, R34, R2.reuse, RZ ;  /* 0x0000000222098224 */ /* 0x088fe400078e02ff */
[----:B------:R-:W-:-:S04]  /*159d0*/  @!P0 IMAD.WIDE.U32 R4, R29, R2, R4 ;  /* 0x000000021d048225 */ /* 0x000fc800078e0004 */
[----:B------:R-:W-:Y:S02]  /*159e0*/  @!P0 IMAD R9, R29, R3, R9 ;  /* 0x000000031d098224 */ /* 0x000fe400078e0209 */
[----:B------:R-:W0:Y:S02]  /*159f0*/  @!P0 LDC.64 R2, c[0x0][0x418] ;  /* 0x00010600ff028b82 */ /* 0x000e240000000a00 */
[----:B------:R-:W-:Y:S01]  /*15a00*/  @!P0 IMAD.IADD R9, R5, 0x1, R9 ;  /* 0x0000000105098824 */ /* 0x000fe200078e0209 */
[----:B0-----:R-:W-:-:S04]  /*15a10*/  @!P0 LEA R2, P1, R4, R2, 0x2 ;  /* 0x0000000204028211 */ /* 0x001fc800078210ff */
[----:B------:R-:W-:Y:S02]  /*15a20*/  @!P0 LEA.HI.X R3, R4, R3, R9, 0x2, P1 ;  /* 0x0000000304038211 */ /* 0x000fe400008f1409 */
[----:B------:R-:W-:-:S03]  /*15a30*/  LOP3.LUT P1, RZ, R16, 0x200, RZ, 0xc0, !PT ;  /* 0x0000020010ff7812 */ /* 0x000fc6000782c0ff */
[----:B------:R0:W5:Y:S01]  /*15a40*/  @!P0 LDG.E R37, desc[UR40][R2.64] ;  /* 0x0000002802258981 */ /* 0x000162000c1e1900 */
[----:B------:R-:W-:Y:S02]  /*15a50*/  SEL R4, RZ, 0x8, P4 ;  /* 0x00000008ff047807 */ /* 0x000fe40002000000 */
[----:B------:R-:W-:Y:S02]  /*15a60*/  LOP3.LUT R16, R16, 0xfffff7ff, RZ, 0xc0, !PT ;  /* 0xfffff7ff10107812 */ /* 0x000fe400078ec0ff */
[----:B------:R-:W-:Y:S02]  /*15a70*/  SHF.R.S32.HI R28, RZ, 0x1f, R26 ;  /* 0x0000001fff1c7819 */ /* 0x000fe4000001141a */
[----:B------:R-:W-:Y:S02]  /*15a80*/  LOP3.LUT R16, R16, 0xfffffffe, RZ, 0xc0, !PT ;  /* 0xfffffffe10107812 */ /* 0x000fe400078ec0ff */
[----:B0-----:R-:W-:Y:S02]  /*15a90*/  SEL R2, RZ, 0xffffffff, P1 ;  /* 0xffffffffff027807 */ /* 0x001fe40000800000 */
[----:B------:R-:W-:-:S02]  /*15aa0*/  SEL R3, RZ, 0x1, P6 ;  /* 0x00000001ff037807 */ /* 0x000fc40003000000 */
[----:B------:R-:W-:Y:S01]  /*15ab0*/  ISETP.GT.U32.AND P1, PT, R20, 0x3f, PT ;  /* 0x0000003f1400780c */ /* 0x000fe20003f24070 */
[----:B------:R-:W-:-:S05]  /*15ac0*/  IMAD.SHL.U32 R2, R2, 0x2, RZ ;  /* 0x0000000202027824 */ /* 0x000fca00078e00ff */
[----:B------:R-:W-:Y:S02]  /*15ad0*/  LOP3.LUT R2, R2, 0x2, R3, 0xe2, !PT ;  /* 0x0000000202027812 */ /* 0x000fe400078ee203 */
[----:B------:R-:W-:-:S04]  /*15ae0*/  SEL R3, RZ, 0x4, P5 ;  /* 0x00000004ff037807 */ /* 0x000fc80002800000 */
[----:B------:R-:W-:Y:S02]  /*15af0*/  LOP3.LUT R2, R4, R2, R3, 0xfe, !PT ;  /* 0x0000000204027212 */ /* 0x000fe400078efe03 */
[----:B------:R-:W-:Y:S02]  /*15b00*/  SEL R3, RZ, 0x10, P3 ;  /* 0x00000010ff037807 */ /* 0x000fe40001800000 */
[----:B------:R-:W-:Y:S02]  /*15b10*/  SEL R4, RZ, 0x20, P2 ;  /* 0x00000020ff047807 */ /* 0x000fe40001000000 */
[----:B------:R-:W-:Y:S02]  /*15b20*/  @P1 LOP3.LUT R16, R16, 0x1, RZ, 0xfc, !PT ;  /* 0x0000000110101812 */ /* 0x000fe400078efcff */
[----:B------:R-:W-:-:S04]  /*15b30*/  LOP3.LUT R2, R4, R2, R3, 0xfe, !PT ;  /* 0x0000000204027212 */ /* 0x000fc800078efe03 */
[----:B------:R-:W-:Y:S01]  /*15b40*/  LOP3.LUT R6, R2, R6, RZ, 0xfc, !PT ;  /* 0x0000000602067212 */ /* 0x000fe200078efcff */
[----:B------:R-:W-:-:S03]  /*15b50*/  IMAD.MOV R2, RZ, RZ, -R8 ;  /* 0x000000ffff027224 */ /* 0x000fc600078e0a08 */
[----:B------:R-:W-:Y:S01]  /*15b60*/  LOP3.LUT R30, R6, R30, RZ, 0xfc, !PT ;  /* 0x0000001e061e7212 */ /* 0x000fe200078efcff */
[----:B------:R-:W-:Y:S01]  /*15b70*/  IMAD R2, R21, R2, R7 ;  /* 0x0000000215027224 */ /* 0x000fe200078e0207 */
[----:B------:R0:W-:Y:S04]  /*15b80*/  STL [R1+0x2c], R6 ;  /* 0x00002c0601007387 */ /* 0x0001e80000100800 */
[----:B------:R0:W-:Y:S01]  /*15b90*/  STL [R1+0xc], R2 ;  /* 0x00000c0201007387 */ /* 0x0001e20000100800 */
[----:B--2---:R-:W-:-:S13]  /*15ba0*/  ISETP.NE.AND P0, PT, R10, 0x3, PT ;  /* 0x000000030a00780c */ /* 0x004fda0003f05270 */
[----:B------:R-:W-:Y:S01]  /*15bb0*/  @P0 LOP3.LUT R16, R16, 0x800, RZ, 0xfc, !PT ;  /* 0x0000080010100812 */ /* 0x000fe200078efcff */
[----:B0-----:R-:W-:Y:S06]  /*15bc0*/  @!P0 BRA `(.L_x_3146) ;  /* 0x0000000000048947 */ /* 0x001fec0003800000 */
[----:B------:R-:W-:Y:S01]  /*15bd0*/  BPT.TRAP 0x1 ;  /* 0x000000040000795c */ /* 0x000fe20000300000 */
.L_x_3146:
        /* <DEDUP_REMOVED lines=9> */
.L_x_3219:
[----:B------:R-:W-:Y:S05]  /*15c70*/  BSYNC B0 ;  /* 0x0000000000007941 */ /* 0x000fea0003800000 */
.L_x_3147:
[----:B------:R-:W0:Y:S01]  /*15c80*/  LDL R2, [R1+0xc] ;  /* 0x00000c0001027983 */ /* 0x000e220000100800 */
        /* <DEDUP_REMOVED lines=65> */
.L_x_3229:
        /* <DEDUP_REMOVED lines=10> */
.L_x_3150:
        /* <DEDUP_REMOVED lines=11> */
.L_x_3151:
[----:B------:R-:W-:Y:S01]  /*161f0*/  VIADD R0, R17, 0x20400 ;  /* 0x0002040011007836 */ /* 0x000fe20000000000 */
[----:B------:R-:W-:Y:S01]  /*16200*/  LOP3.LUT P1, RZ, R16, 0x40, RZ, 0xc0, !PT ;  /* 0x0000004010ff7812 */ /* 0x000fe2000782c0ff */
[----:B------:R1:W-:-:S12]  /*16210*/  SYNCS.ARRIVE.TRANS64.A1T0 RZ, [R22+URZ+0x38830], RZ ;  /* 0x038830ff16ff79a7 */ /* 0x0003d8000810003f */
[----:B------:R-:W-:Y:S05]  /*16220*/  WARPSYNC.ALL ;  /* 0x0000000000007948 */ /* 0x000fea0003800000 */
[----:B------:R-:W-:Y:S01]  /*16230*/  BAR.SYNC.DEFER_BLOCKING 0x8, 0x100 ;  /* 0x0204000000007b1d */ /* 0x000fe20000010000 */
[----:B------:R-:W-:Y:S02]  /*16240*/  LOP3.LUT P0, RZ, R0, 0x3ff, RZ, 0xc0, !PT ;  /* 0x000003ff00ff7812 */ /* 0x000fe4000780c0ff */
[----:B------:R-:W-:-:S03]  /*16250*/  SHF.R.S32.HI R0, RZ, 0x1f, R27 ;  /* 0x0000001fff007819 */ /* 0x000fc6000001141b */
[----:B------:R-:W-:Y:S01]  /*16260*/  BSSY B6, `(.L_x_3152) ;  /* 0x0000018000067945 */ /* 0x000fe20003800000 */
[----:B------:R-:W-:Y:S02]  /*16270*/  SEL R31, R0, RZ, !P1 ;  /* 0x000000ff001f7207 */ /* 0x000fe40004800000 */
[----:B------:R-:W-:-:S05]  /*16280*/  SEL R0, R27, RZ, !P1 ;  /* 0x000000ff1b007207 */ /* 0x000fca0004800000 */
[----:B------:R2:W-:Y:S04]  /*16290*/  STL [R1+0x10], R0 ;  /* 0x0000100001007387 */ /* 0x0005e80000100800 */
[----:B------:R3:W-:Y:S01]  /*162a0*/  STL [R1+0x1c], R31 ;  /* 0x00001c1f01007387 */ /* 0x0007e20000100800 */
[----:B--2---:R-:W-:-:S05]  /*162b0*/  SHF.R.S32.HI R0, RZ, 0x1f, R36 ;  /* 0x0000001fff007819 */ /* 0x004fca0000011424 */
[----:B------:R3:W-:Y:S01]  /*162c0*/  STL [R1+0x14], R0 ;  /* 0x0000140001007387 */ /* 0x0007e20000100800 */
        /* <DEDUP_REMOVED lines=16> */
[----:B01-3--:R-:W-:Y:S05]  /*163d0*/  CALL.ABS.NOINC R2 ;  /* 0x0000000002007343 */ /* 0x00bfea0003c00000 */
.L_x_3153:
[----:B------:R-:W-:Y:S05]  /*163e0*/  BSYNC B6 ;  /* 0x0000000000067941 */ /* 0x000fea0003800000 */
.L_x_3152:
[----:B------:R-:W2:Y:S04]  /*163f0*/  LDL R20, [R1+0x4] ;  /* 0x0000040001147983 */ /* 0x000ea80000100800 */
[----:B------:R-:W4:Y:S01]  /*16400*/  LDL R4, [R1+0x14] ;  /* 0x0000140001047983 */ /* 0x000f220000100800 */
[----:B0-----:R-:W-:Y:S01]  /*16410*/  IMAD.MOV.U32 R5, RZ, RZ, R31 ;  /* 0x000000ffff057224 */ /* 0x001fe200078e001f */
[----:B------:R-:W-:Y:S02]  /*16420*/  ULDC.64 UR4, c[0x0][0x298] ;  /* 0x0000a60000047ab9 */ /* 0x000fe40000000a00 */
[----:B------:R-:W4:Y:S01]  /*16430*/  LDL R21, [R1+0x10] ;  /* 0x0000100001157983 */ /* 0x000f220000100800 */
[----:B------:R-:W0:Y:S01]  /*16440*/  S2R R2, SR_TID.X ;  /* 0x0000000000027919 */ /* 0x000e220000002100 */
[----:B---3--:R-:W3:Y:S01]  /*16450*/  S2R R31, SR_TID.X ;  /* 0x00000000001f7919 */ /* 0x008ee20000002100 */
[----:B0-----:R-:W-:-:S04]  /*16460*/  LOP3.LUT R2, R2, 0x7f, RZ, 0xc0, !PT ;  /* 0x0000007f02027812 */ /* 0x001fc800078ec0ff */
[----:B------:R-:W-:Y:S02]  /*16470*/  SHF.R.U32.HI R0, RZ, 0x3, R2 ;  /* 0x00000003ff007819 */ /* 0x000fe40000011602 */
[----:B------:R-:W0:Y:S01]  /*16480*/  LDC R2, c[0x0][0x448] ;  /* 0x00011200ff027b82 */ /* 0x000e220000000800 */
[----:B---3--:R-:W-:Y:S01]  /*16490*/  IMAD.SHL.U32 R31, R31, 0x10, RZ ;  /* 0x000000101f1f7824 */ /* 0x008fe200078e00ff */
[----:B0-----:R-:W-:-:S13]  /*164a0*/  ISETP.NE.AND P6, PT, R2, 0x1, PT ;  /* 0x000000010200780c */ /* 0x001fda0003fc5270 */
[----:B------:R-:W0:Y:S08]  /*164b0*/  @P6 LDC R3, c[0x0][0x44c] ;  /* 0x00011300ff036b82 */ /* 0x000e300000000800 */
[----:B------:R-:W3:Y:S01]  /*164c0*/  @P6 LDC R2, c[0x0][0x450] ;  /* 0x00011400ff026b82 */ /* 0x000ee20000000800 */
[----:B------:R-:W-:-:S05]  /*164d0*/  LOP3.LUT R31, R0, 0x70, R31, 0xf8, !PT ;  /* 0x00000070001f7812 */ /* 0x000fca00078ef81f */
[----:B--2---:R-:W-:-:S04]  /*164e0*/  IMAD.IADD R31, R31, 0x1, R20 ;  /* 0x000000011f1f7824 */ /* 0x004fc800078e0214 */
[----:B0-----:R-:W-:-:S04]  /*164f0*/  @P6 IMAD.HI.U32 R3, R31, R3, RZ ;  /* 0x000000031f036227 */ /* 0x001fc800078e00ff */
[----:B----4-:R-:W-:Y:S02]  /*16500*/  IMAD R4, R4, UR4, RZ ;  /* 0x0000000404047c24 */ /* 0x010fe4000f8e02ff */
[----:B------:R-:W-:Y:S01]  /*16510*/  IMAD.MOV.U32 R0, RZ, RZ, R31 ;  /* 0x000000ffff007224 */ /* 0x000fe200078e001f */
[----:B---3--:R-:W-:Y:S01]  /*16520*/  @P6 SHF.R.U32.HI R0, RZ, R2, R3 ;  /* 0x00000002ff006219 */ /* 0x008fe20000011603 */
        /* <DEDUP_REMOVED lines=10> */
[C---:B------:R-:W-:Y:S01]  /*165d0*/  IMAD.WIDE.U32 R2, R21.reuse, UR4, R2 ;  /* 0x0000000415027c25 */ /* 0x040fe2000f8e0002 */
[----:B------:R-:W0:Y:S03]  /*165e0*/  LDC R5, c[0x0][0x448] ;  /* 0x00011200ff057b82 */ /* 0x000e260000000800 */
[----:B------:R-:W-:Y:S01]  /*165f0*/  IMAD R4, R21, UR5, R4 ;  /* 0x0000000515047c24 */ /* 0x000fe2000f8e0204 */
[----:B------:R-:W2:Y:S01]  /*16600*/  S2R R9, SR_TID.X ;  /* 0x0000000000097919 */ /* 0x000ea20000002100 */
[----:B------:R-:W-:Y:S01]  /*16610*/  ULDC.64 UR4, c[0x0][0x2d0] ;  /* 0x0000b40000047ab9 */ /* 0x000fe20000000a00 */
[----:B------:R3:W5:Y:S01]  /*16620*/  LDL R21, [R1+0x8] ;  /* 0x0000080001157983 */ /* 0x0007620000100800 */
[----:B------:R-:W-:Y:S01]  /*16630*/  IMAD.IADD R3, R3, 0x1, R4 ;  /* 0x0000000103037824 */ /* 0x000fe200078e0204 */
[----:B------:R-:W-:Y:S01]  /*16640*/  SHF.R.S32.HI R4, RZ, 0x1f, R0 ;  /* 0x0000001fff047819 */ /* 0x000fe20000011400 */
[----:B------:R-:W4:Y:S04]  /*16650*/  S2R R6, SR_TID.X ;  /* 0x0000000000067919 */ /* 0x000f280000002100 */
[----:B------:R-:W-:-:S02]  /*16660*/  IMAD R4, R4, UR4, RZ ;  /* 0x0000000404047c24 */ /* 0x000fc4000f8e02ff */
[----:B------:R-:W-:-:S04]  /*16670*/  IMAD.WIDE.U32 R2, R0, UR4, R2 ;  /* 0x0000000400027c25 */ /* 0x000fc8000f8e0002 */
[----:B------:R-:W-:Y:S01]  /*16680*/  IMAD R4, R0, UR5, R4 ;  /* 0x0000000500047c24 */ /* 0x000fe2000f8e0204 */
[----:B------:R-:W-:Y:S01]  /*16690*/  ULDC.64 UR4, c[0x0][0x2c8] ;  /* 0x0000b20000047ab9 */ /* 0x000fe20000000a00 */
[----:B------:R-:W-:-:S04]  /*166a0*/  IMAD.MOV R0, RZ, RZ, -R0 ;  /* 0x000000ffff007224 */ /* 0x000fc800078e0a00 */
[----:B0-----:R-:W-:Y:S02]  /*166b0*/  IMAD R0, R5, R0, R31 ;  /* 0x0000000005007224 */ /* 0x001fe400078e021f */
[----:B------:R-:W-:-:S03]  /*166c0*/  IMAD.IADD R3, R3, 0x1, R4 ;  /* 0x0000000103037824 */ /* 0x000fc600078e0204 */
[----:B------:R-:W-:Y:S01]  /*166d0*/  SHF.R.S32.HI R4, RZ, 0x1f, R0 ;  /* 0x0000001fff047819 */ /* 0x000fe20000011400 */
[----:B------:R-:W-:-:S04]  /*166e0*/  IMAD.WIDE.U32 R2, R0, UR4, R2 ;  /* 0x0000000400027c25 */ /* 0x000fc8000f8e0002 */
[----:B------:R-:W-:-:S04]  /*166f0*/  IMAD R4, R4, UR4, RZ ;  /* 0x0000000404047c24 */ /* 0x000fc8000f8e02ff */
[----:B------:R-:W-:Y:S01]  /*16700*/  IMAD R4, R0, UR5, R4 ;  /* 0x0000000500047c24 */ /* 0x000fe2000f8e0204 */
[----:B------:R-:W-:Y:S01]  /*16710*/  ULDC.64 UR4, c[0x0][0x280] ;  /* 0x0000a00000047ab9 */ /* 0x000fe20000000a00 */
[----:B--2---:R-:W-:Y:S01]  /*16720*/  IMAD.SHL.U32 R9, R9, 0x8, RZ ;  /* 0x0000000809097824 */ /* 0x004fe200078e00ff */
[C---:B------:R-:W-:Y:S01]  /*16730*/  LEA R0, P0, R2.reuse, UR4, 0x1 ;  /* 0x0000000402007c11 */ /* 0x040fe2000f8008ff */
[----:B------:R-:W-:Y:S01]  /*16740*/  IMAD.IADD R3, R3, 0x1, R4 ;  /* 0x0000000103037824 */ /* 0x000fe200078e0204 */
[----:B------:R-:W-:Y:S02]  /*16750*/  ULDC UR4, c[0x0][0x2b8] ;  /* 0x0000ae0000047ab9 */ /* 0x000fe40000000800 */
[----:B------:R-:W-:Y:S02]  /*16760*/  LOP3.LUT R9, R9, 0x38, RZ, 0xc0, !PT ;  /* 0x0000003809097812 */ /* 0x000fe400078ec0ff */
[----:B------:R-:W-:Y:S01]  /*16770*/  LEA.HI.X R2, R2, UR5, R3, 0x1, P0 ;  /* 0x0000000502027c11 */ /* 0x000fe200080f0c03 */
[----:B------:R-:W-:Y:S01]  /*16780*/  UMOV UR5, 0xffffffff ;  /* 0xffffffff00057882 */ /* 0x000fe20000000000 */
[----:B----4-:R-:W-:-:S02]  /*16790*/  LOP3.LUT R6, R6, 0x7f, RZ, 0xc0, !PT ;  /* 0x0000007f06067812 */ /* 0x010fc400078ec0ff */
[----:B------:R-:W-:Y:S02]  /*167a0*/  ISETP.GE.AND P0, PT, R9, UR4, PT ;  /* 0x0000000409007c0c */ /* 0x000fe4000bf06270 */
[----:B------:R-:W-:Y:S01]  /*167b0*/  SHF.R.U32.HI R10, RZ, 0x3, R6 ;  /* 0x00000003ff0a7819 */ /* 0x000fe20000011606 */
[----:B---3--:R-:W-:Y:S10]  /*167c0*/  BRA.DIV UR5, `(.L_x_3154) ;  /* 0x0000004605c07947 */ /* 0x008ff4000b800000 */
[----:B-----5:R-:W-:Y:S01]  /*167d0*/  IMAD R3, R21, R5, RZ ;  /* 0x0000000515037224 */ /* 0x020fe200078e02ff */
[----:B------:R-:W-:Y:S01]  /*167e0*/  SHFL.IDX PT, R6, R2, RZ, 0x181f ;  /* 0x00181fff02067589 */ /* 0x000fe200000e0000 */
[----:B------:R-:W-:Y:S01]  /*167f0*/  IMAD.IADD R4, R10, 0x1, R20 ;  /* 0x000000010a047824 */ /* 0x000fe200078e0214 */
[----:B------:R-:W-:Y:S02]  /*16800*/  LOP3.LUT R16, R16, 0xfffffeff, RZ, 0xc0, !PT ;  /* 0xfffffeff10107812 */ /* 0x000fe400078ec0ff */
[----:B------:R-:W0:Y:S02]  /*16810*/  SHFL.IDX PT, R5, R0, RZ, 0x181f ;  /* 0x00181fff00057589 */ /* 0x000e2400000e0000 */
[----:B------:R-:W-:-:S13]  /*16820*/  ISETP.GE.AND P2, PT, R4, R3, PT ;  /* 0x000000030400720c */ /* 0x000fda0003f46270 */
[----:B------:R-:W-:-:S04]  /*16830*/  @P2 LOP3.LUT R16, R16, 0x100, RZ, 0xfc, !PT ;  /* 0x0000010010102812 */ /* 0x000fc800078efcff */
[----:B------:R-:W-:Y:S02]  /*16840*/  LOP3.LUT R16, R16, 0xffffff7f, RZ, 0xc0, !PT ;  /* 0xffffff7f10107812 */ /* 0x000fe400078ec0ff */
[----:B0-----:R-:W-:-:S05]  /*16850*/  @!P2 LEA R5, P1, R9, R5, 0x1 ;  /* 0x000000050905a211 */ /* 0x001fca00078208ff */
[----:B------:R-:W-:-:S04]  /*16860*/  @!P2 IMAD.X R6, RZ, RZ, R6, P1 ;  /* 0x000000ffff06a224 */ /* 0x000fc800008e0606 */
[----:B------:R-:W-:Y:S02]  /*16870*/  @!P2 IMAD.MOV.U32 R7, RZ, RZ, R6 ;  /* 0x000000ffff07a224 */ /* 0x000fe400078e0006 */
[----:B------:R-:W-:Y:S02]  /*16880*/  @!P2 IMAD.MOV.U32 R6, RZ, RZ, R5 ;  /* 0x000000ffff06a224 */ /* 0x000fe400078e0005 */
[----:B------:R-:W-:-:S03]  /*16890*/  VIADD R5, R4, 0x10 ;  /* 0x0000001004057836 */ /* 0x000fc60000000000 */
[----:B------:R-:W-:Y:S01]  /*168a0*/  @!PT LDS RZ, [RZ] ;  /* 0x00000000fffff984 */ /* 0x000fe20000000800 */
[----:B------:R0:W-:Y:S02]  /*168b0*/  @!P2 LDGSTS.E.BYPASS.LTC128B.128 [R19+0x20400], desc[UR40][R6.64], !P0 ;  /* 0x204000000613afae */ /* 0x0001e4000c101d68 */
[----:B------:R-:W-:Y:S02]  /*168c0*/  ISETP.GE.AND P2, PT, R5, R3, PT ;  /* 0x000000030500720c */ /* 0x000fe40003f46270 */
        /* <DEDUP_REMOVED lines=9> */
[----:B------:R-:W-:Y:S02]  /*16960*/  ISETP.GE.AND P2, PT, R5, R3, PT ;  /* 0x000000030500720c */ /* 0x000fe40003f46270 */
        /* <DEDUP_REMOVED lines=9> */
.L_x_3238:
[----:B------:R-:W-:Y:S01]  /*16a00*/  VIADD R4, R4, 0x30 ;  /* 0x0000003004047836 */ /* 0x000fe20000000000 */
[----:B------:R-:W-:-:S04]  /*16a10*/  LOP3.LUT R16, R16, 0xfffeffff, RZ, 0xc0, !PT ;  /* 0xfffeffff10107812 */ /* 0x000fc800078ec0ff */
[----:B------:R-:W-:-:S13]  /*16a20*/  ISETP.GE.AND P2, PT, R4, R3, PT ;  /* 0x000000030400720c */ /* 0x000fda0003f46270 */
[----:B0-----:R-:W-:Y:S02]  /*16a30*/  @!P2 LEA R2, P1, R9, R0, 0x1 ;  /* 0x000000000902a211 */ /* 0x001fe400078208ff */
[----:B------:R-:W-:-:S03]  /*16a40*/  @P2 LOP3.LUT R16, R16, 0x10000, RZ, 0xfc, !PT ;  /* 0x0001000010102812 */ /* 0x000fc600078efcff */
[----:B---3--:R-:W-:-:S05]  /*16a50*/  @!P2 IMAD.X R3, RZ, RZ, R5, P1 ;  /* 0x000000ffff03a224 */ /* 0x008fca00008e0605 */
[----:B------:R-:W-:Y:S01]  /*16a60*/  @!PT LDS RZ, [RZ] ;  /* 0x00000000fffff984 */ /* 0x000fe20000000800 */
[----:B------:R-:W-:Y:S01]  /*16a70*/  @!PT LDS RZ, [RZ] ;  /* 0x00000000fffff984 */ /* 0x000fe20000000800 */
[----:B------:R-:W-:Y:S01]  /*16a80*/  @!PT LDS RZ, [RZ] ;  /* 0x00000000fffff984 */ /* 0x000fe20000000800 */
[----:B------:R0:W-:Y:S01]  /*16a90*/  @!P2 LDGSTS.E.BYPASS.LTC128B.128 [R19+0x21c00], desc[UR40][R2.64], !P0 ;  /* 0x21c000000213afae */ /* 0x0001e2000c101d68 */
[----:B------:R-:W-:Y:S01]  /*16aa0*/  PLOP3.LUT P0, PT, PT, PT, PT, 0x80, 0x0 ;  /* 0x000000000000781c */ /* 0x000fe20003f0f070 */
[----:B------:R-:W-:-:S12]  /*16ab0*/  NOP ;  /* 0x0000000000007918 */ /* 0x000fd80000000000 */
.L_x_3155:
        /* <DEDUP_REMOVED lines=28> */
.L_x_3157:
[----:B------:R-:W-:Y:S05]  /*16c80*/  BSYNC B6 ;  /* 0x0000000000067941 */ /* 0x000fea0003800000 */
.L_x_3156:
[----:B------:R-:W2:Y:S01]  /*16c90*/  LDL.LU R4, [R1+0x14] ;  /* 0x0000140001047983 */ /* 0x000ea20000300800 */
[----:B0-----:R-:W0:Y:S01]  /*16ca0*/  LDC R2, c[0x0][0x448] ;  /* 0x00011200ff027b82 */ /* 0x001e220000000800 */
[----:B------:R-:W-:Y:S02]  /*16cb0*/  ULDC.64 UR4, c[0x0][0x398] ;  /* 0x0000e60000047ab9 */ /* 0x000fe40000000a00 */
[----:B------:R-:W3:Y:S04]  /*16cc0*/  LDL.LU R21, [R1+0x1c] ;  /* 0x00001c0001157983 */ /* 0x000ee80000300800 */
[----:B------:R-:W4:Y:S01]  /*16cd0*/  LDL.LU R20, [R1+0x10] ;  /* 0x0000100001147983 */ /* 0x000f220000300800 */
[----:B0-----:R-:W-:-:S13]  /*16ce0*/  ISETP.NE.AND P6, PT, R2, 0x1, PT ;  /* 0x000000010200780c */ /* 0x001fda0003fc5270 */
[----:B------:R-:W0:Y:S08]  /*16cf0*/  @P6 LDC R3, c[0x0][0x44c] ;  /* 0x00011300ff036b82 */ /* 0x000e300000000800 */
[----:B------:R-:W5:Y:S01]  /*16d00*/  @P6 LDC R2, c[0x0][0x450] ;  /* 0x00011400ff026b82 */ /* 0x000f620000000800 */
[----:B------:R-:W-:Y:S02]  /*16d10*/  IMAD.MOV.U32 R0, RZ, RZ, R31 ;  /* 0x000000ffff007224 */ /* 0x000fe400078e001f */
[----:B0-----:R-:W-:-:S05]  /*16d20*/  @P6 IMAD.HI.U32 R3, R31, R3, RZ ;  /* 0x000000031f036227 */ /* 0x001fca00078e00ff */
[----:B-----5:R-:W-:Y:S01]  /*16d30*/  @P6 SHF.R.U32.HI R0, RZ, R2, R3 ;  /* 0x00000002ff006219 */ /* 0x020fe20000011603 */
[----:B------:R-:W-:-:S03]  /*16d40*/  IMAD.WIDE.U32 R2, R36, UR4, RZ ;  /* 0x0000000424027c25 */ /* 0x000fc6000f8e00ff */
[----:B------:R-:W-:Y:S01]  /*16d50*/  SHF.R.S32.HI R5, RZ, 0x1f, R0 ;  /* 0x0000001fff057819 */ /* 0x000fe20000011400 */
[----:B------:R-:W0:Y:S01]  /*16d60*/  S2R R8, SR_TID.X ;  /* 0x0000000000087919 */ /* 0x000e220000002100 */
[----:B------:R-:W-:Y:S01]  /*16d70*/  LOP3.LUT R16, R16, 0xffffefff, RZ, 0xc0, !PT ;  /* 0xffffefff10107812 */ /* 0x000fe200078ec0ff */
        /* <DEDUP_REMOVED lines=12> */
[----:B------:R-:W0:Y:S01]  /*16e40*/  S2R R21, SR_TID.X ;  /* 0x0000000000157919 */ /* 0x000e220000002100 */
[----:B----4-:R-:W-:Y:S01]  /*16e50*/  IMAD.WIDE.U32 R2, R20, UR4, R2 ;  /* 0x0000000414027c25 */ /* 0x010fe2000f8e0002 */
[----:B------:R-:W-:-:S03]  /*16e60*/  ULDC UR4, c[0x0][0x448] ;  /* 0x0001120000047ab9 */ /* 0x000fc60000000800 */
[----:B------:R-:W-:Y:S02]  /*16e70*/  IMAD R4, R20, UR5, R4 ;  /* 0x0000000514047c24 */ /* 0x000fe4000f8e0204 */
[----:B------:R-:W2:Y:S02]  /*16e80*/  S2R R20, SR_TID.X ;  /* 0x0000000000147919 */ /* 0x000ea40000002100 */
        /* <DEDUP_REMOVED lines=11> */
[----:B0-----:R-:W-:Y:S02]  /*16f40*/  IMAD.SHL.U32 R21, R21, 0x8, RZ ;  /* 0x0000000815157824 */ /* 0x001fe400078e00ff */
[----:B------:R-:W-:-:S02]  /*16f50*/  IMAD R0, R4, UR5, R0 ;  /* 0x0000000504007c24 */ /* 0x000fc4000f8e0200 */
[----:B------:R-:W-:Y:S01]  /*16f60*/  IMAD.WIDE.U32 R2, R4, UR4, R2 ;  /* 0x0000000404027c25 */ /* 0x000fe2000f8e0002 */
[----:B------:R-:W-:Y:S01]  /*16f70*/  LOP3.LUT R21, R21, 0x38, RZ, 0xc0, !PT ;  /* 0x0000003815157812 */ /* 0x000fe200078ec0ff */
[----:B------:R-:W-:Y:S02]  /*16f80*/  ULDC.64 UR4, c[0x0][0x390] ;  /* 0x0000e40000047ab9 */ /* 0x000fe40000000a00 */
[----:B--2---:R-:W-:Y:S01]  /*16f90*/  IMAD.SHL.U32 R20, R20, 0x8, RZ ;  /* 0x0000000814147824 */ /* 0x004fe200078e00ff */
[----:B------:R-:W-:Y:S01]  /*16fa0*/  LOP3.LUT R7, R21, 0x80, RZ, 0xfc, !PT ;  /* 0x0000008015077812 */ /* 0x000fe200078efcff */
[----:B------:R-:W-:Y:S01]  /*16fb0*/  IMAD.IADD R6, R3, 0x1, R0 ;  /* 0x0000000103067824 */ /* 0x000fe200078e0200 */
[----:B------:R-:W-:Y:S01]  /*16fc0*/  LEA R0, P0, R2, UR4, 0x1 ;  /* 0x0000000402007c11 */ /* 0x000fe2000f8008ff */
[----:B------:R-:W-:Y:S01]  /*16fd0*/  ULDC UR4, c[0x0][0x3b8] ;  /* 0x0000ee0000047ab9 */ /* 0x000fe20000000800 */
[----:B------:R-:W-:Y:S02]  /*16fe0*/  LOP3.LUT R20, R20, 0x38, RZ, 0xc0, !PT ;  /* 0x0000003814147812 */ /* 0x000fe400078ec0ff */
[----:B------:R-:W-:-:S02]  /*16ff0*/  ISETP.GE.AND P4, PT, R7, UR4, PT ;  /* 0x0000000407007c0c */ /* 0x000fc4000bf86270 */
[----:B------:R-:W-:-:S04]  /*17000*/  LOP3.LUT R7, R20, 0x100, RZ, 0xfc, !PT ;  /* 0x0000010014077812 */ /* 0x000fc800078efcff */
[----:B------:R-:W-:Y:S02]  /*17010*/  ISETP.GE.AND P2, PT, R7, UR4, PT ;  /* 0x0000000407007c0c */ /* 0x000fe4000bf46270 */
[----:B------:R-:W0:Y:S01]  /*17020*/  S2R R7, SR_TID.X ;  /* 0x0000000000077919 */ /* 0x000e220000002100 */
[----:B------:R-:W-:Y:S01]  /*17030*/  LOP3.LUT R9, R20, 0x40, RZ, 0xfc, !PT ;  /* 0x0000004014097812 */ /* 0x000fe200078efcff */
[----:B------:R-:W2:Y:S01]  /*17040*/  S2R R21, SR_TID.X ;  /* 0x0000000000157919 */ /* 0x000ea20000002100 */
[----:B------:R-:W3:Y:S01]  /*17050*/  S2R R20, SR_TID.X ;  /* 0x0000000000147919 */ /* 0x000ee20000002100 */
[----:B------:R-:W-:Y:S02]  /*17060*/  ISETP.GE.AND P1, PT, R8, UR4, PT ;  /* 0x0000000408007c0c */ /* 0x000fe4000bf26270 */
[----:B------:R-:W-:Y:S02]  /*17070*/  ISETP.GE.AND P5, PT, R9, UR4, PT ;  /* 0x0000000409007c0c */ /* 0x000fe4000bfa6270 */
[----:B------:R-:W-:-:S02]  /*17080*/  LEA.HI.X R6, R2, UR5, R6, 0x1, P0 ;  /* 0x0000000502067c11 */ /* 0x000fc400080f0c06 */
[----:B------:R-:W-:Y:S02]  /*17090*/  SEL R2, RZ, 0x1, P1 ;  /* 0x00000001ff027807 */ /* 0x000fe40000800000 */
[----:B------:R-:W-:Y:S02]  /*170a0*/  SEL R3, RZ, 0x4, P4 ;  /* 0x00000004ff037807 */ /* 0x000fe40002000000 */
[----:B------:R-:W-:Y:S01]  /*170b0*/  SEL R4, RZ, 0x2, P5 ;  /* 0x00000002ff047807 */ /* 0x000fe20002800000 */
[----:B0-----:R-:W-:Y:S02]  /*170c0*/  IMAD.SHL.U32 R7, R7, 0x8, RZ ;  /* 0x0000000807077824 */ /* 0x001fe400078e00ff */
[----:B--2---:R-:W-:-:S03]  /*170d0*/  IMAD.SHL.U32 R21, R21, 0x8, RZ ;  /* 0x0000000815157824 */ /* 0x004fc600078e00ff */
[----:B------:R-:W-:Y:S01]  /*170e0*/  LOP3.LUT R7, R7, 0x38, RZ, 0xc0, !PT ;  /* 0x0000003807077812 */ /* 0x000fe200078ec0ff */
[----:B---3--:R-:W-:-:S03]  /*170f0*/  IMAD.SHL.U32 R20, R20, 0x8, RZ ;  /* 0x0000000814147824 */ /* 0x008fc600078e00ff */
[----:B------:R-:W-:Y:S02]  /*17100*/  LOP3.LUT R7, R7, 0xc0, RZ, 0xfc, !PT ;  /* 0x000000c007077812 */ /* 0x000fe400078efcff */
[----:B------:R-:W-:Y:S02]  /*17110*/  LOP3.LUT R21, R21, 0x38, RZ, 0xc0, !PT ;  /* 0x0000003815157812 */ /* 0x000fe400078ec0ff */
[----:B------:R-:W-:Y:S02]  /*17120*/  LOP3.LUT R20, R20, 0x38, RZ, 0xc0, !PT ;  /* 0x0000003814147812 */ /* 0x000fe400078ec0ff */
        /* <DEDUP_REMOVED lines=22> */
[----:B------:R-:W2:Y:S08]  /*17290*/  SHFL.IDX PT, R2, R6, RZ, 0x181f ;  /* 0x00181fff06027589 */ /* 0x000eb000000e0000 */
[----:B------:R-:W-:-:S04]  /*172a0*/  @P6 LOP3.LUT R16, R16, 0x400000, RZ, 0xfc, !PT ;  /* 0x0040000010106812 */ /* 0x000fc800078efcff */
[C---:B------:R-:W-:Y:S02]  /*172b0*/  LOP3.LUT P6, RZ, R16.reuse, 0x80, RZ, 0xc0, !PT ;  /* 0x0000008010ff7812 */ /* 0x040fe400078cc0ff */
[----:B------:R-:W-:-:S11]  /*172c0*/  LOP3.LUT R16, R16, 0xff7fffff, RZ, 0xc0, !PT ;  /* 0xff7fffff10107812 */ /* 0x000fd600078ec0ff */
[----:B------:R-:W-:-:S04]  /*172d0*/  @P6 LOP3.LUT R16, R16, 0x800000, RZ, 0xfc, !PT ;  /* 0x0080000010106812 */ /* 0x000fc800078efcff */
[----:B------:R-:W-:-:S13]  /*172e0*/  LOP3.LUT P6, RZ, R16, 0x100, RZ, 0xc0, !PT ;  /* 0x0000010010ff7812 */ /* 0x000fda00078cc0ff */
[----:B0-----:R-:W-:Y:S02]  /*172f0*/  @!P6 LEA R3, P0, R8, R3, 0x1 ;  /* 0x000000030803e211 */ /* 0x001fe400078008ff */
[----:B------:R-:W-:-:S03]  /*17300*/  @!P6 LOP3.LUT R7, R4, 0x40, RZ, 0xc0, !PT ;  /* 0x000000400407e812 */ /* 0x000fc600078ec0ff */
[----:B--2---:R-:W-:Y:S01]  /*17310*/  @!P6 IMAD.X R2, RZ, RZ, R2, P0 ;  /* 0x000000ffff02e224 */ /* 0x004fe200000e0602 */
        /* <DEDUP_REMOVED lines=21> */
[----:B0-----:R-:W-:-:S05]  /*17470*/  @!P6 LEA R2, P0, R8, R2, 0x1 ;  /* 0x000000020802e211 */ /* 0x001fca00078008ff */
[----:B------:R-:W-:Y:S01]  /*17480*/  @!P6 IMAD.X R3, RZ, RZ, R7, P0 ;  /* 0x000000ffff03e224 */ /* 0x000fe200000e0607 */
        /* <DEDUP_REMOVED lines=19> */
[----:B------:R-:W2:Y:S06]  /*175c0*/  SHFL.IDX PT, R0, R0, 0x3, 0x181f ;  /* 0x00781f0000007f89 */ /* 0x000eac00000e0000 */
        /* <DEDUP_REMOVED lines=16> */
[----:B--2---:R0:W-:Y:S02]  /*176d0*/  @!P6 LDGSTS.E.BYPASS.LTC128B.128 [R19+0x35400], desc[UR40][R2.64+0x380], P0 ;  /* 0x354003800213efae */ /* 0x0041e40008101d68 */
.L_x_3248:
        /* <DEDUP_REMOVED lines=23> */
.L_x_3160:
[----:B------:R-:W-:Y:S05]  /*17850*/  BSYNC B0 ;  /* 0x0000000000007941 */ /* 0x000fea0003800000 */
.L_x_3159:
[----:B------:R-:W-:Y:S01]  /*17860*/  NOP ;  /* 0x0000000000007918 */ /* 0x000fe20000000000 */
[----:B------:R-:W-:-:S13]  /*17870*/  PLOP3.LUT P0, PT, PT, PT, PT, 0x80, 0x0 ;  /* 0x000000000000781c */ /* 0x000fda0003f0f070 */
.L_x_3161:
[----:B------:R-:W-:Y:S02]  /*17880*/  PLOP3.LUT P1, PT, P1, P0, PT, 0xa2, 0x0 ;  /* 0x000000000000781c */ /* 0x000fe40000f21472 */
[----:B------:R-:W-:-:S08]  /*17890*/  @P0 R2UR P1, UR4, R17 ;  /* 0x00000000110402ca */ /* 0x000fd00000020000 */
[----:B------:R-:W-:-:S05]  /*178a0*/  @P0 PLOP3.LUT P0, PT, P1, PT, PT, 0x80, 0x0 ;  /* 0x000000000000081c */ /* 0x000fca0000f0f070 */
[----:B------:R-:W-:Y:S01]  /*178b0*/  @!P1 SYNCS.ARRIVE.TRANS64.RED.A0T1 RZ, [UR4+0x38810], RZ ;  /* 0x038810ffffff99a7 */ /* 0x000fe20008200404 */
[----:B------:R-:W-:Y:S07]  /*178c0*/  @!P1 ARRIVES.LDGSTSBAR.64.TRANSCNT [UR4+0x38810] ;  /* 0x03881000ff0099b0 */ /* 0x000fee0008000a84 */
[----:B------:R-:W-:Y:S05]  /*178d0*/  @P0 BRA.U.ANY `(.L_x_3161) ;  /* 0xfffffffd00e80947 */ /* 0x000fea000393ffff */
[----:B0-2---:R-:W2:Y:S02]  /*178e0*/  LDL.LU R2, [R1+0x28] ;  /* 0x0000280001027983 */ /* 0x005ea40000300800 */
        /* <DEDUP_REMOVED lines=11> */
.L_x_3249:
[----:B------:R-:W-:Y:S05]  /*179a0*/  BSYNC B0 ;  /* 0x0000000000007941 */ /* 0x000fea0003800000 */
.L_x_3162:
[----:B------:R-:W2:Y:S02]  /*179b0*/  LDL R2, [R1+0x30] ;  /* 0x0000300001027983 */ /* 0x000ea40000100800 */
[----:B--2---:R-:W-:-:S13]  /*179c0*/  ISETP.NE.AND P0, PT, R2, 0x3, PT ;  /* 0x000000030200780c */ /* 0x004fda0003f05270 */
[----:B------:R-:W-:Y:S05]  /*179d0*/  @!P0 BRA `(.L_x_3164) ;  /* 0x0000000000048947 */ /* 0x000fea0003800000 */
[----:B------:R-:W-:Y:S01]  /*179e0*/  BPT.TRAP 0x1 ;  /* 0x000000040000795c */ /* 0x000fe20000300000 */
.L_x_3164:
[----:B0-----:R-:W-:Y:S01]  /*179f0*/  SHF.L.U32 R0, R23, 0x1f, RZ ;  /* 0x0000001f17007819 */ /* 0x001fe200000006ff */
[----:B------:R-:W-:Y:S03]  /*17a00*/  BSSY B0, `(.L_x_3165) ;  /* 0x0000003000007945 */ /* 0x000fe60003800000 */
[----:B------:R-:W0:Y:S02]  /*17a10*/  SYNCS.PHASECHK.TRANS64.TRYWAIT P0, [R22+URZ+0x38860], R0 ;  /* 0x03886000160075a7 */ /* 0x000e24000800017f */
[----:B0-----:R-:W-:Y:S05]  /*17a20*/  @!P0 BRA `(.L_x_3166) ;  /* 0x0000004400408947 */ /* 0x001fea0003800000 */
.L_x_3250:
[----:B------:R-:W-:Y:S05]  /*17a30*/  BSYNC B0 ;  /* 0x0000000000007941 */ /* 0x000fea0003800000 */
.L_x_3165:
[----:B------:R-:W0:Y:S01]  /*17a40*/  LDL.LU R3, [R1+0x20] ;  /* 0x0000200001037983 */ /* 0x000e220000300800 */
[----:B------:R-:W-:-:S03]  /*17a50*/  ULDC.64 UR4, c[0x0][0x328] ;  /* 0x0000ca0000047ab9 */ /* 0x000fc60000000a00 */
[----:B------:R-:W2:Y:S04]  /*17a60*/  LDL.LU R2, [R1+0xc] ;  /* 0x00000c0001027983 */ /* 0x000ea80000300800 */
        /* <DEDUP_REMOVED lines=107> */
.L_x_3260:
        /* <DEDUP_REMOVED lines=34> */
.L_x_3168:
        /* <DEDUP_REMOVED lines=11> */
.L_x_3169:
        /* <DEDUP_REMOVED lines=11> */
.L_x_3184:
[----:B--2---:R-:W2:Y:S01]  /*184a0*/  LDL R11, [R1+0x30] ;  /* 0x00003000010b7983 */ /* 0x004ea20000100800 */
[----:B---3--:R-:W3:Y:S01]  /*184b0*/  LDC R3, c[0x0][0x430] ;  /* 0x00010c00ff037b82 */ /* 0x008ee20000000800 */
[----:B----4-:R-:W4:Y:S01]  /*184c0*/  S2R R2, SR_TID.X ;  /* 0x0000000000027919 */ /* 0x010f220000002100 */
[----:B------:R-:W0:Y:S01]  /*184d0*/  S2R R4, SR_TID.X ;  /* 0x0000000000047919 */ /* 0x000e220000002100 */
[----:B---3--:R-:W-:Y:S02]  /*184e0*/  ISETP.NE.AND P0, PT, R3, 0x1, PT ;  /* 0x000000010300780c */ /* 0x008fe40003f05270 */
[----:B----4-:R-:W-:-:S11]  /*184f0*/  LOP3.LUT R2, R2, 0x7f, RZ, 0xc0, !PT ;  /* 0x0000007f02027812 */ /* 0x010fd600078ec0ff */
[----:B------:R-:W3:Y:S01]  /*18500*/  @P0 LDC R3, c[0x0][0x434] ;  /* 0x00010d00ff030b82 */ /* 0x000ee20000000800 */
[----:B0-----:R-:W-:Y:S01]  /*18510*/  IMAD.SHL.U32 R4, R4, 0x10, RZ ;  /* 0x0000001004047824 */ /* 0x001fe200078e00ff */
[----:B------:R-:W-:-:S04]  /*18520*/  SHF.R.U32.HI R2, RZ, 0x3, R2 ;  /* 0x00000003ff027819 */ /* 0x000fc80000011602 */
[----:B------:R-:W-:Y:S02]  /*18530*/  LOP3.LUT R4, R2, 0x70, R4, 0xf8, !PT ;  /* 0x0000007002047812 */ /* 0x000fe400078ef804 */
[----:B------:R-:W0:Y:S02]  /*18540*/  @P0 LDC R2, c[0x0][0x438] ;  /* 0x00010e00ff020b82 */ /* 0x000e240000000800 */
[----:B------:R-:W-:Y:S01]  /*18550*/  ISETP.GT.U32.AND P1, PT, R4, 0x3f, PT ;  /* 0x0000003f0400780c */ /* 0x000fe20003f24070 */
[----:B------:R-:W-:-:S04]  /*18560*/  IMAD R6, R7, 0x40, R32 ;  /* 0x0000004007067824 */ /* 0x000fc800078e0220 */
[----:B------:R-:W-:-:S08]  /*18570*/  IMAD.IADD R6, R4, 0x1, R6 ;  /* 0x0000000104067824 */ /* 0x000fd000078e0206 */
[----:B------:R-:W4:Y:S01]  /*18580*/  @!P1 LDC.64 R4, c[0x0][0x428] ;  /* 0x00010a00ff049b82 */ /* 0x000f220000000a00 */
[----:B---3--:R-:W-:-:S07]  /*18590*/  @P0 IMAD.HI.U32 R3, R6, R3, RZ ;  /* 0x0000000306030227 */ /* 0x008fce00078e00ff */
[----:B------:R-:W3:Y:S01]  /*185a0*/  @!P1 LDC.64 R8, c[0x0][0x418] ;  /* 0x00010600ff089b82 */ /* 0x000ee20000000a00 */
[----:B------:R-:W-:Y:S01]  /*185b0*/  IMAD.MOV.U32 R10, RZ, RZ, R6 ;  /* 0x000000ffff0a7224 */ /* 0x000fe200078e0006 */
[----:B0-----:R-:W-:-:S04]  /*185c0*/  @P0 SHF.R.U32.HI R10, RZ, R2, R3 ;  /* 0x00000002ff0a0219 */ /* 0x001fc80000011603 */
[--C-:B------:R-:W-:Y:S01]  /*185d0*/  @!P1 SHF.R.S32.HI R3, RZ, 0x1f, R10.reuse ;  /* 0x0000001fff039819 */ /* 0x100fe2000001140a */
[----:B------:R-:W-:-:S04]  /*185e0*/  @!P1 IMAD.MOV.U32 R2, RZ, RZ, R10 ;  /* 0x000000ffff029224 */ /* 0x000fc800078e000a */
[----:B----4-:R-:W-:-:S04]  /*185f0*/  @!P1 IMAD.WIDE.U32 R2, R29, R4, R2 ;  /* 0x000000041d029225 */ /* 0x010fc800078e0002 */
[----:B------:R-:W-:-:S04]  /*18600*/  @!P1 IMAD R4, R34, R4, RZ ;  /* 0x0000000422049224 */ /* 0x000fc800078e02ff */
[----:B------:R-:W-:Y:S01]  /*18610*/  @!P1 IMAD R5, R29, R5, R4 ;  /* 0x000000051d059224 */ /* 0x000fe200078e0204 */
[----:B---3--:R-:W-:-:S03]  /*18620*/  @!P1 LEA R8, P0, R2, R8, 0x2 ;  /* 0x0000000802089211 */ /* 0x008fc600078010ff */
[----:B------:R-:W-:Y:S02]  /*18630*/  @!P1 IMAD.IADD R3, R5, 0x1, R3 ;  /* 0x0000000105039824 */ /* 0x000fe400078e0203 */
[----:B------:R-:W-:-:S03]  /*18640*/  IMAD.MOV.U32 R4, RZ, RZ, RZ ;  /* 0x000000ffff047224 */ /* 0x000fc600078e00ff */
[----:B------:R-:W-:Y:S01]  /*18650*/  @!P1 LEA.HI.X R9, R2, R9, R3, 0x2, P0 ;  /* 0x0000000902099211 */ /* 0x000fe200000f1403 */
[----:B------:R-:W-:-:S04]  /*18660*/  VIADD R18, R18, 0x1 ;  /* 0x0000000112127836 */ /* 0x000fc80000000000 */
[----:B------:R0:W5:Y:S01]  /*18670*/  @!P1 LDG.E R4, desc[UR40][R8.64] ;  /* 0x0000002808049981 */ /* 0x000162000c1e1900 */
[----:B------:R-:W-:Y:S01]  /*18680*/  ISETP.NE.AND P0, PT, R18, 0x2, PT ;  /* 0x000000021200780c */ /* 0x000fe20003f05270 */
[----:B------:R-:W-:-:S03]  /*18690*/  IMAD.MOV R5, RZ, RZ, -R10 ;  /* 0x000000ffff057224 */ /* 0x000fc600078e0a0a */
[----:B------:R-:W-:Y:S01]  /*186a0*/  SEL R2, RZ, 0x1, P0 ;  /* 0x00000001ff027807 */ /* 0x000fe20000000000 */
[----:B------:R-:W-:Y:S05]  /*186b0*/  YIELD ;  /* 0x0000000000007946 */ /* 0x000fea0003800000 */
[----:B------:R-:W-:Y:S01]  /*186c0*/  LOP3.LUT R23, R23, R2, RZ, 0x3c, !PT ;  /* 0x0000000217177212 */ /* 0x000fe200078e3cff */
[----:B------:R-:W-:Y:S01]  /*186d0*/  ULDC UR4, c[0x0][0x430] ;  /* 0x00010c0000047ab9 */ /* 0x000fe20000000800 */
[----:B------:R-:W-:Y:S02]  /*186e0*/  IMAD.MOV.U32 R2, RZ, RZ, R7 ;  /* 0x000000ffff027224 */ /* 0x000fe400078e0007 */
[----:B------:R-:W-:Y:S01]  /*186f0*/  IMAD R5, R5, UR4, R6 ;  /* 0x0000000405057c24 */ /* 0x000fe2000f8e0206 */
[----:B------:R-:W-:Y:S01]  /*18700*/  SEL R18, R18, RZ, P0 ;  /* 0x000000ff12127207 */ /* 0x000fe20000000000 */
[----:B------:R-:W-:Y:S01]  /*18710*/  VIADD R7, R7, 0xffffffff ;  /* 0xffffffff07077836 */ /* 0x000fe20000000000 */
[----:B------:R-:W-:-:S02]  /*18720*/  ISETP.GT.AND P3, PT, R2, R33, PT ;  /* 0x000000210200720c */ /* 0x000fc40003f64270 */
[----:B--2---:R-:W-:-:S13]  /*18730*/  ISETP.NE.AND P1, PT, R11, 0x3, PT ;  /* 0x000000030b00780c */ /* 0x004fda0003f25270 */
[----:B0-----:R-:W-:Y:S05]  /*18740*/  @!P1 BRA `(.L_x_3172) ;  /* 0x0000000000049947 */ /* 0x001fea0003800000 */
[----:B------:R-:W-:Y:S01]  /*18750*/  BPT.TRAP 0x1 ;  /* 0x000000040000795c */ /* 0x000fe20000300000 */
.L_x_3172:
[----:B------:R-:W-:Y:S01]  /*18760*/  IMAD R6, R18, 0x8, R17 ;  /* 0x0000000812067824 */ /* 0x000fe200078e0211 */
[----:B------:R-:W-:Y:S01]  /*18770*/  SHF.L.U32 R20, R23, 0x1f, RZ ;  /* 0x0000001f17147819 */ /* 0x000fe200000006ff */
[----:B------:R-:W-:Y:S01]  /*18780*/  BSSY B1, `(.L_x_3173) ;  /* 0x0000004000017945 */ /* 0x000fe20003800000 */
[----:B------:R-:W-:Y:S02]  /*18790*/  SHF.R.S32.HI R9, RZ, 0x1f, R5 ;  /* 0x0000001fff097819 */ /* 0x000fe40000011405 */
[----:B------:R-:W0:Y:S02]  /*187a0*/  SYNCS.PHASECHK.TRANS64.TRYWAIT P0, [R6+URZ+0x38840], R20 ;  /* 0x03884014060075a7 */ /* 0x000e24000800017f */
[----:B0-----:R-:W-:Y:S05]  /*187b0*/  @!P0 BRA `(.L_x_3174) ;  /* 0x0000004000188947 */ /* 0x001fea0003800000 */
.L_x_3261:
[----:B------:R-:W-:Y:S05]  /*187c0*/  BSYNC B1 ;  /* 0x0000000000017941 */ /* 0x000fea0003800000 */
.L_x_3173:
        /* <DEDUP_REMOVED lines=24> */
[----:B-1----:R-:W-:-:S03]  /*18950*/  IMAD R22, R8, 0x2, R17 ;  /* 0x0000000208167824 */ /* 0x002fc600078e0211 */
[----:B------:R-:W1:Y:S01]  /*18960*/  SHFL.IDX PT, R3, R25, RZ, 0x181f ;  /* 0x00181fff19037589 */ /* 0x000e6200000e0000 */
[----:B--2---:R-:W-:-:S05]  /*18970*/  IADD3 R2, P0, R2, R0, RZ ;  /* 0x0000000002027210 */ /* 0x004fca0007f1e0ff */
[----:B-1----:R-:W-:-:S05]  /*18980*/  IMAD.X R3, RZ, RZ, R3, P0 ;  /* 0x000000ffff037224 */ /* 0x002fca00000e0603 */
        /* <DEDUP_REMOVED lines=14> */
.L_x_3271:
        /* <DEDUP_REMOVED lines=8> */
.L_x_3176:
        /* <DEDUP_REMOVED lines=11> */
.L_x_3177:
[----:B------:R2:W-:Y:S01]  /*18ba0*/  SYNCS.ARRIVE.TRANS64.A1T0 RZ, [R6+URZ+0x38830], RZ ;  /* 0x038830ff06ff79a7 */ /* 0x0005e2000810003f */
[----:B------:R-:W-:Y:S05]  /*18bb0*/  @!P2 BRA `(.L_x_3178) ;  /* 0x000000000004a947 */ /* 0x000fea0003800000 */
[----:B------:R-:W-:Y:S01]  /*18bc0*/  BPT.TRAP 0x1 ;  /* 0x000000040000795c */ /* 0x000fe20000300000 */
.L_x_3178:
[----:B------:R-:W3:Y:S01]  /*18bd0*/  SYNCS.PHASECHK.TRANS64.TRYWAIT P0, [R6+URZ+0x38860], R20 ;  /* 0x03886014060075a7 */ /* 0x000ee2000800017f */
[----:B------:R-:W-:Y:S04]  /*18be0*/  BSSY B1, `(.L_x_3179) ;  /* 0x0000002000017945 */ /* 0x000fe80003800000 */
[----:B---3--:R-:W-:Y:S05]  /*18bf0*/  @!P0 BRA `(.L_x_3180) ;  /* 0x0000004000388947 */ /* 0x008fea0003800000 */
.L_x_3272:
[----:B------:R-:W-:Y:S05]  /*18c00*/  BSYNC B1 ;  /* 0x0000000000017941 */ /* 0x000fea0003800000 */
.L_x_3179:
        /* <DEDUP_REMOVED lines=81> */
.L_x_3282:
        /* <DEDUP_REMOVED lines=25> */
.L_x_3182:
        /* <DEDUP_REMOVED lines=11> */
.L_x_3183:
[----:B------:R4:W-:Y:S01]  /*19360*/  SYNCS.ARRIVE.TRANS64.A1T0 RZ, [R6+URZ+0x38850], RZ ;  /* 0x038850ff06ff79a7 */ /* 0x0009e2000810003f */
[----:B------:R-:W-:Y:S05]  /*19370*/  @P3 BRA `(.L_x_3184) ;  /* 0xfffffff000483947 */ /* 0x000fea000383ffff */
.L_x_3171:
[----:B------:R-:W-:Y:S05]  /*19380*/  BSYNC B0 ;  /* 0x0000000000007941 */ /* 0x000fea0003800000 */
.L_x_3170:
[----:B------:R-:W5:Y:S01]  /*19390*/  S2R R2, SR_TID.X ;  /* 0x0000000000027919 */ /* 0x000f620000002100 */
[----:B------:R-:W-:Y:S01]  /*193a0*/  VIADD R18, R18, 0x1 ;  /* 0x0000000112127836 */ /* 0x000fe20000000000 */
[----:B------:R-:W-:Y:S04]  /*193b0*/  BSSY B0, `(.L_x_3185) ;  /* 0x0000013000007945 */ /* 0x000fe80003800000 */
[----:B------:R-:W-:-:S04]  /*193c0*/  ISETP.NE.AND P0, PT, R18, 0x2, PT ;  /* 0x000000021200780c */ /* 0x000fc80003f05270 */
[----:B------:R-:W-:-:S04]  /*193d0*/  SEL R0, RZ, 0x1, P0 ;  /* 0x00000001ff007807 */ /* 0x000fc80000000000 */
[----:B------:R-:W-:Y:S02]  /*193e0*/  LOP3.LUT R23, R23, R0, RZ, 0x3c, !PT ;  /* 0x0000000017177212 */ /* 0x000fe400078e3cff */
[----:B-----5:R-:W-:-:S04]  /*193f0*/  LOP3.LUT R2, R2, 0x7f, RZ, 0xc0, !PT ;  /* 0x0000007f02027812 */ /* 0x020fc800078ec0ff */
[----:B------:R-:W-:-:S13]  /*19400*/  ISETP.NE.AND P1, PT, R2, RZ, PT ;  /* 0x000000ff0200720c */ /* 0x000fda0003f25270 */
[----:B------:R-:W-:Y:S05]  /*19410*/  @P1 BRA `(.L_x_3186) ;  /* 0x0000000000301947 */ /* 0x000fea0003800000 */
[----:B0-----:R-:W0:Y:S01]  /*19420*/  S2R R5, SR_LANEID ;  /* 0x0000000000057919 */ /* 0x001e220000000000 */
[----:B------:R-:W-:Y:S01]  /*19430*/  VOTEU.ANY UR4, UPT, PT ;  /* 0x0000000000047886 */ /* 0x000fe200038e0100 */
[----:B------:R-:W5:Y:S01]  /*19440*/  LDC.64 R2, c[0x0][0xd60] ;  /* 0x00035800ff027b82 */ /* 0x000f620000000a00 */
[----:B------:R-:W0:Y:S02]  /*19450*/  FLO.U32 R0, UR4 ;  /* 0x0000000400007d00 */ /* 0x000e2400080e0000 */
[----:B0-----:R-:W-:-:S06]  /*19460*/  ISETP.EQ.U32.AND P1, PT, R0, R5, PT ;  /* 0x000000050000720c */ /* 0x001fcc0003f22070 */
[----:B------:R-:W5:Y:S07]  /*19470*/  POPC R5, UR4 ;  /* 0x0000000400057d09 */ /* 0x000f6e0008000000 */
[----:B-----5:R-:W5:Y:S01]  /*19480*/  @P1 ATOMG.E.ADD.STRONG.GPU PT, R3, desc[UR40][R2.64], R5 ;  /* 0x00000005020319a8 */ /* 0x020f6200081ee1e8 */
[----:B------:R-:W0:Y:S02]  /*19490*/  S2R R4, SR_LTMASK ;  /* 0x0000000000047919 */ /* 0x000e240000003900 */
[----:B0-----:R-:W-:-:S04]  /*194a0*/  LOP3.LUT R4, R4, UR4, RZ, 0xc0, !PT ;  /* 0x0000000404047c12 */ /* 0x001fc8000f8ec0ff */
[----:B------:R-:W0:Y:S01]  /*194b0*/  POPC R7, R4 ;  /* 0x0000000400077309 */ /* 0x000e220000000000 */
[----:B-----5:R-:W0:Y:S02]  /*194c0*/  SHFL.IDX PT, R0, R3, R0, 0x1f ;  /* 0x00001f0003007589 */ /* 0x020e2400000e0000 */
[----:B0-----:R-:W-:-:S07]  /*194d0*/  IADD3 R24, R0, UR36, R7 ;  /* 0x0000002400187c10 */ /* 0x001fce000fffe007 */
.L_x_3186:
[----:B------:R-:W-:Y:S05]  /*194e0*/  BSYNC B0 ;  /* 0x0000000000007941 */ /* 0x000fea0003800000 */
.L_x_3185:
[----:B------:R-:W-:-:S07]  /*194f0*/  SEL R18, R18, RZ, P0 ;  /* 0x000000ff12127207 */ /* 0x000fce0000000000 */
.L_x_3139:
[----:B------:R-:W-:Y:S05]  /*19500*/  BSYNC B7 ;  /* 0x0000000000077941 */ /* 0x000fea0003800000 */
.L_x_3137:
[----:B------:R-:W-:-:S13]  /*19510*/  LOP3.LUT P0, RZ, R16, 0x200000, RZ, 0xc0, !PT ;  /* 0x0020000010ff7812 */ /* 0x000fda000780c0ff */
[----:B------:R-:W-:Y:S05]  /*19520*/  @!P0 BRA `(.L_x_3187) ;  /* 0x0000000000248947 */ /* 0x000fea0003800000 */
[----:B------:R-:W-:Y:S05]  /*19530*/  WARPSYNC.ALL ;  /* 0x0000000000007948 */ /* 0x000fea0003800000 */
[----:B------:R-:W5:Y:S08]  /*19540*/  S2UR UR5, SR_CgaCtaId ;  /* 0x00000000000579c3 */ /* 0x000f700000008800 */
[----:B------:R-:W-:Y:S06]  /*19550*/  BAR.SYNC.DEFER_BLOCKING 0x5, 0x180 ;  /* 0x0146000000007b1d */ /* 0x000fec0000010000 */
[----:B------:R-:W-:-:S02]  /*19560*/  UMOV UR4, 0x400 ;  /* 0x0000040000047882 */ /* 0x000fc40000000000 */
[----:B-----5:R-:W-:-:S06]  /*19570*/  ULEA UR4, UR5, UR4, 0x18 ;  /* 0x0000000405047291 */ /* 0x020fcc000f8ec03f */
[----:B------:R-:W-:-:S05]  /*19580*/  IMAD.U32 R17, RZ, RZ, UR4 ;  /* 0x00000004ff117e24 */ /* 0x000fca000f8e00ff */
[----:B------:R0:W0:Y:S01]  /*19590*/  LDS.128 R24, [R17+0x388d0] ;  /* 0x0388d00011187984 */ /* 0x0000220000000c00 */
[----:B------:R-:W-:Y:S06]  /*195a0*/  BAR.ARV 0x4, 0x180 ;  /* 0x0106000000007b1d */ /* 0x000fec0000002000 */
[----:B------:R-:W-:Y:S05]  /*195b0*/  BRA `(.L_x_3188) ;  /* 0x0000000800cc7947 */ /* 0x000fea0003800000 */
.L_x_3187:
[----:B------:R-:W5:Y:S01]  /*195c0*/  S2R R8, SR_TID.X ;  /* 0x0000000000087919 */ /* 0x000f620000002100 */
[----:B------:R-:W-:Y:S01]  /*195d0*/  UMOV UR4, 0xffffffff ;  /* 0xffffffff00047882 */ /* 0x000fe20000000000 */
[----:B-----5:R-:W-:-:S04]  /*195e0*/  LOP3.LUT R8, R8, 0x1f, RZ, 0xc0, !PT ;  /* 0x0000001f08087812 */ /* 0x020fc800078ec0ff */
[----:B------:R-:W-:Y:S01]  /*195f0*/  ISETP.NE.AND P0, PT, R8, 0x1f, PT ;  /* 0x0000001f0800780c */ /* 0x000fe20003f05270 */
[----:B------:R-:W-:-:S12]  /*19600*/  BRA.DIV UR4, `(.L_x_3189) ;  /* 0x0000003e04a47947 */ /* 0x000fd8000b800000 */
[----:B0-----:R-:W-:Y:S01]  /*19610*/  IMAD.IADD R5, R27, 0x1, R8 ;  /* 0x000000011b057824 */ /* 0x001fe200078e0208 */
[----:B------:R-:W-:-:S04]  /*19620*/  ULDC UR4, c[0x0][0xd3c] ;  /* 0x00034f0000047ab9 */ /* 0x000fc80000000800 */
[----:B------:R-:W-:-:S13]  /*19630*/  ISETP.GE.OR P1, PT, R5, UR4, !P0 ;  /* 0x0000000405007c0c */ /* 0x000fda000c726670 */
[----:B------:R-:W0:Y:S02]  /*19640*/  @!P1 LDC.64 R2, c[0x0][0xd80] ;  /* 0x00036000ff029b82 */ /* 0x000e240000000a00 */
[----:B0-----:R-:W-:-:S06]  /*19650*/  @!P1 IMAD.WIDE R2, R5, 0x4, R2 ;  /* 0x0000000405029825 */ /* 0x001fcc00078e0202 */
[----:B------:R-:W5:Y:S01]  /*19660*/  @!P1 LDG.E R2, desc[UR40][R2.64] ;  /* 0x0000002802029981 */ /* 0x000f62000c1e1900 */
[----:B------:R-:W-:Y:S01]  /*19670*/  IMAD.MOV.U32 R25, RZ, RZ, RZ ;  /* 0x000000ffff197224 */ /* 0x000fe200078e00ff */
[C---:B------:R-:W-:Y:S02]  /*19680*/  ISETP.GE.U32.AND P2, PT, R8.reuse, 0x2, PT ;  /* 0x000000020800780c */ /* 0x040fe40003f46070 */
[C---:B------:R-:W-:Y:S01]  /*19690*/  ISETP.GE.U32.AND P3, PT, R8.reuse, 0x4, PT ;  /* 0x000000040800780c */ /* 0x040fe20003f66070 */
[----:B------:R-:W-:Y:S01]  /*196a0*/  SHFL.IDX PT, R0, R24, RZ, 0x1f ;  /* 0x00001fff18007589 */ /* 0x000fe200000e0000 */
[C---:B------:R-:W-:Y:S02]  /*196b0*/  ISETP.GE.U32.AND P4, PT, R8.reuse, 0x8, PT ;  /* 0x000000080800780c */ /* 0x040fe40003f86070 */
[C---:B------:R-:W-:Y:S01]  /*196c0*/  ISETP.GE.U32.AND P5, PT, R8.reuse, 0x10, PT ;  /* 0x000000100800780c */ /* 0x040fe20003fa6070 */
[----:B-----5:R-:W-:Y:S01]  /*196d0*/  @!P1 IMAD.MOV.U32 R25, RZ, RZ, R2 ;  /* 0x000000ffff199224 */ /* 0x020fe200078e0002 */
[----:B------:R-:W-:-:S04]  /*196e0*/  ISETP.NE.AND P1, PT, R8, RZ, PT ;  /* 0x000000ff0800720c */ /* 0x000fc80003f25270 */
[----:B------:R-:W0:Y:S02]  /*196f0*/  SHFL.UP PT, R14, R25, 0x1, RZ ;  /* 0x04200000190e7989 */ /* 0x000e2400000e00ff */
[----:B0-----:R-:W-:-:S05]  /*19700*/  SEL R4, R14, RZ, P1 ;  /* 0x000000ff0e047207 */ /* 0x001fca0000800000 */
[----:B------:R-:W-:-:S05]  /*19710*/  IMAD.IADD R4, R25, 0x1, R4 ;  /* 0x0000000119047824 */ /* 0x000fca00078e0204 */
[----:B------:R-:W0:Y:S02]  /*19720*/  SHFL.UP PT, R14, R4, 0x2, RZ ;  /* 0x04400000040e7989 */ /* 0x000e2400000e00ff */
[----:B0-----:R-:W-:-:S05]  /*19730*/  SEL R5, R14, RZ, P2 ;  /* 0x000000ff0e057207 */ /* 0x001fca0001000000 */
[----:B--234-:R-:W-:Y:S02]  /*19740*/  IMAD.IADD R6, R4, 0x1, R5 ;  /* 0x0000000104067824 */ /* 0x01cfe400078e0205 */
        /* <DEDUP_REMOVED lines=11> */
.L_x_3292:
[----:B------:R-:W-:Y:S02]  /*19800*/  ULDC UR4, c[0x0][0xd38] ;  /* 0x00034e0000047ab9 */ /* 0x000fe40000000800 */
[----:B------:R-:W-:-:S04]  /*19810*/  IMAD.U32 R4, RZ, RZ, UR4 ;  /* 0x00000004ff047e24 */ /* 0x000fc8000f8e00ff */
[----:B--2---:R-:W-:-:S04]  /*19820*/  IMAD R14, R14, R4, RZ ;  /* 0x000000040e0e7224 */ /* 0x004fc800078e02ff */
[----:B------:R-:W-:-:S05]  /*19830*/  IMAD.IADD R5, R5, 0x1, R14 ;  /* 0x0000000105057824 */ /* 0x000fca00078e020e */
[----:B------:R-:W-:-:S13]  /*19840*/  ISETP.GT.AND P6, PT, R5, R0, PT ;  /* 0x000000000500720c */ /* 0x000fda0003fc4270 */
[----:B------:R-:W-:Y:S05]  /*19850*/  @P6 BRA `(.L_x_3190) ;  /* 0x00000000009c6947 */ /* 0x000fea0003800000 */
.L_x_3195:
        /* <DEDUP_REMOVED lines=14> */
.L_x_3193:
[----:B------:R-:W-:Y:S05]  /*19940*/  BSYNC B0 ;  /* 0x0000000000007941 */ /* 0x000fea0003800000 */
.L_x_3192:
        /* <DEDUP_REMOVED lines=18> */
.L_x_3300:
[----:B------:R-:W-:Y:S02]  /*19a70*/  ULDC UR4, c[0x0][0xd38] ;  /* 0x00034e0000047ab9 */ /* 0x000fe40000000800 */
[----:B------:R-:W-:-:S04]  /*19a80*/  IMAD.U32 R4, RZ, RZ, UR4 ;  /* 0x00000004ff047e24 */ /* 0x000fc8000f8e00ff */
[----:B--2---:R-:W-:-:S04]  /*19a90*/  IMAD R14, R14, R4, RZ ;  /* 0x000000040e0e7224 */ /* 0x004fc800078e02ff */
[----:B------:R-:W-:-:S05]  /*19aa0*/  IMAD.IADD R5, R14, 0x1, R5 ;  /* 0x000000010e057824 */ /* 0x000fca00078e0205 */
[----:B------:R-:W-:-:S13]  /*19ab0*/  ISETP.GT.AND P6, PT, R5, R0, PT ;  /* 0x000000000500720c */ /* 0x000fda0003fc4270 */
[----:B------:R-:W-:Y:S05]  /*19ac0*/  @!P6 BRA `(.L_x_3195) ;  /* 0xfffffffc0064e947 */ /* 0x000fea000383ffff */
.L_x_3190:
        /* <DEDUP_REMOVED lines=8> */
.L_x_3304:
[----:B------:R-:W-:Y:S01]  /*19b50*/  ISETP.NE.AND P0, PT, R2, RZ, PT ;  /* 0x000000ff0200720c */ /* 0x000fe20003f05270 */
[----:B------:R-:W-:-:S12]  /*19b60*/  IMAD.MOV.U32 R14, RZ, RZ, RZ ;  /* 0x000000ffff0e7224 */ /* 0x000fd800078e00ff */
[----:B------:R-:W-:Y:S05]  /*19b70*/  @!P0 BRA `(.L_x_3197) ;  /* 0x0000000000108947 */ /* 0x000fea0003800000 */
[----:B------:R-:W-:Y:S01]  /*19b80*/  UMOV UR4, 0xffffffff ;  /* 0xffffffff00047882 */ /* 0x000fe20000000000 */
[----:B------:R-:W-:Y:S02]  /*19b90*/  VIADD R12, R6, 0xffffffff ;  /* 0xffffffff060c7836 */ /* 0x000fe40000000000 */
[----:B------:R-:W-:Y:S05]  /*19ba0*/  BRA.DIV UR4, `(.L_x_3198) ;  /* 0x0000004204647947 */ /* 0x000fea000b800000 */
[----:B------:R4:W0:Y:S02]  /*19bb0*/  SHFL.IDX PT, R14, R3, R12, 0x1f ;  /* 0x00001f0c030e7589 */ /* 0x00082400000e0000 */
.L_x_3197:
        /* <DEDUP_REMOVED lines=66> */
.L_x_3191:
[----:B------:R-:W-:Y:S01]  /*19fe0*/  UMOV UR4, URZ ;  /* 0x0000003f00047c82 */ /* 0x000fe20008000000 */
[----:B------:R-:W-:Y:S01]  /*19ff0*/  UMOV UR5, URZ ;  /* 0x0000003f00057c82 */ /* 0x000fe20008000000 */
[----:B------:R-:W-:Y:S01]  /*1a000*/  ULDC UR6, c[0x0][0xd3c] ;  /* 0x00034f0000067ab9 */ /* 0x000fe20000000800 */
[----:B------:R-:W-:Y:S02]  /*1a010*/  IMAD.MOV.U32 R24, RZ, RZ, R0 ;  /* 0x000000ffff187224 */ /* 0x000fe400078e0000 */
[----:B------:R-:W-:Y:S02]  /*1a020*/  IMAD.U32 R25, RZ, RZ, UR4 ;  /* 0x00000004ff197e24 */ /* 0x000fe4000f8e00ff */
[----:B------:R-:W-:Y:S02]  /*1a030*/  IMAD.U32 R26, RZ, RZ, UR5 ;  /* 0x00000005ff1a7e24 */ /* 0x000fe4000f8e00ff */
[----:B------:R-:W-:-:S07]  /*1a040*/  IMAD.U32 R27, RZ, RZ, UR6 ;  /* 0x00000006ff1b7e24 */ /* 0x000fce000f8e00ff */
.L_x_3199:
        /* <DEDUP_REMOVED lines=10> */
.L_x_3188:
[----:B------:R-:W-:Y:S02]  /*1a0f0*/  ULDC UR4, c[0x0][0xd3c] ;  /* 0x00034f0000047ab9 */ /* 0x000fe40000000800 */
[----:B0-----:R-:W-:-:S13]  /*1a100*/  ISETP.GE.AND P0, PT, R27, UR4, PT ;  /* 0x000000041b007c0c */ /* 0x001fda000bf06270 */
[----:B------:R-:W-:Y:S05]  /*1a110*/  @!P0 BRA `(.L_x_3200) ;  /* 0xffffffa400948947 */ /* 0x000fea000383ffff */
[----:B------:R-:W-:Y:S05]  /*1a120*/  BSYNC B8 ;  /* 0x0000000000087941 */ /* 0x000fea0003800000 */
.L_x_3125:
        /* <DEDUP_REMOVED lines=12> */
.L_x_3307:
[----:B------:R-:W-:Y:S05]  /*1a1f0*/  BSYNC B0 ;  /* 0x0000000000007941 */ /* 0x000fea0003800000 */
.L_x_3201:
[----:B------:R-:W-:-:S03]  /*1a200*/  UMOV UR4, 0xffffffff ;  /* 0xffffffff00047882 */ /* 0x000fc60000000000 */
[----:B------:R-:W-:Y:S05]  /*1a210*/  BRA.DIV UR4, `(.L_x_3203) ;  /* 0x0000003e04007947 */ /* 0x000fea000b800000 */
[----:B0-----:R-:W0:Y:S02]  /*1a220*/  S2R R0, SR_TID.X ;  /* 0x0000000000007919 */ /* 0x001e240000002100 */
[----:B0-----:R-:W-:-:S04]  /*1a230*/  SHF.R.U32.HI R0, RZ, 0x5, R0 ;  /* 0x00000005ff007819 */ /* 0x001fc80000011600 */
[----:B------:R-:W-:-:S05]  /*1a240*/  LOP3.LUT R0, R0, 0x3, RZ, 0xc0, !PT ;  /* 0x0000000300007812 */ /* 0x000fca00078ec0ff */
[----:B------:R0:W1:Y:S02]  /*1a250*/  SHFL.IDX PT, R14, R0, RZ, 0x1f ;  /* 0x00001fff000e7589 */ /* 0x00006400000e0000 */
.L_x_3310:
[----:B-1----:R-:W-:Y:S01]  /*1a260*/  ISETP.NE.AND P0, PT, R14, RZ, PT ;  /* 0x000000ff0e00720c */ /* 0x002fe20003f05270 */
[----:B------:R-:W-:-:S12]  /*1a270*/  BSSY B0, `(.L_x_3204) ;  /* 0x0000024000007945 */ /* 0x000fd80003800000 */
[----:B------:R-:W-:Y:S05]  /*1a280*/  @P0 BRA `(.L_x_3205) ;  /* 0x0000000000880947 */ /* 0x000fea0003800000 */
[----:B------:R-:W-:-:S03]  /*1a290*/  UMOV UR4, 0xffffffff ;  /* 0xffffffff00047882 */ /* 0x000fc60000000000 */
[----:B------:R-:W-:Y:S05]  /*1a2a0*/  BRA.DIV UR4, `(.L_x_3206) ;  /* 0x0000003e04107947 */ /* 0x000fea000b800000 */
[----:B------:R-:W-:-:S13]  /*1a2b0*/  ELECT P6, URZ, PT ;  /* 0x00000000003f782f */ /* 0x000fda00038c0000 */
.L_x_3313:
[----:B------:R-:W-:Y:S05]  /*1a2c0*/  @!P6 BRA `(.L_x_3205) ;  /* 0x000000000078e947 */ /* 0x000fea0003800000 */
[----:B0-----:R-:W5:Y:S02]  /*1a2d0*/  LDL.LU R0, [R1] ;  /* 0x0000000001007983 */ /* 0x001f640000300800 */
[----:B-----5:R-:W-:-:S04]  /*1a2e0*/  LOP3.LUT R0, R0, 0x2, RZ, 0xfc, !PT ;  /* 0x0000000200007812 */ /* 0x020fc800078efcff */
[----:B------:R-:W-:-:S13]  /*1a2f0*/  ISETP.NE.AND P0, PT, R0, 0x3, PT ;  /* 0x000000030000780c */ /* 0x000fda0003f05270 */
[----:B------:R-:W-:Y:S05]  /*1a300*/  @!P0 BRA `(.L_x_3207) ;  /* 0x0000000000048947 */ /* 0x000fea0003800000 */
[----:B------:R-:W-:Y:S01]  /*1a310*/  BPT.TRAP 0x1 ;  /* 0x000000040000795c */ /* 0x000fe20000300000 */
.L_x_3207:
[C---:B------:R-:W-:Y:S01]  /*1a320*/  IMAD R3, R18.reuse, 0x8, R5 ;  /* 0x0000000812037824 */ /* 0x040fe200078e0205 */
[----:B------:R-:W-:Y:S01]  /*1a330*/  SHF.L.U32 R2, R23, 0x1f, RZ ;  /* 0x0000001f17027819 */ /* 0x000fe200000006ff */
[----:B------:R-:W-:-:S03]  /*1a340*/  VIADD R18, R18, 0x1 ;  /* 0x0000000112127836 */ /* 0x000fc60000000000 */
[----:B------:R-:W0:Y:S02]  /*1a350*/  SYNCS.PHASECHK.TRANS64.TRYWAIT P1, [R3+URZ+0x38840], R2 ;  /* 0x03884002030075a7 */ /* 0x000e24000802017f */
[----:B------:R-:W-:-:S04]  /*1a360*/  ISETP.NE.AND P2, PT, R18, 0x2, PT ;  /* 0x000000021200780c */ /* 0x000fc80003f45270 */
[----:B------:R-:W-:Y:S01]  /*1a370*/  SEL R0, RZ, 0x1, P2 ;  /* 0x00000001ff007807 */ /* 0x000fe20001000000 */
[----:B0-----:R-:W-:Y:S08]  /*1a380*/  @!P1 BRA `(.L_x_3208) ;  /* 0x0000003800f89947 */ /* 0x001ff00003800000 */
.L_x_3314:
[----:B------:R-:W-:Y:S02]  /*1a390*/  SEL R18, R18, RZ, P2 ;  /* 0x000000ff12127207 */ /* 0x000fe40001000000 */
[----:B------:R-:W-:Y:S01]  /*1a3a0*/  LOP3.LUT R0, R23, R0, RZ, 0x3c, !PT ;  /* 0x0000000017007212 */ /* 0x000fe200078e3cff */
[----:B------:R-:W-:Y:S06]  /*1a3b0*/  @!P0 BRA `(.L_x_3209) ;  /* 0x0000000000048947 */ /* 0x000fec0003800000 */
[----:B------:R-:W-:Y:S01]  /*1a3c0*/  BPT.TRAP 0x1 ;  /* 0x000000040000795c */ /* 0x000fe20000300000 */
.L_x_3209:
[----:B------:R-:W-:Y:S01]  /*1a3d0*/  IMAD R5, R18, 0x8, R5 ;  /* 0x0000000812057824 */ /* 0x000fe200078e0205 */
[----:B------:R-:W-:-:S04]  /*1a3e0*/  SHF.L.U32 R0, R0, 0x1f, RZ ;  /* 0x0000001f00007819 */ /* 0x000fc800000006ff */
[----:B------:R-:W1:Y:S02]  /*1a3f0*/  SYNCS.PHASECHK.TRANS64.TRYWAIT P1, [R5+URZ+0x38840], R0 ;  /* 0x03884000050075a7 */ /* 0x000e64000802017f */
[----:B-1----:R-:W-:Y:S05]  /*1a400*/  @!P1 BRA `(.L_x_3210) ;  /* 0x0000003800ec9947 */ /* 0x002fea0003800000 */
.L_x_3315:
[----:B------:R-:W-:Y:S05]  /*1a410*/  @!P0 BRA `(.L_x_3211) ;  /* 0x0000000000048947 */ /* 0x000fea0003800000 */
[----:B------:R-:W-:Y:S01]  /*1a420*/  BPT.TRAP 0x1 ;  /* 0x000000040000795c */ /* 0x000fe20000300000 */
.L_x_3211:
[----:B------:R-:W5:Y:S02]  /*1a430*/  SYNCS.PHASECHK.TRANS64.TRYWAIT P1, [R3+URZ+0x38860], R2 ;  /* 0x03886002030075a7 */ /* 0x000f64000802017f */
[----:B-----5:R-:W-:Y:S05]  /*1a440*/  @!P1 BRA `(.L_x_3212) ;  /* 0x0000003800f09947 */ /* 0x020fea0003800000 */
.L_x_3316:
[----:B------:R-:W-:Y:S05]  /*1a450*/  @!P0 BRA `(.L_x_3213) ;  /* 0x0000000000048947 */ /* 0x000fea0003800000 */
[----:B------:R-:W-:Y:S01]  /*1a460*/  BPT.TRAP 0x1 ;  /* 0x000000040000795c */ /* 0x000fe20000300000 */
.L_x_3213:
[----:B------:R0:W0:Y:S02]  /*1a470*/  SYNCS.PHASECHK.TRANS64.TRYWAIT P0, [R5+URZ+0x38860], R0 ;  /* 0x03886000050075a7 */ /* 0x000024000800017f */
[----:B0-----:R-:W-:Y:S05]  /*1a480*/  @!P0 NANOSLEEP.SYNCS 0x989680 ;  /* 0x009896800000895d */ /* 0x001fea0003900000 */
[----:B------:R-:W0:Y:S02]  /*1a490*/  @!P0 SYNCS.PHASECHK.TRANS64 P0, [R5+URZ+0x38860], R0 ;  /* 0x03886000050085a7 */ /* 0x000e24000800007f */
[----:B0-----:R-:W-:Y:S05]  /*1a4a0*/  @!P0 BRA `(.L_x_3213) ;  /* 0xfffffffc00f08947 */ /* 0x001fea000383ffff */
.L_x_3205:
[----:B------:R-:W-:Y:S05]  /*1a4b0*/  BSYNC B0 ;  /* 0x0000000000007941 */ /* 0x000fea0003800000 */
.L_x_3204:
[----:B------:R-:W-:Y:S05]  /*1a4c0*/  EXIT ;  /* 0x000000000000794d */ /* 0x000fea0003800000 */
.L_x_3025:
[----:B0-----:R-:W-:-:S04]  /*1a4d0*/  IMAD.U32 R3, RZ, RZ, UR38 ;  /* 0x00000026ff037e24 */ /* 0x001fc8000f8e00ff */
[----:B------:R0:W1:Y:S03]  /*1a4e0*/  SYNCS.PHASECHK.TRANS64.TRYWAIT P1, [R3+URZ+0x38800], R0 ;  /* 0x03880000030075a7 */ /* 0x000066000802017f */
[----:B-1----:R-:W-:Y:S05]  /*1a4f0*/  @!P1 NANOSLEEP.SYNCS 0x989680 ;  /* 0x009896800000995d */ /* 0x002fea0003900000 */
[----:B------:R-:W1:Y:S02]  /*1a500*/  @!P1 SYNCS.PHASECHK.TRANS64 P1, [R3+URZ+0x38800], R0 ;  /* 0x03880000030095a7 */ /* 0x000e64000802007f */
[----:B-1----:R-:W-:Y:S05]  /*1a510*/  @!P1 BRA `(.L_x_3025) ;  /* 0xfffffffc00ec9947 */ /* 0x002fea000383ffff */
[----:B------:R-:W-:Y:S05]  /*1a520*/  BRA `(.L_x_3214) ;  /* 0xfffffe9800247947 */ /* 0x000fea000383ffff */
.L_x_3029:
[----:B-1----:R1:W2:Y:S02]  /*1a530*/  SYNCS.PHASECHK.TRANS64.TRYWAIT P1, [R8+URZ+0x38830], R3 ;  /* 0x03883003080075a7 */ /* 0x0022a4000802017f */
[----:B--2---:R-:W-:Y:S05]  /*1a540*/  @!P1 NANOSLEEP.SYNCS 0x989680 ;  /* 0x009896800000995d */ /* 0x004fea0003900000 */
[----:B------:R-:W2:Y:S02]  /*1a550*/  @!P1 SYNCS.PHASECHK.TRANS64 P1, [R8+URZ+0x38830], R3 ;  /* 0x03883003080095a7 */ /* 0x000ea4000802007f */
[----:B--2---:R-:W-:Y:S05]  /*1a560*/  @!P1 BRA `(.L_x_3029) ;  /* 0xfffffffc00f09947 */ /* 0x004fea000383ffff */
[----:B------:R-:W-:Y:S05]  /*1a570*/  BRA `(.L_x_3028) ;  /* 0xfffffe98003c7947 */ /* 0x000fea000383ffff */
.L_x_3030:
[----:B--2---:R-:W-:-:S04]  /*1a580*/  IMAD.U32 R5, RZ, RZ, UR38 ;  /* 0x00000026ff057e24 */ /* 0x004fc8000f8e00ff */
[----:B------:R2:W3:Y:S03]  /*1a590*/  SYNCS.PHASECHK.TRANS64.TRYWAIT P1, [R5+URZ+0x38810], R0 ;  /* 0x03881000050075a7 */ /* 0x0004e6000802017f */
[----:B---3--:R-:W-:Y:S05]  /*1a5a0*/  @!P1 NANOSLEEP.SYNCS 0x989680 ;  /* 0x009896800000995d */ /* 0x008fea0003900000 */
[----:B------:R-:W3:Y:S02]  /*1a5b0*/  @!P1 SYNCS.PHASECHK.TRANS64 P1, [R5+URZ+0x38810], R0 ;  /* 0x03881000050095a7 */ /* 0x000ee4000802007f */
[----:B---3--:R-:W-:Y:S05]  /*1a5c0*/  @!P1 BRA `(.L_x_3030) ;  /* 0xfffffffc00ec9947 */ /* 0x008fea000383ffff */
[----:B------:R-:W-:Y:S05]  /*1a5d0*/  BRA `(.L_x_3215) ;  /* 0xfffffe9800c47947 */ /* 0x000fea000383ffff */
.L_x_3034:
[----:B----4-:R4:W0:Y:S02]  /*1a5e0*/  SYNCS.PHASECHK.TRANS64.TRYWAIT P1, [R8+URZ+0x38850], R3 ;  /* 0x03885003080075a7 */ /* 0x010824000802017f */
[----:B0-----:R-:W-:Y:S05]  /*1a5f0*/  @!P1 NANOSLEEP.SYNCS 0x989680 ;  /* 0x009896800000995d */ /* 0x001fea0003900000 */
[----:B------:R-:W0:Y:S02]  /*1a600*/  @!P1 SYNCS.PHASECHK.TRANS64 P1, [R8+URZ+0x38850], R3 ;  /* 0x03885003080095a7 */ /* 0x000e24000802007f */
[----:B0-----:R-:W-:Y:S05]  /*1a610*/  @!P1 BRA `(.L_x_3034) ;  /* 0xfffffffc00f09947 */ /* 0x001fea000383ffff */
[----:B------:R-:W-:Y:S05]  /*1a620*/  BRA `(.L_x_3033) ;  /* 0xfffffe9800d07947 */ /* 0x000fea000383ffff */
.L_x_3052:
[----:B-1----:R-:W-:-:S04]  /*1a630*/  IMAD.U32 R6, RZ, RZ, UR5 ;  /* 0x00000005ff067e24 */ /* 0x002fc8000f8e00ff */
[----:B------:R1:W2:Y:S03]  /*1a640*/  SYNCS.PHASECHK.TRANS64.TRYWAIT P1, [R6+URZ+0x38830], R5 ;  /* 0x03883005060075a7 */ /* 0x0002a6000802017f */
[----:B--2---:R-:W-:Y:S05]  /*1a650*/  @!P1 NANOSLEEP.SYNCS 0x989680 ;  /* 0x009896800000995d */ /* 0x004fea0003900000 */
[----:B------:R-:W2:Y:S02]  /*1a660*/  @!P1 SYNCS.PHASECHK.TRANS64 P1, [R6+URZ+0x38830], R5 ;  /* 0x03883005060095a7 */ /* 0x000ea4000802007f */
[----:B--2---:R-:W-:Y:S05]  /*1a670*/  @!P1 BRA `(.L_x_3052) ;  /* 0xfffffffc00ec9947 */ /* 0x004fea000383ffff */
[----:B------:R-:W-:Y:S05]  /*1a680*/  BRA `(.L_x_3051) ;  /* 0xfffffec800407947 */ /* 0x000fea000383ffff */
.L_x_3056:
[----:B-1----:R-:W-:-:S04]  /*1a690*/  IMAD.U32 R6, RZ, RZ, UR5 ;  /* 0x00000005ff067e24 */ /* 0x002fc8000f8e00ff */
[----:B------:R1:W3:Y:S03]  /*1a6a0*/  SYNCS.PHASECHK.TRANS64.TRYWAIT P1, [R6+URZ+0x38850], R5 ;  /* 0x03885005060075a7 */ /* 0x0002e6000802017f */
[----:B---3--:R-:W-:Y:S05]  /*1a6b0*/  @!P1 NANOSLEEP.SYNCS 0x989680 ;  /* 0x009896800000995d */ /* 0x008fea0003900000 */
[----:B------:R-:W3:Y:S02]  /*1a6c0*/  @!P1 SYNCS.PHASECHK.TRANS64 P1, [R6+URZ+0x38850], R5 ;  /* 0x03885005060095a7 */ /* 0x000ee4000802007f */
[----:B---3--:R-:W-:Y:S05]  /*1a6d0*/  @!P1 BRA `(.L_x_3056) ;  /* 0xfffffffc00ec9947 */ /* 0x008fea000383ffff */
[----:B------:R-:W-:Y:S05]  /*1a6e0*/  BRA `(.L_x_3055) ;  /* 0xfffffec8009c7947 */ /* 0x000fea000383ffff */
.L_x_3075:
[----:B-1----:R-:W-:-:S04]  /*1a6f0*/  IMAD.U32 R6, RZ, RZ, UR5 ;  /* 0x00000005ff067e24 */ /* 0x002fc8000f8e00ff */
[----:B------:R1:W2:Y:S03]  /*1a700*/  SYNCS.PHASECHK.TRANS64.TRYWAIT P2, [R6+URZ+0x38830], R5 ;  /* 0x03883005060075a7 */ /* 0x0002a6000804017f */
[----:B--2---:R-:W-:Y:S05]  /*1a710*/  @!P2 NANOSLEEP.SYNCS 0x989680 ;  /* 0x009896800000a95d */ /* 0x004fea0003900000 */
[----:B------:R-:W2:Y:S02]  /*1a720*/  @!P2 SYNCS.PHASECHK.TRANS64 P2, [R6+URZ+0x38830], R5 ;  /* 0x038830050600a5a7 */ /* 0x000ea4000804007f */
[----:B--2---:R-:W-:Y:S05]  /*1a730*/  @!P2 BRA `(.L_x_3075) ;  /* 0xfffffffc00eca947 */ /* 0x004fea000383ffff */
[----:B------:R-:W-:Y:S05]  /*1a740*/  BRA `(.L_x_3074) ;  /* 0xfffffefc00a47947 */ /* 0x000fea000383ffff */
.L_x_3079:
[----:B-1----:R-:W-:-:S04]  /*1a750*/  IMAD.U32 R6, RZ, RZ, UR5 ;  /* 0x00000005ff067e24 */ /* 0x002fc8000f8e00ff */
[----:B------:R1:W3:Y:S03]  /*1a760*/  SYNCS.PHASECHK.TRANS64.TRYWAIT P2, [R6+URZ+0x38850], R5 ;  /* 0x03885005060075a7 */ /* 0x0002e6000804017f */
[----:B---3--:R-:W-:Y:S05]  /*1a770*/  @!P2 NANOSLEEP.SYNCS 0x989680 ;  /* 0x009896800000a95d */ /* 0x008fea0003900000 */
[----:B------:R-:W3:Y:S02]  /*1a780*/  @!P2 SYNCS.PHASECHK.TRANS64 P2, [R6+URZ+0x38850], R5 ;  /* 0x038850050600a5a7 */ /* 0x000ee4000804007f */
[----:B---3--:R-:W-:Y:S05]  /*1a790*/  @!P2 BRA `(.L_x_3079) ;  /* 0xfffffffc00eca947 */ /* 0x008fea000383ffff */
[----:B------:R-:W-:Y:S05]  /*1a7a0*/  BRA `(.L_x_3078) ;  /* 0xffffff0000007947 */ /* 0x000fea000383ffff */
.L_x_3087:
[----:B-1----:R-:W-:-:S04]  /*1a7b0*/  IMAD.U32 R6, RZ, RZ, UR7 ;  /* 0x00000007ff067e24 */ /* 0x002fc8000f8e00ff */
[----:B------:R1:W2:Y:S03]  /*1a7c0*/  SYNCS.PHASECHK.TRANS64.TRYWAIT P1, [R6+URZ+0x38830], R5 ;  /* 0x03883005060075a7 */ /* 0x0002a6000802017f */
[----:B--2---:R-:W-:Y:S05]  /*1a7d0*/  @!P1 NANOSLEEP.SYNCS 0x989680 ;  /* 0x009896800000995d */ /* 0x004fea0003900000 */
[----:B------:R-:W2:Y:S02]  /*1a7e0*/  @!P1 SYNCS.PHASECHK.TRANS64 P1, [R6+URZ+0x38830], R5 ;  /* 0x03883005060095a7 */ /* 0x000ea4000802007f */
[----:B--2---:R-:W-:Y:S05]  /*1a7f0*/  @!P1 BRA `(.L_x_3087) ;  /* 0xfffffffc00ec9947 */ /* 0x004fea000383ffff */
[----:B------:R-:W-:Y:S05]  /*1a800*/  BRA `(.L_x_3086) ;  /* 0xffffff2400b87947 */ /* 0x000fea000383ffff */
.L_x_3091:
[----:B-1----:R-:W-:-:S04]  /*1a810*/  IMAD.U32 R6, RZ, RZ, UR7 ;  /* 0x00000007ff067e24 */ /* 0x002fc8000f8e00ff */
[----:B------:R1:W3:Y:S03]  /*1a820*/  SYNCS.PHASECHK.TRANS64.TRYWAIT P1, [R6+URZ+0x38850], R5 ;  /* 0x03885005060075a7 */ /* 0x0002e6000802017f */
[----:B---3--:R-:W-:Y:S05]  /*1a830*/  @!P1 NANOSLEEP.SYNCS 0x989680 ;  /* 0x009896800000995d */ /* 0x008fea0003900000 */
[----:B------:R-:W3:Y:S02]  /*1a840*/  @!P1 SYNCS.PHASECHK.TRANS64 P1, [R6+URZ+0x38850], R5 ;  /* 0x03885005060095a7 */ /* 0x000ee4000802007f */
[----:B---3--:R-:W-:Y:S05]  /*1a850*/  @!P1 BRA `(.L_x_3091) ;  /* 0xfffffffc00ec9947 */ /* 0x008fea000383ffff */
[----:B------:R-:W-:Y:S05]  /*1a860*/  BRA `(.L_x_3090) ;  /* 0xffffff2800147947 */ /* 0x000fea000383ffff */
.L_x_3145:
        /* <DEDUP_REMOVED lines=8> */
[----:B-----5:R-:W-:Y:S05]  /*1a8f0*/  WARPSYNC.COLLECTIVE R15, `(.L_x_3217) ;  /* 0x000000000f087348 */ /* 0x020fea0003c00000 */
[----:B------:R0:W1:Y:S02]  /*1a900*/  SHFL.IDX P6, R14, R13, R12, R11 ;  /* 0x0000000c0d0e7389 */ /* 0x00006400000c000b */
[----:B01---5:R-:W-:Y:S01]  /*1a910*/  ENDCOLLECTIVE ;  /* 0x000000000000791b */ /* 0x023fe20003800000 */
.L_x_3217:
[----:B------:R-:W-:Y:S05]  /*1a920*/  BSYNC B0 ;  /* 0x0000000000007941 */ /* 0x000fea0003800000 */
.L_x_3216:
[----:B------:R-:W-:Y:S05]  /*1a930*/  BRA `(.L_x_3218) ;  /* 0xffffffac00d87947 */ /* 0x000fea000383ffff */
.L_x_3148:
[----:B0-----:R0:W1:Y:S02]  /*1a940*/  SYNCS.PHASECHK.TRANS64.TRYWAIT P0, [R22+URZ+0x38840], R0 ;  /* 0x03884000160075a7 */ /* 0x001064000800017f */
[----:B-1----:R-:W-:Y:S05]  /*1a950*/  @!P0 NANOSLEEP.SYNCS 0x989680 ;  /* 0x009896800000895d */ /* 0x002fea0003900000 */
[----:B------:R-:W1:Y:S02]  /*1a960*/  @!P0 SYNCS.PHASECHK.TRANS64 P0, [R22+URZ+0x38840], R0 ;  /* 0x03884000160085a7 */ /* 0x000e64000800007f */
[----:B-1----:R-:W-:Y:S05]  /*1a970*/  @!P0 BRA `(.L_x_3148) ;  /* 0xfffffffc00f08947 */ /* 0x002fea000383ffff */
[----:B------:R-:W-:Y:S05]  /*1a980*/  BRA `(.L_x_3219) ;  /* 0xffffffb000b87947 */ /* 0x000fea000383ffff */
.L_x_3149:
        /* <DEDUP_REMOVED lines=8> */
.L_x_3221:
[----:B------:R-:W-:Y:S05]  /*1aa10*/  BSYNC B0 ;  /* 0x0000000000007941 */ /* 0x000fea0003800000 */
.L_x_3220:
        /* <DEDUP_REMOVED lines=9> */
.L_x_3222:
[----:B------:R-:W-:Y:S02]  /*1aab0*/  IMAD.MOV.U32 R13, RZ, RZ, R4 ;  /* 0x000000ffff0d7224 */ /* 0x000fe400078e0004 */
[----:B------:R-:W-:Y:S02]  /*1aac0*/  IMAD.MOV.U32 R12, RZ, RZ, 0x1 ;  /* 0x00000001ff0c7424 */ /* 0x000fe400078e00ff */
[----:B------:R-:W-:-:S07]  /*1aad0*/  IMAD.MOV.U32 R3, RZ, RZ, R14 ;  /* 0x000000ffff037224 */ /* 0x000fce00078e000e */
[----:B------:R-:W-:Y:S05]  /*1aae0*/  WARPSYNC.COLLECTIVE R15, `(.L_x_3223) ;  /* 0x000000000f087348 */ /* 0x000fea0003c00000 */
[----:B------:R0:W1:Y:S02]  /*1aaf0*/  SHFL.IDX P6, R14, R13, R12, R11 ;  /* 0x0000000c0d0e7389 */ /* 0x00006400000c000b */
[----:B01----:R-:W-:Y:S01]  /*1ab00*/  ENDCOLLECTIVE ;  /* 0x000000000000791b */ /* 0x003fe20003800000 */
.L_x_3223:
        /* <DEDUP_REMOVED lines=15> */
.L_x_3224:
[----:B------:R-:W-:Y:S02]  /*1ac00*/  @P0 IMAD R6, R5, 0x2, R17 ;  /* 0x0000000205060824 */ /* 0x000fe400078e0211 */
[----:B------:R-:W-:Y:S02]  /*1ac10*/  IMAD.MOV.U32 R13, RZ, RZ, R4 ;  /* 0x000000ffff0d7224 */ /* 0x000fe400078e0004 */
[----:B------:R-:W-:Y:S02]  /*1ac20*/  IMAD.MOV.U32 R12, RZ, RZ, 0x2 ;  /* 0x00000002ff0c7424 */ /* 0x000fe400078e00ff */
[----:B------:R-:W-:-:S07]  /*1ac30*/  IMAD.MOV.U32 R3, RZ, RZ, R14 ;  /* 0x000000ffff037224 */ /* 0x000fce00078e000e */
[----:B------:R-:W-:Y:S05]  /*1ac40*/  WARPSYNC.COLLECTIVE R15, `(.L_x_3225) ;  /* 0x000000000f087348 */ /* 0x000fea0003c00000 */
[----:B------:R0:W1:Y:S02]  /*1ac50*/  SHFL.IDX P6, R14, R13, R12, R11 ;  /* 0x0000000c0d0e7389 */ /* 0x00006400000c000b */
[----:B01----:R-:W-:Y:S01]  /*1ac60*/  ENDCOLLECTIVE ;  /* 0x000000000000791b */ /* 0x003fe20003800000 */
.L_x_3225:
        /* <DEDUP_REMOVED lines=15> */
.L_x_3226:
[----:B------:R-:W-:Y:S02]  /*1ad60*/  @P0 IMAD R6, R5, 0x2, R17 ;  /* 0x0000000205060824 */ /* 0x000fe400078e0211 */
[----:B------:R-:W-:Y:S02]  /*1ad70*/  IMAD.MOV.U32 R13, RZ, RZ, R4 ;  /* 0x000000ffff0d7224 */ /* 0x000fe400078e0004 */
[----:B------:R-:W-:Y:S02]  /*1ad80*/  IMAD.MOV.U32 R12, RZ, RZ, 0x3 ;  /* 0x00000003ff0c7424 */ /* 0x000fe400078e00ff */
[----:B------:R-:W-:-:S07]  /*1ad90*/  IMAD.MOV.U32 R3, RZ, RZ, R14 ;  /* 0x000000ffff037224 */ /* 0x000fce00078e000e */
[----:B------:R-:W-:Y:S05]  /*1ada0*/  WARPSYNC.COLLECTIVE R15, `(.L_x_3227) ;  /* 0x000000000f087348 */ /* 0x000fea0003c00000 */
[----:B------:R0:W1:Y:S02]  /*1adb0*/  SHFL.IDX P6, R14, R13, R12, R11 ;  /* 0x0000000c0d0e7389 */ /* 0x00006400000c000b */
[----:B01----:R-:W-:Y:S01]  /*1adc0*/  ENDCOLLECTIVE ;  /* 0x000000000000791b */ /* 0x003fe20003800000 */
.L_x_3227:
        /* <DEDUP_REMOVED lines=10> */
.L_x_3228:
[----:B------:R-:W-:Y:S01]  /*1ae70*/  @!PT LDS RZ, [RZ] ;  /* 0x00000000fffff984 */ /* 0x000fe20000000800 */
[----:B------:R-:W-:Y:S01]  /*1ae80*/  @!PT LDS RZ, [RZ] ;  /* 0x00000000fffff984 */ /* 0x000fe20000000800 */
[----:B------:R-:W-:Y:S01]  /*1ae90*/  @!PT LDS RZ, [RZ] ;  /* 0x00000000fffff984 */ /* 0x000fe20000000800 */
[----:B------:R1:W-:Y:S01]  /*1aea0*/  @P0 LDGSTS.E.BYPASS.LTC128B.128 [R6+0x23400], desc[UR40][R2.64], !P2 ;  /* 0x2340000002060fae */ /* 0x0003e2000d101d68 */
[----:B------:R-:W-:Y:S01]  /*1aeb0*/  IMAD.MOV.U32 R0, RZ, RZ, R14 ;  /* 0x000000ffff007224 */ /* 0x000fe200078e000e */
[----:B------:R-:W-:Y:S06]  /*1aec0*/  BRA `(.L_x_3229) ;  /* 0xffffffb000747947 */ /* 0x000fec000383ffff */
.L_x_3154:
[----:B------:R-:W-:Y:S01]  /*1aed0*/  IMAD.MOV.U32 R13, RZ, RZ, R2 ;  /* 0x000000ffff0d7224 */ /* 0x000fe200078e0002 */
[----:B------:R-:W-:Y:S01]  /*1aee0*/  LOP3.LUT R16, R16, 0xfffffeff, RZ, 0xc0, !PT ;  /* 0xfffffeff10107812 */ /* 0x000fe200078ec0ff */
[----:B------:R-:W-:Y:S02]  /*1aef0*/  IMAD.MOV.U32 R12, RZ, RZ, RZ ;  /* 0x000000ffff0c7224 */ /* 0x000fe400078e00ff */
[----:B------:R-:W-:Y:S02]  /*1af00*/  IMAD.MOV.U32 R11, RZ, RZ, 0x181f ;  /* 0x0000181fff0b7424 */ /* 0x000fe400078e00ff */
[----:B------:R-:W-:Y:S02]  /*1af10*/  IMAD.MOV.U32 R15, RZ, RZ, -0x1 ;  /* 0xffffffffff0f7424 */ /* 0x000fe400078e00ff */
[----:B-----5:R-:W-:Y:S02]  /*1af20*/  IMAD R3, R21, R5, RZ ;  /* 0x0000000515037224 */ /* 0x020fe400078e02ff */
[----:B------:R-:W-:-:S07]  /*1af30*/  IMAD.IADD R4, R10, 0x1, R20 ;  /* 0x000000010a047824 */ /* 0x000fce00078e0214 */
[----:B-1----:R-:W-:Y:S05]  /*1af40*/  WARPSYNC.COLLECTIVE R15, `(.L_x_3230) ;  /* 0x000000000f087348 */ /* 0x002fea0003c00000 */
[----:B------:R0:W2:Y:S02]  /*1af50*/  SHFL.IDX P6, R14, R13, R12, R11 ;  /* 0x0000000c0d0e7389 */ /* 0x0000a400000c000b */
[----:B012---:R-:W-:Y:S01]  /*1af60*/  ENDCOLLECTIVE ;  /* 0x000000000000791b */ /* 0x007fe20003800000 */
.L_x_3230:
        /* <DEDUP_REMOVED lines=9> */
.L_x_3231:
[----:B------:R-:W-:Y:S02]  /*1b000*/  IMAD.MOV.U32 R13, RZ, RZ, R2 ;  /* 0x000000ffff0d7224 */ /* 0x000fe400078e0002 */
[----:B------:R-:W-:Y:S02]  /*1b010*/  IMAD.MOV.U32 R12, RZ, RZ, 0x1 ;  /* 0x00000001ff0c7424 */ /* 0x000fe400078e00ff */
[----:B------:R-:W-:-:S07]  /*1b020*/  IMAD.MOV.U32 R5, RZ, RZ, R14 ;  /* 0x000000ffff057224 */ /* 0x000fce00078e000e */
[----:B------:R-:W-:Y:S05]  /*1b030*/  WARPSYNC.COLLECTIVE R15, `(.L_x_3232) ;  /* 0x000000000f087348 */ /* 0x000fea0003c00000 */
[----:B------:R0:W1:Y:S02]  /*1b040*/  SHFL.IDX P6, R14, R13, R12, R11 ;  /* 0x0000000c0d0e7389 */ /* 0x00006400000c000b */
[----:B01----:R-:W-:Y:S01]  /*1b050*/  ENDCOLLECTIVE ;  /* 0x000000000000791b */ /* 0x003fe20003800000 */
.L_x_3232:
[----:B------:R-:W-:-:S05]  /*1b060*/  @!P2 LEA R5, P1, R9, R5, 0x1 ;  /* 0x000000050905a211 */ /* 0x000fca00078208ff */
[----:B------:R-:W-:-:S04]  /*1b070*/  @!P2 IMAD.X R6, RZ, RZ, R6, P1 ;  /* 0x000000ffff06a224 */ /* 0x000fc800008e0606 */
[----:B------:R-:W-:Y:S02]  /*1b080*/  @!P2 IMAD.MOV.U32 R7, RZ, RZ, R6 ;  /* 0x000000ffff07a224 */ /* 0x000fe400078e0006 */
[----:B------:R-:W-:Y:S02]  /*1b090*/  IMAD.MOV.U32 R13, RZ, RZ, R0 ;  /* 0x000000ffff0d7224 */ /* 0x000fe400078e0000 */
[----:B------:R-:W-:-:S05]  /*1b0a0*/  @!P2 IMAD.MOV.U32 R6, RZ, RZ, R5 ;  /* 0x000000ffff06a224 */ /* 0x000fca00078e0005 */
[----:B------:R-:W-:Y:S01]  /*1b0b0*/  @!PT LDS RZ, [RZ] ;  /* 0x00000000fffff984 */ /* 0x000fe20000000800 */
[----:B------:R-:W-:Y:S01]  /*1b0c0*/  @!PT LDS RZ, [RZ] ;  /* 0x00000000fffff984 */ /* 0x000fe20000000800 */
[----:B------:R-:W-:Y:S01]  /*1b0d0*/  @!PT LDS RZ, [RZ] ;  /* 0x00000000fffff984 */ /* 0x000fe20000000800 */
[----:B------:R0:W-:Y:S01]  /*1b0e0*/  @!P2 LDGSTS.E.BYPASS.LTC128B.128 [R19+0x20400], desc[UR40][R6.64], !P0 ;  /* 0x204000000613afae */ /* 0x0001e2000c101d68 */
[----:B------:R-:W-:Y:S01]  /*1b0f0*/  ISETP.GE.AND P2, PT, R8, R3, PT ;  /* 0x000000030800720c */ /* 0x000fe20003f46270 */
[----:B------:R-:W-:-:S12]  /*1b100*/  IMAD.MOV.U32 R5, RZ, RZ, R14 ;  /* 0x000000ffff057224 */ /* 0x000fd800078e000e */
[----:B0-----:R-:W-:Y:S05]  /*1b110*/  WARPSYNC.COLLECTIVE R15, `(.L_x_3233) ;  /* 0x000000000f087348 */ /* 0x001fea0003c00000 */
[----:B------:R1:W2:Y:S02]  /*1b120*/  SHFL.IDX P6, R14, R13, R12, R11 ;  /* 0x0000000c0d0e7389 */ /* 0x0002a400000c000b */
[----:B012---:R-:W-:Y:S01]  /*1b130*/  ENDCOLLECTIVE ;  /* 0x000000000000791b */ /* 0x007fe20003800000 */
.L_x_3233:
        /* <DEDUP_REMOVED lines=8> */
.L_x_3234:
        /* <DEDUP_REMOVED lines=9> */
[----:B------:R-:W-:Y:S01]  /*1b250*/  ISETP.GE.AND P2, PT, R5, R3, PT ;  /* 0x000000030500720c */ /* 0x000fe20003f46270 */
[----:B------:R-:W-:-:S12]  /*1b260*/  IMAD.MOV.U32 R5, RZ, RZ, R14 ;  /* 0x000000ffff057224 */ /* 0x000fd800078e000e */
[----:B0-----:R-:W-:Y:S05]  /*1b270*/  WARPSYNC.COLLECTIVE R15, `(.L_x_3235) ;  /* 0x000000000f087348 */ /* 0x001fea0003c00000 */
[----:B------:R1:W2:Y:S02]  /*1b280*/  SHFL.IDX P6, R14, R13, R12, R11 ;  /* 0x0000000c0d0e7389 */ /* 0x0002a400000c000b */
[----:B012---:R-:W-:Y:S01]  /*1b290*/  ENDCOLLECTIVE ;  /* 0x000000000000791b */ /* 0x007fe20003800000 */
.L_x_3235:
[----:B------:R-:W-:Y:S01]  /*1b2a0*/  @P2 LOP3.LUT R16, R16, 0x40, RZ, 0xfc, !PT ;  /* 0x0000004010102812 */ /* 0x000fe200078efcff */
[----:B------:R-:W-:Y:S02]  /*1b2b0*/  IMAD.MOV.U32 R13, RZ, RZ, R2 ;  /* 0x000000ffff0d7224 */ /* 0x000fe400078e0002 */
[----:B------:R-:W-:Y:S02]  /*1b2c0*/  IMAD.MOV.U32 R12, RZ, RZ, 0x3 ;  /* 0x00000003ff0c7424 */ /* 0x000fe400078e00ff */
[----:B------:R-:W-:-:S07]  /*1b2d0*/  IMAD.MOV.U32 R6, RZ, RZ, R14 ;  /* 0x000000ffff067224 */ /* 0x000fce00078e000e */
[----:B------:R-:W-:Y:S05]  /*1b2e0*/  WARPSYNC.COLLECTIVE R15, `(.L_x_3236) ;  /* 0x000000000f087348 */ /* 0x000fea0003c00000 */
[----:B------:R0:W1:Y:S02]  /*1b2f0*/  SHFL.IDX P6, R14, R13, R12, R11 ;  /* 0x0000000c0d0e7389 */ /* 0x00006400000c000b */
[----:B01----:R-:W-:Y:S01]  /*1b300*/  ENDCOLLECTIVE ;  /* 0x000000000000791b */ /* 0x003fe20003800000 */
.L_x_3236:
        /* <DEDUP_REMOVED lines=12> */
.L_x_3237:
[----:B------:R-:W-:Y:S01]  /*1b3d0*/  IMAD.MOV.U32 R0, RZ, RZ, R14 ;  /* 0x000000ffff007224 */ /* 0x000fe200078e000e */
[----:B------:R-:W-:Y:S06]  /*1b3e0*/  BRA `(.L_x_3238) ;  /* 0xffffffb400847947 */ /* 0x000fec000383ffff */
.L_x_3158:
        /* <DEDUP_REMOVED lines=44> */
[----:B-1----:R-:W-:Y:S05]  /*1b6b0*/  WARPSYNC.COLLECTIVE R15, `(.L_x_3240) ;  /* 0x000000000f087348 */ /* 0x002fea0003c00000 */
[----:B------:R0:W2:Y:S02]  /*1b6c0*/  SHFL.IDX P6, R14, R13, R12, R11 ;  /* 0x0000000c0d0e7389 */ /* 0x0000a400000c000b */
[----:B012---:R-:W-:Y:S01]  /*1b6d0*/  ENDCOLLECTIVE ;  /* 0x000000000000791b */ /* 0x007fe20003800000 */
.L_x_3240:
[----:B------:R-:W-:Y:S05]  /*1b6e0*/  BSYNC B0 ;  /* 0x0000000000007941 */ /* 0x000fea0003800000 */
.L_x_3239:
        /* <DEDUP_REMOVED lines=11> */
.L_x_3241:
[----:B------:R-:W-:-:S04]  /*1b7a0*/  LOP3.LUT R16, R16, 0xdfffffff, RZ, 0xc0, !PT ;  /* 0xdfffffff10107812 */ /* 0x000fc800078ec0ff */
[----:B------:R-:W-:-:S04]  /*1b7b0*/  @P1 LOP3.LUT R16, R16, 0x20000000, RZ, 0xfc, !PT ;  /* 0x2000000010101812 */ /* 0x000fc800078efcff */
[C---:B------:R-:W-:Y:S01]  /*1b7c0*/  LOP3.LUT P1, RZ, R16.reuse, 0x1000, RZ, 0xc0, !PT ;  /* 0x0000100010ff7812 */ /* 0x040fe2000782c0ff */
        /* <DEDUP_REMOVED lines=36> */
.L_x_3242:
[----:B------:R-:W-:Y:S02]  /*1ba10*/  IMAD.MOV.U32 R13, RZ, RZ, R0 ;  /* 0x000000ffff0d7224 */ /* 0x000fe400078e0000 */
[----:B------:R-:W-:-:S07]  /*1ba20*/  IMAD.MOV.U32 R7, RZ, RZ, R14 ;  /* 0x000000ffff077224 */ /* 0x000fce00078e000e */
[----:B------:R-:W-:Y:S05]  /*1ba30*/  WARPSYNC.COLLECTIVE R15, `(.L_x_3243) ;  /* 0x000000000f087348 */ /* 0x000fea0003c00000 */
[----:B------:R0:W1:Y:S02]  /*1ba40*/  SHFL.IDX P6, R14, R13, R12, R11 ;  /* 0x0000000c0d0e7389 */ /* 0x00006400000c000b */
[----:B01----:R-:W-:Y:S01]  /*1ba50*/  ENDCOLLECTIVE ;  /* 0x000000000000791b */ /* 0x003fe20003800000 */
.L_x_3243:
        /* <DEDUP_REMOVED lines=33> */
.L_x_3244:
[----:B------:R-:W-:Y:S02]  /*1bc70*/  IMAD.MOV.U32 R13, RZ, RZ, R0 ;  /* 0x000000ffff0d7224 */ /* 0x000fe400078e0000 */
[----:B------:R-:W-:-:S07]  /*1bc80*/  IMAD.MOV.U32 R7, RZ, RZ, R14 ;  /* 0x000000ffff077224 */ /* 0x000fce00078e000e */
[----:B------:R-:W-:Y:S05]  /*1bc90*/  WARPSYNC.COLLECTIVE R15, `(.L_x_3245) ;  /* 0x000000000f087348 */ /* 0x000fea0003c00000 */
[----:B------:R0:W1:Y:S02]  /*1bca0*/  SHFL.IDX P6, R14, R13, R12, R11 ;  /* 0x0000000c0d0e7389 */ /* 0x00006400000c000b */
[----:B01----:R-:W-:Y:S01]  /*1bcb0*/  ENDCOLLECTIVE ;  /* 0x000000000000791b */ /* 0x003fe20003800000 */
.L_x_3245:
        /* <DEDUP_REMOVED lines=27> */
.L_x_3246:
[----:B------:R-:W-:Y:S02]  /*1be70*/  IMAD.MOV.U32 R13, RZ, RZ, R0 ;  /* 0x000000ffff0d7224 */ /* 0x000fe400078e0000 */
[----:B------:R-:W-:-:S07]  /*1be80*/  IMAD.MOV.U32 R6, RZ, RZ, R14 ;  /* 0x000000ffff067224 */ /* 0x000fce00078e000e */
[----:B------:R-:W-:Y:S05]  /*1be90*/  WARPSYNC.COLLECTIVE R15, `(.L_x_3247) ;  /* 0x000000000f087348 */ /* 0x000fea0003c00000 */
[----:B------:R0:W1:Y:S02]  /*1bea0*/  SHFL.IDX P6, R14, R13, R12, R11 ;  /* 0x0000000c0d0e7389 */ /* 0x00006400000c000b */
[----:B01----:R-:W-:Y:S01]  /*1beb0*/  ENDCOLLECTIVE ;  /* 0x000000000000791b */ /* 0x003fe20003800000 */
.L_x_3247:
[----:B------:R-:W-:Y:S01]  /*1bec0*/  IMAD.MOV.U32 R0, RZ, RZ, R14 ;  /* 0x000000ffff007224 */ /* 0x000fe200078e000e */
[----:B------:R-:W-:Y:S06]  /*1bed0*/  BRA `(.L_x_3248) ;  /* 0xffffffb800007947 */ /* 0x000fec000383ffff */
.L_x_3163:
[----:B0-----:R0:W2:Y:S02]  /*1bee0*/  SYNCS.PHASECHK.TRANS64.TRYWAIT P0, [R17+URZ+0x38820], R0 ;  /* 0x03882000110075a7 */ /* 0x0010a4000800017f */
[----:B--2---:R-:W-:Y:S05]  /*1bef0*/  @!P0 NANOSLEEP.SYNCS 0x989680 ;  /* 0x009896800000895d */ /* 0x004fea0003900000 */
[----:B------:R-:W2:Y:S02]  /*1bf00*/  @!P0 SYNCS.PHASECHK.TRANS64 P0, [R17+URZ+0x38820], R0 ;  /* 0x03882000110085a7 */ /* 0x000ea4000800007f */
[----:B--2---:R-:W-:Y:S05]  /*1bf10*/  @!P0 BRA `(.L_x_3163) ;  /* 0xfffffffc00f08947 */ /* 0x004fea000383ffff */
[----:B------:R-:W-:Y:S05]  /*1bf20*/  BRA `(.L_x_3249) ;  /* 0xffffffb8009c7947 */ /* 0x000fea000383ffff */
.L_x_3166:
[----:B0-----:R0:W2:Y:S02]  /*1bf30*/  SYNCS.PHASECHK.TRANS64.TRYWAIT P0, [R22+URZ+0x38860], R0 ;  /* 0x03886000160075a7 */ /* 0x0010a4000800017f */
[----:B--2---:R-:W-:Y:S05]  /*1bf40*/  @!P0 NANOSLEEP.SYNCS 0x989680 ;  /* 0x009896800000895d */ /* 0x004fea0003900000 */
[----:B------:R-:W2:Y:S02]  /*1bf50*/  @!P0 SYNCS.PHASECHK.TRANS64 P0, [R22+URZ+0x38860], R0 ;  /* 0x03886000160085a7 */ /* 0x000ea4000800007f */
[----:B--2---:R-:W-:Y:S05]  /*1bf60*/  @!P0 BRA `(.L_x_3166) ;  /* 0xfffffffc00f08947 */ /* 0x004fea000383ffff */
[----:B------:R-:W-:Y:S05]  /*1bf70*/  BRA `(.L_x_3250) ;  /* 0xffffffb800ac7947 */ /* 0x000fea000383ffff */
.L_x_3167:
        /* <DEDUP_REMOVED lines=8> */
.L_x_3252:
[----:B------:R-:W-:Y:S05]  /*1c000*/  BSYNC B0 ;  /* 0x0000000000007941 */ /* 0x000fea0003800000 */
.L_x_3251:
        /* <DEDUP_REMOVED lines=15> */
.L_x_3253:
        /* <DEDUP_REMOVED lines=39> */
.L_x_3254:
[----:B------:R-:W-:Y:S02]  /*1c370*/  IMAD.MOV.U32 R13, RZ, RZ, R5 ;  /* 0x000000ffff0d7224 */ /* 0x000fe400078e0005 */
[----:B------:R-:W-:-:S07]  /*1c380*/  IMAD.MOV.U32 R3, RZ, RZ, R14 ;  /* 0x000000ffff037224 */ /* 0x000fce00078e000e */
[----:B------:R-:W-:Y:S05]  /*1c390*/  WARPSYNC.COLLECTIVE R15, `(.L_x_3255) ;  /* 0x000000000f087348 */ /* 0x000fea0003c00000 */
[----:B------:R0:W1:Y:S02]  /*1c3a0*/  SHFL.IDX P6, R14, R13, R12, R11 ;  /* 0x0000000c0d0e7389 */ /* 0x00006400000c000b */
[----:B01----:R-:W-:Y:S01]  /*1c3b0*/  ENDCOLLECTIVE ;  /* 0x000000000000791b */ /* 0x003fe20003800000 */
.L_x_3255:
        /* <DEDUP_REMOVED lines=29> */
.L_x_3256:
[----:B------:R-:W-:Y:S02]  /*1c590*/  IMAD.MOV.U32 R13, RZ, RZ, R5 ;  /* 0x000000ffff0d7224 */ /* 0x000fe400078e0005 */
[----:B------:R-:W-:-:S07]  /*1c5a0*/  IMAD.MOV.U32 R7, RZ, RZ, R14 ;  /* 0x000000ffff077224 */ /* 0x000fce00078e000e */
[----:B------:R-:W-:Y:S05]  /*1c5b0*/  WARPSYNC.COLLECTIVE R15, `(.L_x_3257) ;  /* 0x000000000f087348 */ /* 0x000fea0003c00000 */
[----:B------:R0:W1:Y:S02]  /*1c5c0*/  SHFL.IDX P6, R14, R13, R12, R11 ;  /* 0x0000000c0d0e7389 */ /* 0x00006400000c000b */
[----:B01----:R-:W-:Y:S01]  /*1c5d0*/  ENDCOLLECTIVE ;  /* 0x000000000000791b */ /* 0x003fe20003800000 */
.L_x_3257:
        /* <DEDUP_REMOVED lines=29> */
.L_x_3258:
[----:B------:R-:W-:Y:S02]  /*1c7b0*/  IMAD.MOV.U32 R13, RZ, RZ, R5 ;  /* 0x000000ffff0d7224 */ /* 0x000fe400078e0005 */
[----:B------:R-:W-:-:S07]  /*1c7c0*/  IMAD.MOV.U32 R6, RZ, RZ, R14 ;  /* 0x000000ffff067224 */ /* 0x000fce00078e000e */
[----:B------:R-:W-:Y:S05]  /*1c7d0*/  WARPSYNC.COLLECTIVE R15, `(.L_x_3259) ;  /* 0x000000000f087348 */ /* 0x000fea0003c00000 */
[----:B------:R0:W1:Y:S02]  /*1c7e0*/  SHFL.IDX P6, R14, R13, R12, R11 ;  /* 0x0000000c0d0e7389 */ /* 0x00006400000c000b */
[----:B01----:R-:W-:Y:S01]  /*1c7f0*/  ENDCOLLECTIVE ;  /* 0x000000000000791b */ /* 0x003fe20003800000 */
.L_x_3259:
[----:B------:R-:W-:Y:S01]  /*1c800*/  IMAD.MOV.U32 R2, RZ, RZ, R14 ;  /* 0x000000ffff027224 */ /* 0x000fe200078e000e */
[----:B------:R-:W-:Y:S06]  /*1c810*/  BRA `(.L_x_3260) ;  /* 0xffffffb800407947 */ /* 0x000fec000383ffff */
.L_x_3174:
[----:B0-----:R0:W2:Y:S02]  /*1c820*/  SYNCS.PHASECHK.TRANS64.TRYWAIT P0, [R6+URZ+0x38840], R20 ;  /* 0x03884014060075a7 */ /* 0x0010a4000800017f */
[----:B--2---:R-:W-:Y:S05]  /*1c830*/  @!P0 NANOSLEEP.SYNCS 0x989680 ;  /* 0x009896800000895d */ /* 0x004fea0003900000 */
[----:B------:R-:W2:Y:S02]  /*1c840*/  @!P0 SYNCS.PHASECHK.TRANS64 P0, [R6+URZ+0x38840], R20 ;  /* 0x03884014060085a7 */ /* 0x000ea4000800007f */
[----:B--2---:R-:W-:Y:S05]  /*1c850*/  @!P0 BRA `(.L_x_3174) ;  /* 0xfffffffc00f08947 */ /* 0x004fea000383ffff */
[----:B------:R-:W-:Y:S05]  /*1c860*/  BRA `(.L_x_3261) ;  /* 0xffffffbc00d47947 */ /* 0x000fea000383ffff */
.L_x_3175:
        /* <DEDUP_REMOVED lines=8> */
.L_x_3263:
[----:B------:R-:W-:Y:S05]  /*1c8f0*/  BSYNC B1 ;  /* 0x0000000000017941 */ /* 0x000fea0003800000 */
.L_x_3262:
        /* <DEDUP_REMOVED lines=9> */
.L_x_3264:
[----:B------:R-:W-:Y:S02]  /*1c990*/  IMAD.MOV.U32 R13, RZ, RZ, R25 ;  /* 0x000000ffff0d7224 */ /* 0x000fe400078e0019 */
[----:B------:R-:W-:Y:S02]  /*1c9a0*/  IMAD.MOV.U32 R12, RZ, RZ, 0x1 ;  /* 0x00000001ff0c7424 */ /* 0x000fe400078e00ff */
[----:B------:R-:W-:-:S07]  /*1c9b0*/  IMAD.MOV.U32 R2, RZ, RZ, R14 ;  /* 0x000000ffff027224 */ /* 0x000fce00078e000e */
[----:B------:R-:W-:Y:S05]  /*1c9c0*/  WARPSYNC.COLLECTIVE R15, `(.L_x_3265) ;  /* 0x000000000f087348 */ /* 0x000fea0003c00000 */
[----:B------:R0:W1:Y:S02]  /*1c9d0*/  SHFL.IDX P6, R14, R13, R12, R11 ;  /* 0x0000000c0d0e7389 */ /* 0x00006400000c000b */
[----:B01----:R-:W-:Y:S01]  /*1c9e0*/  ENDCOLLECTIVE ;  /* 0x000000000000791b */ /* 0x003fe20003800000 */
.L_x_3265:
        /* <DEDUP_REMOVED lines=11> */
.L_x_3266:
[----:B------:R-:W-:Y:S02]  /*1caa0*/  IMAD.MOV.U32 R13, RZ, RZ, R25 ;  /* 0x000000ffff0d7224 */ /* 0x000fe400078e0019 */
[----:B------:R-:W-:Y:S02]  /*1cab0*/  IMAD.MOV.U32 R12, RZ, RZ, 0x2 ;  /* 0x00000002ff0c7424 */ /* 0x000fe400078e00ff */
[----:B------:R-:W-:-:S07]  /*1cac0*/  IMAD.MOV.U32 R2, RZ, RZ, R14 ;  /* 0x000000ffff027224 */ /* 0x000fce00078e000e */
[----:B------:R-:W-:Y:S05]  /*1cad0*/  WARPSYNC.COLLECTIVE R15, `(.L_x_3267) ;  /* 0x000000000f087348 */ /* 0x000fea0003c00000 */
[----:B------:R0:W1:Y:S02]  /*1cae0*/  SHFL.IDX P6, R14, R13, R12, R11 ;  /* 0x0000000c0d0e7389 */ /* 0x00006400000c000b */
[----:B01----:R-:W-:Y:S01]  /*1caf0*/  ENDCOLLECTIVE ;  /* 0x000000000000791b */ /* 0x003fe20003800000 */
.L_x_3267:
        /* <DEDUP_REMOVED lines=11> */
.L_x_3268:
[----:B------:R-:W-:Y:S02]  /*1cbb0*/  IMAD.MOV.U32 R13, RZ, RZ, R25 ;  /* 0x000000ffff0d7224 */ /* 0x000fe400078e0019 */
[----:B------:R-:W-:Y:S02]  /*1cbc0*/  IMAD.MOV.U32 R12, RZ, RZ, 0x3 ;  /* 0x00000003ff0c7424 */ /* 0x000fe400078e00ff */
[----:B------:R-:W-:-:S07]  /*1cbd0*/  IMAD.MOV.U32 R2, RZ, RZ, R14 ;  /* 0x000000ffff027224 */ /* 0x000fce00078e000e */
[----:B------:R-:W-:Y:S05]  /*1cbe0*/  WARPSYNC.COLLECTIVE R15, `(.L_x_3269) ;  /* 0x000000000f087348 */ /* 0x000fea0003c00000 */
[----:B------:R0:W1:Y:S02]  /*1cbf0*/  SHFL.IDX P6, R14, R13, R12, R11 ;  /* 0x0000000c0d0e7389 */ /* 0x00006400000c000b */
[----:B01----:R-:W-:Y:S01]  /*1cc00*/  ENDCOLLECTIVE ;  /* 0x000000000000791b */ /* 0x003fe20003800000 */
.L_x_3269:
        /* <DEDUP_REMOVED lines=11> */
.L_x_3270:
[----:B------:R-:W-:Y:S01]  /*1ccc0*/  IMAD.MOV.U32 R2, RZ, RZ, R14 ;  /* 0x000000ffff027224 */ /* 0x000fe200078e000e */
[----:B------:R-:W-:Y:S06]  /*1ccd0*/  BRA `(.L_x_3271) ;  /* 0xffffffbc00647947 */ /* 0x000fec000383ffff */
.L_x_3180:
[----:B---3--:R3:W4:Y:S02]  /*1cce0*/  SYNCS.PHASECHK.TRANS64.TRYWAIT P0, [R6+URZ+0x38860], R20 ;  /* 0x03886014060075a7 */ /* 0x008724000800017f */
[----:B----4-:R-:W-:Y:S05]  /*1ccf0*/  @!P0 NANOSLEEP.SYNCS 0x989680 ;  /* 0x009896800000895d */ /* 0x010fea0003900000 */
[----:B------:R-:W4:Y:S02]  /*1cd00*/  @!P0 SYNCS.PHASECHK.TRANS64 P0, [R6+URZ+0x38860], R20 ;  /* 0x03886014060085a7 */ /* 0x000f24000800007f */
[----:B----4-:R-:W-:Y:S05]  /*1cd10*/  @!P0 BRA `(.L_x_3180) ;  /* 0xfffffffc00f08947 */ /* 0x010fea000383ffff */
[----:B------:R-:W-:Y:S05]  /*1cd20*/  BRA `(.L_x_3272) ;  /* 0xffffffbc00b47947 */ /* 0x000fea000383ffff */
.L_x_3181:
        /* <DEDUP_REMOVED lines=8> */
.L_x_3274:
[----:B------:R-:W-:Y:S05]  /*1cdb0*/  BSYNC B1 ;  /* 0x0000000000017941 */ /* 0x000fea0003800000 */
.L_x_3273:
        /* <DEDUP_REMOVED lines=13> */
.L_x_3275:
        /* <DEDUP_REMOVED lines=17> */
.L_x_3276:
        /* <DEDUP_REMOVED lines=16> */
.L_x_3277:
        /* <DEDUP_REMOVED lines=19> */
.L_x_3278:
        /* <DEDUP_REMOVED lines=14> */
.L_x_3279:
        /* <DEDUP_REMOVED lines=16> */
.L_x_3280:
        /* <DEDUP_REMOVED lines=14> */
.L_x_3281:
[----:B------:R-:W-:Y:S05]  /*1d490*/  BRA `(.L_x_3282) ;  /* 0xffffffbc00207947 */ /* 0x000fea000383ffff */
.L_x_3189:
[----:B------:R-:W-:Y:S01]  /*1d4a0*/  BSSY B0, `(.L_x_3283) ;  /* 0x0000008000007945 */ /* 0x000fe20003800000 */
[----:B------:R-:W-:Y:S02]  /*1d4b0*/  IMAD.MOV.U32 R13, RZ, RZ, R24 ;  /* 0x000000ffff0d7224 */ /* 0x000fe400078e0018 */
[----:B------:R-:W-:Y:S02]  /*1d4c0*/  IMAD.MOV.U32 R12, RZ, RZ, RZ ;  /* 0x000000ffff0c7224 */ /* 0x000fe400078e00ff */
[----:B------:R-:W-:Y:S02]  /*1d4d0*/  IMAD.MOV.U32 R11, RZ, RZ, 0x1f ;  /* 0x0000001fff0b7424 */ /* 0x000fe400078e00ff */
[----:B------:R-:W-:-:S07]  /*1d4e0*/  IMAD.MOV.U32 R15, RZ, RZ, -0x1 ;  /* 0xffffffffff0f7424 */ /* 0x000fce00078e00ff */
[----:B01234-:R-:W-:Y:S05]  /*1d4f0*/  WARPSYNC.COLLECTIVE R15, `(.L_x_3284) ;  /* 0x000000000f087348 */ /* 0x01ffea0003c00000 */
[----:B------:R0:W0:Y:S02]  /*1d500*/  SHFL.IDX P6, R14, R13, R12, R11 ;  /* 0x0000000c0d0e7389 */ /* 0x00002400000c000b */
[----:B01234-:R-:W-:Y:S01]  /*1d510*/  ENDCOLLECTIVE ;  /* 0x000000000000791b */ /* 0x01ffe20003800000 */
.L_x_3284:
[----:B------:R-:W-:Y:S05]  /*1d520*/  BSYNC B0 ;  /* 0x0000000000007941 */ /* 0x000fea0003800000 */
.L_x_3283:
        /* <DEDUP_REMOVED lines=9> */
.L_x_3285:
        /* <DEDUP_REMOVED lines=18> */
.L_x_3286:
[----:B------:R-:W-:Y:S01]  /*1d6e0*/  IMAD.MOV.U32 R12, RZ, RZ, 0x2 ;  /* 0x00000002ff0c7424 */ /* 0x000fe200078e00ff */
[----:B------:R-:W-:-:S05]  /*1d6f0*/  SEL R4, R14, RZ, P1 ;  /* 0x000000ff0e047207 */ /* 0x000fca0000800000 */
[----:B------:R-:W-:-:S04]  /*1d700*/  IMAD.IADD R4, R25, 0x1, R4 ;  /* 0x0000000119047824 */ /* 0x000fc800078e0204 */
[----:B------:R-:W-:-:S07]  /*1d710*/  IMAD.MOV.U32 R13, RZ, RZ, R4 ;  /* 0x000000ffff0d7224 */ /* 0x000fce00078e0004 */
[----:B------:R-:W-:Y:S05]  /*1d720*/  WARPSYNC.COLLECTIVE R15, `(.L_x_3287) ;  /* 0x000000000f087348 */ /* 0x000fea0003c00000 */
[----:B------:R0:W1:Y:S02]  /*1d730*/  SHFL.UP P6, R14, R13, R12, R11 ;  /* 0x0400000c0d0e7389 */ /* 0x00006400000c000b */
[----:B01----:R-:W-:Y:S01]  /*1d740*/  ENDCOLLECTIVE ;  /* 0x000000000000791b */ /* 0x003fe20003800000 */
.L_x_3287:
[----:B------:R-:W-:Y:S01]  /*1d750*/  IMAD.MOV.U32 R12, RZ, RZ, 0x4 ;  /* 0x00000004ff0c7424 */ /* 0x000fe200078e00ff */
[----:B------:R-:W-:-:S05]  /*1d760*/  SEL R3, R14, RZ, P2 ;  /* 0x000000ff0e037207 */ /* 0x000fca0001000000 */
[----:B------:R-:W-:-:S04]  /*1d770*/  IMAD.IADD R6, R4, 0x1, R3 ;  /* 0x0000000104067824 */ /* 0x000fc800078e0203 */
[----:B------:R-:W-:-:S07]  /*1d780*/  IMAD.MOV.U32 R13, RZ, RZ, R6 ;  /* 0x000000ffff0d7224 */ /* 0x000fce00078e0006 */
[----:B------:R-:W-:Y:S05]  /*1d790*/  WARPSYNC.COLLECTIVE R15, `(.L_x_3288) ;  /* 0x000000000f087348 */ /* 0x000fea0003c00000 */
[----:B------:R0:W1:Y:S02]  /*1d7a0*/  SHFL.UP P6, R14, R13, R12, R11 ;  /* 0x0400000c0d0e7389 */ /* 0x00006400000c000b */
[----:B01----:R-:W-:Y:S01]  /*1d7b0*/  ENDCOLLECTIVE ;  /* 0x000000000000791b */ /* 0x003fe20003800000 */
.L_x_3288:
[----:B------:R-:W-:Y:S01]  /*1d7c0*/  IMAD.MOV.U32 R12, RZ, RZ, 0x8 ;  /* 0x00000008ff0c7424 */ /* 0x000fe200078e00ff */
[----:B------:R-:W-:-:S05]  /*1d7d0*/  SEL R3, R14, RZ, P3 ;  /* 0x000000ff0e037207 */ /* 0x000fca0001800000 */
[----:B------:R-:W-:-:S04]  /*1d7e0*/  IMAD.IADD R2, R6, 0x1, R3 ;  /* 0x0000000106027824 */ /* 0x000fc800078e0203 */
[----:B------:R-:W-:-:S07]  /*1d7f0*/  IMAD.MOV.U32 R13, RZ, RZ, R2 ;  /* 0x000000ffff0d7224 */ /* 0x000fce00078e0002 */
[----:B------:R-:W-:Y:S05]  /*1d800*/  WARPSYNC.COLLECTIVE R15, `(.L_x_3289) ;  /* 0x000000000f087348 */ /* 0x000fea0003c00000 */
[----:B------:R0:W1:Y:S02]  /*1d810*/  SHFL.UP P6, R14, R13, R12, R11 ;  /* 0x0400000c0d0e7389 */ /* 0x00006400000c000b */
[----:B01----:R-:W-:Y:S01]  /*1d820*/  ENDCOLLECTIVE ;  /* 0x000000000000791b */ /* 0x003fe20003800000 */
.L_x_3289:
[----:B------:R-:W-:Y:S01]  /*1d830*/  IMAD.MOV.U32 R12, RZ, RZ, 0x10 ;  /* 0x00000010ff0c7424 */ /* 0x000fe200078e00ff */
[----:B------:R-:W-:-:S05]  /*1d840*/  SEL R3, R14, RZ, P4 ;  /* 0x000000ff0e037207 */ /* 0x000fca0002000000 */
[----:B------:R-:W-:-:S04]  /*1d850*/  IMAD.IADD R3, R2, 0x1, R3 ;  /* 0x0000000102037824 */ /* 0x000fc800078e0203 */
[----:B------:R-:W-:-:S07]  /*1d860*/  IMAD.MOV.U32 R13, RZ, RZ, R3 ;  /* 0x000000ffff0d7224 */ /* 0x000fce00078e0003 */
[----:B------:R-:W-:Y:S05]  /*1d870*/  WARPSYNC.COLLECTIVE R15, `(.L_x_3290) ;  /* 0x000000000f087348 */ /* 0x000fea0003c00000 */
[----:B------:R0:W1:Y:S02]  /*1d880*/  SHFL.UP P6, R14, R13, R12, R11 ;  /* 0x0400000c0d0e7389 */ /* 0x00006400000c000b */
[----:B01----:R-:W-:Y:S01]  /*1d890*/  ENDCOLLECTIVE ;  /* 0x000000000000791b */ /* 0x003fe20003800000 */
.L_x_3290:
        /* <DEDUP_REMOVED lines=8> */
.L_x_3291:
[----:B------:R-:W-:Y:S05]  /*1d920*/  BRA `(.L_x_3292) ;  /* 0xffffffbc00b47947 */ /* 0x000fea000383ffff */
.L_x_3194:
        /* <DEDUP_REMOVED lines=8> */
.L_x_3294:
[----:B------:R-:W-:Y:S05]  /*1d9b0*/  BSYNC B0 ;  /* 0x0000000000007941 */ /* 0x000fea0003800000 */
.L_x_3293:
        /* <DEDUP_REMOVED lines=8> */
.L_x_3295:
[----:B------:R-:W-:Y:S01]  /*1da40*/  IMAD.MOV.U32 R12, RZ, RZ, 0x4 ;  /* 0x00000004ff0c7424 */ /* 0x000fe200078e00ff */
[----:B------:R-:W-:-:S05]  /*1da50*/  SEL R2, R14, RZ, P2 ;  /* 0x000000ff0e027207 */ /* 0x000fca0001000000 */
[----:B------:R-:W-:-:S04]  /*1da60*/  IMAD.IADD R2, R13, 0x1, R2 ;  /* 0x000000010d027824 */ /* 0x000fc800078e0202 */
[----:B------:R-:W-:-:S07]  /*1da70*/  IMAD.MOV.U32 R13, RZ, RZ, R2 ;  /* 0x000000ffff0d7224 */ /* 0x000fce00078e0002 */
[----:B------:R-:W-:Y:S05]  /*1da80*/  WARPSYNC.COLLECTIVE R15, `(.L_x_3296) ;  /* 0x000000000f087348 */ /* 0x000fea0003c00000 */
[----:B------:R0:W1:Y:S02]  /*1da90*/  SHFL.UP P6, R14, R13, R12, R11 ;  /* 0x0400000c0d0e7389 */ /* 0x00006400000c000b */
[----:B01----:R-:W-:Y:S01]  /*1daa0*/  ENDCOLLECTIVE ;  /* 0x000000000000791b */ /* 0x003fe20003800000 */
.L_x_3296:
[----:B------:R-:W-:Y:S01]  /*1dab0*/  IMAD.MOV.U32 R12, RZ, RZ, 0x8 ;  /* 0x00000008ff0c7424 */ /* 0x000fe200078e00ff */
[----:B------:R-:W-:-:S05]  /*1dac0*/  SEL R3, R14, RZ, P3 ;  /* 0x000000ff0e037207 */ /* 0x000fca0001800000 */
[----:B------:R-:W-:-:S04]  /*1dad0*/  IMAD.IADD R3, R2, 0x1, R3 ;  /* 0x0000000102037824 */ /* 0x000fc800078e0203 */
[----:B------:R-:W-:-:S07]  /*1dae0*/  IMAD.MOV.U32 R13, RZ, RZ, R3 ;  /* 0x000000ffff0d7224 */ /* 0x000fce00078e0003 */
[----:B------:R-:W-:Y:S05]  /*1daf0*/  WARPSYNC.COLLECTIVE R15, `(.L_x_3297) ;  /* 0x000000000f087348 */ /* 0x000fea0003c00000 */
[----:B------:R0:W1:Y:S02]  /*1db00*/  SHFL.UP P6, R14, R13, R12, R11 ;  /* 0x0400000c0d0e7389 */ /* 0x00006400000c000b */
[----:B01----:R-:W-:Y:S01]  /*1db10*/  ENDCOLLECTIVE ;  /* 0x000000000000791b */ /* 0x003fe20003800000 */
.L_x_3297:
[----:B------:R-:W-:Y:S01]  /*1db20*/  IMAD.MOV.U32 R12, RZ, RZ, 0x10 ;  /* 0x00000010ff0c7424 */ /* 0x000fe200078e00ff */
[----:B------:R-:W-:-:S05]  /*1db30*/  SEL R4, R14, RZ, P4 ;  /* 0x000000ff0e047207 */ /* 0x000fca0002000000 */
[----:B------:R-:W-:-:S04]  /*1db40*/  IMAD.IADD R4, R3, 0x1, R4 ;  /* 0x0000000103047824 */ /* 0x000fc800078e0204 */
[----:B------:R-:W-:-:S07]  /*1db50*/  IMAD.MOV.U32 R13, RZ, RZ, R4 ;  /* 0x000000ffff0d7224 */ /* 0x000fce00078e0004 */
[----:B------:R-:W-:Y:S05]  /*1db60*/  WARPSYNC.COLLECTIVE R15, `(.L_x_3298) ;  /* 0x000000000f087348 */ /* 0x000fea0003c00000 */
[----:B------:R0:W1:Y:S02]  /*1db70*/  SHFL.UP P6, R14, R13, R12, R11 ;  /* 0x0400000c0d0e7389 */ /* 0x00006400000c000b */
[----:B01----:R-:W-:Y:S01]  /*1db80*/  ENDCOLLECTIVE ;  /* 0x000000000000791b */ /* 0x003fe20003800000 */
.L_x_3298:
        /* <DEDUP_REMOVED lines=8> */
.L_x_3299:
[----:B------:R-:W-:Y:S05]  /*1dc10*/  BRA `(.L_x_3300) ;  /* 0xffffffbc00947947 */ /* 0x000fea000383ffff */
.L_x_3196:
[----:B------:R-:W-:Y:S01]  /*1dc20*/  BSSY B0, `(.L_x_3301) ;  /* 0x0000006000007945 */ /* 0x000fe20003800000 */
[----:B------:R-:W-:Y:S01]  /*1dc30*/  PLOP3.LUT P6, PT, P6, PT, PT, 0x8, 0x0 ;  /* 0x000000000000781c */ /* 0x000fe200037ce170 */
[----:B------:R-:W-:-:S12]  /*1dc40*/  IMAD.MOV.U32 R15, RZ, RZ, -0x1 ;  /* 0xffffffffff0f7424 */ /* 0x000fd800078e00ff */
[----:B01----:R-:W-:Y:S05]  /*1dc50*/  WARPSYNC.COLLECTIVE R15, `(.L_x_3302) ;  /* 0x000000000f087348 */ /* 0x003fea0003c00000 */
[----:B------:R-:W-:Y:S01]  /*1dc60*/  VOTE.ANY R14, PT, P6 ;  /* 0x00000000000e7806 */ /* 0x000fe200030e0100 */
[----:B01----:R-:W-:Y:S06]  /*1dc70*/  ENDCOLLECTIVE ;  /* 0x000000000000791b */ /* 0x003fec0003800000 */
.L_x_3302:
[----:B------:R-:W-:Y:S05]  /*1dc80*/  BSYNC B0 ;  /* 0x0000000000007941 */ /* 0x000fea0003800000 */
.L_x_3301:
        /* <DEDUP_REMOVED lines=9> */
.L_x_3303:
[----:B------:R-:W-:Y:S01]  /*1dd20*/  IMAD.MOV.U32 R25, RZ, RZ, R14 ;  /* 0x000000ffff197224 */ /* 0x000fe200078e000e */
[----:B------:R-:W-:Y:S06]  /*1dd30*/  BRA `(.L_x_3304) ;  /* 0xffffffbc00847947 */ /* 0x000fec000383ffff */
.L_x_3198:
[----:B------:R-:W-:Y:S01]  /*1dd40*/  BSSY B0, `(.L_x_3305) ;  /* 0x0000007000007945 */ /* 0x000fe20003800000 */
[----:B------:R-:W-:Y:S02]  /*1dd50*/  IMAD.MOV.U32 R13, RZ, RZ, R3 ;  /* 0x000000ffff0d7224 */ /* 0x000fe400078e0003 */
[----:B------:R-:W-:Y:S02]  /*1dd60*/  IMAD.MOV.U32 R11, RZ, RZ, 0x1f ;  /* 0x0000001fff0b7424 */ /* 0x000fe400078e00ff */
[----:B------:R-:W-:-:S07]  /*1dd70*/  IMAD.MOV.U32 R15, RZ, RZ, -0x1 ;  /* 0xffffffffff0f7424 */ /* 0x000fce00078e00ff */
[----:B0123--:R-:W-:Y:S05]  /*1dd80*/  WARPSYNC.COLLECTIVE R15, `(.L_x_3306) ;  /* 0x000000000f087348 */ /* 0x00ffea0003c00000 */
[----:B------:R4:W0:Y:S02]  /*1dd90*/  SHFL.IDX P6, R14, R13, R12, R11 ;  /* 0x0000000c0d0e7389 */ /* 0x00082400000c000b */
[----:B01234-:R-:W-:Y:S01]  /*1dda0*/  ENDCOLLECTIVE ;  /* 0x000000000000791b */ /* 0x01ffe20003800000 */
.L_x_3306:
[----:B------:R-:W-:Y:S05]  /*1ddb0*/  BSYNC B0 ;  /* 0x0000000000007941 */ /* 0x000fea0003800000 */
.L_x_3305:
[----:B------:R-:W-:Y:S05]  /*1ddc0*/  BRA `(.L_x_3197) ;  /* 0xffffffbc007c7947 */ /* 0x000fea000383ffff */
.L_x_3202:
[----:B0-----:R0:W1:Y:S02]  /*1ddd0*/  SYNCS.PHASECHK.TRANS64.TRYWAIT P0, [R5+URZ+0x38820], R0 ;  /* 0x03882000050075a7 */ /* 0x001064000800017f */
[----:B-1----:R-:W-:Y:S05]  /*1dde0*/  @!P0 NANOSLEEP.SYNCS 0x989680 ;  /* 0x009896800000895d */ /* 0x002fea0003900000 */
[----:B------:R-:W1:Y:S02]  /*1ddf0*/  @!P0 SYNCS.PHASECHK.TRANS64 P0, [R5+URZ+0x38820], R0 ;  /* 0x03882000050085a7 */ /* 0x000e64000800007f */
[----:B-1----:R-:W-:Y:S05]  /*1de00*/  @!P0 BRA `(.L_x_3202) ;  /* 0xfffffffc00f08947 */ /* 0x002fea000383ffff */
[----:B------:R-:W-:Y:S05]  /*1de10*/  BRA `(.L_x_3307) ;  /* 0xffffffc000f47947 */ /* 0x000fea000383ffff */
.L_x_3203:
        /* <DEDUP_REMOVED lines=11> */
.L_x_3309:
[----:B------:R-:W-:Y:S05]  /*1ded0*/  BSYNC B0 ;  /* 0x0000000000007941 */ /* 0x000fea0003800000 */
.L_x_3308:
[----:B------:R-:W-:Y:S05]  /*1dee0*/  BRA `(.L_x_3310) ;  /* 0xffffffc000dc7947 */ /* 0x000fea000383ffff */
.L_x_3206:
[----:B------:R-:W-:Y:S01]  /*1def0*/  BSSY B1, `(.L_x_3311) ;  /* 0x0000006000017945 */ /* 0x000fe20003800000 */
[----:B------:R-:W-:-:S07]  /*1df00*/  IMAD.MOV.U32 R15, RZ, RZ, -0x1 ;  /* 0xffffffffff0f7424 */ /* 0x000fce00078e00ff */
[----:B0-234-:R-:W-:Y:S05]  /*1df10*/  WARPSYNC.COLLECTIVE R15, `(.L_x_3312) ;  /* 0x000000000f0c7348 */ /* 0x01dfea0003c00000 */
[----:B------:R-:W-:Y:S02]  /*1df20*/  ELECT P6, UR62, PT ;  /* 0x00000000003e782f */ /* 0x000fe400038c0000 */
[----:B------:R-:W-:Y:S01]  /*1df30*/  MOV R14, UR62 ;  /* 0x0000003e000e7c02 */ /* 0x000fe20008000f00 */
[----:B0-234-:R-:W-:Y:S10]  /*1df40*/  ENDCOLLECTIVE ;  /* 0x000000000000791b */ /* 0x01dff40003800000 */
.L_x_3312:
[----:B------:R-:W-:Y:S05]  /*1df50*/  BSYNC B1 ;  /* 0x0000000000017941 */ /* 0x000fea0003800000 */
.L_x_3311:
[----:B------:R-:W-:Y:S05]  /*1df60*/  BRA `(.L_x_3313) ;  /* 0xffffffc000d47947 */ /* 0x000fea000383ffff */
.L_x_3208:
[----:B0-----:R0:W1:Y:S02]  /*1df70*/  SYNCS.PHASECHK.TRANS64.TRYWAIT P1, [R3+URZ+0x38840], R2 ;  /* 0x03884002030075a7 */ /* 0x001064000802017f */
[----:B-1----:R-:W-:Y:S05]  /*1df80*/  @!P1 NANOSLEEP.SYNCS 0x989680 ;  /* 0x009896800000995d */ /* 0x002fea0003900000 */
[----:B------:R-:W1:Y:S02]  /*1df90*/  @!P1 SYNCS.PHASECHK.TRANS64 P1, [R3+URZ+0x38840], R2 ;  /* 0x03884002030095a7 */ /* 0x000e64000802007f */
[----:B-1----:R-:W-:Y:S05]  /*1dfa0*/  @!P1 BRA `(.L_x_3208) ;  /* 0xfffffffc00f09947 */ /* 0x002fea000383ffff */
[----:B------:R-:W-:Y:S05]  /*1dfb0*/  BRA `(.L_x_3314) ;  /* 0xffffffc000f47947 */ /* 0x000fea000383ffff */
.L_x_3210:
[----:B-1----:R1:W0:Y:S02]  /*1dfc0*/  SYNCS.PHASECHK.TRANS64.TRYWAIT P1, [R5+URZ+0x38840], R0 ;  /* 0x03884000050075a7 */ /* 0x002224000802017f */
[----:B0-----:R-:W-:Y:S05]  /*1dfd0*/  @!P1 NANOSLEEP.SYNCS 0x989680 ;  /* 0x009896800000995d */ /* 0x001fea0003900000 */
[----:B------:R-:W0:Y:S02]  /*1dfe0*/  @!P1 SYNCS.PHASECHK.TRANS64 P1, [R5+URZ+0x38840], R0 ;  /* 0x03884000050095a7 */ /* 0x000e24000802007f */
[----:B0-----:R-:W-:Y:S05]  /*1dff0*/  @!P1 BRA `(.L_x_3210) ;  /* 0xfffffffc00f09947 */ /* 0x001fea000383ffff */
[----:B------:R-:W-:Y:S05]  /*1e000*/  BRA `(.L_x_3315) ;  /* 0xffffffc400007947 */ /* 0x000fea000383ffff */
.L_x_3212:
[----:B------:R0:W0:Y:S02]  /*1e010*/  SYNCS.PHASECHK.TRANS64.TRYWAIT P1, [R3+URZ+0x38860], R2 ;  /* 0x03886002030075a7 */ /* 0x000024000802017f */
[----:B0-----:R-:W-:Y:S05]  /*1e020*/  @!P1 NANOSLEEP.SYNCS 0x989680 ;  /* 0x009896800000995d */ /* 0x001fea0003900000 */
[----:B------:R-:W0:Y:S02]  /*1e030*/  @!P1 SYNCS.PHASECHK.TRANS64 P1, [R3+URZ+0x38860], R2 ;  /* 0x03886002030095a7 */ /* 0x000e24000802007f */
[----:B0-----:R-:W-:Y:S05]  /*1e040*/  @!P1 BRA `(.L_x_3212) ;  /* 0xfffffffc00f09947 */ /* 0x001fea000383ffff */
[----:B------:R-:W-:Y:S05]  /*1e050*/  BRA `(.L_x_3316) ;  /* 0xffffffc000fc7947 */ /* 0x000fea000383ffff */
.L_x_3317:
        /* <DEDUP_REMOVED lines=10> */
.L_x_5643:


//--------------------- .text._ZN7cutlass13device_kernelIN5flash11enable_sm90INS1_16FlashAttnFwdSm90INS1_25CollectiveMainloopFwdSm90ILi2EN4cute5tupleIJNS5_1CILi1EEES8_S8_EEENS6_IJNS7_ILi64EEESA_SA_EEELi512ENS_10bfloat16_tEfNS_4arch4Sm90ELb0ELb1ELb0ELb1ELb1ELb1ELb1ELb0ELb0ELb1ELb0ELb0EEENS1_21CollectiveEpilogueFwdINS6_IJSA_NS7_ILi512EEESA_EEES9_SC_SE_Li256ELb1ELb1ELb0ELb0EEENS1_36VarlenDynamicPersistentTileSchedulerILi64ELi64ELi256ELi128ELb0ELb1ELb1ELb1ELb0ELb1EEEEEEEEEvNT_6ParamsE --------------------------
	.section	.text._ZN7cutlass13device_kernelIN5flash11enable_sm90INS1_16FlashAttnFwdSm90INS1_25CollectiveMainloopFwdSm90ILi2EN4cute5tupleIJNS5_1CILi1EEES8_S8_EEENS6_IJNS7_ILi64EEESA_SA_EEELi512ENS_10bfloat16_tEfNS_4arch4Sm90ELb0ELb1ELb0ELb1ELb1ELb1ELb1ELb0ELb0ELb1ELb0ELb0EEENS1_21CollectiveEpilogueFwdINS6_IJSA_NS7_ILi512EEESA_EEES9_SC_SE_Li256ELb1ELb1ELb0ELb0EEENS1_36VarlenDynamicPersistentTileSchedulerILi64ELi64ELi256ELi128ELb0ELb1ELb1ELb1ELb0ELb1EEEEEEEEEvNT_6ParamsE,"ax",@progbits
	.align	128
.text._ZN7cutlass13device_kernelIN5flash11enable_sm90INS1_16FlashAttnFwdSm90INS1_25CollectiveMainloopFwdSm90ILi2EN4cute5tupleIJNS5_1CILi1EEES8_S8_EEENS6_IJNS7_ILi64EEESA_SA_EEELi512ENS_10bfloat16_tEfNS_4arch4Sm90ELb0ELb1ELb0ELb1ELb1ELb1ELb1ELb0ELb0ELb1ELb0ELb0EEENS1_21CollectiveEpilogueFwdINS6_IJSA_NS7_ILi512EEESA_EEES9_SC_SE_Li256ELb1ELb1ELb0ELb0EEENS1_36VarlenDynamicPersistentTileSchedulerILi64ELi64ELi256ELi128ELb0ELb1ELb1ELb1ELb0ELb1EEEEEEEEEvNT_6ParamsE:
        .type           _ZN7cutlass13device_kernelIN5flash11enable_sm90INS1_16FlashAttnFwdSm90INS1_25CollectiveMainloopFwdSm90ILi2EN4cute5tupleIJNS5_1CILi1EEES8_S8_EEENS6_IJNS7_ILi64EEESA_SA_EEELi512ENS_10bfloat16_tEfNS_4arch4Sm90ELb0ELb1ELb0ELb1ELb1ELb1ELb1ELb0ELb0ELb1ELb0ELb0EEENS1_21CollectiveEpilogueFwdINS6_IJSA_NS7_ILi512EEESA_EEES9_SC_SE_Li256ELb1ELb1ELb0ELb0EEENS1_36VarlenDynamicPersistentTileSchedulerILi64ELi64ELi256ELi128ELb0ELb1ELb1ELb1ELb0ELb1EEEEEEEEEvNT_6ParamsE,@function
        .size           _ZN7cutlass13device_kernelIN5flash11enable_sm90INS1_16FlashAttnFwdSm90INS1_25CollectiveMainloopFwdSm90ILi2EN4cute5tupleIJNS5_1CILi1EEES8_S8_EEENS6_IJNS7_ILi64EEESA_SA_EEELi512ENS_10bfloat16_tEfNS_4arch4Sm90ELb0ELb1ELb0ELb1ELb1ELb1ELb1ELb0ELb0ELb1ELb0ELb0EEENS1_21CollectiveEpilogueFwdINS6_IJSA_NS7_ILi512EEESA_EEES9_SC_SE_Li256ELb1ELb1ELb0ELb0EEENS1_36VarlenDynamicPersistentTileSchedulerILi64ELi64ELi256ELi128ELb0ELb1ELb1ELb1ELb0ELb1EEEEEEEEEvNT_6ParamsE,(.L_x_5644 - _ZN7cutlass13device_kernelIN5flash11enable_sm90INS1_16FlashAttnFwdSm90INS1_25CollectiveMainloopFwdSm90ILi2EN4cute5tupleIJNS5_1CILi1EEES8_S8_EEENS6_IJNS7_ILi64EEESA_SA_EEELi512ENS_10bfloat16_tEfNS_4arch4Sm90ELb0ELb1ELb0ELb1ELb1ELb1ELb1ELb0ELb0ELb1ELb0ELb0EEENS1_21CollectiveEpilogueFwdINS6_IJSA_NS7_ILi512EEESA_EEES9_SC_SE_Li256ELb1ELb1ELb0ELb0EEENS1_36VarlenDynamicPersistentTileSchedulerILi64ELi64ELi256ELi128ELb0ELb1ELb1ELb1ELb0ELb1EEEEEEEEEvNT_6ParamsE)
        .other          _ZN7cutlass13device_kernelIN5flash11enable_sm90INS1_16FlashAttnFwdSm90INS1_25CollectiveMainloopFwdSm90ILi2EN4cute5tupleIJNS5_1CILi1EEES8_S8_EEENS6_IJNS7_ILi64EEESA_SA_EEELi512ENS_10bfloat16_tEfNS_4arch4Sm90ELb0ELb1ELb0ELb1ELb1ELb1ELb1ELb0ELb0ELb1ELb0ELb0EEENS1_21CollectiveEpilogueFwdINS6_IJSA_NS7_ILi512EEESA_EEES9_SC_SE_Li256ELb1ELb1ELb0ELb0EEENS1_36VarlenDynamicPersistentTileSchedulerILi64ELi64ELi256ELi128ELb0ELb1ELb1ELb1ELb0ELb1EEEEEEEEEvNT_6ParamsE,@"STO_CUDA_ENTRY STV_DEFAULT"
_ZN7cutlass13device_kernelIN5flash11enable_sm90INS1_16FlashAttnFwdSm90INS1_25CollectiveMainloopFwdSm90ILi2EN4cute5tupleIJNS5_1CILi1EEES8_S8_EEENS6_IJNS7_ILi64EEESA_SA_EEELi512ENS_10bfloat16_tEfNS_4arch4Sm90ELb0ELb1ELb0ELb1ELb1ELb1ELb1ELb0ELb0ELb1ELb0ELb0EEENS1_21CollectiveEpilogueFwdINS6_IJSA_NS7_ILi512EEESA_EEES9_SC_SE_Li256ELb1ELb1ELb0ELb0EEENS1_36VarlenDynamicPersistentTileSchedulerILi64ELi64ELi256ELi128ELb0ELb1ELb1ELb1ELb0ELb1EEEEEEEEEvNT_6ParamsE:
[----:B------:R-:W0:Y:S02]  /*0000*/  LDC R1, c[0x0][0x28] ;  /* 0x00000a00ff017b82 */ /* 0x000e240000000800 */
[----:B0-----:R-:W-:Y:S01]  /*0010*/  VIADD R1, R1, 0xffffff90 ;  /* 0xffffff9001017836 */ /* 0x001fe20000000000 */
[----:B------:R-:W0:Y:S01]  /*0020*/  S2R R0, SR_TID.X ;  /* 0x0000000000007919 */ /* 0x000e220000002100 */
[----:B------:R-:W-:Y:S01]  /*0030*/  ELECT P0, URZ, PT ;  /* 0x00000000003f782f */ /* 0x000fe20003800000 */
[----:B------:R-:W-:Y:S01]  /*0040*/  BSSY B0, `(.L_x_3318) ;  /* 0x000000e000007945 */ /* 0x000fe20003800000 */
[--C-:B0-----:R-:W-:Y:S02]  /*0050*/  SHF.R.U32.HI R2, RZ, 0x5, R0.reuse ;  /* 0x00000005ff027819 */ /* 0x101fe40000011600 */
[----:B------:R-:W-:-:S03]  /*0060*/  SHF.R.U32.HI R4, RZ, 0x7, R0 ;  /* 0x00000007ff047819 */ /* 0x000fc60000011600 */
        /* <DEDUP_REMOVED lines=11> */
.L_x_3319:
[----:B------:R-:W-:Y:S05]  /*0120*/  BSYNC B0 ;  /* 0x0000000000007941 */ /* 0x000fea0003800000 */
.L_x_3318:
        /* <DEDUP_REMOVED lines=21> */
[----:B0-----:R0:W1:Y:S01]  /*0280*/  @UP1 SYNCS.EXCH.64 URZ, [UR8+0x38800], UR4 ;  /* 0x03880004083f15b2 */ /* 0x0010620008000100 */
[----:B------:R0:W2:Y:S04]  /*0290*/  @UP2 SYNCS.EXCH.64 URZ, [UR8+0x38810], UR4 ;  /* 0x03881004083f25b2 */ /* 0x0000a80008000100 */
[----:B------:R0:W3:Y:S01]  /*02a0*/  @UP3 SYNCS.EXCH.64 URZ, [UR8+0x38820], UR6 ;  /* 0x03882006083f35b2 */ /* 0x0000e20008000100 */
        /* <DEDUP_REMOVED lines=14> */
[----:B----4-:R-:W-:Y:S01]  /*0390*/  NOP ;  /* 0x0000000000007918 */ /* 0x010fe20000000000 */
.L_x_3320:
[----:B------:R-:W4:Y:S01]  /*03a0*/  SHFL.IDX PT, R3, R2, RZ, 0x1f ;  /* 0x00001fff02037589 */ /* 0x000f2200000e0000 */
[----:B------:R-:W-:Y:S01]  /*03b0*/  NOP ;  /* 0x0000000000007918 */ /* 0x000fe20000000000 */
[----:B----4-:R-:W-:-:S13]  /*03c0*/  ISETP.NE.AND P0, PT, R3, RZ, PT ;  /* 0x000000ff0300720c */ /* 0x010fda0003f05270 */
        /* <DEDUP_REMOVED lines=18> */
[----:B----4-:R-:W-:Y:S01]  /*04f0*/  NOP ;  /* 0x0000000000007918 */ /* 0x010fe20000000000 */
.L_x_3321:
[----:B------:R-:W4:Y:S01]  /*0500*/  SHFL.IDX PT, R3, R2, RZ, 0x1f ;  /* 0x00001fff02037589 */ /* 0x000f2200000e0000 */
[----:B------:R-:W-:Y:S01]  /*0510*/  NOP ;  /* 0x0000000000007918 */ /* 0x000fe20000000000 */
[----:B----4-:R-:W-:-:S13]  /*0520*/  ISETP.NE.AND P0, PT, R3, RZ, PT ;  /* 0x000000ff0300720c */ /* 0x010fda0003f05270 */
        /* <DEDUP_REMOVED lines=15> */
.L_x_3322:
        /* <DEDUP_REMOVED lines=22> */
.L_x_3323:
        /* <DEDUP_REMOVED lines=22> */
.L_x_3324:
[----:B------:R-:W-:Y:S01]  /*08e0*/  PLOP3.LUT P0, PT, PT, PT, UP0, 0x80, 0x0 ;  /* 0x000000000000781c */ /* 0x000fe20003f0f008 */
[----:B------:R-:W-:Y:S01]  /*08f0*/  UMOV UR36, 0x1 ;  /* 0x0000000100247882 */ /* 0x000fe20000000000 */
[----:B------:R-:W-:Y:S01]  /*0900*/  NOP ;  /* 0x0000000000007918 */ /* 0x000fe20000000000 */
[----:B------:R-:W-:Y:S01]  /*0910*/  USEL UR36, UR36, 0x2, !UP0 ;  /* 0x0000000224247887 */ /* 0x000fe2000c000000 */
[----:B------:R-:W-:Y:S01]  /*0920*/  BSSY B9, `(.L_x_3325) ;  /* 0x00025bd000097945 */ /* 0x000fe20003800000 */
[----:B------:R-:W-:Y:S01]  /*0930*/  ULDC.64 UR50, c[0x0][0x208] ;  /* 0x0000820000327ab9 */ /* 0x000fe20000000a00 */
[----:B0123--:R-:W-:Y:S07]  /*0940*/  BAR.SYNC.DEFER_BLOCKING 0x0 ;  /* 0x0000000000007b1d */ /* 0x00ffee0000010000 */
[----:B------:R-:W-:Y:S05]  /*0950*/  @!P0 BRA `(.L_x_3326) ;  /* 0x000001d000048947 */ /* 0x000fea0003800000 */
.L_x_3327:
[----:B------:R-:W-:-:S08]  /*0960*/  NOP ;  /* 0x0000000000007918 */ /* 0x000fd00000000000 */
[----:B------:R-:W0:Y:S02]  /*0970*/  USETMAXREG.TRY_ALLOC.CTAPOOL UP0, 0xe8 ;  /* 0x000000e8000079c8 */ /* 0x000e240008000600 */
[----:B0-----:R-:W-:-:S13]  /*0980*/  PLOP3.LUT P0, PT, PT, PT, UP0, 0x80, 0x0 ;  /* 0x000000000000781c */ /* 0x001fda0003f0f008 */
[----:B------:R-:W-:Y:S05]  /*0990*/  @!P0 BRA `(.L_x_3327) ;  /* 0xfffffffc00f08947 */ /* 0x000fea000383ffff */
[----:B------:R-:W-:Y:S01]  /*09a0*/  SHF.R.U32.HI R2, RZ, 0x7, R0 ;  /* 0x00000007ff027819 */ /* 0x000fe20000011600 */
[----:B------:R-:W0:Y:S01]  /*09b0*/  S2UR UR4, SR_CgaCtaId ;  /* 0x00000000000479c3 */ /* 0x000e220000008800 */
[----:B------:R-:W-:Y:S02]  /*09c0*/  MOV R3, 0x400 ;  /* 0x0000040000037802 */ /* 0x000fe40000000f00 */
[----:B------:R-:W-:-:S13]  /*09d0*/  ISETP.NE.AND P0, PT, R2, 0x1, PT ;  /* 0x000000010200780c */ /* 0x000fda0003f05270 */
        /* <DEDUP_REMOVED lines=16> */
[----:B------:R-:W-:Y:S02]  /*0ae0*/  IMAD.MOV.U32 R191, RZ, RZ, RZ ;  /* 0x000000ffffbf7224 */ /* 0x000fe400078e00ff */
[----:B------:R-:W-:Y:S01]  /*0af0*/  IMAD.MOV.U32 R23, RZ, RZ, RZ ;  /* 0x000000ffff177224 */ /* 0x000fe200078e00ff */
[CC--:B------:R-:W-:Y:S02]  /*0b00*/  LEA.HI R2, R0.reuse, R18.reuse, RZ, 0x4 ;  /* 0x0000001200027211 */ /* 0x0c0fe400078f20ff */
[----:B------:R-:W-:-:S02]  /*0b10*/  LEA.HI R6, R0, R18, RZ, 0x7 ;  /* 0x0000001200067211 */ /* 0x000fc400078f38ff */
[----:B------:R-:W-:Y:S02]  /*0b20*/  LOP3.LUT R3, R2, 0xfffffff0, RZ, 0xc0, !PT ;  /* 0xfffffff002037812 */ /* 0x000fe400078ec0ff */
[----:B------:R-:W-:Y:S02]  /*0b30*/  LOP3.LUT R5, R6, 0xffffff80, RZ, 0xc0, !PT ;  /* 0xffffff8006057812 */ /* 0x000fe400078ec0ff */
[----:B------:R-:W-:Y:S01]  /*0b40*/  LEA.HI R4, R0, R18, RZ, 0x5 ;  /* 0x0000001200047211 */ /* 0x000fe200078f28ff */
[C---:B------:R-:W-:Y:S01]  /*0b50*/  IMAD.IADD R3, R18.reuse, 0x1, -R3 ;  /* 0x0000000112037824 */ /* 0x040fe200078e0a03 */
[----:B------:R-:W-:Y:S01]  /*0b60*/  SHF.R.S32.HI R15, RZ, 0x7, R6 ;  /* 0x00000007ff0f7819 */ /* 0x000fe20000011406 */
[----:B------:R-:W-:Y:S01]  /*0b70*/  IMAD.IADD R7, R18, 0x1, -R5 ;  /* 0x0000000112077824 */ /* 0x000fe200078e0a05 */
[--C-:B------:R-:W-:Y:S02]  /*0b80*/  SHF.R.S32.HI R17, RZ, 0x5, R4.reuse ;  /* 0x00000005ff117819 */ /* 0x100fe40000011404 */
[--C-:B------:R-:W-:Y:S01]  /*0b90*/  SHF.R.S32.HI R10, RZ, 0x1f, R3.reuse ;  /* 0x0000001fff0a7819 */ /* 0x100fe20000011403 */
[----:B------:R-:W-:Y:S01]  /*0ba0*/  IMAD R13, R15, 0x100, R3 ;  /* 0x000001000f0d7824 */ /* 0x000fe200078e0203 */
[----:B------:R-:W-:-:S02]  /*0bb0*/  SHF.R.S32.HI R4, RZ, 0x1f, R4 ;  /* 0x0000001fff047819 */ /* 0x000fc40000011404 */
[----:B------:R-:W-:Y:S02]  /*0bc0*/  SHF.R.S32.HI R5, RZ, 0x4, R2 ;  /* 0x00000004ff057819 */ /* 0x000fe40000011402 */
[----:B------:R-:W-:Y:S02]  /*0bd0*/  LEA.HI R12, R10, R3, RZ, 0x3 ;  /* 0x000000030a0c7211 */ /* 0x000fe400078f18ff */
[----:B------:R-:W-:Y:S02]  /*0be0*/  LEA.HI R2, R2, R5, RZ, 0x1 ;  /* 0x0000000502027211 */ /* 0x000fe400078f08ff */
[----:B------:R-:W-:Y:S02]  /*0bf0*/  LEA.HI R4, R4, R17, RZ, 0x2 ;  /* 0x0000001104047211 */ /* 0x000fe400078f10ff */
[C---:B------:R-:W-:Y:S01]  /*0c00*/  LOP3.LUT R14, R12.reuse, 0xfffffff8, RZ, 0xc0, !PT ;  /* 0xfffffff80c0e7812 */ /* 0x040fe200078ec0ff */
[----:B------:R-:W-:Y:S01]  /*0c10*/  IMAD.SHL.U32 R12, R12, 0x40, RZ ;  /* 0x000000400c0c7824 */ /* 0x000fe200078e00ff */
[----:B------:R-:W-:-:S02]  /*0c20*/  LOP3.LUT R2, R2, 0x1ffffffe, RZ, 0xc0, !PT ;  /* 0x1ffffffe02027812 */ /* 0x000fc400078ec0ff */
[----:B------:R-:W-:Y:S01]  /*0c30*/  LOP3.LUT R4, R4, 0x3ffffc, RZ, 0xc0, !PT ;  /* 0x003ffffc04047812 */ /* 0x000fe200078ec0ff */
[----:B------:R-:W-:Y:S01]  /*0c40*/  IMAD.IADD R14, R3, 0x1, -R14 ;  /* 0x00000001030e7824 */ /* 0x000fe200078e0a0e */
[----:B------:R-:W-:Y:S01]  /*0c50*/  SHF.R.S32.HI R8, RZ, 0x1f, R7 ;  /* 0x0000001fff087819 */ /* 0x000fe20000011407 */
[----:B------:R-:W-:Y:S01]  /*0c60*/  IMAD.IADD R2, R5, 0x1, -R2 ;  /* 0x0000000105027824 */ /* 0x000fe200078e0a02 */
[----:B------:R-:W-:Y:S01]  /*0c70*/  LEA.HI R6, R6, R15, RZ, 0x1 ;  /* 0x0000000f06067211 */ /* 0x000fe200078f08ff */
[----:B------:R-:W-:Y:S01]  /*0c80*/  IMAD.IADD R4, R17, 0x1, -R4 ;  /* 0x0000000111047824 */ /* 0x000fe200078e0a04 */
[-C--:B------:R-:W-:Y:S01]  /*0c90*/  LEA.HI R9, R8, R7.reuse, RZ, 0x2 ;  /* 0x0000000708097211 */ /* 0x080fe200078f10ff */
[----:B------:R-:W-:Y:S01]  /*0ca0*/  IMAD.SHL.U32 R3, R14, 0x40, RZ ;  /* 0x000000400e037824 */ /* 0x000fe200078e00ff */
[----:B------:R-:W-:Y:S01]  /*0cb0*/  LEA.HI R8, R8, R7, RZ, 0x5 ;  /* 0x0000000708087211 */ /* 0x000fe200078f28ff */
[----:B------:R-:W-:Y:S01]  /*0cc0*/  IMAD R13, R4, 0x10, R13 ;  /* 0x00000010040d7824 */ /* 0x000fe200078e020d */
[----:B------:R-:W-:Y:S01]  /*0cd0*/  SHF.R.S32.HI R10, RZ, 0x2, R9 ;  /* 0x00000002ff0a7819 */ /* 0x000fe20000011409 */
[----:B------:R-:W-:Y:S01]  /*0ce0*/  IMAD.SHL.U32 R2, R2, 0x8, RZ ;  /* 0x0000000802027824 */ /* 0x000fe200078e00ff */
[----:B------:R-:W-:-:S02]  /*0cf0*/  LOP3.LUT R3, R3, 0x1c0, RZ, 0xc0, !PT ;  /* 0x000001c003037812 */ /* 0x000fc400078ec0ff */
[----:B------:R-:W-:Y:S01]  /*0d00*/  SHF.R.S32.HI R11, RZ, 0x1f, R9 ;  /* 0x0000001fff0b7819 */ /* 0x000fe20000011409 */
[--C-:B------:R-:W-:Y:S01]  /*0d10*/  IMAD.U32 R4, R13, 0x40, R2.reuse ;  /* 0x000000400d047824 */ /* 0x100fe200078e0002 */
[----:B------:R-:W-:Y:S02]  /*0d20*/  LOP3.LUT R2, R3, 0x8, R2, 0xf8, !PT ;  /* 0x0000000803027812 */ /* 0x000fe400078ef802 */
[----:B------:R-:W-:Y:S02]  /*0d30*/  SHF.R.U32.HI R3, RZ, 0x3, R3 ;  /* 0x00000003ff037819 */ /* 0x000fe40000011603 */
[----:B------:R-:W-:Y:S01]  /*0d40*/  LEA.HI R11, R11, R10, RZ, 0x3 ;  /* 0x0000000a0b0b7211 */ /* 0x000fe200078f18ff */
[----:B------:R0:W-:Y:S01]  /*0d50*/  STL [R1+0x68], R4 ;  /* 0x0000680401007387 */ /* 0x0001e20000100800 */
[----:B------:R-:W-:Y:S02]  /*0d60*/  LOP3.LUT R3, R2, R3, RZ, 0x3c, !PT ;  /* 0x0000000302037212 */ /* 0x000fe400078e3cff */
[----:B------:R-:W-:Y:S01]  /*0d70*/  LEA.HI R2, R0, R18, RZ, 0x3 ;  /* 0x0000001200027211 */ /* 0x000fe200078f18ff */
[----:B------:R-:W-:Y:S01]  /*0d80*/  STL [R1+0x58], RZ ;  /* 0x000058ff01007387 */ /* 0x000fe20000100800 */
[----:B------:R-:W-:-:S02]  /*0d90*/  LOP3.LUT R11, R11, 0xfffffff8, RZ, 0xc0, !PT ;  /* 0xfffffff80b0b7812 */ /* 0x000fc400078ec0ff */
[----:B------:R-:W-:Y:S02]  /*0da0*/  LEA.HI R0, R0, R18, RZ, 0x2 ;  /* 0x0000001200007211 */ /* 0x000fe400078f10ff */
[----:B------:R-:W-:Y:S01]  /*0db0*/  SHF.R.S32.HI R5, RZ, 0x3, R2 ;  /* 0x00000003ff057819 */ /* 0x000fe20000011402 */
[----:B------:R-:W-:Y:S01]  /*0dc0*/  IMAD.IADD R11, R10, 0x1, -R11 ;  /* 0x000000010a0b7824 */ /* 0x000fe200078e0a0b */
[----:B------:R-:W-:Y:S02]  /*0dd0*/  LOP3.LUT R2, R2, 0xfffffff8, RZ, 0xc0, !PT ;  /* 0xfffffff802027812 */ /* 0x000fe400078ec0ff */
[----:B------:R-:W-:Y:S02]  /*0de0*/  SHF.R.S32.HI R8, RZ, 0x5, R8 ;  /* 0x00000005ff087819 */ /* 0x000fe40000011408 */
[----:B------:R-:W-:Y:S01]  /*0df0*/  SHF.R.S32.HI R190, RZ, 0x2, R0 ;  /* 0x00000002ffbe7819 */ /* 0x000fe20000011400 */
[----:B------:R-:W-:Y:S01]  /*0e00*/  IMAD.IADD R10, R18, 0x1, -R2 ;  /* 0x00000001120a7824 */ /* 0x000fe200078e0a02 */
[----:B------:R-:W-:Y:S01]  /*0e10*/  SHF.R.S32.HI R5, RZ, 0x1f, R0 ;  /* 0x0000001fff057819 */ /* 0x000fe20000011400 */
[----:B------:R-:W-:Y:S01]  /*0e20*/  IMAD R197, R8, 0x10, R11 ;  /* 0x0000001008c57824 */ /* 0x000fe200078e020b */
[----:B------:R-:W-:Y:S01]  /*0e30*/  LOP3.LUT R0, R0, 0xfffffffc, RZ, 0xc0, !PT ;  /* 0xfffffffc00007812 */ /* 0x000fe200078ec0ff */
[----:B------:R-:W-:Y:S01]  /*0e40*/  IMAD.SHL.U32 R217, R10, 0x8, RZ ;  /* 0x000000080ad97824 */ /* 0x000fe200078e00ff */
[----:B0-----:R-:W-:Y:S01]  /*0e50*/  LOP3.LUT R4, R9, 0x7ffffffc, RZ, 0xc0, !PT ;  /* 0x7ffffffc09047812 */ /* 0x001fe200078ec0ff */
[----:B------:R-:W-:Y:S01]  /*0e60*/  VIADD R9, R190, 0x20 ;  /* 0x00000020be097836 */ /* 0x000fe20000000000 */
[----:B------:R-:W-:Y:S01]  /*0e70*/  LEA.HI R5, R5, R190, RZ, 0x3 ;  /* 0x000000be05057211 */ /* 0x000fe200078f18ff */
[----:B------:R-:W-:Y:S01]  /*0e80*/  IMAD.IADD R8, R18, 0x1, -R0 ;  /* 0x0000000112087824 */ /* 0x000fe200078e0a00 */
[----:B------:R-:W-:Y:S01]  /*0e90*/  LOP3.LUT R6, R6, 0xfffffe, RZ, 0xc0, !PT ;  /* 0x00fffffe06067812 */ /* 0x000fe200078ec0ff */
[----:B------:R-:W-:Y:S01]  /*0ea0*/  IMAD.IADD R4, R7, 0x1, -R4 ;  /* 0x0000000107047824 */ /* 0x000fe200078e0a04 */
[----:B------:R-:W-:Y:S01]  /*0eb0*/  LOP3.LUT R5, R5, 0xfffffff8, RZ, 0xc0, !PT ;  /* 0xfffffff805057812 */ /* 0x000fe200078ec0ff */
[----:B------:R-:W-:Y:S01]  /*0ec0*/  IMAD.SHL.U32 R2, R9, 0x40, RZ ;  /* 0x0000004009027824 */ /* 0x000fe200078e00ff */
[----:B------:R-:W-:Y:S01]  /*0ed0*/  SHF.R.S32.HI R7, RZ, 0x1f, R9 ;  /* 0x0000001fff077819 */ /* 0x000fe20000011409 */
[C---:B------:R-:W-:Y:S01]  /*0ee0*/  IMAD.SHL.U32 R18, R8.reuse, 0x8, RZ ;  /* 0x0000000808127824 */ /* 0x040fe200078e00ff */
[C---:B------:R-:W-:Y:S01]  /*0ef0*/  LEA.HI R0, R8.reuse, R8, RZ, 0x1 ;  /* 0x0000000808007211 */ /* 0x040fe200078f08ff */
[----:B------:R-:W-:Y:S01]  /*0f00*/  VIADD R39, R217, 0x40 ;  /* 0x00000040d9277836 */ /* 0x000fe20000000000 */
[----:B------:R-:W-:Y:S01]  /*0f10*/  LEA.HI R7, R7, R9, RZ, 0x3 ;  /* 0x0000000907077211 */ /* 0x000fe200078f18ff */
[----:B------:R-:W-:Y:S01]  /*0f20*/  IMAD.SHL.U32 R192, R8, 0x4, RZ ;  /* 0x0000000408c07824 */ /* 0x000fe200078e00ff */
[----:B------:R-:W-:Y:S01]  /*0f30*/  LOP3.LUT R0, R0, 0x1ffffffe, RZ, 0xc0, !PT ;  /* 0x1ffffffe00007812 */ /* 0x000fe200078ec0ff */
[----:B------:R-:W-:Y:S01]  /*0f40*/  IMAD.IADD R209, R190, 0x1, -R5 ;  /* 0x00000001bed17824 */ /* 0x000fe200078e0a05 */
[----:B------:R-:W-:Y:S01]  /*0f50*/  LOP3.LUT R5, R2, 0x1c0, RZ, 0xc0, !PT ;  /* 0x000001c002057812 */ /* 0x000fe200078ec0ff */
[----:B------:R-:W-:Y:S01]  /*0f60*/  VIADD R38, R217, 0x80 ;  /* 0x00000080d9267836 */ /* 0x000fe20000000000 */
[----:B------:R-:W-:Y:S01]  /*0f70*/  SHF.R.S32.HI R40, RZ, 0x1f, R39 ;  /* 0x0000001fff287819 */ /* 0x000fe20000011427 */
[C---:B------:R-:W-:Y:S01]  /*0f80*/  VIADD R32, R18.reuse, 0x40 ;  /* 0x0000004012207836 */ /* 0x040fe20000000000 */
[----:B------:R-:W-:Y:S01]  /*0f90*/  LOP3.LUT R2, R5, 0x38, R18, 0xf8, !PT ;  /* 0x0000003805027812 */ /* 0x000fe200078ef812 */
[C---:B------:R-:W-:Y:S01]  /*0fa0*/  VIADD R37, R217.reuse, 0xc0 ;  /* 0x000000c0d9257836 */ /* 0x040fe20000000000 */
[----:B------:R-:W-:Y:S01]  /*0fb0*/  SHF.R.U32.HI R28, RZ, 0x3, R5 ;  /* 0x00000003ff1c7819 */ /* 0x000fe20000011605 */
[----:B------:R-:W-:Y:S01]  /*0fc0*/  VIADD R36, R217, 0x100 ;  /* 0x00000100d9247836 */ /* 0x000fe20000000000 */
[----:B------:R-:W-:Y:S01]  /*0fd0*/  SHF.R.S32.HI R39, RZ, 0x1f, R38 ;  /* 0x0000001fff277819 */ /* 0x000fe20000011426 */
[----:B------:R-:W-:Y:S01]  /*0fe0*/  IMAD.IADD R6, R15, 0x1, -R6 ;  /* 0x000000010f067824 */ /* 0x000fe200078e0a06 */
[----:B------:R-:W-:Y:S01]  /*0ff0*/  SHF.R.S32.HI R5, RZ, 0x1f, R32 ;  /* 0x0000001fff057819 */ /* 0x000fe20000011420 */
[C---:B------:R-:W-:Y:S01]  /*1000*/  VIADD R31, R18.reuse, 0x60 ;  /* 0x00000060121f7836 */ /* 0x040fe20000000000 */
[----:B------:R-:W-:Y:S01]  /*1010*/  SHF.R.S32.HI R38, RZ, 0x1f, R37 ;  /* 0x0000001fff267819 */ /* 0x000fe20000011425 */
[----:B------:R-:W-:Y:S01]  /*1020*/  VIADD R35, R217, 0x140 ;  /* 0x00000140d9237836 */ /* 0x000fe20000000000 */
[----:B------:R-:W-:Y:S01]  /*1030*/  SHF.R.S32.HI R37, RZ, 0x1f, R36 ;  /* 0x0000001fff257819 */ /* 0x000fe20000011424 */
[----:B------:R-:W-:Y:S01]  /*1040*/  VIADD R229, R18, 0x80 ;  /* 0x0000008012e57836 */ /* 0x000fe20000000000 */
[----:B------:R0:W-:Y:S01]  /*1050*/  STL [R1+0x4], R32 ;  /* 0x0000042001007387 */ /* 0x0001e20000100800 */
[----:B------:R-:W-:Y:S01]  /*1060*/  VIADD R216, R192, 0x10 ;  /* 0x00000010c0d87836 */ /* 0x000fe20000000000 */
[----:B------:R-:W-:Y:S01]  /*1070*/  SHF.R.S32.HI R36, RZ, 0x1f, R35 ;  /* 0x0000001fff247819 */ /* 0x000fe20000011423 */
[----:B------:R-:W-:Y:S01]  /*1080*/  IMAD.SHL.U32 R7, R7, 0x40, RZ ;  /* 0x0000004007077824 */ /* 0x000fe200078e00ff */
[----:B------:R-:W-:Y:S01]  /*1090*/  LOP3.LUT R12, R12, 0x7ffffe00, RZ, 0xc0, !PT ;  /* 0x7ffffe000c0c7812 */ /* 0x000fe200078ec0ff */
[----:B------:R-:W-:Y:S01]  /*10a0*/  VIADD R30, R18, 0x1c0 ;  /* 0x000001c0121e7836 */ /* 0x000fe20000000000 */
[----:B------:R-:W-:Y:S01]  /*10b0*/  SHF.R.S32.HI R35, RZ, 0x1f, R216 ;  /* 0x0000001fff237819 */ /* 0x000fe200000114d8 */
[----:B------:R-:W-:Y:S01]  /*10c0*/  IMAD.SHL.U32 R210, R6, 0x100, RZ ;  /* 0x0000010006d27824 */ /* 0x000fe200078e00ff */
[----:B------:R-:W-:Y:S01]  /*10d0*/  SHF.R.S32.HI R6, RZ, 0x1f, R31 ;  /* 0x0000001fff067819 */ /* 0x000fe2000001141f */
[----:B------:R-:W-:Y:S01]  /*10e0*/  VIADD R29, R18, 0x1e0 ;  /* 0x000001e0121d7836 */ /* 0x000fe20000000000 */
[----:B0-----:R-:W-:Y:S01]  /*10f0*/  SHF.L.U64.HI R32, R32, 0x1, R5 ;  /* 0x0000000120207819 */ /* 0x001fe20000010205 */
[----:B------:R-:W-:Y:S01]  /*1100*/  IMAD.IADD R0, R8, 0x1, -R0 ;  /* 0x0000000108007824 */ /* 0x000fe200078e0a00 */
[----:B------:R-:W-:Y:S01]  /*1110*/  SHF.R.S32.HI R8, RZ, 0x1f, R229 ;  /* 0x0000001fff087819 */ /* 0x000fe200000114e5 */
[C---:B------:R-:W-:Y:S01]  /*1120*/  VIADD R228, R18.reuse, 0xa0 ;  /* 0x000000a012e47836 */ /* 0x040fe20000000000 */
[----:B------:R-:W-:Y:S01]  /*1130*/  STL [R1], R31 ;  /* 0x0000001f01007387 */ /* 0x000fe20000100800 */
[C---:B------:R-:W-:Y:S01]  /*1140*/  VIADD R225, R18.reuse, 0xc0 ;  /* 0x000000c012e17836 */ /* 0x040fe20000000000 */
[----:B------:R-:W-:Y:S01]  /*1150*/  LOP3.LUT R7, R7, 0xfffffe00, RZ, 0xc0, !PT ;  /* 0xfffffe0007077812 */ /* 0x000fe200078ec0ff */
[C---:B------:R-:W-:Y:S01]  /*1160*/  VIADD R224, R18.reuse, 0xe0 ;  /* 0x000000e012e07836 */ /* 0x040fe20000000000 */
[----:B------:R-:W-:Y:S01]  /*1170*/  STL [R1+0x10], R30 ;  /* 0x0000101e01007387 */ /* 0x000fe20000100800 */
[----:B------:R-:W-:Y:S01]  /*1180*/  SHF.L.U64.HI R6, R31, 0x1, R6 ;  /* 0x000000011f067819 */ /* 0x000fe20000010206 */
[----:B------:R-:W-:Y:S01]  /*1190*/  IMAD R12, R17, 0x400, R12 ;  /* 0x00000400110c7824 */ /* 0x000fe200078e020c */
[----:B------:R-:W-:Y:S01]  /*11a0*/  SHF.L.U64.HI R5, R229, 0x1, R8 ;  /* 0x00000001e5057819 */ /* 0x000fe20000010208 */
[----:B------:R-:W-:Y:S01]  /*11b0*/  STL [R1+0xc], R29 ;  /* 0x00000c1d01007387 */ /* 0x000fe20000100800 */
[----:B------:R-:W-:Y:S01]  /*11c0*/  SHF.R.S32.HI R9, RZ, 0x1f, R228 ;  /* 0x0000001fff097819 */ /* 0x000fe200000114e4 */
[C---:B------:R-:W-:Y:S01]  /*11d0*/  VIADD R223, R18.reuse, 0x100 ;  /* 0x0000010012df7836 */ /* 0x040fe20000000000 */
[----:B------:R-:W-:Y:S01]  /*11e0*/  SHF.R.S32.HI R10, RZ, 0x1f, R225 ;  /* 0x0000001fff0a7819 */ /* 0x000fe200000114e1 */
[----:B------:R-:W-:Y:S01]  /*11f0*/  STL [R1+0x5c], R35 ;  /* 0x00005c2301007387 */ /* 0x000fe20000100800 */
[----:B------:R-:W-:Y:S01]  /*1200*/  VIADD R222, R18, 0x120 ;  /* 0x0000012012de7836 */ /* 0x000fe20000000000 */
[----:B------:R-:W-:Y:S01]  /*1210*/  SHF.R.S32.HI R11, RZ, 0x1f, R224 ;  /* 0x0000001fff0b7819 */ /* 0x000fe200000114e0 */
[----:B------:R-:W-:Y:S01]  /*1220*/  IMAD.IADD R3, R12, 0x1, R3 ;  /* 0x000000010c037824 */ /* 0x000fe200078e0203 */
[----:B------:R-:W-:Y:S01]  /*1230*/  STL [R1+0x18], R32 ;  /* 0x0000182001007387 */ /* 0x000fe20000100800 */
[C---:B------:R-:W-:Y:S01]  /*1240*/  VIADD R221, R18.reuse, 0x140 ;  /* 0x0000014012dd7836 */ /* 0x040fe20000000000 */
[----:B------:R-:W-:Y:S01]  /*1250*/  SHF.R.S32.HI R12, RZ, 0x1f, R223 ;  /* 0x0000001fff0c7819 */ /* 0x000fe200000114df */
[C---:B------:R-:W-:Y:S01]  /*1260*/  VIADD R220, R18.reuse, 0x160 ;  /* 0x0000016012dc7836 */ /* 0x040fe20000000000 */
[----:B------:R-:W-:Y:S01]  /*1270*/  STL [R1+0x64], R7 ;  /* 0x0000640701007387 */ /* 0x000fe20000100800 */
[----:B------:R-:W-:Y:S01]  /*1280*/  SHF.R.S32.HI R13, RZ, 0x1f, R222 ;  /* 0x0000001fff0d7819 */ /* 0x000fe200000114de */
[----:B------:R-:W-:Y:S01]  /*1290*/  VIADD R219, R18, 0x180 ;  /* 0x0000018012db7836 */ /* 0x000fe20000000000 */
[----:B------:R-:W-:Y:S01]  /*12a0*/  SHF.L.U64.HI R8, R224, 0x1, R11 ;  /* 0x00000001e0087819 */ /* 0x000fe2000001020b */
[----:B------:R0:W-:Y:S01]  /*12b0*/  STL [R1+0x1c], R6 ;  /* 0x00001c0601007387 */ /* 0x0001e20000100800 */
[----:B------:R-:W-:Y:S01]  /*12c0*/  R2P PR, R14, 0x6 ;  /* 0x000000060e007804 */ /* 0x000fe20000000000 */
[----:B------:R-:W-:Y:S01]  /*12d0*/  VIADD R218, R18, 0x1a0 ;  /* 0x000001a012da7836 */ /* 0x000fe20000000000 */
[----:B------:R-:W-:Y:S01]  /*12e0*/  SHF.R.S32.HI R14, RZ, 0x1f, R221 ;  /* 0x0000001fff0e7819 */ /* 0x000fe200000114dd */
[----:B------:R1:W-:Y:S01]  /*12f0*/  STL [R1+0x20], R5 ;  /* 0x0000200501007387 */ /* 0x0003e20000100800 */
[----:B------:R-:W-:Y:S01]  /*1300*/  SHF.R.S32.HI R15, RZ, 0x1f, R220 ;  /* 0x0000001fff0f7819 */ /* 0x000fe200000114dc */
[----:B------:R-:W-:Y:S01]  /*1310*/  IMAD R211, R3, 0x2, R16 ;  /* 0x0000000203d37824 */ /* 0x000fe200078e0210 */
[----:B------:R-:W-:Y:S01]  /*1320*/  SHF.R.S32.HI R20, RZ, 0x1f, R219 ;  /* 0x0000001fff147819 */ /* 0x000fe200000114db */
[----:B------:R-:W-:Y:S01]  /*1330*/  IMAD R0, R0, 0x8, R197 ;  /* 0x0000000800007824 */ /* 0x000fe200078e02c5 */
[----:B------:R-:W-:Y:S01]  /*1340*/  SHF.R.S32.HI R21, RZ, 0x1f, R218 ;  /* 0x0000001fff157819 */ /* 0x000fe200000114da */
[----:B------:R-:W-:Y:S01]  /*1350*/  VIADD R214, R211, 0x36400 ;  /* 0x00036400d3d67836 */ /* 0x000fe20000000000 */
[----:B0-----:R-:W-:Y:S01]  /*1360*/  SHF.L.U64.HI R6, R228, 0x1, R9 ;  /* 0x00000001e4067819 */ /* 0x001fe20000010209 */
[----:B------:R-:W-:Y:S01]  /*1370*/  VIADD R187, R18, 0x20 ;  /* 0x0000002012bb7836 */ /* 0x000fe20000000000 */
[----:B------:R-:W-:Y:S01]  /*1380*/  SHF.R.S32.HI R22, RZ, 0x1f, R30 ;  /* 0x0000001fff167819 */ /* 0x000fe2000001141e */
[----:B------:R-:W-:Y:S01]  /*1390*/  VIADD R34, R217, 0x180 ;  /* 0x00000180d9227836 */ /* 0x000fe20000000000 */
[----:B-1----:R-:W-:Y:S01]  /*13a0*/  SHF.L.U64.HI R5, R225, 0x1, R10 ;  /* 0x00000001e1057819 */ /* 0x002fe2000001020a */
[----:B------:R0:W-:Y:S01]  /*13b0*/  STL [R1+0x24], R6 ;  /* 0x0000240601007387 */ /* 0x0001e20000100800 */
[----:B------:R-:W-:Y:S01]  /*13c0*/  SHF.R.S32.HI R24, RZ, 0x1f, R29 ;  /* 0x0000001fff187819 */ /* 0x000fe2000001141d */
[----:B------:R-:W-:Y:S01]  /*13d0*/  VIADD R33, R217, 0x1c0 ;  /* 0x000001c0d9217836 */ /* 0x000fe20000000000 */
[----:B------:R-:W-:Y:S01]  /*13e0*/  SEL R213, R213, 0xffffffc0, !P2 ;  /* 0xffffffc0d5d57807 */ /* 0x000fe20005000000 */
[----:B------:R1:W-:Y:S01]  /*13f0*/  STL [R1+0x28], R5 ;  /* 0x0000280501007387 */ /* 0x0003e20000100800 */
[----:B------:R-:W-:Y:S01]  /*1400*/  SHF.L.U64.HI R3, R29, 0x1, R24 ;  /* 0x000000011d037819 */ /* 0x000fe20000010218 */
[----:B------:R-:W-:Y:S01]  /*1410*/  VIADD R212, R211, 0x36420 ;  /* 0x00036420d3d47836 */ /* 0x000fe20000000000 */
[----:B------:R-:W-:Y:S01]  /*1420*/  SHF.R.S32.HI R19, RZ, 0x1f, R18 ;  /* 0x0000001fff137819 */ /* 0x000fe20000011412 */
[----:B------:R2:W-:Y:S01]  /*1430*/  STL [R1+0x2c], R8 ;  /* 0x00002c0801007387 */ /* 0x0005e20000100800 */
[C---:B------:R-:W-:Y:S01]  /*1440*/  @P1 VIADD R212, R214.reuse, 0xffffffe0 ;  /* 0xffffffe0d6d41836 */ /* 0x040fe20000000000 */
[----:B0-----:R-:W-:Y:S01]  /*1450*/  SHF.L.U64.HI R6, R223, 0x1, R12 ;  /* 0x00000001df067819 */ /* 0x001fe2000001020c */
[----:B------:R-:W-:Y:S01]  /*1460*/  IMAD.IADD R214, R214, 0x1, R213 ;  /* 0x00000001d6d67824 */ /* 0x000fe200078e02d5 */
[----:B------:R-:W-:Y:S01]  /*1470*/  SHF.R.S32.HI R215, RZ, 0x1f, R187 ;  /* 0x0000001fffd77819 */ /* 0x000fe200000114bb */
[----:B------:R-:W-:Y:S01]  /*1480*/  IMAD.MOV.U32 R17, RZ, RZ, RZ ;  /* 0x000000ffff117224 */ /* 0x000fe200078e00ff */
[----:B-1----:R-:W-:Y:S01]  /*1490*/  SHF.L.U64.HI R5, R222, 0x1, R13 ;  /* 0x00000001de057819 */ /* 0x002fe2000001020d */
[----:B------:R0:W-:Y:S01]  /*14a0*/  STL [R1+0x30], R6 ;  /* 0x0000300601007387 */ /* 0x0001e20000100800 */
[----:B------:R-:W-:Y:S01]  /*14b0*/  SHF.R.S32.HI R34, RZ, 0x1f, R34 ;  /* 0x0000001fff227819 */ /* 0x000fe20000011422 */
[----:B------:R-:W-:Y:S01]  /*14c0*/  IMAD.SHL.U32 R184, R4, 0x2, RZ ;  /* 0x0000000204b87824 */ /* 0x000fe200078e00ff */
[----:B--2---:R-:W-:Y:S01]  /*14d0*/  SHF.L.U64.HI R8, R221, 0x1, R14 ;  /* 0x00000001dd087819 */ /* 0x004fe2000001020e */
[----:B------:R1:W-:Y:S01]  /*14e0*/  STL [R1+0x34], R5 ;  /* 0x0000340501007387 */ /* 0x0003e20000100800 */
[----:B------:R-:W-:Y:S01]  /*14f0*/  SHF.R.S32.HI R33, RZ, 0x1f, R33 ;  /* 0x0000001fff217819 */ /* 0x000fe20000011421 */
[----:B------:R-:W-:-:S02]  /*1500*/  IMAD.IADD R213, R213, 0x1, R212 ;  /* 0x00000001d5d57824 */ /* 0x000fc400078e02d4 */
[----:B------:R-:W-:Y:S01]  /*1510*/  STL [R1+0x38], R8 ;  /* 0x0000380801007387 */ /* 0x000fe20000100800 */
[----:B0-----:R-:W-:Y:S02]  /*1520*/  SHF.L.U64.HI R6, R220, 0x1, R15 ;  /* 0x00000001dc067819 */ /* 0x001fe4000001020f */
[----:B-1----:R-:W-:-:S03]  /*1530*/  SHF.L.U64.HI R5, R219, 0x1, R20 ;  /* 0x00000001db057819 */ /* 0x002fc60000010214 */
[----:B------:R0:W-:Y:S04]  /*1540*/  STL [R1+0x3c], R6 ;  /* 0x00003c0601007387 */ /* 0x0001e80000100800 */
[----:B------:R1:W-:Y:S01]  /*1550*/  STL [R1+0x40], R5 ;  /* 0x0000400501007387 */ /* 0x0003e20000100800 */
[----:B0-----:R-:W-:Y:S02]  /*1560*/  SHF.L.U64.HI R6, R218, 0x1, R21 ;  /* 0x00000001da067819 */ /* 0x001fe40000010215 */
[----:B-1----:R-:W-:-:S03]  /*1570*/  SHF.L.U64.HI R5, R30, 0x1, R22 ;  /* 0x000000011e057819 */ /* 0x002fc60000010216 */
[----:B------:R-:W-:Y:S04]  /*1580*/  STL [R1+0x44], R6 ;  /* 0x0000440601007387 */ /* 0x000fe80000100800 */
[----:B------:R-:W-:Y:S04]  /*1590*/  STL [R1+0x48], R5 ;  /* 0x0000480501007387 */ /* 0x000fe80000100800 */
[----:B------:R0:W-:Y:S02]  /*15a0*/  STL [R1+0x4c], R3 ;  /* 0x00004c0301007387 */ /* 0x0001e40000100800 */
[----:B0-----:R-:W-:-:S05]  /*15b0*/  LOP3.LUT R3, R7, R2, R28, 0xf6, !PT ;  /* 0x0000000207037212 */ /* 0x001fca00078ef61c */
[----:B------:R-:W-:-:S05]  /*15c0*/  IMAD R2, R3, 0x2, R16 ;  /* 0x0000000203027824 */ /* 0x000fca00078e0210 */
[----:B------:R0:W-:Y:S04]  /*15d0*/  STL [R1+0x60], R2 ;  /* 0x0000600201007387 */ /* 0x0001e80000100800 */
[----:B------:R0:W-:Y:S02]  /*15e0*/  STL [R1+0x8], R0 ;  /* 0x0000080001007387 */ /* 0x0001e40000100800 */
.L_x_3539:
[----:B------:R-:W-:Y:S01]  /*15f0*/  ULDC.64 UR4, c[0x0][0xb20] ;  /* 0x0002c80000047ab9 */ /* 0x000fe20000000a00 */
[----:B-1234-:R-:W1:Y:S01]  /*1600*/  LDC.64 R4, c[0x0][0xb00] ;  /* 0x0002c000ff047b82 */ /* 0x01ee620000000a00 */
        /* <DEDUP_REMOVED lines=16> */
[----:B------:R2:W-:Y:S01]  /*1710*/  STL [R1+0x50], R26 ;  /* 0x0000501a01007387 */ /* 0x0005e20000100800 */
        /* <DEDUP_REMOVED lines=26> */
.L_x_3329:
[----:B------:R-:W-:Y:S02]  /*18c0*/  IMAD.U32 R36, RZ, RZ, UR5 ;  /* 0x00000005ff247e24 */ /* 0x000fe4000f8e00ff */
[----:B------:R-:W-:Y:S01]  /*18d0*/  IMAD.U32 R29, RZ, RZ, UR4 ;  /* 0x00000004ff1d7e24 */ /* 0x000fe2000f8e00ff */
[----:B------:R-:W-:Y:S06]  /*18e0*/  @!P2 BRA `(.L_x_3330) ;  /* 0x000000000010a947 */ /* 0x000fec0003800000 */
[----:B------:R-:W0:Y:S02]  /*18f0*/  LDC.64 R2, c[0x0][0xb18] ;  /* 0x0002c600ff027b82 */ /* 0x000e240000000a00 */
[----:B0-----:R-:W-:-:S05]  /*1900*/  IMAD.WIDE R2, R27, 0x4, R2 ;  /* 0x000000041b027825 */ /* 0x001fca00078e0202 */
[----:B------:R0:W5:Y:S01]  /*1910*/  LDG.E R29, desc[UR50][R2.64] ;  /* 0x00000032021d7981 */ /* 0x000162000c1e1900 */
[----:B------:R-:W-:Y:S05]  /*1920*/  BRA `(.L_x_3331) ;  /* 0x0000000000107947 */ /* 0x000fea0003800000 */
.L_x_3330:
[----:B------:R-:W-:Y:S05]  /*1930*/  @!P3 BRA `(.L_x_3331) ;  /* 0x00000000000cb947 */ /* 0x000fea0003800000 */
[----:B------:R-:W2:Y:S04]  /*1940*/  LDG.E R2, desc[UR50][R8.64] ;  /* 0x0000003208027981 */ /* 0x000ea8000c1e1900 */
[----:B------:R-:W2:Y:S02]  /*1950*/  LDG.E R29, desc[UR50][R8.64+0x4] ;  /* 0x00000432081d7981 */ /* 0x000ea4000c1e1900 */
[----:B--2---:R-:W-:-:S07]  /*1960*/  IMAD.IADD R29, R29, 0x1, -R2 ;  /* 0x000000011d1d7824 */ /* 0x004fce00078e0a02 */
.L_x_3331:
        /* <DEDUP_REMOVED lines=11> */
[----:B------:R-:W3:Y:S01]  /*1a20*/  @P0 LDG.E R9, desc[UR50][R4.64+0x4] ;  /* 0x0000043204090981 */ /* 0x000ee2000c1e1900 */
[----:B-----5:R-:W-:Y:S02]  /*1a30*/  IMAD.MOV.U32 R24, RZ, RZ, R29 ;  /* 0x000000ffff187224 */ /* 0x020fe400078e001d */
[----:B--2---:R-:W-:-:S05]  /*1a40*/  @P1 IMAD.WIDE R6, R27, 0x4, R6 ;  /* 0x000000041b061825 */ /* 0x004fca00078e0206 */
[----:B------:R1:W5:Y:S01]  /*1a50*/  @P1 LDG.E R24, desc[UR50][R6.64] ;  /* 0x0000003206181981 */ /* 0x000362000c1e1900 */
[----:B0-----:R-:W-:Y:S01]  /*1a60*/  ISETP.NE.AND P1, PT, R2, 0x1, PT ;  /* 0x000000010200780c */ /* 0x001fe20003f25270 */
[----:B------:R-:W-:Y:S01]  /*1a70*/  IMAD.SHL.U32 R208, R25, 0x40, RZ ;  /* 0x0000004019d07824 */ /* 0x000fe200078e00ff */
[----:B------:R-:W0:Y:S11]  /*1a80*/  LDC.64 R2, c[0x0][0xad8] ;  /* 0x0002b600ff027b82 */ /* 0x000e360000000a00 */
[----:B------:R-:W2:Y:S08]  /*1a90*/  @P1 LDC R11, c[0x0][0x44c] ;  /* 0x00011300ff0b1b82 */ /* 0x000eb00000000800 */
[----:B------:R-:W4:Y:S01]  /*1aa0*/  @P1 LDC R13, c[0x0][0x450] ;  /* 0x00011400ff0d1b82 */ /* 0x000f220000000800 */
[----:B0-----:R-:W-:Y:S01]  /*1ab0*/  ISETP.GE.AND P2, PT, R3, 0x1, PT ;  /* 0x000000010300780c */ /* 0x001fe20003f46270 */
[----:B---3--:R-:W-:-:S02]  /*1ac0*/  @P0 IMAD.IADD R36, R9, 0x1, -R8 ;  /* 0x0000000109240824 */ /* 0x008fc400078e0a08 */
[----:B------:R-:W-:Y:S02]  /*1ad0*/  IMAD.IADD R8, R29, 0x1, -R0 ;  /* 0x000000011d087824 */ /* 0x000fe400078e0a00 */
[----:B------:R-:W-:Y:S02]  /*1ae0*/  VIADD R0, R208, 0x3f ;  /* 0x0000003fd0007836 */ /* 0x000fe40000000000 */
[----:B------:R-:W-:Y:S02]  /*1af0*/  IMAD.IADD R186, R8, 0x1, R36 ;  /* 0x0000000108ba7824 */ /* 0x000fe400078e0224 */
[----:B--2---:R-:W-:-:S03]  /*1b00*/  @P1 IMAD.HI.U32 R4, R0, R11, RZ ;  /* 0x0000000b00041227 */ /* 0x004fc600078e00ff */
[C---:B------:R-:W-:Y:S01]  /*1b10*/  IADD3 R38, R186.reuse, 0x1, -R185 ;  /* 0x00000001ba267810 */ /* 0x040fe20007ffe8b9 */
[----:B-1----:R-:W-:Y:S01]  /*1b20*/  IMAD.MOV.U32 R7, RZ, RZ, R0 ;  /* 0x000000ffff077224 */ /* 0x002fe200078e0000 */
[----:B----4-:R-:W-:Y:S01]  /*1b30*/  @P1 SHF.R.U32.HI R7, RZ, R13, R4 ;  /* 0x0000000dff071219 */ /* 0x010fe20000011604 */
[----:B------:R-:W-:-:S04]  /*1b40*/  VIADD R0, R186, 0x3f ;  /* 0x0000003fba007836 */ /* 0x000fc80000000000 */
[----:B------:R-:W-:Y:S01]  /*1b50*/  IMAD.IADD R9, R38, 0x1, R7 ;  /* 0x0000000126097824 */ /* 0x000fe200078e0207 */
[----:B------:R-:W-:-:S03]  /*1b60*/  SHF.R.S32.HI R5, RZ, 0x1f, R0 ;  /* 0x0000001fff057819 */ /* 0x000fc60000011400 */
[----:B------:R-:W-:Y:S01]  /*1b70*/  IMAD.IADD R2, R9, 0x1, R2 ;  /* 0x0000000109027824 */ /* 0x000fe200078e0202 */
[----:B------:R-:W-:-:S04]  /*1b80*/  LEA.HI R5, R5, R0, RZ, 0x6 ;  /* 0x0000000005057211 */ /* 0x000fc800078f30ff */
        /* <DEDUP_REMOVED lines=13> */
.L_x_3334:
[----:B------:R-:W-:-:S13]  /*1c60*/  ISETP.NE.AND P0, PT, R3, 0x1, PT ;  /* 0x000000010300780c */ /* 0x000fda0003f05270 */
[----:B------:R-:W0:Y:S02]  /*1c70*/  @P0 LDC.64 R4, c[0x0][0xae0] ;  /* 0x0002b800ff040b82 */ /* 0x000e240000000a00 */
[----:B0-----:R-:W-:-:S05]  /*1c80*/  @P0 IMAD.HI.U32 R4, R0, R4, RZ ;  /* 0x0000000400040227 */ /* 0x001fca00078e00ff */
[----:B------:R-:W-:-:S07]  /*1c90*/  @P0 SHF.R.U32.HI R0, RZ, R5, R4 ;  /* 0x00000005ff000219 */ /* 0x000fce0000011604 */
.L_x_3335:
[----:B------:R-:W-:Y:S05]  /*1ca0*/  BSYNC B0 ;  /* 0x0000000000007941 */ /* 0x000fea0003800000 */
.L_x_3333:
[----:B------:R-:W-:-:S05]  /*1cb0*/  IMAD R5, R0, R3, R3 ;  /* 0x0000000300057224 */ /* 0x000fca00078e0203 */
[----:B------:R-:W-:-:S07]  /*1cc0*/  VIMNMX R2, R2, R5, PT ;  /* 0x0000000502027248 */ /* 0x000fce0003fe0100 */
.L_x_3332:
        /* <DEDUP_REMOVED lines=20> */
.L_x_3338:
[----:B------:R-:W-:-:S13]  /*1e10*/  ISETP.NE.AND P0, PT, R3, 0x1, PT ;  /* 0x000000010300780c */ /* 0x000fda0003f05270 */
[----:B------:R-:W0:Y:S02]  /*1e20*/  @P0 LDC.64 R6, c[0x0][0xae0] ;  /* 0x0002b800ff060b82 */ /* 0x000e240000000a00 */
[----:B0-----:R-:W-:-:S05]  /*1e30*/  @P0 IMAD.HI.U32 R6, R0, R6, RZ ;  /* 0x0000000600060227 */ /* 0x001fca00078e00ff */
[----:B------:R-:W-:-:S07]  /*1e40*/  @P0 SHF.R.U32.HI R0, RZ, R7, R6 ;  /* 0x00000007ff000219 */ /* 0x000fce0000011606 */
.L_x_3339:
[----:B------:R-:W-:Y:S05]  /*1e50*/  BSYNC B0 ;  /* 0x0000000000007941 */ /* 0x000fea0003800000 */
.L_x_3337:
[----:B------:R-:W-:-:S05]  /*1e60*/  IMAD R3, R0, R3, RZ ;  /* 0x0000000300037224 */ /* 0x000fca00078e02ff */
[----:B------:R-:W-:-:S07]  /*1e70*/  VIMNMX R4, R4, R3, !PT ;  /* 0x0000000304047248 */ /* 0x000fce0007fe0100 */
.L_x_3336:
        /* <DEDUP_REMOVED lines=43> */
.L_x_3342:
[----:B------:R-:W-:Y:S05]  /*2130*/  BSYNC B6 ;  /* 0x0000000000067941 */ /* 0x000fea0003800000 */
.L_x_3341:
        /* <DEDUP_REMOVED lines=20> */
.L_x_3344:
[----:B------:R-:W-:Y:S05]  /*2280*/  BSYNC B6 ;  /* 0x0000000000067941 */ /* 0x000fea0003800000 */
.L_x_3343:
[----:B------:R-:W-:Y:S01]  /*2290*/  ULDC.64 UR4, c[0x0][0xaf0] ;  /* 0x0002bc0000047ab9 */ /* 0x000fe20000000a00 */
[----:B------:R-:W-:Y:S01]  /*22a0*/  IMAD.MOV.U32 R0, RZ, RZ, R27 ;  /* 0x000000ffff007224 */ /* 0x000fe200078e001b */
[----:B------:R-:W-:Y:S01]  /*22b0*/  ISETP.NE.U32.AND P0, PT, RZ, UR4, PT ;  /* 0x00000004ff007c0c */ /* 0x000fe2000bf05070 */
[----:B------:R-:W0:Y:S01]  /*22c0*/  S2R R31, SR_TID.X ;  /* 0x00000000001f7919 */ /* 0x000e220000002100 */
[----:B------:R-:W1:Y:S08]  /*22d0*/  LDC.64 R4, c[0x0][0x3f8] ;  /* 0x0000fe00ff047b82 */ /* 0x000e700000000a00 */
[----:B------:R-:W2:Y:S01]  /*22e0*/  LDC.64 R44, c[0x0][0x408] ;  /* 0x00010200ff2c7b82 */ /* 0x000ea20000000a00 */
[----:B------:R-:W-:-:S07]  /*22f0*/  ISETP.NE.AND.EX P0, PT, RZ, UR5, PT, P0 ;  /* 0x00000005ff007c0c */ /* 0x000fce000bf05300 */
[----:B------:R-:W3:Y:S01]  /*2300*/  LDC R49, c[0x0][0x3f4] ;  /* 0x0000fd00ff317b82 */ /* 0x000ee20000000800 */
[----:B------:R-:W-:Y:S01]  /*2310*/  SHF.R.S32.HI R9, RZ, 0x1f, R190 ;  /* 0x0000001fff097819 */ /* 0x000fe200000114be */
[----:B------:R-:W4:Y:S01]  /*2320*/  S2R R47, SR_TID.X ;  /* 0x00000000002f7919 */ /* 0x000f220000002100 */
[----:B------:R-:W-:Y:S01]  /*2330*/  SHF.R.S32.HI R193, RZ, 0x1f, R192 ;  /* 0x0000001fffc17819 */ /* 0x000fe200000114c0 */
[----:B------:R-:W-:Y:S01]  /*2340*/  IMAD.SHL.U32 R42, R209, 0x40, RZ ;  /* 0x00000040d12a7824 */ /* 0x000fe200078e00ff */
[----:B------:R-:W-:-:S03]  /*2350*/  ULDC UR4, c[0x0][0x2f4] ;  /* 0x0000bd0000047ab9 */ /* 0x000fc60000000800 */
[----:B------:R-:W0:Y:S02]  /*2360*/  @P0 LDC.64 R2, c[0x0][0xaf0] ;  /* 0x0002bc00ff020b82 */ /* 0x000e240000000a00 */
[----:B0-----:R-:W-:-:S05]  /*2370*/  @P0 IMAD.WIDE R2, R27, 0x4, R2 ;  /* 0x000000041b020825 */ /* 0x001fca00078e0202 */
[----:B------:R0:W4:Y:S01]  /*2380*/  @P0 LDG.E R0, desc[UR50][R2.64] ;  /* 0x0000003202000981 */ /* 0x000122000c1e1900 */
[----:B------:R-:W-:Y:S01]  /*2390*/  VIADD R31, R31, 0xffffff80 ;  /* 0xffffff801f1f7836 */ /* 0x000fe20000000000 */
[----:B---3--:R-:W-:Y:S01]  /*23a0*/  ISETP.GE.AND P3, PT, R18, R49, PT ;  /* 0x000000311200720c */ /* 0x008fe20003f66270 */
[C---:B-1----:R-:W-:Y:S01]  /*23b0*/  IMAD R6, R9.reuse, R4, RZ ;  /* 0x0000000409067224 */ /* 0x042fe200078e02ff */
[----:B------:R-:W-:Y:S01]  /*23c0*/  LOP3.LUT R42, R42, 0x1c0, RZ, 0xc0, !PT ;  /* 0x000001c02a2a7812 */ /* 0x000fe200078ec0ff */
[----:B--2---:R-:W-:Y:S01]  /*23d0*/  IMAD R9, R9, R44, RZ ;  /* 0x0000002c09097224 */ /* 0x004fe200078e02ff */
[----:B------:R-:W-:Y:S01]  /*23e0*/  SHF.R.S32.HI R30, RZ, 0x1f, R31 ;  /* 0x0000001fff1e7819 */ /* 0x000fe2000001141f */
[----:B------:R-:W-:Y:S01]  /*23f0*/  IMAD R11, R190, R5, R6 ;  /* 0x00000005be0b7224 */ /* 0x000fe200078e0206 */
[----:B------:R-:W-:Y:S01]  /*2400*/  SHF.L.U64.HI R40, R4, 0x6, R5 ;  /* 0x0000000604287819 */ /* 0x000fe20000010205 */
[----:B------:R-:W-:Y:S01]  /*2410*/  IMAD.WIDE.U32 R6, R190, R4, R192 ;  /* 0x00000004be067225 */ /* 0x000fe200078e00c0 */
[----:B------:R-:W-:-:S02]  /*2420*/  LEA.HI R30, R30, R31, RZ, 0x2 ;  /* 0x0000001f1e1e7211 */ /* 0x000fc400078f10ff */
[----:B------:R-:W-:Y:S01]  /*2430*/  SHF.L.U64.HI R43, R44, 0x6, R45 ;  /* 0x000000062c2b7819 */ /* 0x000fe2000001022d */
[----:B------:R-:W-:Y:S01]  /*2440*/  IMAD R13, R190, R45, R9 ;  /* 0x0000002dbe0d7224 */ /* 0x000fe200078e0209 */
[----:B------:R-:W-:Y:S01]  /*2450*/  LOP3.LUT R30, R30, 0xfffffffc, RZ, 0xc0, !PT ;  /* 0xfffffffc1e1e7812 */ /* 0x000fe200078ec0ff */
[----:B0-----:R-:W-:Y:S01]  /*2460*/  IMAD.IADD R3, R7, 0x1, R11 ;  /* 0x0000000107037824 */ /* 0x001fe200078e020b */
[----:B-----5:R-:W-:Y:S01]  /*2470*/  SHF.R.S32.HI R9, RZ, 0x1f, R24 ;  /* 0x0000001fff097819 */ /* 0x020fe20000011418 */
[-C--:B------:R-:W-:Y:S01]  /*2480*/  IMAD.WIDE.U32 R20, R190, R4.reuse, R18 ;  /* 0x00000004be147225 */ /* 0x080fe200078e0012 */
[----:B------:R-:W-:Y:S02]  /*2490*/  SEL R7, R49, RZ, P3 ;  /* 0x000000ff31077207 */ /* 0x000fe40001800000 */
[----:B----4-:R-:W-:Y:S01]  /*24a0*/  SHF.R.U32.HI R47, RZ, 0x7, R47 ;  /* 0x00000007ff2f7819 */ /* 0x010fe2000001162f */
[----:B------:R-:W-:Y:S01]  /*24b0*/  IMAD.IADD R30, R31, 0x1, -R30 ;  /* 0x000000011f1e7824 */ /* 0x000fe200078e0a1e */
[----:B------:R-:W-:Y:S01]  /*24c0*/  SHF.R.S32.HI R46, RZ, 0x1f, R26 ;  /* 0x0000001fff2e7819 */ /* 0x000fe2000001141a */
[----:B------:R-:W0:Y:S01]  /*24d0*/  S2R R31, SR_TID.X ;  /* 0x00000000001f7919 */ /* 0x000e220000002100 */
[----:B------:R-:W-:Y:S01]  /*24e0*/  IMAD R8, R9, R4, RZ ;  /* 0x0000000409087224 */ /* 0x000fe200078e02ff */
[----:B------:R-:W-:Y:S01]  /*24f0*/  ISETP.GE.AND P2, PT, R18, UR4, PT ;  /* 0x0000000412007c0c */ /* 0x000fe2000bf46270 */
[----:B------:R-:W-:Y:S01]  /*2500*/  IMAD.MOV.U32 R2, RZ, RZ, R6 ;  /* 0x000000ffff027224 */ /* 0x000fe200078e0006 */
[----:B------:R-:W-:Y:S01]  /*2510*/  ISETP.GE.AND P1, PT, R187, UR4, PT ;  /* 0x00000004bb007c0c */ /* 0x000fe2000bf26270 */
[----:B------:R-:W-:-:S02]  /*2520*/  IMAD.IADD R21, R11, 0x1, R21 ;  /* 0x000000010b157824 */ /* 0x000fc400078e0215 */
[----:B------:R-:W-:Y:S02]  /*2530*/  IMAD R9, R9, R44, RZ ;  /* 0x0000002c09097224 */ /* 0x000fe400078e02ff */
[----:B------:R-:W-:Y:S02]  /*2540*/  IMAD R48, R30, 0x40, R190 ;  /* 0x000000401e307824 */ /* 0x000fe400078e02be */
[----:B------:R-:W-:Y:S02]  /*2550*/  IMAD.IADD R7, R18, 0x1, R7 ;  /* 0x0000000112077824 */ /* 0x000fe400078e0207 */
        /* <DEDUP_REMOVED lines=11> */
[----:B------:R-:W-:Y:S01]  /*2610*/  IMAD.WIDE.U32 R34, R190, R44, R18 ;  /* 0x0000002cbe227225 */ /* 0x000fe200078e0012 */
[----:B------:R-:W-:-:S03]  /*2620*/  SHF.R.S32.HI R59, RZ, 0x1f, R56 ;  /* 0x0000001fff3b7819 */ /* 0x000fc60000011438 */
[----:B0-----:R-:W-:Y:S02]  /*2630*/  VIADD R31, R31, 0xffffff80 ;  /* 0xffffff801f1f7836 */ /* 0x001fe40000000000 */
[----:B------:R-:W-:Y:S02]  /*2640*/  IMAD.IADD R33, R33, 0x1, R13 ;  /* 0x0000000121217824 */ /* 0x000fe400078e020d */
[----:B------:R-:W-:Y:S01]  /*2650*/  IMAD.IADD R35, R13, 0x1, R35 ;  /* 0x000000010d237824 */ /* 0x000fe200078e0223 */
[----:B------:R-:W-:Y:S01]  /*2660*/  SHF.R.S32.HI R30, RZ, 0x1f, R31 ;  /* 0x0000001fff1e7819 */ /* 0x000fe2000001141f */
[C---:B------:R-:W-:Y:S02]  /*2670*/  IMAD R53, R24.reuse, R5, R8 ;  /* 0x0000000518357224 */ /* 0x040fe400078e0208 */
[----:B------:R-:W-:Y:S01]  /*2680*/  IMAD.WIDE.U32 R32, R24, R44, R32 ;  /* 0x0000002c18207225 */ /* 0x000fe200078e0020 */
[----:B------:R-:W-:-:S03]  /*2690*/  LEA.HI R30, R30, R31, RZ, 0x5 ;  /* 0x0000001f1e1e7211 */ /* 0x000fc600078f28ff */
[----:B------:R-:W-:Y:S01]  /*26a0*/  IMAD.WIDE.U32 R34, R24, R44, R34 ;  /* 0x0000002c18227225 */ /* 0x000fe200078e0022 */
[----:B------:R-:W-:-:S03]  /*26b0*/  SHF.R.S32.HI R30, RZ, 0x5, R30 ;  /* 0x00000005ff1e7819 */ /* 0x000fc6000001141e */
[----:B------:R-:W-:Y:S02]  /*26c0*/  IMAD.IADD R52, R3, 0x1, R53 ;  /* 0x0000000103347824 */ /* 0x000fe400078e0235 */
[----:B------:R-:W-:Y:S01]  /*26d0*/  IMAD R50, R30, 0x200, R4 ;  /* 0x000002001e327824 */ /* 0x000fe200078e0204 */
[----:B------:R-:W-:Y:S01]  /*26e0*/  LOP3.LUT R4, R42, 0x38, R39, 0xf8, !PT ;  /* 0x000000382a047812 */ /* 0x000fe200078ef827 */
[----:B------:R-:W-:Y:S02]  /*26f0*/  IMAD.IADD R27, R28, 0x1, R29 ;  /* 0x000000011c1b7824 */ /* 0x000fe400078e021d */
[----:B------:R-:W-:Y:S01]  /*2700*/  IMAD.SHL.U32 R44, R44, 0x40, RZ ;  /* 0x000000402c2c7824 */ /* 0x000fe200078e00ff */
[----:B------:R-:W-:Y:S01]  /*2710*/  LOP3.LUT R4, R4, R45, RZ, 0x3c, !PT ;  /* 0x0000002d04047212 */ /* 0x000fe200078e3cff */
[----:B------:R-:W-:Y:S02]  /*2720*/  VIADD R47, R47, 0x8 ;  /* 0x000000082f2f7836 */ /* 0x000fe40000000000 */
[----:B------:R-:W-:-:S02]  /*2730*/  IMAD.SHL.U32 R49, R49, 0x2, RZ ;  /* 0x0000000231317824 */ /* 0x000fc400078e00ff */
[----:B------:R-:W-:Y:S02]  /*2740*/  IMAD.IADD R53, R53, 0x1, R21 ;  /* 0x0000000135357824 */ /* 0x000fe400078e0215 */
[----:B------:R-:W-:Y:S02]  /*2750*/  IMAD.IADD R57, R33, 0x1, R9 ;  /* 0x0000000121397824 */ /* 0x000fe400078e0209 */
[----:B------:R-:W-:Y:S02]  /*2760*/  IMAD.IADD R58, R9, 0x1, R35 ;  /* 0x00000001093a7824 */ /* 0x000fe400078e0223 */
[----:B------:R-:W-:Y:S01]  /*2770*/  IMAD R60, R30, 0x200, R4 ;  /* 0x000002001e3c7824 */ /* 0x000fe200078e0204 */
[----:B------:R-:W-:-:S07]  /*2780*/  SHF.R.S32.HI R51, RZ, 0x1f, R0 ;  /* 0x0000001fff337819 */ /* 0x000fce0000011400 */
.L_x_3377:
[----:B0-----:R-:W0:Y:S01]  /*2790*/  LDC R63, c[0x0][0x430] ;  /* 0x00010c00ff3f7b82 */ /* 0x001e220000000800 */
[----:B------:R-:W-:Y:S02]  /*27a0*/  VIADD R25, R25, 0xffffffff ;  /* 0xffffffff19197836 */ /* 0x000fe40000000000 */
[----:B------:R-:W-:Y:S02]  /*27b0*/  IMAD.MOV.U32 R62, RZ, RZ, RZ ;  /* 0x000000ffff3e7224 */ /* 0x000fe400078e00ff */
[----:B------:R-:W-:-:S03]  /*27c0*/  IMAD R4, R25, 0x40, R48 ;  /* 0x0000004019047824 */ /* 0x000fc600078e0230 */
[----:B------:R-:W1:Y:S01]  /*27d0*/  LDC R73, c[0x0][0x3f4] ;  /* 0x0000fd00ff497b82 */ /* 0x000e620000000800 */
[----:B--2---:R-:W-:Y:S01]  /*27e0*/  IMAD.IADD R12, R27, 0x1, R4 ;  /* 0x000000011b0c7824 */ /* 0x004fe200078e0204 */
[----:B------:R-:W-:-:S03]  /*27f0*/  ISETP.GE.AND P0, PT, R4, R36, PT ;  /* 0x000000240400720c */ /* 0x000fc60003f06270 */
[----:B------:R-:W-:Y:S01]  /*2800*/  IMAD.MOV.U32 R8, RZ, RZ, R12 ;  /* 0x000000ffff087224 */ /* 0x000fe200078e000c */
[----:B------:R-:W-:Y:S02]  /*2810*/  ISETP.GT.OR P0, PT, R48, 0x3f, P0 ;  /* 0x0000003f3000780c */ /* 0x000fe40000704670 */
[----:B0-----:R-:W-:-:S11]  /*2820*/  ISETP.NE.AND P4, PT, R63, 0x1, PT ;  /* 0x000000013f00780c */ /* 0x001fd60003f85270 */
[----:B------:R-:W0:Y:S08]  /*2830*/  @!P0 LDC.64 R6, c[0x0][0x428] ;  /* 0x00010a00ff068b82 */ /* 0x000e300000000a00 */
[----:B------:R-:W2:Y:S08]  /*2840*/  @!P0 LDC.64 R4, c[0x0][0x418] ;  /* 0x00010600ff048b82 */ /* 0x000eb00000000a00 */
[----:B------:R-:W3:Y:S08]  /*2850*/  @P4 LDC R9, c[0x0][0x434] ;  /* 0x00010d00ff094b82 */ /* 0x000ef00000000800 */
        /* <DEDUP_REMOVED lines=80> */
.L_x_3349:
[----:B------:R-:W-:Y:S05]  /*2d60*/  BSYNC B1 ;  /* 0x0000000000017941 */ /* 0x000fea0003800000 */
.L_x_3348:
[----:B------:R-:W-:Y:S01]  /*2d70*/  UISETP.NE.AND UP0, UPT, UR47, 0x3, UPT ;  /* 0x000000032f00788c */ /* 0x000fe2000bf05270 */
[----:B0----5:R-:W-:Y:S02]  /*2d80*/  IMAD.MOV.U32 R4, RZ, RZ, R8 ;  /* 0x000000ffff047224 */ /* 0x021fe400078e0008 */
[----:B------:R-:W-:Y:S02]  /*2d90*/  IMAD.MOV.U32 R5, RZ, RZ, R9 ;  /* 0x000000ffff057224 */ /* 0x000fe400078e0009 */
[----:B------:R-:W-:Y:S01]  /*2da0*/  IMAD.MOV.U32 R6, RZ, RZ, R30 ;  /* 0x000000ffff067224 */ /* 0x000fe200078e001e */
[----:B------:R-:W-:Y:S01]  /*2db0*/  PLOP3.LUT P5, PT, PT, PT, UP0, 0x80, 0x0 ;  /* 0x000000000000781c */ /* 0x000fe20003faf008 */
[----:B------:R-:W-:Y:S01]  /*2dc0*/  IMAD.MOV.U32 R7, RZ, RZ, R55 ;  /* 0x000000ffff077224 */ /* 0x000fe200078e0037 */
[----:B------:R-:W-:Y:S01]  /*2dd0*/  PRMT R76, R5, 0x5410, R4 ;  /* 0x00005410054c7816 */ /* 0x000fe20000000004 */
[----:B------:R-:W-:Y:S02]  /*2de0*/  IMAD.MOV.U32 R4, RZ, RZ, R31 ;  /* 0x000000ffff047224 */ /* 0x000fe400078e001f */
[----:B------:R-:W-:Y:S01]  /*2df0*/  IMAD.MOV.U32 R5, RZ, RZ, R29 ;  /* 0x000000ffff057224 */ /* 0x000fe200078e001d */
[----:B------:R-:W-:-:S02]  /*2e00*/  PRMT R79, R79, 0x5410, R7 ;  /* 0x000054104f4f7816 */ /* 0x000fc40000000007 */
[----:B------:R-:W-:Y:S01]  /*2e10*/  PRMT R75, R4, 0x5410, R6 ;  /* 0x00005410044b7816 */ /* 0x000fe20000000006 */
[----:B------:R-:W-:Y:S01]  /*2e20*/  IMAD.MOV.U32 R4, RZ, RZ, R28 ;  /* 0x000000ffff047224 */ /* 0x000fe200078e001c */
[----:B------:R-:W-:Y:S01]  /*2e30*/  PRMT R80, R80, 0x5410, R5 ;  /* 0x0000541050507816 */ /* 0x000fe20000000005 */
[----:B------:R-:W-:-:S03]  /*2e40*/  IMAD.MOV.U32 R6, RZ, RZ, R54 ;  /* 0x000000ffff067224 */ /* 0x000fc600078e0036 */
[----:B------:R-:W-:Y:S02]  /*2e50*/  PRMT R78, R78, 0x5410, R4 ;  /* 0x000054104e4e7816 */ /* 0x000fe40000000004 */
[----:B------:R-:W-:Y:S01]  /*2e60*/  PRMT R77, R77, 0x5410, R6 ;  /* 0x000054104d4d7816 */ /* 0x000fe20000000006 */
[----:B------:R-:W-:Y:S06]  /*2e70*/  @!P5 BRA `(.L_x_3350) ;  /* 0x000000000004d947 */ /* 0x000fec0003800000 */
[----:B------:R-:W-:Y:S01]  /*2e80*/  BPT.TRAP 0x1 ;  /* 0x000000040000795c */ /* 0x000fe20000300000 */
.L_x_3350:
[----:B------:R-:W-:Y:S01]  /*2e90*/  IMAD R61, R189, 0x8, R16 ;  /* 0x00000008bd3d7824 */ /* 0x000fe200078e0210 */
[----:B------:R-:W-:Y:S01]  /*2ea0*/  SHF.L.U32 R68, R191, 0x1f, RZ ;  /* 0x0000001fbf447819 */ /* 0x000fe200000006ff */
[----:B------:R-:W-:Y:S03]  /*2eb0*/  BSSY B1, `(.L_x_3351) ;  /* 0x0000003000017945 */ /* 0x000fe60003800000 */
[----:B------:R-:W0:Y:S02]  /*2ec0*/  SYNCS.PHASECHK.TRANS64.TRYWAIT P6, [R61+URZ+0x38890], R68 ;  /* 0x038890443d0075a7 */ /* 0x000e2400080c017f */
[----:B0-----:R-:W-:Y:S05]  /*2ed0*/  @!P6 BRA `(.L_x_3352) ;  /* 0x00000234008ce947 */ /* 0x001fea0003800000 */
.L_x_3690:
[----:B------:R-:W-:Y:S05]  /*2ee0*/  BSYNC B1 ;  /* 0x0000000000017941 */ /* 0x000fea0003800000 */
.L_x_3351:
[----:B------:R-:W-:-:S03]  /*2ef0*/  UMOV UR4, 0xffffffff ;  /* 0xffffffff00047882 */ /* 0x000fc60000000000 */
[----:B------:R-:W-:Y:S05]  /*2f00*/  BRA.DIV UR4, `(.L_x_3353) ;  /* 0x0000023604947947 */ /* 0x000fea000b800000 */
[----:B------:R-:W1:Y:S04]  /*2f10*/  SHFL.IDX PT, R66, R66, RZ, 0x1c1f ;  /* 0x001c1fff42427589 */ /* 0x000e6800000e0000 */
[----:B------:R2:W3:Y:S02]  /*2f20*/  SHFL.IDX PT, R14, R67, RZ, 0x1c1f ;  /* 0x001c1fff430e7589 */ /* 0x0004e400000e0000 */
.L_x_3694:
        /* <DEDUP_REMOVED lines=9> */
[----:B------:R-:W-:Y:S01]  /*2fc0*/  SHF.R.U32.HI R74, RZ, 0x10, R55 ;  /* 0x00000010ff4a7819 */ /* 0x000fe20000011637 */
[----:B0-----:R-:W-:Y:S01]  /*2fd0*/  IMAD.U32 R15, R7, 0x10000, RZ ;  /* 0x00010000070f7824 */ /* 0x001fe200078e00ff */
[----:B--2---:R-:W-:Y:S01]  /*2fe0*/  SHF.R.U32.HI R67, RZ, 0x10, R31 ;  /* 0x00000010ff437819 */ /* 0x004fe2000001161f */
[----:B------:R-:W-:Y:S01]  /*2ff0*/  IMAD.U32 R12, R6, 0x10000, RZ ;  /* 0x00010000060c7824 */ /* 0x000fe200078e00ff */
[----:B------:R-:W-:Y:S02]  /*3000*/  SHF.R.U64 R70, R54, 0x10, R55 ;  /* 0x0000001036467819 */ /* 0x000fe40000001237 */
[----:B------:R-:W-:Y:S02]  /*3010*/  SHF.R.U64 R72, R30, 0x10, R31 ;  /* 0x000000101e487819 */ /* 0x000fe4000000121f */
[----:B------:R-:W-:Y:S02]  /*3020*/  PRMT R74, R79, 0x5432, R74 ;  /* 0x000054324f4a7816 */ /* 0x000fe4000000004a */
[----:B------:R-:W-:-:S02]  /*3030*/  PRMT R55, R75, 0x5410, R67 ;  /* 0x000054104b377816 */ /* 0x000fc40000000043 */
[----:B------:R-:W-:Y:S02]  /*3040*/  PRMT R70, R77, 0x5432, R70 ;  /* 0x000054324d467816 */ /* 0x000fe40000000046 */
[----:B------:R-:W-:Y:S01]  /*3050*/  LOP3.LUT R13, R6, 0xffff0000, RZ, 0xc0, !PT ;  /* 0xffff0000060d7812 */ /* 0x000fe200078ec0ff */
[----:B------:R-:W-:Y:S01]  /*3060*/  IMAD.U32 R67, R55, 0x10000, RZ ;  /* 0x0001000037437824 */ /* 0x000fe200078e00ff */
[----:B------:R-:W-:Y:S01]  /*3070*/  LOP3.LUT R30, R7, 0xffff0000, RZ, 0xc0, !PT ;  /* 0xffff0000071e7812 */ /* 0x000fe200078ec0ff */
[----:B------:R-:W-:Y:S01]  /*3080*/  IMAD.U32 R6, R5, 0x10000, RZ ;  /* 0x0001000005067824 */ /* 0x000fe200078e00ff */
[----:B------:R-:W-:Y:S01]  /*3090*/  PRMT R31, R75, 0x5432, R72 ;  /* 0x000054324b1f7816 */ /* 0x000fe20000000048 */
[----:B------:R-:W-:Y:S01]  /*30a0*/  IMAD.U32 R75, R74, 0x10000, RZ ;  /* 0x000100004a4b7824 */ /* 0x000fe200078e00ff */
[----:B------:R-:W-:Y:S01]  /*30b0*/  LOP3.LUT R7, R5, 0xffff0000, RZ, 0xc0, !PT ;  /* 0xffff000005077812 */ /* 0x000fe200078ec0ff */
[----:B------:R-:W-:Y:S01]  /*30c0*/  IMAD.U32 R5, R4, 0x10000, RZ ;  /* 0x0001000004057824 */ /* 0x000fe200078e00ff */
[----:B------:R-:W-:Y:S01]  /*30d0*/  LOP3.LUT R72, R70, 0xffff0000, RZ, 0xc0, !PT ;  /* 0xffff000046487812 */ /* 0x000fe200078ec0ff */
[----:B------:R-:W-:Y:S01]  /*30e0*/  FMUL.FTZ R79, R13, R75 ;  /* 0x0000004b0d4f7220 */ /* 0x000fe20000410000 */
[----:B------:R-:W-:Y:S01]  /*30f0*/  LOP3.LUT R54, R31, 0xffff0000, RZ, 0xc0, !PT ;  /* 0xffff00001f367812 */ /* 0x000fe200078ec0ff */
[-C--:B------:R-:W-:Y:S01]  /*3100*/  FMUL.FTZ R13, R13, R67.reuse ;  /* 0x000000430d0d7220 */ /* 0x080fe20000410000 */
[----:B------:R-:W-:Y:S01]  /*3110*/  LOP3.LUT R74, R74, 0xffff0000, RZ, 0xc0, !PT ;  /* 0xffff00004a4a7812 */ /* 0x000fe200078ec0ff */
[----:B------:R-:W-:Y:S01]  /*3120*/  FMUL.FTZ R77, R7, R72 ;  /* 0x00000048074d7220 */ /* 0x000fe20000410000 */
[----:B------:R-:W-:Y:S01]  /*3130*/  LOP3.LUT R55, R55, 0xffff0000, RZ, 0xc0, !PT ;  /* 0xffff000037377812 */ /* 0x000fe200078ec0ff */
[----:B------:R-:W-:Y:S01]  /*3140*/  FFMA.FTZ R79, R12, R67, -R79 ;  /* 0x000000430c4f7223 */ /* 0x000fe2000001084f */
[-C--:B------:R-:W-:Y:S01]  /*3150*/  FMUL.FTZ R7, R7, R54.reuse ;  /* 0x0000003607077220 */ /* 0x080fe20000410000 */
[----:B------:R-:W-:Y:S01]  /*3160*/  LOP3.LUT R4, R4, 0xffff0000, RZ, 0xc0, !PT ;  /* 0xffff000004047812 */ /* 0x000fe200078ec0ff */
[----:B------:R-:W-:Y:S01]  /*3170*/  FFMA.FTZ R77, R6, R54, -R77 ;  /* 0x00000036064d7223 */ /* 0x000fe2000001084d */
[----:B------:R-:W-:Y:S01]  /*3180*/  FFMA.FTZ R12, R12, R75, R13 ;  /* 0x0000004b0c0c7223 */ /* 0x000fe2000001000d */
[----:B------:R-:W-:-:S02]  /*3190*/  IMAD.U32 R70, R70, 0x10000, RZ ;  /* 0x0001000046467824 */ /* 0x000fc400078e00ff */
[C---:B------:R-:W-:Y:S01]  /*31a0*/  FMUL.FTZ R54, R30.reuse, R74 ;  /* 0x0000004a1e367220 */ /* 0x040fe20000410000 */
[----:B------:R-:W-:Y:S02]  /*31b0*/  IMAD.U32 R31, R31, 0x10000, RZ ;  /* 0x000100001f1f7824 */ /* 0x000fe400078e00ff */
        /* <DEDUP_REMOVED lines=14> */
.L_x_3358:
[----:B------:R-:W-:Y:S05]  /*32a0*/  BSYNC B2 ;  /* 0x0000000000027941 */ /* 0x000fea0003800000 */
.L_x_3357:
[----:B0-----:R4:W-:Y:S02]  /*32b0*/  ST.E.128 desc[UR50][R10.64], R4 ;  /* 0x000000040a007985 */ /* 0x0019e4000c101d32 */
.L_x_3356:
[----:B------:R-:W-:Y:S05]  /*32c0*/  BSYNC B1 ;  /* 0x0000000000017941 */ /* 0x000fea0003800000 */
.L_x_3355:
        /* <DEDUP_REMOVED lines=31> */
[C---:B--2---:R-:W-:Y:S01]  /*34c0*/  FMUL.FTZ R67, R7.reuse, R31 ;  /* 0x0000001f07437220 */ /* 0x044fe20000410000 */
        /* <DEDUP_REMOVED lines=26> */
.L_x_3360:
[----:B------:R-:W-:Y:S05]  /*3670*/  BSYNC B1 ;  /* 0x0000000000017941 */ /* 0x000fea0003800000 */
.L_x_3359:
[----:B-1----:R1:W-:Y:S01]  /*3680*/  ST.E.128 desc[UR50][R10.64], R4 ;  /* 0x000000040a007985 */ /* 0x0023e2000c101d32 */
[----:B------:R-:W-:Y:S05]  /*3690*/  BRA `(.L_x_3354) ;  /* 0x0000000c00b47947 */ /* 0x000fea0003800000 */
.L_x_3347:
        /* <DEDUP_REMOVED lines=29> */
[----:B------:R-:W-:Y:S01]  /*3870*/  IMAD.MOV.U32 R14, RZ, RZ, R4 ;  /* 0x000000ffff0e7224 */ /* 0x000fe200078e0004 */
[----:B------:R-:W-:Y:S01]  /*3880*/  PRMT R83, R83, 0x5410, R11 ;  /* 0x0000541053537816 */ /* 0x000fe2000000000b */
[----:B---3--:R-:W-:Y:S01]  /*3890*/  IMAD.MOV.U32 R8, RZ, RZ, R30 ;  /* 0x000000ffff087224 */ /* 0x008fe200078e001e */
[----:B------:R-:W-:Y:S01]  /*38a0*/  PRMT R79, R10, 0x5410, R15 ;  /* 0x000054100a4f7816 */ /* 0x000fe2000000000f */
[----:B------:R-:W-:Y:S01]  /*38b0*/  IMAD.MOV.U32 R9, RZ, RZ, R31 ;  /* 0x000000ffff097224 */ /* 0x000fe200078e001f */
[----:B------:R-:W-:Y:S01]  /*38c0*/  PRMT R82, R14, 0x7610, R82 ;  /* 0x000076100e527816 */ /* 0x000fe20000000052 */
[----:B------:R-:W-:-:S02]  /*38d0*/  IMAD.MOV.U32 R10, RZ, RZ, R28 ;  /* 0x000000ffff0a7224 */ /* 0x000fc400078e001c */
[----:B------:R-:W-:Y:S01]  /*38e0*/  IMAD.MOV.U32 R11, RZ, RZ, R29 ;  /* 0x000000ffff0b7224 */ /* 0x000fe200078e001d */
[----:B------:R-:W-:Y:S02]  /*38f0*/  PRMT R82, R82, 0x5410, R8 ;  /* 0x0000541052527816 */ /* 0x000fe40000000008 */
[----:B------:R-:W-:Y:S02]  /*3900*/  PRMT R83, R9, 0x7610, R83 ;  /* 0x0000761009537816 */ /* 0x000fe40000000053 */
[----:B------:R-:W-:Y:S01]  /*3910*/  PRMT R74, R10, 0x5410, R11 ;  /* 0x000054100a4a7816 */ /* 0x000fe2000000000b */
[----:B------:R-:W-:Y:S06]  /*3920*/  @!P5 BRA `(.L_x_3361) ;  /* 0x000000000004d947 */ /* 0x000fec0003800000 */
[----:B------:R-:W-:Y:S01]  /*3930*/  BPT.TRAP 0x1 ;  /* 0x000000040000795c */ /* 0x000fe20000300000 */
.L_x_3361:
[----:B------:R-:W-:Y:S01]  /*3940*/  IMAD R61, R189, 0x8, R16 ;  /* 0x00000008bd3d7824 */ /* 0x000fe200078e0210 */
[----:B------:R-:W-:Y:S01]  /*3950*/  SHF.L.U32 R68, R191, 0x1f, RZ ;  /* 0x0000001fbf447819 */ /* 0x000fe200000006ff */
[----:B------:R-:W-:Y:S03]  /*3960*/  BSSY B1, `(.L_x_3362) ;  /* 0x0000003000017945 */ /* 0x000fe60003800000 */
[----:B------:R-:W0:Y:S02]  /*3970*/  SYNCS.PHASECHK.TRANS64.TRYWAIT P6, [R61+URZ+0x38890], R68 ;  /* 0x038890443d0075a7 */ /* 0x000e2400080c017f */
[----:B0-----:R-:W-:Y:S05]  /*3980*/  @!P6 BRA `(.L_x_3363) ;  /* 0x0000022c003ce947 */ /* 0x001fea0003800000 */
.L_x_3695:
[----:B------:R-:W-:Y:S05]  /*3990*/  BSYNC B1 ;  /* 0x0000000000017941 */ /* 0x000fea0003800000 */
.L_x_3362:
[----:B------:R-:W-:-:S03]  /*39a0*/  UMOV UR4, 0xffffffff ;  /* 0xffffffff00047882 */ /* 0x000fc60000000000 */
[----:B------:R-:W-:Y:S05]  /*39b0*/  BRA.DIV UR4, `(.L_x_3364) ;  /* 0x0000022e04447947 */ /* 0x000fea000b800000 */
[----:B------:R-:W1:Y:S04]  /*39c0*/  SHFL.IDX PT, R66, R66, RZ, 0x1c1f ;  /* 0x001c1fff42427589 */ /* 0x000e6800000e0000 */
[----:B------:R-:W2:Y:S02]  /*39d0*/  SHFL.IDX PT, R67, R67, RZ, 0x1c1f ;  /* 0x001c1fff43437589 */ /* 0x000ea400000e0000 */
.L_x_3699:
        /* <DEDUP_REMOVED lines=13> */
[----:B------:R-:W-:Y:S01]  /*3ab0*/  SHF.R.S32.HI R8, RZ, 0x4, R9 ;  /* 0x00000004ff087819 */ /* 0x000fe20000011409 */
[----:B------:R-:W-:Y:S01]  /*3ac0*/  IMAD.IADD R9, R60, 0x1, R71 ;  /* 0x000000013c097824 */ /* 0x000fe200078e0247 */
[----:B------:R-:W-:Y:S02]  /*3ad0*/  LEA.HI R10, R10, R11, RZ, 0x5 ;  /* 0x0000000b0a0a7211 */ /* 0x000fe400078f28ff */
[----:B------:R-:W-:Y:S01]  /*3ae0*/  LEA.HI.SX32 R8, R39, R8, 0x1d ;  /* 0x0000000827087211 */ /* 0x000fe200078feaff */
[----:B------:R-:W-:Y:S01]  /*3af0*/  IMAD R9, R9, 0x2, R16 ;  /* 0x0000000209097824 */ /* 0x000fe200078e0210 */
[----:B------:R-:W-:-:S03]  /*3b00*/  SHF.R.S32.HI R10, RZ, 0x5, R10 ;  /* 0x00000005ff0a7819 */ /* 0x000fc6000001140a */
        /* <DEDUP_REMOVED lines=11> */
[----:B------:R-:W-:Y:S02]  /*3bc0*/  SHF.R.U64 R75, R6, 0x10, R7 ;  /* 0x00000010064b7819 */ /* 0x000fe40000001207 */
[----:B------:R-:W-:Y:S01]  /*3bd0*/  SHF.R.U64 R77, R28, 0x10, R29 ;  /* 0x000000101c4d7819 */ /* 0x000fe2000000121d */
[----:B---3--:R-:W-:Y:S01]  /*3be0*/  IMAD.U32 R28, R13, 0x10000, RZ ;  /* 0x000100000d1c7824 */ /* 0x008fe200078e00ff */
[----:B------:R-:W-:Y:S02]  /*3bf0*/  PRMT R72, R79, 0x5432, R72 ;  /* 0x000054324f487816 */ /* 0x000fe40000000048 */
[----:B------:R-:W-:-:S02]  /*3c00*/  PRMT R78, R74, 0x5432, R78 ;  /* 0x000054324a4e7816 */ /* 0x000fc4000000004e */
[----:B------:R-:W-:Y:S02]  /*3c10*/  SHF.R.U32.HI R81, RZ, 0x10, R31 ;  /* 0x00000010ff517819 */ /* 0x000fe4000001161f */
[----:B--2---:R-:W-:Y:S01]  /*3c20*/  SHF.R.U64 R71, R4, 0x10, R5 ;  /* 0x0000001004477819 */ /* 0x004fe20000001205 */
[----:B-1----:R-:W-:Y:S01]  /*3c30*/  IMAD.U32 R5, R9, 0x10000, RZ ;  /* 0x0001000009057824 */ /* 0x002fe200078e00ff */
[----:B------:R-:W-:Y:S01]  /*3c40*/  SHF.R.U64 R80, R30, 0x10, R31 ;  /* 0x000000101e507819 */ /* 0x000fe2000000121f */
        /* <DEDUP_REMOVED lines=8> */
[----:B------:R-:W-:Y:S01]  /*3cd0*/  FMUL.FTZ R84, R28, R74 ;  /* 0x0000004a1c547220 */ /* 0x000fe20000410000 */
[----:B------:R-:W-:Y:S01]  /*3ce0*/  LOP3.LUT R29, R13, 0xffff0000, RZ, 0xc0, !PT ;  /* 0xffff00000d1d7812 */ /* 0x000fe200078ec0ff */
[----:B------:R-:W-:Y:S01]  /*3cf0*/  IMAD.U32 R13, R12, 0x10000, RZ ;  /* 0x000100000c0d7824 */ /* 0x000fe200078e00ff */
[----:B------:R-:W-:Y:S01]  /*3d00*/  LOP3.LUT R78, R78, 0xffff0000, RZ, 0xc0, !PT ;  /* 0xffff00004e4e7812 */ /* 0x000fe200078ec0ff */
[-C--:B------:R-:W-:Y:S01]  /*3d10*/  FFMA.FTZ R84, R5, R79.reuse, R84 ;  /* 0x0000004f05547223 */ /* 0x080fe20000010054 */
[----:B------:R-:W-:Y:S01]  /*3d20*/  PRMT R71, R82, 0x5410, R71 ;  /* 0x0000541052477816 */ /* 0x000fe20000000047 */
[----:B------:R-:W-:Y:S01]  /*3d30*/  IMAD.U32 R7, R10, 0x10000, RZ ;  /* 0x000100000a077824 */ /* 0x000fe200078e00ff */
[----:B------:R-:W-:Y:S01]  /*3d40*/  PRMT R80, R82, 0x5432, R80 ;  /* 0x0000543252507816 */ /* 0x000fe20000000050 */
[----:B------:R-:W-:Y:S01]  /*3d50*/  FMUL.FTZ R82, R28, R79 ;  /* 0x0000004f1c527220 */ /* 0x000fe20000410000 */
[----:B------:R-:W-:Y:S01]  /*3d60*/  PRMT R76, R83, 0x5432, R76 ;  /* 0x00005432534c7816 */ /* 0x000fe2000000004c */
[----:B------:R-:W-:Y:S01]  /*3d70*/  IMAD.U32 R28, R81, 0x10000, RZ ;  /* 0x00010000511c7824 */ /* 0x000fe200078e00ff */
[----:B------:R-:W-:Y:S01]  /*3d80*/  LOP3.LUT R72, R72, 0xffff0000, RZ, 0xc0, !PT ;  /* 0xffff000048487812 */ /* 0x000fe200078ec0ff */
[----:B------:R-:W-:Y:S01]  /*3d90*/  FMUL.FTZ R83, R29, R78 ;  /* 0x0000004e1d537220 */ /* 0x000fe20000410000 */
[----:B------:R-:W-:Y:S01]  /*3da0*/  LOP3.LUT R6, R9, 0xffff0000, RZ, 0xc0, !PT ;  /* 0xffff000009067812 */ /* 0x000fe200078ec0ff */
[----:B------:R-:W-:Y:S01]  /*3db0*/  FFMA.FTZ R82, R5, R74, -R82 ;  /* 0x0000004a05527223 */ /* 0x000fe20000010852 */
[----:B------:R-:W-:-:S02]  /*3dc0*/  IMAD.U32 R5, R76, 0x10000, RZ ;  /* 0x000100004c057824 */ /* 0x000fc400078e00ff */
[----:B------:R-:W-:Y:S01]  /*3dd0*/  FMUL.FTZ R29, R29, R72 ;  /* 0x000000481d1d7220 */ /* 0x000fe20000410000 */
[----:B------:R-:W-:Y:S02]  /*3de0*/  IMAD.U32 R9, R11, 0x10000, RZ ;  /* 0x000100000b097824 */ /* 0x000fe400078e00ff */
[----:B------:R-:W-:Y:S01]  /*3df0*/  FMUL.FTZ R74, R30, R28 ;  /* 0x0000001c1e4a7220 */ /* 0x000fe20000410000 */
[----:B------:R-:W-:Y:S01]  /*3e00*/  FFMA.FTZ R83, R6, R72, -R83 ;  /* 0x0000004806537223 */ /* 0x000fe20000010853 */
[----:B------:R-:W-:Y:S01]  /*3e10*/  LOP3.LUT R72, R81, 0xffff0000, RZ, 0xc0, !PT ;  /* 0xffff000051487812 */ /* 0x000fe200078ec0ff */
[-C--:B------:R-:W-:Y:S01]  /*3e20*/  FMUL.FTZ R81, R30, R5.reuse ;  /* 0x000000051e517220 */ /* 0x080fe20000410000 */
[----:B------:R-:W-:Y:S01]  /*3e30*/  FFMA.FTZ R79, R6, R78, R29 ;  /* 0x0000004e064f7223 */ /* 0x000fe2000001001d */
[----:B------:R-:W-:Y:S01]  /*3e40*/  LOP3.LUT R31, R15, 0xffff0000, RZ, 0xc0, !PT ;  /* 0xffff00000f1f7812 */ /* 0x000fe200078ec0ff */
[----:B------:R-:W-:Y:S01]  /*3e50*/  FFMA.FTZ R74, R9, R5, -R74 ;  /* 0x00000005094a7223 */ /* 0x000fe2000001084a */
[----:B------:R-:W-:Y:S01]  /*3e60*/  LOP3.LUT R76, R76, 0xffff0000, RZ, 0xc0, !PT ;  /* 0xffff00004c4c7812 */ /* 0x000fe200078ec0ff */
[----:B------:R-:W-:-:S02]  /*3e70*/  IMAD.U32 R6, R77, 0x10000, RZ ;  /* 0x000100004d067824 */ /* 0x000fc400078e00ff */
[----:B------:R-:W-:Y:S01]  /*3e80*/  FFMA.FTZ R81, R9, R28, R81 ;  /* 0x0000001c09517223 */ /* 0x000fe20000010051 */
[----:B------:R-:W-:Y:S01]  /*3e90*/  IMAD.U32 R5, R71, 0x10000, RZ ;  /* 0x0001000047057824 */ /* 0x000fe200078e00ff */
[----:B------:R-:W-:Y:S01]  /*3ea0*/  LOP3.LUT R11, R11, 0xffff0000, RZ, 0xc0, !PT ;  /* 0xffff00000b0b7812 */ /* 0x000fe200078ec0ff */
[----:B------:R-:W-:Y:S01]  /*3eb0*/  FMUL.FTZ R9, R13, R6 ;  /* 0x000000060d097220 */ /* 0x000fe20000410000 */
[----:B------:R-:W-:Y:S01]  /*3ec0*/  LOP3.LUT R12, R12, 0xffff0000, RZ, 0xc0, !PT ;  /* 0xffff00000c0c7812 */ /* 0x000fe200078ec0ff */
[C---:B------:R-:W-:Y:S01]  /*3ed0*/  FMUL.FTZ R28, R31.reuse, R72 ;  /* 0x000000481f1c7220 */ /* 0x040fe20000410000 */
[-C--:B------:R-:W-:Y:S01]  /*3ee0*/  FMUL.FTZ R30, R31, R76.reuse ;  /* 0x0000004c1f1e7220 */ /* 0x080fe20000410000 */
[----:B------:R-:W-:Y:S01]  /*3ef0*/  LOP3.LUT R77, R77, 0xffff0000, RZ, 0xc0, !PT ;  /* 0xffff00004d4d7812 */ /* 0x000fe200078ec0ff */
[-C--:B------:R-:W-:Y:S01]  /*3f00*/  FMUL.FTZ R13, R13, R5.reuse ;  /* 0x000000050d0d7220 */ /* 0x080fe20000410000 */
[----:B------:R-:W-:Y:S01]  /*3f10*/  LOP3.LUT R71, R71, 0xffff0000, RZ, 0xc0, !PT ;  /* 0xffff000047477812 */ /* 0x000fe200078ec0ff */
[----:B------:R-:W-:Y:S01]  /*3f20*/  IMAD.U32 R15, R14, 0x10000, RZ ;  /* 0x000100000e0f7824 */ /* 0x000fe200078e00ff */
[----:B------:R-:W-:Y:S01]  /*3f30*/  LOP3.LUT R8, R8, 0xffff0000, RZ, 0xc0, !PT ;  /* 0xffff000008087812 */ /* 0x000fe200078ec0ff */
[C---:B------:R-:W-:Y:S01]  /*3f40*/  FFMA.FTZ R31, R11.reuse, R76, -R28 ;  /* 0x0000004c0b1f7223 */ /* 0x040fe2000001081c */
[----:B------:R-:W-:Y:S01]  /*3f50*/  FFMA.FTZ R30, R11, R72, R30 ;  /* 0x000000480b1e7223 */ /* 0x000fe2000001001e */
[C---:B------:R-:W-:Y:S01]  /*3f60*/  FFMA.FTZ R9, R4.reuse, R5, -R9 ;  /* 0x0000000504097223 */ /* 0x040fe20000010809 */
[----:B------:R-:W-:Y:S01]  /*3f70*/  FFMA.FTZ R13, R4, R6, R13 ;  /* 0x00000006040d7223 */ /* 0x000fe2000001000d */
[----:B------:R-:W-:Y:S01]  /*3f80*/  LOP3.LUT R14, R14, 0xffff0000, RZ, 0xc0, !PT ;  /* 0xffff00000e0e7812 */ /* 0x000fe200078ec0ff */
[----:B------:R-:W-:Y:S01]  /*3f90*/  FMUL.FTZ R11, R12, R77 ;  /* 0x0000004d0c0b7220 */ /* 0x000fe20000410000 */
[C---:B------:R-:W-:Y:S01]  /*3fa0*/  IMAD.U32 R4, R75.reuse, 0x10000, RZ ;  /* 0x000100004b047824 */ /* 0x040fe200078e00ff */
[C---:B------:R-:W-:Y:S01]  /*3fb0*/  LOP3.LUT R5, R80.reuse, 0xffff0000, RZ, 0xc0, !PT ;  /* 0xffff000050057812 */ /* 0x040fe200078ec0ff */
[----:B------:R-:W-:Y:S01]  /*3fc0*/  IMAD.U32 R6, R80, 0x10000, RZ ;  /* 0x0001000050067824 */ /* 0x000fe200078e00ff */
[----:B------:R-:W-:Y:S01]  /*3fd0*/  LOP3.LUT R75, R75, 0xffff0000, RZ, 0xc0, !PT ;  /* 0xffff00004b4b7812 */ /* 0x000fe200078ec0ff */
[-C--:B------:R-:W-:Y:S01]  /*3fe0*/  FMUL.FTZ R29, R12, R71.reuse ;  /* 0x000000470c1d7220 */ /* 0x080fe20000410000 */
[----:B------:R-:W-:Y:S01]  /*3ff0*/  FFMA.FTZ R12, R8, R71, -R11 ;  /* 0x00000047080c7223 */ /* 0x000fe2000001080b */
[----:B------:R-:W-:Y:S01]  /*4000*/  LOP3.LUT R10, R10, 0xffff0000, RZ, 0xc0, !PT ;  /* 0xffff00000a0a7812 */ /* 0x000fe200078ec0ff */
[C---:B------:R-:W-:Y:S01]  /*4010*/  FMUL.FTZ R28, R15.reuse, R6 ;  /* 0x000000060f1c7220 */ /* 0x040fe20000410000 */
[C---:B------:R-:W-:Y:S01]  /*4020*/  FMUL.FTZ R11, R14.reuse, R5 ;  /* 0x000000050e0b7220 */ /* 0x040fe20000410000 */
[-C--:B------:R-:W-:Y:S01]  /*4030*/  FMUL.FTZ R15, R15, R4.reuse ;  /* 0x000000040f0f7220 */ /* 0x080fe20000410000 */
[----:B------:R-:W-:Y:S01]  /*4040*/  FMUL.FTZ R14, R14, R75 ;  /* 0x0000004b0e0e7220 */ /* 0x000fe20000410000 */
[----:B------:R-:W-:Y:S01]  /*4050*/  FFMA.FTZ R8, R8, R77, R29 ;  /* 0x0000004d08087223 */ /* 0x000fe2000001001d */
        /* <DEDUP_REMOVED lines=17> */
.L_x_3366:
[----:B------:R-:W-:Y:S05]  /*4170*/  BSYNC B1 ;  /* 0x0000000000017941 */ /* 0x000fea0003800000 */
.L_x_3365:
        /* <DEDUP_REMOVED lines=8> */
.L_x_3346:
[----:B------:R-:W-:-:S06]  /*4200*/  UISETP.NE.AND UP0, UPT, UR47, 0x3, UPT ;  /* 0x000000032f00788c */ /* 0x000fcc000bf05270 */
[----:B------:R-:W-:-:S13]  /*4210*/  PLOP3.LUT P5, PT, PT, PT, UP0, 0x80, 0x0 ;  /* 0x000000000000781c */ /* 0x000fda0003faf008 */
[----:B------:R-:W-:Y:S05]  /*4220*/  @!P5 BRA `(.L_x_3367) ;  /* 0x000000000004d947 */ /* 0x000fea0003800000 */
[----:B------:R-:W-:Y:S01]  /*4230*/  BPT.TRAP 0x1 ;  /* 0x000000040000795c */ /* 0x000fe20000300000 */
.L_x_3367:
[----:B------:R-:W-:Y:S01]  /*4240*/  IMAD R61, R189, 0x8, R16 ;  /* 0x00000008bd3d7824 */ /* 0x000fe200078e0210 */
[----:B------:R-:W-:Y:S01]  /*4250*/  SHF.L.U32 R68, R191, 0x1f, RZ ;  /* 0x0000001fbf447819 */ /* 0x000fe200000006ff */
[----:B------:R-:W-:Y:S01]  /*4260*/  BSSY B1, `(.L_x_3368) ;  /* 0x0000004000017945 */ /* 0x000fe20003800000 */
[----:B------:R-:W-:Y:S02]  /*4270*/  SHF.R.S32.HI R65, RZ, 0x1f, R63 ;  /* 0x0000001fff417819 */ /* 0x000fe4000001143f */
[----:B------:R-:W0:Y:S02]  /*4280*/  SYNCS.PHASECHK.TRANS64.TRYWAIT P0, [R61+URZ+0x38890], R68 ;  /* 0x038890443d0075a7 */ /* 0x000e24000800017f */
[----:B0-----:R-:W-:Y:S05]  /*4290*/  @!P0 BRA `(.L_x_3369) ;  /* 0x0000022400588947 */ /* 0x001fea0003800000 */
.L_x_3700:
[----:B------:R-:W-:Y:S05]  /*42a0*/  BSYNC B1 ;  /* 0x0000000000017941 */ /* 0x000fea0003800000 */
.L_x_3368:
        /* <DEDUP_REMOVED lines=22> */
[----:B------:R-:W-:Y:S01]  /*4410*/  ISETP.GT.AND P0, PT, R69, R190, PT ;  /* 0x000000be4500720c */ /* 0x000fe20003f04270 */
[----:B------:R-:W-:-:S12]  /*4420*/  BRA.DIV UR4, `(.L_x_3370) ;  /* 0x0000022604087947 */ /* 0x000fd8000b800000 */
[----:B------:R1:W2:Y:S04]  /*4430*/  SHFL.IDX PT, R10, R13, RZ, 0x1c1f ;  /* 0x001c1fff0d0a7589 */ /* 0x0002a800000e0000 */
[----:B------:R1:W3:Y:S02]  /*4440*/  SHFL.IDX PT, R14, R5, RZ, 0x1c1f ;  /* 0x001c1fff050e7589 */ /* 0x0002e400000e0000 */
.L_x_3704:
        /* <DEDUP_REMOVED lines=18> */
.L_x_3354:
[----:B------:R-:W-:Y:S05]  /*4570*/  BSYNC B0 ;  /* 0x0000000000007941 */ /* 0x000fea0003800000 */
.L_x_3345:
[----:B-1-34-:R-:W1:Y:S01]  /*4580*/  S2R R4, SR_TID.X ;  /* 0x0000000000047919 */ /* 0x01ae620000002100 */
[----:B------:R-:W-:Y:S01]  /*4590*/  @!PT LDS RZ, [RZ] ;  /* 0x00000000fffff984 */ /* 0x000fe20000000800 */
[----:B------:R-:W-:Y:S01]  /*45a0*/  @!PT LDS RZ, [RZ] ;  /* 0x00000000fffff984 */ /* 0x000fe20000000800 */
[----:B------:R-:W-:Y:S01]  /*45b0*/  @!PT LDS RZ, [RZ] ;  /* 0x00000000fffff984 */ /* 0x000fe20000000800 */
[----:B------:R-:W-:Y:S01]  /*45c0*/  @!PT LDS RZ, [RZ] ;  /* 0x00000000fffff984 */ /* 0x000fe20000000800 */
[----:B------:R3:W-:Y:S06]  /*45d0*/  MEMBAR.ALL.CTA ;  /* 0x0000000000007992 */ /* 0x0007ec0000008000 */
[----:B---3--:R-:W3:Y:S01]  /*45e0*/  FENCE.VIEW.ASYNC.S ;  /* 0x00000000000073c6 */ /* 0x008ee20000000000 */
[----:B------:R-:W-:Y:S05]  /*45f0*/  WARPSYNC.ALL ;  /* 0x0000000000007948 */ /* 0x000fea0003800000 */
[----:B------:R-:W-:Y:S01]  /*4600*/  BSSY B0, `(.L_x_3371) ;  /* 0x0000009000007945 */ /* 0x000fe20003800000 */
[----:B-1----:R-:W-:Y:S01]  /*4610*/  LOP3.LUT R4, R4, 0x7f, RZ, 0xc0, !PT ;  /* 0x0000007f04047812 */ /* 0x002fe200078ec0ff */
[----:B---3--:R1:W-:Y:S03]  /*4620*/  BAR.SYNC.DEFER_BLOCKING R47, 0x80 ;  /* 0x0002002f0000751d */ /* 0x0083e60000010000 */
[----:B------:R-:W-:-:S13]  /*4630*/  ISETP.NE.AND P0, PT, R4, RZ, PT ;  /* 0x000000ff0400720c */ /* 0x000fda0003f05270 */
[----:B------:R-:W-:-:S05]  /*4640*/  @!P0 VIADD R4, R61, 0x388a0 ;  /* 0x000388a03d048836 */ /* 0x000fca0000000000 */
[----:B------:R-:W-:-:S04]  /*4650*/  @!P0 PRMT R4, RZ, 0x654, R4 ;  /* 0x00000654ff048816 */ /* 0x000fc80000000004 */
[----:B------:R1:W-:Y:S01]  /*4660*/  @!P0 SYNCS.ARRIVE.TRANS64.RED.A1T0 RZ, [R4+URZ], RZ ;  /* 0x000000ff04ff89a7 */ /* 0x0003e2000810043f */
[----:B------:R-:W-:Y:S05]  /*4670*/  @!P5 BRA `(.L_x_3372) ;  /* 0x000000000004d947 */ /* 0x000fea0003800000 */
[----:B------:R-:W-:Y:S01]  /*4680*/  BPT.TRAP 0x1 ;  /* 0x000000040000795c */ /* 0x000fe20000300000 */
.L_x_3372:
[----:B------:R-:W-:Y:S05]  /*4690*/  BSYNC B0 ;  /* 0x0000000000007941 */ /* 0x000fea0003800000 */
.L_x_3371:
[----:B------:R-:W3:Y:S01]  /*46a0*/  SYNCS.PHASECHK.TRANS64.TRYWAIT P5, [R61+URZ+0x388b0], R68 ;  /* 0x0388b0443d0075a7 */ /* 0x000ee200080a017f */
[----:B------:R-:W-:Y:S04]  /*46b0*/  BSSY B0, `(.L_x_3373) ;  /* 0x0000002000007945 */ /* 0x000fe80003800000 */
[----:B---3--:R-:W-:Y:S05]  /*46c0*/  @!P5 BRA `(.L_x_3374) ;  /* 0x0000022000a4d947 */ /* 0x008fea0003800000 */
.L_x_3705:
[----:B------:R-:W-:Y:S05]  /*46d0*/  BSYNC B0 ;  /* 0x0000000000007941 */ /* 0x000fea0003800000 */
.L_x_3373:
        /* <DEDUP_REMOVED lines=18> */
[----:B--2---:R-:W-:Y:S01]  /*4800*/  LEA.HI.X R10, R4, UR5, R7, 0x1, P5 ;  /* 0x00000005040a7c11 */ /* 0x004fe2000a8f0c07 */
[----:B------:R1:W2:Y:S01]  /*4810*/  SHFL.IDX PT, R12, R5, RZ, 0x1c1f ;  /* 0x001c1fff050c7589 */ /* 0x0002a200000e0000 */
[----:B------:R-:W-:-:S04]  /*4820*/  ISETP.GT.AND P5, PT, R69, R190, PT ;  /* 0x000000be4500720c */ /* 0x000fc80003fa4270 */
[----:B------:R-:W4:Y:S09]  /*4830*/  SHFL.IDX PT, R10, R10, RZ, 0x1c1f ;  /* 0x001c1fff0a0a7589 */ /* 0x000f3200000e0000 */
[----:B-1----:R-:W-:Y:S05]  /*4840*/  @!P5 BRA `(.L_x_3376) ;  /* 0x0000000400a4d947 */ /* 0x002fea0003800000 */
[----:B------:R-:W5:Y:S01]  /*4850*/  LDL R15, [R1+0x4] ;  /* 0x00000400010f7983 */ /* 0x000f620000100800 */
[----:B------:R-:W-:-:S03]  /*4860*/  ULDC UR4, c[0x0][0x320] ;  /* 0x0000c80000047ab9 */ /* 0x000fc60000000800 */
[----:B------:R-:W3:Y:S04]  /*4870*/  LDL R54, [R1+0x18] ;  /* 0x0000180001367983 */ /* 0x000ee80000100800 */
[----:B------:R-:W3:Y:S04]  /*4880*/  LDL R31, [R1] ;  /* 0x00000000011f7983 */ /* 0x000ee80000100800 */
[----:B------:R-:W3:Y:S04]  /*4890*/  LDL R14, [R1+0x1c] ;  /* 0x00001c00010e7983 */ /* 0x000ee80000100800 */
[----:B------:R-:W3:Y:S01]  /*48a0*/  LDL R30, [R1+0x20] ;  /* 0x00002000011e7983 */ /* 0x000ee20000100800 */
[----:B------:R-:W-:Y:S01]  /*48b0*/  ISETP.GE.AND P6, PT, R18, UR4, PT ;  /* 0x0000000412007c0c */ /* 0x000fe2000bfc6270 */
[----:B------:R-:W-:Y:S01]  /*48c0*/  IMAD R9, R189, 0x8000, R50 ;  /* 0x00008000bd097824 */ /* 0x000fe200078e0232 */
[----:B------:R-:W-:Y:S01]  /*48d0*/  LOP3.LUT P5, RZ, R209, 0x4, RZ, 0xc0, !PT ;  /* 0x00000004d1ff7812 */ /* 0x000fe200078ac0ff */
[----:B------:R-:W3:Y:S02]  /*48e0*/  LDL R29, [R1+0x24] ;  /* 0x00002400011d7983 */ /* 0x000ee40000100800 */
[----:B------:R-:W-:-:S02]  /*48f0*/  IMAD R13, R9, 0x2, R16 ;  /* 0x00000002090d7824 */ /* 0x000fc400078e0210 */
[----:B------:R-:W3:Y:S01]  /*4900*/  LDL R28, [R1+0x28] ;  /* 0x00002800011c7983 */ /* 0x000ee20000100800 */
[----:B------:R-:W-:-:S03]  /*4910*/  VIADD R11, R9, 0x20 ;  /* 0x00000020090b7836 */ /* 0x000fc60000000000 */
[----:B------:R-:W3:Y:S04]  /*4920*/  LDL R62, [R1+0x34] ;  /* 0x00003400013e7983 */ /* 0x000ee80000100800 */
[----:B------:R-:W1:Y:S01]  /*4930*/  @!P6 LDS.128 R4, [R13+0x400] ;  /* 0x000400000d04e984 */ /* 0x000e620000000c00 */
[----:B------:R-:W-:Y:S01]  /*4940*/  @P5 VIADD R11, R9, 0xffffffe0 ;  /* 0xffffffe0090b5836 */ /* 0x000fe20000000000 */
[C---:B--2---:R-:W-:Y:S02]  /*4950*/  @!P6 LEA R8, P5, R18.reuse, R12, 0x1 ;  /* 0x0000000c1208e211 */ /* 0x044fe400078a08ff */
[----:B------:R-:W2:Y:S01]  /*4960*/  LDL R55, [R1+0x38] ;  /* 0x0000380001377983 */ /* 0x000ea20000100800 */
[----:B------:R-:W-:Y:S01]  /*4970*/  IMAD R11, R11, 0x2, R16 ;  /* 0x000000020b0b7824 */ /* 0x000fe200078e0210 */
[----:B----4-:R-:W-:-:S02]  /*4980*/  @!P6 LEA.HI.X R9, R18, R10, R19, 0x1, P5 ;  /* 0x0000000a1209e211 */ /* 0x010fc400028f0c13 */
[----:B------:R-:W-:-:S03]  /*4990*/  ISETP.GE.AND P5, PT, R187, UR4, PT ;  /* 0x00000004bb007c0c */ /* 0x000fc6000bfa6270 */
[----:B-1----:R1:W-:Y:S10]  /*49a0*/  @!P6 ST.E.128 desc[UR50][R8.64], R4 ;  /* 0x000000040800e985 */ /* 0x0023f4000c101d32 */
[----:B------:R-:W4:Y:S01]  /*49b0*/  @!P5 LDS.128 R4, [R11+0x400] ;  /* 0x000400000b04d984 */ /* 0x000f220000000c00 */
[----:B-1----:R-:W-:-:S04]  /*49c0*/  @!P5 LEA R8, P6, R187, R12, 0x1 ;  /* 0x0000000cbb08d211 */ /* 0x002fc800078c08ff */
[----:B------:R-:W-:-:S05]  /*49d0*/  @!P5 LEA.HI.X R9, R187, R10, R215, 0x1, P6 ;  /* 0x0000000abb09d211 */ /* 0x000fca00030f0cd7 */
[----:B----4-:R1:W-:Y:S01]  /*49e0*/  @!P5 ST.E.128 desc[UR50][R8.64], R4 ;  /* 0x000000040800d985 */ /* 0x0103e2000c101d32 */
[----:B-----5:R-:W-:-:S13]  /*49f0*/  ISETP.GE.AND P6, PT, R15, UR4, PT ;  /* 0x000000040f007c0c */ /* 0x020fda000bfc6270 */
[-C--:B-1----:R-:W-:Y:S01]  /*4a00*/  @!P6 LEA R8, P5, R15, R12.reuse, 0x1 ;  /* 0x0000000c0f08e211 */ /* 0x082fe200078a08ff */
[----:B------:R-:W1:Y:S04]  /*4a10*/  @!P6 LDS.128 R4, [R13+0x2400] ;  /* 0x002400000d04e984 */ /* 0x000e680000000c00 */
[----:B------:R-:W4:Y:S01]  /*4a20*/  LDL R15, [R1+0x2c] ;  /* 0x00002c00010f7983 */ /* 0x000f220000100800 */
[----:B---3--:R-:W-:Y:S01]  /*4a30*/  @!P6 IMAD.X R9, R10, 0x1, R54, P5 ;  /* 0x000000010a09e824 */ /* 0x008fe200028e0636 */
[C---:B------:R-:W-:Y:S02]  /*4a40*/  ISETP.GE.AND P5, PT, R31.reuse, UR4, PT ;  /* 0x000000041f007c0c */ /* 0x040fe4000bfa6270 */
[----:B------:R-:W3:Y:S04]  /*4a50*/  LDL R54, [R1+0x3c] ;  /* 0x00003c0001367983 */ /* 0x000ee80000100800 */
[----:B-1----:R1:W-:Y:S07]  /*4a60*/  @!P6 ST.E.128 desc[UR50][R8.64], R4 ;  /* 0x000000040800e985 */ /* 0x0023ee000c101d32 */
[----:B------:R-:W5:Y:S01]  /*4a70*/  @!P5 LDS.128 R4, [R11+0x2400] ;  /* 0x002400000b04d984 */ /* 0x000f620000000c00 */
[----:B-1----:R-:W-:-:S03]  /*4a80*/  @!P5 LEA R8, P6, R31, R12, 0x1 ;  /* 0x0000000c1f08d211 */ /* 0x002fc600078c08ff */
[----:B------:R-:W3:Y:S02]  /*4a90*/  LDL R31, [R1+0x40] ;  /* 0x00004000011f7983 */ /* 0x000ee40000100800 */
[----:B------:R-:W-:Y:S02]  /*4aa0*/  @!P5 IMAD.X R9, R10, 0x1, R14, P6 ;  /* 0x000000010a09d824 */ /* 0x000fe400030e060e */
[----:B------:R-:W2:Y:S01]  /*4ab0*/  LDL R14, [R1+0x30] ;  /* 0x00003000010e7983 */ /* 0x000ea20000100800 */
[----:B------:R-:W-:-:S03]  /*4ac0*/  ISETP.GE.AND P6, PT, R229, UR4, PT ;  /* 0x00000004e5007c0c */ /* 0x000fc6000bfc6270 */
[----:B-----5:R1:W-:Y:S10]  /*4ad0*/  @!P5 ST.E.128 desc[UR50][R8.64], R4 ;  /* 0x000000040800d985 */ /* 0x0203f4000c101d32 */
[----:B------:R-:W5:Y:S01]  /*4ae0*/  @!P6 LDS.128 R4, [R13+0x4400] ;  /* 0x004400000d04e984 */ /* 0x000f620000000c00 */
[----:B-1----:R-:W-:-:S05]  /*4af0*/  @!P6 LEA R8, P5, R229, R12, 0x1 ;  /* 0x0000000ce508e211 */ /* 0x002fca00078a08ff */
[----:B------:R-:W-:Y:S01]  /*4b00*/  @!P6 IMAD.X R9, R10, 0x1, R30, P5 ;  /* 0x000000010a09e824 */ /* 0x000fe200028e061e */
[C---:B------:R-:W-:Y:S01]  /*4b10*/  ISETP.GE.AND P5, PT, R228.reuse, UR4, PT ;  /* 0x00000004e4007c0c */ /* 0x040fe2000bfa6270 */
[----:B------:R-:W3:Y:S04]  /*4b20*/  LDL R30, [R1+0x44] ;  /* 0x00004400011e7983 */ /* 0x000ee80000100800 */
[----:B-----5:R1:W-:Y:S08]  /*4b30*/  @!P6 ST.E.128 desc[UR50][R8.64], R4 ;  /* 0x000000040800e985 */ /* 0x0203f0000c101d32 */
        /* <DEDUP_REMOVED lines=14> */
[----:B----4-:R-:W-:Y:S02]  /*4c20*/  @!P5 IMAD.X R9, R10, 0x1, R15, P6 ;  /* 0x000000010a09d824 */ /* 0x010fe400030e060f */
[----:B------:R-:W4:Y:S01]  /*4c30*/  LDL R15, [R1+0xc] ;  /* 0x00000c00010f7983 */ /* 0x000f220000100800 */
[----:B------:R-:W-:-:S03]  /*4c40*/  ISETP.GE.AND P6, PT, R223, UR4, PT ;  /* 0x00000004df007c0c */ /* 0x000fc6000bfc6270 */
[----:B-----5:R1:W-:Y:S10]  /*4c50*/  @!P5 ST.E.128 desc[UR50][R8.64], R4 ;  /* 0x000000040800d985 */ /* 0x0203f4000c101d32 */
[----:B------:R-:W5:Y:S01]  /*4c60*/  @!P6 LDS.128 R4, [R13+0x8400] ;  /* 0x008400000d04e984 */ /* 0x000f620000000c00 */
[----:B-1----:R-:W-:-:S05]  /*4c70*/  @!P6 LEA R8, P5, R223, R12, 0x1 ;  /* 0x0000000cdf08e211 */ /* 0x002fca00078a08ff */
[----:B--2---:R-:W-:Y:S02]  /*4c80*/  @!P6 IMAD.X R9, R10, 0x1, R14, P5 ;  /* 0x000000010a09e824 */ /* 0x004fe400028e060e */
[----:B------:R-:W2:Y:S01]  /*4c90*/  LDL R14, [R1+0x4c] ;  /* 0x00004c00010e7983 */ /* 0x000ea20000100800 */
[----:B------:R-:W-:-:S03]  /*4ca0*/  ISETP.GE.AND P5, PT, R222, UR4, PT ;  /* 0x00000004de007c0c */ /* 0x000fc6000bfa6270 */
[----:B-----5:R1:W-:Y:S10]  /*4cb0*/  @!P6 ST.E.128 desc[UR50][R8.64], R4 ;  /* 0x000000040800e985 */ /* 0x0203f4000c101d32 */
[----:B------:R-:W5:Y:S01]  /*4cc0*/  @!P5 LDS.128 R4, [R11+0x8400] ;  /* 0x008400000b04d984 */ /* 0x000f620000000c00 */
[----:B-1----:R-:W-:-:S05]  /*4cd0*/  @!P5 LEA R8, P6, R222, R12, 0x1 ;  /* 0x0000000cde08d211 */ /* 0x002fca00078c08ff */
[----:B------:R-:W-:Y:S01]  /*4ce0*/  @!P5 IMAD.X R9, R10, 0x1, R62, P6 ;  /* 0x000000010a09d824 */ /* 0x000fe200030e063e */
[----:B------:R-:W-:-:S04]  /*4cf0*/  ISETP.GE.AND P6, PT, R221, UR4, PT ;  /* 0x00000004dd007c0c */ /* 0x000fc8000bfc6270 */
[----:B-----5:R1:W-:Y:S09]  /*4d00*/  @!P5 ST.E.128 desc[UR50][R8.64], R4 ;  /* 0x000000040800d985 */ /* 0x0203f2000c101d32 */
[----:B------:R-:W5:Y:S01]  /*4d10*/  @!P6 LDS.128 R4, [R13+0xa400] ;  /* 0x00a400000d04e984 */ /* 0x000f620000000c00 */
[----:B-1----:R-:W-:-:S05]  /*4d20*/  @!P6 LEA R8, P5, R221, R12, 0x1 ;  /* 0x0000000cdd08e211 */ /* 0x002fca00078a08ff */
[----:B------:R-:W-:Y:S01]  /*4d30*/  @!P6 IMAD.X R9, R10, 0x1, R55, P5 ;  /* 0x000000010a09e824 */ /* 0x000fe200028e0637 */
[----:B------:R-:W-:-:S04]  /*4d40*/  ISETP.GE.AND P5, PT, R220, UR4, PT ;  /* 0x00000004dc007c0c */ /* 0x000fc8000bfa6270 */
[----:B-----5:R1:W-:Y:S09]  /*4d50*/  @!P6 ST.E.128 desc[UR50][R8.64], R4 ;  /* 0x000000040800e985 */ /* 0x0203f2000c101d32 */
[----:B------:R-:W5:Y:S01]  /*4d60*/  @!P5 LDS.128 R4, [R11+0xa400] ;  /* 0x00a400000b04d984 */ /* 0x000f620000000c00 */
[----:B-1----:R-:W-:-:S05]  /*4d70*/  @!P5 LEA R8, P6, R220, R12, 0x1 ;  /* 0x0000000cdc08d211 */ /* 0x002fca00078c08ff */
[----:B---3--:R-:W-:Y:S01]  /*4d80*/  @!P5 IMAD.X R9, R10, 0x1, R54, P6 ;  /* 0x000000010a09d824 */ /* 0x008fe200030e0636 */
[----:B------:R-:W-:-:S04]  /*4d90*/  ISETP.GE.AND P6, PT, R219, UR4, PT ;  /* 0x00000004db007c0c */ /* 0x000fc8000bfc6270 */
[----:B-----5:R1:W-:Y:S09]  /*4da0*/  @!P5 ST.E.128 desc[UR50][R8.64], R4 ;  /* 0x000000040800d985 */ /* 0x0203f2000c101d32 */
[----:B------:R-:W3:Y:S01]  /*4db0*/  @!P6 LDS.128 R4, [R13+0xc400] ;  /* 0x00c400000d04e984 */ /* 0x000ee20000000c00 */
[----:B-1----:R-:W-:-:S05]  /*4dc0*/  @!P6 LEA R8, P5, R219, R12, 0x1 ;  /* 0x0000000cdb08e211 */ /* 0x002fca00078a08ff */
[----:B------:R-:W-:Y:S01]  /*4dd0*/  @!P6 IMAD.X R9, R10, 0x1, R31, P5 ;  /* 0x000000010a09e824 */ /* 0x000fe200028e061f */
[----:B------:R-:W-:-:S04]  /*4de0*/  ISETP.GE.AND P5, PT, R218, UR4, PT ;  /* 0x00000004da007c0c */ /* 0x000fc8000bfa6270 */
[----:B---3--:R1:W-:Y:S09]  /*4df0*/  @!P6 ST.E.128 desc[UR50][R8.64], R4 ;  /* 0x000000040800e985 */ /* 0x0083f2000c101d32 */
        /* <DEDUP_REMOVED lines=8> */
[----:B----4-:R-:W-:-:S04]  /*4e80*/  ISETP.GE.AND P5, PT, R15, UR4, PT ;  /* 0x000000040f007c0c */ /* 0x010fc8000bfa6270 */
[----:B---3--:R1:W-:Y:S09]  /*4e90*/  @!P6 ST.E.128 desc[UR50][R8.64], R4 ;  /* 0x000000040800e985 */ /* 0x0083f2000c101d32 */
[----:B------:R-:W3:Y:S01]  /*4ea0*/  @!P5 LDS.128 R4, [R11+0xe400] ;  /* 0x00e400000b04d984 */ /* 0x000ee20000000c00 */
[----:B-1----:R-:W-:-:S05]  /*4eb0*/  @!P5 LEA R8, P6, R15, R12, 0x1 ;  /* 0x0000000c0f08d211 */ /* 0x002fca00078c08ff */
[----:B--2---:R-:W-:-:S05]  /*4ec0*/  @!P5 IMAD.X R9, R10, 0x1, R14, P6 ;  /* 0x000000010a09d824 */ /* 0x004fca00030e060e */
[----:B---3--:R1:W-:Y:S03]  /*4ed0*/  @!P5 ST.E.128 desc[UR50][R8.64], R4 ;  /* 0x000000040800d985 */ /* 0x0083e6000c101d32 */
.L_x_3376:
[----:B------:R-:W-:Y:S05]  /*4ee0*/  BSYNC B0 ;  /* 0x0000000000007941 */ /* 0x000fea0003800000 */
.L_x_3375:
[----:B------:R-:W-:Y:S01]  /*4ef0*/  @!PT LDS RZ, [RZ] ;  /* 0x00000000fffff984 */ /* 0x000fe20000000800 */
[----:B------:R-:W-:Y:S01]  /*4f00*/  @!PT LDS RZ, [RZ] ;  /* 0x00000000fffff984 */ /* 0x000fe20000000800 */
[----:B------:R-:W-:Y:S01]  /*4f10*/  @!PT LDS RZ, [RZ] ;  /* 0x00000000fffff984 */ /* 0x000fe20000000800 */
[----:B------:R-:W-:Y:S01]  /*4f20*/  @!PT LDS RZ, [RZ] ;  /* 0x00000000fffff984 */ /* 0x000fe20000000800 */
[----:B------:R5:W-:Y:S06]  /*4f30*/  MEMBAR.ALL.CTA ;  /* 0x0000000000007992 */ /* 0x000bec0000008000 */
[----:B-----5:R-:W5:Y:S01]  /*4f40*/  FENCE.VIEW.ASYNC.S ;  /* 0x00000000000073c6 */ /* 0x020f620000000000 */
[----:B------:R-:W-:Y:S02]  /*4f50*/  VIADD R189, R189, 0x1 ;  /* 0x00000001bdbd7836 */ /* 0x000fe40000000000 */
[----:B0--3--:R-:W-:Y:S01]  /*4f60*/  @!P0 VIADD R61, R61, 0x388c0 ;  /* 0x000388c03d3d8836 */ /* 0x009fe20000000000 */
        /* <DEDUP_REMOVED lines=9> */
.L_x_3340:
[----:B------:R-:W-:Y:S04]  /*5000*/  BSSY B0, `(.L_x_3378) ;  /* 0x0000004000007945 */ /* 0x000fe80003800000 */
[----:B------:R-:W-:Y:S05]  /*5010*/  @P0 BRA `(.L_x_3379) ;  /* 0x0000000000080947 */ /* 0x000fea0003800000 */
[----:B------:R-:W1:Y:S02]  /*5020*/  FENCE.VIEW.ASYNC.G ;  /* 0x00000000000073c6 */ /* 0x000e640000000100 */
[----:B-1----:R-:W-:Y:S06]  /*5030*/  BAR.ARV 0xc, 0x180 ;  /* 0x0306000000007b1d */ /* 0x002fec0000002000 */
.L_x_3379:
[----:B------:R-:W-:Y:S05]  /*5040*/  BSYNC B0 ;  /* 0x0000000000007941 */ /* 0x000fea0003800000 */
.L_x_3378:
[----:B------:R-:W-:Y:S01]  /*5050*/  UISETP.NE.AND UP0, UPT, UR37, 0x1, UPT ;  /* 0x000000012500788c */ /* 0x000fe2000bf05270 */
[----:B------:R-:W-:Y:S05]  /*5060*/  BSSY B7, `(.L_x_3380) ;  /* 0x0001569000077945 */ /* 0x000fea0003800000 */
[----:B------:R-:W-:-:S13]  /*5070*/  PLOP3.LUT P0, PT, PT, PT, UP0, 0x80, 0x0 ;  /* 0x000000000000781c */ /* 0x000fda0003f0f008 */
[----:B------:R-:W-:Y:S05]  /*5080*/  @!P0 BRA `(.L_x_3381) ;  /* 0x0000002000908947 */ /* 0x000fea0003800000 */
[----:B------:R-:W1:Y:S01]  /*5090*/  LDC R0, c[0x0][0x448] ;  /* 0x00011200ff007b82 */ /* 0x000e620000000800 */
[----:B------:R-:W-:-:S07]  /*50a0*/  VIADD R5, R208, 0x3f ;  /* 0x0000003fd0057836 */ /* 0x000fce0000000000 */
[----:B------:R-:W3:Y:S01]  /*50b0*/  LDC.64 R2, c[0x0][0xad8] ;  /* 0x0002b600ff027b82 */ /* 0x000ee20000000a00 */
[----:B-1----:R-:W-:Y:S02]  /*50c0*/  ISETP.NE.AND P1, PT, R0, 0x1, PT ;  /* 0x000000010000780c */ /* 0x002fe40003f25270 */
[----:B---3--:R-:W-:-:S11]  /*50d0*/  ISETP.GE.AND P2, PT, R3, 0x1, PT ;  /* 0x000000010300780c */ /* 0x008fd60003f46270 */
[----:B------:R-:W1:Y:S08]  /*50e0*/  @P1 LDC R0, c[0x0][0x44c] ;  /* 0x00011300ff001b82 */ /* 0x000e700000000800 */
[----:B------:R-:W3:Y:S01]  /*50f0*/  @P1 LDC R7, c[0x0][0x450] ;  /* 0x00011400ff071b82 */ /* 0x000ee20000000800 */
[----:B-1----:R-:W-:-:S05]  /*5100*/  @P1 IMAD.HI.U32 R0, R5, R0, RZ ;  /* 0x0000000005001227 */ /* 0x002fca00078e00ff */
[----:B---3--:R-:W-:-:S05]  /*5110*/  @P1 SHF.R.U32.HI R5, RZ, R7, R0 ;  /* 0x00000007ff051219 */ /* 0x008fca0000011600 */
        /* <DEDUP_REMOVED lines=14> */
.L_x_3384:
[----:B------:R-:W-:-:S13]  /*5200*/  ISETP.NE.AND P0, PT, R3, 0x1, PT ;  /* 0x000000010300780c */ /* 0x000fda0003f05270 */
[----:B------:R-:W1:Y:S02]  /*5210*/  @P0 LDC.64 R4, c[0x0][0xae0] ;  /* 0x0002b800ff040b82 */ /* 0x000e640000000a00 */
[----:B-1----:R-:W-:-:S05]  /*5220*/  @P0 IMAD.HI.U32 R4, R0, R4, RZ ;  /* 0x0000000400040227 */ /* 0x002fca00078e00ff */
[----:B------:R-:W-:-:S07]  /*5230*/  @P0 SHF.R.U32.HI R0, RZ, R5, R4 ;  /* 0x00000005ff000219 */ /* 0x000fce0000011604 */
.L_x_3385:
[----:B------:R-:W-:Y:S05]  /*5240*/  BSYNC B0 ;  /* 0x0000000000007941 */ /* 0x000fea0003800000 */
.L_x_3383:
[----:B------:R-:W-:-:S05]  /*5250*/  IMAD R5, R0, R3, R3 ;  /* 0x0000000300057224 */ /* 0x000fca00078e0203 */
[----:B------:R-:W-:-:S07]  /*5260*/  VIMNMX R2, R2, R5, PT ;  /* 0x0000000502027248 */ /* 0x000fce0003fe0100 */
.L_x_3382:
[----:B------:R-:W1:Y:S01]  /*5270*/  @P1 LDC R7, c[0x0][0x44c] ;  /* 0x00011300ff071b82 */ /* 0x000e620000000800 */
[----:B------:R-:W-:Y:S01]  /*5280*/  VIADD R2, R2, 0x3f ;  /* 0x0000003f02027836 */ /* 0x000fe20000000000 */
[----:B------:R-:W-:Y:S01]  /*5290*/  ULDC UR4, c[0x0][0xad4] ;  /* 0x0002b50000047ab9 */ /* 0x000fe20000000800 */
[----:B------:R-:W-:-:S03]  /*52a0*/  IMAD.MOV.U32 R0, RZ, RZ, R208 ;  /* 0x000000ffff007224 */ /* 0x000fc600078e00d0 */
[----:B------:R-:W-:Y:S02]  /*52b0*/  SHF.R.S32.HI R5, RZ, 0x1f, R2 ;  /* 0x0000001fff057819 */ /* 0x000fe40000011402 */
[----:B------:R-:W3:Y:S02]  /*52c0*/  @P1 LDC R4, c[0x0][0x450] ;  /* 0x00011400ff041b82 */ /* 0x000ee40000000800 */
[----:B------:R-:W-:-:S04]  /*52d0*/  LEA.HI R5, R5, R2, RZ, 0x6 ;  /* 0x0000000205057211 */ /* 0x000fc800078f30ff */
[----:B------:R-:W-:-:S04]  /*52e0*/  SHF.R.S32.HI R5, RZ, 0x6, R5 ;  /* 0x00000006ff057819 */ /* 0x000fc80000011405 */
[----:B------:R-:W-:Y:S01]  /*52f0*/  VIMNMX R20, R168, R5, PT ;  /* 0x00000005a8147248 */ /* 0x000fe20003fe0100 */
[----:B-1----:R-:W-:-:S05]  /*5300*/  @P1 IMAD.HI.U32 R7, R208, R7, RZ ;  /* 0x00000007d0071227 */ /* 0x002fca00078e00ff */
[----:B---3--:R-:W-:-:S05]  /*5310*/  @P1 SHF.R.U32.HI R0, RZ, R4, R7 ;  /* 0x00000004ff001219 */ /* 0x008fca0000011607 */
        /* <DEDUP_REMOVED lines=13> */
.L_x_3388:
[----:B------:R-:W-:-:S13]  /*53f0*/  ISETP.NE.AND P0, PT, R3, 0x1, PT ;  /* 0x000000010300780c */ /* 0x000fda0003f05270 */
[----:B------:R-:W1:Y:S02]  /*5400*/  @P0 LDC.64 R4, c[0x0][0xae0] ;  /* 0x0002b800ff040b82 */ /* 0x000e640000000a00 */
[----:B-1----:R-:W-:-:S05]  /*5410*/  @P0 IMAD.HI.U32 R2, R169, R4, RZ ;  /* 0x00000004a9020227 */ /* 0x002fca00078e00ff */
[----:B------:R-:W-:-:S07]  /*5420*/  @P0 SHF.R.U32.HI R169, RZ, R5, R2 ;  /* 0x00000005ffa90219 */ /* 0x000fce0000011602 */
.L_x_3389:
[----:B------:R-:W-:Y:S05]  /*5430*/  BSYNC B0 ;  /* 0x0000000000007941 */ /* 0x000fea0003800000 */
.L_x_3387:
[----:B------:R-:W-:-:S05]  /*5440*/  IMAD R3, R169, R3, RZ ;  /* 0x00000003a9037224 */ /* 0x000fca00078e02ff */
[----:B------:R-:W-:-:S07]  /*5450*/  VIMNMX R0, R0, R3, !PT ;  /* 0x0000000300007248 */ /* 0x000fce0007fe0100 */
.L_x_3386:
[----:B------:R-:W-:Y:S02]  /*5460*/  SHF.R.S32.HI R3, RZ, 0x1f, R0 ;  /* 0x0000001fff037819 */ /* 0x000fe40000011400 */
[----:B------:R-:W-:Y:S02]  /*5470*/  CS2R R150, SRZ ;  /* 0x0000000000967805 */ /* 0x000fe4000001ff00 */
[----:B------:R-:W-:Y:S02]  /*5480*/  PLOP3.LUT P0, PT, PT, PT, PT, 0x80, 0x0 ;  /* 0x000000000000781c */ /* 0x000fe40003f0f070 */
[----:B------:R-:W-:Y:S02]  /*5490*/  CS2R R148, SRZ ;  /* 0x0000000000947805 */ /* 0x000fe4000001ff00 */
[----:B------:R-:W-:Y:S01]  /*54a0*/  LEA.HI R3, R3, R0, RZ, 0x6 ;  /* 0x0000000003037211 */ /* 0x000fe200078f30ff */
[----:B------:R-:W-:Y:S01]  /*54b0*/  IMAD.MOV.U32 R0, RZ, RZ, RZ ;  /* 0x000000ffff007224 */ /* 0x000fe200078e00ff */
        /* <DEDUP_REMOVED lines=41> */
[----:B------:R-:W-:Y:S01]  /*5750*/  CS2R R76, SRZ ;  /* 0x00000000004c7805 */ /* 0x000fe2000001ff00 */
[----:B------:R-:W-:Y:S01]  /*5760*/  IMAD.MOV.U32 R75, RZ, RZ, RZ ;  /* 0x000000ffff4b7224 */ /* 0x000fe200078e00ff */
[----:B--2---:R-:W-:-:S02]  /*5770*/  CS2R R12, SRZ ;  /* 0x00000000000c7805 */ /* 0x004fc4000001ff00 */
        /* <DEDUP_REMOVED lines=15> */
[----:B0-----:R-:W-:Y:S02]  /*5870*/  CS2R R46, SRZ ;  /* 0x00000000002e7805 */ /* 0x001fe4000001ff00 */
[----:B------:R-:W-:Y:S01]  /*5880*/  CS2R R170, SRZ ;  /* 0x0000000000aa7805 */ /* 0x000fe2000001ff00 */
[----:B------:R-:W-:Y:S01]  /*5890*/  IMAD.MOV.U32 R43, RZ, RZ, RZ ;  /* 0x000000ffff2b7224 */ /* 0x000fe200078e00ff */
[----:B------:R-:W-:Y:S01]  /*58a0*/  CS2R R28, SRZ ;  /* 0x00000000001c7805 */ /* 0x000fe2000001ff00 */
[----:B------:R-:W-:Y:S01]  /*58b0*/  IMAD.MOV.U32 R172, RZ, RZ, RZ ;  /* 0x000000ffffac7224 */ /* 0x000fe200078e00ff */
[----:B----4-:R-:W-:Y:S01]  /*58c0*/  CS2R R10, SRZ ;  /* 0x00000000000a7805 */ /* 0x010fe2000001ff00 */
[----:B------:R-:W-:Y:S01]  /*58d0*/  IMAD.MOV.U32 R39, RZ, RZ, RZ ;  /* 0x000000ffff277224 */ /* 0x000fe200078e00ff */
[----:B------:R-:W-:Y:S01]  /*58e0*/  CS2R R8, SRZ ;  /* 0x0000000000087805 */ /* 0x000fe2000001ff00 */
[----:B------:R-:W-:Y:S01]  /*58f0*/  IMAD.MOV.U32 R35, RZ, RZ, RZ ;  /* 0x000000ffff237224 */ /* 0x000fe200078e00ff */
[----:B------:R-:W-:Y:S01]  /*5900*/  CS2R R6, SRZ ;  /* 0x0000000000067805 */ /* 0x000fe2000001ff00 */
[----:B------:R-:W-:Y:S01]  /*5910*/  IMAD.MOV.U32 R31, RZ, RZ, RZ ;  /* 0x000000ffff1f7224 */ /* 0x000fe200078e00ff */
[----:B------:R-:W-:Y:S01]  /*5920*/  CS2R R2, SRZ ;  /* 0x0000000000027805 */ /* 0x000fe2000001ff00 */
[----:B------:R-:W-:Y:S01]  /*5930*/  IMAD.MOV.U32 R5, RZ, RZ, RZ ;  /* 0x000000ffff057224 */ /* 0x000fe200078e00ff */
[----:B------:R-:W-:Y:S06]  /*5940*/  @!P1 BRA `(.L_x_3390) ;  /* 0x0000014c00689947 */ /* 0x000fec0003800000 */
[----:B-----5:R-:W0:Y:S01]  /*5950*/  S2R R24, SR_TID.X ;  /* 0x0000000000187919 */ /* 0x020e220000002100 */
[----:B------:R-:W-:Y:S02]  /*5960*/  IMAD.MOV.U32 R7, RZ, RZ, 0x40000040 ;  /* 0x40000040ff077424 */ /* 0x000fe400078e00ff */
[----:B------:R-:W-:Y:S01]  /*5970*/  IMAD.MOV.U32 R9, RZ, RZ, 0x40000040 ;  /* 0x40000040ff097424 */ /* 0x000fe200078e00ff */
[----:B------:R-:W-:Y:S01]  /*5980*/  BAR.SYNC.DEFER_BLOCKING 0xe, 0x100 ;  /* 0x0384000000007b1d */ /* 0x000fe20000010000 */
[----:B------:R-:W-:Y:S01]  /*5990*/  IMAD.MOV.U32 R11, RZ, RZ, 0x40000040 ;  /* 0x40000040ff0b7424 */ /* 0x000fe200078e00ff */
[----:B------:R-:W-:Y:S01]  /*59a0*/  R2UR UR7, R7 ;  /* 0x00000000070772ca */ /* 0x000fe200000e0000 */
[----:B------:R-:W-:Y:S02]  /*59b0*/  IMAD.MOV.U32 R7, RZ, RZ, 0x40000040 ;  /* 0x40000040ff077424 */ /* 0x000fe400078e00ff */
[----:B------:R-:W-:-:S05]  /*59c0*/  IMAD.U32 R5, RZ, RZ, UR47 ;  /* 0x0000002fff057e24 */ /* 0x000fca000f8e00ff */
[----:B------:R-:W-:Y:S01]  /*59d0*/  ISETP.NE.AND P2, PT, R5, 0x3, PT ;  /* 0x000000030500780c */ /* 0x000fe20003f45270 */
[----:B0-----:R-:W-:-:S05]  /*59e0*/  VIADD R24, R24, 0xffffff80 ;  /* 0xffffff8018187836 */ /* 0x001fca0000000000 */
[----:B------:R-:W-:-:S04]  /*59f0*/  SHF.R.S32.HI R21, RZ, 0x1f, R24 ;  /* 0x0000001fff157819 */ /* 0x000fc80000011418 */
[----:B------:R-:W-:Y:S02]  /*5a00*/  LEA.HI R21, R21, R24, RZ, 0x7 ;  /* 0x0000001815157211 */ /* 0x000fe400078f38ff */
[----:B------:R-:W-:Y:S02]  /*5a10*/  WARPGROUP.ARRIVE ;  /* 0x00000000000079c5 */ /* 0x000fe40000000000 */
        /* <DEDUP_REMOVED lines=12> */
[----:B------:R-:W-:Y:S01]  /*5ae0*/  LOP3.LUT R0, R3, 0x3fff, RZ, 0xc0, !PT ;  /* 0x00003fff03007812 */ /* 0x000fe200078ec0ff */
[----:B------:R-:W-:Y:S01]  /*5af0*/  IMAD.MOV.U32 R3, RZ, RZ, 0x40000040 ;  /* 0x40000040ff037424 */ /* 0x000fe200078e00ff */
[C---:B------:R-:W-:Y:S01]  /*5b00*/  R2UR UR4, R2.reuse ;  /* 0x00000000020472ca */ /* 0x040fe200000e0000 */
[----:B------:R-:W-:Y:S01]  /*5b10*/  VIADD R10, R2, 0x2 ;  /* 0x00000002020a7836 */ /* 0x000fe20000000000 */
[----:B------:R-:W-:-:S02]  /*5b20*/  LOP3.LUT R0, R0, 0x2000000, RZ, 0xfc, !PT ;  /* 0x0200000000007812 */ /* 0x000fc400078efcff */
[----:B------:R-:W-:-:S03]  /*5b30*/  R2UR UR5, R3 ;  /* 0x00000000030572ca */ /* 0x000fc600000e0000 */
[----:B------:R-:W-:-:S04]  /*5b40*/  IMAD R6, R17, 0x1000, R0 ;  /* 0x0000100011067824 */ /* 0x000fc800078e0200 */
[C---:B------:R-:W-:Y:S01]  /*5b50*/  VIADD R8, R6.reuse, 0x80 ;  /* 0x0000008006087836 */ /* 0x040fe20000000000 */
[----:B------:R-:W-:-:S13]  /*5b60*/  R2UR UR6, R6 ;  /* 0x00000000060672ca */ /* 0x000fda00000e0000 */
        /* <DEDUP_REMOVED lines=36> */
.L_x_3391:
[----:B------:R-:W-:Y:S01]  /*5db0*/  IMAD R5, R17, 0x8, R16 ;  /* 0x0000000811057824 */ /* 0x000fe200078e0210 */
[----:B------:R-:W-:Y:S03]  /*5dc0*/  BSSY B0, `(.L_x_3392) ;  /* 0x00000c1000007945 */ /* 0x000fe60003800000 */
[----:B------:R-:W-:-:S05]  /*5dd0*/  VIADD R5, R5, 0x38860 ;  /* 0x0003886005057836 */ /* 0x000fca0000000000 */
[----:B------:R-:W-:-:S04]  /*5de0*/  PRMT R5, R188, 0x654, R5 ;  /* 0x00000654bc057816 */ /* 0x000fc80000000005 */
[----:B------:R0:W-:Y:S02]  /*5df0*/  SYNCS.ARRIVE.TRANS64.RED.A1T0 RZ, [R5+URZ], RZ ;  /* 0x000000ff05ff79a7 */ /* 0x0001e4000810043f */
[----:B0-----:R-:W-:-:S05]  /*5e00*/  VIADD R5, R20, 0xfffffffe ;  /* 0xfffffffe14057836 */ /* 0x001fca0000000000 */
[----:B------:R-:W-:-:S13]  /*5e10*/  ISETP.GE.AND P0, PT, R5, R4, PT ;  /* 0x000000040500720c */ /* 0x000fda0003f06270 */
[----:B------:R-:W-:Y:S05]  /*5e20*/  @!P0 BRA `(.L_x_3393) ;  /* 0x0000000800e88947 */ /* 0x000fea0003800000 */
.L_x_3395:
[----:B------:R-:W-:Y:S01]  /*5e30*/  BAR.SYNC.DEFER_BLOCKING 0xe, 0x100 ;  /* 0x0384000000007b1d */ /* 0x000fe20000010000 */
[C---:B0-----:R-:W-:Y:S01]  /*5e40*/  IMAD R13, R17.reuse, 0x40, R197 ;  /* 0x00000040110d7824 */ /* 0x041fe200078e02c5 */
[----:B------:R-:W-:Y:S01]  /*5e50*/  R2UR UR4, R2 ;  /* 0x00000000020472ca */ /* 0x000fe200000e0000 */
[----:B------:R-:W-:Y:S01]  /*5e60*/  VIADD R17, R17, 0x1 ;  /* 0x0000000111117836 */ /* 0x000fe20000000000 */
[----:B------:R-:W-:Y:S01]  /*5e70*/  R2UR UR5, R3 ;  /* 0x00000000030572ca */ /* 0x000fe200000e0000 */
[----:B------:R-:W-:Y:S01]  /*5e80*/  IMAD R13, R13, 0x4, R16 ;  /* 0x000000040d0d7824 */ /* 0x000fe200078e0210 */
[----:B------:R-:W-:Y:S01]  /*5e90*/  ISETP.GT.AND P1, PT, R5, R4, PT ;  /* 0x000000040500720c */ /* 0x000fe20003f24270 */
[----:B------:R-:W-:Y:S01]  /*5ea0*/  IMAD.MOV.U32 R15, RZ, RZ, 0x40000040 ;  /* 0x40000040ff0f7424 */ /* 0x000fe200078e00ff */
[----:B------:R-:W-:Y:S01]  /*5eb0*/  ISETP.NE.AND P0, PT, R17, 0x2, PT ;  /* 0x000000021100780c */ /* 0x000fe20003f05270 */
[----:B------:R-:W-:-:S03]  /*5ec0*/  VIADD R5, R5, 0xffffffff ;  /* 0xffffffff05057836 */ /* 0x000fc60000000000 */
[----:B------:R-:W-:Y:S01]  /*5ed0*/  SEL R17, R17, RZ, P0 ;  /* 0x000000ff11117207 */ /* 0x000fe20000000000 */
[----:B------:R-:W0:Y:S04]  /*5ee0*/  LDS R12, [R13+0x38400] ;  /* 0x038400000d0c7984 */ /* 0x000e280000000800 */
[----:B------:R1:W2:Y:S02]  /*5ef0*/  LDS R14, [R13+0x38420] ;  /* 0x038420000d0e7984 */ /* 0x0002a40000000800 */
[----:B-1----:R-:W-:-:S05]  /*5f00*/  IMAD.MOV.U32 R13, RZ, RZ, 0x40000040 ;  /* 0x40000040ff0d7424 */ /* 0x002fca00078e00ff */
[----:B------:R-:W-:Y:S01]  /*5f10*/  R2UR UR7, R13 ;  /* 0x000000000d0772ca */ /* 0x000fe200000e0000 */
[----:B------:R-:W-:Y:S02]  /*5f20*/  IMAD.MOV.U32 R13, RZ, RZ, 0x40000040 ;  /* 0x40000040ff0d7424 */ /* 0x000fe400078e00ff */
        /* <DEDUP_REMOVED lines=65> */
[-C--:B--2---:R-:W-:Y:S01]  /*6340*/  FMUL.FTZ R26, R26, R14.reuse ;  /* 0x0000000e1a1a7220 */ /* 0x084fe20000410000 */
        /* <DEDUP_REMOVED lines=64> */
[----:B------:R-:W-:-:S05]  /*6750*/  VIADD R14, R12, 0x80 ;  /* 0x000000800c0e7836 */ /* 0x000fca0000000000 */
[----:B------:R-:W-:-:S06]  /*6760*/  WARPGROUP.ARRIVE ;  /* 0x00000000000079c5 */ /* 0x000fcc0000000000 */
        /* <DEDUP_REMOVED lines=23> */
[----:B------:R-:W-:Y:S02]  /*68e0*/  R2UR UR5, R7 ;  /* 0x00000000070572ca */ /* 0x000fe400000e0000 */
[----:B------:R-:W-:-:S04]  /*68f0*/  SEL R12, RZ, 0x1, P0 ;  /* 0x00000001ff0c7807 */ /* 0x000fc80000000000 */
[----:B------:R-:W-:Y:S01]  /*6900*/  LOP3.LUT R23, R23, R12, RZ, 0x3c, !PT ;  /* 0x0000000c17177212 */ /* 0x000fe200078e3cff */
[----:B------:R-:W-:Y:S02]  /*6910*/  WARPGROUP.DEPBAR.LE gsb0, 0x0 ;  /* 0x00008000000079c5 */ /* 0x000fe40000010000 */
[----:B------:R-:W-:-:S12]  /*6920*/  WARPGROUP.ARRIVE ;  /* 0x00000000000079c5 */ /* 0x000fd80000000000 */
[----:B------:R-:W-:Y:S03]  /*6930*/  HGMMA.64x256x16.F32.BF16 R24, gdesc[UR4].tnspB, R24, gsb0 ;  /* 0x43e00000041879f0 */ /* 0x000fe60008001818 */
[----:B------:R-:W-:Y:S02]  /*6940*/  WARPGROUP.DEPBAR.LE gsb0, 0x0 ;  /* 0x00008000000079c5 */ /* 0x000fe40000010000 */
[----:B------:R-:W-:Y:S06]  /*6950*/  BAR.ARV 0xf, 0x100 ;  /* 0x03c4000000007b1d */ /* 0x000fec0000002000 */
[----:B------:R-:W-:Y:S05]  /*6960*/  @!P2 BRA `(.L_x_3394) ;  /* 0x000000000004a947 */ /* 0x000fea0003800000 */
[----:B------:R-:W-:Y:S01]  /*6970*/  BPT.TRAP 0x1 ;  /* 0x000000040000795c */ /* 0x000fe20000300000 */
.L_x_3394:
[----:B------:R-:W-:-:S04]  /*6980*/  IMAD R12, R17, 0x8, R16 ;  /* 0x00000008110c7824 */ /* 0x000fc800078e0210 */
[----:B------:R-:W-:-:S05]  /*6990*/  VIADD R13, R12, 0x38860 ;  /* 0x000388600c0d7836 */ /* 0x000fca0000000000 */
[----:B------:R-:W-:-:S04]  /*69a0*/  PRMT R13, R188, 0x654, R13 ;  /* 0x00000654bc0d7816 */ /* 0x000fc8000000000d */
[----:B------:R0:W-:Y:S01]  /*69b0*/  SYNCS.ARRIVE.TRANS64.RED.A1T0 RZ, [R13+URZ], RZ ;  /* 0x000000ff0dff79a7 */ /* 0x0001e2000810043f */
[----:B------:R-:W-:Y:S05]  /*69c0*/  @P1 BRA `(.L_x_3395) ;  /* 0xfffffff400181947 */ /* 0x000fea000383ffff */
.L_x_3393:
[----:B------:R-:W-:Y:S05]  /*69d0*/  BSYNC B0 ;  /* 0x0000000000007941 */ /* 0x000fea0003800000 */
.L_x_3392:
[----:B------:R-:W-:Y:S01]  /*69e0*/  BAR.SYNC.DEFER_BLOCKING 0xe, 0x100 ;  /* 0x0384000000007b1d */ /* 0x000fe20000010000 */
[C---:B------:R-:W-:Y:S01]  /*69f0*/  IMAD R3, R17.reuse, 0x40, R197 ;  /* 0x0000004011037824 */ /* 0x040fe200078e02c5 */
[----:B------:R-:W-:Y:S01]  /*6a00*/  PLOP3.LUT P0, PT, PT, PT, PT, 0x8, 0x0 ;  /* 0x000000000000781c */ /* 0x000fe20003f0e170 */
[----:B------:R-:W-:Y:S02]  /*6a10*/  VIADD R17, R17, 0x1 ;  /* 0x0000000111117836 */ /* 0x000fe40000000000 */
[----:B------:R-:W-:-:S03]  /*6a20*/  IMAD R3, R3, 0x4, R16 ;  /* 0x0000000403037824 */ /* 0x000fc600078e0210 */
[----:B------:R-:W-:-:S04]  /*6a30*/  ISETP.NE.AND P1, PT, R17, 0x2, PT ;  /* 0x000000021100780c */ /* 0x000fc80003f25270 */
[----:B------:R-:W-:Y:S01]  /*6a40*/  SEL R17, R17, RZ, P1 ;  /* 0x000000ff11117207 */ /* 0x000fe20000800000 */
[----:B------:R-:W1:Y:S04]  /*6a50*/  LDS R2, [R3+0x38400] ;  /* 0x0384000003027984 */ /* 0x000e680000000800 */
[----:B------:R-:W2:Y:S01]  /*6a60*/  LDS R0, [R3+0x38420] ;  /* 0x0384200003007984 */ /* 0x000ea20000000800 */
        /* <DEDUP_REMOVED lines=65> */
[-C--:B--2---:R-:W-:Y:S01]  /*6e80*/  FMUL.FTZ R5, R26, R0.reuse ;  /* 0x000000001a057220 */ /* 0x084fe20000410000 */
        /* <DEDUP_REMOVED lines=68> */
.L_x_3381:
        /* <DEDUP_REMOVED lines=23> */
.L_x_3398:
[----:B------:R-:W-:-:S13]  /*7440*/  ISETP.NE.AND P0, PT, R3, 0x1, PT ;  /* 0x000000010300780c */ /* 0x000fda0003f05270 */
[----:B------:R-:W1:Y:S02]  /*7450*/  @P0 LDC.64 R4, c[0x0][0xae0] ;  /* 0x0002b800ff040b82 */ /* 0x000e640000000a00 */
[----:B-1----:R-:W-:-:S05]  /*7460*/  @P0 IMAD.HI.U32 R4, R0, R4, RZ ;  /* 0x0000000400040227 */ /* 0x002fca00078e00ff */
[----:B------:R-:W-:-:S07]  /*7470*/  @P0 SHF.R.U32.HI R0, RZ, R5, R4 ;  /* 0x00000005ff000219 */ /* 0x000fce0000011604 */
.L_x_3399:
[----:B------:R-:W-:Y:S05]  /*7480*/  BSYNC B0 ;  /* 0x0000000000007941 */ /* 0x000fea0003800000 */
.L_x_3397:
[----:B------:R-:W-:-:S05]  /*7490*/  IMAD R5, R0, R3, R3 ;  /* 0x0000000300057224 */ /* 0x000fca00078e0203 */
[----:B------:R-:W-:-:S07]  /*74a0*/  VIMNMX R2, R2, R5, PT ;  /* 0x0000000502027248 */ /* 0x000fce0003fe0100 */
.L_x_3396:
        /* <DEDUP_REMOVED lines=24> */
.L_x_3402:
[----:B------:R-:W-:-:S13]  /*7630*/  ISETP.NE.AND P0, PT, R3, 0x1, PT ;  /* 0x000000010300780c */ /* 0x000fda0003f05270 */
[----:B------:R-:W1:Y:S02]  /*7640*/  @P0 LDC.64 R6, c[0x0][0xae0] ;  /* 0x0002b800ff060b82 */ /* 0x000e640000000a00 */
[----:B-1----:R-:W-:-:S05]  /*7650*/  @P0 IMAD.HI.U32 R2, R0, R6, RZ ;  /* 0x0000000600020227 */ /* 0x002fca00078e00ff */
[----:B------:R-:W-:-:S07]  /*7660*/  @P0 SHF.R.U32.HI R0, RZ, R7, R2 ;  /* 0x00000007ff000219 */ /* 0x000fce0000011602 */
.L_x_3403:
[----:B------:R-:W-:Y:S05]  /*7670*/  BSYNC B0 ;  /* 0x0000000000007941 */ /* 0x000fea0003800000 */
.L_x_3401:
[----:B------:R-:W-:-:S05]  /*7680*/  IMAD R3, R0, R3, RZ ;  /* 0x0000000300037224 */ /* 0x000fca00078e02ff */
[----:B------:R-:W-:-:S07]  /*7690*/  VIMNMX R4, R4, R3, !PT ;  /* 0x0000000304047248 */ /* 0x000fce0007fe0100 */
.L_x_3400:
        /* <DEDUP_REMOVED lines=16> */
[----:B------:R-:W-:Y:S01]  /*77a0*/  ISETP.GT.AND P1, PT, R168, R5, PT ;  /* 0x00000005a800720c */ /* 0x000fe20003f24270 */
[----:B------:R1:W-:Y:S01]  /*77b0*/  STL [R1+0x14], R5 ;  /* 0x0000140501007387 */ /* 0x0003e20000100800 */
        /* <DEDUP_REMOVED lines=60> */
[----:B-1----:R-:W-:Y:S01]  /*7b80*/  IMAD.MOV.U32 R5, RZ, RZ, RZ ;  /* 0x000000ffff057224 */ /* 0x002fe200078e00ff */
[----:B------:R-:W-:Y:S06]  /*7b90*/  @!P1 BRA `(.L_x_3390) ;  /* 0x0000012800d49947 */ /* 0x000fec0003800000 */
        /* <DEDUP_REMOVED lines=34> */
.L_x_3405:
[----:B------:R-:W-:Y:S05]  /*7dc0*/  BSYNC B6 ;  /* 0x0000000000067941 */ /* 0x000fea0003800000 */
.L_x_3404:
        /* <DEDUP_REMOVED lines=13> */
.L_x_3409:
[----:B-1----:R1:W2:Y:S02]  /*7ea0*/  SYNCS.PHASECHK.TRANS64.TRYWAIT P0, [R16+URZ+0x38800], R3 ;  /* 0x03880003100075a7 */ /* 0x0022a4000800017f */
[----:B--2---:R-:W-:Y:S05]  /*7eb0*/  @!P0 NANOSLEEP.SYNCS 0x989680 ;  /* 0x009896800000895d */ /* 0x004fea0003900000 */
[----:B------:R-:W2:Y:S02]  /*7ec0*/  @!P0 SYNCS.PHASECHK.TRANS64 P0, [R16+URZ+0x38800], R3 ;  /* 0x03880003100085a7 */ /* 0x000ea4000800007f */
[----:B--2---:R-:W-:Y:S05]  /*7ed0*/  @!P0 BRA `(.L_x_3409) ;  /* 0xfffffffc00f08947 */ /* 0x004fea000383ffff */
.L_x_3408:
[----:B------:R-:W-:Y:S05]  /*7ee0*/  BSYNC B0 ;  /* 0x0000000000007941 */ /* 0x000fea0003800000 */
.L_x_3407:
[----:B------:R-:W-:Y:S05]  /*7ef0*/  BRA `(.L_x_3410) ;  /* 0x0000002c00e47947 */ /* 0x000fea0003800000 */
.L_x_3406:
        /* <DEDUP_REMOVED lines=31> */
.L_x_3412:
[----:B------:R-:W-:Y:S05]  /*80f0*/  BSYNC B6 ;  /* 0x0000000000067941 */ /* 0x000fea0003800000 */
.L_x_3411:
        /* <DEDUP_REMOVED lines=19> */
[----:B------:R-:W-:Y:S02]  /*8230*/  IMAD R7, R2, 0x20, R36 ;  /* 0x0000002002077824 */ /* 0x000fe400078e0224 */
[----:B------:R-:W-:Y:S02]  /*8240*/  IMAD.MOV.U32 R2, RZ, RZ, R24 ;  /* 0x000000ffff027224 */ /* 0x000fe400078e0018 */
[----:B0-----:R-:W-:-:S05]  /*8250*/  @P0 IMAD.HI.U32 R0, R7, R0, RZ ;  /* 0x0000000007000227 */ /* 0x001fca00078e00ff */
[----:B-1----:R-:W-:Y:S01]  /*8260*/  @P0 SHF.R.U32.HI R7, RZ, R3, R0 ;  /* 0x00000003ff070219 */ /* 0x002fe20000011600 */
[----:B------:R-:W-:-:S03]  /*8270*/  IMAD.MOV.U32 R3, RZ, RZ, R31 ;  /* 0x000000ffff037224 */ /* 0x000fc600078e001f */
[----:B------:R-:W-:Y:S01]  /*8280*/  SHF.R.S32.HI R0, RZ, 0x1f, R7 ;  /* 0x0000001fff007819 */ /* 0x000fe20000011407 */
[----:B------:R-:W-:-:S04]  /*8290*/  IMAD.WIDE.U32 R4, R7, UR4, R4 ;  /* 0x0000000407047c25 */ /* 0x000fc8000f8e0004 */
[C---:B------:R-:W-:Y:S02]  /*82a0*/  IMAD R6, R0.reuse, UR4, RZ ;  /* 0x0000000400067c24 */ /* 0x040fe4000f8e02ff */
[----:B------:R-:W-:Y:S02]  /*82b0*/  IMAD R0, R0, UR6, RZ ;  /* 0x0000000600007c24 */ /* 0x000fe4000f8e02ff */
[C---:B------:R-:W-:Y:S01]  /*82c0*/  IMAD R9, R7.reuse, UR5, R6 ;  /* 0x0000000507097c24 */ /* 0x040fe2000f8e0206 */
[----:B------:R-:W-:Y:S01]  /*82d0*/  ULDC.64 UR4, c[0x0][0x3e8] ;  /* 0x0000fa0000047ab9 */ /* 0x000fe20000000a00 */
[----:B------:R-:W-:-:S04]  /*82e0*/  IMAD.WIDE.U32 R2, R7, UR6, R2 ;  /* 0x0000000607027c25 */ /* 0x000fc8000f8e0002 */
[----:B------:R-:W-:Y:S01]  /*82f0*/  IMAD R7, R7, UR7, R0 ;  /* 0x0000000707077c24 */ /* 0x000fe2000f8e0200 */
[----:B------:R-:W-:Y:S01]  /*8300*/  ULDC.64 UR6, c[0x0][0x400] ;  /* 0x0001000000067ab9 */ /* 0x000fe20000000a00 */
[----:B------:R-:W-:Y:S01]  /*8310*/  IMAD.IADD R5, R5, 0x1, R9 ;  /* 0x0000000105057824 */ /* 0x000fe200078e0209 */
[----:B------:R-:W-:Y:S01]  /*8320*/  LEA R0, P0, R4, UR4, 0x1 ;  /* 0x0000000404007c11 */ /* 0x000fe2000f8008ff */
[----:B------:R-:W-:Y:S01]  /*8330*/  IMAD.IADD R7, R3, 0x1, R7 ;  /* 0x0000000103077824 */ /* 0x000fe200078e0207 */
[----:B------:R-:W-:Y:S01]  /*8340*/  LEA R6, P1, R2, UR6, 0x1 ;  /* 0x0000000602067c11 */ /* 0x000fe2000f8208ff */
[----:B------:R-:W-:Y:S01]  /*8350*/  UMOV UR4, 0xffffffff ;  /* 0xffffffff00047882 */ /* 0x000fe20000000000 */
[----:B------:R-:W-:Y:S02]  /*8360*/  LEA.HI.X R4, R4, UR5, R5, 0x1, P0 ;  /* 0x0000000504047c11 */ /* 0x000fe400080f0c05 */
[----:B------:R-:W-:Y:S01]  /*8370*/  LEA.HI.X R7, R2, UR7, R7, 0x1, P1 ;  /* 0x0000000702077c11 */ /* 0x000fe200088f0c07 */
[----:B------:R-:W-:Y:S08]  /*8380*/  BRA.DIV UR4, `(.L_x_3415) ;  /* 0x000001e604887947 */ /* 0x000ff0000b800000 */
[----:B------:R0:W1:Y:S04]  /*8390*/  SHFL.IDX PT, R3, R4, RZ, 0x1c1f ;  /* 0x001c1fff04037589 */ /* 0x00006800000e0000 */
[----:B------:R0:W2:Y:S04]  /*83a0*/  SHFL.IDX PT, R2, R0, RZ, 0x1c1f ;  /* 0x001c1fff00027589 */ /* 0x0000a800000e0000 */
[----:B------:R0:W3:Y:S04]  /*83b0*/  SHFL.IDX PT, R5, R7, RZ, 0x1c1f ;  /* 0x001c1fff07057589 */ /* 0x0000e800000e0000 */
[----:B------:R0:W4:Y:S02]  /*83c0*/  SHFL.IDX PT, R14, R6, RZ, 0x1c1f ;  /* 0x001c1fff060e7589 */ /* 0x00012400000e0000 */
.L_x_3711:
        /* <DEDUP_REMOVED lines=10> */
[----:B------:R-:W-:Y:S02]  /*8470*/  CS2R R28, SRZ ;  /* 0x00000000001c7805 */ /* 0x000fe4000001ff00 */
[----:B------:R-:W-:Y:S02]  /*8480*/  ISETP.GE.AND P3, PT, R216, UR4, PT ;  /* 0x00000004d8007c0c */ /* 0x000fe4000bf66270 */
[----:B------:R-:W-:Y:S01]  /*8490*/  ISETP.GE.AND P2, PT, R192, UR4, PT ;  /* 0x00000004c0007c0c */ /* 0x000fe2000bf46270 */
[----:B---3--:R-:W-:-:S10]  /*84a0*/  IMAD.MOV.U32 R15, RZ, RZ, R5 ;  /* 0x000000ffff0f7224 */ /* 0x008fd400078e0005 */
[----:B------:R-:W-:Y:S02]  /*84b0*/  @!P3 IMAD.SHL.U32 R13, R216, 0x2, RZ ;  /* 0x00000002d80db824 */ /* 0x000fe400078e00ff */
[----:B-12---:R-:W-:-:S03]  /*84c0*/  @!P2 IMAD.WIDE R8, R192, 0x2, R2 ;  /* 0x00000002c008a825 */ /* 0x006fc600078e0202 */
[-C--:B------:R-:W-:Y:S02]  /*84d0*/  @!P3 IADD3 R2, P0, R2, R13.reuse, RZ ;  /* 0x0000000d0202b210 */ /* 0x080fe40007f1e0ff */
[----:B----4-:R-:W-:Y:S02]  /*84e0*/  @!P3 IADD3 R12, P1, R14, R13, RZ ;  /* 0x0000000d0e0cb210 */ /* 0x010fe40007f3e0ff */
[----:B------:R-:W-:Y:S02]  /*84f0*/  CS2R R26, SRZ ;  /* 0x00000000001a7805 */ /* 0x000fe4000001ff00 */
[----:B------:R-:W-:Y:S01]  /*8500*/  CS2R R20, SRZ ;  /* 0x0000000000147805 */ /* 0x000fe2000001ff00 */
[----:B------:R1:W5:Y:S01]  /*8510*/  @!P2 LD.E.64 R28, desc[UR50][R8.64] ;  /* 0x00000032081ca980 */ /* 0x000362000c101b00 */
[----:B------:R-:W-:Y:S01]  /*8520*/  @!P3 SHF.L.U64.HI R24, R216, 0x1, R10 ;  /* 0x00000001d818b819 */ /* 0x000fe2000001020a */
[----:B------:R-:W-:-:S04]  /*8530*/  @!P2 IMAD.WIDE R10, R192, 0x2, R14 ;  /* 0x00000002c00aa825 */ /* 0x000fc800078e020e */
[--C-:B------:R-:W-:Y:S01]  /*8540*/  @!P3 IMAD.X R3, R3, 0x1, R24.reuse, P0 ;  /* 0x000000010303b824 */ /* 0x100fe200000e0618 */
[----:B------:R1:W5:Y:S01]  /*8550*/  @!P2 LD.E.64 R26, desc[UR50][R10.64] ;  /* 0x000000320a1aa980 */ /* 0x000362000c101b00 */
[----:B------:R-:W-:Y:S01]  /*8560*/  @!P3 IMAD.X R13, R5, 0x1, R24, P1 ;  /* 0x00000001050db824 */ /* 0x000fe200008e0618 */
[----:B------:R-:W-:Y:S02]  /*8570*/  CS2R R24, SRZ ;  /* 0x0000000000187805 */ /* 0x000fe4000001ff00 */
[----:B------:R1:W5:Y:S04]  /*8580*/  @!P3 LD.E.64 R20, desc[UR50][R2.64] ;  /* 0x000000320214b980 */ /* 0x000368000c101b00 */
[----:B------:R1:W5:Y:S02]  /*8590*/  @!P3 LD.E.64 R24, desc[UR50][R12.64] ;  /* 0x000000320c18b980 */ /* 0x000364000c101b00 */
.L_x_3417:
[----:B------:R-:W-:Y:S05]  /*85a0*/  BSYNC B1 ;  /* 0x0000000000017941 */ /* 0x000fea0003800000 */
.L_x_3416:
[----:B---3-5:R-:W-:Y:S01]  /*85b0*/  IMAD.MOV.U32 R5, RZ, RZ, R24 ;  /* 0x000000ffff057224 */ /* 0x028fe200078e0018 */
[----:B------:R-:W-:Y:S01]  /*85c0*/  UMOV UR4, 0xffffffff ;  /* 0xffffffff00047882 */ /* 0x000fe20000000000 */
[----:B-1----:R-:W-:Y:S02]  /*85d0*/  IMAD.MOV.U32 R8, RZ, RZ, R25 ;  /* 0x000000ffff087224 */ /* 0x002fe400078e0019 */
[----:B--2---:R-:W-:Y:S02]  /*85e0*/  IMAD.MOV.U32 R2, RZ, RZ, R26 ;  /* 0x000000ffff027224 */ /* 0x004fe400078e001a */
[----:B------:R-:W-:Y:S01]  /*85f0*/  IMAD.MOV.U32 R3, RZ, RZ, R27 ;  /* 0x000000ffff037224 */ /* 0x000fe200078e001b */
[----:B------:R-:W-:Y:S01]  /*8600*/  PRMT R42, R5, 0x5410, R8 ;  /* 0x00005410052a7816 */ /* 0x000fe20000000008 */
[----:B------:R-:W-:Y:S02]  /*8610*/  IMAD.MOV.U32 R5, RZ, RZ, R20 ;  /* 0x000000ffff057224 */ /* 0x000fe400078e0014 */
[----:B------:R-:W-:Y:S01]  /*8620*/  IMAD.MOV.U32 R8, RZ, RZ, R21 ;  /* 0x000000ffff087224 */ /* 0x000fe200078e0015 */
[----:B------:R-:W-:Y:S01]  /*8630*/  PRMT R39, R2, 0x5410, R3 ;  /* 0x0000541002277816 */ /* 0x000fe20000000003 */
[----:B------:R-:W-:-:S02]  /*8640*/  IMAD.MOV.U32 R2, RZ, RZ, R28 ;  /* 0x000000ffff027224 */ /* 0x000fc400078e001c */
[----:B------:R-:W-:Y:S01]  /*8650*/  IMAD.MOV.U32 R3, RZ, RZ, R29 ;  /* 0x000000ffff037224 */ /* 0x000fe200078e001d */
[----:B------:R-:W-:Y:S02]  /*8660*/  PRMT R44, R8, 0x5410, R5 ;  /* 0x00005410082c7816 */ /* 0x000fe40000000005 */
[----:B------:R-:W-:Y:S02]  /*8670*/  CS2R R8, SRZ ;  /* 0x0000000000087805 */ /* 0x000fe4000001ff00 */
[----:B------:R-:W-:Y:S01]  /*8680*/  PRMT R40, R3, 0x5410, R2 ;  /* 0x0000541003287816 */ /* 0x000fe20000000002 */
[----:B------:R-:W-:Y:S06]  /*8690*/  BRA.DIV UR4, `(.L_x_3418) ;  /* 0x000001e604347947 */ /* 0x000fec000b800000 */
[----:B------:R1:W2:Y:S04]  /*86a0*/  SHFL.IDX PT, R3, R4, 0x1, 0x1c1f ;  /* 0x003c1f0004037f89 */ /* 0x0002a800000e0000 */
[----:B------:R1:W3:Y:S04]  /*86b0*/  SHFL.IDX PT, R2, R0, 0x1, 0x1c1f ;  /* 0x003c1f0000027f89 */ /* 0x0002e800000e0000 */
[----:B------:R1:W0:Y:S04]  /*86c0*/  SHFL.IDX PT, R5, R7, 0x1, 0x1c1f ;  /* 0x003c1f0007057f89 */ /* 0x00022800000e0000 */
[----:B----4-:R1:W4:Y:S02]  /*86d0*/  SHFL.IDX PT, R14, R6, 0x1, 0x1c1f ;  /* 0x003c1f00060e7f89 */ /* 0x01032400000e0000 */
.L_x_3717:
        /* <DEDUP_REMOVED lines=15> */
[----:B------:R-:W-:Y:S02]  /*87d0*/  CS2R R30, SRZ ;  /* 0x00000000001e7805 */ /* 0x000fe4000001ff00 */
[----:B------:R-:W-:Y:S02]  /*87e0*/  ISETP.GE.AND P3, PT, R216, UR4, PT ;  /* 0x00000004d8007c0c */ /* 0x000fe4000bf66270 */
[----:B------:R-:W-:Y:S01]  /*87f0*/  ISETP.GE.AND P2, PT, R192, UR4, PT ;  /* 0x00000004c0007c0c */ /* 0x000fe2000bf46270 */
[----:B------:R-:W-:Y:S01]  /*8800*/  IMAD.MOV.U32 R15, RZ, RZ, R5 ;  /* 0x000000ffff0f7224 */ /* 0x000fe200078e0005 */
[----:B------:R-:W-:-:S09]  /*8810*/  CS2R R8, SRZ ;  /* 0x0000000000087805 */ /* 0x000fd2000001ff00 */
[----:B------:R-:W-:Y:S02]  /*8820*/  @!P3 IMAD.SHL.U32 R7, R216, 0x2, RZ ;  /* 0x00000002d807b824 */ /* 0x000fe400078e00ff */
[----:B--23--:R-:W-:-:S03]  /*8830*/  @!P2 IMAD.WIDE R32, R192, 0x2, R2 ;  /* 0x00000002c020a825 */ /* 0x00cfc600078e0202 */
[-C--:B------:R-:W-:Y:S02]  /*8840*/  @!P3 IADD3 R2, P0, R2, R7.reuse, RZ ;  /* 0x000000070202b210 */ /* 0x080fe40007f1e0ff */
[----:B------:R-:W-:Y:S02]  /*8850*/  CS2R R12, SRZ ;  /* 0x00000000000c7805 */ /* 0x000fe4000001ff00 */
[----:B------:R-:W-:Y:S01]  /*8860*/  CS2R R10, SRZ ;  /* 0x00000000000a7805 */ /* 0x000fe2000001ff00 */
[----:B------:R0:W5:Y:S01]  /*8870*/  @!P2 LD.E.64 R30, desc[UR50][R32.64] ;  /* 0x00000032201ea980 */ /* 0x000162000c101b00 */
[----:B----4-:R-:W-:Y:S02]  /*8880*/  @!P3 SHF.L.U64.HI R0, R216, 0x1, R4 ;  /* 0x00000001d800b819 */ /* 0x010fe40000010204 */
[----:B------:R-:W-:Y:S01]  /*8890*/  @!P3 IADD3 R4, P1, R14, R7, RZ ;  /* 0x000000070e04b210 */ /* 0x000fe20007f3e0ff */
[----:B------:R-:W-:-:S04]  /*88a0*/  @!P2 IMAD.WIDE R6, R192, 0x2, R14 ;  /* 0x00000002c006a825 */ /* 0x000fc800078e020e */
[--C-:B------:R-:W-:Y:S01]  /*88b0*/  @!P3 IMAD.X R3, R3, 0x1, R0.reuse, P0 ;  /* 0x000000010303b824 */ /* 0x100fe200000e0600 */
[----:B------:R0:W5:Y:S01]  /*88c0*/  @!P2 LD.E.64 R8, desc[UR50][R6.64] ;  /* 0x000000320608a980 */ /* 0x000162000c101b00 */
[----:B------:R-:W-:-:S03]  /*88d0*/  @!P3 IMAD.X R5, R5, 0x1, R0, P1 ;  /* 0x000000010505b824 */ /* 0x000fc600008e0600 */
[----:B------:R0:W5:Y:S04]  /*88e0*/  @!P3 LD.E.64 R12, desc[UR50][R2.64] ;  /* 0x00000032020cb980 */ /* 0x000168000c101b00 */
[----:B------:R0:W5:Y:S02]  /*88f0*/  @!P3 LD.E.64 R10, desc[UR50][R4.64] ;  /* 0x00000032040ab980 */ /* 0x000164000c101b00 */
.L_x_3420:
[----:B------:R-:W-:Y:S05]  /*8900*/  BSYNC B1 ;  /* 0x0000000000017941 */ /* 0x000fea0003800000 */
.L_x_3419:
[----:B0-----:R-:W0:Y:S01]  /*8910*/  S2R R7, SR_TID.X ;  /* 0x0000000000077919 */ /* 0x001e220000002100 */
[----:B------:R-:W1:Y:S01]  /*8920*/  SYNCS.PHASECHK.TRANS64.TRYWAIT P0, [R16+URZ+0x38800], R35 ;  /* 0x03880023100075a7 */ /* 0x000e62000800017f */
[----:B--2---:R-:W-:Y:S01]  /*8930*/  LOP3.LUT R3, R34, 0x1c0, RZ, 0xc0, !PT ;  /* 0x000001c022037812 */ /* 0x004fe200078ec0ff */
[----:B---3-5:R-:W-:Y:S01]  /*8940*/  IMAD.MOV.U32 R2, RZ, RZ, R8 ;  /* 0x000000ffff027224 */ /* 0x028fe200078e0008 */
[----:B------:R-:W-:Y:S01]  /*8950*/  VIADDMNMX R33, R37, -R208, 0x40, PT ;  /* 0x0000004025217446 */ /* 0x000fe200038009d0 */
[----:B------:R-:W-:Y:S01]  /*8960*/  IMAD.MOV.U32 R5, RZ, RZ, R30 ;  /* 0x000000ffff057224 */ /* 0x000fe200078e001e */
[----:B------:R-:W-:Y:S01]  /*8970*/  LOP3.LUT R0, R3, 0x18, R18, 0xf8, !PT ;  /* 0x0000001803007812 */ /* 0x000fe200078ef812 */
[----:B------:R-:W-:Y:S01]  /*8980*/  IMAD.MOV.U32 R4, RZ, RZ, R11 ;  /* 0x000000ffff047224 */ /* 0x000fe200078e000b */
[----:B------:R-:W-:Y:S01]  /*8990*/  SHF.R.U32.HI R3, RZ, 0x3, R3 ;  /* 0x00000003ff037819 */ /* 0x000fe20000011603 */
[----:B------:R-:W-:Y:S01]  /*89a0*/  BSSY B1, `(.L_x_3421) ;  /* 0x0000018000017945 */ /* 0x000fe20003800000 */
[----:B------:R-:W-:Y:S01]  /*89b0*/  PRMT R45, R2, 0x7610, R45 ;  /* 0x00007610022d7816 */ /* 0x000fe2000000002d */
[----:B------:R-:W-:Y:S01]  /*89c0*/  IMAD.MOV.U32 R2, RZ, RZ, R9 ;  /* 0x000000ffff027224 */ /* 0x000fe200078e0009 */
[----:B------:R-:W-:Y:S01]  /*89d0*/  LOP3.LUT R0, R0, R3, RZ, 0x3c, !PT ;  /* 0x0000000300007212 */ /* 0x000fe200078e3cff */
[----:B------:R-:W-:Y:S01]  /*89e0*/  IMAD.MOV.U32 R3, RZ, RZ, R10 ;  /* 0x000000ffff037224 */ /* 0x000fe200078e000a */
[----:B------:R-:W-:-:S02]  /*89f0*/  LOP3.LUT P2, RZ, R209, 0x4, RZ, 0xc0, !PT ;  /* 0x00000004d1ff7812 */ /* 0x000fc4000784c0ff */
[----:B------:R-:W-:Y:S02]  /*8a00*/  ISETP.GE.AND P1, PT, R190, R33, PT ;  /* 0x00000021be00720c */ /* 0x000fe40003f26270 */
[----:B------:R-:W-:-:S04]  /*8a10*/  PRMT R3, R3, 0x5410, R2 ;  /* 0x0000541003037816 */ /* 0x000fc80000000002 */
[----:B----4-:R-:W-:Y:S02]  /*8a20*/  PRMT R14, R3, 0x5410, R5 ;  /* 0x00005410030e7816 */ /* 0x010fe40000000005 */
[----:B------:R-:W-:Y:S01]  /*8a30*/  PRMT R3, R4, 0x7610, R3 ;  /* 0x0000761004037816 */ /* 0x000fe20000000003 */
[----:B------:R-:W-:-:S05]  /*8a40*/  IMAD.MOV.U32 R4, RZ, RZ, R12 ;  /* 0x000000ffff047224 */ /* 0x000fca00078e000c */
[----:B------:R-:W-:Y:S01]  /*8a50*/  PRMT R15, R4, 0x7610, R15 ;  /* 0x00007610040f7816 */ /* 0x000fe2000000000f */
[----:B0-----:R-:W-:-:S05]  /*8a60*/  VIADD R7, R7, 0xffffff80 ;  /* 0xffffff8007077836 */ /* 0x001fca0000000000 */
[----:B------:R-:W-:-:S04]  /*8a70*/  SHF.R.S32.HI R6, RZ, 0x1f, R7 ;  /* 0x0000001fff067819 */ /* 0x000fc80000011407 */
[----:B------:R-:W-:-:S04]  /*8a80*/  LEA.HI R6, R6, R7, RZ, 0x5 ;  /* 0x0000000706067211 */ /* 0x000fc800078f28ff */
[----:B------:R-:W-:-:S05]  /*8a90*/  SHF.R.S32.HI R6, RZ, 0x5, R6 ;  /* 0x00000005ff067819 */ /* 0x000fca0000011406 */
[----:B------:R-:W-:Y:S02]  /*8aa0*/  IMAD R5, R6, 0x200, R0 ;  /* 0x0000020006057824 */ /* 0x000fe400078e0200 */
[----:B------:R-:W-:Y:S02]  /*8ab0*/  IMAD.MOV.U32 R0, RZ, RZ, R31 ;  /* 0x000000ffff007224 */ /* 0x000fe400078e001f */
[----:B------:R-:W-:Y:S02]  /*8ac0*/  IMAD R2, R5, 0x2, R16 ;  /* 0x0000000205027824 */ /* 0x000fe400078e0210 */
[----:B------:R-:W-:Y:S01]  /*8ad0*/  IMAD.MOV.U32 R5, RZ, RZ, R13 ;  /* 0x000000ffff057224 */ /* 0x000fe200078e000d */
[----:B------:R-:W-:Y:S01]  /*8ae0*/  PRMT R46, R0, 0x7610, R46 ;  /* 0x00007610002e7816 */ /* 0x000fe2000000002e */
[C---:B------:R-:W-:Y:S02]  /*8af0*/  VIADD R4, R2.reuse, 0x20400 ;  /* 0x0002040002047836 */ /* 0x040fe40000000000 */
[----:B------:R-:W-:Y:S01]  /*8b00*/  VIADD R0, R2, 0x20440 ;  /* 0x0002044002007836 */ /* 0x000fe20000000000 */
[----:B-1----:R-:W-:Y:S06]  /*8b10*/  @!P0 BRA `(.L_x_3422) ;  /* 0x000001e000848947 */ /* 0x002fec0003800000 */
.L_x_3718:
[----:B------:R-:W-:Y:S05]  /*8b20*/  BSYNC B1 ;  /* 0x0000000000017941 */ /* 0x000fea0003800000 */
.L_x_3421:
        /* <DEDUP_REMOVED lines=12> */
[----:B------:R-:W-:Y:S02]  /*8bf0*/  SHF.R.U64 R37, R26, 0x10, R27 ;  /* 0x000000101a257819 */ /* 0x000fe4000000121b */
[C---:B------:R-:W-:Y:S02]  /*8c00*/  PRMT R38, R39.reuse, 0x5432, R38 ;  /* 0x0000543227267816 */ /* 0x040fe40000000026 */
[----:B------:R-:W-:Y:S02]  /*8c10*/  PRMT R35, R40, 0x5410, R35 ;  /* 0x0000541028237816 */ /* 0x000fe40000000023 */
[----:B------:R-:W-:Y:S01]  /*8c20*/  PRMT R37, R39, 0x5410, R37 ;  /* 0x0000541027257816 */ /* 0x000fe20000000025 */
[----:B------:R-:W-:Y:S01]  /*8c30*/  IMAD.U32 R39, R38, 0x10000, RZ ;  /* 0x0001000026277824 */ /* 0x000fe200078e00ff */
[----:B------:R-:W-:Y:S01]  /*8c40*/  SHF.R.U64 R34, R28, 0x10, R29 ;  /* 0x000000101c227819 */ /* 0x000fe2000000121d */
[----:B------:R-:W-:Y:S01]  /*8c50*/  IMAD.U32 R36, R35, 0x10000, RZ ;  /* 0x0001000023247824 */ /* 0x000fe200078e00ff */
[----:B------:R-:W-:-:S02]  /*8c60*/  LOP3.LUT R38, R38, 0xffff0000, RZ, 0xc0, !PT ;  /* 0xffff000026267812 */ /* 0x000fc400078ec0ff */
        /* <DEDUP_REMOVED lines=35> */
.L_x_3426:
[----:B------:R-:W-:Y:S05]  /*8ea0*/  BSYNC B2 ;  /* 0x0000000000027941 */ /* 0x000fea0003800000 */
.L_x_3425:
        /* <DEDUP_REMOVED lines=47> */
.L_x_3424:
[----:B------:R-:W-:Y:S05]  /*91a0*/  BSYNC B1 ;  /* 0x0000000000017941 */ /* 0x000fea0003800000 */
.L_x_3423:
        /* <DEDUP_REMOVED lines=14> */
[C---:B------:R-:W-:Y:S01]  /*9290*/  IMAD.U32 R29, R28.reuse, 0x10000, RZ ;  /* 0x000100001c1d7824 */ /* 0x040fe200078e00ff */
[----:B------:R-:W-:Y:S01]  /*92a0*/  LOP3.LUT R28, R28, 0xffff0000, RZ, 0xc0, !PT ;  /* 0xffff00001c1c7812 */ /* 0x000fe200078ec0ff */
[----:B------:R-:W-:Y:S01]  /*92b0*/  IMAD.U32 R26, R25, 0x10000, RZ ;  /* 0x00010000191a7824 */ /* 0x000fe200078e00ff */
[----:B------:R-:W-:-:S02]  /*92c0*/  SHF.R.U64 R24, R30, 0x10, R31 ;  /* 0x000000101e187819 */ /* 0x000fc4000000121f */
        /* <DEDUP_REMOVED lines=36> */
.L_x_3429:
[----:B------:R-:W-:Y:S05]  /*9510*/  BSYNC B1 ;  /* 0x0000000000017941 */ /* 0x000fea0003800000 */
.L_x_3428:
[----:B------:R-:W-:Y:S05]  /*9520*/  @P1 BRA `(.L_x_3427) ;  /* 0x0000001800341947 */ /* 0x000fea0003800000 */
[----:B-1----:R-:W1:Y:S01]  /*9530*/  LDS.128 R4, [R0+0x1000] ;  /* 0x0010000000047984 */ /* 0x002e620000000c00 */
[----:B------:R-:W-:Y:S02]  /*9540*/  SHF.R.U64 R9, R10, 0x10, R11 ;  /* 0x000000100a097819 */ /* 0x000fe4000000120b */
[----:B------:R-:W-:Y:S02]  /*9550*/  SHF.R.U64 R2, R12, 0x10, R13 ;  /* 0x000000100c027819 */ /* 0x000fe4000000120d */
        /* <DEDUP_REMOVED lines=9> */
[----:B------:R-:W-:Y:S01]  /*95f0*/  PRMT R15, R15, 0x5410, R2 ;  /* 0x000054100f0f7816 */ /* 0x000fe20000000002 */
        /* <DEDUP_REMOVED lines=8> */
[----:B------:R-:W-:Y:S01]  /*9680*/  FMUL.FTZ R20, R7, R10 ;  /* 0x0000000a07147220 */ /* 0x000fe20000410000 */
[----:B------:R-:W-:-:S02]  /*9690*/  IMAD.U32 R4, R5, 0x10000, RZ ;  /* 0x0001000005047824 */ /* 0x000fc400078e00ff */
[C---:B------:R-:W-:Y:S01]  /*96a0*/  FFMA.FTZ R21, R8.reuse, R11, -R21 ;  /* 0x0000000b08157223 */ /* 0x040fe20000010815 */
[----:B------:R-:W-:Y:S01]  /*96b0*/  FFMA.FTZ R12, R8, R13, R6 ;  /* 0x0000000d080c7223 */ /* 0x000fe20000010006 */
[-C--:B------:R-:W-:Y:S01]  /*96c0*/  FMUL.FTZ R8, R7, R32.reuse ;  /* 0x0000002007087220 */ /* 0x080fe20000410000 */
[C---:B------:R-:W-:Y:S01]  /*96d0*/  IMAD.U32 R7, R14.reuse, 0x10000, RZ ;  /* 0x000100000e077824 */ /* 0x040fe200078e00ff */
        /* <DEDUP_REMOVED lines=20> */
.L_x_3414:
[----:B------:R-:W0:Y:S01]  /*9820*/  S2R R0, SR_TID.X ;  /* 0x0000000000007919 */ /* 0x000e220000002100 */
[----:B------:R-:W1:Y:S01]  /*9830*/  LDC R6, c[0x0][0x448] ;  /* 0x00011200ff067b82 */ /* 0x000e620000000800 */
[----:B------:R-:W-:Y:S01]  /*9840*/  ULDC.64 UR4, c[0x0][0x3f8] ;  /* 0x0000fe0000047ab9 */ /* 0x000fe20000000a00 */
[----:B------:R-:W-:Y:S01]  /*9850*/  ULDC.64 UR6, c[0x0][0x408] ;  /* 0x0001020000067ab9 */ /* 0x000fe20000000a00 */
        /* <DEDUP_REMOVED lines=9> */
[----:B------:R-:W-:Y:S02]  /*98f0*/  IMAD R5, R2, 0x20, R36 ;  /* 0x0000002002057824 */ /* 0x000fe400078e0224 */
[----:B------:R-:W-:Y:S02]  /*9900*/  IMAD.MOV.U32 R2, RZ, RZ, R24 ;  /* 0x000000ffff027224 */ /* 0x000fe400078e0018 */
        /* <DEDUP_REMOVED lines=31> */
[----:B--2---:R-:W-:Y:S02]  /*9b00*/  @!P1 IMAD.X R5, R0, 0x1, R4, P2 ;  /* 0x0000000100059824 */ /* 0x004fe400010e0604 */
[----:B------:R-:W-:Y:S02]  /*9b10*/  @!P1 IMAD.MOV.U32 R8, RZ, RZ, R2 ;  /* 0x000000ffff089224 */ /* 0x000fe400078e0002 */
[----:B------:R-:W-:-:S06]  /*9b20*/  @!P1 IMAD.MOV.U32 R9, RZ, RZ, R5 ;  /* 0x000000ffff099224 */ /* 0x000fcc00078e0005 */
        /* <DEDUP_REMOVED lines=8> */
[----:B------:R-:W1:Y:S04]  /*9bb0*/  SHFL.IDX PT, R24, R24, 0x1, 0x1c1f ;  /* 0x003c1f0018187f89 */ /* 0x000e6800000e0000 */
[----:B------:R-:W4:Y:S04]  /*9bc0*/  SHFL.IDX PT, R25, R25, 0x1, 0x1c1f ;  /* 0x003c1f0019197f89 */ /* 0x000f2800000e0000 */
[----:B0-----:R0:W0:Y:S01]  /*9bd0*/  SHFL.IDX PT, R14, R27, 0x1, 0x1c1f ;  /* 0x003c1f001b0e7f89 */ /* 0x00102200000e0000 */
[----:B--2---:R-:W-:-:S02]  /*9be0*/  @!P1 IMAD.MOV.U32 R28, RZ, RZ, R8 ;  /* 0x000000ffff1c9224 */ /* 0x004fc400078e0008 */
[----:B------:R-:W-:Y:S02]  /*9bf0*/  @!P1 IMAD.MOV.U32 R29, RZ, RZ, R9 ;  /* 0x000000ffff1d9224 */ /* 0x000fe400078e0009 */
[----:B------:R-:W-:Y:S02]  /*9c00*/  IMAD.MOV.U32 R0, RZ, RZ, R28 ;  /* 0x000000ffff007224 */ /* 0x000fe400078e001c */
[----:B------:R-:W-:Y:S02]  /*9c10*/  IMAD.MOV.U32 R2, RZ, RZ, R29 ;  /* 0x000000ffff027224 */ /* 0x000fe400078e001d */
[----:B------:R-:W-:Y:S01]  /*9c20*/  @!P1 IMAD.MOV.U32 R30, RZ, RZ, R10 ;  /* 0x000000ffff1e9224 */ /* 0x000fe200078e000a */
[----:B------:R-:W-:Y:S01]  /*9c30*/  PRMT R32, R32, 0x5410, R0 ;  /* 0x0000541020207816 */ /* 0x000fe20000000000 */
[----:B------:R-:W-:Y:S01]  /*9c40*/  @!P1 IMAD.MOV.U32 R31, RZ, RZ, R11 ;  /* 0x000000ffff1f9224 */ /* 0x000fe200078e000b */
[----:B------:R2:W0:Y:S01]  /*9c50*/  SHFL.IDX PT, R0, R26, 0x1, 0x1c1f ;  /* 0x003c1f001a007f89 */ /* 0x00042200000e0000 */
[----:B------:R-:W-:-:S02]  /*9c60*/  PRMT R34, R34, 0x5410, R2 ;  /* 0x0000541022227816 */ /* 0x000fc40000000002 */
[----:B------:R-:W-:Y:S01]  /*9c70*/  CS2R R2, SRZ ;  /* 0x0000000000027805 */ /* 0x000fe2000001ff00 */
[----:B------:R-:W-:Y:S02]  /*9c80*/  IMAD.MOV.U32 R8, RZ, RZ, R30 ;  /* 0x000000ffff087224 */ /* 0x000fe400078e001e */
[----:B---3--:R-:W-:Y:S02]  /*9c90*/  @!P1 IMAD.MOV.U32 R20, RZ, RZ, R4 ;  /* 0x000000ffff149224 */ /* 0x008fe400078e0004 */
[----:B------:R-:W-:Y:S01]  /*9ca0*/  @!P1 IMAD.MOV.U32 R21, RZ, RZ, R5 ;  /* 0x000000ffff159224 */ /* 0x000fe200078e0005 */
[----:B------:R-:W-:Y:S01]  /*9cb0*/  PRMT R32, R8, 0x7610, R32 ;  /* 0x0000761008207816 */ /* 0x000fe20000000020 */
[----:B------:R-:W-:Y:S02]  /*9cc0*/  @!P1 IMAD.MOV.U32 R2, RZ, RZ, R6 ;  /* 0x000000ffff029224 */ /* 0x000fe400078e0006 */
[----:B------:R-:W-:Y:S02]  /*9cd0*/  @!P1 IMAD.MOV.U32 R3, RZ, RZ, R7 ;  /* 0x000000ffff039224 */ /* 0x000fe400078e0007 */
[----:B------:R-:W-:-:S02]  /*9ce0*/  IMAD.MOV.U32 R4, RZ, RZ, R20 ;  /* 0x000000ffff047224 */ /* 0x000fc400078e0014 */
[----:B------:R-:W-:Y:S02]  /*9cf0*/  IMAD.MOV.U32 R5, RZ, RZ, R21 ;  /* 0x000000ffff057224 */ /* 0x000fe400078e0015 */
[----:B------:R-:W-:Y:S02]  /*9d00*/  IMAD.MOV.U32 R9, RZ, RZ, R31 ;  /* 0x000000ffff097224 */ /* 0x000fe400078e001f */
[----:B------:R-:W-:Y:S01]  /*9d10*/  IMAD.MOV.U32 R6, RZ, RZ, R2 ;  /* 0x000000ffff067224 */ /* 0x000fe200078e0002 */
[----:B------:R-:W-:Y:S01]  /*9d20*/  PRMT R37, R4, 0x5410, R5 ;  /* 0x0000541004257816 */ /* 0x000fe20000000005 */
[----:B------:R-:W-:Y:S01]  /*9d30*/  IMAD.MOV.U32 R7, RZ, RZ, R3 ;  /* 0x000000ffff077224 */ /* 0x000fe200078e0003 */
[----:B------:R-:W-:Y:S02]  /*9d40*/  PRMT R34, R9, 0x7610, R34 ;  /* 0x0000761009227816 */ /* 0x000fe40000000022 */
[----:B------:R-:W-:Y:S02]  /*9d50*/  CS2R R4, SRZ ;  /* 0x0000000000047805 */ /* 0x000fe4000001ff00 */
[----:B012-4-:R-:W-:-:S07]  /*9d60*/  PRMT R41, R7, 0x5410, R6 ;  /* 0x0000541007297816 */ /* 0x017fce0000000006 */
.L_x_3728:
        /* <DEDUP_REMOVED lines=18> */
[-C--:B------:R-:W-:Y:S02]  /*9e90*/  IADD3 R8, P1, R24, R7.reuse, RZ ;  /* 0x0000000718087210 */ /* 0x080fe40007f3e0ff */
[----:B------:R-:W-:-:S03]  /*9ea0*/  IADD3 R4, P2, R14, R7, RZ ;  /* 0x000000070e047210 */ /* 0x000fc60007f5e0ff */
[--C-:B------:R-:W-:Y:S02]  /*9eb0*/  IMAD.X R9, R0, 0x1, R5.reuse, P1 ;  /* 0x0000000100097824 */ /* 0x100fe400008e0605 */
[----:B------:R-:W-:-:S04]  /*9ec0*/  IMAD.X R5, R25, 0x1, R5, P2 ;  /* 0x0000000119057824 */ /* 0x000fc800010e0605 */
[----:B------:R-:W5:Y:S04]  /*9ed0*/  LD.E.128 R8, desc[UR50][R8.64] ;  /* 0x0000003208087980 */ /* 0x000f68000c101d00 */
[----:B------:R-:W5:Y:S02]  /*9ee0*/  LD.E.128 R4, desc[UR50][R4.64] ;  /* 0x0000003204047980 */ /* 0x000f64000c101d00 */
.L_x_3432:
[----:B------:R-:W-:Y:S05]  /*9ef0*/  BSYNC B1 ;  /* 0x0000000000017941 */ /* 0x000fea0003800000 */
.L_x_3431:
[----:B------:R-:W0:Y:S01]  /*9f00*/  SYNCS.PHASECHK.TRANS64.TRYWAIT P1, [R16+URZ+0x38800], R13 ;  /* 0x0388000d100075a7 */ /* 0x000e22000802017f */
[----:B-----5:R-:W-:Y:S01]  /*9f10*/  IMAD.MOV.U32 R0, RZ, RZ, R4 ;  /* 0x000000ffff007224 */ /* 0x020fe200078e0004 */
[----:B------:R-:W-:Y:S01]  /*9f20*/  VIADDMNMX R33, R33, -R208, 0x40, PT ;  /* 0x0000004021217446 */ /* 0x000fe200038009d0 */
[----:B------:R-:W-:Y:S01]  /*9f30*/  IMAD.MOV.U32 R12, RZ, RZ, R5 ;  /* 0x000000ffff0c7224 */ /* 0x000fe200078e0005 */
[----:B------:R-:W-:Y:S01]  /*9f40*/  BSSY B1, `(.L_x_3433) ;  /* 0x000000f000017945 */ /* 0x000fe20003800000 */
[C---:B------:R-:W-:Y:S01]  /*9f50*/  VIADD R14, R190.reuse, 0x20 ;  /* 0x00000020be0e7836 */ /* 0x040fe20000000000 */
[-C--:B------:R-:W-:Y:S01]  /*9f60*/  ISETP.GE.OR P2, PT, R190, R33.reuse, P0 ;  /* 0x00000021be00720c */ /* 0x080fe20000746670 */
[----:B------:R-:W-:Y:S01]  /*9f70*/  IMAD.MOV.U32 R15, RZ, RZ, R9 ;  /* 0x000000ffff0f7224 */ /* 0x000fe200078e0009 */
[----:B------:R-:W-:Y:S01]  /*9f80*/  PRMT R49, R0, 0x5410, R12 ;  /* 0x0000541000317816 */ /* 0x000fe2000000000c */
[----:B------:R-:W-:Y:S01]  /*9f90*/  IMAD.MOV.U32 R0, RZ, RZ, R6 ;  /* 0x000000ffff007224 */ /* 0x000fe200078e0006 */
[----:B------:R-:W-:Y:S01]  /*9fa0*/  ISETP.GE.OR P0, PT, R14, R33, P0 ;  /* 0x000000210e00720c */ /* 0x000fe20000706670 */
[----:B------:R-:W-:Y:S01]  /*9fb0*/  IMAD.MOV.U32 R12, RZ, RZ, R7 ;  /* 0x000000ffff0c7224 */ /* 0x000fe200078e0007 */
[----:B------:R-:W-:Y:S01]  /*9fc0*/  PRMT R52, R52, 0x5410, R15 ;  /* 0x0000541034347816 */ /* 0x000fe2000000000f */
[----:B------:R-:W-:-:S02]  /*9fd0*/  IMAD.MOV.U32 R14, RZ, RZ, R8 ;  /* 0x000000ffff0e7224 */ /* 0x000fc400078e0008 */
[----:B------:R-:W-:Y:S01]  /*9fe0*/  IMAD.MOV.U32 R33, RZ, RZ, R11 ;  /* 0x000000ffff217224 */ /* 0x000fe200078e000b */
[----:B------:R-:W-:Y:S01]  /*9ff0*/  PRMT R50, R0, 0x5410, R12 ;  /* 0x0000541000327816 */ /* 0x000fe2000000000c */
[----:B------:R-:W-:Y:S01]  /*a000*/  IMAD.MOV.U32 R0, RZ, RZ, R10 ;  /* 0x000000ffff007224 */ /* 0x000fe200078e000a */
[----:B------:R-:W-:Y:S01]  /*a010*/  PRMT R51, R51, 0x5410, R14 ;  /* 0x0000541033337816 */ /* 0x000fe2000000000e */
[----:B0-----:R-:W-:Y:S06]  /*a020*/  @!P1 BRA `(.L_x_3434) ;  /* 0x000001d000c49947 */ /* 0x001fec0003800000 */
.L_x_3729:
[----:B------:R-:W-:Y:S05]  /*a030*/  BSYNC B1 ;  /* 0x0000000000017941 */ /* 0x000fea0003800000 */
.L_x_3433:
[----:B------:R-:W-:Y:S04]  /*a040*/  BSSY B1, `(.L_x_3435) ;  /* 0x000006f000017945 */ /* 0x000fe80003800000 */
[----:B------:R-:W-:Y:S05]  /*a050*/  @P2 BRA `(.L_x_3436) ;  /* 0x0000000400b42947 */ /* 0x000fea0003800000 */
[----:B------:R-:W1:Y:S01]  /*a060*/  S2R R25, SR_TID.X ;  /* 0x0000000000197919 */ /* 0x000e620000002100 */
[----:B------:R-:W-:Y:S01]  /*a070*/  IMAD.SHL.U32 R12, R209, 0x40, RZ ;  /* 0x00000040d10c7824 */ /* 0x000fe200078e00ff */
[----:B------:R-:W-:Y:S01]  /*a080*/  SHF.R.U64 R36, R28, 0x10, R29 ;  /* 0x000000101c247819 */ /* 0x000fe2000000121d */
[----:B0-----:R-:W-:Y:S01]  /*a090*/  IMAD.IADD R13, R18, 0x1, R35 ;  /* 0x00000001120d7824 */ /* 0x001fe200078e0223 */
[--C-:B------:R-:W-:Y:S02]  /*a0a0*/  SHF.R.U64 R39, R20, 0x10, R21.reuse ;  /* 0x0000001014277819 */ /* 0x100fe40000001215 */
[----:B------:R-:W-:Y:S02]  /*a0b0*/  LOP3.LUT R14, R12, 0x1c0, RZ, 0xc0, !PT ;  /* 0x000001c00c0e7812 */ /* 0x000fe400078ec0ff */
[----:B------:R-:W-:Y:S02]  /*a0c0*/  SHF.R.U32.HI R40, RZ, 0x10, R21 ;  /* 0x00000010ff287819 */ /* 0x000fe40000011615 */
[----:B------:R-:W-:-:S02]  /*a0d0*/  LOP3.LUT R12, R14, 0x38, R18, 0xf8, !PT ;  /* 0x000000380e0c7812 */ /* 0x000fc400078ef812 */
[----:B------:R-:W-:Y:S02]  /*a0e0*/  SHF.R.U32.HI R15, RZ, 0x3, R14 ;  /* 0x00000003ff0f7819 */ /* 0x000fe4000001160e */
[----:B------:R-:W-:Y:S02]  /*a0f0*/  LOP3.LUT R14, R14, 0x38, R13, 0xf8, !PT ;  /* 0x000000380e0e7812 */ /* 0x000fe400078ef80d */
[-C--:B------:R-:W-:Y:S02]  /*a100*/  LOP3.LUT R12, R12, R15.reuse, RZ, 0x3c, !PT ;  /* 0x0000000f0c0c7212 */ /* 0x080fe400078e3cff */
[----:B------:R-:W-:Y:S02]  /*a110*/  LOP3.LUT R14, R14, R15, RZ, 0x3c, !PT ;  /* 0x0000000f0e0e7212 */ /* 0x000fe400078e3cff */
[--C-:B------:R-:W-:Y:S02]  /*a120*/  SHF.R.U64 R42, R2, 0x10, R3.reuse ;  /* 0x00000010022a7819 */ /* 0x100fe40000001203 */
        /* <DEDUP_REMOVED lines=17> */
[----:B------:R-:W-:Y:S01]  /*a240*/  IMAD R25, R24, 0x200, R14 ;  /* 0x0000020018197824 */ /* 0x000fe200078e020e */
[----:B------:R-:W-:Y:S01]  /*a250*/  LOP3.LUT R36, R36, 0xffff0000, RZ, 0xc0, !PT ;  /* 0xffff000024247812 */ /* 0x000fe200078ec0ff */
[----:B------:R-:W-:Y:S01]  /*a260*/  IMAD R13, R24, 0x200, R12 ;  /* 0x00000200180d7824 */ /* 0x000fe200078e020c */
[----:B------:R-:W-:Y:S01]  /*a270*/  SHF.R.U32.HI R31, RZ, 0x10, R31 ;  /* 0x00000010ff1f7819 */ /* 0x000fe2000001161f */
[--C-:B------:R-:W-:Y:S02]  /*a280*/  IMAD R48, R25, 0x2, R16.reuse ;  /* 0x0000000219307824 */ /* 0x100fe400078e0210 */
[----:B------:R-:W-:Y:S01]  /*a290*/  IMAD R46, R13, 0x2, R16 ;  /* 0x000000020d2e7824 */ /* 0x000fe200078e0210 */
[----:B------:R-:W-:Y:S02]  /*a2a0*/  PRMT R34, R34, 0x5410, R31 ;  /* 0x0000541022227816 */ /* 0x000fe4000000001f */
[----:B------:R-:W0:Y:S04]  /*a2b0*/  LDS.128 R24, [R48+0x20400] ;  /* 0x0204000030187984 */ /* 0x000e280000000c00 */
[----:B------:R-:W1:Y:S01]  /*a2c0*/  LDS.128 R12, [R46+0x20400] ;  /* 0x020400002e0c7984 */ /* 0x000e620000000c00 */
[C---:B0-----:R-:W-:Y:S01]  /*a2d0*/  IMAD.U32 R28, R24.reuse, 0x10000, RZ ;  /* 0x00010000181c7824 */ /* 0x041fe200078e00ff */
[----:B------:R-:W-:Y:S01]  /*a2e0*/  LOP3.LUT R24, R24, 0xffff0000, RZ, 0xc0, !PT ;  /* 0xffff000018187812 */ /* 0x000fe200078ec0ff */
[C---:B------:R-:W-:Y:S01]  /*a2f0*/  IMAD.U32 R29, R25.reuse, 0x10000, RZ ;  /* 0x00010000191d7824 */ /* 0x040fe200078e00ff */
[----:B------:R-:W-:Y:S01]  /*a300*/  LOP3.LUT R25, R25, 0xffff0000, RZ, 0xc0, !PT ;  /* 0xffff000019197812 */ /* 0x000fe200078ec0ff */
[----:B-1----:R-:W-:-:S02]  /*a310*/  IMAD.U32 R2, R12, 0x10000, RZ ;  /* 0x000100000c027824 */ /* 0x002fc400078e00ff */
[C---:B------:R-:W-:Y:S01]  /*a320*/  FMUL.FTZ R45, R28.reuse, R41 ;  /* 0x000000291c2d7220 */ /* 0x040fe20000410000 */
[-C--:B------:R-:W-:Y:S01]  /*a330*/  FMUL.FTZ R47, R28, R37.reuse ;  /* 0x000000251c2f7220 */ /* 0x080fe20000410000 */
[----:B------:R-:W-:Y:S01]  /*a340*/  IMAD.U32 R28, R40, 0x10000, RZ ;  /* 0x00010000281c7824 */ /* 0x000fe200078e00ff */
[----:B------:R-:W-:Y:S01]  /*a350*/  LOP3.LUT R3, R12, 0xffff0000, RZ, 0xc0, !PT ;  /* 0xffff00000c037812 */ /* 0x000fe200078ec0ff */
[C---:B------:R-:W-:Y:S01]  /*a360*/  FFMA.FTZ R45, R2.reuse, R37, -R45 ;  /* 0x00000025022d7223 */ /* 0x040fe2000001082d */
[----:B------:R-:W-:Y:S01]  /*a370*/  FFMA.FTZ R47, R2, R41, R47 ;  /* 0x00000029022f7223 */ /* 0x000fe2000001002f */
[----:B------:R-:W-:Y:S02]  /*a380*/  IMAD.U32 R2, R38, 0x10000, RZ ;  /* 0x0001000026027824 */ /* 0x000fe400078e00ff */
[----:B------:R-:W-:Y:S01]  /*a390*/  FMUL.FTZ R37, R29, R28 ;  /* 0x0000001c1d257220 */ /* 0x000fe20000410000 */
[----:B------:R-:W-:Y:S02]  /*a3a0*/  IMAD.U32 R12, R13, 0x10000, RZ ;  /* 0x000100000d0c7824 */ /* 0x000fe400078e00ff */
[CC--:B------:R-:W-:Y:S01]  /*a3b0*/  FMUL.FTZ R44, R24.reuse, R39.reuse ;  /* 0x00000027182c7220 */ /* 0x0c0fe20000410000 */
[----:B------:R-:W-:Y:S01]  /*a3c0*/  FMUL.FTZ R29, R29, R2 ;  /* 0x000000021d1d7220 */ /* 0x000fe20000410000 */
[----:B------:R-:W-:Y:S01]  /*a3d0*/  FMUL.FTZ R24, R24, R36 ;  /* 0x0000002418187220 */ /* 0x000fe20000410000 */
[----:B------:R-:W-:Y:S01]  /*a3e0*/  LOP3.LUT R40, R40, 0xffff0000, RZ, 0xc0, !PT ;  /* 0xffff000028287812 */ /* 0x000fe200078ec0ff */
[----:B------:R-:W-:Y:S01]  /*a3f0*/  IMAD.U32 R30, R26, 0x10000, RZ ;  /* 0x000100001a1e7824 */ /* 0x000fe200078e00ff */
[----:B------:R-:W-:Y:S01]  /*a400*/  LOP3.LUT R38, R38, 0xffff0000, RZ, 0xc0, !PT ;  /* 0xffff000026267812 */ /* 0x000fe200078ec0ff */
[C---:B------:R-:W-:Y:S01]  /*a410*/  FFMA.FTZ R28, R12.reuse, R28, R29 ;  /* 0x0000001c0c1c7223 */ /* 0x040fe2000001001d */
[----:B------:R-:W-:Y:S01]  /*a420*/  LOP3.LUT R13, R13, 0xffff0000, RZ, 0xc0, !PT ;  /* 0xffff00000d0d7812 */ /* 0x000fe200078ec0ff */
[C---:B------:R-:W-:Y:S01]  /*a430*/  FFMA.FTZ R44, R3.reuse, R36, -R44 ;  /* 0x00000024032c7223 */ /* 0x040fe2000001082c */
[----:B------:R-:W-:Y:S01]  /*a440*/  FFMA.FTZ R24, R3, R39, R24 ;  /* 0x0000002703187223 */ /* 0x000fe20000010018 */
[----:B------:R-:W-:Y:S01]  /*a450*/  FFMA.FTZ R37, R12, R2, -R37 ;  /* 0x000000020c257223 */ /* 0x000fe20000010825 */
[----:B------:R-:W-:-:S02]  /*a460*/  IMAD.U32 R29, R42, 0x10000, RZ ;  /* 0x000100002a1d7824 */ /* 0x000fc400078e00ff */
[C---:B------:R-:W-:Y:S01]  /*a470*/  FMUL.FTZ R2, R25.reuse, R40 ;  /* 0x0000002819027220 */ /* 0x040fe20000410000 */
        /* <DEDUP_REMOVED lines=8> */
[----:B------:R-:W-:Y:S01]  /*a500*/  FFMA.FTZ R25, R13, R40, R36 ;  /* 0x000000280d197223 */ /* 0x000fe20000010024 */
[----:B------:R-:W-:Y:S02]  /*a510*/  IMAD.U32 R21, R15, 0x10000, RZ ;  /* 0x000100000f157824 */ /* 0x000fe400078e00ff */
[C---:B------:R-:W-:Y:S01]  /*a520*/  FMUL.FTZ R36, R31.reuse, R12 ;  /* 0x0000000c1f247220 */ /* 0x040fe20000410000 */
[----:B------:R-:W-:Y:S02]  /*a530*/  IMAD.U32 R2, R34, 0x10000, RZ ;  /* 0x0001000022027824 */ /* 0x000fe400078e00ff */
[C---:B------:R-:W-:Y:S01]  /*a540*/  FFMA.FTZ R39, R20.reuse, R3, -R39 ;  /* 0x0000000314277223 */ /* 0x040fe20000010827 */
[----:B------:R-:W-:Y:S01]  /*a550*/  FFMA.FTZ R30, R20, R29, R30 ;  /* 0x0000001d141e7223 */ /* 0x000fe2000001001e */
[----:B------:R-:W-:Y:S01]  /*a560*/  LOP3.LUT R26, R26, 0xffff0000, RZ, 0xc0, !PT ;  /* 0xffff00001a1a7812 */ /* 0x000fe200078ec0ff */
[-C--:B------:R-:W-:Y:S01]  /*a570*/  FMUL.FTZ R20, R31, R2.reuse ;  /* 0x000000021f147220 */ /* 0x080fe20000410000 */
[----:B------:R-:W-:Y:S01]  /*a580*/  FFMA.FTZ R36, R21, R2, -R36 ;  /* 0x0000000215247223 */ /* 0x000fe20000010824 */
[----:B------:R-:W-:-:S02]  /*a590*/  LOP3.LUT R13, R42, 0xffff0000, RZ, 0xc0, !PT ;  /* 0xffff00002a0d7812 */ /* 0x000fc400078ec0ff */
[----:B------:R-:W-:Y:S01]  /*a5a0*/  LOP3.LUT R27, R27, 0xffff0000, RZ, 0xc0, !PT ;  /* 0xffff00001b1b7812 */ /* 0x000fe200078ec0ff */
[----:B------:R-:W-:Y:S01]  /*a5b0*/  FFMA.FTZ R29, R21, R12, R20 ;  /* 0x0000000c151d7223 */ /* 0x000fe20000010014 */
[----:B------:R-:W-:Y:S01]  /*a5c0*/  LOP3.LUT R2, R43, 0xffff0000, RZ, 0xc0, !PT ;  /* 0xffff00002b027812 */ /* 0x000fe200078ec0ff */
[----:B------:R-:W-:Y:S01]  /*a5d0*/  FMUL.FTZ R21, R26, R13 ;  /* 0x0000000d1a157220 */ /* 0x000fe20000410000 */
[----:B------:R-:W-:Y:S02]  /*a5e0*/  LOP3.LUT R3, R32, 0xffff0000, RZ, 0xc0, !PT ;  /* 0xffff000020037812 */ /* 0x000fe400078ec0ff */
[----:B------:R-:W-:Y:S01]  /*a5f0*/  LOP3.LUT R34, R34, 0xffff0000, RZ, 0xc0, !PT ;  /* 0xffff000022227812 */ /* 0x000fe200078ec0ff */
[----:B------:R-:W-:Y:S01]  /*a600*/  FMUL.FTZ R12, R27, R2 ;  /* 0x000000021b0c7220 */ /* 0x000fe20000410000 */
[----:B------:R-:W-:Y:S01]  /*a610*/  LOP3.LUT R14, R14, 0xffff0000, RZ, 0xc0, !PT ;  /* 0xffff00000e0e7812 */ /* 0x000fe200078ec0ff */
[----:B------:R-:W-:Y:S01]  /*a620*/  FMUL.FTZ R26, R26, R3 ;  /* 0x000000031a1a7220 */ /* 0x000fe20000410000 */
[----:B------:R-:W-:Y:S01]  /*a630*/  LOP3.LUT R15, R15, 0xffff0000, RZ, 0xc0, !PT ;  /* 0xffff00000f0f7812 */ /* 0x000fe200078ec0ff */
[-C--:B------:R-:W-:Y:S01]  /*a640*/  FMUL.FTZ R27, R27, R34.reuse ;  /* 0x000000221b1b7220 */ /* 0x080fe20000410000 */
[----:B------:R-:W-:Y:S01]  /*a650*/  F2FP.BF16.F32.PACK_AB R24, R24, R47 ;  /* 0x0000002f1818723e */ /* 0x000fe200000010ff */
        /* <DEDUP_REMOVED lines=11> */
[----:B------:R-:W-:-:S05]  /*a710*/  F2FP.BF16.F32.PACK_AB R27, R2, R29 ;  /* 0x0000001d021b723e */ /* 0x000fca00000010ff */
[----:B------:R1:W-:Y:S02]  /*a720*/  STS.128 [R48+0x20400], R24 ;  /* 0x0204001830007388 */ /* 0x0003e40000000c00 */
.L_x_3436:
[----:B------:R-:W-:Y:S05]  /*a730*/  BSYNC B1 ;  /* 0x0000000000017941 */ /* 0x000fea0003800000 */
.L_x_3435:
[----:B------:R-:W-:Y:S01]  /*a740*/  PRMT R2, R0, 0x5410, R33 ;  /* 0x0000541000027816 */ /* 0x000fe20000000021 */
[----:B------:R-:W-:Y:S06]  /*a750*/  @P0 BRA `(.L_x_3427) ;  /* 0x0000000400a80947 */ /* 0x000fec0003800000 */
[----:B------:R-:W2:Y:S01]  /*a760*/  LDL R3, [R1+0x64] ;  /* 0x0000640001037983 */ /* 0x000ea20000100800 */
[C---:B-1----:R-:W-:Y:S02]  /*a770*/  VIADD R12, R190.reuse, 0x20 ;  /* 0x00000020be0c7836 */ /* 0x042fe40000000000 */
[----:B0-----:R-:W-:Y:S01]  /*a780*/  VIADD R13, R190, 0x20 ;  /* 0x00000020be0d7836 */ /* 0x001fe20000000000 */
        /* <DEDUP_REMOVED lines=12> */
[----:B------:R-:W-:Y:S02]  /*a850*/  SHF.R.U32.HI R28, RZ, 0x10, R9 ;  /* 0x00000010ff1c7819 */ /* 0x000fe40000011609 */
[----:B------:R-:W-:-:S02]  /*a860*/  PRMT R20, R51, 0x5432, R20 ;  /* 0x0000543233147816 */ /* 0x000fc40000000014 */
[--C-:B------:R-:W-:Y:S02]  /*a870*/  SHF.R.U64 R29, R10, 0x10, R11.reuse ;  /* 0x000000100a1d7819 */ /* 0x100fe4000000120b */
[----:B------:R-:W-:Y:S02]  /*a880*/  SHF.R.U32.HI R30, RZ, 0x10, R11 ;  /* 0x00000010ff1e7819 */ /* 0x000fe4000001160b */
[----:B------:R-:W-:Y:S01]  /*a890*/  SHF.R.U32.HI R32, RZ, 0x10, R5 ;  /* 0x00000010ff207819 */ /* 0x000fe20000011605 */
[----:B------:R-:W-:Y:S01]  /*a8a0*/  IMAD.U32 R21, R20, 0x10000, RZ ;  /* 0x0001000014157824 */ /* 0x000fe200078e00ff */
[----:B------:R-:W-:Y:S02]  /*a8b0*/  SHF.R.U32.HI R34, RZ, 0x10, R7 ;  /* 0x00000010ff227819 */ /* 0x000fe40000011607 */
[----:B------:R-:W-:Y:S02]  /*a8c0*/  PRMT R28, R52, 0x5432, R28 ;  /* 0x00005432341c7816 */ /* 0x000fe4000000001c */
[----:B------:R-:W-:-:S02]  /*a8d0*/  PRMT R29, R2, 0x5410, R29 ;  /* 0x00005410021d7816 */ /* 0x000fc4000000001d */
[----:B------:R-:W-:Y:S02]  /*a8e0*/  PRMT R30, R2, 0x5432, R30 ;  /* 0x00005432021e7816 */ /* 0x000fe4000000001e */
[----:B------:R-:W-:Y:S02]  /*a8f0*/  PRMT R32, R49, 0x5432, R32 ;  /* 0x0000543231207816 */ /* 0x000fe40000000020 */
[----:B------:R-:W-:Y:S02]  /*a900*/  SHF.R.U64 R33, R6, 0x10, R7 ;  /* 0x0000001006217819 */ /* 0x000fe40000001207 */
[----:B------:R-:W-:Y:S02]  /*a910*/  PRMT R34, R50, 0x5432, R34 ;  /* 0x0000543232227816 */ /* 0x000fe40000000022 */
[----:B------:R-:W-:Y:S02]  /*a920*/  LOP3.LUT R20, R20, 0xffff0000, RZ, 0xc0, !PT ;  /* 0xffff000014147812 */ /* 0x000fe400078ec0ff */
        /* <DEDUP_REMOVED lines=9> */
[----:B------:R-:W-:Y:S01]  /*a9c0*/  IMAD.U32 R25, R31, 0x10000, RZ ;  /* 0x000100001f197824 */ /* 0x000fe200078e00ff */
[C---:B------:R-:W-:Y:S01]  /*a9d0*/  LOP3.LUT R2, R12.reuse, 0xffff0000, RZ, 0xc0, !PT ;  /* 0xffff00000c027812 */ /* 0x040fe200078ec0ff */
[----:B------:R-:W-:-:S02]  /*a9e0*/  IMAD.U32 R0, R12, 0x10000, RZ ;  /* 0x000100000c007824 */ /* 0x000fc400078e00ff */
[----:B------:R-:W-:Y:S01]  /*a9f0*/  FMUL.FTZ R35, R8, R25 ;  /* 0x0000001908237220 */ /* 0x000fe20000410000 */
[C---:B------:R-:W-:Y:S01]  /*aa00*/  IMAD.U32 R4, R13.reuse, 0x10000, RZ ;  /* 0x000100000d047824 */ /* 0x040fe200078e00ff */
[----:B------:R-:W-:Y:S01]  /*aa10*/  LOP3.LUT R12, R13, 0xffff0000, RZ, 0xc0, !PT ;  /* 0xffff00000d0c7812 */ /* 0x000fe200078ec0ff */
[C---:B------:R-:W-:Y:S01]  /*aa20*/  IMAD.U32 R5, R14.reuse, 0x10000, RZ ;  /* 0x000100000e057824 */ /* 0x040fe200078e00ff */
[----:B------:R-:W-:Y:S01]  /*aa30*/  LOP3.LUT R6, R14, 0xffff0000, RZ, 0xc0, !PT ;  /* 0xffff00000e067812 */ /* 0x000fe200078ec0ff */
[-C--:B------:R-:W-:Y:S01]  /*aa40*/  FMUL.FTZ R37, R8, R21.reuse ;  /* 0x0000001508257220 */ /* 0x080fe20000410000 */
[C---:B------:R-:W-:Y:S01]  /*aa50*/  IMAD.U32 R7, R15.reuse, 0x10000, RZ ;  /* 0x000100000f077824 */ /* 0x040fe200078e00ff */
[----:B------:R-:W-:Y:S01]  /*aa60*/  LOP3.LUT R14, R15, 0xffff0000, RZ, 0xc0, !PT ;  /* 0xffff00000f0e7812 */ /* 0x000fe200078ec0ff */
[C---:B------:R-:W-:Y:S01]  /*aa70*/  IMAD.U32 R11, R26.reuse, 0x10000, RZ ;  /* 0x000100001a0b7824 */ /* 0x040fe200078e00ff */
[----:B------:R-:W-:Y:S01]  /*aa80*/  LOP3.LUT R13, R26, 0xffff0000, RZ, 0xc0, !PT ;  /* 0xffff00001a0d7812 */ /* 0x000fe200078ec0ff */
[C---:B------:R-:W-:Y:S01]  /*aa90*/  IMAD.U32 R15, R27.reuse, 0x10000, RZ ;  /* 0x000100001b0f7824 */ /* 0x040fe200078e00ff */
[----:B------:R-:W-:Y:S01]  /*aaa0*/  LOP3.LUT R26, R27, 0xffff0000, RZ, 0xc0, !PT ;  /* 0xffff00001b1a7812 */ /* 0x000fe200078ec0ff */
[----:B------:R-:W-:Y:S01]  /*aab0*/  FFMA.FTZ R35, R0, R21, -R35 ;  /* 0x0000001500237223 */ /* 0x000fe20000010823 */
[----:B------:R-:W-:-:S02]  /*aac0*/  IMAD.U32 R27, R32, 0x10000, RZ ;  /* 0x00010000201b7824 */ /* 0x000fc400078e00ff */
[----:B------:R-:W-:Y:S01]  /*aad0*/  FFMA.FTZ R37, R0, R25, R37 ;  /* 0x0000001900257223 */ /* 0x000fe20000010025 */
[----:B------:R-:W-:Y:S02]  /*aae0*/  IMAD.U32 R21, R28, 0x10000, RZ ;  /* 0x000100001c157824 */ /* 0x000fe400078e00ff */
[----:B------:R-:W-:Y:S02]  /*aaf0*/  IMAD.U32 R8, R34, 0x10000, RZ ;  /* 0x0001000022087824 */ /* 0x000fe400078e00ff */
[----:B------:R-:W-:Y:S02]  /*ab00*/  IMAD.U32 R0, R30, 0x10000, RZ ;  /* 0x000100001e007824 */ /* 0x000fe400078e00ff */
[C---:B------:R-:W-:Y:S01]  /*ab10*/  FMUL.FTZ R39, R10.reuse, R27 ;  /* 0x0000001b0a277220 */ /* 0x040fe20000410000 */
[-C--:B------:R-:W-:Y:S01]  /*ab20*/  FMUL.FTZ R25, R10, R21.reuse ;  /* 0x000000150a197220 */ /* 0x080fe20000410000 */
[----:B------:R-:W-:Y:S01]  /*ab30*/  FMUL.FTZ R10, R15, R8 ;  /* 0x000000080f0a7220 */ /* 0x000fe20000410000 */
[----:B------:R-:W-:Y:S01]  /*ab40*/  LOP3.LUT R31, R31, 0xffff0000, RZ, 0xc0, !PT ;  /* 0xffff00001f1f7812 */ /* 0x000fe200078ec0ff */
[-C--:B------:R-:W-:Y:S01]  /*ab50*/  FMUL.FTZ R15, R15, R0.reuse ;  /* 0x000000000f0f7220 */ /* 0x080fe20000410000 */
[C---:B------:R-:W-:Y:S01]  /*ab60*/  FFMA.FTZ R39, R4.reuse, R21, -R39 ;  /* 0x0000001504277223 */ /* 0x040fe20000010827 */
[----:B------:R-:W-:Y:S01]  /*ab70*/  FFMA.FTZ R25, R4, R27, R25 ;  /* 0x0000001b04197223 */ /* 0x000fe20000010019 */
[C---:B------:R-:W-:Y:S01]  /*ab80*/  FFMA.FTZ R27, R7.reuse, R0, -R10 ;  /* 0x00000000071b7223 */ /* 0x040fe2000001080a */
[----:B------:R-:W-:Y:S01]  /*ab90*/  FFMA.FTZ R36, R7, R8, R15 ;  /* 0x0000000807247223 */ /* 0x000fe2000001000f */
[----:B------:R-:W-:Y:S01]  /*aba0*/  FMUL.FTZ R21, R9, R31 ;  /* 0x0000001f09157220 */ /* 0x000fe20000410000 */
[----:B------:R-:W-:-:S02]  /*abb0*/  LOP3.LUT R15, R32, 0xffff0000, RZ, 0xc0, !PT ;  /* 0xffff0000200f7812 */ /* 0x000fc400078ec0ff */
[----:B------:R-:W-:Y:S01]  /*abc0*/  LOP3.LUT R7, R28, 0xffff0000, RZ, 0xc0, !PT ;  /* 0xffff00001c077812 */ /* 0x000fe200078ec0ff */
[-C--:B------:R-:W-:Y:S01]  /*abd0*/  FMUL.FTZ R9, R9, R20.reuse ;  /* 0x0000001409097220 */ /* 0x080fe20000410000 */
[----:B------:R-:W-:Y:S01]  /*abe0*/  FFMA.FTZ R20, R2, R20, -R21 ;  /* 0x0000001402147223 */ /* 0x000fe20000010815 */
[C---:B------:R-:W-:Y:S01]  /*abf0*/  FMUL.FTZ R21, R24.reuse, R15 ;  /* 0x0000000f18157220 */ /* 0x040fe20000410000 */
[----:B------:R-:W-:Y:S02]  /*ac00*/  IMAD.U32 R4, R33, 0x10000, RZ ;  /* 0x0001000021047824 */ /* 0x000fe400078e00ff */
[----:B------:R-:W-:Y:S01]  /*ac10*/  FMUL.FTZ R24, R24, R7 ;  /* 0x0000000718187220 */ /* 0x000fe20000410000 */
[----:B------:R-:W-:Y:S02]  /*ac20*/  IMAD.U32 R0, R29, 0x10000, RZ ;  /* 0x000100001d007824 */ /* 0x000fe400078e00ff */
[----:B------:R-:W-:Y:S01]  /*ac30*/  FFMA.FTZ R8, R2, R31, R9 ;  /* 0x0000001f02087223 */ /* 0x000fe20000010009 */
[----:B------:R-:W-:Y:S01]  /*ac40*/  FMUL.FTZ R10, R11, R4 ;  /* 0x000000040b0a7220 */ /* 0x000fe20000410000 */
[C---:B------:R-:W-:Y:S01]  /*ac50*/  FFMA.FTZ R2, R12.reuse, R7, -R21 ;  /* 0x000000070c027223 */ /* 0x040fe20000010815 */
[----:B------:R-:W-:Y:S01]  /*ac60*/  FFMA.FTZ R24, R12, R15, R24 ;  /* 0x0000000f0c187223 */ /* 0x000fe20000010018 */
[----:B------:R-:W-:Y:S01]  /*ac70*/  LOP3.LUT R29, R29, 0xffff0000, RZ, 0xc0, !PT ;  /* 0xffff00001d1d7812 */ /* 0x000fe200078ec0ff */
[----:B------:R-:W-:Y:S01]  /*ac80*/  FMUL.FTZ R12, R11, R0 ;  /* 0x000000000b0c7220 */ /* 0x000fe20000410000 */
[----:B------:R-:W-:-:S02]  /*ac90*/  LOP3.LUT R33, R33, 0xffff0000, RZ, 0xc0, !PT ;  /* 0xffff000021217812 */ /* 0x000fc400078ec0ff */
[----:B------:R-:W-:Y:S02]  /*aca0*/  LOP3.LUT R9, R34, 0xffff0000, RZ, 0xc0, !PT ;  /* 0xffff000022097812 */ /* 0x000fe400078ec0ff */
[----:B------:R-:W-:Y:S01]  /*acb0*/  LOP3.LUT R7, R30, 0xffff0000, RZ, 0xc0, !PT ;  /* 0xffff00001e077812 */ /* 0x000fe200078ec0ff */
[C---:B------:R-:W-:Y:S01]  /*acc0*/  FFMA.FTZ R10, R5.reuse, R0, -R10 ;  /* 0x00000000050a7223 */ /* 0x040fe2000001080a */
[----:B------:R-:W-:Y:S01]  /*acd0*/  FFMA.FTZ R12, R5, R4, R12 ;  /* 0x00000004050c7223 */ /* 0x000fe2000001000c */
[C---:B------:R-:W-:Y:S01]  /*ace0*/  FMUL.FTZ R0, R13.reuse, R29 ;  /* 0x0000001d0d007220 */ /* 0x040fe20000410000 */
[----:B------:R-:W-:Y:S01]  /*acf0*/  FMUL.FTZ R5, R13, R33 ;  /* 0x000000210d057220 */ /* 0x000fe20000410000 */
[C---:B------:R-:W-:Y:S01]  /*ad00*/  FMUL.FTZ R11, R26.reuse, R9 ;  /* 0x000000091a0b7220 */ /* 0x040fe20000410000 */
[----:B------:R-:W-:Y:S01]  /*ad10*/  FMUL.FTZ R26, R26, R7 ;  /* 0x000000071a1a7220 */ /* 0x000fe20000410000 */
[C---:B------:R-:W-:Y:S01]  /*ad20*/  FFMA.FTZ R33, R6.reuse, R33, R0 ;  /* 0x0000002106217223 */ /* 0x040fe20000010000 */
[----:B------:R-:W-:Y:S01]  /*ad30*/  FFMA.FTZ R29, R6, R29, -R5 ;  /* 0x0000001d061d7223 */ /* 0x000fe20000010805 */
[C---:B------:R-:W-:Y:S01]  /*ad40*/  FFMA.FTZ R0, R14.reuse, R7, -R11 ;  /* 0x000000070e007223 */ /* 0x040fe2000001080b */
        /* <DEDUP_REMOVED lines=11> */
.L_x_3427:
[----:B------:R-:W-:Y:S05]  /*ae00*/  BSYNC B0 ;  /* 0x0000000000007941 */ /* 0x000fea0003800000 */
.L_x_3413:
        /* <DEDUP_REMOVED lines=8> */
.L_x_3410:
[----:B--2---:R-:W-:-:S05]  /*ae90*/  IMAD.U32 R0, RZ, RZ, UR47 ;  /* 0x0000002fff007e24 */ /* 0x004fca000f8e00ff */
[----:B------:R-:W-:-:S13]  /*aea0*/  ISETP.NE.AND P0, PT, R0, 0x3, PT ;  /* 0x000000030000780c */ /* 0x000fda0003f05270 */
[----:B------:R-:W-:Y:S05]  /*aeb0*/  @!P0 BRA `(.L_x_3437) ;  /* 0x0000000000048947 */ /* 0x000fea0003800000 */
[----:B------:R-:W-:Y:S01]  /*aec0*/  BPT.TRAP 0x1 ;  /* 0x000000040000795c */ /* 0x000fe20000300000 */
.L_x_3437:
[----:B-1----:R-:W-:Y:S01]  /*aed0*/  IMAD R14, R17, 0x8, R16 ;  /* 0x00000008110e7824 */ /* 0x002fe200078e0210 */
[----:B------:R-:W-:-:S04]  /*aee0*/  SHF.L.U32 R15, R23, 0x1f, RZ ;  /* 0x0000001f170f7819 */ /* 0x000fc800000006ff */
[----:B------:R1:W2:Y:S01]  /*aef0*/  SYNCS.PHASECHK.TRANS64.TRYWAIT P1, [R14+URZ+0x38830], R15 ;  /* 0x0388300f0e0075a7 */ /* 0x0002a2000802017f */
[----:B------:R-:W-:Y:S05]  /*af00*/  @!P0 BRA `(.L_x_3438) ;  /* 0x0000000000048947 */ /* 0x000fea0003800000 */
[----:B------:R-:W-:Y:S01]  /*af10*/  BPT.TRAP 0x1 ;  /* 0x000000040000795c */ /* 0x000fe20000300000 */
.L_x_3438:
[C---:B------:R-:W-:Y:S02]  /*af20*/  VIADD R0, R16.reuse, 0x22400 ;  /* 0x0002240010007836 */ /* 0x040fe40000000000 */
[----:B------:R-:W-:-:S03]  /*af30*/  VIADD R2, R16, 0x20400 ;  /* 0x0002040010027836 */ /* 0x000fc60000000000 */
[----:B------:R-:W-:Y:S02]  /*af40*/  SHF.R.U32.HI R0, RZ, 0x4, R0 ;  /* 0x00000004ff007819 */ /* 0x000fe40000011600 */
[----:B------:R-:W-:Y:S02]  /*af50*/  SHF.R.U32.HI R2, RZ, 0x4, R2 ;  /* 0x00000004ff027819 */ /* 0x000fe40000011602 */
[----:B------:R-:W-:Y:S02]  /*af60*/  LOP3.LUT R0, R0, 0x3fff, RZ, 0xc0, !PT ;  /* 0x00003fff00007812 */ /* 0x000fe400078ec0ff */
[----:B------:R-:W-:Y:S02]  /*af70*/  LOP3.LUT R2, R2, 0x3fff, RZ, 0xc0, !PT ;  /* 0x00003fff02027812 */ /* 0x000fe400078ec0ff */
[----:B------:R-:W-:Y:S01]  /*af80*/  LOP3.LUT R194, R0, 0x10000, RZ, 0xfc, !PT ;  /* 0x0001000000c27812 */ /* 0x000fe200078efcff */
[----:B--2---:R-:W-:Y:S06]  /*af90*/  @P1 BRA `(.L_x_3439) ;  /* 0x0000000000081947 */ /* 0x004fec0003800000 */
[----:B------:R-:W2:Y:S02]  /*afa0*/  SYNCS.PHASECHK.TRANS64.TRYWAIT P1, [R14+URZ+0x38830], R15 ;  /* 0x0388300f0e0075a7 */ /* 0x000ea4000802017f */
[----:B--2---:R-:W-:Y:S05]  /*afb0*/  @!P1 BRA `(.L_x_3440) ;  /* 0x000001c000f49947 */ /* 0x004fea0003800000 */
.L_x_3439:
[----:B---3--:R-:W-:Y:S01]  /*afc0*/  LOP3.LUT R4, R2, 0x10000, RZ, 0xfc, !PT ;  /* 0x0001000002047812 */ /* 0x008fe200078efcff */
[----:B------:R-:W-:Y:S01]  /*afd0*/  IMAD R2, R17, 0x200, R194 ;  /* 0x0000020011027824 */ /* 0x000fe200078e02c2 */
[----:B------:R-:W-:Y:S05]  /*afe0*/  WARPSYNC.ALL ;  /* 0x0000000000007948 */ /* 0x000fea0003800000 */
[----:B------:R-:W-:Y:S01]  /*aff0*/  IMAD.MOV.U32 R5, RZ, RZ, 0x40000040 ;  /* 0x40000040ff057424 */ /* 0x000fe200078e00ff */
[----:B------:R-:W-:Y:S01]  /*b000*/  R2UR UR4, R4 ;  /* 0x00000000040472ca */ /* 0x000fe200000e0000 */
[----:B0-----:R-:W-:Y:S01]  /*b010*/  IMAD.MOV.U32 R3, RZ, RZ, 0x40000040 ;  /* 0x40000040ff037424 */ /* 0x001fe200078e00ff */
[----:B------:R-:W-:Y:S01]  /*b020*/  R2UR UR6, R2 ;  /* 0x00000000020672ca */ /* 0x000fe200000e0000 */
[----:B-----5:R-:W-:Y:S01]  /*b030*/  WARPGROUP.ARRIVE ;  /* 0x00000000000079c5 */ /* 0x020fe20000000000 */
[----:B------:R-:W-:Y:S01]  /*b040*/  R2UR UR5, R5 ;  /* 0x00000000050572ca */ /* 0x000fe200000e0000 */
[----:B------:R-:W-:Y:S01]  /*b050*/  VIADD R12, R4, 0x2 ;  /* 0x00000002040c7836 */ /* 0x000fe20000000000 */
[----:B------:R-:W-:Y:S01]  /*b060*/  R2UR UR7, R3 ;  /* 0x00000000030772ca */ /* 0x000fe200000e0000 */
[----:B------:R-:W-:Y:S01]  /*b070*/  VIADD R6, R2, 0x2 ;  /* 0x0000000202067836 */ /* 0x000fe20000000000 */
[----:B------:R-:W-:Y:S01]  /*b080*/  BSSY B0, `(.L_x_3441) ;  /* 0x0000025000007945 */ /* 0x000fe20003800000 */
[----:B------:R-:W-:-:S02]  /*b090*/  IMAD.MOV.U32 R13, RZ, RZ, 0x40000040 ;  /* 0x40000040ff0d7424 */ /* 0x000fc400078e00ff */
[----:B------:R-:W-:Y:S02]  /*b0a0*/  IMAD.MOV.U32 R7, RZ, RZ, 0x40000040 ;  /* 0x40000040ff077424 */ /* 0x000fe400078e00ff */
[C---:B------:R-:W-:Y:S02]  /*b0b0*/  VIADD R10, R4.reuse, 0x4 ;  /* 0x00000004040a7836 */ /* 0x040fe40000000000 */
[----:B------:R-:W-:Y:S02]  /*b0c0*/  IMAD.MOV.U32 R11, RZ, RZ, 0x40000040 ;  /* 0x40000040ff0b7424 */ /* 0x000fe400078e00ff */
[----:B------:R-:W-:Y:S02]  /*b0d0*/  VIADD R8, R4, 0x6 ;  /* 0x0000000604087836 */ /* 0x000fe40000000000 */
[----:B------:R-:W-:Y:S01]  /*b0e0*/  HGMMA.64x64x16.F32.BF16 R24, gdesc[UR4], RZ, !UPT, gsb0 ;  /* 0x00e00000041879f0 */ /* 0x000fe2000c0018ff */
[----:B------:R-:W-:Y:S01]  /*b0f0*/  R2UR UR4, R12 ;  /* 0x000000000c0472ca */ /* 0x000fe200000e0000 */
[----:B------:R-:W-:Y:S01]  /*b100*/  IMAD.MOV.U32 R9, RZ, RZ, 0x40000040 ;  /* 0x40000040ff097424 */ /* 0x000fe200078e00ff */
[----:B------:R-:W-:Y:S01]  /*b110*/  R2UR UR5, R13 ;  /* 0x000000000d0572ca */ /* 0x000fe200000e0000 */
[----:B------:R-:W-:Y:S01]  /*b120*/  IMAD.MOV.U32 R3, RZ, RZ, 0x40000040 ;  /* 0x40000040ff037424 */ /* 0x000fe200078e00ff */
        /* <DEDUP_REMOVED lines=18> */
[----:B------:R-:W-:Y:S02]  /*b250*/  R2UR UR7, R3 ;  /* 0x00000000030772ca */ /* 0x000fe400000e0000 */
[----:B------:R-:W-:Y:S01]  /*b260*/  SHF.L.U32 R3, R56, 0x1f, RZ ;  /* 0x0000001f38037819 */ /* 0x000fe200000006ff */
[----:B------:R-:W-:-:S02]  /*b270*/  WARPGROUP.DEPBAR.LE gsb0, 0x0 ;  /* 0x00008000000079c5 */ /* 0x000fc40000010000 */
[----:B------:R-:W-:-:S08]  /*b280*/  WARPGROUP.ARRIVE ;  /* 0x00000000000079c5 */ /* 0x000fd00000000000 */
[----:B------:R-:W-:Y:S03]  /*b290*/  HGMMA.64x64x16.F32.BF16 R24, gdesc[UR4], R24, gsb0 ;  /* 0x00e00000041879f0 */ /* 0x000fe60008001818 */
[----:B------:R-:W-:Y:S02]  /*b2a0*/  WARPGROUP.DEPBAR.LE gsb0, 0x0 ;  /* 0x00008000000079c5 */ /* 0x000fe40000010000 */
[----:B------:R-:W0:Y:S02]  /*b2b0*/  SYNCS.PHASECHK.TRANS64.TRYWAIT P1, [R16+URZ+0x38810], R3 ;  /* 0x03881003100075a7 */ /* 0x000e24000802017f */
[----:B0-----:R-:W-:Y:S05]  /*b2c0*/  @!P1 BRA `(.L_x_3442) ;  /* 0x000001c000449947 */ /* 0x001fea0003800000 */
.L_x_3730:
[----:B------:R-:W-:Y:S05]  /*b2d0*/  BSYNC B0 ;  /* 0x0000000000007941 */ /* 0x000fea0003800000 */
.L_x_3441:
[----:B------:R-:W-:Y:S05]  /*b2e0*/  @!P0 BRA `(.L_x_3443) ;  /* 0x0000000000048947 */ /* 0x000fea0003800000 */
[----:B------:R-:W-:Y:S01]  /*b2f0*/  BPT.TRAP 0x1 ;  /* 0x000000040000795c */ /* 0x000fe20000300000 */
.L_x_3443:
[----:B------:R3:W4:Y:S01]  /*b300*/  SYNCS.PHASECHK.TRANS64.TRYWAIT P1, [R14+URZ+0x38850], R15 ;  /* 0x0388500f0e0075a7 */ /* 0x000722000802017f */
[----:B------:R-:W-:Y:S05]  /*b310*/  @!P0 BRA `(.L_x_3444) ;  /* 0x0000000000048947 */ /* 0x000fea0003800000 */
[----:B------:R-:W-:Y:S01]  /*b320*/  BPT.TRAP 0x1 ;  /* 0x000000040000795c */ /* 0x000fe20000300000 */
.L_x_3444:
[C---:B------:R-:W-:Y:S02]  /*b330*/  VIADD R0, R16.reuse, 0x400 ;  /* 0x0000040010007836 */ /* 0x040fe40000000000 */
[----:B------:R-:W-:-:S03]  /*b340*/  VIADD R2, R16, 0x26400 ;  /* 0x0002640010027836 */ /* 0x000fc60000000000 */
[----:B------:R-:W-:Y:S02]  /*b350*/  SHF.R.U32.HI R0, RZ, 0x4, R0 ;  /* 0x00000004ff007819 */ /* 0x000fe40000011600 */
[----:B------:R-:W-:Y:S02]  /*b360*/  SHF.R.U32.HI R2, RZ, 0x4, R2 ;  /* 0x00000004ff027819 */ /* 0x000fe40000011602 */
[----:B------:R-:W-:Y:S02]  /*b370*/  LOP3.LUT R0, R0, 0x3fff, RZ, 0xc0, !PT ;  /* 0x00003fff00007812 */ /* 0x000fe400078ec0ff */
[----:B------:R-:W-:Y:S02]  /*b380*/  LOP3.LUT R2, R2, 0x3fff, RZ, 0xc0, !PT ;  /* 0x00003fff02027812 */ /* 0x000fe400078ec0ff */
[----:B------:R-:W-:Y:S01]  /*b390*/  LOP3.LUT R195, R0, 0x10000, RZ, 0xfc, !PT ;  /* 0x0001000000c37812 */ /* 0x000fe200078efcff */
[----:B----4-:R-:W-:Y:S06]  /*b3a0*/  @P1 BRA `(.L_x_3445) ;  /* 0x0000000000081947 */ /* 0x010fec0003800000 */
[----:B------:R-:W4:Y:S02]  /*b3b0*/  SYNCS.PHASECHK.TRANS64.TRYWAIT P1, [R14+URZ+0x38850], R15 ;  /* 0x0388500f0e0075a7 */ /* 0x000f24000802017f */
[----:B----4-:R-:W-:Y:S05]  /*b3c0*/  @!P1 BRA `(.L_x_3446) ;  /* 0x000001c000189947 */ /* 0x010fea0003800000 */
.L_x_3445:
[----:B------:R-:W-:Y:S01]  /*b3d0*/  IMAD R6, R17, 0x1000, R195 ;  /* 0x0000100011067824 */ /* 0x000fe200078e02c3 */
[----:B------:R-:W-:Y:S01]  /*b3e0*/  LOP3.LUT R2, R2, 0x10000, RZ, 0xfc, !PT ;  /* 0x0001000002027812 */ /* 0x000fe200078efcff */
[----:B0-----:R-:W-:Y:S01]  /*b3f0*/  IMAD.MOV.U32 R3, RZ, RZ, 0x40000040 ;  /* 0x40000040ff037424 */ /* 0x001fe200078e00ff */
[----:B------:R-:W-:Y:S05]  /*b400*/  WARPSYNC.ALL ;  /* 0x0000000000007948 */ /* 0x000fea0003800000 */
[----:B------:R-:W-:Y:S01]  /*b410*/  IMAD.MOV.U32 R7, RZ, RZ, 0x40000040 ;  /* 0x40000040ff077424 */ /* 0x000fe200078e00ff */
[C---:B------:R-:W-:Y:S01]  /*b420*/  R2UR UR4, R2.reuse ;  /* 0x00000000020472ca */ /* 0x040fe200000e0000 */
[----:B------:R-:W-:Y:S01]  /*b430*/  WARPGROUP.ARRIVE ;  /* 0x00000000000079c5 */ /* 0x000fe20000000000 */
[----:B------:R-:W-:Y:S01]  /*b440*/  R2UR UR5, R3 ;  /* 0x00000000030572ca */ /* 0x000fe200000e0000 */
[----:B------:R-:W-:Y:S01]  /*b450*/  VIADD R20, R2, 0x2 ;  /* 0x0000000202147836 */ /* 0x000fe20000000000 */
[C---:B------:R-:W-:Y:S01]  /*b460*/  R2UR UR6, R6.reuse ;  /* 0x00000000060672ca */ /* 0x040fe200000e0000 */
[----:B------:R-:W-:Y:S01]  /*b470*/  VIADD R56, R6, 0x2 ;  /* 0x0000000206387836 */ /* 0x000fe20000000000 */
[----:B------:R-:W-:Y:S01]  /*b480*/  R2UR UR7, R7 ;  /* 0x00000000070772ca */ /* 0x000fe200000e0000 */
[----:B------:R-:W-:Y:S01]  /*b490*/  IMAD.MOV.U32 R21, RZ, RZ, 0x40000040 ;  /* 0x40000040ff157424 */ /* 0x000fe200078e00ff */
[----:B------:R-:W0:Y:S01]  /*b4a0*/  S2R R0, SR_TID.X ;  /* 0x0000000000007919 */ /* 0x000e220000002100 */
[----:B------:R-:W-:-:S02]  /*b4b0*/  IMAD.MOV.U32 R57, RZ, RZ, 0x40000040 ;  /* 0x40000040ff397424 */ /* 0x000fc400078e00ff */
[----:B-1234-:R-:W-:Y:S02]  /*b4c0*/  VIADD R15, R6, 0x800 ;  /* 0x00000800060f7836 */ /* 0x01efe40000000000 */
[----:B------:R-:W-:Y:S02]  /*b4d0*/  VIADD R7, R2, 0x800 ;  /* 0x0000080002077836 */ /* 0x000fe40000000000 */
[----:B------:R-:W-:-:S04]  /*b4e0*/  IMAD.MOV.U32 R60, RZ, RZ, 0x4 ;  /* 0x00000004ff3c7424 */ /* 0x000fc800078e00ff */
        /* <DEDUP_REMOVED lines=9> */
[----:B0-----:R-:W-:-:S06]  /*b580*/  SHF.R.U32.HI R0, RZ, 0x7, R0 ;  /* 0x00000007ff007819 */ /* 0x001fcc0000011600 */
[----:B------:R-:W0:Y:S02]  /*b590*/  SHFL.IDX PT, R0, R0, RZ, 0x1f ;  /* 0x00001fff00007589 */ /* 0x000e2400000e0000 */
[----:B0-----:R-:W-:-:S04]  /*b5a0*/  ISETP.GT.AND P1, PT, R0, 0x7f, PT ;  /* 0x0000007f0000780c */ /* 0x001fc80003f24270 */
        /* <DEDUP_REMOVED lines=180> */
[----:B------:R-:W-:-:S03]  /*c0f0*/  IMAD.MOV.U32 R15, RZ, RZ, 0xa00 ;  /* 0x00000a00ff0f7424 */ /* 0x000fc600078e00ff */
[----:B------:R-:W-:Y:S02]  /*c100*/  SEL R7, R7, 0x26, P1 ;  /* 0x0000002607077807 */ /* 0x000fe40000800000 */
[----:B------:R-:W-:Y:S02]  /*c110*/  SEL R15, R15, 0x980, P1 ;  /* 0x000009800f0f7807 */ /* 0x000fe40000800000 */
[----:B------:R-:W-:Y:S02]  /*c120*/  LOP3.LUT R7, R7, 0x6, RZ, 0xc0, !PT ;  /* 0x0000000607077812 */ /* 0x000fe400078ec0ff */
[----:B------:R-:W-:Y:S01]  /*c130*/  LOP3.LUT R15, R15, 0xa00, RZ, 0xc0, !PT ;  /* 0x00000a000f0f7812 */ /* 0x000fe200078ec0ff */
[----:B------:R-:W-:Y:S02]  /*c140*/  WARPGROUP.DEPBAR.LE gsb0, 0x0 ;  /* 0x00008000000079c5 */ /* 0x000fe40000010000 */
[----:B------:R-:W-:-:S06]  /*c150*/  WARPGROUP.ARRIVE ;  /* 0x00000000000079c5 */ /* 0x000fcc0000000000 */
[----:B------:R-:W-:Y:S01]  /*c160*/  HGMMA.64x64x16.F32.BF16 R24, gdesc[UR4], R24, gsb0 ;  /* 0x00e00000041879f0 */ /* 0x000fe20008001818 */
[----:B------:R-:W-:Y:S02]  /*c170*/  R2UR UR4, R20 ;  /* 0x00000000140472ca */ /* 0x000fe400000e0000 */
[----:B------:R-:W-:Y:S01]  /*c180*/  R2UR UR5, R21 ;  /* 0x00000000150572ca */ /* 0x000fe200000e0000 */
[----:B------:R-:W-:Y:S01]  /*c190*/  IMAD.MOV.U32 R21, RZ, RZ, 0x40000040 ;  /* 0x40000040ff157424 */ /* 0x000fe200078e00ff */
[----:B------:R-:W-:Y:S02]  /*c1a0*/  R2UR UR6, R56 ;  /* 0x00000000380672ca */ /* 0x000fe400000e0000 */
[----:B------:R-:W-:Y:S01]  /*c1b0*/  R2UR UR7, R57 ;  /* 0x00000000390772ca */ /* 0x000fe200000e0000 */
[----:B------:R-:W-:Y:S01]  /*c1c0*/  IMAD.MOV.U32 R57, RZ, RZ, 0x40000040 ;  /* 0x40000040ff397424 */ /* 0x000fe200078e00ff */
[CC--:B------:R-:W-:Y:S02]  /*c1d0*/  IADD3 R20, R7.reuse, R15.reuse, R2 ;  /* 0x0000000f07147210 */ /* 0x0c0fe40007ffe002 */
[----:B------:R-:W-:Y:S01]  /*c1e0*/  IADD3 R56, R7, R15, R6 ;  /* 0x0000000f07387210 */ /* 0x000fe20007ffe006 */
[----:B------:R-:W-:-:S02]  /*c1f0*/  VIADD R7, R2, 0xa00 ;  /* 0x00000a0002077836 */ /* 0x000fc40000000000 */
[----:B------:R-:W-:Y:S01]  /*c200*/  VIADD R15, R6, 0xa00 ;  /* 0x00000a00060f7836 */ /* 0x000fe20000000000 */
        /* <DEDUP_REMOVED lines=116> */
[----:B------:R-:W-:Y:S01]  /*c950*/  SEL R0, R0, 0x3e, P1 ;  /* 0x0000003e00007807 */ /* 0x000fe20000800000 */
        /* <DEDUP_REMOVED lines=22> */
[----:B------:R-:W-:Y:S01]  /*cac0*/  LOP3.LUT R7, R0, 0x6, RZ, 0xc0, !PT ;  /* 0x0000000600077812 */ /* 0x000fe200078ec0ff */
        /* <DEDUP_REMOVED lines=27> */
.L_x_3447:
[----:B------:R-:W2:Y:S01]  /*cc80*/  LDL R0, [R1+0x8] ;  /* 0x0000080001007983 */ /* 0x000ea20000100800 */
[----:B------:R-:W0:Y:S01]  /*cc90*/  LDC R170, c[0x0][0x448] ;  /* 0x00011200ffaa7b82 */ /* 0x000e220000000800 */
[----:B------:R-:W-:Y:S01]  /*cca0*/  IMAD.MOV.U32 R57, RZ, RZ, -0x40 ;  /* 0xffffffc0ff397424 */ /* 0x000fe200078e00ff */
[----:B------:R-:W-:Y:S01]  /*ccb0*/  ULDC.64 UR4, c[0x0][0xad8] ;  /* 0x0002b60000047ab9 */ /* 0x000fe20000000a00 */
[----:B------:R-:W-:Y:S01]  /*ccc0*/  LOP3.LUT R22, R22, 0xffffff7f, RZ, 0xc0, !PT ;  /* 0xffffff7f16167812 */ /* 0x000fe200078ec0ff */
[----:B------:R-:W-:Y:S01]  /*ccd0*/  UISETP.GE.AND UP0, UPT, UR5, 0x1, UPT ;  /* 0x000000010500788c */ /* 0x000fe2000bf06270 */
[C---:B------:R-:W-:Y:S01]  /*cce0*/  IMAD R57, R168.reuse, R57, 0x41 ;  /* 0x00000041a8397424 */ /* 0x040fe200078e0239 */
[----:B------:R-:W-:Y:S01]  /*ccf0*/  ULDC UR6, c[0x0][0xad4] ;  /* 0x0002b50000067ab9 */ /* 0x000fe20000000800 */
[----:B------:R-:W-:Y:S01]  /*cd00*/  LEA R61, R168, 0xffffffc0, 0x6 ;  /* 0xffffffc0a83d7811 */ /* 0x000fe200078e30ff */
[----:B------:R-:W-:Y:S01]  /*cd10*/  UP2UR UR48, UPR, URZ, 0x1 ;  /* 0x000000013f307883 */ /* 0x000fe20008000000 */
[----:B------:R-:W-:-:S02]  /*cd20*/  VIADD R67, R57, 0xffffffff ;  /* 0xffffffff39437836 */ /* 0x000fc40000000000 */
[----:B------:R-:W-:Y:S02]  /*cd30*/  IADD3 R63, -R184, R186, -R61 ;  /* 0x000000bab83f7210 */ /* 0x000fe40007ffe93d */
[----:B0-----:R-:W-:-:S13]  /*cd40*/  ISETP.NE.AND P1, PT, R170, 0x1, PT ;  /* 0x00000001aa00780c */ /* 0x001fda0003f25270 */
[----:B------:R-:W0:Y:S01]  /*cd50*/  @P1 LDC R7, c[0x0][0x44c] ;  /* 0x00011300ff071b82 */ /* 0x000e220000000800 */
[----:B------:R-:W-:-:S07]  /*cd60*/  @P1 LOP3.LUT R22, R22, 0x80, RZ, 0xfc, !PT ;  /* 0x0000008016161812 */ /* 0x000fce00078efcff */
[----:B------:R-:W1:Y:S01]  /*cd70*/  @P1 LDC R21, c[0x0][0x450] ;  /* 0x00011400ff151b82 */ /* 0x000e620000000800 */
[----:B--2---:R-:W-:-:S04]  /*cd80*/  IMAD.IADD R0, R0, 0x1, R208 ;  /* 0x0000000100007824 */ /* 0x004fc800078e02d0 */
[----:B0-----:R-:W-:-:S04]  /*cd90*/  @P1 IMAD.HI.U32 R6, R0, R7, RZ ;  /* 0x0000000700061227 */ /* 0x001fc800078e00ff */
[----:B------:R-:W-:Y:S01]  /*cda0*/  IMAD.MOV.U32 R15, RZ, RZ, R0 ;  /* 0x000000ffff0f7224 */ /* 0x000fe200078e0000 */
[----:B-1----:R-:W-:Y:S01]  /*cdb0*/  @P1 SHF.R.U32.HI R15, RZ, R21, R6 ;  /* 0x00000015ff0f1219 */ /* 0x002fe20000011606 */
[----:B------:R-:W-:Y:S01]  /*cdc0*/  VIADD R7, R14, 0x38840 ;  /* 0x000388400e077836 */ /* 0x000fe20000000000 */
[----:B------:R-:W-:Y:S01]  /*cdd0*/  PLOP3.LUT P1, PT, PT, PT, UP0, 0x40, 0x0 ;  /* 0x000000000000781c */ /* 0x000fe20003f2e808 */
[----:B------:R-:W-:Y:S01]  /*cde0*/  IMAD.U32 R21, RZ, RZ, UR6 ;  /* 0x00000006ff157e24 */ /* 0x000fe2000f8e00ff */
[----:B------:R-:W-:Y:S01]  /*cdf0*/  IADD3 R0, -R184, R57, R186 ;  /* 0x00000039b8007210 */ /* 0x000fe20007ffe1ba */
[----:B------:R-:W0:Y:S01]  /*ce00*/  SHFL.IDX PT, R6, R15, RZ, 0x1c1f ;  /* 0x001c1fff0f067589 */ /* 0x000e2200000e0000 */
[----:B------:R-:W-:-:S03]  /*ce10*/  PRMT R7, R188, 0x654, R7 ;  /* 0x00000654bc077816 */ /* 0x000fc60000000007 */
[----:B------:R-:W-:Y:S01]  /*ce20*/  IMAD.IADD R0, R0, 0x1, -R185 ;  /* 0x0000000100007824 */ /* 0x000fe200078e0ab9 */
[----:B------:R1:W-:Y:S03]  /*ce30*/  SYNCS.ARRIVE.TRANS64.RED.A1T0 RZ, [R7+URZ], RZ ;  /* 0x000000ff07ff79a7 */ /* 0x0003e6000810043f */
[----:B------:R-:W-:Y:S01]  /*ce40*/  VIADD R74, R0, UR4 ;  /* 0x00000004004a7c36 */ /* 0x000fe20008000000 */
[----:B-1----:R-:W-:-:S05]  /*ce50*/  LOP3.LUT R7, RZ, R21, RZ, 0x33, !PT ;  /* 0x00000015ff077212 */ /* 0x002fca00078e33ff */
[----:B------:R-:W-:Y:S01]  /*ce60*/  IMAD.IADD R65, R0, 0x1, R7 ;  /* 0x0000000100417824 */ /* 0x000fe200078e0207 */
[----:B0-----:R-:W-:-:S03]  /*ce70*/  VIADDMNMX R7, R6, R74, R63, PT ;  /* 0x0000004a06077246 */ /* 0x001fc6000380013f */
        /* <DEDUP_REMOVED lines=14> */
.L_x_3450:
[----:B------:R-:W-:-:S06]  /*cf60*/  UISETP.NE.AND UP0, UPT, UR5, 0x1, UPT ;  /* 0x000000010500788c */ /* 0x000fcc000bf05270 */
[----:B------:R-:W-:-:S05]  /*cf70*/  PLOP3.LUT P1, PT, PT, PT, UP0, 0x80, 0x0 ;  /* 0x000000000000781c */ /* 0x000fca0003f2f008 */
[----:B------:R-:W-:-:S08]  /*cf80*/  @UP0 ULDC.64 UR6, c[0x0][0xae0] ;  /* 0x0002b80000060ab9 */ /* 0x000fd00000000a00 */
[----:B------:R-:W-:-:S05]  /*cf90*/  @P1 IMAD.HI.U32 R6, R0, UR6, RZ ;  /* 0x0000000600061c27 */ /* 0x000fca000f8e00ff */
[----:B------:R-:W-:-:S07]  /*cfa0*/  @P1 SHF.R.U32.HI R0, RZ, UR7, R6 ;  /* 0x00000007ff001c19 */ /* 0x000fce0008011606 */
.L_x_3451:
[----:B------:R-:W-:Y:S05]  /*cfb0*/  BSYNC B0 ;  /* 0x0000000000007941 */ /* 0x000fea0003800000 */
.L_x_3449:
[----:B------:R-:W-:-:S04]  /*cfc0*/  IMAD R59, R0, UR5, -R61 ;  /* 0x00000005003b7c24 */ /* 0x000fc8000f8e0a3d */
[----:B------:R-:W-:-:S05]  /*cfd0*/  IMAD.IADD R0, R59, 0x1, -R184 ;  /* 0x000000013b007824 */ /* 0x000fca00078e0ab8 */
[----:B------:R-:W-:Y:S02]  /*cfe0*/  VIMNMX R57, R57, R0, !PT ;  /* 0x0000000039397248 */ /* 0x000fe40007fe0100 */
[----:B------:R-:W-:-:S07]  /*cff0*/  VIADDMNMX R7, R0, UR5, R7, PT ;  /* 0x0000000500077c46 */ /* 0x000fce000b800107 */
.L_x_3448:
[C---:B------:R-:W-:Y:S01]  /*d000*/  ISETP.GE.AND P1, PT, R67.reuse, 0x2, PT ;  /* 0x000000024300780c */ /* 0x040fe20003f26270 */
[----:B------:R-:W-:Y:S01]  /*d010*/  UISETP.NE.AND UP0, UPT, UR48, URZ, UPT ;  /* 0x0000003f3000728c */ /* 0x000fe2000bf05270 */
[----:B------:R-:W-:Y:S02]  /*d020*/  ISETP.GE.AND P5, PT, R67, 0xa, PT ;  /* 0x0000000a4300780c */ /* 0x000fe40003fa6270 */
        /* <DEDUP_REMOVED lines=13> */
[----:B------:R-:W-:Y:S01]  /*d100*/  ISETP.LT.OR P3, PT, R7, 0x11, P3 ;  /* 0x000000110700780c */ /* 0x000fe20001f61670 */
[----:B------:R-:W0:Y:S01]  /*d110*/  SHFL.IDX PT, R28, R15, 0x1, 0x1c1f ;  /* 0x003c1f000f1c7f89 */ /* 0x000e2200000e0000 */
        /* <DEDUP_REMOVED lines=11> */
[----:B------:R-:W-:Y:S01]  /*d1d0*/  FSEL R62, R36, -INF , !P3 ;  /* 0xff800000243e7808 */ /* 0x000fe20005800000 */
[----:B0-----:R-:W-:Y:S01]  /*d1e0*/  IMAD.IADD R29, R65, 0x1, R28 ;  /* 0x00000001411d7824 */ /* 0x001fe200078e021c */
        /* <DEDUP_REMOVED lines=33> */
[----:B------:R-:W-:Y:S02]  /*d400*/  VIADDMNMX R25, R28, R74, R63, PT ;  /* 0x0000004a1c197246 */ /* 0x000fe4000380013f */
[----:B------:R-:W-:-:S04]  /*d410*/  ISETP.LT.OR P4, PT, R7, 0x32, P4 ;  /* 0x000000320700780c */ /* 0x000fc80002781670 */
[----:B------:R-:W-:Y:S02]  /*d420*/  FSEL R6, R49, -INF , !P4 ;  /* 0xff80000031067808 */ /* 0x000fe40006000000 */
[----:B------:R-:W-:-:S04]  /*d430*/  ISETP.GE.AND P4, PT, R67, 0x39, PT ;  /* 0x000000394300780c */ /* 0x000fc80003f86270 */
[----:B------:R-:W-:-:S04]  /*d440*/  ISETP.GT.AND P5, PT, R57, 0x38, !P4 ;  /* 0x000000383900780c */ /* 0x000fc800067a4270 */
[----:B------:R-:W-:-:S04]  /*d450*/  ISETP.LT.OR P5, PT, R7, 0x39, P5 ;  /* 0x000000390700780c */ /* 0x000fc80002fa1670 */
[----:B------:R-:W-:Y:S02]  /*d460*/  FSEL R52, R52, -INF , !P5 ;  /* 0xff80000034347808 */ /* 0x000fe40006800000 */
[----:B------:R-:W-:-:S04]  /*d470*/  ISETP.GT.AND P5, PT, R57, RZ, !P6 ;  /* 0x000000ff3900720c */ /* 0x000fc800077a4270 */
[----:B------:R-:W-:-:S04]  /*d480*/  ISETP.LT.OR P5, PT, R7, 0x1, P5 ;  /* 0x000000010700780c */ /* 0x000fc80002fa1670 */
[----:B------:R-:W-:Y:S02]  /*d490*/  FSEL R164, R24, -INF , !P5 ;  /* 0xff80000018a47808 */ /* 0x000fe40006800000 */
[----:B------:R-:W-:-:S04]  /*d4a0*/  ISETP.GE.AND P5, PT, R67, 0x3a, PT ;  /* 0x0000003a4300780c */ /* 0x000fc80003fa6270 */
[----:B------:R-:W-:Y:S02]  /*d4b0*/  P2R R49, PR, RZ, 0x20 ;  /* 0x00000020ff317803 */ /* 0x000fe40000000000 */
[----:B------:R-:W-:-:S04]  /*d4c0*/  ISETP.GT.AND P5, PT, R57, 0x39, !P5 ;  /* 0x000000393900780c */ /* 0x000fc80006fa4270 */
[----:B------:R-:W-:-:S04]  /*d4d0*/  ISETP.LT.OR P5, PT, R7, 0x3a, P5 ;  /* 0x0000003a0700780c */ /* 0x000fc80002fa1670 */
[----:B------:R-:W-:Y:S02]  /*d4e0*/  FSEL R24, R53, -INF , !P5 ;  /* 0xff80000035187808 */ /* 0x000fe40006800000 */
[----:B------:R-:W-:-:S13]  /*d4f0*/  PLOP3.LUT P5, PT, PT, PT, UP0, 0x40, 0x0 ;  /* 0x000000000000781c */ /* 0x000fda0003fae808 */
        /* <DEDUP_REMOVED lines=14> */
.L_x_3454:
[----:B------:R-:W-:-:S06]  /*d5e0*/  UISETP.NE.AND UP0, UPT, UR5, 0x1, UPT ;  /* 0x000000010500788c */ /* 0x000fcc000bf05270 */
[----:B------:R-:W-:-:S05]  /*d5f0*/  PLOP3.LUT P5, PT, PT, PT, UP0, 0x80, 0x0 ;  /* 0x000000000000781c */ /* 0x000fca0003faf008 */
[----:B------:R-:W-:-:S08]  /*d600*/  @UP0 ULDC.64 UR6, c[0x0][0xae0] ;  /* 0x0002b80000060ab9 */ /* 0x000fd00000000a00 */
[----:B------:R-:W-:Y:S01]  /*d610*/  @P5 IMAD.HI.U32 R15, R7, UR6, RZ ;  /* 0x00000006070f5c27 */ /* 0x000fe2000f8e00ff */
[----:B------:R-:W-:-:S13]  /*d620*/  PLOP3.LUT P5, PT, PT, PT, UP0, 0x80, 0x0 ;  /* 0x000000000000781c */ /* 0x000fda0003faf008 */
[----:B------:R-:W-:-:S07]  /*d630*/  @P5 SHF.R.U32.HI R7, RZ, UR7, R15 ;  /* 0x00000007ff075c19 */ /* 0x000fce000801160f */
.L_x_3455:
[----:B------:R-:W-:Y:S05]  /*d640*/  BSYNC B0 ;  /* 0x0000000000007941 */ /* 0x000fea0003800000 */
.L_x_3453:
[----:B------:R-:W-:-:S04]  /*d650*/  IMAD R7, R7, UR5, -R61 ;  /* 0x0000000507077c24 */ /* 0x000fc8000f8e0a3d */
[----:B------:R-:W-:-:S05]  /*d660*/  IMAD.IADD R28, R7, 0x1, -R184 ;  /* 0x00000001071c7824 */ /* 0x000fca00078e0ab8 */
[----:B------:R-:W-:Y:S02]  /*d670*/  VIMNMX R29, R29, R28, !PT ;  /* 0x0000001c1d1d7248 */ /* 0x000fe40007fe0100 */
[----:B------:R-:W-:-:S07]  /*d680*/  VIADDMNMX R25, R28, UR5, R25, PT ;  /* 0x000000051c197c46 */ /* 0x000fce000b800119 */
.L_x_3452:
[----:B------:R-:W-:Y:S01]  /*d690*/  FMNMX.FTZ R7, R164, R72, !PT ;  /* 0x00000048a4077209 */ /* 0x000fe20007810000 */
[----:B------:R-:W-:Y:S01]  /*d6a0*/  ULDC UR6, c[0x0][0xa80] ;  /* 0x0002a00000067ab9 */ /* 0x000fe20000000800 */
[----:B------:R-:W-:Y:S01]  /*d6b0*/  BAR.SYNC.DEFER_BLOCKING 0xf, 0x100 ;  /* 0x03c4000000007b1d */ /* 0x000fe20000010000 */
[----:B------:R-:W-:Y:S02]  /*d6c0*/  ISETP.GT.AND P1, PT, R29, 0x1, !P1 ;  /* 0x000000011d00780c */ /* 0x000fe40004f24270 */
[----:B------:R-:W-:Y:S02]  /*d6d0*/  FMNMX.FTZ R7, R70, R7, !PT ;  /* 0x0000000746077209 */ /* 0x000fe40007810000 */
[----:B------:R-:W-:Y:S02]  /*d6e0*/  ISETP.LT.OR P1, PT, R25, 0x2, P1 ;  /* 0x000000021900780c */ /* 0x000fe40000f21670 */
[----:B------:R-:W-:Y:S02]  /*d6f0*/  FMNMX.FTZ R7, R68, R7, !PT ;  /* 0x0000000744077209 */ /* 0x000fe40007810000 */
[----:B------:R-:W-:-:S02]  /*d700*/  FSEL R28, R27, -INF , !P1 ;  /* 0xff8000001b1c7808 */ /* 0x000fc40004800000 */
[----:B------:R-:W-:Y:S02]  /*d710*/  FMNMX.FTZ R7, R66, R7, !PT ;  /* 0x0000000742077209 */ /* 0x000fe40007810000 */
[----:B------:R-:W-:Y:S02]  /*d720*/  ISETP.NE.AND P1, PT, R59, RZ, PT ;  /* 0x000000ff3b00720c */ /* 0x000fe40003f25270 */
[----:B------:R-:W-:Y:S02]  /*d730*/  FMNMX.FTZ R7, R64, R7, !PT ;  /* 0x0000000740077209 */ /* 0x000fe40007810000 */
[C---:B------:R-:W-:Y:S02]  /*d740*/  ISETP.GT.AND P2, PT, R29.reuse, 0x8, !P2 ;  /* 0x000000081d00780c */ /* 0x040fe40005744270 */
[----:B------:R-:W-:Y:S02]  /*d750*/  FMNMX.FTZ R7, R62, R7, !PT ;  /* 0x000000073e077209 */ /* 0x000fe40007810000 */
[----:B------:R-:W-:-:S02]  /*d760*/  ISETP.GT.AND P1, PT, R29, 0x9, !P1 ;  /* 0x000000091d00780c */ /* 0x000fc40004f24270 */
[----:B------:R-:W-:Y:S02]  /*d770*/  FMNMX.FTZ R7, R60, R7, !PT ;  /* 0x000000073c077209 */ /* 0x000fe40007810000 */
[C---:B------:R-:W-:Y:S02]  /*d780*/  ISETP.LT.OR P2, PT, R25.reuse, 0x9, P2 ;  /* 0x000000091900780c */ /* 0x040fe40001741670 */
[----:B------:R-:W-:Y:S02]  /*d790*/  FMNMX.FTZ R7, R58, R7, !PT ;  /* 0x000000073a077209 */ /* 0x000fe40007810000 */
[----:B------:R-:W-:Y:S02]  /*d7a0*/  ISETP.LT.OR P1, PT, R25, 0xa, P1 ;  /* 0x0000000a1900780c */ /* 0x000fe40000f21670 */
[----:B------:R-:W-:Y:S02]  /*d7b0*/  FMNMX.FTZ R7, R56, R7, !PT ;  /* 0x0000000738077209 */ /* 0x000fe40007810000 */
[----:B------:R-:W-:-:S02]  /*d7c0*/  FSEL R30, R30, -INF , !P2 ;  /* 0xff8000001e1e7808 */ /* 0x000fc40005000000 */
[----:B------:R-:W-:Y:S02]  /*d7d0*/  FMNMX.FTZ R7, R20, R7, !PT ;  /* 0x0000000714077209 */ /* 0x000fe40007810000 */
[----:B------:R-:W-:Y:S02]  /*d7e0*/  ISETP.NE.AND P2, PT, R32, RZ, PT ;  /* 0x000000ff2000720c */ /* 0x000fe40003f45270 */
        /* <DEDUP_REMOVED lines=9> */
[----:B------:R-:W-:-:S02]  /*d880*/  ISETP.NE.AND P1, PT, R71, RZ, PT ;  /* 0x000000ff4700720c */ /* 0x000fc40003f25270 */
[----:B------:R-:W-:Y:S02]  /*d890*/  FMNMX.FTZ R31, R24, R7, !PT ;  /* 0x00000007181f7209 */ /* 0x000fe40007810000 */
[----:B------:R-:W-:Y:S02]  /*d8a0*/  ISETP.GT.AND P1, PT, R29, 0x11, !P1 ;  /* 0x000000111d00780c */ /* 0x000fe40004f24270 */
[----:B------:R-:W-:Y:S01]  /*d8b0*/  ISETP.NE.AND P5, PT, R36, RZ, PT ;  /* 0x000000ff2400720c */ /* 0x000fe20003fa5270 */
[----:B------:R-:W0:Y:S01]  /*d8c0*/  SHFL.BFLY PT, R74, R31, 0x2, 0x1f ;  /* 0x0c401f001f4a7f89 */ /* 0x000e2200000e0000 */
[----:B------:R-:W-:Y:S02]  /*d8d0*/  ISETP.LT.OR P1, PT, R25, 0x12, P1 ;  /* 0x000000121900780c */ /* 0x000fe40000f21670 */
[----:B------:R-:W-:Y:S02]  /*d8e0*/  ISETP.GT.AND P6, PT, R29, RZ, !P6 ;  /* 0x000000ff1d00720c */ /* 0x000fe400077c4270 */
[----:B------:R-:W-:-:S02]  /*d8f0*/  FSEL R36, R35, -INF , !P1 ;  /* 0xff80000023247808 */ /* 0x000fc40004800000 */
[----:B------:R-:W-:Y:S02]  /*d900*/  ISETP.NE.AND P1, PT, R33, RZ, PT ;  /* 0x000000ff2100720c */ /* 0x000fe40003f25270 */
[----:B------:R-:W-:Y:S02]  /*d910*/  ISETP.LT.OR P6, PT, R25, 0x1, P6 ;  /* 0x000000011900780c */ /* 0x000fe400037c1670 */
[----:B------:R-:W-:Y:S02]  /*d920*/  ISETP.GT.AND P1, PT, R29, 0x18, !P1 ;  /* 0x000000181d00780c */ /* 0x000fe40004f24270 */
[----:B------:R-:W-:Y:S02]  /*d930*/  FSEL R26, R26, -INF , !P6 ;  /* 0xff8000001a1a7808 */ /* 0x000fe40007000000 */
[----:B------:R-:W-:Y:S02]  /*d940*/  ISETP.LT.OR P1, PT, R25, 0x19, P1 ;  /* 0x000000191900780c */ /* 0x000fe40000f21670 */
[----:B------:R-:W-:-:S02]  /*d950*/  FMNMX.FTZ R7, R26, R28, !PT ;  /* 0x0000001c1a077209 */ /* 0x000fc40007810000 */
[----:B------:R-:W-:Y:S02]  /*d960*/  FSEL R38, R38, -INF , !P1 ;  /* 0xff80000026267808 */ /* 0x000fe40004800000 */
[----:B------:R-:W-:Y:S02]  /*d970*/  ISETP.NE.AND P1, PT, R73, RZ, PT ;  /* 0x000000ff4900720c */ /* 0x000fe40003f25270 */
[----:B------:R-:W-:Y:S02]  /*d980*/  FMNMX.FTZ R7, R30, R7, !PT ;  /* 0x000000071e077209 */ /* 0x000fe40007810000 */
[----:B------:R-:W-:Y:S02]  /*d990*/  ISETP.GT.AND P1, PT, R29, 0x19, !P1 ;  /* 0x000000191d00780c */ /* 0x000fe40004f24270 */
[----:B0-----:R-:W-:Y:S02]  /*d9a0*/  FMNMX.FTZ R74, R31, R74, !PT ;  /* 0x0000004a1f4a7209 */ /* 0x001fe40007810000 */
[----:B------:R-:W-:-:S02]  /*d9b0*/  ISETP.LT.OR P1, PT, R25, 0x1a, P1 ;  /* 0x0000001a1900780c */ /* 0x000fc40000f21670 */
[----:B------:R-:W-:Y:S01]  /*d9c0*/  FMNMX.FTZ R7, R32, R7, !PT ;  /* 0x0000000720077209 */ /* 0x000fe20007810000 */
[----:B------:R-:W0:Y:S01]  /*d9d0*/  SHFL.BFLY PT, R27, R74, 0x1, 0x1f ;  /* 0x0c201f004a1b7f89 */ /* 0x000e2200000e0000 */
[----:B------:R-:W-:Y:S02]  /*d9e0*/  FSEL R40, R39, -INF , !P1 ;  /* 0xff80000027287808 */ /* 0x000fe40004800000 */
[----:B------:R-:W-:Y:S02]  /*d9f0*/  ISETP.NE.AND P1, PT, R37, RZ, PT ;  /* 0x000000ff2500720c */ /* 0x000fe40003f25270 */
[----:B------:R-:W-:Y:S02]  /*da00*/  FMNMX.FTZ R15, R34, R7, !PT ;  /* 0x00000007220f7209 */ /* 0x000fe40007810000 */
[C---:B------:R-:W-:Y:S02]  /*da10*/  ISETP.GT.AND P1, PT, R29.reuse, 0x20, !P1 ;  /* 0x000000201d00780c */ /* 0x040fe40004f24270 */
[----:B------:R-:W-:-:S02]  /*da20*/  ISETP.GT.AND P3, PT, R29, 0x31, !P3 ;  /* 0x000000311d00780c */ /* 0x000fc40005f64270 */
[----:B------:R-:W-:Y:S02]  /*da30*/  ISETP.LT.OR P1, PT, R25, 0x21, P1 ;  /* 0x000000211900780c */ /* 0x000fe40000f21670 */
[C---:B------:R-:W-:Y:S02]  /*da40*/  ISETP.GT.AND P4, PT, R29.reuse, 0x38, !P4 ;  /* 0x000000381d00780c */ /* 0x040fe40006784270 */
[----:B------:R-:W-:Y:S02]  /*da50*/  FSEL R42, R42, -INF , !P1 ;  /* 0xff8000002a2a7808 */ /* 0x000fe40004800000 */
[----:B------:R-:W-:Y:S02]  /*da60*/  ISETP.GT.AND P1, PT, R29, 0x21, !P2 ;  /* 0x000000211d00780c */ /* 0x000fe40005724270 */
[----:B------:R-:W-:Y:S02]  /*da70*/  ISETP.NE.AND P2, PT, R45, RZ, PT ;  /* 0x000000ff2d00720c */ /* 0x000fe40003f45270 */
[----:B------:R-:W-:-:S02]  /*da80*/  ISETP.LT.OR P1, PT, R25, 0x22, P1 ;  /* 0x000000221900780c */ /* 0x000fc40000f21670 */
[----:B------:R-:W-:Y:S02]  /*da90*/  ISETP.GT.AND P2, PT, R29, 0x30, !P2 ;  /* 0x000000301d00780c */ /* 0x000fe40005744270 */
[----:B------:R-:W-:Y:S02]  /*daa0*/  FSEL R44, R43, -INF , !P1 ;  /* 0xff8000002b2c7808 */ /* 0x000fe40004800000 */
[----:B------:R-:W-:Y:S02]  /*dab0*/  ISETP.GT.AND P1, PT, R29, 0x28, !P5 ;  /* 0x000000281d00780c */ /* 0x000fe40006f24270 */
[----:B0-----:R-:W-:Y:S02]  /*dac0*/  FMNMX.FTZ R7, R74, R27, !PT ;  /* 0x0000001b4a077209 */ /* 0x001fe40007810000 */
[----:B------:R-:W-:Y:S01]  /*dad0*/  FMNMX.FTZ R27, R36, R15, !PT ;  /* 0x0000000f241b7209 */ /* 0x000fe20007810000 */
[----:B------:R-:W-:Y:S01]  /*dae0*/  IMAD.U32 R15, RZ, RZ, UR6 ;  /* 0x00000006ff0f7e24 */ /* 0x000fe2000f8e00ff */
[----:B------:R-:W-:-:S02]  /*daf0*/  ISETP.LT.OR P1, PT, R25, 0x29, P1 ;  /* 0x000000291900780c */ /* 0x000fc40000f21670 */
[----:B------:R-:W-:Y:S01]  /*db00*/  FMNMX.FTZ R27, R38, R27, !PT ;  /* 0x0000001b261b7209 */ /* 0x000fe20007810000 */
[----:B------:R-:W-:Y:S01]  /*db10*/  FMUL.FTZ R31, R7, R15 ;  /* 0x0000000f071f7220 */ /* 0x000fe20000410000 */
        /* <DEDUP_REMOVED lines=8> */
[----:B------:R-:W-:Y:S02]  /*dba0*/  ISETP.LT.OR P2, PT, R25, 0x31, P2 ;  /* 0x000000311900780c */ /* 0x000fe40001741670 */
[----:B------:R-:W-:Y:S02]  /*dbb0*/  FMNMX.FTZ R27, R46, R27, !PT ;  /* 0x0000001b2e1b7209 */ /* 0x000fe40007810000 */
[----:B------:R-:W-:-:S02]  /*dbc0*/  FSETP.NEU.FTZ.AND P1, PT, R7, -INF , PT ;  /* 0xff8000000700780b */ /* 0x000fc40003f3d000 */
[----:B------:R-:W-:Y:S02]  /*dbd0*/  ISETP.NE.AND P5, PT, R49, RZ, PT ;  /* 0x000000ff3100720c */ /* 0x000fe40003fa5270 */
[----:B------:R-:W-:Y:S02]  /*dbe0*/  ISETP.LT.OR P3, PT, R25, 0x32, P3 ;  /* 0x000000321900780c */ /* 0x000fe40001f61670 */
[----:B------:R-:W-:Y:S02]  /*dbf0*/  FSEL R50, R50, -INF , !P2 ;  /* 0xff80000032327808 */ /* 0x000fe40005000000 */
[----:B------:R-:W-:Y:S02]  /*dc00*/  FMNMX.FTZ R27, R74, R27, !PT ;  /* 0x0000001b4a1b7209 */ /* 0x000fe40007810000 */
[----:B------:R-:W-:Y:S02]  /*dc10*/  FSEL R35, R31, RZ, P1 ;  /* 0x000000ff1f237208 */ /* 0x000fe40000800000 */
[----:B------:R-:W-:-:S02]  /*dc20*/  ISETP.GT.AND P1, PT, R29, 0x39, !P5 ;  /* 0x000000391d00780c */ /* 0x000fc40006f24270 */
[----:B------:R-:W-:Y:S01]  /*dc30*/  ISETP.LT.OR P4, PT, R25, 0x39, P4 ;  /* 0x000000391900780c */ /* 0x000fe20002781670 */
[-CC-:B------:R-:W-:Y:S01]  /*dc40*/  FFMA.FTZ R29, R72, R15.reuse, -R35.reuse ;  /* 0x0000000f481d7223 */ /* 0x180fe20000010823 */
[----:B------:R-:W-:Y:S01]  /*dc50*/  FSEL R76, R51, -INF , !P3 ;  /* 0xff800000334c7808 */ /* 0x000fe20005800000 */
[--C-:B------:R-:W-:Y:S01]  /*dc60*/  FFMA.FTZ R31, R68, R15, -R35.reuse ;  /* 0x0000000f441f7223 */ /* 0x100fe20000010823 */
[----:B------:R-:W-:Y:S01]  /*dc70*/  FMNMX.FTZ R27, R50, R27, !PT ;  /* 0x0000001b321b7209 */ /* 0x000fe20007810000 */
[-CC-:B------:R-:W-:Y:S01]  /*dc80*/  FFMA.FTZ R164, R164, R15.reuse, -R35.reuse ;  /* 0x0000000fa4a47223 */ /* 0x180fe20000010823 */
[----:B------:R-:W-:Y:S01]  /*dc90*/  ISETP.LT.OR P1, PT, R25, 0x3a, P1 ;  /* 0x0000003a1900780c */ /* 0x000fe20000f21670 */
[--C-:B------:R-:W-:Y:S01]  /*dca0*/  FFMA.FTZ R166, R70, R15, -R35.reuse ;  /* 0x0000000f46a67223 */ /* 0x100fe20000010823 */
[----:B------:R-:W-:Y:S01]  /*dcb0*/  FSEL R54, R54, -INF , !P4 ;  /* 0xff80000036367808 */ /* 0x000fe20006000000 */
[----:B------:R-:W-:Y:S01]  /*dcc0*/  MUFU.EX2 R29, R29 ;  /* 0x0000001d001d7308 */ /* 0x000fe20000000800 */
[----:B------:R-:W-:Y:S01]  /*dcd0*/  FMNMX.FTZ R27, R76, R27, !PT ;  /* 0x0000001b4c1b7209 */ /* 0x000fe20007810000 */
[-CC-:B------:R-:W-:Y:S01]  /*dce0*/  FFMA.FTZ R160, R66, R15.reuse, -R35.reuse ;  /* 0x0000000f42a07223 */ /* 0x180fe20000010823 */
[----:B------:R-:W-:Y:S01]  /*dcf0*/  FSEL R72, R55, -INF , !P1 ;  /* 0xff80000037487808 */ /* 0x000fe20004800000 */
[--C-:B------:R-:W-:Y:S01]  /*dd00*/  FFMA.FTZ R33, R64, R15, -R35.reuse ;  /* 0x0000000f40217223 */ /* 0x100fe20000010823 */
[----:B------:R-:W-:Y:S01]  /*dd10*/  FMNMX.FTZ R27, R54, R27, !PT ;  /* 0x0000001b361b7209 */ /* 0x000fe20007810000 */
[-CC-:B------:R-:W-:Y:S01]  /*dd20*/  FFMA.FTZ R162, R62, R15.reuse, -R35.reuse ;  /* 0x0000000f3ea27223 */ /* 0x180fe20000010823 */
[--C-:B------:R-:W-:Y:S01]  /*dd30*/  FFMA.FTZ R0, R0, R15, -R35.reuse ;  /* 0x0000000f00007223 */ /* 0x100fe20000010823 */
[----:B------:R-:W0:Y:S01]  /*dd40*/  MUFU.EX2 R164, R164 ;  /* 0x000000a400a47308 */ /* 0x000e220000000800 */
[----:B------:R-:W-:Y:S01]  /*dd50*/  FMNMX.FTZ R27, R72, R27, !PT ;  /* 0x0000001b481b7209 */ /* 0x000fe20007810000 */
[-CC-:B------:R-:W-:Y:S01]  /*dd60*/  FFMA.FTZ R60, R60, R15.reuse, -R35.reuse ;  /* 0x0000000f3c3c7223 */ /* 0x180fe20000010823 */
[-CC-:B------:R-:W-:Y:S01]  /*dd70*/  FFMA.FTZ R58, R58, R15.reuse, -R35.reuse ;  /* 0x0000000f3a3a7223 */ /* 0x180fe20000010823 */
[-CC-:B------:R-:W-:Y:S01]  /*dd80*/  FFMA.FTZ R6, R6, R15.reuse, -R35.reuse ;  /* 0x0000000f06067223 */ /* 0x180fe20000010823 */
[-CC-:B------:R-:W-:Y:S01]  /*dd90*/  FFMA.FTZ R56, R56, R15.reuse, -R35.reuse ;  /* 0x0000000f38387223 */ /* 0x180fe20000010823 */
[----:B------:R-:W1:Y:S01]  /*dda0*/  SHFL.BFLY PT, R68, R27, 0x2, 0x1f ;  /* 0x0c401f001b447f89 */ /* 0x000e6200000e0000 */
[-CC-:B------:R-:W-:Y:S01]  /*ddb0*/  FFMA.FTZ R48, R48, R15.reuse, -R35.reuse ;  /* 0x0000000f30307223 */ /* 0x180fe20000010823 */
[----:B------:R-:W2:Y:S01]  /*ddc0*/  MUFU.EX2 R166, R166 ;  /* 0x000000a600a67308 */ /* 0x000ea20000000800 */
[-CC-:B------:R-:W-:Y:S01]  /*ddd0*/  FFMA.FTZ R52, R52, R15.reuse, -R35.reuse ;  /* 0x0000000f34347223 */ /* 0x180fe20000010823 */
[----:B------:R-:W-:-:S06]  /*dde0*/  FFMA.FTZ R24, R24, R15, -R35 ;  /* 0x0000000f18187223 */ /* 0x000fcc0000010823 */
[----:B------:R-:W3:Y:S08]  /*ddf0*/  MUFU.EX2 R31, R31 ;  /* 0x0000001f001f7308 */ /* 0x000ef00000000800 */
[----:B------:R-:W-:Y:S01]  /*de00*/  MUFU.EX2 R160, R160 ;  /* 0x000000a000a07308 */ /* 0x000fe20000000800 */
[----:B-1----:R-:W-:Y:S01]  /*de10*/  FMNMX.FTZ R68, R27, R68, !PT ;  /* 0x000000441b447209 */ /* 0x002fe20007810000 */
[----:B------:R-:W-:-:S06]  /*de20*/  FFMA.FTZ R27, R20, R15, -R35 ;  /* 0x0000000f141b7223 */ /* 0x000fcc0000010823 */
[----:B------:R-:W-:Y:S01]  /*de30*/  MUFU.EX2 R33, R33 ;  /* 0x0000002100217308 */ /* 0x000fe20000000800 */
[----:B------:R-:W1:Y:S07]  /*de40*/  SHFL.BFLY PT, R25, R68, 0x1, 0x1f ;  /* 0x0c201f0044197f89 */ /* 0x000e6e00000e0000 */
[----:B------:R0:W-:Y:S08]  /*de50*/  MUFU.EX2 R158, R27 ;  /* 0x0000001b009e7308 */ /* 0x0001f00000000800 */
[----:B------:R-:W-:Y:S01]  /*de60*/  MUFU.EX2 R162, R162 ;  /* 0x000000a200a27308 */ /* 0x000fe20000000800 */
[----:B0-----:R-:W-:Y:S01]  /*de70*/  FADD.FTZ R27, R164, R29 ;  /* 0x0000001da41b7221 */ /* 0x001fe20000010000 */
[----:B------:R-:W-:-:S06]  /*de80*/  F2FP.BF16.F32.PACK_AB R164, R29, R164 ;  /* 0x000000a41da4723e */ /* 0x000fcc00000010ff */
[----:B------:R2:W-:Y:S01]  /*de90*/  MUFU.EX2 R41, R0 ;  /* 0x0000000000297308 */ /* 0x0005e20000000800 */
[----:B-1----:R-:W-:-:S04]  /*dea0*/  FMNMX.FTZ R20, R68, R25, !PT ;  /* 0x0000001944147209 */ /* 0x002fc80007810000 */
[C---:B------:R-:W-:Y:S01]  /*deb0*/  FSETP.NEU.FTZ.AND P1, PT, R20.reuse, -INF , PT ;  /* 0xff8000001400780b */ /* 0x040fe20003f3d000 */
[----:B------:R-:W-:Y:S01]  /*dec0*/  FMUL.FTZ R25, R20, R15 ;  /* 0x0000000f14197220 */ /* 0x000fe20000410000 */
[----:B--2---:R-:W-:Y:S01]  /*ded0*/  FADD.FTZ R0, R166, R27 ;  /* 0x0000001ba6007221 */ /* 0x004fe20000010000 */
[----:B------:R-:W-:Y:S01]  /*dee0*/  MUFU.EX2 R37, R60 ;  /* 0x0000003c00257308 */ /* 0x000fe20000000800 */
[----:B---3--:R-:W-:Y:S02]  /*def0*/  F2FP.BF16.F32.PACK_AB R166, R31, R166 ;  /* 0x000000a61fa6723e */ /* 0x008fe400000010ff */
        /* <DEDUP_REMOVED lines=18> */
[----:B------:R-:W-:Y:S01]  /*e020*/  FFMA.FTZ R72, R72, R15, -R25 ;  /* 0x0000000f48487223 */ /* 0x000fe20000010819 */
[----:B------:R-:W-:-:S03]  /*e030*/  FADD.FTZ R25, R31, R0 ;  /* 0x000000001f197221 */ /* 0x000fc60000010000 */
[----:B------:R-:W1:Y:S08]  /*e040*/  MUFU.EX2 R30, R30 ;  /* 0x0000001e001e7308 */ /* 0x000e700000000800 */
[----:B------:R-:W2:Y:S01]  /*e050*/  MUFU.EX2 R167, R32 ;  /* 0x0000002000a77308 */ /* 0x000ea20000000800 */
[----:B0-----:R-:W-:Y:S01]  /*e060*/  FADD.FTZ R27, R165, R28 ;  /* 0x0000001ca51b7221 */ /* 0x001fe20000010000 */
[----:B------:R-:W-:-:S06]  /*e070*/  F2FP.BF16.F32.PACK_AB R165, R28, R165 ;  /* 0x000000a51ca5723e */ /* 0x000fcc00000010ff */
[----:B------:R-:W0:Y:S01]  /*e080*/  MUFU.EX2 R34, R34 ;  /* 0x0000002200227308 */ /* 0x000e220000000800 */
[----:B-1----:R-:W-:Y:S01]  /*e090*/  FADD.FTZ R0, R30, R27 ;  /* 0x0000001b1e007221 */ /* 0x002fe20000010000 */
[----:B------:R-:W-:-:S05]  /*e0a0*/  IMAD.MOV.U32 R27, RZ, RZ, 0x40000040 ;  /* 0x40000040ff1b7424 */ /* 0x000fca00078e00ff */
[----:B------:R-:W-:Y:S01]  /*e0b0*/  R2UR UR11, R27 ;  /* 0x000000001b0b72ca */ /* 0x000fe200000e0000 */
[----:B------:R-:W1:Y:S08]  /*e0c0*/  MUFU.EX2 R161, R36 ;  /* 0x0000002400a17308 */ /* 0x000e700000000800 */
[----:B------:R-:W3:Y:S08]  /*e0d0*/  MUFU.EX2 R58, R58 ;  /* 0x0000003a003a7308 */ /* 0x000ef00000000800 */
[----:B------:R4:W-:Y:S08]  /*e0e0*/  MUFU.EX2 R43, R6 ;  /* 0x00000006002b7308 */ /* 0x0009f00000000800 */
[----:B------:R-:W5:Y:S01]  /*e0f0*/  MUFU.EX2 R38, R38 ;  /* 0x0000002600267308 */ /* 0x000f620000000800 */
[----:B----4-:R-:W-:Y:S01]  /*e100*/  FADD.FTZ R6, R160, R25 ;  /* 0x00000019a0067221 */ /* 0x010fe20000010000 */
[----:B------:R-:W-:Y:S01]  /*e110*/  IMAD.MOV.U32 R25, RZ, RZ, 0x40000040 ;  /* 0x40000040ff197424 */ /* 0x000fe200078e00ff */
[----:B------:R-:W-:-:S02]  /*e120*/  F2FP.BF16.F32.PACK_AB R160, R33, R160 ;  /* 0x000000a021a0723e */ /* 0x000fc400000010ff */
[----:B------:R-:W-:Y:S02]  /*e130*/  FADD.FTZ R45, R33, R6 ;  /* 0x00000006212d7221 */ /* 0x000fe40000010000 */
[----:B------:R-:W-:Y:S01]  /*e140*/  R2UR UR7, R25 ;  /* 0x00000000190772ca */ /* 0x000fe200000e0000 */
[----:B------:R-:W4:Y:S01]  /*e150*/  MUFU.EX2 R163, R40 ;  /* 0x0000002800a37308 */ /* 0x000f220000000800 */
[C---:B--2---:R-:W-:Y:S01]  /*e160*/  FADD.FTZ R25, R167.reuse, R0 ;  /* 0x00000000a7197221 */ /* 0x044fe20000010000 */
[----:B------:R-:W-:Y:S01]  /*e170*/  FADD.FTZ R6, R162, R45 ;  /* 0x0000002da2067221 */ /* 0x000fe20000010000 */
[----:B------:R-:W-:Y:S02]  /*e180*/  F2FP.BF16.F32.PACK_AB R167, R167, R30 ;  /* 0x0000001ea7a7723e */ /* 0x000fe400000010ff */
[----:B0-----:R-:W-:Y:S01]  /*e190*/  FADD.FTZ R0, R34, R25 ;  /* 0x0000001922007221 */ /* 0x001fe20000010000 */
[C---:B------:R-:W-:Y:S01]  /*e1a0*/  FADD.FTZ R27, R37.reuse, R6 ;  /* 0x00000006251b7221 */ /* 0x040fe20000010000 */
[----:B------:R-:W-:Y:S01]  /*e1b0*/  F2FP.BF16.F32.PACK_AB R162, R37, R162 ;  /* 0x000000a225a2723e */ /* 0x000fe200000010ff */
[----:B------:R-:W0:Y:S01]  /*e1c0*/  MUFU.EX2 R42, R42 ;  /* 0x0000002a002a7308 */ /* 0x000e220000000800 */
[C---:B-1----:R-:W-:Y:S01]  /*e1d0*/  FADD.FTZ R25, R161.reuse, R0 ;  /* 0x00000000a1197221 */ /* 0x042fe20000010000 */
[----:B---3--:R-:W-:Y:S01]  /*e1e0*/  FADD.FTZ R6, R58, R27 ;  /* 0x0000001b3a067221 */ /* 0x008fe20000010000 */
[----:B------:R-:W-:Y:S01]  /*e1f0*/  IMAD.MOV.U32 R27, RZ, RZ, 0x40000040 ;  /* 0x40000040ff1b7424 */ /* 0x000fe200078e00ff */
[----:B------:R-:W-:Y:S01]  /*e200*/  F2FP.BF16.F32.PACK_AB R161, R161, R34 ;  /* 0x00000022a1a1723e */ /* 0x000fe200000010ff */
[----:B-----5:R-:W-:Y:S01]  /*e210*/  FADD.FTZ R0, R38, R25 ;  /* 0x0000001926007221 */ /* 0x020fe20000010000 */
[----:B------:R-:W-:Y:S01]  /*e220*/  IMAD.MOV.U32 R25, RZ, RZ, 0x40000040 ;  /* 0x40000040ff197424 */ /* 0x000fe200078e00ff */
[----:B------:R1:W-:Y:S01]  /*e230*/  STSM.16.M88.4 [R211+0x36400], R164 ;  /* 0x036400a4d3007844 */ /* 0x0003e20000000200 */
[----:B------:R-:W2:Y:S01]  /*e240*/  MUFU.EX2 R157, R44 ;  /* 0x0000002c009d7308 */ /* 0x000ea20000000800 */
[----:B------:R-:W-:Y:S01]  /*e250*/  R2UR UR15, R27 ;  /* 0x000000001b0f72ca */ /* 0x000fe200000e0000 */
[----:B----4-:R-:W-:Y:S01]  /*e260*/  FADD.FTZ R27, R163, R0 ;  /* 0x00000000a31b7221 */ /* 0x010fe20000010000 */
[----:B------:R-:W-:-:S02]  /*e270*/  R2UR UR19, R25 ;  /* 0x00000000191372ca */ /* 0x000fc400000e0000 */
[----:B------:R-:W-:-:S03]  /*e280*/  F2FP.BF16.F32.PACK_AB R163, R163, R38 ;  /* 0x00000026a3a3723e */ /* 0x000fc600000010ff */
[----:B------:R-:W3:Y:S01]  /*e290*/  MUFU.EX2 R46, R46 ;  /* 0x0000002e002e7308 */ /* 0x000ee20000000800 */
[----:B0-----:R-:W-:Y:S01]  /*e2a0*/  FADD.FTZ R0, R42, R27 ;  /* 0x0000001b2a007221 */ /* 0x001fe20000010000 */
[----:B------:R1:W-:Y:S06]  /*e2b0*/  STSM.16.M88.4 [R212], R160 ;  /* 0x000000a0d4007844 */ /* 0x0003ec0000000200 */
[----:B------:R-:W0:Y:S01]  /*e2c0*/  MUFU.EX2 R39, R56 ;  /* 0x0000003800277308 */ /* 0x000e220000000800 */
[C---:B--2---:R-:W-:Y:S01]  /*e2d0*/  FADD.FTZ R25, R157.reuse, R0 ;  /* 0x000000009d197221 */ /* 0x044fe20000010000 */
[----:B------:R-:W-:-:S06]  /*e2e0*/  F2FP.BF16.F32.PACK_AB R157, R157, R42 ;  /* 0x0000002a9d9d723e */ /* 0x000fcc00000010ff */
[----:B------:R-:W2:Y:S01]  /*e2f0*/  MUFU.EX2 R159, R74 ;  /* 0x0000004a009f7308 */ /* 0x000ea20000000800 */
[----:B---3--:R-:W-:-:S07]  /*e300*/  FADD.FTZ R0, R46, R25 ;  /* 0x000000192e007221 */ /* 0x008fce0000010000 */
[----:B------:R-:W3:Y:S01]  /*e310*/  MUFU.EX2 R50, R50 ;  /* 0x0000003200327308 */ /* 0x000ee20000000800 */
[C---:B0-----:R-:W-:Y:S01]  /*e320*/  FADD.FTZ R45, R39.reuse, R6 ;  /* 0x00000006272d7221 */ /* 0x041fe20000010000 */
[----:B------:R-:W-:-:S03]  /*e330*/  F2FP.BF16.F32.PACK_AB R156, R39, R58 ;  /* 0x0000003a279c723e */ /* 0x000fc600000010ff */
[----:B------:R-:W-:Y:S01]  /*e340*/  FADD.FTZ R6, R158, R45 ;  /* 0x0000002d9e067221 */ /* 0x000fe20000010000 */
[----:B------:R-:W-:Y:S02]  /*e350*/  F2FP.BF16.F32.PACK_AB R158, R41, R158 ;  /* 0x0000009e299e723e */ /* 0x000fe400000010ff */
[----:B------:R-:W0:Y:S01]  /*e360*/  MUFU.EX2 R153, R76 ;  /* 0x0000004c00997308 */ /* 0x000e220000000800 */
[----:B--2---:R-:W-:Y:S01]  /*e370*/  FADD.FTZ R25, R159, R0 ;  /* 0x000000009f197221 */ /* 0x004fe20000010000 */
[----:B------:R-:W-:Y:S01]  /*e380*/  FADD.FTZ R27, R41, R6 ;  /* 0x00000006291b7221 */ /* 0x000fe20000010000 */
[----:B------:R-:W-:-:S05]  /*e390*/  F2FP.BF16.F32.PACK_AB R159, R159, R46 ;  /* 0x0000002e9f9f723e */ /* 0x000fca00000010ff */
[----:B------:R-:W2:Y:S01]  /*e3a0*/  MUFU.EX2 R48, R48 ;  /* 0x0000003000307308 */ /* 0x000ea20000000800 */
[----:B---3--:R-:W-:Y:S01]  /*e3b0*/  FADD.FTZ R0, R50, R25 ;  /* 0x0000001932007221 */ /* 0x008fe20000010000 */
[----:B------:R1:W-:Y:S06]  /*e3c0*/  STSM.16.M88.4 [R214], R156 ;  /* 0x0000009cd6007844 */ /* 0x0003ec0000000200 */
[----:B------:R-:W3:Y:S01]  /*e3d0*/  MUFU.EX2 R54, R54 ;  /* 0x0000003600367308 */ /* 0x000ee20000000800 */
[C---:B0-----:R-:W-:Y:S01]  /*e3e0*/  FADD.FTZ R25, R153.reuse, R0 ;  /* 0x0000000099197221 */ /* 0x041fe20000010000 */
[----:B------:R-:W-:-:S06]  /*e3f0*/  F2FP.BF16.F32.PACK_AB R153, R153, R50 ;  /* 0x000000329999723e */ /* 0x000fcc00000010ff */
[----:B------:R-:W0:Y:S01]  /*e400*/  MUFU.EX2 R155, R72 ;  /* 0x00000048009b7308 */ /* 0x000e220000000800 */
[----:B--2---:R-:W-:Y:S01]  /*e410*/  FADD.FTZ R6, R48, R27 ;  /* 0x0000001b30067221 */ /* 0x004fe20000010000 */
[----:B------:R-:W-:-:S03]  /*e420*/  F2FP.BF16.F32.PACK_AB R152, R43, R48 ;  /* 0x000000302b98723e */ /* 0x000fc600000010ff */
[----:B------:R-:W-:-:S03]  /*e430*/  FADD.FTZ R27, R43, R6 ;  /* 0x000000062b1b7221 */ /* 0x000fc60000010000 */
[----:B------:R-:W2:Y:S01]  /*e440*/  MUFU.EX2 R52, R52 ;  /* 0x0000003400347308 */ /* 0x000ea20000000800 */
[----:B---3--:R-:W-:-:S07]  /*e450*/  FADD.FTZ R0, R54, R25 ;  /* 0x0000001936007221 */ /* 0x008fce0000010000 */
[----:B------:R3:W4:Y:S01]  /*e460*/  MUFU.EX2 R35, R24 ;  /* 0x0000001800237308 */ /* 0x0007220000000800 */
[C---:B0-----:R-:W-:Y:S01]  /*e470*/  FADD.FTZ R0, R155.reuse, R0 ;  /* 0x000000009b007221 */ /* 0x041fe20000010000 */
[----:B------:R-:W-:Y:S01]  /*e480*/  F2FP.BF16.F32.PACK_AB R155, R155, R54 ;  /* 0x000000369b9b723e */ /* 0x000fe200000010ff */
[----:B---3--:R-:W-:Y:S02]  /*e490*/  IMAD R24, R17, 0x1000, R196 ;  /* 0x0000100011187824 */ /* 0x008fe400078e02c4 */
[----:B--2---:R-:W-:Y:S02]  /*e4a0*/  FADD.FTZ R6, R52, R27 ;  /* 0x0000001b34067221 */ /* 0x004fe40000010000 */
[C---:B------:R-:W-:Y:S01]  /*e4b0*/  VIADD R26, R24.reuse, 0x80 ;  /* 0x00000080181a7836 */ /* 0x040fe20000000000 */
[----:B------:R-:W-:Y:S02]  /*e4c0*/  R2UR UR6, R24 ;  /* 0x00000000180672ca */ /* 0x000fe400000e0000 */
[C---:B----4-:R-:W-:Y:S01]  /*e4d0*/  F2FP.BF16.F32.PACK_AB R154, R35.reuse, R52 ;  /* 0x00000034239a723e */ /* 0x050fe200000010ff */
[----:B------:R-:W-:Y:S01]  /*e4e0*/  FADD.FTZ R6, R35, R6 ;  /* 0x0000000623067221 */ /* 0x000fe20000010000 */
[----:B------:R-:W-:Y:S01]  /*e4f0*/  R2UR UR10, R26 ;  /* 0x000000001a0a72ca */ /* 0x000fe200000e0000 */
[----:B------:R-:W-:-:S02]  /*e500*/  VIADD R26, R24, 0x100 ;  /* 0x00000100181a7836 */ /* 0x000fc40000000000 */
[----:B------:R-:W-:Y:S01]  /*e510*/  VIADD R24, R24, 0x180 ;  /* 0x0000018018187836 */ /* 0x000fe20000000000 */
[----:B------:R1:W-:Y:S02]  /*e520*/  STSM.16.M88.4 [R213], R152 ;  /* 0x00000098d5007844 */ /* 0x0003e40000000200 */
        /* <DEDUP_REMOVED lines=23> */
.L_x_3456:
[----:B------:R-:W-:Y:S01]  /*e6a0*/  ISETP.NE.AND P1, PT, R170, 0x1, PT ;  /* 0x00000001aa00780c */ /* 0x000fe20003f25270 */
[----:B------:R-:W-:Y:S01]  /*e6b0*/  VIADD R14, R14, 0x38860 ;  /* 0x000388600e0e7836 */ /* 0x000fe20000000000 */
[----:B------:R-:W-:Y:S01]  /*e6c0*/  UISETP.NE.AND UP0, UPT, UR48, URZ, UPT ;  /* 0x0000003f3000728c */ /* 0x000fe2000bf05270 */
[----:B------:R-:W-:-:S03]  /*e6d0*/  IMAD.MOV.U32 R153, RZ, RZ, R208 ;  /* 0x000000ffff997224 */ /* 0x000fc600078e00d0 */
[----:B------:R-:W-:-:S04]  /*e6e0*/  PRMT R14, R188, 0x654, R14 ;  /* 0x00000654bc0e7816 */ /* 0x000fc8000000000e */
[----:B------:R0:W-:Y:S03]  /*e6f0*/  SYNCS.ARRIVE.TRANS64.RED.A1T0 RZ, [R14+URZ], RZ ;  /* 0x000000ff0eff79a7 */ /* 0x0001e6000810043f */
[----:B------:R-:W1:Y:S08]  /*e700*/  @P1 LDC R152, c[0x0][0x44c] ;  /* 0x00011300ff981b82 */ /* 0x000e700000000800 */
[----:B0-----:R-:W0:Y:S01]  /*e710*/  @P1 LDC R14, c[0x0][0x450] ;  /* 0x00011400ff0e1b82 */ /* 0x001e220000000800 */
[----:B-1----:R-:W-:-:S05]  /*e720*/  @P1 IMAD.HI.U32 R152, R208, R152, RZ ;  /* 0x00000098d0981227 */ /* 0x002fca00078e00ff */
[----:B0-----:R-:W-:Y:S01]  /*e730*/  @P1 SHF.R.U32.HI R153, RZ, R14, R152 ;  /* 0x0000000eff991219 */ /* 0x001fe20000011698 */
[----:B------:R-:W-:Y:S01]  /*e740*/  VIADD R14, R168, 0xfffffffe ;  /* 0xfffffffea80e7836 */ /* 0x000fe20000000000 */
[----:B------:R-:W-:-:S03]  /*e750*/  PLOP3.LUT P1, PT, PT, PT, UP0, 0x40, 0x0 ;  /* 0x000000000000781c */ /* 0x000fc60003f2e808 */
[----:B------:R-:W-:-:S04]  /*e760*/  IMAD.IADD R169, R169, 0x1, R153 ;  /* 0x00000001a9a97824 */ /* 0x000fc800078e0299 */
        /* <DEDUP_REMOVED lines=14> */
.L_x_3459:
[----:B------:R-:W-:-:S06]  /*e850*/  UISETP.NE.AND UP0, UPT, UR5, 0x1, UPT ;  /* 0x000000010500788c */ /* 0x000fcc000bf05270 */
[----:B------:R-:W-:-:S05]  /*e860*/  PLOP3.LUT P1, PT, PT, PT, UP0, 0x80, 0x0 ;  /* 0x000000000000781c */ /* 0x000fca0003f2f008 */
[----:B------:R-:W-:-:S08]  /*e870*/  @UP0 ULDC.64 UR6, c[0x0][0xae0] ;  /* 0x0002b80000060ab9 */ /* 0x000fd00000000a00 */
[----:B------:R-:W-:-:S05]  /*e880*/  @P1 IMAD.HI.U32 R154, R153, UR6, RZ ;  /* 0x00000006999a1c27 */ /* 0x000fca000f8e00ff */
[----:B------:R-:W-:-:S07]  /*e890*/  @P1 SHF.R.U32.HI R153, RZ, UR7, R154 ;  /* 0x00000007ff991c19 */ /* 0x000fce000801169a */
.L_x_3460:
[----:B------:R-:W-:Y:S05]  /*e8a0*/  BSYNC B0 ;  /* 0x0000000000007941 */ /* 0x000fea0003800000 */
.L_x_3458:
[----:B------:R-:W-:-:S04]  /*e8b0*/  IMAD.U32 R154, RZ, RZ, UR5 ;  /* 0x00000005ff9a7e24 */ /* 0x000fc8000f8e00ff */
[----:B------:R-:W-:-:S05]  /*e8c0*/  IMAD R154, R153, R154, UR5 ;  /* 0x00000005999a7e24 */ /* 0x000fca000f8e029a */
[----:B------:R-:W-:-:S07]  /*e8d0*/  VIMNMX R152, R152, R154, PT ;  /* 0x0000009a98987248 */ /* 0x000fce0003fe0100 */
.L_x_3457:
[----:B------:R-:W2:Y:S01]  /*e8e0*/  LDL R154, [R1+0x14] ;  /* 0x00001400019a7983 */ /* 0x000ea20000100800 */
[----:B------:R-:W-:Y:S01]  /*e8f0*/  SHF.R.S32.HI R153, RZ, 0x1f, R152 ;  /* 0x0000001fff997819 */ /* 0x000fe20000011498 */
[----:B------:R-:W-:Y:S01]  /*e900*/  ULDC UR42, c[0x0][0xadc] ;  /* 0x0002b700002a7ab9 */ /* 0x000fe20000000800 */
[----:B------:R-:W-:Y:S01]  /*e910*/  ULDC UR39, c[0x0][0xadc] ;  /* 0x0002b70000277ab9 */ /* 0x000fe20000000800 */
[----:B------:R-:W-:Y:S01]  /*e920*/  ULDC UR43, c[0x0][0xad4] ;  /* 0x0002b500002b7ab9 */ /* 0x000fe20000000800 */
[----:B------:R-:W-:Y:S01]  /*e930*/  LEA.HI R153, R153, R152, RZ, 0x6 ;  /* 0x0000009899997211 */ /* 0x000fe200078f30ff */
[----:B------:R-:W-:Y:S01]  /*e940*/  ULDC UR45, c[0x0][0xad4] ;  /* 0x0002b500002d7ab9 */ /* 0x000fe20000000800 */
[----:B------:R-:W-:Y:S01]  /*e950*/  ULDC UR38, c[0x0][0xa80] ;  /* 0x0002a00000267ab9 */ /* 0x000fe20000000800 */
[----:B------:R-:W-:Y:S01]  /*e960*/  ULDC UR41, c[0x0][0xa80] ;  /* 0x0002a00000297ab9 */ /* 0x000fe20000000800 */
[----:B------:R-:W-:Y:S01]  /*e970*/  SHF.R.S32.HI R153, RZ, 0x6, R153 ;  /* 0x00000006ff997819 */ /* 0x000fe20000011499 */
[----:B------:R-:W-:Y:S01]  /*e980*/  ULDC UR40, c[0x0][0xa80] ;  /* 0x0002a00000287ab9 */ /* 0x000fe20000000800 */
[----:B------:R-:W-:Y:S01]  /*e990*/  ULDC UR46, c[0x0][0xad8] ;  /* 0x0002b600002e7ab9 */ /* 0x000fe20000000800 */
[----:B------:R-:W-:Y:S01]  /*e9a0*/  ULDC UR44, c[0x0][0xad8] ;  /* 0x0002b600002c7ab9 */ /* 0x000fe20000000800 */
[----:B------:R-:W-:Y:S01]  /*e9b0*/  BSSY B1, `(.L_x_3461) ;  /* 0x00003fd000017945 */ /* 0x000fe20003800000 */
[----:B--2---:R-:W-:-:S04]  /*e9c0*/  VIMNMX R206, R154, R153, !PT ;  /* 0x000000999ace7248 */ /* 0x004fc80007fe0100 */
[----:B------:R-:W-:-:S13]  /*e9d0*/  ISETP.GE.AND P1, PT, R14, R206, PT ;  /* 0x000000ce0e00720c */ /* 0x000fda0003f26270 */
[----:B------:R-:W-:Y:S05]  /*e9e0*/  @!P1 BRA `(.L_x_3462) ;  /* 0x0000003c00e49947 */ /* 0x000fea0003800000 */
[----:B------:R-:W-:Y:S01]  /*e9f0*/  BSSY B0, `(.L_x_3463) ;  /* 0x00003f5000007945 */ /* 0x000fe20003800000 */
.L_x_3484:
[----:B------:R-:W-:-:S05]  /*ea00*/  VIADD R198, R17, 0x1 ;  /* 0x0000000111c67836 */ /* 0x000fca0000000000 */
[----:B------:R-:W-:-:S04]  /*ea10*/  ISETP.NE.AND P1, PT, R198, 0x2, PT ;  /* 0x00000002c600780c */ /* 0x000fc80003f25270 */
[----:B------:R-:W-:Y:S02]  /*ea20*/  SEL R15, RZ, 0x1, P1 ;  /* 0x00000001ff0f7807 */ /* 0x000fe40000800000 */
[----:B------:R-:W-:Y:S02]  /*ea30*/  SEL R198, R198, RZ, P1 ;  /* 0x000000ffc6c67207 */ /* 0x000fe40000800000 */
[----:B------:R-:W-:Y:S01]  /*ea40*/  LOP3.LUT R23, R23, R15, RZ, 0x3c, !PT ;  /* 0x0000000f17177212 */ /* 0x000fe200078e3cff */
[----:B0-----:R-:W-:Y:S06]  /*ea50*/  @!P0 BRA `(.L_x_3464) ;  /* 0x0000000000048947 */ /* 0x001fec0003800000 */
[----:B------:R-:W-:Y:S01]  /*ea60*/  BPT.TRAP 0x1 ;  /* 0x000000040000795c */ /* 0x000fe20000300000 */
.L_x_3464:
[----:B------:R-:W-:Y:S01]  /*ea70*/  IMAD R199, R198, 0x8, R16 ;  /* 0x00000008c6c77824 */ /* 0x000fe200078e0210 */
[----:B------:R-:W-:-:S04]  /*ea80*/  SHF.L.U32 R15, R23, 0x1f, RZ ;  /* 0x0000001f170f7819 */ /* 0x000fc800000006ff */
[----:B------:R0:W1:Y:S01]  /*ea90*/  SYNCS.PHASECHK.TRANS64.TRYWAIT P1, [R199+URZ+0x38830], R15 ;  /* 0x0388300fc70075a7 */ /* 0x000062000802017f */
[----:B------:R-:W-:Y:S05]  /*eaa0*/  @!P0 BRA `(.L_x_3465) ;  /* 0x0000000000048947 */ /* 0x000fea0003800000 */
[----:B------:R-:W-:Y:S01]  /*eab0*/  BPT.TRAP 0x1 ;  /* 0x000000040000795c */ /* 0x000fe20000300000 */
.L_x_3465:
[----:B------:R-:W-:Y:S01]  /*eac0*/  BSSY B2, `(.L_x_3466) ;  /* 0x0000006000027945 */ /* 0x000fe20003800000 */
[----:B------:R-:W-:Y:S02]  /*ead0*/  IMAD R156, R198, 0x200, R194 ;  /* 0x00000200c69c7824 */ /* 0x000fe400078e02c2 */
[----:B------:R-:W-:Y:S01]  /*eae0*/  IMAD.MOV.U32 R157, RZ, RZ, 0x40000040 ;  /* 0x40000040ff9d7424 */ /* 0x000fe200078e00ff */
[----:B-1----:R-:W-:Y:S06]  /*eaf0*/  @P1 BRA `(.L_x_3467) ;  /* 0x0000000000081947 */ /* 0x002fec0003800000 */
[----:B------:R-:W1:Y:S02]  /*eb00*/  SYNCS.PHASECHK.TRANS64.TRYWAIT P1, [R199+URZ+0x38830], R15 ;  /* 0x0388300fc70075a7 */ /* 0x000e64000802017f */
[----:B-1----:R-:W-:Y:S05]  /*eb10*/  @!P1 BRA `(.L_x_3468) ;  /* 0x0000018800589947 */ /* 0x002fea0003800000 */
.L_x_3467:
[----:B------:R-:W-:Y:S05]  /*eb20*/  BSYNC B2 ;  /* 0x0000000000027941 */ /* 0x000fea0003800000 */
.L_x_3466:
        /* <DEDUP_REMOVED lines=36> */
.L_x_3469:
[----:B------:R2:W3:Y:S01]  /*ed70*/  SYNCS.PHASECHK.TRANS64.TRYWAIT P1, [R199+URZ+0x38850], R15 ;  /* 0x0388500fc70075a7 */ /* 0x0004e2000802017f */
[----:B------:R-:W-:Y:S05]  /*ed80*/  @!P0 BRA `(.L_x_3470) ;  /* 0x0000000000048947 */ /* 0x000fea0003800000 */
[----:B------:R-:W-:Y:S01]  /*ed90*/  BPT.TRAP 0x1 ;  /* 0x000000040000795c */ /* 0x000fe20000300000 */
.L_x_3470:
[----:B------:R-:W-:Y:S04]  /*eda0*/  BSSY B2, `(.L_x_3471) ;  /* 0x0000004000027945 */ /* 0x000fe80003800000 */
[----:B---3--:R-:W-:Y:S05]  /*edb0*/  @P1 BRA `(.L_x_3472) ;  /* 0x0000000000081947 */ /* 0x008fea0003800000 */
[----:B------:R-:W3:Y:S02]  /*edc0*/  SYNCS.PHASECHK.TRANS64.TRYWAIT P1, [R199+URZ+0x38850], R15 ;  /* 0x0388500fc70075a7 */ /* 0x000ee4000802017f */
[----:B---3--:R-:W-:Y:S05]  /*edd0*/  @!P1 BRA `(.L_x_3473) ;  /* 0x0000018400bc9947 */ /* 0x008fea0003800000 */
.L_x_3472:
[----:B------:R-:W-:Y:S05]  /*ede0*/  BSYNC B2 ;  /* 0x0000000000027941 */ /* 0x000fea0003800000 */
.L_x_3471:
[----:B------:R-:W-:Y:S01]  /*edf0*/  IMAD R200, R198, 0x1000, R195 ;  /* 0x00001000c6c87824 */ /* 0x000fe200078e02c3 */
[----:B------:R-:W-:Y:S01]  /*ee00*/  R2UR UR4, R2 ;  /* 0x00000000020472ca */ /* 0x000fe200000e0000 */
[----:B------:R-:W-:Y:S01]  /*ee10*/  IMAD.MOV.U32 R201, RZ, RZ, 0x40000040 ;  /* 0x40000040ffc97424 */ /* 0x000fe200078e00ff */
[----:B------:R-:W-:Y:S01]  /*ee20*/  R2UR UR5, R3 ;  /* 0x00000000030572ca */ /* 0x000fe200000e0000 */
[----:B------:R-:W-:Y:S01]  /*ee30*/  WARPGROUP.ARRIVE ;  /* 0x00000000000079c5 */ /* 0x000fe20000000000 */
[----:B------:R-:W-:Y:S01]  /*ee40*/  R2UR UR6, R200 ;  /* 0x00000000c80672ca */ /* 0x000fe200000e0000 */
[----:B------:R-:W-:Y:S01]  /*ee50*/  VIADD R202, R2, 0x2 ;  /* 0x0000000202ca7836 */ /* 0x000fe20000000000 */
[----:B------:R-:W-:Y:S01]  /*ee60*/  R2UR UR7, R201 ;  /* 0x00000000c90772ca */ /* 0x000fe200000e0000 */
[----:B------:R-:W-:Y:S02]  /*ee70*/  IMAD.MOV.U32 R203, RZ, RZ, 0x40000040 ;  /* 0x40000040ffcb7424 */ /* 0x000fe400078e00ff */
[----:B------:R-:W4:Y:S01]  /*ee80*/  S2R R21, SR_TID.X ;  /* 0x0000000000157919 */ /* 0x000f220000002100 */
[----:B------:R-:W-:-:S02]  /*ee90*/  VIADD R204, R200, 0x800 ;  /* 0x00000800c8cc7836 */ /* 0x000fc40000000000 */
[----:B------:R-:W-:-:S07]  /*eea0*/  VIADD R205, R2, 0x800 ;  /* 0x0000080002cd7836 */ /* 0x000fce0000000000 */
        /* <DEDUP_REMOVED lines=9> */
[----:B----4-:R-:W-:-:S05]  /*ef40*/  SHF.R.U32.HI R21, RZ, 0x7, R21 ;  /* 0x00000007ff157819 */ /* 0x010fca0000011615 */
[----:B0123--:R-:W0:Y:S02]  /*ef50*/  SHFL.IDX PT, R15, R21, RZ, 0x1f ;  /* 0x00001fff150f7589 */ /* 0x00fe2400000e0000 */
[----:B0-----:R-:W-:Y:S01]  /*ef60*/  ISETP.GT.AND P1, PT, R15, 0x7f, PT ;  /* 0x0000007f0f00780c */ /* 0x001fe20003f24270 */
[----:B------:R-:W-:-:S03]  /*ef70*/  IMAD.MOV.U32 R15, RZ, RZ, 0x4 ;  /* 0x00000004ff0f7424 */ /* 0x000fc600078e00ff */
        /* <DEDUP_REMOVED lines=367> */
.L_x_3474:
[----:B------:R-:W2:Y:S01]  /*10670*/  LDL R200, [R1+0x8] ;  /* 0x0000080001c87983 */ /* 0x000ea20000100800 */
[----:B------:R-:W0:Y:S02]  /*10680*/  LDC R15, c[0x0][0x448] ;  /* 0x00011200ff0f7b82 */ /* 0x000e240000000800 */
[----:B0-----:R-:W-:-:S13]  /*10690*/  ISETP.NE.AND P1, PT, R15, 0x1, PT ;  /* 0x000000010f00780c */ /* 0x001fda0003f25270 */
[----:B------:R-:W0:Y:S08]  /*106a0*/  @P1 LDC R21, c[0x0][0x44c] ;  /* 0x00011300ff151b82 */ /* 0x000e300000000800 */
[----:B------:R-:W1:Y:S01]  /*106b0*/  @P1 LDC R15, c[0x0][0x450] ;  /* 0x00011400ff0f1b82 */ /* 0x000e620000000800 */
[----:B------:R-:W-:Y:S01]  /*106c0*/  UISETP.NE.AND UP0, UPT, UR48, URZ, UPT ;  /* 0x0000003f3000728c */ /* 0x000fe2000bf05270 */
[----:B--2---:R-:W-:-:S04]  /*106d0*/  IMAD.IADD R207, R200, 0x1, R208 ;  /* 0x00000001c8cf7824 */ /* 0x004fc800078e02d0 */
[----:B0-----:R-:W-:-:S05]  /*106e0*/  @P1 IMAD.HI.U32 R21, R207, R21, RZ ;  /* 0x00000015cf151227 */ /* 0x001fca00078e00ff */
[----:B-1----:R-:W-:Y:S01]  /*106f0*/  @P1 SHF.R.U32.HI R207, RZ, R15, R21 ;  /* 0x0000000fffcf1219 */ /* 0x002fe20000011615 */
[----:B------:R-:W-:-:S04]  /*10700*/  VIADD R15, R199, 0x38840 ;  /* 0x00038840c70f7836 */ /* 0x000fc80000000000 */
[----:B------:R-:W0:Y:S01]  /*10710*/  SHFL.IDX PT, R226, R207, RZ, 0x1c1f ;  /* 0x001c1fffcfe27589 */ /* 0x000e2200000e0000 */
[----:B------:R-:W-:-:S04]  /*10720*/  PRMT R15, R188, 0x654, R15 ;  /* 0x00000654bc0f7816 */ /* 0x000fc8000000000f */
[----:B------:R1:W-:Y:S01]  /*10730*/  SYNCS.ARRIVE.TRANS64.RED.A1T0 RZ, [R15+URZ], RZ ;  /* 0x000000ff0fff79a7 */ /* 0x0003e2000810043f */
[----:B------:R-:W-:Y:S01]  /*10740*/  IMAD.U32 R21, RZ, RZ, UR43 ;  /* 0x0000002bff157e24 */ /* 0x000fe2000f8e00ff */
[----:B------:R-:W-:Y:S01]  /*10750*/  PLOP3.LUT P1, PT, PT, PT, UP0, 0x40, 0x0 ;  /* 0x000000000000781c */ /* 0x000fe20003f2e808 */
[----:B-1----:R-:W-:-:S03]  /*10760*/  IMAD.SHL.U32 R15, R14, 0x40, RZ ;  /* 0x000000400e0f7824 */ /* 0x002fc600078e00ff */
[----:B------:R-:W-:Y:S02]  /*10770*/  LOP3.LUT R205, RZ, R21, RZ, 0x33, !PT ;  /* 0x00000015ffcd7212 */ /* 0x000fe400078e33ff */
[----:B------:R-:W-:-:S04]  /*10780*/  IADD3 R204, -R184, 0x1, -R15 ;  /* 0x00000001b8cc7810 */ /* 0x000fc80007ffe90f */
[----:B------:R-:W-:-:S05]  /*10790*/  IADD3 R204, -R185, R204, R186 ;  /* 0x000000ccb9cc7210 */ /* 0x000fca0007ffe1ba */
[----:B------:R-:W-:Y:S02]  /*107a0*/  IMAD.IADD R205, R205, 0x1, R204 ;  /* 0x00000001cdcd7824 */ /* 0x000fe400078e02cc */
[----:B------:R-:W-:Y:S02]  /*107b0*/  VIADD R204, R204, UR46 ;  /* 0x0000002ecccc7c36 */ /* 0x000fe40008000000 */
[C---:B0-----:R-:W-:Y:S02]  /*107c0*/  IMAD.IADD R202, R226.reuse, 0x1, R205 ;  /* 0x00000001e2ca7824 */ /* 0x041fe400078e02cd */
        /* <DEDUP_REMOVED lines=14> */
.L_x_3477:
[----:B------:R-:W-:-:S05]  /*108b0*/  IMAD.U32 R227, RZ, RZ, UR42 ;  /* 0x0000002affe37e24 */ /* 0x000fca000f8e00ff */
[----:B------:R-:W-:-:S13]  /*108c0*/  ISETP.NE.AND P1, PT, R227, 0x1, PT ;  /* 0x00000001e300780c */ /* 0x000fda0003f25270 */
[----:B------:R-:W0:Y:S02]  /*108d0*/  @P1 LDC.64 R200, c[0x0][0xae0] ;  /* 0x0002b800ffc81b82 */ /* 0x000e240000000a00 */
[----:B0-----:R-:W-:-:S05]  /*108e0*/  @P1 IMAD.HI.U32 R200, R226, R200, RZ ;  /* 0x000000c8e2c81227 */ /* 0x001fca00078e00ff */
[----:B------:R-:W-:-:S07]  /*108f0*/  @P1 SHF.R.U32.HI R226, RZ, R201, R200 ;  /* 0x000000c9ffe21219 */ /* 0x000fce00000116c8 */
.L_x_3478:
[----:B------:R-:W-:Y:S05]  /*10900*/  BSYNC B2 ;  /* 0x0000000000027941 */ /* 0x000fea0003800000 */
.L_x_3476:
[----:B------:R-:W-:-:S04]  /*10910*/  IMAD R226, R226, R227, -R15 ;  /* 0x000000e3e2e27224 */ /* 0x000fc800078e0a0f */
[----:B------:R-:W-:-:S05]  /*10920*/  IMAD.IADD R226, R226, 0x1, -R184 ;  /* 0x00000001e2e27824 */ /* 0x000fca00078e0ab8 */
[----:B------:R-:W-:Y:S02]  /*10930*/  VIMNMX R202, R202, R226, !PT ;  /* 0x000000e2caca7248 */ /* 0x000fe40007fe0100 */
[----:B------:R-:W-:-:S07]  /*10940*/  VIADDMNMX R203, R226, R227, R203, PT ;  /* 0x000000e3e2cb7246 */ /* 0x000fce00038001cb */
.L_x_3475:
[----:B------:R-:W-:Y:S01]  /*10950*/  ISETP.GT.AND P1, PT, R14, -0x1, PT ;  /* 0xffffffff0e00780c */ /* 0x000fe20003f24270 */
[----:B------:R-:W0:Y:S01]  /*10960*/  SHFL.IDX PT, R207, R207, 0x1, 0x1c1f ;  /* 0x003c1f00cfcf7f89 */ /* 0x000e2200000e0000 */
[----:B------:R-:W-:Y:S02]  /*10970*/  UISETP.NE.AND UP0, UPT, UR48, URZ, UPT ;  /* 0x0000003f3000728c */ /* 0x000fe4000bf05270 */
[C---:B------:R-:W-:Y:S02]  /*10980*/  ISETP.GT.AND P4, PT, R202.reuse, RZ, P1 ;  /* 0x000000ffca00720c */ /* 0x040fe40000f84270 */
[C---:B------:R-:W-:Y:S02]  /*10990*/  ISETP.GT.AND P3, PT, R202.reuse, 0x1, P1 ;  /* 0x00000001ca00780c */ /* 0x040fe40000f64270 */
[----:B------:R-:W-:Y:S02]  /*109a0*/  ISETP.LT.OR P4, PT, R203, 0x1, P4 ;  /* 0x00000001cb00780c */ /* 0x000fe40002781670 */
[----:B------:R-:W-:-:S02]  /*109b0*/  ISETP.GT.AND P5, PT, R202, 0x8, P1 ;  /* 0x00000008ca00780c */ /* 0x000fc40000fa4270 */
[----:B------:R-:W-:Y:S02]  /*109c0*/  ISETP.GT.AND P2, PT, R202, 0x9, P1 ;  /* 0x00000009ca00780c */ /* 0x000fe40000f44270 */
[----:B------:R-:W-:Y:S02]  /*109d0*/  FSEL R200, R152, -INF , !P4 ;  /* 0xff80000098c87808 */ /* 0x000fe40006000000 */
[----:B------:R-:W-:Y:S02]  /*109e0*/  ISETP.GT.AND P4, PT, R202, 0x10, P1 ;  /* 0x00000010ca00780c */ /* 0x000fe40000f84270 */
[C---:B------:R-:W-:Y:S02]  /*109f0*/  ISETP.LT.OR P3, PT, R203.reuse, 0x2, P3 ;  /* 0x00000002cb00780c */ /* 0x040fe40001f61670 */
[C---:B------:R-:W-:Y:S02]  /*10a00*/  ISETP.LT.OR P5, PT, R203.reuse, 0x9, P5 ;  /* 0x00000009cb00780c */ /* 0x040fe40002fa1670 */
[----:B------:R-:W-:-:S02]  /*10a10*/  ISETP.LT.OR P2, PT, R203, 0xa, P2 ;  /* 0x0000000acb00780c */ /* 0x000fc40001741670 */
[----:B------:R-:W-:Y:S01]  /*10a20*/  ISETP.LT.OR P4, PT, R203, 0x11, P4 ;  /* 0x00000011cb00780c */ /* 0x000fe20002781670 */
[--C-:B0-----:R-:W-:Y:S01]  /*10a30*/  IMAD.IADD R204, R204, 0x1, R207.reuse ;  /* 0x00000001cccc7824 */ /* 0x101fe200078e02cf */
[----:B------:R-:W-:Y:S01]  /*10a40*/  FSEL R201, R153, -INF , !P3 ;  /* 0xff80000099c97808 */ /* 0x000fe20005800000 */
[----:B------:R-:W-:Y:S01]  /*10a50*/  IMAD.IADD R205, R205, 0x1, R207 ;  /* 0x00000001cdcd7824 */ /* 0x000fe200078e02cf */
[----:B------:R-:W-:Y:S02]  /*10a60*/  FSEL R156, R156, -INF , !P5 ;  /* 0xff8000009c9c7808 */ /* 0x000fe40006800000 */
[----:B------:R-:W-:Y:S02]  /*10a70*/  FSEL R157, R157, -INF , !P2 ;  /* 0xff8000009d9d7808 */ /* 0x000fe40005000000 */
[C---:B------:R-:W-:Y:S02]  /*10a80*/  ISETP.GT.AND P3, PT, R202.reuse, 0x11, P1 ;  /* 0x00000011ca00780c */ /* 0x040fe40000f64270 */
[----:B------:R-:W-:-:S02]  /*10a90*/  ISETP.GT.AND P5, PT, R202, 0x18, P1 ;  /* 0x00000018ca00780c */ /* 0x000fc40000fa4270 */
[----:B------:R-:W-:Y:S02]  /*10aa0*/  ISETP.GT.AND P2, PT, R202, 0x19, P1 ;  /* 0x00000019ca00780c */ /* 0x000fe40000f44270 */
[----:B------:R-:W-:Y:S02]  /*10ab0*/  FSEL R160, R160, -INF , !P4 ;  /* 0xff800000a0a07808 */ /* 0x000fe40006000000 */
[----:B------:R-:W-:Y:S02]  /*10ac0*/  ISETP.GT.AND P4, PT, R202, 0x20, P1 ;  /* 0x00000020ca00780c */ /* 0x000fe40000f84270 */
[C---:B------:R-:W-:Y:S02]  /*10ad0*/  ISETP.LT.OR P3, PT, R203.reuse, 0x12, P3 ;  /* 0x00000012cb00780c */ /* 0x040fe40001f61670 */
[C---:B------:R-:W-:Y:S02]  /*10ae0*/  ISETP.LT.OR P5, PT, R203.reuse, 0x19, P5 ;  /* 0x00000019cb00780c */ /* 0x040fe40002fa1670 */
[----:B------:R-:W-:-:S02]  /*10af0*/  ISETP.LT.OR P2, PT, R203, 0x1a, P2 ;  /* 0x0000001acb00780c */ /* 0x000fc40001741670 */
[----:B------:R-:W-:Y:S02]  /*10b00*/  ISETP.LT.OR P4, PT, R203, 0x21, P4 ;  /* 0x00000021cb00780c */ /* 0x000fe40002781670 */
[----:B------:R-:W-:Y:S02]  /*10b10*/  FSEL R161, R161, -INF , !P3 ;  /* 0xff800000a1a17808 */ /* 0x000fe40005800000 */
        /* <DEDUP_REMOVED lines=18> */
[----:B------:R-:W-:Y:S02]  /*10c40*/  PLOP3.LUT P4, PT, PT, PT, UP0, 0x40, 0x0 ;  /* 0x000000000000781c */ /* 0x000fe40003f8e808 */
        /* <DEDUP_REMOVED lines=19> */
.L_x_3481:
[----:B------:R-:W-:-:S05]  /*10d80*/  IMAD.U32 R176, RZ, RZ, UR42 ;  /* 0x0000002affb07e24 */ /* 0x000fca000f8e00ff */
[----:B------:R-:W-:-:S13]  /*10d90*/  ISETP.NE.AND P2, PT, R176, 0x1, PT ;  /* 0x00000001b000780c */ /* 0x000fda0003f45270 */
[----:B------:R-:W0:Y:S02]  /*10da0*/  @P2 LDC.64 R152, c[0x0][0xae0] ;  /* 0x0002b800ff982b82 */ /* 0x000e240000000a00 */
[----:B0-----:R-:W-:-:S05]  /*10db0*/  @P2 IMAD.HI.U32 R152, R207, R152, RZ ;  /* 0x00000098cf982227 */ /* 0x001fca00078e00ff */
[----:B------:R-:W-:-:S07]  /*10dc0*/  @P2 SHF.R.U32.HI R207, RZ, R153, R152 ;  /* 0x00000099ffcf2219 */ /* 0x000fce0000011698 */
.L_x_3482:
[----:B------:R-:W-:Y:S05]  /*10dd0*/  BSYNC B2 ;  /* 0x0000000000027941 */ /* 0x000fea0003800000 */
.L_x_3480:
[----:B------:R-:W-:-:S04]  /*10de0*/  IMAD R15, R207, R176, -R15 ;  /* 0x000000b0cf0f7224 */ /* 0x000fc800078e0a0f */
[----:B------:R-:W-:-:S05]  /*10df0*/  IMAD.IADD R15, R15, 0x1, -R184 ;  /* 0x000000010f0f7824 */ /* 0x000fca00078e0ab8 */
[----:B------:R-:W-:Y:S02]  /*10e00*/  VIMNMX R205, R205, R15, !PT ;  /* 0x0000000fcdcd7248 */ /* 0x000fe40007fe0100 */
[----:B------:R-:W-:-:S07]  /*10e10*/  VIADDMNMX R204, R15, R176, R204, PT ;  /* 0x000000b00fcc7246 */ /* 0x000fce00038001cc */
.L_x_3479:
        /* <DEDUP_REMOVED lines=40> */
[----:B------:R-:W0:Y:S01]  /*110a0*/  SHFL.BFLY PT, R152, R15, 0x2, 0x1f ;  /* 0x0c401f000f987f89 */ /* 0x000e2200000e0000 */
        /* <DEDUP_REMOVED lines=14> */
[----:B0-----:R-:W-:Y:S02]  /*11190*/  FMNMX.FTZ R152, R15, R152, !PT ;  /* 0x000000980f987209 */ /* 0x001fe40007810000 */
[C---:B------:R-:W-:Y:S02]  /*111a0*/  LOP3.LUT P0, RZ, R22.reuse, 0x400000, RZ, 0xc0, !PT ;  /* 0x0040000016ff7812 */ /* 0x040fe4000780c0ff */
[----:B------:R-:W-:Y:S01]  /*111b0*/  LOP3.LUT R22, R22, 0xfffffff7, RZ, 0xc0, !PT ;  /* 0xfffffff716167812 */ /* 0x000fe200078ec0ff */
[----:B------:R-:W0:Y:S01]  /*111c0*/  SHFL.BFLY PT, R176, R152, 0x1, 0x1f ;  /* 0x0c201f0098b07f89 */ /* 0x000e2200000e0000 */
        /* <DEDUP_REMOVED lines=12> */
[----:B0-----:R-:W-:Y:S02]  /*11290*/  FMNMX.FTZ R176, R152, R176, !PT ;  /* 0x000000b098b07209 */ /* 0x001fe40007810000 */
        /* <DEDUP_REMOVED lines=23> */
[----:B------:R-:W-:Y:S01]  /*11410*/  FMNMX.FTZ R168, R154, R20, !PT ;  /* 0x000000149aa87209 */ /* 0x000fe20007810000 */
[-CC-:B------:R-:W-:Y:S01]  /*11420*/  FFMA.FTZ R200, R200, R15.reuse, -R152.reuse ;  /* 0x0000000fc8c87223 */ /* 0x180fe20000010898 */
[----:B------:R-:W-:Y:S01]  /*11430*/  LOP3.LUT P5, RZ, R22, 0x40, RZ, 0xc0, !PT ;  /* 0x0000004016ff7812 */ /* 0x000fe200078ac0ff */
[-CC-:B------:R-:W-:Y:S01]  /*11440*/  FFMA.FTZ R201, R201, R15.reuse, -R152.reuse ;  /* 0x0000000fc9c97223 */ /* 0x180fe20000010898 */
[----:B------:R-:W-:Y:S01]  /*11450*/  FMNMX.FTZ R168, R155, R168, !PT ;  /* 0x000000a89ba87209 */ /* 0x000fe20007810000 */
[-CC-:B------:R-:W-:Y:S01]  /*11460*/  FFMA.FTZ R156, R156, R15.reuse, -R152.reuse ;  /* 0x0000000f9c9c7223 */ /* 0x180fe20000010898 */
[----:B------:R-:W-:Y:S01]  /*11470*/  LOP3.LUT P0, RZ, R22, 0x10, RZ, 0xc0, !PT ;  /* 0x0000001016ff7812 */ /* 0x000fe2000780c0ff */
[-CC-:B------:R-:W-:Y:S01]  /*11480*/  FFMA.FTZ R157, R157, R15.reuse, -R152.reuse ;  /* 0x0000000f9d9d7223 */ /* 0x180fe20000010898 */
[----:B------:R-:W-:Y:S01]  /*11490*/  FMNMX.FTZ R168, R158, R168, !PT ;  /* 0x000000a89ea87209 */ /* 0x000fe20007810000 */
[-CC-:B------:R-:W-:Y:S01]  /*114a0*/  FFMA.FTZ R160, R160, R15.reuse, -R152.reuse ;  /* 0x0000000fa0a07223 */ /* 0x180fe20000010898 */
[----:B------:R-:W-:Y:S01]  /*114b0*/  FSEL R170, R170, -INF , !P5 ;  /* 0xff800000aaaa7808 */ /* 0x000fe20006800000 */
        /* <DEDUP_REMOVED lines=18> */
[----:B------:R-:W-:Y:S01]  /*115e0*/  FFMA.FTZ R152, R181, R15, -R152 ;  /* 0x0000000fb5987223 */ /* 0x000fe20000010898 */
[----:B------:R-:W-:Y:S01]  /*115f0*/  LOP3.LUT P5, RZ, R22, 0x200000, RZ, 0xc0, !PT ;  /* 0x0020000016ff7812 */ /* 0x000fe200078ac0ff */
[----:B------:R0:W-:Y:S01]  /*11600*/  MUFU.EX2 R203, R156 ;  /* 0x0000009c00cb7308 */ /* 0x0001e20000000800 */
[----:B------:R-:W-:-:S02]  /*11610*/  FMNMX.FTZ R168, R170, R168, !PT ;  /* 0x000000a8aaa87209 */ /* 0x000fc40007810000 */
[----:B------:R-:W-:Y:S02]  /*11620*/  FSEL R175, R175, -INF , !P0 ;  /* 0xff800000afaf7808 */ /* 0x000fe40004000000 */
[----:B------:R-:W-:Y:S02]  /*11630*/  FMNMX.FTZ R168, R171, R168, !PT ;  /* 0x000000a8aba87209 */ /* 0x000fe40007810000 */
[----:B------:R-:W-:Y:S01]  /*11640*/  FSEL R178, R178, -INF , !P5 ;  /* 0xff800000b2b27808 */ /* 0x000fe20006800000 */
[----:B------:R-:W-:Y:S01]  /*11650*/  MUFU.EX2 R204, R157 ;  /* 0x0000009d00cc7308 */ /* 0x000fe20000000800 */
[----:B------:R-:W-:Y:S01]  /*11660*/  FMNMX.FTZ R168, R174, R168, !PT ;  /* 0x000000a8aea87209 */ /* 0x000fe20007810000 */
[----:B0-----:R-:W-:Y:S01]  /*11670*/  IMAD.MOV R156, RZ, RZ, -R210 ;  /* 0x000000ffff9c7224 */ /* 0x001fe200078e0ad2 */
[----:B------:R-:W-:Y:S02]  /*11680*/  LOP3.LUT P0, RZ, R22, 0x80000, RZ, 0xc0, !PT ;  /* 0x0008000016ff7812 */ /* 0x000fe4000780c0ff */
[----:B------:R-:W-:-:S02]  /*11690*/  FMNMX.FTZ R168, R175, R168, !PT ;  /* 0x000000a8afa87209 */ /* 0x000fc40007810000 */
[----:B------:R-:W-:Y:S01]  /*116a0*/  ISETP.NE.AND P1, PT, R184, R156, PT ;  /* 0x0000009cb800720c */ /* 0x000fe20003f25270 */
[----:B------:R-:W-:Y:S01]  /*116b0*/  MUFU.EX2 R157, R160 ;  /* 0x000000a0009d7308 */ /* 0x000fe20000000800 */
[----:B------:R-:W-:-:S04]  /*116c0*/  FMNMX.FTZ R168, R178, R168, !PT ;  /* 0x000000a8b2a87209 */ /* 0x000fc80007810000 */
[----:B------:R-:W-:-:S03]  /*116d0*/  FMNMX.FTZ R168, R179, R168, !PT ;  /* 0x000000a8b3a87209 */ /* 0x000fc60007810000 */
[----:B------:R-:W-:Y:S01]  /*116e0*/  MUFU.EX2 R160, R153 ;  /* 0x0000009900a07308 */ /* 0x000fe20000000800 */
[----:B------:R-:W-:-:S04]  /*116f0*/  FMNMX.FTZ R168, R182, R168, !PT ;  /* 0x000000a8b6a87209 */ /* 0x000fc80007810000 */
[----:B------:R-:W-:-:S03]  /*11700*/  FMNMX.FTZ R168, R183, R168, !PT ;  /* 0x000000a8b7a87209 */ /* 0x000fc60007810000 */
[----:B------:R0:W1:Y:S02]  /*11710*/  MUFU.EX2 R153, R7 ;  /* 0x0000000700997308 */ /* 0x0000640000000800 */
[----:B------:R-:W2:Y:S06]  /*11720*/  SHFL.BFLY PT, R181, R168, 0x2, 0x1f ;  /* 0x0c401f00a8b57f89 */ /* 0x000eac00000e0000 */
[----:B------:R-:W3:Y:S01]  /*11730*/  MUFU.EX2 R200, R200 ;  /* 0x000000c800c87308 */ /* 0x000ee20000000800 */
[----:B0-----:R-:W-:-:S04]  /*11740*/  @!P1 IMAD R7, R17, 0x40, R197 ;  /* 0x0000004011079824 */ /* 0x001fc800078e02c5 */
[----:B------:R-:W-:-:S03]  /*11750*/  @!P1 IMAD R7, R7, 0x4, R16 ;  /* 0x0000000407079824 */ /* 0x000fc600078e0210 */
[----:B------:R-:W0:Y:S01]  /*11760*/  MUFU.EX2 R201, R201 ;  /* 0x000000c900c97308 */ /* 0x000e220000000800 */
[-C--:B-1----:R-:W-:Y:S01]  /*11770*/  FMUL.FTZ R24, R24, R153.reuse ;  /* 0x0000009918187220 */ /* 0x082fe20000410000 */
[----:B------:R-:W-:Y:S01]  /*11780*/  @!P1 STS [R7+0x38400], R153 ;  /* 0x0384009907009388 */ /* 0x000fe20000000800 */
[-C--:B------:R-:W-:Y:S01]  /*11790*/  FMUL.FTZ R25, R25, R153.reuse ;  /* 0x0000009919197220 */ /* 0x080fe20000410000 */
[-C--:B------:R-:W-:Y:S01]  /*117a0*/  FMUL.FTZ R28, R28, R153.reuse ;  /* 0x000000991c1c7220 */ /* 0x080fe20000410000 */
[-C--:B------:R-:W-:Y:S01]  /*117b0*/  FMUL.FTZ R29, R29, R153.reuse ;  /* 0x000000991d1d7220 */ /* 0x080fe20000410000 */
[-C--:B------:R-:W-:Y:S01]  /*117c0*/  FMUL.FTZ R32, R32, R153.reuse ;  /* 0x0000009920207220 */ /* 0x080fe20000410000 */
[----:B------:R-:W-:Y:S01]  /*117d0*/  FMUL.FTZ R33, R33, R153 ;  /* 0x0000009921217220 */ /* 0x000fe20000410000 */
[----:B------:R-:W-:Y:S01]  /*117e0*/  MUFU.EX2 R17, R172 ;  /* 0x000000ac00117308 */ /* 0x000fe20000000800 */
[----:B---3--:R-:W-:Y:S01]  /*117f0*/  FFMA.FTZ R6, R153, R6, R200 ;  /* 0x0000000699067223 */ /* 0x008fe200000100c8 */
[----:B--2---:R-:W-:Y:S01]  /*11800*/  FMNMX.FTZ R168, R168, R181, !PT ;  /* 0x000000b5a8a87209 */ /* 0x004fe20007810000 */
[-C--:B------:R-:W-:Y:S01]  /*11810*/  FMUL.FTZ R36, R36, R153.reuse ;  /* 0x0000009924247220 */ /* 0x080fe20000410000 */
[-C--:B------:R-:W-:Y:S01]  /*11820*/  FMUL.FTZ R37, R37, R153.reuse ;  /* 0x0000009925257220 */ /* 0x080fe20000410000 */
[-C--:B------:R-:W-:Y:S01]  /*11830*/  FMUL.FTZ R40, R40, R153.reuse ;  /* 0x0000009928287220 */ /* 0x080fe20000410000 */
[-C--:B------:R-:W-:Y:S01]  /*11840*/  FMUL.FTZ R41, R41, R153.reuse ;  /* 0x0000009929297220 */ /* 0x080fe20000410000 */
[----:B------:R-:W1:Y:S01]  /*11850*/  SHFL.BFLY PT, R205, R168, 0x1, 0x1f ;  /* 0x0c201f00a8cd7f89 */ /* 0x000e6200000e0000 */
[----:B------:R-:W-:Y:S01]  /*11860*/  MUFU.EX2 R181, R161 ;  /* 0x000000a100b57308 */ /* 0x000fe20000000800 */
[----:B0-----:R-:W-:Y:S01]  /*11870*/  FADD.FTZ R6, R201, R6 ;  /* 0x00000006c9067221 */ /* 0x001fe20000010000 */
[-C--:B------:R-:W-:Y:S01]  /*11880*/  FMUL.FTZ R44, R44, R153.reuse ;  /* 0x000000992c2c7220 */ /* 0x080fe20000410000 */
[-C--:B------:R-:W-:Y:S01]  /*11890*/  FMUL.FTZ R45, R45, R153.reuse ;  /* 0x000000992d2d7220 */ /* 0x080fe20000410000 */
[-C--:B------:R-:W-:Y:S01]  /*118a0*/  FMUL.FTZ R48, R48, R153.reuse ;  /* 0x0000009930307220 */ /* 0x080fe20000410000 */
[----:B------:R-:W-:Y:S01]  /*118b0*/  FADD.FTZ R6, R203, R6 ;  /* 0x00000006cb067221 */ /* 0x000fe20000010000 */
        /* <DEDUP_REMOVED lines=21> */
[----:B------:R-:W-:Y:S01]  /*11a10*/  FSETP.NEU.FTZ.AND P2, PT, R168, -INF , PT ;  /* 0xff800000a800780b */ /* 0x000fe20003f5d000 */
[-C--:B------:R-:W-:Y:S01]  /*11a20*/  FMUL.FTZ R84, R84, R153.reuse ;  /* 0x0000009954547220 */ /* 0x080fe20000410000 */
[-C--:B------:R-:W-:Y:S01]  /*11a30*/  FMUL.FTZ R85, R85, R153.reuse ;  /* 0x0000009955557220 */ /* 0x080fe20000410000 */
[-C--:B------:R-:W-:Y:S01]  /*11a40*/  FMUL.FTZ R88, R88, R153.reuse ;  /* 0x0000009958587220 */ /* 0x080fe20000410000 */
[----:B------:R-:W-:Y:S01]  /*11a50*/  FSEL R156, R168, RZ, P2 ;  /* 0x000000ffa89c7208 */ /* 0x000fe20001000000 */
[----:B------:R-:W-:Y:S01]  /*11a60*/  MUFU.EX2 R177, R177 ;  /* 0x000000b100b17308 */ /* 0x000fe20000000800 */
[-C--:B------:R-:W-:Y:S01]  /*11a70*/  FMUL.FTZ R89, R89, R153.reuse ;  /* 0x0000009959597220 */ /* 0x080fe20000410000 */
[-C--:B------:R-:W-:Y:S01]  /*11a80*/  FMUL.FTZ R92, R92, R153.reuse ;  /* 0x000000995c5c7220 */ /* 0x080fe20000410000 */
[-C--:B------:R-:W-:Y:S01]  /*11a90*/  FMUL.FTZ R93, R93, R153.reuse ;  /* 0x000000995d5d7220 */ /* 0x080fe20000410000 */
[----:B------:R-:W-:Y:S01]  /*11aa0*/  FADD.FTZ R156, -R156, R20 ;  /* 0x000000149c9c7221 */ /* 0x000fe20000010100 */
[-C--:B------:R-:W-:Y:S01]  /*11ab0*/  FMUL.FTZ R96, R96, R153.reuse ;  /* 0x0000009960607220 */ /* 0x080fe20000410000 */
[-C--:B------:R-:W-:Y:S01]  /*11ac0*/  FMUL.FTZ R97, R97, R153.reuse ;  /* 0x0000009961617220 */ /* 0x080fe20000410000 */
[----:B------:R-:W-:Y:S01]  /*11ad0*/  FMUL.FTZ R100, R100, R153 ;  /* 0x0000009964647220 */ /* 0x000fe20000410000 */
[----:B------:R-:W-:Y:S01]  /*11ae0*/  FMUL.FTZ R156, R156, R15 ;  /* 0x0000000f9c9c7220 */ /* 0x000fe20000410000 */
        /* <DEDUP_REMOVED lines=15> */
[----:B------:R-:W-:Y:S01]  /*11be0*/  FMUL.FTZ R128, R128, R153 ;  /* 0x0000009980807220 */ /* 0x000fe20000410000 */
[----:B------:R2:W-:Y:S01]  /*11bf0*/  MUFU.EX2 R169, R173 ;  /* 0x000000ad00a97308 */ /* 0x0005e20000000800 */
[----:B0-----:R-:W-:Y:S01]  /*11c00*/  F2FP.BF16.F32.PACK_AB R156, R201, R200 ;  /* 0x000000c8c99c723e */ /* 0x001fe200000010ff */
[----:B------:R-:W-:Y:S01]  /*11c10*/  FADD.FTZ R201, R204, R6 ;  /* 0x00000006ccc97221 */ /* 0x000fe20000010000 */
[----:B------:R-:W-:-:S02]  /*11c20*/  IMAD R6, R198, 0x1000, R196 ;  /* 0x00001000c6067824 */ /* 0x000fc400078e02c4 */
[-C--:B------:R-:W-:Y:S01]  /*11c30*/  FMUL.FTZ R129, R129, R153.reuse ;  /* 0x0000009981817220 */ /* 0x080fe20000410000 */
[-C--:B------:R-:W-:Y:S01]  /*11c40*/  FMUL.FTZ R132, R132, R153.reuse ;  /* 0x0000009984847220 */ /* 0x080fe20000410000 */
[-C--:B------:R-:W-:Y:S01]  /*11c50*/  FMUL.FTZ R133, R133, R153.reuse ;  /* 0x0000009985857220 */ /* 0x080fe20000410000 */
[-C--:B------:R-:W-:Y:S01]  /*11c60*/  FMUL.FTZ R136, R136, R153.reuse ;  /* 0x0000009988887220 */ /* 0x080fe20000410000 */
[----:B------:R-:W-:Y:S01]  /*11c70*/  MUFU.EX2 R180, R180 ;  /* 0x000000b400b47308 */ /* 0x000fe20000000800 */
[----:B-1----:R0:W-:Y:S01]  /*11c80*/  @!P1 STS [R7+0x38420], R161 ;  /* 0x038420a107009388 */ /* 0x0021e20000000800 */
        /* <DEDUP_REMOVED lines=8> */
[----:B------:R-:W-:Y:S01]  /*11d10*/  FMUL.FTZ R27, R27, R161 ;  /* 0x000000a11b1b7220 */ /* 0x000fe20000410000 */
[----:B0-----:R-:W-:Y:S01]  /*11d20*/  FMUL.FTZ R7, R168, R15 ;  /* 0x0000000fa8077220 */ /* 0x001fe20000410000 */
[-C--:B------:R-:W-:Y:S01]  /*11d30*/  FMUL.FTZ R30, R30, R161.reuse ;  /* 0x000000a11e1e7220 */ /* 0x080fe20000410000 */
[-C--:B------:R-:W-:Y:S01]  /*11d40*/  FMUL.FTZ R31, R31, R161.reuse ;  /* 0x000000a11f1f7220 */ /* 0x080fe20000410000 */
        /* <DEDUP_REMOVED lines=16> */
[-CC-:B--2---:R-:W-:Y:S01]  /*11e50*/  FFMA.FTZ R173, R170, R15.reuse, -R7.reuse ;  /* 0x0000000faaad7223 */ /* 0x184fe20000010807 */
[-CC-:B------:R-:W-:Y:S01]  /*11e60*/  FFMA.FTZ R171, R171, R15.reuse, -R7.reuse ;  /* 0x0000000fabab7223 */ /* 0x180fe20000010807 */
[-CC-:B------:R-:W-:Y:S01]  /*11e70*/  FFMA.FTZ R174, R174, R15.reuse, -R7.reuse ;  /* 0x0000000faeae7223 */ /* 0x180fe20000010807 */
[----:B------:R-:W1:Y:S01]  /*11e80*/  MUFU.EX2 R172, R172 ;  /* 0x000000ac00ac7308 */ /* 0x000e620000000800 */
[-CC-:B------:R-:W-:Y:S01]  /*11e90*/  FFMA.FTZ R175, R175, R15.reuse, -R7.reuse ;  /* 0x0000000fafaf7223 */ /* 0x180fe20000010807 */
[-CC-:B------:R-:W-:Y:S01]  /*11ea0*/  FFMA.FTZ R178, R178, R15.reuse, -R7.reuse ;  /* 0x0000000fb2b27223 */ /* 0x180fe20000010807 */
[-CC-:B------:R-:W-:Y:S01]  /*11eb0*/  FFMA.FTZ R179, R179, R15.reuse, -R7.reuse ;  /* 0x0000000fb3b37223 */ /* 0x180fe20000010807 */
[-CC-:B------:R-:W-:Y:S01]  /*11ec0*/  FFMA.FTZ R182, R182, R15.reuse, -R7.reuse ;  /* 0x0000000fb6b67223 */ /* 0x180fe20000010807 */
[----:B------:R-:W-:Y:S01]  /*11ed0*/  FFMA.FTZ R183, R183, R15, -R7 ;  /* 0x0000000fb7b77223 */ /* 0x000fe20000010807 */
[----:B------:R-:W-:Y:S01]  /*11ee0*/  IMAD.MOV.U32 R7, RZ, RZ, 0x40000040 ;  /* 0x40000040ff077424 */ /* 0x000fe200078e00ff */
[----:B------:R-:W-:Y:S01]  /*11ef0*/  F2FP.BF16.F32.PACK_AB R158, R204, R203 ;  /* 0x000000cbcc9e723e */ /* 0x000fe200000010ff */
[----:B------:R-:W2:Y:S01]  /*11f00*/  MUFU.EX2 R155, R155 ;  /* 0x0000009b009b7308 */ /* 0x000ea20000000800 */
[----:B0-----:R-:W-:Y:S01]  /*11f10*/  FFMA.FTZ R0, R161, R0, R200 ;  /* 0x00000000a1007223 */ /* 0x001fe200000100c8 */
[----:B------:R-:W-:Y:S01]  /*11f20*/  F2FP.BF16.F32.PACK_AB R154, R165, R164 ;  /* 0x000000a4a59a723e */ /* 0x000fe200000010ff */
[-C--:B------:R-:W-:Y:S01]  /*11f30*/  FMUL.FTZ R46, R46, R161.reuse ;  /* 0x000000a12e2e7220 */ /* 0x080fe20000410000 */
[----:B------:R-:W-:Y:S01]  /*11f40*/  R2UR UR7, R7 ;  /* 0x00000000070772ca */ /* 0x000fe200000e0000 */
[----:B------:R-:W-:Y:S01]  /*11f50*/  FADD.FTZ R7, R157, R201 ;  /* 0x000000c99d077221 */ /* 0x000fe20000010000 */
[-C--:B------:R-:W-:Y:S01]  /*11f60*/  FMUL.FTZ R47, R47, R161.reuse ;  /* 0x000000a12f2f7220 */ /* 0x080fe20000410000 */
[-C--:B------:R-:W-:Y:S01]  /*11f70*/  FMUL.FTZ R50, R50, R161.reuse ;  /* 0x000000a132327220 */ /* 0x080fe20000410000 */
[----:B------:R-:W0:Y:S01]  /*11f80*/  MUFU.EX2 R159, R159 ;  /* 0x0000009f009f7308 */ /* 0x000e220000000800 */
[----:B-1----:R-:W-:Y:S01]  /*11f90*/  FADD.FTZ R0, R172, R0 ;  /* 0x00000000ac007221 */ /* 0x002fe20000010000 */
[----:B------:R-:W-:Y:S01]  /*11fa0*/  FADD.FTZ R7, R181, R7 ;  /* 0x00000007b5077221 */ /* 0x000fe20000010000 */
[-C--:B------:R-:W-:Y:S01]  /*11fb0*/  FMUL.FTZ R51, R51, R161.reuse ;  /* 0x000000a133337220 */ /* 0x080fe20000410000 */
[-C--:B------:R-:W-:Y:S01]  /*11fc0*/  FMUL.FTZ R54, R54, R161.reuse ;  /* 0x000000a136367220 */ /* 0x080fe20000410000 */
[-C--:B------:R-:W-:Y:S01]  /*11fd0*/  FMUL.FTZ R55, R55, R161.reuse ;  /* 0x000000a137377220 */ /* 0x080fe20000410000 */
[----:B------:R-:W-:Y:S01]  /*11fe0*/  FADD.FTZ R7, R164, R7 ;  /* 0x00000007a4077221 */ /* 0x000fe20000010000 */
[-C--:B------:R-:W-:Y:S01]  /*11ff0*/  FMUL.FTZ R58, R58, R161.reuse ;  /* 0x000000a13a3a7220 */ /* 0x080fe20000410000 */
[----:B------:R-:W1:Y:S01]  /*12000*/  MUFU.EX2 R162, R162 ;  /* 0x000000a200a27308 */ /* 0x000e620000000800 */
[----:B--2---:R-:W-:Y:S01]  /*12010*/  FADD.FTZ R0, R155, R0 ;  /* 0x000000009b007221 */ /* 0x004fe20000010000 */
[----:B------:R-:W-:Y:S01]  /*12020*/  FADD.FTZ R7, R165, R7 ;  /* 0x00000007a5077221 */ /* 0x000fe20000010000 */
        /* <DEDUP_REMOVED lines=62> */
[----:B------:R-:W-:-:S02]  /*12410*/  R2UR UR6, R6 ;  /* 0x00000000060672ca */ /* 0x000fc400000e0000 */
[----:B0-----:R-:W-:Y:S02]  /*12420*/  F2FP.BF16.F32.PACK_AB R161, R171, R173 ;  /* 0x000000adaba1723e */ /* 0x001fe400000010ff */
[----:B------:R-:W-:Y:S02]  /*12430*/  F2FP.BF16.F32.PACK_AB R162, R169, R17 ;  /* 0x00000011a9a2723e */ /* 0x000fe400000010ff */
[----:B------:R-:W-:Y:S01]  /*12440*/  F2FP.BF16.F32.PACK_AB R164, R177, R202 ;  /* 0x000000cab1a4723e */ /* 0x000fe200000010ff */
[----:B------:R-:W-:Y:S01]  /*12450*/  MUFU.EX2 R178, R178 ;  /* 0x000000b200b27308 */ /* 0x000fe20000000800 */
[----:B--2---:R-:W-:Y:S02]  /*12460*/  F2FP.BF16.F32.PACK_AB R152, R181, R157 ;  /* 0x0000009db598723e */ /* 0x004fe400000010ff */
[----:B------:R-:W-:Y:S01]  /*12470*/  F2FP.BF16.F32.PACK_AB R157, R172, R200 ;  /* 0x000000c8ac9d723e */ /* 0x000fe200000010ff */
[----:B------:R-:W-:Y:S01]  /*12480*/  BAR.SYNC.DEFER_BLOCKING 0xf, 0x100 ;  /* 0x03c4000000007b1d */ /* 0x000fe20000010000 */
[----:B------:R-:W-:Y:S01]  /*12490*/  FADD.FTZ R172, R167, R0 ;  /* 0x00000000a7ac7221 */ /* 0x000fe20000010000 */
[----:B------:R-:W-:Y:S01]  /*124a0*/  FADD.FTZ R0, R160, R7 ;  /* 0x00000007a0007221 */ /* 0x000fe20000010000 */
[----:B------:R-:W-:Y:S01]  /*124b0*/  F2FP.BF16.F32.PACK_AB R160, R20, R160 ;  /* 0x000000a014a0723e */ /* 0x000fe200000010ff */
[----:B------:R-:W-:Y:S01]  /*124c0*/  IMAD.MOV.U32 R7, RZ, RZ, 0x40000040 ;  /* 0x40000040ff077424 */ /* 0x000fe200078e00ff */
[----:B-1----:R-:W-:Y:S01]  /*124d0*/  F2FP.BF16.F32.PACK_AB R163, R175, R174 ;  /* 0x000000aeafa3723e */ /* 0x002fe200000010ff */
[----:B------:R-:W0:Y:S01]  /*124e0*/  MUFU.EX2 R179, R179 ;  /* 0x000000b300b37308 */ /* 0x000e220000000800 */
[----:B---3--:R-:W-:Y:S01]  /*124f0*/  F2FP.BF16.F32.PACK_AB R166, R170, R180 ;  /* 0x000000b4aaa6723e */ /* 0x008fe200000010ff */
[----:B------:R-:W-:Y:S01]  /*12500*/  FADD.FTZ R172, R173, R172 ;  /* 0x000000acadac7221 */ /* 0x000fe20000010000 */
[----:B------:R-:W-:-:S03]  /*12510*/  FADD.FTZ R0, R20, R0 ;  /* 0x0000000014007221 */ /* 0x000fc60000010000 */
[----:B------:R-:W-:Y:S01]  /*12520*/  FADD.FTZ R172, R171, R172 ;  /* 0x000000acabac7221 */ /* 0x000fe20000010000 */
[----:B------:R-:W-:Y:S01]  /*12530*/  FADD.FTZ R0, R17, R0 ;  /* 0x0000000011007221 */ /* 0x000fe20000010000 */
[----:B------:R-:W1:Y:S02]  /*12540*/  MUFU.EX2 R182, R182 ;  /* 0x000000b600b67308 */ /* 0x000e640000000800 */
[----:B------:R-:W-:Y:S01]  /*12550*/  FADD.FTZ R172, R174, R172 ;  /* 0x000000acaeac7221 */ /* 0x000fe20000010000 */
[----:B------:R-:W-:-:S03]  /*12560*/  FADD.FTZ R0, R169, R0 ;  /* 0x00000000a9007221 */ /* 0x000fc60000010000 */
[----:B------:R-:W-:Y:S01]  /*12570*/  FADD.FTZ R172, R175, R172 ;  /* 0x000000acafac7221 */ /* 0x000fe20000010000 */
[----:B------:R-:W-:Y:S01]  /*12580*/  FADD.FTZ R0, R202, R0 ;  /* 0x00000000ca007221 */ /* 0x000fe20000010000 */
[----:B------:R-:W2:Y:S01]  /*12590*/  MUFU.EX2 R183, R183 ;  /* 0x000000b700b77308 */ /* 0x000ea20000000800 */
[----:B0-----:R-:W-:Y:S01]  /*125a0*/  F2FP.BF16.F32.PACK_AB R165, R179, R178 ;  /* 0x000000b2b3a5723e */ /* 0x001fe200000010ff */
[----:B------:R0:W-:Y:S01]  /*125b0*/  STSM.16.M88.4 [R211+0x36400], R156 ;  /* 0x0364009cd3007844 */ /* 0x0001e20000000200 */
[----:B------:R-:W-:Y:S01]  /*125c0*/  FADD.FTZ R172, R178, R172 ;  /* 0x000000acb2ac7221 */ /* 0x000fe20000010000 */
[----:B------:R-:W-:Y:S02]  /*125d0*/  FADD.FTZ R0, R177, R0 ;  /* 0x00000000b1007221 */ /* 0x000fe40000010000 */
[----:B------:R3:W-:Y:S01]  /*125e0*/  STSM.16.M88.4 [R212], R152 ;  /* 0x00000098d4007844 */ /* 0x0007e20000000200 */
[----:B------:R-:W-:Y:S01]  /*125f0*/  FADD.FTZ R172, R179, R172 ;  /* 0x000000acb3ac7221 */ /* 0x000fe20000010000 */
[----:B------:R-:W-:-:S02]  /*12600*/  FADD.FTZ R0, R180, R0 ;  /* 0x00000000b4007221 */ /* 0x000fc40000010000 */
[----:B------:R4:W-:Y:S01]  /*12610*/  STSM.16.M88.4 [R214], R160 ;  /* 0x000000a0d6007844 */ /* 0x0009e20000000200 */
[----:B-1----:R-:W-:Y:S01]  /*12620*/  FADD.FTZ R172, R182, R172 ;  /* 0x000000acb6ac7221 */ /* 0x002fe20000010000 */
[----:B--2---:R-:W-:-:S05]  /*12630*/  F2FP.BF16.F32.PACK_AB R167, R183, R182 ;  /* 0x000000b6b7a7723e */ /* 0x004fca00000010ff */
[----:B------:R4:W-:Y:S01]  /*12640*/  STSM.16.M88.4 [R213], R164 ;  /* 0x000000a4d5007844 */ /* 0x0009e20000000200 */
[----:B------:R-:W-:-:S06]  /*12650*/  WARPGROUP.ARRIVE ;  /* 0x00000000000079c5 */ /* 0x000fcc0000000000 */
[----:B------:R-:W-:Y:S03]  /*12660*/  HGMMA.64x256x16.F32.BF16 R24, R156, gdesc[UR4].tnspB, R24, gsb0 ;  /* 0x43e000049c187df0 */ /* 0x000fe60008001818 */
[----:B------:R-:W-:Y:S02]  /*12670*/  WARPGROUP.DEPBAR.LE gsb0, 0x0 ;  /* 0x00008000000079c5 */ /* 0x000fe40000010000 */
[----:B0-----:R-:W-:Y:S01]  /*12680*/  VIADD R156, R6, 0x80 ;  /* 0x00000080069c7836 */ /* 0x001fe20000000000 */
[----:B------:R-:W-:Y:S01]  /*12690*/  WARPGROUP.ARRIVE ;  /* 0x00000000000079c5 */ /* 0x000fe20000000000 */
[----:B------:R-:W-:-:S03]  /*126a0*/  IMAD.MOV.U32 R157, RZ, RZ, 0x40000040 ;  /* 0x40000040ff9d7424 */ /* 0x000fc600078e00ff */
[----:B------:R-:W-:Y:S02]  /*126b0*/  R2UR UR6, R156 ;  /* 0x000000009c0672ca */ /* 0x000fe400000e0000 */
[----:B------:R-:W-:-:S15]  /*126c0*/  R2UR UR7, R157 ;  /* 0x000000009d0772ca */ /* 0x000fde00000e0000 */
[----:B------:R-:W-:-:S01]  /*126d0*/  NOP ;  /* 0x0000000000007918 */ /* 0x000fc20000000000 */
[----:B------:R-:W-:Y:S03]  /*126e0*/  HGMMA.64x256x16.F32.BF16 R24, R152, gdesc[UR4].tnspB, R24, gsb0 ;  /* 0x43e0000498187df0 */ /* 0x000fe60008001818 */
[----:B------:R-:W-:Y:S02]  /*126f0*/  WARPGROUP.DEPBAR.LE gsb0, 0x0 ;  /* 0x00008000000079c5 */ /* 0x000fe40000010000 */
[C---:B---3--:R-:W-:Y:S01]  /*12700*/  VIADD R152, R6.reuse, 0x100 ;  /* 0x0000010006987836 */ /* 0x048fe20000000000 */
[----:B------:R-:W-:Y:S01]  /*12710*/  WARPGROUP.ARRIVE ;  /* 0x00000000000079c5 */ /* 0x000fe20000000000 */
[----:B------:R-:W-:Y:S02]  /*12720*/  IMAD.MOV.U32 R153, RZ, RZ, 0x40000040 ;  /* 0x40000040ff997424 */ /* 0x000fe400078e00ff */
[----:B------:R-:W-:Y:S01]  /*12730*/  VIADD R6, R6, 0x180 ;  /* 0x0000018006067836 */ /* 0x000fe20000000000 */
[----:B------:R-:W-:-:S02]  /*12740*/  R2UR UR6, R152 ;  /* 0x00000000980672ca */ /* 0x000fc400000e0000 */
[----:B------:R-:W-:-:S15]  /*12750*/  R2UR UR7, R153 ;  /* 0x00000000990772ca */ /* 0x000fde00000e0000 */
[----:B------:R-:W-:-:S01]  /*12760*/  NOP ;  /* 0x0000000000007918 */ /* 0x000fc20000000000 */
[----:B------:R-:W-:Y:S01]  /*12770*/  HGMMA.64x256x16.F32.BF16 R24, R160, gdesc[UR4].tnspB, R24, gsb0 ;  /* 0x43e00004a0187df0 */ /* 0x000fe20008001818 */
[----:B------:R-:W-:Y:S01]  /*12780*/  R2UR UR6, R6 ;  /* 0x00000000060672ca */ /* 0x000fe200000e0000 */
[----:B------:R-:W-:Y:S01]  /*12790*/  FADD.FTZ R6, R170, R0 ;  /* 0x00000000aa067221 */ /* 0x000fe20000010000 */
[----:B------:R-:W-:Y:S01]  /*127a0*/  R2UR UR7, R7 ;  /* 0x00000000070772ca */ /* 0x000fe200000e0000 */
[----:B------:R-:W-:Y:S01]  /*127b0*/  FADD.FTZ R0, R183, R172 ;  /* 0x000000acb7007221 */ /* 0x000fe20000010000 */
[----:B------:R-:W-:Y:S02]  /*127c0*/  WARPGROUP.DEPBAR.LE gsb0, 0x0 ;  /* 0x00008000000079c5 */ /* 0x000fe40000010000 */
[----:B------:R-:W-:-:S15]  /*127d0*/  WARPGROUP.ARRIVE ;  /* 0x00000000000079c5 */ /* 0x000fde0000000000 */
[----:B------:R-:W-:-:S06]  /*127e0*/  NOP ;  /* 0x0000000000007918 */ /* 0x000fcc0000000000 */
        /* <DEDUP_REMOVED lines=10> */
[----:B----4-:R-:W-:Y:S05]  /*12890*/  @!P0 BRA `(.L_x_3483) ;  /* 0x0000000000048947 */ /* 0x010fea0003800000 */
[----:B------:R-:W-:Y:S01]  /*128a0*/  BPT.TRAP 0x1 ;  /* 0x000000040000795c */ /* 0x000fe20000300000 */
.L_x_3483:
[C---:B------:R-:W-:Y:S01]  /*128b0*/  ISETP.GT.AND P1, PT, R14.reuse, R206, PT ;  /* 0x000000ce0e00720c */ /* 0x040fe20003f24270 */
[----:B------:R-:W-:Y:S02]  /*128c0*/  VIADD R199, R199, 0x38860 ;  /* 0x00038860c7c77836 */ /* 0x000fe40000000000 */
        /* <DEDUP_REMOVED lines=8> */
.L_x_3463:
[----:B------:R-:W-:Y:S02]  /*12950*/  IMAD.MOV.U32 R20, RZ, RZ, R168 ;  /* 0x000000ffff147224 */ /* 0x000fe400078e00a8 */
[----:B------:R-:W-:Y:S02]  /*12960*/  IMAD.MOV.U32 R7, RZ, RZ, R176 ;  /* 0x000000ffff077224 */ /* 0x000fe400078e00b0 */
[----:B------:R-:W-:-:S07]  /*12970*/  IMAD.MOV.U32 R17, RZ, RZ, R198 ;  /* 0x000000ffff117224 */ /* 0x000fce00078e00c6 */
.L_x_3462:
[----:B------:R-:W-:Y:S05]  /*12980*/  BSYNC B1 ;  /* 0x0000000000017941 */ /* 0x000fea0003800000 */
.L_x_3461:
[----:B------:R-:W1:Y:S01]  /*12990*/  LDC R152, c[0x0][0x448] ;  /* 0x00011200ff987b82 */ /* 0x000e620000000800 */
[----:B------:R-:W-:-:S07]  /*129a0*/  VIADD R153, R208, 0x3f ;  /* 0x0000003fd0997836 */ /* 0x000fce0000000000 */
[----:B------:R-:W2:Y:S01]  /*129b0*/  LDC R155, c[0x0][0xadc] ;  /* 0x0002b700ff9b7b82 */ /* 0x000ea20000000800 */
[----:B-1----:R-:W-:Y:S02]  /*129c0*/  ISETP.NE.AND P4, PT, R152, 0x1, PT ;  /* 0x000000019800780c */ /* 0x002fe40003f85270 */
[----:B--2---:R-:W-:-:S11]  /*129d0*/  ISETP.GE.AND P5, PT, R155, 0x1, PT ;  /* 0x000000019b00780c */ /* 0x004fd60003fa6270 */
[----:B------:R-:W1:Y:S08]  /*129e0*/  @P4 LDC R154, c[0x0][0x44c] ;  /* 0x00011300ff9a4b82 */ /* 0x000e700000000800 */
[----:B------:R-:W2:Y:S01]  /*129f0*/  @P4 LDC R152, c[0x0][0x450] ;  /* 0x00011400ff984b82 */ /* 0x000ea20000000800 */
[----:B-1----:R-:W-:-:S05]  /*12a00*/  @P4 IMAD.HI.U32 R154, R153, R154, RZ ;  /* 0x0000009a999a4227 */ /* 0x002fca00078e00ff */
[----:B--2---:R-:W-:Y:S02]  /*12a10*/  @P4 SHF.R.U32.HI R153, RZ, R152, R154 ;  /* 0x00000098ff994219 */ /* 0x004fe4000001169a */
[----:B------:R-:W-:-:S05]  /*12a20*/  IADD3 R154, R186, 0x1, -R185 ;  /* 0x00000001ba9a7810 */ /* 0x000fca0007ffe8b9 */
[----:B------:R-:W-:-:S04]  /*12a30*/  IMAD.IADD R154, R153, 0x1, R154 ;  /* 0x00000001999a7824 */ /* 0x000fc800078e029a */
[----:B------:R-:W-:Y:S01]  /*12a40*/  IMAD.IADD R21, R154, 0x1, -R21 ;  /* 0x000000019a157824 */ /* 0x000fe200078e0a15 */
        /* <DEDUP_REMOVED lines=11> */
.L_x_3487:
[----:B------:R-:W-:-:S13]  /*12b00*/  ISETP.NE.AND P1, PT, R155, 0x1, PT ;  /* 0x000000019b00780c */ /* 0x000fda0003f25270 */
[----:B------:R-:W1:Y:S02]  /*12b10*/  @P1 LDC.64 R152, c[0x0][0xae0] ;  /* 0x0002b800ff981b82 */ /* 0x000e640000000a00 */
[----:B-1----:R-:W-:-:S05]  /*12b20*/  @P1 IMAD.HI.U32 R152, R154, R152, RZ ;  /* 0x000000989a981227 */ /* 0x002fca00078e00ff */
[----:B------:R-:W-:-:S07]  /*12b30*/  @P1 SHF.R.U32.HI R154, RZ, R153, R152 ;  /* 0x00000099ff9a1219 */ /* 0x000fce0000011698 */
.L_x_3488:
[----:B------:R-:W-:Y:S05]  /*12b40*/  BSYNC B0 ;  /* 0x0000000000007941 */ /* 0x000fea0003800000 */
.L_x_3486:
[----:B------:R-:W-:-:S05]  /*12b50*/  IMAD R154, R154, R155, RZ ;  /* 0x0000009b9a9a7224 */ /* 0x000fca00078e02ff */
[----:B------:R-:W-:-:S07]  /*12b60*/  VIMNMX R21, R21, R154, !PT ;  /* 0x0000009a15157248 */ /* 0x000fce0007fe0100 */
.L_x_3485:
        /* <DEDUP_REMOVED lines=11> */
[----:B0-----:R-:W-:Y:S02]  /*12c20*/  IMAD.MOV.U32 R199, RZ, RZ, R7 ;  /* 0x000000ffffc77224 */ /* 0x001fe400078e0007 */
[----:B------:R-:W-:-:S07]  /*12c30*/  IMAD.MOV.U32 R200, RZ, RZ, R17 ;  /* 0x000000ffffc87224 */ /* 0x000fce00078e0011 */
.L_x_3503:
        /* <DEDUP_REMOVED lines=10> */
.L_x_3491:
[----:B------:R-:W-:Y:S01]  /*12ce0*/  IMAD R21, R17, 0x8, R16 ;  /* 0x0000000811157824 */ /* 0x000fe200078e0210 */
[----:B------:R-:W-:-:S04]  /*12cf0*/  SHF.L.U32 R7, R23, 0x1f, RZ ;  /* 0x0000001f17077819 */ /* 0x000fc800000006ff */
[----:B------:R0:W1:Y:S01]  /*12d00*/  SYNCS.PHASECHK.TRANS64.TRYWAIT P2, [R21+URZ+0x38830], R7 ;  /* 0x03883007150075a7 */ /* 0x000062000804017f */
[----:B------:R-:W-:Y:S05]  /*12d10*/  @!P0 BRA `(.L_x_3492) ;  /* 0x0000000000048947 */ /* 0x000fea0003800000 */
[----:B------:R-:W-:Y:S01]  /*12d20*/  BPT.TRAP 0x1 ;  /* 0x000000040000795c */ /* 0x000fe20000300000 */
.L_x_3492:
[----:B------:R-:W-:Y:S01]  /*12d30*/  BSSY B2, `(.L_x_3493) ;  /* 0x0000006000027945 */ /* 0x000fe20003800000 */
[----:B------:R-:W-:Y:S02]  /*12d40*/  IMAD R156, R17, 0x200, R194 ;  /* 0x00000200119c7824 */ /* 0x000fe400078e02c2 */
[----:B------:R-:W-:Y:S01]  /*12d50*/  IMAD.MOV.U32 R157, RZ, RZ, 0x40000040 ;  /* 0x40000040ff9d7424 */ /* 0x000fe200078e00ff */
[----:B-1----:R-:W-:Y:S06]  /*12d60*/  @P2 BRA `(.L_x_3494) ;  /* 0x0000000000082947 */ /* 0x002fec0003800000 */
[----:B------:R-:W1:Y:S02]  /*12d70*/  SYNCS.PHASECHK.TRANS64.TRYWAIT P2, [R21+URZ+0x38830], R7 ;  /* 0x03883007150075a7 */ /* 0x000e64000804017f */
[----:B-1----:R-:W-:Y:S05]  /*12d80*/  @!P2 BRA `(.L_x_3495) ;  /* 0x0000014400e4a947 */ /* 0x002fea0003800000 */
.L_x_3494:
[----:B------:R-:W-:Y:S05]  /*12d90*/  BSYNC B2 ;  /* 0x0000000000027941 */ /* 0x000fea0003800000 */
.L_x_3493:
        /* <DEDUP_REMOVED lines=36> */
.L_x_3496:
[----:B------:R2:W3:Y:S01]  /*12fe0*/  SYNCS.PHASECHK.TRANS64.TRYWAIT P2, [R21+URZ+0x38850], R7 ;  /* 0x03885007150075a7 */ /* 0x0004e2000804017f */
[----:B------:R-:W-:Y:S05]  /*12ff0*/  @!P0 BRA `(.L_x_3497) ;  /* 0x0000000000048947 */ /* 0x000fea0003800000 */
[----:B------:R-:W-:Y:S01]  /*13000*/  BPT.TRAP 0x1 ;  /* 0x000000040000795c */ /* 0x000fe20000300000 */
.L_x_3497:
[----:B------:R-:W-:Y:S04]  /*13010*/  BSSY B2, `(.L_x_3498) ;  /* 0x0000004000027945 */ /* 0x000fe80003800000 */
[----:B---3--:R-:W-:Y:S05]  /*13020*/  @P2 BRA `(.L_x_3499) ;  /* 0x0000000000082947 */ /* 0x008fea0003800000 */
[----:B------:R-:W3:Y:S02]  /*13030*/  SYNCS.PHASECHK.TRANS64.TRYWAIT P2, [R21+URZ+0x38850], R7 ;  /* 0x03885007150075a7 */ /* 0x000ee4000804017f */
[----:B---3--:R-:W-:Y:S05]  /*13040*/  @!P2 BRA `(.L_x_3500) ;  /* 0x000001440048a947 */ /* 0x008fea0003800000 */
.L_x_3499:
[----:B------:R-:W-:Y:S05]  /*13050*/  BSYNC B2 ;  /* 0x0000000000027941 */ /* 0x000fea0003800000 */
.L_x_3498:
        /* <DEDUP_REMOVED lines=11> */
[----:B------:R-:W-:Y:S02]  /*13110*/  VIADD R206, R2, 0x800 ;  /* 0x0000080002ce7836 */ /* 0x000fe40000000000 */
[----:B------:R-:W-:-:S05]  /*13120*/  IMAD.MOV.U32 R207, RZ, RZ, 0xa00 ;  /* 0x00000a00ffcf7424 */ /* 0x000fca00078e00ff */
        /* <DEDUP_REMOVED lines=15> */
[----:B------:R-:W-:Y:S02]  /*13220*/  SEL R7, R7, 0x6, !P2 ;  /* 0x0000000607077807 */ /* 0x000fe40005000000 */
[----:B------:R-:W-:-:S04]  /*13230*/  SEL R207, R207, 0x980, P2 ;  /* 0x00000980cfcf7807 */ /* 0x000fc80001000000 */
[----:B------:R-:W-:Y:S01]  /*13240*/  LOP3.LUT R207, R207, 0xa00, RZ, 0xc0, !PT ;  /* 0x00000a00cfcf7812 */ /* 0x000fe200078ec0ff */
        /* <DEDUP_REMOVED lines=186> */
[----:B------:R-:W-:Y:S01]  /*13df0*/  VIADD R203, R2, 0xa00 ;  /* 0x00000a0002cb7836 */ /* 0x000fe20000000000 */
[----:B------:R-:W-:Y:S02]  /*13e00*/  R2UR UR6, R204 ;  /* 0x00000000cc0672ca */ /* 0x000fe400000e0000 */
[----:B------:R-:W-:Y:S01]  /*13e10*/  R2UR UR7, R205 ;  /* 0x00000000cd0772ca */ /* 0x000fe200000e0000 */
[----:B------:R-:W-:Y:S01]  /*13e20*/  IMAD.MOV.U32 R205, RZ, RZ, 0x40000040 ;  /* 0x40000040ffcd7424 */ /* 0x000fe200078e00ff */
[----:B------:R-:W-:-:S02]  /*13e30*/  IADD3 R204, R206, R207, R2 ;  /* 0x000000cfcecc7210 */ /* 0x000fc40007ffe002 */
        /* <DEDUP_REMOVED lines=10> */
[----:B------:R-:W-:Y:S01]  /*13ee0*/  VIADD R206, R202, 0xa00 ;  /* 0x00000a00cace7836 */ /* 0x000fe20000000000 */
[----:B------:R-:W-:Y:S01]  /*13ef0*/  R2UR UR7, R207 ;  /* 0x00000000cf0772ca */ /* 0x000fe200000e0000 */
        /* <DEDUP_REMOVED lines=25> */
[----:B------:R-:W-:Y:S01]  /*14090*/  VIADD R203, R2, 0xc00 ;  /* 0x00000c0002cb7836 */ /* 0x000fe20000000000 */
[----:B------:R-:W-:Y:S02]  /*140a0*/  WARPGROUP.DEPBAR.LE gsb0, 0x0 ;  /* 0x00008000000079c5 */ /* 0x000fe40000010000 */
[----:B------:R-:W-:-:S07]  /*140b0*/  WARPGROUP.ARRIVE ;  /* 0x00000000000079c5 */ /* 0x000fce0000000000 */
        /* <DEDUP_REMOVED lines=75> */
[----:B------:R-:W-:Y:S02]  /*14570*/  IMAD.MOV.U32 R207, RZ, RZ, 0x40000040 ;  /* 0x40000040ffcf7424 */ /* 0x000fe400078e00ff */
        /* <DEDUP_REMOVED lines=16> */
[C---:B------:R-:W-:Y:S01]  /*14680*/  IMAD.IADD R204, R206.reuse, 0x1, R15 ;  /* 0x00000001cecc7824 */ /* 0x040fe200078e020f */
[----:B------:R-:W-:Y:S01]  /*14690*/  R2UR UR5, R205 ;  /* 0x00000000cd0572ca */ /* 0x000fe200000e0000 */
[----:B------:R-:W-:Y:S02]  /*146a0*/  IMAD.MOV.U32 R205, RZ, RZ, 0x40000040 ;  /* 0x40000040ffcd7424 */ /* 0x000fe400078e00ff */
[--C-:B------:R-:W-:Y:S01]  /*146b0*/  IMAD.IADD R206, R206, 0x1, R7.reuse ;  /* 0x00000001cece7824 */ /* 0x100fe200078e0207 */
[----:B------:R-:W-:Y:S01]  /*146c0*/  R2UR UR6, R204 ;  /* 0x00000000cc0672ca */ /* 0x000fe200000e0000 */
[----:B------:R-:W-:Y:S01]  /*146d0*/  IMAD.IADD R204, R203, 0x1, R7 ;  /* 0x00000001cbcc7824 */ /* 0x000fe200078e0207 */
[----:B------:R-:W-:Y:S01]  /*146e0*/  R2UR UR7, R205 ;  /* 0x00000000cd0772ca */ /* 0x000fe200000e0000 */
[----:B------:R-:W-:-:S02]  /*146f0*/  IMAD.MOV.U32 R205, RZ, RZ, 0x40000040 ;  /* 0x40000040ffcd7424 */ /* 0x000fc400078e00ff */
[----:B------:R-:W-:Y:S02]  /*14700*/  IMAD.MOV.U32 R203, RZ, RZ, 0x40 ;  /* 0x00000040ffcb7424 */ /* 0x000fe400078e00ff */
[----:B------:R-:W-:-:S03]  /*14710*/  IMAD.MOV.U32 R7, RZ, RZ, 0x1000 ;  /* 0x00001000ff077424 */ /* 0x000fc600078e00ff */
[----:B------:R-:W-:Y:S02]  /*14720*/  SEL R203, R203, 0x3e, P2 ;  /* 0x0000003ecbcb7807 */ /* 0x000fe40001000000 */
[----:B------:R-:W-:Y:S02]  /*14730*/  SEL R7, R7, 0xf80, P2 ;  /* 0x00000f8007077807 */ /* 0x000fe40001000000 */
[----:B------:R-:W-:Y:S02]  /*14740*/  LOP3.LUT R203, R203, 0x6, RZ, 0xc0, !PT ;  /* 0x00000006cbcb7812 */ /* 0x000fe400078ec0ff */
        /* <DEDUP_REMOVED lines=25> */
.L_x_3501:
        /* <DEDUP_REMOVED lines=44> */
[----:B------:R-:W0:Y:S01]  /*14ba0*/  MUFU.EX2 R157, R157 ;  /* 0x0000009d009d7308 */ /* 0x000e220000000800 */
[----:B------:R-:W-:-:S04]  /*14bb0*/  PRMT R20, R188, 0x654, R20 ;  /* 0x00000654bc147816 */ /* 0x000fc80000000014 */
[----:B------:R1:W-:Y:S03]  /*14bc0*/  SYNCS.ARRIVE.TRANS64.RED.A1T0 RZ, [R20+URZ], RZ ;  /* 0x000000ff14ff79a7 */ /* 0x0003e6000810043f */
[----:B------:R-:W2:Y:S01]  /*14bd0*/  MUFU.EX2 R153, R153 ;  /* 0x0000009900997308 */ /* 0x000ea20000000800 */
[----:B-1----:R-:W-:-:S07]  /*14be0*/  FMNMX.FTZ R20, R154, R198, !PT ;  /* 0x000000c69a147209 */ /* 0x002fce0007810000 */
[----:B------:R-:W1:Y:S01]  /*14bf0*/  MUFU.EX2 R156, R156 ;  /* 0x0000009c009c7308 */ /* 0x000e620000000800 */
[----:B------:R-:W-:Y:S01]  /*14c00*/  FMNMX.FTZ R20, R155, R20, !PT ;  /* 0x000000149b147209 */ /* 0x000fe20007810000 */
[----:B0-----:R-:W-:Y:S01]  /*14c10*/  FFMA.FTZ R6, R157, R6, R152 ;  /* 0x000000069d067223 */ /* 0x001fe20000010098 */
[-C--:B------:R-:W-:Y:S01]  /*14c20*/  FMUL.FTZ R24, R24, R157.reuse ;  /* 0x0000009d18187220 */ /* 0x080fe20000410000 */
[-C--:B------:R-:W-:Y:S01]  /*14c30*/  FMUL.FTZ R25, R25, R157.reuse ;  /* 0x0000009d19197220 */ /* 0x080fe20000410000 */
[----:B------:R-:W-:Y:S01]  /*14c40*/  FMNMX.FTZ R20, R158, R20, !PT ;  /* 0x000000149e147209 */ /* 0x000fe20007810000 */
[-C--:B------:R-:W-:Y:S01]  /*14c50*/  FMUL.FTZ R28, R28, R157.reuse ;  /* 0x0000009d1c1c7220 */ /* 0x080fe20000410000 */
[-C--:B------:R-:W-:Y:S01]  /*14c60*/  FMUL.FTZ R29, R29, R157.reuse ;  /* 0x0000009d1d1d7220 */ /* 0x080fe20000410000 */
[----:B------:R-:W0:Y:S01]  /*14c70*/  MUFU.EX2 R199, R199 ;  /* 0x000000c700c77308 */ /* 0x000e220000000800 */
[----:B------:R-:W-:Y:S01]  /*14c80*/  FMNMX.FTZ R20, R159, R20, !PT ;  /* 0x000000149f147209 */ /* 0x000fe20007810000 */
[C---:B--2---:R-:W-:Y:S01]  /*14c90*/  FADD.FTZ R6, R153.reuse, R6 ;  /* 0x0000000699067221 */ /* 0x044fe20000010000 */
[----:B------:R-:W-:Y:S01]  /*14ca0*/  F2FP.BF16.F32.PACK_AB R152, R153, R152 ;  /* 0x000000989998723e */ /* 0x000fe200000010ff */
[-C--:B------:R-:W-:Y:S01]  /*14cb0*/  FMUL.FTZ R32, R32, R157.reuse ;  /* 0x0000009d20207220 */ /* 0x080fe20000410000 */
[----:B------:R-:W-:Y:S01]  /*14cc0*/  FMNMX.FTZ R20, R162, R20, !PT ;  /* 0x00000014a2147209 */ /* 0x000fe20007810000 */
[-C--:B------:R-:W-:Y:S01]  /*14cd0*/  FMUL.FTZ R33, R33, R157.reuse ;  /* 0x0000009d21217220 */ /* 0x080fe20000410000 */
[-C--:B------:R-:W-:Y:S01]  /*14ce0*/  FMUL.FTZ R36, R36, R157.reuse ;  /* 0x0000009d24247220 */ /* 0x080fe20000410000 */
[----:B------:R-:W2:Y:S01]  /*14cf0*/  MUFU.EX2 R160, R160 ;  /* 0x000000a000a07308 */ /* 0x000ea20000000800 */
[----:B------:R-:W-:Y:S01]  /*14d00*/  FMNMX.FTZ R20, R163, R20, !PT ;  /* 0x00000014a3147209 */ /* 0x000fe20007810000 */
[----:B-1----:R-:W-:Y:S01]  /*14d10*/  FADD.FTZ R6, R156, R6 ;  /* 0x000000069c067221 */ /* 0x002fe20000010000 */
[-C--:B------:R-:W-:Y:S01]  /*14d20*/  FMUL.FTZ R37, R37, R157.reuse ;  /* 0x0000009d25257220 */ /* 0x080fe20000410000 */
[-C--:B------:R-:W-:Y:S01]  /*14d30*/  FMUL.FTZ R40, R40, R157.reuse ;  /* 0x0000009d28287220 */ /* 0x080fe20000410000 */
[----:B------:R-:W-:Y:S01]  /*14d40*/  FMNMX.FTZ R20, R166, R20, !PT ;  /* 0x00000014a6147209 */ /* 0x000fe20007810000 */
[-C--:B------:R-:W-:Y:S01]  /*14d50*/  FMUL.FTZ R41, R41, R157.reuse ;  /* 0x0000009d29297220 */ /* 0x080fe20000410000 */
[-C--:B------:R-:W-:Y:S01]  /*14d60*/  FMUL.FTZ R44, R44, R157.reuse ;  /* 0x0000009d2c2c7220 */ /* 0x080fe20000410000 */
[----:B------:R-:W1:Y:S01]  /*14d70*/  MUFU.EX2 R202, R161 ;  /* 0x000000a100ca7308 */ /* 0x000e620000000800 */
[----:B------:R-:W-:Y:S01]  /*14d80*/  FMNMX.FTZ R20, R167, R20, !PT ;  /* 0x00000014a7147209 */ /* 0x000fe20007810000 */
[----:B0-----:R-:W-:Y:S01]  /*14d90*/  FADD.FTZ R6, R199, R6 ;  /* 0x00000006c7067221 */ /* 0x001fe20000010000 */
[-C--:B------:R-:W-:Y:S01]  /*14da0*/  FMUL.FTZ R45, R45, R157.reuse ;  /* 0x0000009d2d2d7220 */ /* 0x080fe20000410000 */
[-C--:B------:R-:W-:Y:S01]  /*14db0*/  FMUL.FTZ R48, R48, R157.reuse ;  /* 0x0000009d30307220 */ /* 0x080fe20000410000 */
[----:B------:R-:W-:Y:S01]  /*14dc0*/  FMNMX.FTZ R20, R170, R20, !PT ;  /* 0x00000014aa147209 */ /* 0x000fe20007810000 */
[-C--:B------:R-:W-:Y:S01]  /*14dd0*/  FMUL.FTZ R49, R49, R157.reuse ;  /* 0x0000009d31317220 */ /* 0x080fe20000410000 */
[-C--:B------:R-:W-:Y:S01]  /*14de0*/  FMUL.FTZ R52, R52, R157.reuse ;  /* 0x0000009d34347220 */ /* 0x080fe20000410000 */
[----:B------:R-:W0:Y:S01]  /*14df0*/  MUFU.EX2 R164, R164 ;  /* 0x000000a400a47308 */ /* 0x000e220000000800 */
[----:B------:R-:W-:Y:S01]  /*14e00*/  FMNMX.FTZ R20, R171, R20, !PT ;  /* 0x00000014ab147209 */ /* 0x000fe20007810000 */
[----:B--2---:R-:W-:Y:S01]  /*14e10*/  FADD.FTZ R6, R160, R6 ;  /* 0x00000006a0067221 */ /* 0x004fe20000010000 */
[-C--:B------:R-:W-:Y:S01]  /*14e20*/  FMUL.FTZ R53, R53, R157.reuse ;  /* 0x0000009d35357220 */ /* 0x080fe20000410000 */
        /* <DEDUP_REMOVED lines=20> */
[----:B------:R-:W-:Y:S01]  /*14f70*/  MUFU.EX2 R172, R172 ;  /* 0x000000ac00ac7308 */ /* 0x000fe20000000800 */
[----:B------:R-:W-:Y:S01]  /*14f80*/  FMNMX.FTZ R20, R183, R20, !PT ;  /* 0x00000014b7147209 */ /* 0x000fe20007810000 */
[----:B--2---:R-:W-:Y:S01]  /*14f90*/  FADD.FTZ R6, R165, R6 ;  /* 0x00000006a5067221 */ /* 0x004fe20000010000 */
[-C--:B------:R-:W-:Y:S01]  /*14fa0*/  FMUL.FTZ R77, R77, R157.reuse ;  /* 0x0000009d4d4d7220 */ /* 0x080fe20000410000 */
[-C--:B------:R-:W-:Y:S01]  /*14fb0*/  FMUL.FTZ R80, R80, R157.reuse ;  /* 0x0000009d50507220 */ /* 0x080fe20000410000 */
[-C--:B------:R-:W-:Y:S01]  /*14fc0*/  FMUL.FTZ R81, R81, R157.reuse ;  /* 0x0000009d51517220 */ /* 0x080fe20000410000 */
[----:B------:R-:W0:Y:S01]  /*14fd0*/  SHFL.BFLY PT, R153, R20, 0x2, 0x1f ;  /* 0x0c401f0014997f89 */ /* 0x000e2200000e0000 */
[-C--:B------:R-:W-:Y:S01]  /*14fe0*/  FMUL.FTZ R84, R84, R157.reuse ;  /* 0x0000009d54547220 */ /* 0x080fe20000410000 */
[----:B------:R-:W-:Y:S01]  /*14ff0*/  MUFU.EX2 R173, R173 ;  /* 0x000000ad00ad7308 */ /* 0x000fe20000000800 */
[----:B-1----:R-:W-:Y:S01]  /*15000*/  FADD.FTZ R6, R203, R6 ;  /* 0x00000006cb067221 */ /* 0x002fe20000010000 */
        /* <DEDUP_REMOVED lines=20> */
[----:B0-----:R-:W-:Y:S01]  /*15150*/  FMNMX.FTZ R20, R20, R153, !PT ;  /* 0x0000009914147209 */ /* 0x001fe20007810000 */
[-C--:B------:R-:W-:Y:S01]  /*15160*/  FMUL.FTZ R121, R121, R157.reuse ;  /* 0x0000009d79797220 */ /* 0x080fe20000410000 */
[-C--:B------:R-:W-:Y:S01]  /*15170*/  FMUL.FTZ R124, R124, R157.reuse ;  /* 0x0000009d7c7c7220 */ /* 0x080fe20000410000 */
[-C--:B------:R-:W-:Y:S01]  /*15180*/  FMUL.FTZ R125, R125, R157.reuse ;  /* 0x0000009d7d7d7220 */ /* 0x080fe20000410000 */
[-C--:B------:R-:W-:Y:S01]  /*15190*/  FMUL.FTZ R128, R128, R157.reuse ;  /* 0x0000009d80807220 */ /* 0x080fe20000410000 */
[----:B------:R-:W0:Y:S01]  /*151a0*/  SHFL.BFLY PT, R153, R20, 0x1, 0x1f ;  /* 0x0c201f0014997f89 */ /* 0x000e2200000e0000 */
        /* <DEDUP_REMOVED lines=11> */
[----:B0-----:R-:W-:-:S05]  /*15260*/  FMNMX.FTZ R20, R20, R153, !PT ;  /* 0x0000009914147209 */ /* 0x001fca0007810000 */
[----:B------:R-:W-:Y:S02]  /*15270*/  FADD.FTZ R153, -R20, R198 ;  /* 0x000000c614997221 */ /* 0x000fe40000010100 */
[----:B------:R-:W0:Y:S02]  /*15280*/  MUFU.EX2 R198, R169 ;  /* 0x000000a900c67308 */ /* 0x000e240000000800 */
[----:B------:R-:W-:-:S06]  /*15290*/  FMUL.FTZ R153, R153, R15 ;  /* 0x0000000f99997220 */ /* 0x000fcc0000410000 */
[----:B------:R1:W2:Y:S02]  /*152a0*/  MUFU.EX2 R161, R153 ;  /* 0x0000009900a17308 */ /* 0x0002a40000000800 */
[----:B-1----:R-:W-:Y:S02]  /*152b0*/  @!P2 IMAD R153, R200, 0x40, R197 ;  /* 0x00000040c899a824 */ /* 0x002fe400078e02c5 */
[----:B0-----:R-:W-:Y:S02]  /*152c0*/  FADD.FTZ R6, R198, R6 ;  /* 0x00000006c6067221 */ /* 0x001fe40000010000 */
[----:B------:R-:W-:Y:S02]  /*152d0*/  @!P2 IMAD R153, R153, 0x4, R16 ;  /* 0x000000049999a824 */ /* 0x000fe400078e0210 */
[----:B------:R-:W-:Y:S01]  /*152e0*/  FADD.FTZ R6, R172, R6 ;  /* 0x00000006ac067221 */ /* 0x000fe20000010000 */
[-C--:B--2---:R-:W-:Y:S02]  /*152f0*/  FMUL.FTZ R26, R26, R161.reuse ;  /* 0x000000a11a1a7220 */ /* 0x084fe40000410000 */
[----:B------:R-:W-:Y:S01]  /*15300*/  @!P2 STS [R153+0x38400], R157 ;  /* 0x0384009d9900a388 */ /* 0x000fe20000000800 */
[----:B------:R-:W-:Y:S01]  /*15310*/  FADD.FTZ R6, R173, R6 ;  /* 0x00000006ad067221 */ /* 0x000fe20000010000 */
[-C--:B------:R-:W-:Y:S01]  /*15320*/  FMUL.FTZ R27, R27, R161.reuse ;  /* 0x000000a11b1b7220 */ /* 0x080fe20000410000 */
[-C--:B------:R-:W-:Y:S01]  /*15330*/  FMUL.FTZ R30, R30, R161.reuse ;  /* 0x000000a11e1e7220 */ /* 0x080fe20000410000 */
[----:B------:R0:W-:Y:S01]  /*15340*/  @!P2 STS [R153+0x38420], R161 ;  /* 0x038420a19900a388 */ /* 0x0001e20000000800 */
[----:B------:R-:W-:Y:S01]  /*15350*/  FADD.FTZ R6, R176, R6 ;  /* 0x00000006b0067221 */ /* 0x000fe20000010000 */
[-C--:B------:R-:W-:Y:S01]  /*15360*/  FMUL.FTZ R31, R31, R161.reuse ;  /* 0x000000a11f1f7220 */ /* 0x080fe20000410000 */
[-C--:B------:R-:W-:Y:S01]  /*15370*/  FMUL.FTZ R34, R34, R161.reuse ;  /* 0x000000a122227220 */ /* 0x080fe20000410000 */
[-C--:B------:R-:W-:Y:S01]  /*15380*/  FMUL.FTZ R35, R35, R161.reuse ;  /* 0x000000a123237220 */ /* 0x080fe20000410000 */
[----:B------:R-:W-:Y:S01]  /*15390*/  FADD.FTZ R6, R177, R6 ;  /* 0x00000006b1067221 */ /* 0x000fe20000010000 */
        /* <DEDUP_REMOVED lines=49> */
[----:B0-----:R-:W-:Y:S01]  /*156b0*/  FFMA.FTZ R0, R161, R0, R153 ;  /* 0x00000000a1007223 */ /* 0x001fe20000010099 */
[-C--:B------:R-:W-:Y:S01]  /*156c0*/  FMUL.FTZ R94, R94, R161.reuse ;  /* 0x000000a15e5e7220 */ /* 0x080fe20000410000 */
[-C--:B------:R-:W-:Y:S01]  /*156d0*/  FMUL.FTZ R95, R95, R161.reuse ;  /* 0x000000a15f5f7220 */ /* 0x080fe20000410000 */
[-C--:B------:R-:W-:Y:S01]  /*156e0*/  FMUL.FTZ R98, R98, R161.reuse ;  /* 0x000000a162627220 */ /* 0x080fe20000410000 */
[-C--:B------:R-:W-:Y:S01]  /*156f0*/  FMUL.FTZ R99, R99, R161.reuse ;  /* 0x000000a163637220 */ /* 0x080fe20000410000 */
[-C--:B------:R-:W-:Y:S01]  /*15700*/  FMUL.FTZ R102, R102, R161.reuse ;  /* 0x000000a166667220 */ /* 0x080fe20000410000 */
[-C--:B------:R-:W-:Y:S01]  /*15710*/  FMUL.FTZ R103, R103, R161.reuse ;  /* 0x000000a167677220 */ /* 0x080fe20000410000 */
[----:B------:R-:W-:Y:S01]  /*15720*/  MUFU.EX2 R170, R204 ;  /* 0x000000cc00aa7308 */ /* 0x000fe20000000800 */
[----:B--2---:R-:W-:Y:S01]  /*15730*/  F2FP.BF16.F32.PACK_AB R154, R199, R156 ;  /* 0x0000009cc79a723e */ /* 0x004fe200000010ff */
[----:B-1----:R-:W-:Y:S01]  /*15740*/  FADD.FTZ R0, R168, R0 ;  /* 0x00000000a8007221 */ /* 0x002fe20000010000 */
[----:B------:R-:W-:Y:S01]  /*15750*/  F2FP.BF16.F32.PACK_AB R156, R202, R160 ;  /* 0x000000a0ca9c723e */ /* 0x000fe200000010ff */
[----:B------:R-:W-:Y:S01]  /*15760*/  FMUL.FTZ R106, R106, R161 ;  /* 0x000000a16a6a7220 */ /* 0x000fe20000410000 */
[----:B------:R-:W-:Y:S01]  /*15770*/  F2FP.BF16.F32.PACK_AB R160, R198, R203 ;  /* 0x000000cbc6a0723e */ /* 0x000fe200000010ff */
[----:B------:R-:W-:Y:S01]  /*15780*/  FMUL.FTZ R107, R107, R161 ;  /* 0x000000a16b6b7220 */ /* 0x000fe20000410000 */
[----:B------:R-:W-:Y:S01]  /*15790*/  F2FP.BF16.F32.PACK_AB R153, R168, R153 ;  /* 0x00000099a899723e */ /* 0x000fe200000010ff */
[----:B------:R-:W-:Y:S01]  /*157a0*/  MUFU.EX2 R171, R205 ;  /* 0x000000cd00ab7308 */ /* 0x000fe20000000800 */
[----:B------:R-:W-:-:S02]  /*157b0*/  IMAD R168, R17, 0x1000, R196 ;  /* 0x0000100011a87824 */ /* 0x000fc400078e02c4 */
        /* <DEDUP_REMOVED lines=24> */
[----:B------:R-:W-:Y:S01]  /*15940*/  FMUL.FTZ R151, R151, R161 ;  /* 0x000000a197977220 */ /* 0x000fe20000410000 */
[----:B------:R-:W-:Y:S01]  /*15950*/  R2UR UR6, R168 ;  /* 0x00000000a80672ca */ /* 0x000fe200000e0000 */
[----:B------:R-:W-:Y:S01]  /*15960*/  FADD.FTZ R6, R166, R6 ;  /* 0x00000006a6067221 */ /* 0x000fe20000010000 */
[----:B0-----:R-:W-:Y:S01]  /*15970*/  F2FP.BF16.F32.PACK_AB R166, R200, R166 ;  /* 0x000000a6c8a6723e */ /* 0x001fe200000010ff */
[----:B------:R-:W-:-:S02]  /*15980*/  FADD.FTZ R0, R170, R0 ;  /* 0x00000000aa007221 */ /* 0x000fc40000010000 */
[----:B------:R0:W3:Y:S01]  /*15990*/  MUFU.EX2 R178, R169 ;  /* 0x000000a900b27308 */ /* 0x0000e20000000800 */
[----:B------:R-:W-:Y:S01]  /*159a0*/  FADD.FTZ R6, R200, R6 ;  /* 0x00000006c8067221 */ /* 0x000fe20000010000 */
[----:B------:R-:W-:-:S04]  /*159b0*/  FADD.FTZ R0, R171, R0 ;  /* 0x00000000ab007221 */ /* 0x000fc80000010000 */
[----:B-1----:R-:W-:Y:S02]  /*159c0*/  FADD.FTZ R0, R174, R0 ;  /* 0x00000000ae007221 */ /* 0x002fe40000010000 */
[----:B------:R-:W1:Y:S01]  /*159d0*/  MUFU.EX2 R179, R167 ;  /* 0x000000a700b37308 */ /* 0x000e620000000800 */
[----:B0-----:R-:W-:Y:S01]  /*159e0*/  IMAD.MOV.U32 R169, RZ, RZ, 0x40000040 ;  /* 0x40000040ffa97424 */ /* 0x001fe200078e00ff */
[C---:B--2---:R-:W-:Y:S01]  /*159f0*/  F2FP.BF16.F32.PACK_AB R157, R175.reuse, R174 ;  /* 0x000000aeaf9d723e */ /* 0x044fe200000010ff */
[----:B------:R-:W-:-:S03]  /*15a00*/  FADD.FTZ R0, R175, R0 ;  /* 0x00000000af007221 */ /* 0x000fc60000010000 */
[----:B------:R-:W-:Y:S01]  /*15a10*/  R2UR UR7, R169 ;  /* 0x00000000a90772ca */ /* 0x000fe200000e0000 */
[----:B------:R-:W-:Y:S01]  /*15a20*/  IMAD.MOV.U32 R169, RZ, RZ, 0x40000040 ;  /* 0x40000040ffa97424 */ /* 0x000fe200078e00ff */
[----:B------:R0:W-:Y:S01]  /*15a30*/  MUFU.EX2 R198, R162 ;  /* 0x000000a200c67308 */ /* 0x0001e20000000800 */
[----:B---3--:R-:W-:-:S07]  /*15a40*/  FADD.FTZ R0, R178, R0 ;  /* 0x00000000b2007221 */ /* 0x008fce0000010000 */
[----:B------:R2:W3:Y:S01]  /*15a50*/  MUFU.EX2 R181, R158 ;  /* 0x0000009e00b57308 */ /* 0x0004e20000000800 */
[----:B0-----:R-:W-:Y:S01]  /*15a60*/  F2FP.BF16.F32.PACK_AB R162, R173, R172 ;  /* 0x000000acada2723e */ /* 0x001fe200000010ff */
[----:B-1----:R-:W-:-:S04]  /*15a70*/  FADD.FTZ R0, R179, R0 ;  /* 0x00000000b3007221 */ /* 0x002fc80000010000 */
[----:B------:R-:W-:Y:S02]  /*15a80*/  FADD.FTZ R0, R180, R0 ;  /* 0x00000000b4007221 */ /* 0x000fe40000010000 */
[----:B------:R0:W1:Y:S01]  /*15a90*/  MUFU.EX2 R199, R155 ;  /* 0x0000009b00c77308 */ /* 0x0000620000000800 */
[----:B--2---:R-:W-:Y:S02]  /*15aa0*/  F2FP.BF16.F32.PACK_AB R158, R165, R164 ;  /* 0x000000a4a59e723e */ /* 0x004fe400000010ff */
[----:B------:R-:W-:-:S05]  /*15ab0*/  F2FP.BF16.F32.PACK_AB R164, R177, R176 ;  /* 0x000000b0b1a4723e */ /* 0x000fca00000010ff */
[----:B------:R2:W4:Y:S01]  /*15ac0*/  MUFU.EX2 R202, R159 ;  /* 0x0000009f00ca7308 */ /* 0x0005220000000800 */
[----:B0-----:R-:W-:Y:S01]  /*15ad0*/  F2FP.BF16.F32.PACK_AB R155, R171, R170 ;  /* 0x000000aaab9b723e */ /* 0x001fe200000010ff */
[----:B------:R-:W-:Y:S01]  /*15ae0*/  BAR.SYNC.DEFER_BLOCKING 0xf, 0x100 ;  /* 0x03c4000000007b1d */ /* 0x000fe20000010000 */
[C---:B---3--:R-:W-:Y:S01]  /*15af0*/  F2FP.BF16.F32.PACK_AB R161, R181.reuse, R180 ;  /* 0x000000b4b5a1723e */ /* 0x048fe200000010ff */
[----:B------:R-:W-:-:S04]  /*15b00*/  FADD.FTZ R0, R181, R0 ;  /* 0x00000000b5007221 */ /* 0x000fc80000010000 */
[----:B------:R4:W0:Y:S01]  /*15b10*/  MUFU.EX2 R172, R163 ;  /* 0x000000a300ac7308 */ /* 0x0008220000000800 */
[----:B--2---:R-:W-:Y:S01]  /*15b20*/  F2FP.BF16.F32.PACK_AB R159, R179, R178 ;  /* 0x000000b2b39f723e */ /* 0x004fe200000010ff */
[----:B-1----:R-:W-:-:S06]  /*15b30*/  FADD.FTZ R0, R199, R0 ;  /* 0x00000000c7007221 */ /* 0x002fcc0000010000 */
[----:B------:R-:W1:Y:S01]  /*15b40*/  MUFU.EX2 R182, R182 ;  /* 0x000000b600b67308 */ /* 0x000e620000000800 */
[C---:B----4-:R-:W-:Y:S01]  /*15b50*/  F2FP.BF16.F32.PACK_AB R163, R202.reuse, R199 ;  /* 0x000000c7caa3723e */ /* 0x050fe200000010ff */
[----:B------:R-:W-:-:S04]  /*15b60*/  FADD.FTZ R0, R202, R0 ;  /* 0x00000000ca007221 */ /* 0x000fc80000010000 */
[----:B------:R-:W-:Y:S02]  /*15b70*/  FADD.FTZ R0, R198, R0 ;  /* 0x00000000c6007221 */ /* 0x000fe40000010000 */
[----:B------:R-:W2:Y:S01]  /*15b80*/  MUFU.EX2 R183, R183 ;  /* 0x000000b700b77308 */ /* 0x000ea20000000800 */
[C---:B0-----:R-:W-:Y:S01]  /*15b90*/  F2FP.BF16.F32.PACK_AB R165, R172.reuse, R198 ;  /* 0x000000c6aca5723e */ /* 0x041fe200000010ff */
[----:B------:R0:W-:Y:S01]  /*15ba0*/  STSM.16.M88.4 [R211+0x36400], R152 ;  /* 0x03640098d3007844 */ /* 0x0001e20000000200 */
[----:B------:R-:W-:-:S03]  /*15bb0*/  FADD.FTZ R0, R172, R0 ;  /* 0x00000000ac007221 */ /* 0x000fc60000010000 */
[----:B------:R3:W-:Y:S01]  /*15bc0*/  STSM.16.M88.4 [R212], R156 ;  /* 0x0000009cd4007844 */ /* 0x0007e20000000200 */
[----:B-1----:R-:W-:-:S03]  /*15bd0*/  FADD.FTZ R0, R182, R0 ;  /* 0x00000000b6007221 */ /* 0x002fc60000010000 */
[----:B------:R3:W-:Y:S01]  /*15be0*/  STSM.16.M88.4 [R214], R160 ;  /* 0x000000a0d6007844 */ /* 0x0007e20000000200 */
[C---:B--2---:R-:W-:Y:S01]  /*15bf0*/  F2FP.BF16.F32.PACK_AB R167, R183.reuse, R182 ;  /* 0x000000b6b7a7723e */ /* 0x044fe200000010ff */
[----:B------:R-:W-:-:S04]  /*15c00*/  FADD.FTZ R0, R183, R0 ;  /* 0x00000000b7007221 */ /* 0x000fc80000010000 */
[----:B------:R3:W-:Y:S01]  /*15c10*/  STSM.16.M88.4 [R213], R164 ;  /* 0x000000a4d5007844 */ /* 0x0007e20000000200 */
[----:B------:R-:W-:-:S06]  /*15c20*/  WARPGROUP.ARRIVE ;  /* 0x00000000000079c5 */ /* 0x000fcc0000000000 */
[----:B------:R-:W-:Y:S03]  /*15c30*/  HGMMA.64x256x16.F32.BF16 R24, R152, gdesc[UR4].tnspB, R24, gsb0 ;  /* 0x43e0000498187df0 */ /* 0x000fe60008001818 */
[----:B------:R-:W-:Y:S02]  /*15c40*/  WARPGROUP.DEPBAR.LE gsb0, 0x0 ;  /* 0x00008000000079c5 */ /* 0x000fe40000010000 */
[----:B0-----:R-:W-:Y:S01]  /*15c50*/  VIADD R152, R168, 0x80 ;  /* 0x00000080a8987836 */ /* 0x001fe20000000000 */
        /* <DEDUP_REMOVED lines=31> */
.L_x_3502:
[----:B------:R-:W-:Y:S02]  /*15e50*/  VIADD R21, R21, 0x38860 ;  /* 0x0003886015157836 */ /* 0x000fe40000000000 */
[----:B------:R-:W-:Y:S02]  /*15e60*/  IMAD.MOV.U32 R198, RZ, RZ, R20 ;  /* 0x000000ffffc67224 */ /* 0x000fe400078e0014 */
[----:B------:R-:W-:Y:S01]  /*15e70*/  IMAD.MOV.U32 R199, RZ, RZ, R7 ;  /* 0x000000ffffc77224 */ /* 0x000fe200078e0007 */
[----:B------:R-:W-:Y:S01]  /*15e80*/  PRMT R21, R188, 0x654, R21 ;  /* 0x00000654bc157816 */ /* 0x000fe20000000015 */
[----:B------:R-:W-:-:S03]  /*15e90*/  IMAD.MOV.U32 R200, RZ, RZ, R17 ;  /* 0x000000ffffc87224 */ /* 0x000fc600078e0011 */
[----:B------:R0:W-:Y:S01]  /*15ea0*/  SYNCS.ARRIVE.TRANS64.RED.A1T0 RZ, [R21+URZ], RZ ;  /* 0x000000ff15ff79a7 */ /* 0x0001e2000810043f */
[----:B------:R-:W-:Y:S05]  /*15eb0*/  @P1 BRA `(.L_x_3503) ;  /* 0xffffffcc00601947 */ /* 0x000fea000383ffff */
[----:B------:R-:W-:Y:S05]  /*15ec0*/  BSYNC B0 ;  /* 0x0000000000007941 */ /* 0x000fea0003800000 */
.L_x_3490:
[----:B------:R-:W-:Y:S05]  /*15ed0*/  BSYNC B1 ;  /* 0x0000000000017941 */ /* 0x000fea0003800000 */
.L_x_3489:
[----:B0-----:R-:W2:Y:S01]  /*15ee0*/  LDL R21, [R1+0x14] ;  /* 0x0000140001157983 */ /* 0x001ea20000100800 */
[----:B------:R-:W-:Y:S01]  /*15ef0*/  BSSY B0, `(.L_x_3504) ;  /* 0x00003d5000007945 */ /* 0x000fe20003800000 */
[----:B--2---:R-:W-:-:S13]  /*15f00*/  ISETP.GE.AND P1, PT, R14, R21, PT ;  /* 0x000000150e00720c */ /* 0x004fda0003f26270 */
[----:B------:R-:W-:Y:S05]  /*15f10*/  @!P1 BRA `(.L_x_3505) ;  /* 0x0000003c00489947 */ /* 0x000fea0003800000 */
[----:B------:R-:W-:Y:S02]  /*15f20*/  IMAD.MOV.U32 R198, RZ, RZ, R20 ;  /* 0x000000ffffc67224 */ /* 0x000fe400078e0014 */
[----:B------:R-:W-:Y:S02]  /*15f30*/  IMAD.MOV.U32 R200, RZ, RZ, R7 ;  /* 0x000000ffffc87224 */ /* 0x000fe400078e0007 */
[----:B------:R-:W-:-:S07]  /*15f40*/  IMAD.MOV.U32 R199, RZ, RZ, R17 ;  /* 0x000000ffffc77224 */ /* 0x000fce00078e0011 */
.L_x_3526:
[----:B------:R-:W-:-:S05]  /*15f50*/  VIADD R17, R199, 0x1 ;  /* 0x00000001c7117836 */ /* 0x000fca0000000000 */
[----:B------:R-:W-:-:S04]  /*15f60*/  ISETP.NE.AND P1, PT, R17, 0x2, PT ;  /* 0x000000021100780c */ /* 0x000fc80003f25270 */
[----:B------:R-:W-:Y:S02]  /*15f70*/  SEL R7, RZ, 0x1, P1 ;  /* 0x00000001ff077807 */ /* 0x000fe40000800000 */
[----:B------:R-:W-:Y:S02]  /*15f80*/  SEL R17, R17, RZ, P1 ;  /* 0x000000ff11117207 */ /* 0x000fe40000800000 */
[----:B------:R-:W-:Y:S01]  /*15f90*/  LOP3.LUT R23, R23, R7, RZ, 0x3c, !PT ;  /* 0x0000000717177212 */ /* 0x000fe200078e3cff */
[----:B------:R-:W-:Y:S06]  /*15fa0*/  @!P0 BRA `(.L_x_3506) ;  /* 0x0000000000048947 */ /* 0x000fec0003800000 */
[----:B------:R-:W-:Y:S01]  /*15fb0*/  BPT.TRAP 0x1 ;  /* 0x000000040000795c */ /* 0x000fe20000300000 */
.L_x_3506:
[----:B------:R-:W-:Y:S01]  /*15fc0*/  IMAD R21, R17, 0x8, R16 ;  /* 0x0000000811157824 */ /* 0x000fe200078e0210 */
[----:B------:R-:W-:-:S04]  /*15fd0*/  SHF.L.U32 R7, R23, 0x1f, RZ ;  /* 0x0000001f17077819 */ /* 0x000fc800000006ff */
[----:B------:R0:W1:Y:S01]  /*15fe0*/  SYNCS.PHASECHK.TRANS64.TRYWAIT P1, [R21+URZ+0x38830], R7 ;  /* 0x03883007150075a7 */ /* 0x000062000802017f */
[----:B------:R-:W-:Y:S05]  /*15ff0*/  @!P0 BRA `(.L_x_3507) ;  /* 0x0000000000048947 */ /* 0x000fea0003800000 */
[----:B------:R-:W-:Y:S01]  /*16000*/  BPT.TRAP 0x1 ;  /* 0x000000040000795c */ /* 0x000fe20000300000 */
.L_x_3507:
[----:B------:R-:W-:Y:S01]  /*16010*/  BSSY B1, `(.L_x_3508) ;  /* 0x0000006000017945 */ /* 0x000fe20003800000 */
[----:B------:R-:W-:Y:S02]  /*16020*/  IMAD R156, R17, 0x200, R194 ;  /* 0x00000200119c7824 */ /* 0x000fe400078e02c2 */
[----:B------:R-:W-:Y:S01]  /*16030*/  IMAD.MOV.U32 R157, RZ, RZ, 0x40000040 ;  /* 0x40000040ff9d7424 */ /* 0x000fe200078e00ff */
[----:B-1----:R-:W-:Y:S06]  /*16040*/  @P1 BRA `(.L_x_3509) ;  /* 0x0000000000081947 */ /* 0x002fec0003800000 */
[----:B------:R-:W1:Y:S02]  /*16050*/  SYNCS.PHASECHK.TRANS64.TRYWAIT P1, [R21+URZ+0x38830], R7 ;  /* 0x03883007150075a7 */ /* 0x000e64000802017f */
[----:B-1----:R-:W-:Y:S05]  /*16060*/  @!P1 BRA `(.L_x_3510) ;  /* 0x0000011400549947 */ /* 0x002fea0003800000 */
.L_x_3509:
[----:B------:R-:W-:Y:S05]  /*16070*/  BSYNC B1 ;  /* 0x0000000000017941 */ /* 0x000fea0003800000 */
.L_x_3508:
        /* <DEDUP_REMOVED lines=36> */
.L_x_3511:
[----:B------:R2:W3:Y:S01]  /*162c0*/  SYNCS.PHASECHK.TRANS64.TRYWAIT P1, [R21+URZ+0x38850], R7 ;  /* 0x03885007150075a7 */ /* 0x0004e2000802017f */
[----:B------:R-:W-:Y:S05]  /*162d0*/  @!P0 BRA `(.L_x_3512) ;  /* 0x0000000000048947 */ /* 0x000fea0003800000 */
[----:B------:R-:W-:Y:S01]  /*162e0*/  BPT.TRAP 0x1 ;  /* 0x000000040000795c */ /* 0x000fe20000300000 */
.L_x_3512:
[----:B------:R-:W-:Y:S04]  /*162f0*/  BSSY B1, `(.L_x_3513) ;  /* 0x0000004000017945 */ /* 0x000fe80003800000 */
[----:B---3--:R-:W-:Y:S05]  /*16300*/  @P1 BRA `(.L_x_3514) ;  /* 0x0000000000081947 */ /* 0x008fea0003800000 */
[----:B------:R-:W3:Y:S02]  /*16310*/  SYNCS.PHASECHK.TRANS64.TRYWAIT P1, [R21+URZ+0x38850], R7 ;  /* 0x03885007150075a7 */ /* 0x000ee4000802017f */
[----:B---3--:R-:W-:Y:S05]  /*16320*/  @!P1 BRA `(.L_x_3515) ;  /* 0x0000011000b89947 */ /* 0x008fea0003800000 */
.L_x_3514:
[----:B------:R-:W-:Y:S05]  /*16330*/  BSYNC B1 ;  /* 0x0000000000017941 */ /* 0x000fea0003800000 */
.L_x_3513:
        /* <DEDUP_REMOVED lines=12> */
[----:B------:R-:W-:Y:S02]  /*16400*/  IMAD.MOV.U32 R206, RZ, RZ, 0x28 ;  /* 0x00000028ffce7424 */ /* 0x000fe400078e00ff */
[----:B------:R-:W-:-:S03]  /*16410*/  IMAD.MOV.U32 R207, RZ, RZ, 0xa00 ;  /* 0x00000a00ffcf7424 */ /* 0x000fc600078e00ff */
        /* <DEDUP_REMOVED lines=16> */
[----:B------:R-:W-:Y:S02]  /*16520*/  SEL R206, R206, 0x26, P1 ;  /* 0x00000026cece7807 */ /* 0x000fe40000800000 */
[----:B------:R-:W-:Y:S02]  /*16530*/  SEL R207, R207, 0x980, P1 ;  /* 0x00000980cfcf7807 */ /* 0x000fe40000800000 */
[----:B------:R-:W-:-:S02]  /*16540*/  LOP3.LUT R206, R206, 0x6, RZ, 0xc0, !PT ;  /* 0x00000006cece7812 */ /* 0x000fc400078ec0ff */
        /* <DEDUP_REMOVED lines=200> */
[----:B------:R-:W-:Y:S01]  /*171d0*/  IMAD.MOV.U32 R206, RZ, RZ, 0x30 ;  /* 0x00000030ffce7424 */ /* 0x000fe200078e00ff */
[----:B------:R-:W-:Y:S01]  /*171e0*/  R2UR UR7, R207 ;  /* 0x00000000cf0772ca */ /* 0x000fe200000e0000 */
        /* <DEDUP_REMOVED lines=91> */
[----:B------:R-:W-:-:S02]  /*177a0*/  IADD3 R204, R206, R207, R2 ;  /* 0x000000cfcecc7210 */ /* 0x000fc40007ffe002 */
[----:B------:R-:W-:Y:S01]  /*177b0*/  IADD3 R206, R206, R207, R202 ;  /* 0x000000cfcece7210 */ /* 0x000fe20007ffe0ca */
[----:B------:R-:W-:Y:S01]  /*177c0*/  IMAD.MOV.U32 R207, RZ, RZ, 0x40000040 ;  /* 0x40000040ffcf7424 */ /* 0x000fe200078e00ff */
[----:B------:R-:W-:-:S04]  /*177d0*/  SEL R203, R203, 0x3e, P1 ;  /* 0x0000003ecbcb7807 */ /* 0x000fc80000800000 */
[----:B------:R-:W-:Y:S01]  /*177e0*/  LOP3.LUT R203, R203, 0x6, RZ, 0xc0, !PT ;  /* 0x00000006cbcb7812 */ /* 0x000fe200078ec0ff */
        /* <DEDUP_REMOVED lines=61> */
.L_x_3516:
[----:B------:R-:W2:Y:S01]  /*17bc0*/  LDL R20, [R1+0x8] ;  /* 0x0000080001147983 */ /* 0x000ea20000100800 */
[----:B------:R-:W0:Y:S01]  /*17bd0*/  @P4 LDC R15, c[0x0][0x44c] ;  /* 0x00011300ff0f4b82 */ /* 0x000e220000000800 */
[----:B------:R-:W-:-:S07]  /*17be0*/  ULOP3.LUT UR4, URZ, UR45, URZ, 0x33, !UPT ;  /* 0x0000002d3f047292 */ /* 0x000fce000f8e333f */
[----:B------:R-:W1:Y:S01]  /*17bf0*/  @P4 LDC R7, c[0x0][0x450] ;  /* 0x00011400ff074b82 */ /* 0x000e620000000800 */
[----:B--2---:R-:W-:-:S04]  /*17c00*/  IMAD.IADD R207, R20, 0x1, R208 ;  /* 0x0000000114cf7824 */ /* 0x004fc800078e02d0 */
[----:B0-----:R-:W-:-:S05]  /*17c10*/  @P4 IMAD.HI.U32 R15, R207, R15, RZ ;  /* 0x0000000fcf0f4227 */ /* 0x001fca00078e00ff */
[----:B-1----:R-:W-:Y:S01]  /*17c20*/  @P4 SHF.R.U32.HI R207, RZ, R7, R15 ;  /* 0x00000007ffcf4219 */ /* 0x002fe2000001160f */
[----:B------:R-:W-:-:S04]  /*17c30*/  VIADD R7, R21, 0x38840 ;  /* 0x0003884015077836 */ /* 0x000fc80000000000 */
[----:B------:R-:W0:Y:S01]  /*17c40*/  SHFL.IDX PT, R20, R207, RZ, 0x1c1f ;  /* 0x001c1fffcf147589 */ /* 0x000e2200000e0000 */
[----:B------:R-:W-:-:S04]  /*17c50*/  PRMT R7, R188, 0x654, R7 ;  /* 0x00000654bc077816 */ /* 0x000fc80000000007 */
[----:B------:R1:W-:Y:S02]  /*17c60*/  SYNCS.ARRIVE.TRANS64.RED.A1T0 RZ, [R7+URZ], RZ ;  /* 0x000000ff07ff79a7 */ /* 0x0003e4000810043f */
[----:B-1----:R-:W-:-:S05]  /*17c70*/  IMAD.SHL.U32 R7, R14, 0x40, RZ ;  /* 0x000000400e077824 */ /* 0x002fca00078e00ff */
[----:B------:R-:W-:-:S04]  /*17c80*/  IADD3 R205, -R184, 0x1, -R7 ;  /* 0x00000001b8cd7810 */ /* 0x000fc80007ffe907 */
[----:B------:R-:W-:-:S05]  /*17c90*/  IADD3 R205, -R185, R205, R186 ;  /* 0x000000cdb9cd7210 */ /* 0x000fca0007ffe1ba */
[C---:B------:R-:W-:Y:S02]  /*17ca0*/  VIADD R206, R205.reuse, UR44 ;  /* 0x0000002ccdce7c36 */ /* 0x040fe40008000000 */
[----:B------:R-:W-:Y:S02]  /*17cb0*/  VIADD R205, R205, UR4 ;  /* 0x00000004cdcd7c36 */ /* 0x000fe40008000000 */
        /* <DEDUP_REMOVED lines=15> */
.L_x_3519:
[----:B------:R-:W-:-:S05]  /*17db0*/  IMAD.U32 R201, RZ, RZ, UR39 ;  /* 0x00000027ffc97e24 */ /* 0x000fca000f8e00ff */
[----:B------:R-:W-:-:S13]  /*17dc0*/  ISETP.NE.AND P1, PT, R201, 0x1, PT ;  /* 0x00000001c900780c */ /* 0x000fda0003f25270 */
[----:B------:R-:W0:Y:S02]  /*17dd0*/  @P1 LDC.64 R202, c[0x0][0xae0] ;  /* 0x0002b800ffca1b82 */ /* 0x000e240000000a00 */
[----:B0-----:R-:W-:-:S05]  /*17de0*/  @P1 IMAD.HI.U32 R202, R20, R202, RZ ;  /* 0x000000ca14ca1227 */ /* 0x001fca00078e00ff */
[----:B------:R-:W-:-:S07]  /*17df0*/  @P1 SHF.R.U32.HI R20, RZ, R203, R202 ;  /* 0x000000cbff141219 */ /* 0x000fce00000116ca */
.L_x_3520:
[----:B------:R-:W-:Y:S05]  /*17e00*/  BSYNC B1 ;  /* 0x0000000000017941 */ /* 0x000fea0003800000 */
.L_x_3518:
[----:B------:R-:W-:-:S04]  /*17e10*/  IMAD R20, R20, R201, -R7 ;  /* 0x000000c914147224 */ /* 0x000fc800078e0a07 */
[----:B------:R-:W-:-:S05]  /*17e20*/  IMAD.IADD R20, R20, 0x1, -R184 ;  /* 0x0000000114147824 */ /* 0x000fca00078e0ab8 */
[----:B------:R-:W-:Y:S02]  /*17e30*/  VIMNMX R15, R15, R20, !PT ;  /* 0x000000140f0f7248 */ /* 0x000fe40007fe0100 */
[----:B------:R-:W-:-:S07]  /*17e40*/  VIADDMNMX R204, R20, R201, R204, PT ;  /* 0x000000c914cc7246 */ /* 0x000fce00038001cc */
.L_x_3517:
        /* <DEDUP_REMOVED lines=65> */
.L_x_3523:
[----:B------:R-:W-:-:S05]  /*18260*/  IMAD.U32 R15, RZ, RZ, UR39 ;  /* 0x00000027ff0f7e24 */ /* 0x000fca000f8e00ff */
[----:B------:R-:W-:-:S13]  /*18270*/  ISETP.NE.AND P2, PT, R15, 0x1, PT ;  /* 0x000000010f00780c */ /* 0x000fda0003f45270 */
[----:B------:R-:W0:Y:S02]  /*18280*/  @P2 LDC.64 R152, c[0x0][0xae0] ;  /* 0x0002b800ff982b82 */ /* 0x000e240000000a00 */
[----:B0-----:R-:W-:-:S05]  /*18290*/  @P2 IMAD.HI.U32 R152, R207, R152, RZ ;  /* 0x00000098cf982227 */ /* 0x001fca00078e00ff */
[----:B------:R-:W-:-:S07]  /*182a0*/  @P2 SHF.R.U32.HI R207, RZ, R153, R152 ;  /* 0x00000099ffcf2219 */ /* 0x000fce0000011698 */
.L_x_3524:
[----:B------:R-:W-:Y:S05]  /*182b0*/  BSYNC B1 ;  /* 0x0000000000017941 */ /* 0x000fea0003800000 */
.L_x_3522:
[----:B------:R-:W-:-:S04]  /*182c0*/  IMAD R7, R207, R15, -R7 ;  /* 0x0000000fcf077224 */ /* 0x000fc800078e0a07 */
[----:B------:R-:W-:-:S05]  /*182d0*/  IMAD.IADD R7, R7, 0x1, -R184 ;  /* 0x0000000107077824 */ /* 0x000fca00078e0ab8 */
[----:B------:R-:W-:Y:S02]  /*182e0*/  VIMNMX R205, R205, R7, !PT ;  /* 0x00000007cdcd7248 */ /* 0x000fe40007fe0100 */
[----:B------:R-:W-:-:S07]  /*182f0*/  VIADDMNMX R206, R7, R15, R206, PT ;  /* 0x0000000f07ce7246 */ /* 0x000fce00038001ce */
.L_x_3521:
        /* <DEDUP_REMOVED lines=19> */
[C---:B------:R-:W-:Y:S02]  /*18430*/  ISETP.GT.AND P6, PT, R205.reuse, RZ, P1 ;  /* 0x000000ffcd00720c */ /* 0x040fe40000fc4270 */
        /* <DEDUP_REMOVED lines=23> */
[----:B0-----:R-:W-:Y:S02]  /*185b0*/  FMNMX.FTZ R7, R7, R15, !PT ;  /* 0x0000000f07077209 */ /* 0x001fe40007810000 */
[----:B------:R-:W-:Y:S02]  /*185c0*/  FSEL R174, R174, -INF , !P3 ;  /* 0xff800000aeae7808 */ /* 0x000fe40005800000 */
[----:B------:R-:W-:Y:S01]  /*185d0*/  ISETP.GT.AND P3, PT, R205, 0x30, P1 ;  /* 0x00000030cd00780c */ /* 0x000fe20000f64270 */
[----:B------:R-:W0:Y:S03]  /*185e0*/  SHFL.BFLY PT, R15, R7, 0x1, 0x1f ;  /* 0x0c201f00070f7f89 */ /* 0x000e2600000e0000 */
[----:B------:R-:W-:-:S04]  /*185f0*/  ISETP.LT.OR P3, PT, R206, 0x31, P3 ;  /* 0x00000031ce00780c */ /* 0x000fc80001f61670 */
[----:B------:R-:W-:Y:S02]  /*18600*/  FSEL R178, R178, -INF , !P3 ;  /* 0xff800000b2b27808 */ /* 0x000fe40005800000 */
[----:B0-----:R-:W-:Y:S01]  /*18610*/  FMNMX.FTZ R7, R7, R15, !PT ;  /* 0x0000000f07077209 */ /* 0x001fe20007810000 */
[----:B------:R-:W-:-:S03]  /*18620*/  IMAD.U32 R15, RZ, RZ, UR38 ;  /* 0x00000026ff0f7e24 */ /* 0x000fc6000f8e00ff */
[C---:B------:R-:W-:Y:S01]  /*18630*/  FSETP.NEU.FTZ.AND P2, PT, R7.reuse, -INF , PT ;  /* 0xff8000000700780b */ /* 0x040fe20003f5d000 */
[----:B------:R-:W-:-:S03]  /*18640*/  FMUL.FTZ R152, R7, R15 ;  /* 0x0000000f07987220 */ /* 0x000fc60000410000 */
[----:B------:R-:W-:Y:S02]  /*18650*/  FSEL R153, R7, RZ, P2 ;  /* 0x000000ff07997208 */ /* 0x000fe40001000000 */
[----:B------:R-:W-:Y:S02]  /*18660*/  FSEL R152, R152, RZ, P2 ;  /* 0x000000ff98987208 */ /* 0x000fe40001000000 */
[----:B------:R-:W-:Y:S01]  /*18670*/  ISETP.GT.AND P2, PT, R205, 0x8, P1 ;  /* 0x00000008cd00780c */ /* 0x000fe20000f44270 */
[----:B------:R-:W-:Y:S02]  /*18680*/  FADD.FTZ R153, -R153, R200 ;  /* 0x000000c899997221 */ /* 0x000fe40000010100 */
[-CC-:B------:R-:W-:Y:S01]  /*18690*/  FFMA.FTZ R20, R20, R15.reuse, -R152.reuse ;  /* 0x0000000f14147223 */ /* 0x180fe20000010898 */
[-CC-:B------:R-:W-:Y:S01]  /*186a0*/  FFMA.FTZ R201, R201, R15.reuse, -R152.reuse ;  /* 0x0000000fc9c97223 */ /* 0x180fe20000010898 */
[-C--:B------:R-:W-:Y:S01]  /*186b0*/  FMUL.FTZ R153, R153, R15.reuse ;  /* 0x0000000f99997220 */ /* 0x080fe20000410000 */
        /* <DEDUP_REMOVED lines=16> */
[----:B------:R-:W-:-:S03]  /*187c0*/  ISETP.LT.OR P2, PT, R206, 0x9, P2 ;  /* 0x00000009ce00780c */ /* 0x000fc60001741670 */
[----:B------:R-:W1:Y:S01]  /*187d0*/  MUFU.EX2 R152, R201 ;  /* 0x000000c900987308 */ /* 0x000e620000000800 */
[----:B------:R-:W-:Y:S02]  /*187e0*/  FSEL R158, R158, -INF , !P2 ;  /* 0xff8000009e9e7808 */ /* 0x000fe40005000000 */
[----:B------:R-:W-:-:S04]  /*187f0*/  ISETP.GT.AND P2, PT, R205, 0x11, P1 ;  /* 0x00000011cd00780c */ /* 0x000fc80000f44270 */
[----:B------:R-:W-:Y:S01]  /*18800*/  ISETP.LT.OR P2, PT, R206, 0x12, P2 ;  /* 0x00000012ce00780c */ /* 0x000fe20001741670 */
[----:B------:R-:W2:Y:S01]  /*18810*/  MUFU.EX2 R156, R156 ;  /* 0x0000009c009c7308 */ /* 0x000ea20000000800 */
[----:B0-----:R-:W-:Y:S01]  /*18820*/  FFMA.FTZ R6, R153, R6, R20 ;  /* 0x0000000699067223 */ /* 0x001fe20000010014 */
[-C--:B------:R-:W-:Y:S01]  /*18830*/  FMUL.FTZ R24, R24, R153.reuse ;  /* 0x0000009918187220 */ /* 0x080fe20000410000 */
[----:B------:R-:W-:Y:S01]  /*18840*/  FSEL R163, R163, -INF , !P2 ;  /* 0xff800000a3a37808 */ /* 0x000fe20005000000 */
[-C--:B------:R-:W-:Y:S01]  /*18850*/  FMUL.FTZ R25, R25, R153.reuse ;  /* 0x0000009919197220 */ /* 0x080fe20000410000 */
[----:B------:R-:W-:Y:S01]  /*18860*/  ISETP.GT.AND P2, PT, R205, 0x20, P1 ;  /* 0x00000020cd00780c */ /* 0x000fe20000f44270 */
[-C--:B------:R-:W-:Y:S01]  /*18870*/  FMUL.FTZ R28, R28, R153.reuse ;  /* 0x000000991c1c7220 */ /* 0x080fe20000410000 */
[-C--:B------:R-:W-:Y:S01]  /*18880*/  FMUL.FTZ R29, R29, R153.reuse ;  /* 0x000000991d1d7220 */ /* 0x080fe20000410000 */
[----:B------:R-:W0:Y:S01]  /*18890*/  MUFU.EX2 R157, R157 ;  /* 0x0000009d009d7308 */ /* 0x000e220000000800 */
[C---:B-1----:R-:W-:Y:S01]  /*188a0*/  FADD.FTZ R6, R152.reuse, R6 ;  /* 0x0000000698067221 */ /* 0x042fe20000010000 */
[----:B------:R-:W-:Y:S01]  /*188b0*/  F2FP.BF16.F32.PACK_AB R152, R152, R20 ;  /* 0x000000149898723e */ /* 0x000fe200000010ff */
[-C--:B------:R-:W-:Y:S01]  /*188c0*/  FMUL.FTZ R32, R32, R153.reuse ;  /* 0x0000009920207220 */ /* 0x080fe20000410000 */
[----:B------:R-:W-:Y:S01]  /*188d0*/  FMNMX.FTZ R20, R154, R198, !PT ;  /* 0x000000c69a147209 */ /* 0x000fe20007810000 */
[-C--:B------:R-:W-:Y:S01]  /*188e0*/  FMUL.FTZ R33, R33, R153.reuse ;  /* 0x0000009921217220 */ /* 0x080fe20000410000 */
[----:B------:R-:W-:Y:S01]  /*188f0*/  ISETP.LT.OR P2, PT, R206, 0x21, P2 ;  /* 0x00000021ce00780c */ /* 0x000fe20001741670 */
[-C--:B------:R-:W-:Y:S01]  /*18900*/  FMUL.FTZ R36, R36, R153.reuse ;  /* 0x0000009924247220 */ /* 0x080fe20000410000 */
[----:B------:R-:W-:Y:S01]  /*18910*/  FMNMX.FTZ R20, R155, R20, !PT ;  /* 0x000000149b147209 */ /* 0x000fe20007810000 */
[----:B------:R-:W1:Y:S01]  /*18920*/  MUFU.EX2 R160, R160 ;  /* 0x000000a000a07308 */ /* 0x000e620000000800 */
[----:B------:R-:W-:Y:S01]  /*18930*/  FSEL R170, R170, -INF , !P2 ;  /* 0xff800000aaaa7808 */ /* 0x000fe20005000000 */
[----:B--2---:R-:W-:Y:S01]  /*18940*/  FADD.FTZ R6, R156, R6 ;  /* 0x000000069c067221 */ /* 0x004fe20000010000 */
[----:B------:R-:W-:Y:S01]  /*18950*/  FMNMX.FTZ R20, R158, R20, !PT ;  /* 0x000000149e147209 */ /* 0x000fe20007810000 */
[-C--:B------:R-:W-:Y:S01]  /*18960*/  FMUL.FTZ R37, R37, R153.reuse ;  /* 0x0000009925257220 */ /* 0x080fe20000410000 */
[----:B------:R-:W-:Y:S01]  /*18970*/  ISETP.GT.AND P2, PT, R205, 0x29, P1 ;  /* 0x00000029cd00780c */ /* 0x000fe20000f44270 */
[-C--:B------:R-:W-:Y:S01]  /*18980*/  FMUL.FTZ R40, R40, R153.reuse ;  /* 0x0000009928287220 */ /* 0x080fe20000410000 */
[----:B------:R-:W-:Y:S01]  /*18990*/  FMNMX.FTZ R20, R159, R20, !PT ;  /* 0x000000149f147209 */ /* 0x000fe20007810000 */
[----:B------:R-:W-:Y:S01]  /*189a0*/  MUFU.EX2 R164, R164 ;  /* 0x000000a400a47308 */ /* 0x000fe20000000800 */
[----:B------:R-:W-:Y:S01]  /*189b0*/  ISETP.LT.OR P2, PT, R206, 0x2a, P2 ;  /* 0x0000002ace00780c */ /* 0x000fe20001741670 */
[----:B0-----:R-:W-:Y:S01]  /*189c0*/  FADD.FTZ R6, R157, R6 ;  /* 0x000000069d067221 */ /* 0x001fe20000010000 */
[----:B------:R-:W-:Y:S01]  /*189d0*/  FMNMX.FTZ R20, R162, R20, !PT ;  /* 0x00000014a2147209 */ /* 0x000fe20007810000 */
[-C--:B------:R-:W-:Y:S01]  /*189e0*/  FMUL.FTZ R41, R41, R153.reuse ;  /* 0x0000009929297220 */ /* 0x080fe20000410000 */
[----:B------:R-:W-:Y:S01]  /*189f0*/  FSEL R175, R175, -INF , !P2 ;  /* 0xff800000afaf7808 */ /* 0x000fe20005000000 */
[-C--:B------:R-:W-:Y:S01]  /*18a00*/  FMUL.FTZ R44, R44, R153.reuse ;  /* 0x000000992c2c7220 */ /* 0x080fe20000410000 */
[----:B------:R-:W-:Y:S01]  /*18a10*/  FMNMX.FTZ R20, R163, R20, !PT ;  /* 0x00000014a3147209 */ /* 0x000fe20007810000 */
[----:B------:R-:W-:Y:S01]  /*18a20*/  MUFU.EX2 R165, R165 ;  /* 0x000000a500a57308 */ /* 0x000fe20000000800 */
[----:B------:R-:W-:Y:S01]  /*18a30*/  ISETP.GT.AND P2, PT, R205, 0x31, P1 ;  /* 0x00000031cd00780c */ /* 0x000fe20000f44270 */
[----:B-1----:R-:W-:Y:S01]  /*18a40*/  FADD.FTZ R6, R160, R6 ;  /* 0x00000006a0067221 */ /* 0x002fe20000010000 */
[----:B------:R-:W-:Y:S01]  /*18a50*/  FMNMX.FTZ R20, R166, R20, !PT ;  /* 0x00000014a6147209 */ /* 0x000fe20007810000 */
[-C--:B------:R-:W-:Y:S01]  /*18a60*/  FMUL.FTZ R45, R45, R153.reuse ;  /* 0x000000992d2d7220 */ /* 0x080fe20000410000 */
[----:B------:R-:W-:Y:S01]  /*18a70*/  ISETP.LT.OR P2, PT, R206, 0x32, P2 ;  /* 0x00000032ce00780c */ /* 0x000fe20001741670 */
[-C--:B------:R-:W-:Y:S01]  /*18a80*/  FMUL.FTZ R48, R48, R153.reuse ;  /* 0x0000009930307220 */ /* 0x080fe20000410000 */
[----:B------:R-:W-:Y:S01]  /*18a90*/  FMNMX.FTZ R20, R167, R20, !PT ;  /* 0x00000014a7147209 */ /* 0x000fe20007810000 */
[----:B------:R0:W-:Y:S01]  /*18aa0*/  MUFU.EX2 R201, R168 ;  /* 0x000000a800c97308 */ /* 0x0001e20000000800 */
[----:B------:R-:W-:Y:S01]  /*18ab0*/  ISETP.GT.AND P1, PT, R205, 0x39, P1 ;  /* 0x00000039cd00780c */ /* 0x000fe20000f24270 */
[-C--:B------:R-:W-:Y:S01]  /*18ac0*/  FMUL.FTZ R49, R49, R153.reuse ;  /* 0x0000009931317220 */ /* 0x080fe20000410000 */
[----:B------:R-:W-:Y:S01]  /*18ad0*/  FMNMX.FTZ R20, R170, R20, !PT ;  /* 0x00000014aa147209 */ /* 0x000fe20007810000 */
[-C--:B------:R-:W-:Y:S01]  /*18ae0*/  FMUL.FTZ R52, R52, R153.reuse ;  /* 0x0000009934347220 */ /* 0x080fe20000410000 */
[----:B------:R-:W-:Y:S01]  /*18af0*/  FSEL R179, R179, -INF , !P2 ;  /* 0xff800000b3b37808 */ /* 0x000fe20005000000 */
[-C--:B------:R-:W-:Y:S01]  /*18b00*/  FMUL.FTZ R53, R53, R153.reuse ;  /* 0x0000009935357220 */ /* 0x080fe20000410000 */
[----:B------:R-:W-:Y:S01]  /*18b10*/  FMNMX.FTZ R20, R171, R20, !PT ;  /* 0x00000014ab147209 */ /* 0x000fe20007810000 */
[----:B------:R-:W-:Y:S01]  /*18b20*/  MUFU.EX2 R172, R172 ;  /* 0x000000ac00ac7308 */ /* 0x000fe20000000800 */
[----:B------:R-:W-:Y:S01]  /*18b30*/  ISETP.LT.OR P1, PT, R206, 0x3a, P1 ;  /* 0x0000003ace00780c */ /* 0x000fe20000f21670 */
[----:B0-----:R-:W-:Y:S01]  /*18b40*/  IMAD R168, R17, 0x1000, R196 ;  /* 0x0000100011a87824 */ /* 0x001fe200078e02c4 */
[----:B------:R-:W-:Y:S01]  /*18b50*/  FMNMX.FTZ R20, R174, R20, !PT ;  /* 0x00000014ae147209 */ /* 0x000fe20007810000 */
[-C--:B------:R-:W-:Y:S01]  /*18b60*/  FMUL.FTZ R56, R56, R153.reuse ;  /* 0x0000009938387220 */ /* 0x080fe20000410000 */
[----:B------:R-:W-:Y:S01]  /*18b70*/  FSEL R183, R183, -INF , !P1 ;  /* 0xff800000b7b77808 */ /* 0x000fe20004800000 */
[-C--:B------:R-:W-:Y:S01]  /*18b80*/  FMUL.FTZ R57, R57, R153.reuse ;  /* 0x0000009939397220 */ /* 0x080fe20000410000 */
[----:B------:R-:W-:Y:S01]  /*18b90*/  FMNMX.FTZ R20, R175, R20, !PT ;  /* 0x00000014af147209 */ /* 0x000fe20007810000 */
[----:B------:R-:W-:Y:S01]  /*18ba0*/  MUFU.EX2 R173, R173 ;  /* 0x000000ad00ad7308 */ /* 0x000fe20000000800 */
[-C--:B------:R-:W-:Y:S01]  /*18bb0*/  FMUL.FTZ R60, R60, R153.reuse ;  /* 0x000000993c3c7220 */ /* 0x080fe20000410000 */
[-C--:B------:R-:W-:Y:S01]  /*18bc0*/  FMUL.FTZ R61, R61, R153.reuse ;  /* 0x000000993d3d7220 */ /* 0x080fe20000410000 */
[----:B------:R-:W-:Y:S01]  /*18bd0*/  FMNMX.FTZ R20, R178, R20, !PT ;  /* 0x00000014b2147209 */ /* 0x000fe20007810000 */
[-C--:B------:R-:W-:Y:S01]  /*18be0*/  FMUL.FTZ R64, R64, R153.reuse ;  /* 0x0000009940407220 */ /* 0x080fe20000410000 */
[-C--:B------:R-:W-:Y:S01]  /*18bf0*/  FMUL.FTZ R65, R65, R153.reuse ;  /* 0x0000009941417220 */ /* 0x080fe20000410000 */
        /* <DEDUP_REMOVED lines=38> */
[----:B0-----:R-:W-:Y:S01]  /*18e60*/  FMNMX.FTZ R20, R20, R200, !PT ;  /* 0x000000c814147209 */ /* 0x001fe20007810000 */
[-C--:B------:R-:W-:Y:S01]  /*18e70*/  FMUL.FTZ R128, R128, R153.reuse ;  /* 0x0000009980807220 */ /* 0x080fe20000410000 */
[----:B------:R0:W1:Y:S01]  /*18e80*/  MUFU.EX2 R200, R161 ;  /* 0x000000a100c87308 */ /* 0x0000620000000800 */
[-C--:B------:R-:W-:Y:S01]  /*18e90*/  FMUL.FTZ R129, R129, R153.reuse ;  /* 0x0000009981817220 */ /* 0x080fe20000410000 */
[-C--:B------:R-:W-:Y:S01]  /*18ea0*/  FMUL.FTZ R132, R132, R153.reuse ;  /* 0x0000009984847220 */ /* 0x080fe20000410000 */
[----:B------:R-:W2:Y:S01]  /*18eb0*/  SHFL.BFLY PT, R202, R20, 0x1, 0x1f ;  /* 0x0c201f0014ca7f89 */ /* 0x000ea200000e0000 */
[-C--:B------:R-:W-:Y:S01]  /*18ec0*/  FMUL.FTZ R133, R133, R153.reuse ;  /* 0x0000009985857220 */ /* 0x080fe20000410000 */
[-C--:B------:R-:W-:Y:S01]  /*18ed0*/  FMUL.FTZ R136, R136, R153.reuse ;  /* 0x0000009988887220 */ /* 0x080fe20000410000 */
[-C--:B------:R-:W-:Y:S01]  /*18ee0*/  FMUL.FTZ R137, R137, R153.reuse ;  /* 0x0000009989897220 */ /* 0x080fe20000410000 */
[-C--:B------:R-:W-:Y:S01]  /*18ef0*/  FMUL.FTZ R140, R140, R153.reuse ;  /* 0x000000998c8c7220 */ /* 0x080fe20000410000 */
[----:B------:R-:W-:Y:S01]  /*18f00*/  FMUL.FTZ R141, R141, R153 ;  /* 0x000000998d8d7220 */ /* 0x000fe20000410000 */
[----:B0-----:R-:W-:-:S02]  /*18f10*/  IMAD.MOV R161, RZ, RZ, -R210 ;  /* 0x000000ffffa17224 */ /* 0x001fc400078e0ad2 */
[-C--:B------:R-:W-:Y:S01]  /*18f20*/  FMUL.FTZ R144, R144, R153.reuse ;  /* 0x0000009990907220 */ /* 0x080fe20000410000 */
[-C--:B------:R-:W-:Y:S01]  /*18f30*/  FMUL.FTZ R145, R145, R153.reuse ;  /* 0x0000009991917220 */ /* 0x080fe20000410000 */
[-C--:B------:R-:W-:Y:S01]  /*18f40*/  FMUL.FTZ R148, R148, R153.reuse ;  /* 0x0000009994947220 */ /* 0x080fe20000410000 */
[----:B------:R-:W-:Y:S01]  /*18f50*/  FMUL.FTZ R149, R149, R153 ;  /* 0x0000009995957220 */ /* 0x000fe20000410000 */
[----:B------:R-:W-:Y:S02]  /*18f60*/  ISETP.NE.AND P2, PT, R184, R161, PT ;  /* 0x000000a1b800720c */ /* 0x000fe40003f45270 */
[----:B------:R-:W-:Y:S01]  /*18f70*/  R2UR UR6, R168 ;  /* 0x00000000a80672ca */ /* 0x000fe200000e0000 */
[----:B-1----:R-:W-:-:S04]  /*18f80*/  FADD.FTZ R6, R200, R6 ;  /* 0x00000006c8067221 */ /* 0x002fc80000010000 */
[----:B------:R-:W-:-:S04]  /*18f90*/  FADD.FTZ R6, R164, R6 ;  /* 0x00000006a4067221 */ /* 0x000fc80000010000 */
[----:B------:R-:W-:Y:S01]  /*18fa0*/  FADD.FTZ R6, R165, R6 ;  /* 0x00000006a5067221 */ /* 0x000fe20000010000 */
[----:B--2---:R-:W-:Y:S02]  /*18fb0*/  FMNMX.FTZ R20, R20, R202, !PT ;  /* 0x000000ca14147209 */ /* 0x004fe40007810000 */
[----:B------:R0:W1:Y:S01]  /*18fc0*/  MUFU.EX2 R202, R169 ;  /* 0x000000a900ca7308 */ /* 0x0000620000000800 */
[----:B------:R-:W-:Y:S01]  /*18fd0*/  FADD.FTZ R6, R201, R6 ;  /* 0x00000006c9067221 */ /* 0x000fe20000010000 */
[----:B------:R-:W-:-:S04]  /*18fe0*/  FSETP.NEU.FTZ.AND P1, PT, R20, -INF , PT ;  /* 0xff8000001400780b */ /* 0x000fc80003f3d000 */
[----:B------:R-:W-:Y:S01]  /*18ff0*/  FSEL R161, R20, RZ, P1 ;  /* 0x000000ff14a17208 */ /* 0x000fe20000800000 */
[----:B0-----:R-:W-:-:S04]  /*19000*/  @!P2 IMAD R169, R199, 0x40, R197 ;  /* 0x00000040c7a9a824 */ /* 0x001fc800078e02c5 */
[----:B------:R-:W-:Y:S01]  /*19010*/  FADD.FTZ R161, -R161, R198 ;  /* 0x000000c6a1a17221 */ /* 0x000fe20000010100 */
[----:B------:R-:W-:-:S03]  /*19020*/  @!P2 IMAD R198, R169, 0x4, R16 ;  /* 0x00000004a9c6a824 */ /* 0x000fc600078e0210 */
[-C--:B------:R-:W-:Y:S01]  /*19030*/  FMUL.FTZ R161, R161, R15.reuse ;  /* 0x0000000fa1a17220 */ /* 0x080fe20000410000 */
[----:B------:R-:W-:Y:S02]  /*19040*/  IMAD.MOV.U32 R169, RZ, RZ, 0x40000040 ;  /* 0x40000040ffa97424 */ /* 0x000fe400078e00ff */
[----:B-1----:R-:W-:Y:S01]  /*19050*/  FADD.FTZ R6, R202, R6 ;  /* 0x00000006ca067221 */ /* 0x002fe20000010000 */
[----:B------:R-:W-:Y:S02]  /*19060*/  @!P2 STS [R198+0x38400], R153 ;  /* 0x03840099c600a388 */ /* 0x000fe40000000800 */
[----:B------:R-:W0:Y:S01]  /*19070*/  MUFU.EX2 R161, R161 ;  /* 0x000000a100a17308 */ /* 0x000e220000000800 */
[----:B------:R-:W-:Y:S01]  /*19080*/  R2UR UR7, R169 ;  /* 0x00000000a90772ca */ /* 0x000fe200000e0000 */
[----:B------:R-:W-:Y:S01]  /*19090*/  FMUL.FTZ R169, R20, R15 ;  /* 0x0000000f14a97220 */ /* 0x000fe20000410000 */
[----:B------:R-:W-:-:S04]  /*190a0*/  FADD.FTZ R6, R172, R6 ;  /* 0x00000006ac067221 */ /* 0x000fc80000010000 */
[----:B------:R-:W-:Y:S01]  /*190b0*/  FSEL R169, R169, RZ, P1 ;  /* 0x000000ffa9a97208 */ /* 0x000fe20000800000 */
[----:B------:R-:W-:-:S04]  /*190c0*/  FADD.FTZ R6, R173, R6 ;  /* 0x00000006ad067221 */ /* 0x000fc80000010000 */
[-CC-:B------:R-:W-:Y:S01]  /*190d0*/  FFMA.FTZ R158, R158, R15.reuse, -R169.reuse ;  /* 0x0000000f9e9e7223 */ /* 0x180fe200000108a9 */
[-CC-:B------:R-:W-:Y:S01]  /*190e0*/  FFMA.FTZ R162, R162, R15.reuse, -R169.reuse ;  /* 0x0000000fa2a27223 */ /* 0x180fe200000108a9 */
[-CC-:B------:R-:W-:Y:S01]  /*190f0*/  FFMA.FTZ R154, R154, R15.reuse, -R169.reuse ;  /* 0x0000000f9a9a7223 */ /* 0x180fe200000108a9 */
[-CC-:B------:R-:W-:Y:S01]  /*19100*/  FFMA.FTZ R199, R155, R15.reuse, -R169.reuse ;  /* 0x0000000f9bc77223 */ /* 0x180fe200000108a9 */
[-CC-:B------:R-:W-:Y:S01]  /*19110*/  FFMA.FTZ R159, R159, R15.reuse, -R169.reuse ;  /* 0x0000000f9f9f7223 */ /* 0x180fe200000108a9 */
[----:B0-----:R0:W-:Y:S01]  /*19120*/  @!P2 STS [R198+0x38420], R161 ;  /* 0x038420a1c600a388 */ /* 0x0011e20000000800 */
        /* <DEDUP_REMOVED lines=9> */
[-CC-:B0-----:R-:W-:Y:S01]  /*191c0*/  FFMA.FTZ R198, R170, R15.reuse, -R169.reuse ;  /* 0x0000000faac67223 */ /* 0x181fe200000108a9 */
[----:B------:R-:W-:Y:S01]  /*191d0*/  FFMA.FTZ R169, R183, R15, -R169 ;  /* 0x0000000fb7a97223 */ /* 0x000fe200000108a9 */
[----:B------:R0:W-:Y:S01]  /*191e0*/  MUFU.EX2 R175, R158 ;  /* 0x0000009e00af7308 */ /* 0x0001e20000000800 */
[----:B------:R-:W-:Y:S01]  /*191f0*/  FADD.FTZ R6, R176, R6 ;  /* 0x00000006b0067221 */ /* 0x000fe20000010000 */
[-C--:B------:R-:W-:Y:S01]  /*19200*/  FMUL.FTZ R26, R26, R161.reuse ;  /* 0x000000a11a1a7220 */ /* 0x080fe20000410000 */
[-C--:B------:R-:W-:Y:S01]  /*19210*/  FMUL.FTZ R27, R27, R161.reuse ;  /* 0x000000a11b1b7220 */ /* 0x080fe20000410000 */
[-C--:B------:R-:W-:Y:S01]  /*19220*/  FMUL.FTZ R30, R30, R161.reuse ;  /* 0x000000a11e1e7220 */ /* 0x080fe20000410000 */
[----:B------:R-:W-:Y:S01]  /*19230*/  FADD.FTZ R6, R177, R6 ;  /* 0x00000006b1067221 */ /* 0x000fe20000010000 */
[-C--:B------:R-:W-:Y:S01]  /*19240*/  FMUL.FTZ R31, R31, R161.reuse ;  /* 0x000000a11f1f7220 */ /* 0x080fe20000410000 */
[-C--:B------:R-:W-:Y:S01]  /*19250*/  FMUL.FTZ R34, R34, R161.reuse ;  /* 0x000000a122227220 */ /* 0x080fe20000410000 */
[----:B------:R1:W-:Y:S01]  /*19260*/  MUFU.EX2 R183, R162 ;  /* 0x000000a200b77308 */ /* 0x0003e20000000800 */
[----:B0-----:R-:W-:Y:S01]  /*19270*/  F2FP.BF16.F32.PACK_AB R158, R165, R164 ;  /* 0x000000a4a59e723e */ /* 0x001fe200000010ff */
[-C--:B------:R-:W-:Y:S01]  /*19280*/  FMUL.FTZ R35, R35, R161.reuse ;  /* 0x000000a123237220 */ /* 0x080fe20000410000 */
[----:B------:R-:W-:Y:S01]  /*19290*/  F2FP.BF16.F32.PACK_AB R164, R177, R176 ;  /* 0x000000b0b1a4723e */ /* 0x000fe200000010ff */
[-C--:B------:R-:W-:Y:S01]  /*192a0*/  FMUL.FTZ R38, R38, R161.reuse ;  /* 0x000000a126267220 */ /* 0x080fe20000410000 */
[-C--:B------:R-:W-:Y:S01]  /*192b0*/  FMUL.FTZ R39, R39, R161.reuse ;  /* 0x000000a127277220 */ /* 0x080fe20000410000 */
[-C--:B------:R-:W-:Y:S01]  /*192c0*/  FMUL.FTZ R42, R42, R161.reuse ;  /* 0x000000a12a2a7220 */ /* 0x080fe20000410000 */
[-C--:B------:R-:W-:Y:S01]  /*192d0*/  FMUL.FTZ R43, R43, R161.reuse ;  /* 0x000000a12b2b7220 */ /* 0x080fe20000410000 */
[----:B------:R0:W2:Y:S01]  /*192e0*/  MUFU.EX2 R205, R154 ;  /* 0x0000009a00cd7308 */ /* 0x0000a20000000800 */
        /* <DEDUP_REMOVED lines=24> */
[----:B-1----:R-:W-:Y:S01]  /*19470*/  F2FP.BF16.F32.PACK_AB R153, R170, R205 ;  /* 0x000000cdaa99723e */ /* 0x002fe200000010ff */
        /* <DEDUP_REMOVED lines=44> */
[----:B--2---:R-:W-:Y:S01]  /*19740*/  F2FP.BF16.F32.PACK_AB R157, R172, R183 ;  /* 0x000000b7ac9d723e */ /* 0x004fe200000010ff */
[----:B------:R2:W-:Y:S01]  /*19750*/  STSM.16.M88.4 [R211+0x36400], R152 ;  /* 0x03640098d3007844 */ /* 0x0005e20000000200 */
[----:B------:R-:W3:Y:S01]  /*19760*/  MUFU.EX2 R203, R203 ;  /* 0x000000cb00cb7308 */ /* 0x000ee20000000800 */
[----:B-1----:R-:W-:Y:S01]  /*19770*/  F2FP.BF16.F32.PACK_AB R159, R176, R173 ;  /* 0x000000adb09f723e */ /* 0x002fe200000010ff */
[----:B------:R-:W-:Y:S01]  /*19780*/  FADD.FTZ R0, R170, R0 ;  /* 0x00000000aa007221 */ /* 0x000fe20000010000 */
[----:B------:R-:W-:Y:S01]  /*19790*/  F2FP.BF16.F32.PACK_AB R160, R202, R201 ;  /* 0x000000c9caa0723e */ /* 0x000fe200000010ff */
[----:B------:R-:W-:Y:S01]  /*197a0*/  FADD.FTZ R6, R180, R6 ;  /* 0x00000006b4067221 */ /* 0x000fe20000010000 */
[----:B0-----:R-:W-:Y:S01]  /*197b0*/  F2FP.BF16.F32.PACK_AB R161, R171, R198 ;  /* 0x000000c6aba1723e */ /* 0x001fe200000010ff */
[----:B------:R0:W-:Y:S01]  /*197c0*/  STSM.16.M88.4 [R212], R156 ;  /* 0x0000009cd4007844 */ /* 0x0001e20000000200 */
[----:B------:R-:W-:Y:S01]  /*197d0*/  F2FP.BF16.F32.PACK_AB R166, R181, R180 ;  /* 0x000000b4b5a6723e */ /* 0x000fe200000010ff */
[----:B------:R-:W-:Y:S01]  /*197e0*/  MUFU.EX2 R178, R178 ;  /* 0x000000b200b27308 */ /* 0x000fe20000000800 */
[----:B------:R-:W-:Y:S01]  /*197f0*/  FADD.FTZ R0, R175, R0 ;  /* 0x00000000af007221 */ /* 0x000fe20000010000 */
[----:B------:R-:W-:-:S03]  /*19800*/  FADD.FTZ R6, R181, R6 ;  /* 0x00000006b5067221 */ /* 0x000fc60000010000 */
[----:B------:R-:W-:-:S03]  /*19810*/  FADD.FTZ R0, R179, R0 ;  /* 0x00000000b3007221 */ /* 0x000fc60000010000 */
[----:B------:R-:W1:Y:S01]  /*19820*/  MUFU.EX2 R204, R204 ;  /* 0x000000cc00cc7308 */ /* 0x000e620000000800 */
[----:B---3--:R-:W-:Y:S01]  /*19830*/  F2FP.BF16.F32.PACK_AB R163, R203, R174 ;  /* 0x000000aecba3723e */ /* 0x008fe200000010ff */
[----:B------:R-:W-:-:S04]  /*19840*/  FADD.FTZ R0, R183, R0 ;  /* 0x00000000b7007221 */ /* 0x000fc80000010000 */
[----:B------:R0:W-:Y:S01]  /*19850*/  STSM.16.M88.4 [R214], R160 ;  /* 0x000000a0d6007844 */ /* 0x0001e20000000200 */
[----:B------:R-:W-:Y:S01]  /*19860*/  FADD.FTZ R0, R172, R0 ;  /* 0x00000000ac007221 */ /* 0x000fe20000010000 */
[----:B------:R-:W-:Y:S03]  /*19870*/  MUFU.EX2 R182, R182 ;  /* 0x000000b600b67308 */ /* 0x000fe60000000800 */
[----:B------:R-:W-:-:S04]  /*19880*/  FADD.FTZ R0, R173, R0 ;  /* 0x00000000ad007221 */ /* 0x000fc80000010000 */
[----:B------:R-:W-:Y:S01]  /*19890*/  FADD.FTZ R0, R176, R0 ;  /* 0x00000000b0007221 */ /* 0x000fe20000010000 */
[----:B------:R3:W4:Y:S01]  /*198a0*/  MUFU.EX2 R177, R169 ;  /* 0x000000a900b17308 */ /* 0x0007220000000800 */
[----:B-1----:R-:W-:Y:S02]  /*198b0*/  F2FP.BF16.F32.PACK_AB R165, R204, R178 ;  /* 0x000000b2cca5723e */ /* 0x002fe400000010ff */
[----:B------:R-:W-:-:S04]  /*198c0*/  FADD.FTZ R0, R198, R0 ;  /* 0x00000000c6007221 */ /* 0x000fc80000010000 */
[----:B------:R-:W-:Y:S01]  /*198d0*/  FADD.FTZ R0, R171, R0 ;  /* 0x00000000ab007221 */ /* 0x000fe20000010000 */
[----:B---3--:R-:W-:-:S03]  /*198e0*/  IMAD.MOV.U32 R169, RZ, RZ, 0x40000040 ;  /* 0x40000040ffa97424 */ /* 0x008fc600078e00ff */
[----:B------:R-:W-:-:S04]  /*198f0*/  FADD.FTZ R0, R174, R0 ;  /* 0x00000000ae007221 */ /* 0x000fc80000010000 */
[----:B------:R-:W-:Y:S01]  /*19900*/  FADD.FTZ R0, R203, R0 ;  /* 0x00000000cb007221 */ /* 0x000fe20000010000 */
[----:B----4-:R-:W-:-:S03]  /*19910*/  F2FP.BF16.F32.PACK_AB R167, R177, R182 ;  /* 0x000000b6b1a7723e */ /* 0x010fc600000010ff */
[----:B------:R-:W-:Y:S02]  /*19920*/  FADD.FTZ R0, R178, R0 ;  /* 0x00000000b2007221 */ /* 0x000fe40000010000 */
[----:B------:R0:W-:Y:S01]  /*19930*/  STSM.16.M88.4 [R213], R164 ;  /* 0x000000a4d5007844 */ /* 0x0001e20000000200 */
[----:B------:R-:W-:Y:S01]  /*19940*/  WARPGROUP.ARRIVE ;  /* 0x00000000000079c5 */ /* 0x000fe20000000000 */
[----:B------:R-:W-:-:S04]  /*19950*/  FADD.FTZ R0, R204, R0 ;  /* 0x00000000cc007221 */ /* 0x000fc80000010000 */
[----:B------:R-:W-:Y:S01]  /*19960*/  FADD.FTZ R0, R182, R0 ;  /* 0x00000000b6007221 */ /* 0x000fe20000010000 */
[----:B------:R-:W-:Y:S03]  /*19970*/  HGMMA.64x256x16.F32.BF16 R24, R152, gdesc[UR4].tnspB, R24, gsb0 ;  /* 0x43e0000498187df0 */ /* 0x000fe60008001818 */
[----:B------:R-:W-:Y:S01]  /*19980*/  FADD.FTZ R0, R177, R0 ;  /* 0x00000000b1007221 */ /* 0x000fe20000010000 */
[----:B------:R-:W-:Y:S02]  /*19990*/  WARPGROUP.DEPBAR.LE gsb0, 0x0 ;  /* 0x00008000000079c5 */ /* 0x000fe40000010000 */
[----:B--2---:R-:W-:Y:S01]  /*199a0*/  VIADD R152, R168, 0x80 ;  /* 0x00000080a8987836 */ /* 0x004fe20000000000 */
[----:B------:R-:W-:Y:S01]  /*199b0*/  WARPGROUP.ARRIVE ;  /* 0x00000000000079c5 */ /* 0x000fe20000000000 */
[----:B------:R-:W-:-:S03]  /*199c0*/  IMAD.MOV.U32 R153, RZ, RZ, 0x40000040 ;  /* 0x40000040ff997424 */ /* 0x000fc600078e00ff */
[----:B------:R-:W-:Y:S01]  /*199d0*/  R2UR UR6, R152 ;  /* 0x00000000980672ca */ /* 0x000fe200000e0000 */
[C---:B------:R-:W-:Y:S01]  /*199e0*/  VIADD R152, R168.reuse, 0x100 ;  /* 0x00000100a8987836 */ /* 0x040fe20000000000 */
[----:B------:R-:W-:Y:S01]  /*199f0*/  R2UR UR7, R153 ;  /* 0x00000000990772ca */ /* 0x000fe200000e0000 */
[----:B------:R-:W-:Y:S02]  /*19a00*/  IMAD.MOV.U32 R153, RZ, RZ, 0x40000040 ;  /* 0x40000040ff997424 */ /* 0x000fe400078e00ff */
[----:B------:R-:W-:-:S12]  /*19a10*/  VIADD R168, R168, 0x180 ;  /* 0x00000180a8a87836 */ /* 0x000fd80000000000 */
        /* <DEDUP_REMOVED lines=24> */
.L_x_3525:
[----:B------:R-:W2:Y:S01]  /*19ba0*/  LDL R152, [R1+0x14] ;  /* 0x0000140001987983 */ /* 0x000ea20000100800 */
[----:B------:R-:W-:Y:S02]  /*19bb0*/  VIADD R21, R21, 0x38860 ;  /* 0x0003886015157836 */ /* 0x000fe40000000000 */
[----:B------:R-:W-:Y:S02]  /*19bc0*/  IMAD.MOV.U32 R198, RZ, RZ, R20 ;  /* 0x000000ffffc67224 */ /* 0x000fe400078e0014 */
[----:B------:R-:W-:Y:S01]  /*19bd0*/  IMAD.MOV.U32 R200, RZ, RZ, R7 ;  /* 0x000000ffffc87224 */ /* 0x000fe200078e0007 */
[----:B------:R-:W-:Y:S01]  /*19be0*/  PRMT R21, R188, 0x654, R21 ;  /* 0x00000654bc157816 */ /* 0x000fe20000000015 */
[----:B------:R-:W-:-:S03]  /*19bf0*/  IMAD.MOV.U32 R199, RZ, RZ, R17 ;  /* 0x000000ffffc77224 */ /* 0x000fc600078e0011 */
[----:B------:R0:W-:Y:S01]  /*19c00*/  SYNCS.ARRIVE.TRANS64.RED.A1T0 RZ, [R21+URZ], RZ ;  /* 0x000000ff15ff79a7 */ /* 0x0001e2000810043f */
[C---:B--2---:R-:W-:Y:S01]  /*19c10*/  ISETP.GT.AND P1, PT, R14.reuse, R152, PT ;  /* 0x000000980e00720c */ /* 0x044fe20003f24270 */
[----:B------:R-:W-:-:S12]  /*19c20*/  VIADD R14, R14, 0xffffffff ;  /* 0xffffffff0e0e7836 */ /* 0x000fd80000000000 */
[----:B0-----:R-:W-:Y:S05]  /*19c30*/  @P1 BRA `(.L_x_3526) ;  /* 0xffffffc000c41947 */ /* 0x001fea000383ffff */
.L_x_3505:
[----:B------:R-:W-:Y:S05]  /*19c40*/  BSYNC B0 ;  /* 0x0000000000007941 */ /* 0x000fea0003800000 */
.L_x_3504:
[----:B------:R-:W2:Y:S04]  /*19c50*/  LDL.LU R21, [R1+0x58] ;  /* 0x0000580001157983 */ /* 0x000ea80000300800 */
[----:B------:R-:W0:Y:S04]  /*19c60*/  SHFL.BFLY PT, R3, R6, 0x2, 0x1f ;  /* 0x0c401f0006037f89 */ /* 0x000e2800000e0000 */
[----:B------:R-:W1:Y:S01]  /*19c70*/  SHFL.BFLY PT, R5, R0, 0x2, 0x1f ;  /* 0x0c401f0000057f89 */ /* 0x000e6200000e0000 */
[----:B0-----:R-:W-:Y:S01]  /*19c80*/  FADD.FTZ R3, R3, R6 ;  /* 0x0000000603037221 */ /* 0x001fe20000010000 */
[----:B-1----:R-:W-:-:S04]  /*19c90*/  FADD.FTZ R4, R5, R0 ;  /* 0x0000000005047221 */ /* 0x002fc80000010000 */
[----:B------:R-:W0:Y:S01]  /*19ca0*/  SHFL.BFLY PT, R2, R3, 0x1, 0x1f ;  /* 0x0c201f0003027f89 */ /* 0x000e2200000e0000 */
[----:B------:R-:W-:-:S03]  /*19cb0*/  IMAD.MOV.U32 R0, RZ, RZ, -0x800000 ;  /* 0xff800000ff007424 */ /* 0x000fc600078e00ff */
[----:B------:R-:W1:Y:S01]  /*19cc0*/  SHFL.BFLY PT, R9, R4, 0x1, 0x1f ;  /* 0x0c201f0004097f89 */ /* 0x000e6200000e0000 */
[----:B0-----:R-:W-:Y:S01]  /*19cd0*/  FADD.FTZ R5, R3, R2 ;  /* 0x0000000203057221 */ /* 0x001fe20000010000 */
[----:B-1----:R-:W-:Y:S01]  /*19ce0*/  FADD.FTZ R10, R4, R9 ;  /* 0x00000009040a7221 */ /* 0x002fe20000010000 */
[----:B------:R-:W-:Y:S08]  /*19cf0*/  BAR.ARV 0x8, 0x100 ;  /* 0x0204000000007b1d */ /* 0x000ff00000002000 */
[----:B------:R-:W-:Y:S01]  /*19d00*/  BAR.SYNC.DEFER_BLOCKING 0xf, 0x100 ;  /* 0x03c4000000007b1d */ /* 0x000fe20000010000 */
[----:B------:R-:W-:-:S02]  /*19d10*/  FSETP.NE.FTZ.AND P0, PT, R5, RZ, PT ;  /* 0x000000ff0500720b */ /* 0x000fc40003f15000 */
[----:B------:R-:W-:-:S11]  /*19d20*/  FSETP.NE.FTZ.AND P1, PT, R10, RZ, PT ;  /* 0x000000ff0a00720b */ /* 0x000fd60003f35000 */
[----:B------:R-:W0:Y:S02]  /*19d30*/  @P0 MUFU.LG2 R2, R5 ;  /* 0x0000000500020308 */ /* 0x000e240000000c00 */
[----:B------:R-:W-:-:S06]  /*19d40*/  @P1 FMUL.FTZ R4, R15, 0.69314718246459960938 ;  /* 0x3f3172180f041820 */ /* 0x000fcc0000410000 */
[----:B------:R-:W1:Y:S01]  /*19d50*/  @P1 MUFU.LG2 R6, R10 ;  /* 0x0000000a00061308 */ /* 0x000e620000000c00 */
[----:B0-----:R-:W-:Y:S01]  /*19d60*/  @P0 FMUL.FTZ R9, R2, 0.69314718246459960938 ;  /* 0x3f31721802090820 */ /* 0x001fe20000410000 */
[----:B------:R-:W-:-:S04]  /*19d70*/  @P0 FMUL.FTZ R2, R15, 0.69314718246459960938 ;  /* 0x3f3172180f020820 */ /* 0x000fc80000410000 */
[----:B------:R-:W-:Y:S01]  /*19d80*/  @P0 FFMA.FTZ R0, R2, R7, R9 ;  /* 0x0000000702000223 */ /* 0x000fe20000010009 */
[----:B------:R-:W-:Y:S02]  /*19d90*/  IMAD.MOV.U32 R2, RZ, RZ, -0x800000 ;  /* 0xff800000ff027424 */ /* 0x000fe400078e00ff */
[----:B-1----:R-:W-:-:S04]  /*19da0*/  @P1 FMUL.FTZ R3, R6, 0.69314718246459960938 ;  /* 0x3f31721806031820 */ /* 0x002fc80000410000 */
[----:B------:R-:W-:Y:S01]  /*19db0*/  @P1 FFMA.FTZ R2, R4, R20, R3 ;  /* 0x0000001404021223 */ /* 0x000fe20000010003 */
[----:B------:R-:W-:Y:S02]  /*19dc0*/  IMAD.MOV R3, RZ, RZ, -R210 ;  /* 0x000000ffff037224 */ /* 0x000fe400078e0ad2 */
[----:B------:R-:W-:-:S03]  /*19dd0*/  IMAD.MOV.U32 R4, RZ, RZ, RZ ;  /* 0x000000ffff047224 */ /* 0x000fc600078e00ff */
[----:B------:R-:W-:Y:S01]  /*19de0*/  ISETP.NE.AND P2, PT, R184, R3, PT ;  /* 0x00000003b800720c */ /* 0x000fe20003f45270 */
[----:B------:R-:W-:Y:S02]  /*19df0*/  IMAD.MOV.U32 R3, RZ, RZ, RZ ;  /* 0x000000ffff037224 */ /* 0x000fe400078e00ff */
[----:B------:R-:W0:Y:S08]  /*19e00*/  @P1 MUFU.RCP R4, R10 ;  /* 0x0000000a00041308 */ /* 0x000e300000001000 */
[----:B------:R0:W1:Y:S01]  /*19e10*/  @P0 MUFU.RCP R3, R5 ;  /* 0x0000000500030308 */ /* 0x0000620000001000 */
[----:B------:R-:W-:Y:S01]  /*19e20*/  PLOP3.LUT P0, PT, PT, PT, PT, 0x8, 0x0 ;  /* 0x000000000000781c */ /* 0x000fe20003f0e170 */
[----:B------:R-:W-:-:S02]  /*19e30*/  @!P2 IMAD R7, R17, 0x40, R197 ;  /* 0x000000401107a824 */ /* 0x000fc400078e02c5 */
[----:B------:R-:W-:Y:S02]  /*19e40*/  VIADD R17, R17, 0x1 ;  /* 0x0000000111117836 */ /* 0x000fe40000000000 */
[----:B------:R-:W-:-:S03]  /*19e50*/  @!P2 IMAD R7, R7, 0x4, R16 ;  /* 0x000000040707a824 */ /* 0x000fc600078e0210 */
[----:B------:R-:W-:Y:S01]  /*19e60*/  ISETP.NE.AND P1, PT, R17, 0x2, PT ;  /* 0x000000021100780c */ /* 0x000fe20003f25270 */
[-C--:B0-----:R-:W-:Y:S01]  /*19e70*/  FMUL.FTZ R5, R26, R4.reuse ;  /* 0x000000041a057220 */ /* 0x081fe20000410000 */
[----:B------:R-:W-:Y:S01]  /*19e80*/  @!P2 STS [R7+0x38420], R4 ;  /* 0x038420040700a388 */ /* 0x000fe20000000800 */
[-C--:B------:R-:W-:Y:S01]  /*19e90*/  FMUL.FTZ R31, R31, R4.reuse ;  /* 0x000000041f1f7220 */ /* 0x080fe20000410000 */
[-C--:B------:R-:W-:Y:S01]  /*19ea0*/  FMUL.FTZ R9, R34, R4.reuse ;  /* 0x0000000422097220 */ /* 0x080fe20000410000 */
[-C--:B------:R-:W-:Y:S01]  /*19eb0*/  FMUL.FTZ R35, R35, R4.reuse ;  /* 0x0000000423237220 */ /* 0x080fe20000410000 */
[-C--:B------:R-:W-:Y:S01]  /*19ec0*/  FMUL.FTZ R11, R38, R4.reuse ;  /* 0x00000004260b7220 */ /* 0x080fe20000410000 */
[-C--:B------:R-:W-:Y:S01]  /*19ed0*/  FMUL.FTZ R39, R39, R4.reuse ;  /* 0x0000000427277220 */ /* 0x080fe20000410000 */
        /* <DEDUP_REMOVED lines=129> */
.L_x_3390:
[----:B------:R-:W-:Y:S05]  /*1a6f0*/  BSYNC B7 ;  /* 0x0000000000077941 */ /* 0x000fea0003800000 */
.L_x_3380:
[----:B------:R-:W1:Y:S08]  /*1a700*/  S2UR UR4, SR_CgaCtaId ;  /* 0x00000000000479c3 */ /* 0x000e700000008800 */
[----:B------:R-:W-:Y:S01]  /*1a710*/  BAR.SYNC.DEFER_BLOCKING 0x5, 0x180 ;  /* 0x0146000000007b1d */ /* 0x000fe20000010000 */
[----:B0-----:R-:W-:-:S05]  /*1a720*/  MOV R21, 0x400 ;  /* 0x0000040000157802 */ /* 0x001fca0000000f00 */
[----:B------:R-:W-:Y:S01]  /*1a730*/  BSSY B0, `(.L_x_3527) ;  /* 0x000031f000007945 */ /* 0x000fe20003800000 */
[----:B-1----:R-:W-:-:S05]  /*1a740*/  IMAD.U32 R188, RZ, RZ, UR4 ;  /* 0x00000004ffbc7e24 */ /* 0x002fca000f8e00ff */
[----:B------:R-:W-:-:S05]  /*1a750*/  LEA R16, R188, R21, 0x18 ;  /* 0x00000015bc107211 */ /* 0x000fca00078ec0ff */
[----:B-----5:R0:W1:Y:S01]  /*1a760*/  LDS.128 R24, [R16+0x388d0] ;  /* 0x0388d00010187984 */ /* 0x0200620000000c00 */
[----:B------:R-:W-:Y:S06]  /*1a770*/  BAR.ARV 0x4, 0x180 ;  /* 0x0106000000007b1d */ /* 0x000fec0000002000 */
[----:B------:R-:W-:Y:S05]  /*1a780*/  @P0 BRA `(.L_x_3528) ;  /* 0x0000002000900947 */ /* 0x000fea0003800000 */
[----:B------:R-:W2:Y:S01]  /*1a790*/  LDL R30, [R1+0x68] ;  /* 0x00006800011e7983 */ /* 0x000ea20000100800 */
[----:B------:R-:W-:Y:S01]  /*1a7a0*/  F2FP.BF16.F32.PACK_AB R4, R6, R8 ;  /* 0x000000080604723e */ /* 0x000fe200000010ff */
[----:B------:R-:W-:Y:S02]  /*1a7b0*/  ULDC.64 UR4, c[0x0][0xd00] ;  /* 0x0003400000047ab9 */ /* 0x000fe40000000a00 */
[----:B------:R-:W3:Y:S01]  /*1a7c0*/  LDL R50, [R1+0x54] ;  /* 0x0000540001327983 */ /* 0x000ee20000100800 */
[----:B------:R-:W4:Y:S01]  /*1a7d0*/  S2R R45, SR_SWINHI ;  /* 0x00000000002d7919 */ /* 0x000f220000002f00 */
[----:B------:R-:W-:Y:S02]  /*1a7e0*/  F2FP.BF16.F32.PACK_AB R6, R14, R152 ;  /* 0x000000980e06723e */ /* 0x000fe400000010ff */
[----:B------:R-:W-:Y:S02]  /*1a7f0*/  F2FP.BF16.F32.PACK_AB R7, R31, R7 ;  /* 0x000000071f07723e */ /* 0x000fe400000010ff */
[----:B------:R-:W-:-:S02]  /*1a800*/  F2FP.BF16.F32.PACK_AB R5, R3, R5 ;  /* 0x000000050305723e */ /* 0x000fc400000010ff */
[----:B------:R-:W-:Y:S02]  /*1a810*/  MOV R20, R16 ;  /* 0x0000001000147202 */ /* 0x000fe40000000f00 */
[----:B----4-:R-:W-:Y:S02]  /*1a820*/  MOV R21, R45 ;  /* 0x0000002d00157202 */ /* 0x010fe40000000f00 */
[----:B------:R-:W-:Y:S02]  /*1a830*/  F2FP.BF16.F32.PACK_AB R11, R39, R11 ;  /* 0x0000000b270b723e */ /* 0x000fe400000010ff */
[----:B------:R-:W-:Y:S02]  /*1a840*/  F2FP.BF16.F32.PACK_AB R9, R35, R9 ;  /* 0x000000092309723e */ /* 0x000fe400000010ff */
[----:B------:R-:W-:Y:S02]  /*1a850*/  F2FP.BF16.F32.PACK_AB R8, R10, R32 ;  /* 0x000000200a08723e */ /* 0x000fe400000010ff */
[----:B------:R-:W-:Y:S01]  /*1a860*/  F2FP.BF16.F32.PACK_AB R10, R12, R28 ;  /* 0x0000001c0c0a723e */ /* 0x000fe200000010ff */
[----:B------:R-:W4:Y:S01]  /*1a870*/  S2R R98, SR_TID.X ;  /* 0x0000000000627919 */ /* 0x000f220000002100 */
        /* <DEDUP_REMOVED lines=23> */
[----:B----4-:R-:W-:Y:S01]  /*1a9f0*/  VIADD R98, R98, 0xffffff80 ;  /* 0xffffff8062627836 */ /* 0x010fe20000000000 */
[----:B------:R-:W-:Y:S02]  /*1aa00*/  F2FP.BF16.F32.PACK_AB R146, R149, R148 ;  /* 0x000000949592723e */ /* 0x000fe400000010ff */
[----:B------:R-:W-:-:S02]  /*1aa10*/  F2FP.BF16.F32.PACK_AB R147, R151, R150 ;  /* 0x000000969793723e */ /* 0x000fc400000010ff */
[----:B------:R-:W-:-:S04]  /*1aa20*/  SHF.R.S32.HI R97, RZ, 0x1f, R98 ;  /* 0x0000001fff617819 */ /* 0x000fc80000011462 */
[----:B------:R-:W-:-:S04]  /*1aa30*/  LEA.HI R97, R97, R98, RZ, 0x3 ;  /* 0x0000006261617211 */ /* 0x000fc800078f18ff */
[----:B------:R-:W-:Y:S01]  /*1aa40*/  SHF.R.S32.HI R97, RZ, 0x3, R97 ;  /* 0x00000003ff617819 */ /* 0x000fe20000011461 */
[----:B--2---:R-:W-:-:S03]  /*1aa50*/  IMAD.WIDE R44, R30, 0x2, R20 ;  /* 0x000000021e2c7825 */ /* 0x004fc600078e0214 */
[----:B------:R-:W-:Y:S01]  /*1aa60*/  LOP3.LUT R49, R44, 0x380, RZ, 0xc0, !PT ;  /* 0x000003802c317812 */ /* 0x000fe200078ec0ff */
[----:B------:R-:W-:-:S03]  /*1aa70*/  IMAD.MOV.U32 R31, RZ, RZ, R45 ;  /* 0x000000ffff1f7224 */ /* 0x000fc600078e002d */
[----:B------:R-:W-:Y:S01]  /*1aa80*/  SHF.R.U64 R49, R49, 0x3, RZ ;  /* 0x0000000331317819 */ /* 0x000fe200000012ff */
[----:B------:R-:W-:Y:S01]  /*1aa90*/  BAR.SYNC.DEFER_BLOCKING 0x1, 0x100 ;  /* 0x0044000000007b1d */ /* 0x000fe20000010000 */
[----:B------:R-:W-:Y:S02]  /*1aaa0*/  IADD3 R14, P0, R44, 0x20, RZ ;  /* 0x000000202c0e7810 */ /* 0x000fe40007f1e0ff */
[----:B------:R-:W-:Y:S02]  /*1aab0*/  LOP3.LUT R30, R49, R44, RZ, 0x3c, !PT ;  /* 0x0000002c311e7212 */ /* 0x000fe400078e3cff */
[----:B------:R-:W-:Y:S02]  /*1aac0*/  LOP3.LUT R3, R14, 0x380, RZ, 0xc0, !PT ;  /* 0x000003800e037812 */ /* 0x000fe400078ec0ff */
[----:B------:R-:W-:Y:S02]  /*1aad0*/  MOV R30, R30 ;  /* 0x0000001e001e7202 */ /* 0x000fe40000000f00 */
[----:B------:R-:W-:-:S02]  /*1aae0*/  SHF.R.U64 R3, R3, 0x3, RZ ;  /* 0x0000000303037819 */ /* 0x000fc400000012ff */
[C---:B------:R-:W-:Y:S02]  /*1aaf0*/  IADD3 R53, P2, R44.reuse, 0x4000, RZ ;  /* 0x000040002c357810 */ /* 0x040fe40007f5e0ff */
[C---:B------:R-:W-:Y:S02]  /*1ab00*/  IADD3 R49, P1, R44.reuse, 0x2060, RZ ;  /* 0x000020602c317810 */ /* 0x040fe40007f3e0ff */
[----:B------:R-:W-:Y:S01]  /*1ab10*/  LOP3.LUT R52, R53, 0x380, RZ, 0xc0, !PT ;  /* 0x0000038035347812 */ /* 0x000fe200078ec0ff */
[----:B------:R2:W-:Y:S01]  /*1ab20*/  STSM.16.M88.4 [R30], R4 ;  /* 0x000000041e007844 */ /* 0x0005e20000000200 */
[C---:B------:R-:W-:Y:S02]  /*1ab30*/  IADD3 R31, P5, R44.reuse, 0x2000, RZ ;  /* 0x000020002c1f7810 */ /* 0x040fe40007fbe0ff */
[----:B------:R-:W-:Y:S02]  /*1ab40*/  IADD3 R35, P6, R44, 0x2020, RZ ;  /* 0x000020202c237810 */ /* 0x000fe40007fde0ff */
[----:B------:R-:W-:Y:S01]  /*1ab50*/  LOP3.LUT R48, R49, 0x380, RZ, 0xc0, !PT ;  /* 0x0000038031307812 */ /* 0x000fe200078ec0ff */
[----:B--2---:R-:W-:Y:S01]  /*1ab60*/  IMAD.X R5, RZ, RZ, R45, P0 ;  /* 0x000000ffff057224 */ /* 0x004fe200000e062d */
[----:B------:R-:W-:-:S02]  /*1ab70*/  LOP3.LUT R4, R3, R14, RZ, 0x3c, !PT ;  /* 0x0000000e03047212 */ /* 0x000fc400078e3cff */
[C---:B------:R-:W-:Y:S02]  /*1ab80*/  IADD3 R39, P0, R44.reuse, 0x2040, RZ ;  /* 0x000020402c277810 */ /* 0x040fe40007f1e0ff */
[----:B------:R-:W-:Y:S02]  /*1ab90*/  MOV R3, R4 ;  /* 0x0000000400037202 */ /* 0x000fe40000000f00 */
[C---:B------:R-:W-:Y:S02]  /*1aba0*/  IADD3 R7, P4, R44.reuse, 0x60, RZ ;  /* 0x000000602c077810 */ /* 0x040fe40007f9e0ff */
[----:B------:R-:W-:Y:S02]  /*1abb0*/  IADD3 R5, P3, R44, 0x40, RZ ;  /* 0x000000402c057810 */ /* 0x000fe40007f7e0ff */
[----:B------:R-:W-:Y:S02]  /*1abc0*/  LOP3.LUT R38, R39, 0x380, RZ, 0xc0, !PT ;  /* 0x0000038027267812 */ /* 0x000fe400078ec0ff */
[----:B------:R-:W-:-:S02]  /*1abd0*/  LOP3.LUT R6, R7, 0x380, RZ, 0xc0, !PT ;  /* 0x0000038007067812 */ /* 0x000fc400078ec0ff */
[----:B------:R-:W-:Y:S02]  /*1abe0*/  LOP3.LUT R4, R5, 0x380, RZ, 0xc0, !PT ;  /* 0x0000038005047812 */ /* 0x000fe400078ec0ff */
[----:B------:R-:W-:Y:S02]  /*1abf0*/  SHF.R.U64 R38, R38, 0x3, RZ ;  /* 0x0000000326267819 */ /* 0x000fe400000012ff */
[----:B------:R-:W-:Y:S02]  /*1ac00*/  SHF.R.U64 R52, R52, 0x3, RZ ;  /* 0x0000000334347819 */ /* 0x000fe400000012ff */
[----:B------:R-:W-:Y:S02]  /*1ac10*/  SHF.R.U64 R6, R6, 0x3, RZ ;  /* 0x0000000306067819 */ /* 0x000fe400000012ff */
[----:B------:R-:W-:Y:S02]  /*1ac20*/  LOP3.LUT R30, R31, 0x380, RZ, 0xc0, !PT ;  /* 0x000003801f1e7812 */ /* 0x000fe400078ec0ff */
[----:B------:R-:W-:-:S02]  /*1ac30*/  LOP3.LUT R34, R35, 0x380, RZ, 0xc0, !PT ;  /* 0x0000038023227812 */ /* 0x000fc400078ec0ff */
[----:B------:R-:W-:Y:S02]  /*1ac40*/  SHF.R.U64 R48, R48, 0x3, RZ ;  /* 0x0000000330307819 */ /* 0x000fe400000012ff */
[----:B------:R-:W-:Y:S01]  /*1ac50*/  SHF.R.U64 R4, R4, 0x3, RZ ;  /* 0x0000000304047819 */ /* 0x000fe200000012ff */
[----:B------:R2:W-:Y:S01]  /*1ac60*/  STSM.16.M88.4 [R3], R8 ;  /* 0x0000000803007844 */ /* 0x0005e20000000200 */
[----:B------:R-:W-:Y:S01]  /*1ac70*/  LOP3.LUT R38, R38, R39, RZ, 0x3c, !PT ;  /* 0x0000002726267212 */ /* 0x000fe200078e3cff */
[--C-:B------:R-:W-:Y:S01]  /*1ac80*/  IMAD.X R39, RZ, RZ, R45.reuse, P0 ;  /* 0x000000ffff277224 */ /* 0x100fe200000e062d */
[----:B------:R-:W-:Y:S01]  /*1ac90*/  LOP3.LUT R52, R52, R53, RZ, 0x3c, !PT ;  /* 0x0000003534347212 */ /* 0x000fe200078e3cff */
[----:B------:R-:W-:Y:S01]  /*1aca0*/  IMAD.X R53, RZ, RZ, R45, P2 ;  /* 0x000000ffff357224 */ /* 0x000fe200010e062d */
[----:B------:R-:W-:Y:S02]  /*1acb0*/  SHF.R.U64 R30, R30, 0x3, RZ ;  /* 0x000000031e1e7819 */ /* 0x000fe400000012ff */
[----:B------:R-:W-:-:S02]  /*1acc0*/  SHF.R.U64 R34, R34, 0x3, RZ ;  /* 0x0000000322227819 */ /* 0x000fc400000012ff */
[----:B------:R-:W-:Y:S01]  /*1acd0*/  LOP3.LUT R48, R48, R49, RZ, 0x3c, !PT ;  /* 0x0000003130307212 */ /* 0x000fe200078e3cff */
[--C-:B------:R-:W-:Y:S01]  /*1ace0*/  IMAD.X R49, RZ, RZ, R45.reuse, P1 ;  /* 0x000000ffff317224 */ /* 0x100fe200008e062d */
[----:B------:R-:W-:Y:S02]  /*1acf0*/  IADD3 R72, P0, R44, 0x6020, RZ ;  /* 0x000060202c487810 */ /* 0x000fe40007f1e0ff */
[----:B--2---:R-:W-:Y:S02]  /*1ad00*/  LOP3.LUT R10, R6, R7, RZ, 0x3c, !PT ;  /* 0x00000007060a7212 */ /* 0x004fe400078e3cff */
[----:B------:R-:W-:Y:S02]  /*1ad10*/  LOP3.LUT R8, R4, R5, RZ, 0x3c, !PT ;  /* 0x0000000504087212 */ /* 0x000fe400078e3cff */
[C---:B------:R-:W-:Y:S02]  /*1ad20*/  IADD3 R6, P2, R44.reuse, 0x6060, RZ ;  /* 0x000060602c067810 */ /* 0x040fe40007f5e0ff */
[----:B------:R-:W-:Y:S01]  /*1ad30*/  IADD3 R4, P1, R44, 0x6040, RZ ;  /* 0x000060402c047810 */ /* 0x000fe20007f3e0ff */
[--C-:B------:R-:W-:Y:S01]  /*1ad40*/  IMAD.X R9, RZ, RZ, R45.reuse, P3 ;  /* 0x000000ffff097224 */ /* 0x100fe200018e062d */
[----:B------:R-:W-:Y:S01]  /*1ad50*/  LOP3.LUT R30, R30, R31, RZ, 0x3c, !PT ;  /* 0x0000001f1e1e7212 */ /* 0x000fe200078e3cff */
[--C-:B------:R-:W-:Y:S01]  /*1ad60*/  IMAD.X R11, RZ, RZ, R45.reuse, P4 ;  /* 0x000000ffff0b7224 */ /* 0x100fe200020e062d */
[----:B------:R-:W-:Y:S01]  /*1ad70*/  LOP3.LUT R34, R34, R35, RZ, 0x3c, !PT ;  /* 0x0000002322227212 */ /* 0x000fe200078e3cff */
[--C-:B------:R-:W-:Y:S01]  /*1ad80*/  IMAD.X R31, RZ, RZ, R45.reuse, P5 ;  /* 0x000000ffff1f7224 */ /* 0x100fe200028e062d */
[----:B------:R-:W-:Y:S01]  /*1ad90*/  LOP3.LUT R73, R72, 0x380, RZ, 0xc0, !PT ;  /* 0x0000038048497812 */ /* 0x000fe200078ec0ff */
[----:B------:R-:W-:Y:S01]  /*1ada0*/  IMAD.X R35, RZ, RZ, R45, P6 ;  /* 0x000000ffff237224 */ /* 0x000fe200030e062d */
[----:B------:R-:W-:-:S02]  /*1adb0*/  LOP3.LUT R3, R6, 0x380, RZ, 0xc0, !PT ;  /* 0x0000038006037812 */ /* 0x000fc400078ec0ff */
[C---:B------:R-:W-:Y:S02]  /*1adc0*/  IADD3 R57, P3, R44.reuse, 0x4020, RZ ;  /* 0x000040202c397810 */ /* 0x040fe40007f7e0ff */
[C---:B------:R-:W-:Y:S02]  /*1add0*/  IADD3 R61, P4, R44.reuse, 0x4040, RZ ;  /* 0x000040402c3d7810 */ /* 0x040fe40007f9e0ff */
[C---:B------:R-:W-:Y:S02]  /*1ade0*/  IADD3 R64, P5, R44.reuse, 0x4060, RZ ;  /* 0x000040602c407810 */ /* 0x040fe40007fbe0ff */
[----:B------:R-:W-:Y:S02]  /*1adf0*/  IADD3 R68, P6, R44, 0x6000, RZ ;  /* 0x000060002c447810 */ /* 0x000fe40007fde0ff */
[----:B------:R-:W-:Y:S02]  /*1ae00*/  LOP3.LUT R5, R4, 0x380, RZ, 0xc0, !PT ;  /* 0x0000038004057812 */ /* 0x000fe400078ec0ff */
[----:B------:R-:W-:-:S02]  /*1ae10*/  SHF.R.U64 R73, R73, 0x3, RZ ;  /* 0x0000000349497819 */ /* 0x000fc400000012ff */
[----:B------:R-:W-:Y:S02]  /*1ae20*/  SHF.R.U64 R3, R3, 0x3, RZ ;  /* 0x0000000303037819 */ /* 0x000fe400000012ff */
[----:B------:R-:W-:Y:S02]  /*1ae30*/  LOP3.LUT R56, R57, 0x380, RZ, 0xc0, !PT ;  /* 0x0000038039387812 */ /* 0x000fe400078ec0ff */
[----:B------:R-:W-:Y:S02]  /*1ae40*/  LOP3.LUT R60, R61, 0x380, RZ, 0xc0, !PT ;  /* 0x000003803d3c7812 */ /* 0x000fe400078ec0ff */
[----:B------:R-:W-:Y:S02]  /*1ae50*/  LOP3.LUT R65, R64, 0x380, RZ, 0xc0, !PT ;  /* 0x0000038040417812 */ /* 0x000fe400078ec0ff */
[----:B------:R-:W-:Y:S02]  /*1ae60*/  LOP3.LUT R69, R68, 0x380, RZ, 0xc0, !PT ;  /* 0x0000038044457812 */ /* 0x000fe400078ec0ff */
[----:B------:R-:W-:-:S02]  /*1ae70*/  SHF.R.U64 R5, R5, 0x3, RZ ;  /* 0x0000000305057819 */ /* 0x000fc400000012ff */
[----:B------:R-:W-:Y:S01]  /*1ae80*/  LOP3.LUT R72, R73, R72, RZ, 0x3c, !PT ;  /* 0x0000004849487212 */ /* 0x000fe200078e3cff */
[--C-:B------:R-:W-:Y:S01]  /*1ae90*/  IMAD.X R73, RZ, RZ, R45.reuse, P0 ;  /* 0x000000ffff497224 */ /* 0x100fe200000e062d */
[----:B------:R-:W-:Y:S01]  /*1aea0*/  LOP3.LUT R6, R3, R6, RZ, 0x3c, !PT ;  /* 0x0000000603067212 */ /* 0x000fe200078e3cff */
[----:B------:R-:W-:Y:S01]  /*1aeb0*/  IMAD.X R7, RZ, RZ, R45, P2 ;  /* 0x000000ffff077224 */ /* 0x000fe200010e062d */
[----:B------:R-:W-:Y:S02]  /*1aec0*/  SHF.R.U64 R56, R56, 0x3, RZ ;  /* 0x0000000338387819 */ /* 0x000fe400000012ff */
[----:B------:R-:W-:Y:S02]  /*1aed0*/  SHF.R.U64 R60, R60, 0x3, RZ ;  /* 0x000000033c3c7819 */ /* 0x000fe400000012ff */
[----:B------:R-:W-:Y:S02]  /*1aee0*/  SHF.R.U64 R65, R65, 0x3, RZ ;  /* 0x0000000341417819 */ /* 0x000fe400000012ff */
[----:B------:R-:W-:-:S02]  /*1aef0*/  SHF.R.U64 R69, R69, 0x3, RZ ;  /* 0x0000000345457819 */ /* 0x000fc400000012ff */
[----:B------:R-:W-:Y:S01]  /*1af00*/  LOP3.LUT R4, R5, R4, RZ, 0x3c, !PT ;  /* 0x0000000405047212 */ /* 0x000fe200078e3cff */
[----:B------:R-:W-:Y:S01]  /*1af10*/  IMAD.X R5, RZ, RZ, R45, P1 ;  /* 0x000000ffff057224 */ /* 0x000fe200008e062d */
[----:B------:R-:W-:Y:S02]  /*1af20*/  MOV R3, R30 ;  /* 0x0000001e00037202 */ /* 0x000fe40000000f00 */
[----:B------:R-:W-:Y:S02]  /*1af30*/  ISETP.NE.U32.AND P0, PT, RZ, UR4, PT ;  /* 0x00000004ff007c0c */ /* 0x000fe4000bf05070 */
[----:B------:R-:W-:Y:S02]  /*1af40*/  MOV R8, R8 ;  /* 0x0000000800087202 */ /* 0x000fe40000000f00 */
[----:B-1----:R-:W-:Y:S02]  /*1af50*/  MOV R24, R34 ;  /* 0x0000002200187202 */ /* 0x002fe40000000f00 */
[----:B------:R-:W-:-:S02]  /*1af60*/  F2FP.BF16.F32.PACK_AB R30, R166, R171 ;  /* 0x000000aba61e723e */ /* 0x000fc400000010ff */
[----:B------:R-:W-:Y:S02]  /*1af70*/  F2FP.BF16.F32.PACK_AB R31, R47, R46 ;  /* 0x0000002e2f1f723e */ /* 0x000fe400000010ff */
[----:B------:R-:W-:Y:S02]  /*1af80*/  MOV R10, R10 ;  /* 0x0000000a000a7202 */ /* 0x000fe40000000f00 */
[----:B------:R-:W-:Y:S02]  /*1af90*/  F2FP.BF16.F32.PACK_AB R34, R162, R165 ;  /* 0x000000a5a222723e */ /* 0x000fe400000010ff */
[----:B------:R-:W-:Y:S02]  /*1afa0*/  F2FP.BF16.F32.PACK_AB R35, R55, R54 ;  /* 0x000000363723723e */ /* 0x000fe400000010ff */
        /* <DEDUP_REMOVED lines=8> */
[----:B------:R-:W-:Y:S01]  /*1b030*/  ISETP.NE.AND.EX P0, PT, RZ, UR5, PT, P0 ;  /* 0x00000005ff007c0c */ /* 0x000fe2000bf05300 */
[----:B------:R-:W-:Y:S01]  /*1b040*/  ULDC.64 UR4, c[0x0][0xd08] ;  /* 0x0003420000047ab9 */ /* 0x000fe20000000a00 */
[----:B------:R-:W-:Y:S01]  /*1b050*/  MOV R44, R4 ;  /* 0x00000004002c7202 */ /* 0x000fe20000000f00 */
[----:B------:R1:W-:Y:S01]  /*1b060*/  STSM.16.M88.4 [R8], R28 ;  /* 0x0000001c08007844 */ /* 0x0003e20000000200 */
[----:B------:R-:W-:-:S02]  /*1b070*/  MOV R45, R6 ;  /* 0x00000006002d7202 */ /* 0x000fc40000000f00 */
[----:B------:R-:W-:Y:S01]  /*1b080*/  F2FP.BF16.F32.PACK_AB R4, R160, R163 ;  /* 0x000000a3a004723e */ /* 0x000fe200000010ff */
[----:B------:R2:W-:Y:S01]  /*1b090*/  STSM.16.M88.4 [R10], R32 ;  /* 0x000000200a007844 */ /* 0x0005e20000000200 */
[----:B------:R-:W-:Y:S02]  /*1b0a0*/  F2FP.BF16.F32.PACK_AB R5, R59, R58 ;  /* 0x0000003a3b05723e */ /* 0x000fe400000010ff */
[----:B------:R-:W-:Y:S02]  /*1b0b0*/  F2FP.BF16.F32.PACK_AB R6, R158, R161 ;  /* 0x000000a19e06723e */ /* 0x000fe400000010ff */
[----:B------:R-:W-:Y:S02]  /*1b0c0*/  F2FP.BF16.F32.PACK_AB R7, R63, R62 ;  /* 0x0000003e3f07723e */ /* 0x000fe400000010ff */
[----:B------:R-:W-:Y:S02]  /*1b0d0*/  ISETP.NE.U32.AND P6, PT, RZ, UR4, PT ;  /* 0x00000004ff007c0c */ /* 0x000fe4000bfc5070 */
[----:B------:R-:W-:-:S02]  /*1b0e0*/  F2FP.BF16.F32.PACK_AB R9, R67, R66 ;  /* 0x000000424309723e */ /* 0x000fc400000010ff */
[----:B------:R-:W-:Y:S02]  /*1b0f0*/  F2FP.BF16.F32.PACK_AB R11, R71, R70 ;  /* 0x00000046470b723e */ /* 0x000fe400000010ff */
[----:B-1----:R-:W-:Y:S02]  /*1b100*/  F2FP.BF16.F32.PACK_AB R8, R156, R159 ;  /* 0x0000009f9c08723e */ /* 0x002fe400000010ff */
[----:B------:R-:W-:Y:S02]  /*1b110*/  MOV R38, R38 ;  /* 0x0000002600267202 */ /* 0x000fe40000000f00 */
[----:B--2---:R-:W-:Y:S02]  /*1b120*/  F2FP.BF16.F32.PACK_AB R10, R154, R157 ;  /* 0x0000009d9a0a723e */ /* 0x004fe400000010ff */
[----:B------:R-:W-:Y:S01]  /*1b130*/  F2FP.BF16.F32.PACK_AB R14, R77, R76 ;  /* 0x0000004c4d0e723e */ /* 0x000fe200000010ff */
[----:B------:R-:W-:Y:S01]  /*1b140*/  STSM.16.M88.4 [R3], R4 ;  /* 0x0000000403007844 */ /* 0x000fe20000000200 */
[----:B------:R-:W-:-:S02]  /*1b150*/  ISETP.NE.AND.EX P6, PT, RZ, UR5, PT, P6 ;  /* 0x00000005ff007c0c */ /* 0x000fc4000bfc5360 */
[----:B------:R-:W-:Y:S01]  /*1b160*/  MOV R48, R48 ;  /* 0x0000003000307202 */ /* 0x000fe20000000f00 */
[----:B------:R-:W-:Y:S01]  /*1b170*/  STSM.16.M88.4 [R24], R8 ;  /* 0x0000000818007844 */ /* 0x000fe20000000200 */
[----:B------:R-:W-:Y:S02]  /*1b180*/  F2FP.BF16.F32.PACK_AB R28, R81, R80 ;  /* 0x00000050511c723e */ /* 0x000fe400000010ff */
[----:B------:R-:W-:Y:S01]  /*1b190*/  F2FP.BF16.F32.PACK_AB R29, R83, R82 ;  /* 0x00000052531d723e */ /* 0x000fe200000010ff */
[----:B------:R1:W-:Y:S01]  /*1b1a0*/  STSM.16.M88.4 [R38], R12 ;  /* 0x0000000c26007844 */ /* 0x0003e20000000200 */
[----:B------:R-:W-:Y:S02]  /*1b1b0*/  F2FP.BF16.F32.PACK_AB R30, R85, R84 ;  /* 0x00000054551e723e */ /* 0x000fe400000010ff */
[----:B------:R-:W-:Y:S02]  /*1b1c0*/  F2FP.BF16.F32.PACK_AB R31, R87, R86 ;  /* 0x00000056571f723e */ /* 0x000fe400000010ff */
[----:B------:R-:W-:-:S02]  /*1b1d0*/  MOV R52, R52 ;  /* 0x0000003400347202 */ /* 0x000fc40000000f00 */
[----:B------:R-:W-:Y:S02]  /*1b1e0*/  F2FP.BF16.F32.PACK_AB R32, R89, R88 ;  /* 0x000000585920723e */ /* 0x000fe400000010ff */
[----:B------:R-:W-:Y:S02]  /*1b1f0*/  F2FP.BF16.F32.PACK_AB R33, R91, R90 ;  /* 0x0000005a5b21723e */ /* 0x000fe400000010ff */
[----:B------:R-:W-:Y:S02]  /*1b200*/  F2FP.BF16.F32.PACK_AB R34, R93, R92 ;  /* 0x0000005c5d22723e */ /* 0x000fe400000010ff */
[----:B------:R-:W-:Y:S02]  /*1b210*/  F2FP.BF16.F32.PACK_AB R35, R95, R94 ;  /* 0x0000005e5f23723e */ /* 0x000fe400000010ff */
[----:B------:R-:W-:Y:S01]  /*1b220*/  MOV R56, R56 ;  /* 0x0000003800387202 */ /* 0x000fe20000000f00 */
[----:B-1----:R-:W3:Y:S01]  /*1b230*/  LDC.64 R12, c[0x0][0xd00] ;  /* 0x00034000ff0c7b82 */ /* 0x002ee20000000a00 */
[----:B------:R-:W-:-:S02]  /*1b240*/  F2FP.BF16.F32.PACK_AB R38, R101, R100 ;  /* 0x000000646526723e */ /* 0x000fc400000010ff */
[----:B------:R-:W-:Y:S02]  /*1b250*/  F2FP.BF16.F32.PACK_AB R39, R103, R102 ;  /* 0x000000666727723e */ /* 0x000fe400000010ff */
[----:B------:R-:W-:Y:S01]  /*1b260*/  MOV R60, R60 ;  /* 0x0000003c003c7202 */ /* 0x000fe20000000f00 */
[----:B------:R-:W-:Y:S01]  /*1b270*/  STSM.16.M88.4 [R48], R28 ;  /* 0x0000001c30007844 */ /* 0x000fe20000000200 */
[----:B------:R-:W-:Y:S02]  /*1b280*/  MOV R64, R64 ;  /* 0x0000004000407202 */ /* 0x000fe40000000f00 */
        /* <DEDUP_REMOVED lines=9> */
[----:B------:R-:W-:Y:S01]  /*1b320*/  F2FP.BF16.F32.PACK_AB R11, R127, R126 ;  /* 0x0000007e7f0b723e */ /* 0x000fe200000010ff */
[----:B------:R-:W-:Y:S01]  /*1b330*/  STSM.16.M88.4 [R56], R36 ;  /* 0x0000002438007844 */ /* 0x000fe20000000200 */
[----:B------:R-:W-:-:S03]  /*1b340*/  MOV R72, R72 ;  /* 0x0000004800487202 */ /* 0x000fc60000000f00 */
[----:B------:R-:W-:Y:S04]  /*1b350*/  STSM.16.M88.4 [R60], R40 ;  /* 0x000000283c007844 */ /* 0x000fe80000000200 */
[----:B------:R-:W-:Y:S04]  /*1b360*/  STSM.16.M88.4 [R64], R4 ;  /* 0x0000000440007844 */ /* 0x000fe80000000200 */
[----:B------:R1:W-:Y:S04]  /*1b370*/  STSM.16.M88.4 [R68], R8 ;  /* 0x0000000844007844 */ /* 0x0003e80000000200 */
[----:B------:R-:W-:Y:S04]  /*1b380*/  STSM.16.M88.4 [R72], R128 ;  /* 0x0000008048007844 */ /* 0x000fe80000000200 */
[----:B------:R-:W-:Y:S04]  /*1b390*/  STSM.16.M88.4 [R44], R136 ;  /* 0x000000882c007844 */ /* 0x000fe80000000200 */
[----:B------:R2:W-:Y:S01]  /*1b3a0*/  STSM.16.M88.4 [R45], R144 ;  /* 0x000000902d007844 */ /* 0x0005e20000000200 */
[----:B-1----:R-:W1:Y:S01]  /*1b3b0*/  @P6 LDC.64 R10, c[0x0][0xd08] ;  /* 0x00034200ff0a6b82 */ /* 0x002e620000000a00 */
[----:B------:R-:W-:Y:S01]  /*1b3c0*/  IMAD R5, R97, 0x40, R217 ;  /* 0x0000004061057824 */ /* 0x000fe200078e02d9 */
[----:B------:R-:W-:Y:S01]  /*1b3d0*/  ULDC UR4, c[0x0][0xb88] ;  /* 0x0002e20000047ab9 */ /* 0x000fe20000000800 */
[----:B------:R-:W-:-:S02]  /*1b3e0*/  IMAD.MOV.U32 R24, RZ, RZ, RZ ;  /* 0x000000ffff187224 */ /* 0x000fc400078e00ff */
[----:B------:R-:W-:-:S04]  /*1b3f0*/  IMAD.WIDE R4, R5, 0x2, R20 ;  /* 0x0000000205047825 */ /* 0x000fc800078e0214 */
[----:B------:R-:W-:Y:S02]  /*1b400*/  IMAD.U32 R20, RZ, RZ, UR4 ;  /* 0x00000004ff147e24 */ /* 0x000fe4000f8e00ff */
[C---:B---3--:R-:W-:Y:S01]  /*1b410*/  IMAD.WIDE R6, R50.reuse, 0x4, R12 ;  /* 0x0000000432067825 */ /* 0x048fe200078e020c */
[----:B------:R-:W-:Y:S03]  /*1b420*/  BAR.SYNC.DEFER_BLOCKING 0x1, 0x100 ;  /* 0x0044000000007b1d */ /* 0x000fe60000010000 */
[----:B-1----:R-:W-:-:S03]  /*1b430*/  @P6 IMAD.WIDE R10, R50, 0x4, R10 ;  /* 0x00000004320a6825 */ /* 0x002fc600078e020a */
[----:B------:R1:W5:Y:S04]  /*1b440*/  @P0 LDG.E R24, desc[UR50][R6.64] ;  /* 0x0000003206180981 */ /* 0x000368000c1e1900 */
[----:B------:R1:W5:Y:S01]  /*1b450*/  @P6 LDG.E R20, desc[UR50][R10.64] ;  /* 0x000000320a146981 */ /* 0x000362000c1e1900 */
        /* <DEDUP_REMOVED lines=22> */
[C---:B--2---:R-:W-:Y:S02]  /*1b5c0*/  IADD3 R45, P2, R4.reuse, 0x7000, RZ ;  /* 0x00007000042d7810 */ /* 0x044fe40007f5e0ff */
[C---:B------:R-:W-:Y:S02]  /*1b5d0*/  IADD3 R49, P3, R4.reuse, 0x8000, RZ ;  /* 0x0000800004317810 */ /* 0x040fe40007f7e0ff */
[----:B------:R-:W-:Y:S02]  /*1b5e0*/  IADD3 R53, P4, R4, 0x9000, RZ ;  /* 0x0000900004357810 */ /* 0x000fe40007f9e0ff */
[----:B------:R-:W-:Y:S02]  /*1b5f0*/  P2R R14, PR, RZ, 0x20 ;  /* 0x00000020ff0e7803 */ /* 0x000fe40000000000 */
[----:B------:R-:W-:-:S02]  /*1b600*/  LOP3.LUT R36, R37, 0x380, RZ, 0xc0, !PT ;  /* 0x0000038025247812 */ /* 0x000fc400078ec0ff */
[----:B------:R-:W-:Y:S02]  /*1b610*/  LOP3.LUT R40, R41, 0x380, RZ, 0xc0, !PT ;  /* 0x0000038029287812 */ /* 0x000fe400078ec0ff */
[----:B------:R-:W-:Y:S02]  /*1b620*/  LOP3.LUT R44, R45, 0x380, RZ, 0xc0, !PT ;  /* 0x000003802d2c7812 */ /* 0x000fe400078ec0ff */
        /* <DEDUP_REMOVED lines=20> */
.L_x_3529:
[----:B------:R-:W2:Y:S01]  /*1b770*/  LDL R82, [R1+0x50] ;  /* 0x0000500001527983 */ /* 0x000ea20000100800 */
[----:B------:R-:W-:Y:S01]  /*1b780*/  ISETP.NE.AND P6, PT, R14, RZ, PT ;  /* 0x000000ff0e00720c */ /* 0x000fe20003fc5270 */
[----:B------:R-:W1:Y:S02]  /*1b790*/  S2R R6, SR_TID.X ;  /* 0x0000000000067919 */ /* 0x000e640000002100 */
[----:B-1----:R-:W-:-:S05]  /*1b7a0*/  VIADD R6, R6, 0xffffff80 ;  /* 0xffffff8006067836 */ /* 0x002fca0000000000 */
[----:B------:R-:W-:-:S04]  /*1b7b0*/  SHF.R.S32.HI R3, RZ, 0x1f, R6 ;  /* 0x0000001fff037819 */ /* 0x000fc80000011406 */
[----:B------:R-:W-:-:S04]  /*1b7c0*/  LEA.HI R3, R3, R6, RZ, 0x7 ;  /* 0x0000000603037211 */ /* 0x000fc800078f38ff */
[----:B------:R-:W-:-:S06]  /*1b7d0*/  SHF.R.S32.HI R3, RZ, 0x7, R3 ;  /* 0x00000007ff037819 */ /* 0x000fcc0000011403 */
[----:B------:R-:W1:Y:S01]  /*1b7e0*/  SHFL.IDX PT, R3, R3, RZ, 0x1f ;  /* 0x00001fff03037589 */ /* 0x000e6200000e0000 */
        /* <DEDUP_REMOVED lines=15> */
[----:B-1----:R-:W-:Y:S02]  /*1b8e0*/  ISETP.NE.AND P4, PT, R3, RZ, PT ;  /* 0x000000ff0300720c */ /* 0x002fe40003f85270 */
        /* <DEDUP_REMOVED lines=26> */
[----:B------:R-:W2:Y:S01]  /*1ba90*/  LDL R10, [R1+0x8] ;  /* 0x00000800010a7983 */ /* 0x000ea20000100800 */
[----:B------:R-:W1:Y:S01]  /*1baa0*/  LDC R35, c[0x0][0xce8] ;  /* 0x00033a00ff237b82 */ /* 0x000e620000000800 */
[----:B------:R-:W-:Y:S01]  /*1bab0*/  ULDC.64 UR4, c[0x0][0xc90] ;  /* 0x0003240000047ab9 */ /* 0x000fe20000000a00 */
[----:B------:R-:W-:Y:S02]  /*1bac0*/  IMAD.MOV.U32 R6, RZ, RZ, R24 ;  /* 0x000000ffff067224 */ /* 0x000fe400078e0018 */
[----:B------:R-:W-:Y:S02]  /*1bad0*/  IMAD.MOV.U32 R7, RZ, RZ, R3 ;  /* 0x000000ffff077224 */ /* 0x000fe400078e0003 */
[----:B------:R-:W-:Y:S02]  /*1bae0*/  IMAD.IADD R34, R197, 0x1, R208 ;  /* 0x00000001c5227824 */ /* 0x000fe400078e02d0 */
[----:B------:R-:W-:Y:S01]  /*1baf0*/  IMAD.WIDE.U32 R6, R82, UR4, R6 ;  /* 0x0000000452067c25 */ /* 0x000fe2000f8e0006 */
[----:B-1----:R-:W-:-:S13]  /*1bb00*/  ISETP.NE.AND P0, PT, R35, 0x1, PT ;  /* 0x000000012300780c */ /* 0x002fda0003f05270 */
[----:B------:R-:W1:Y:S08]  /*1bb10*/  @P0 LDC R11, c[0x0][0xcec] ;  /* 0x00033b00ff0b0b82 */ /* 0x000e700000000800 */
[----:B------:R-:W3:Y:S01]  /*1bb20*/  @P0 LDC R31, c[0x0][0xcf0] ;  /* 0x00033c00ff1f0b82 */ /* 0x000ee20000000800 */
[----:B--2---:R-:W-:Y:S02]  /*1bb30*/  IMAD.IADD R30, R10, 0x1, R208 ;  /* 0x000000010a1e7824 */ /* 0x004fe400078e02d0 */
[----:B------:R-:W-:-:S04]  /*1bb40*/  IMAD R10, R81, UR4, RZ ;  /* 0x00000004510a7c24 */ /* 0x000fc8000f8e02ff */
[----:B------:R-:W-:Y:S01]  /*1bb50*/  IMAD R15, R82, UR5, R10 ;  /* 0x00000005520f7c24 */ /* 0x000fe2000f8e020a */
[----:B------:R-:W-:Y:S01]  /*1bb60*/  ULDC.64 UR4, c[0x0][0xc98] ;  /* 0x0003260000047ab9 */ /* 0x000fe20000000a00 */
[----:B-1----:R-:W-:-:S04]  /*1bb70*/  @P0 IMAD.HI.U32 R10, R30, R11, RZ ;  /* 0x0000000b1e0a0227 */ /* 0x002fc800078e00ff */
        /* <DEDUP_REMOVED lines=28> */
[----:B------:R-:W1:Y:S04]  /*1bd40*/  SHFL.IDX PT, R7, R30, RZ, 0x1c1f ;  /* 0x001c1fff1e077589 */ /* 0x000e6800000e0000 */
[----:B------:R-:W2:Y:S06]  /*1bd50*/  SHFL.IDX PT, R11, R30, 0x1, 0x1c1f ;  /* 0x003c1f001e0b7f89 */ /* 0x000eac00000e0000 */
[----:B-1----:R1:W-:Y:S04]  /*1bd60*/  @!P1 ST.E desc[UR50][R6.64], R0 ;  /* 0x0000000006009985 */ /* 0x0023e8000c101932 */
[----:B--2---:R1:W-:Y:S02]  /*1bd70*/  @!P0 ST.E desc[UR50][R10.64], R2 ;  /* 0x000000020a008985 */ /* 0x0043e4000c101932 */
.L_x_3530:
[----:B------:R-:W2:Y:S01]  /*1bd80*/  LDC R85, c[0x0][0xce8] ;  /* 0x00033a00ff557b82 */ /* 0x000ea20000000800 */
[----:B------:R-:W-:Y:S01]  /*1bd90*/  ULDC.64 UR4, c[0x0][0xba0] ;  /* 0x0002e80000047ab9 */ /* 0x000fe20000000a00 */
[----:B-1----:R-:W5:Y:S01]  /*1bda0*/  LD.E.128 R4, desc[UR50][R4.64] ;  /* 0x0000003204047980 */ /* 0x002f62000c101d00 */
[----:B------:R-:W-:-:S03]  /*1bdb0*/  IMAD R3, R3, UR4, RZ ;  /* 0x0000000403037c24 */ /* 0x000fc6000f8e02ff */
[----:B------:R-:W5:Y:S01]  /*1bdc0*/  LD.E.128 R8, desc[UR50][R8.64] ;  /* 0x0000003208087980 */ /* 0x000f62000c101d00 */
[C---:B------:R-:W-:Y:S01]  /*1bdd0*/  IMAD R83, R24.reuse, UR5, R3 ;  /* 0x0000000518537c24 */ /* 0x040fe2000f8e0203 */
[----:B------:R-:W1:Y:S01]  /*1bde0*/  LDC R0, c[0x0][0xbc8] ;  /* 0x0002f200ff007b82 */ /* 0x000e620000000800 */
        /* <DEDUP_REMOVED lines=22> */
[----:B------:R-:W5:Y:S01]  /*1bf50*/  LD.E.128 R56, desc[UR50][R56.64] ;  /* 0x0000003238387980 */ /* 0x000f62000c101d00 */
[----:B------:R-:W-:-:S02]  /*1bf60*/  IMAD.IADD R3, R3, 0x1, R81 ;  /* 0x0000000103037824 */ /* 0x000fc400078e0251 */
[----:B------:R-:W-:Y:S01]  /*1bf70*/  IMAD R81, R82, 0x20, R97 ;  /* 0x0000002052517824 */ /* 0x000fe200078e0261 */
[----:B------:R-:W5:Y:S01]  /*1bf80*/  LD.E.128 R60, desc[UR50][R60.64] ;  /* 0x000000323c3c7980 */ /* 0x000f62000c101d00 */
[C---:B------:R-:W-:Y:S02]  /*1bf90*/  VIADD R102, R217.reuse, 0x40 ;  /* 0x00000040d9667836 */ /* 0x040fe40000000000 */
[----:B------:R-:W-:Y:S01]  /*1bfa0*/  IMAD.IADD R82, R208, 0x1, R81 ;  /* 0x00000001d0527824 */ /* 0x000fe200078e0251 */
[----:B------:R-:W5:Y:S01]  /*1bfb0*/  LD.E.128 R64, desc[UR50][R64.64] ;  /* 0x0000003240407980 */ /* 0x000f62000c101d00 */
[----:B------:R-:W-:Y:S01]  /*1bfc0*/  IMAD R80, R80, UR4, RZ ;  /* 0x0000000450507c24 */ /* 0x000fe2000f8e02ff */
[----:B-1----:R-:W-:Y:S01]  /*1bfd0*/  ISETP.GE.AND P0, PT, R102, R0, PT ;  /* 0x000000006600720c */ /* 0x002fe20003f06270 */
[----:B------:R-:W-:Y:S01]  /*1bfe0*/  VIADD R100, R217, 0x80 ;  /* 0x00000080d9647836 */ /* 0x000fe20000000000 */
[----:B------:R-:W5:Y:S01]  /*1bff0*/  LD.E.128 R68, desc[UR50][R68.64] ;  /* 0x0000003244447980 */ /* 0x000f62000c101d00 */
[----:B--2---:R-:W-:-:S03]  /*1c000*/  @P1 IMAD.HI.U32 R24, R82, R87, RZ ;  /* 0x0000005752181227 */ /* 0x004fc600078e00ff */
[----:B------:R-:W5:Y:S01]  /*1c010*/  LD.E.128 R72, desc[UR50][R72.64] ;  /* 0x0000003248487980 */ /* 0x000f62000c101d00 */
[C---:B------:R-:W-:Y:S01]  /*1c020*/  IMAD R83, R21.reuse, UR5, R80 ;  /* 0x0000000515537c24 */ /* 0x040fe2000f8e0250 */
[----:B------:R-:W-:Y:S01]  /*1c030*/  SEL R80, RZ, 0xffffffff, P0 ;  /* 0xffffffffff507807 */ /* 0x000fe20000000000 */
[----:B------:R-:W-:Y:S01]  /*1c040*/  IMAD.WIDE.U32 R2, R21, UR4, R2 ;  /* 0x0000000415027c25 */ /* 0x000fe2000f8e0002 */
[-C--:B------:R-:W-:Y:S01]  /*1c050*/  ISETP.GE.AND P0, PT, R100, R0.reuse, PT ;  /* 0x000000006400720c */ /* 0x080fe20003f06270 */
[----:B------:R-:W-:Y:S01]  /*1c060*/  ULDC.64 UR4, c[0x0][0xbe0] ;  /* 0x0002f80000047ab9 */ /* 0x000fe20000000a00 */
[----:B------:R-:W5:Y:S01]  /*1c070*/  LD.E.128 R76, desc[UR50][R76.64] ;  /* 0x000000324c4c7980 */ /* 0x000f62000c101d00 */
[----:B------:R-:W-:Y:S01]  /*1c080*/  IMAD.MOV.U32 R21, RZ, RZ, R82 ;  /* 0x000000ffff157224 */ /* 0x000fe200078e0052 */
[----:B---3--:R-:W-:Y:S01]  /*1c090*/  @P1 SHF.R.U32.HI R21, RZ, R89, R24 ;  /* 0x00000059ff151219 */ /* 0x008fe20000011618 */
[C---:B------:R-:W-:Y:S01]  /*1c0a0*/  VIADD R98, R217.reuse, 0xc0 ;  /* 0x000000c0d9627836 */ /* 0x040fe20000000000 */
[-C--:B------:R-:W-:Y:S01]  /*1c0b0*/  ISETP.GE.AND P1, PT, R217, R0.reuse, PT ;  /* 0x00000000d900720c */ /* 0x080fe20003f26270 */
[----:B------:R-:W-:Y:S01]  /*1c0c0*/  IMAD.IADD R3, R3, 0x1, R83 ;  /* 0x0000000103037824 */ /* 0x000fe200078e0253 */
[----:B------:R-:W-:Y:S01]  /*1c0d0*/  @!PT LDS RZ, [RZ] ;  /* 0x00000000fffff984 */ /* 0x000fe20000000800 */
[----:B------:R-:W-:Y:S01]  /*1c0e0*/  @!PT LDS RZ, [RZ] ;  /* 0x00000000fffff984 */ /* 0x000fe20000000800 */
[----:B------:R-:W-:Y:S01]  /*1c0f0*/  @!PT LDS RZ, [RZ] ;  /* 0x00000000fffff984 */ /* 0x000fe20000000800 */
[----:B------:R-:W-:Y:S01]  /*1c100*/  @!PT LDS RZ, [RZ] ;  /* 0x00000000fffff984 */ /* 0x000fe20000000800 */
[----:B------:R1:W-:Y:S06]  /*1c110*/  MEMBAR.ALL.CTA ;  /* 0x0000000000007992 */ /* 0x0003ec0000008000 */
[----:B-1----:R-:W1:Y:S01]  /*1c120*/  FENCE.VIEW.ASYNC.S ;  /* 0x00000000000073c6 */ /* 0x002e620000000000 */
[----:B------:R-:W-:Y:S01]  /*1c130*/  IMAD.SHL.U32 R83, R80, 0x2, RZ ;  /* 0x0000000250537824 */ /* 0x000fe200078e00ff */
[----:B------:R-:W-:Y:S01]  /*1c140*/  SEL R24, RZ, 0x1, P1 ;  /* 0x00000001ff187807 */ /* 0x000fe20000800000 */
[--C-:B------:R-:W-:Y:S01]  /*1c150*/  IMAD.MOV R81, RZ, RZ, -R21.reuse ;  /* 0x000000ffff517224 */ /* 0x100fe200078e0a15 */
[----:B------:R-:W-:Y:S01]  /*1c160*/  SEL R80, RZ, 0xffffffff, P0 ;  /* 0xffffffffff507807 */ /* 0x000fe20000000000 */
[----:B------:R-:W-:Y:S01]  /*1c170*/  VIADD R96, R217, 0x100 ;  /* 0x00000100d9607836 */ /* 0x000fe20000000000 */
[-C--:B------:R-:W-:Y:S01]  /*1c180*/  ISETP.GE.AND P0, PT, R98, R0.reuse, PT ;  /* 0x000000006200720c */ /* 0x080fe20003f06270 */
[----:B------:R-:W-:Y:S01]  /*1c190*/  IMAD R81, R85, R81, R82 ;  /* 0x0000005155517224 */ /* 0x000fe200078e0252 */
[----:B------:R-:W-:Y:S01]  /*1c1a0*/  LOP3.LUT R24, R83, 0x2, R24, 0xe2, !PT ;  /* 0x0000000253187812 */ /* 0x000fe200078ee218 */
[----:B------:R-:W-:Y:S01]  /*1c1b0*/  IMAD.SHL.U32 R83, R80, 0x4, RZ ;  /* 0x0000000450537824 */ /* 0x000fe200078e00ff */
[----:B------:R-:W-:Y:S01]  /*1c1c0*/  SEL R80, RZ, 0xffffffff, P0 ;  /* 0xffffffffff507807 */ /* 0x000fe20000000000 */
[----:B------:R-:W-:Y:S01]  /*1c1d0*/  VIADD R94, R217, 0x140 ;  /* 0x00000140d95e7836 */ /* 0x000fe20000000000 */
[----:B------:R-:W-:Y:S01]  /*1c1e0*/  SHF.R.S32.HI R82, RZ, 0x1f, R21 ;  /* 0x0000001fff527819 */ /* 0x000fe20000011415 */
[----:B------:R-:W-:Y:S01]  /*1c1f0*/  IMAD.WIDE.U32 R2, R21, UR4, R2 ;  /* 0x0000000415027c25 */ /* 0x000fe2000f8e0002 */
[-C--:B------:R-:W-:Y:S01]  /*1c200*/  ISETP.GE.AND P0, PT, R96, R0.reuse, PT ;  /* 0x000000006000720c */ /* 0x080fe20003f06270 */
[----:B------:R-:W-:Y:S01]  /*1c210*/  BSSY B1, `(.L_x_3531) ;  /* 0x0000055000017945 */ /* 0x000fe20003800000 */
[----:B------:R-:W-:Y:S01]  /*1c220*/  LOP3.LUT R24, R83, 0x4, R24, 0xe2, !PT ;  /* 0x0000000453187812 */ /* 0x000fe200078ee218 */
[----:B------:R-:W-:Y:S01]  /*1c230*/  IMAD.SHL.U32 R83, R80, 0x8, RZ ;  /* 0x0000000850537824 */ /* 0x000fe200078e00ff */
[----:B------:R-:W-:Y:S01]  /*1c240*/  SEL R80, RZ, 0xffffffff, P0 ;  /* 0xffffffffff507807 */ /* 0x000fe20000000000 */
[----:B------:R-:W-:Y:S01]  /*1c250*/  IMAD R82, R82, UR4, RZ ;  /* 0x0000000452527c24 */ /* 0x000fe2000f8e02ff */
[-C--:B------:R-:W-:Y:S01]  /*1c260*/  ISETP.GE.AND P0, PT, R94, R0.reuse, PT ;  /* 0x000000005e00720c */ /* 0x080fe20003f06270 */
[----:B------:R-:W-:Y:S01]  /*1c270*/  VIADD R92, R217, 0x180 ;  /* 0x00000180d95c7836 */ /* 0x000fe20000000000 */
[----:B------:R-:W-:Y:S01]  /*1c280*/  LOP3.LUT R24, R83, 0x8, R24, 0xe2, !PT ;  /* 0x0000000853187812 */ /* 0x000fe200078ee218 */
[----:B------:R-:W-:Y:S01]  /*1c290*/  IMAD R83, R21, UR5, R82 ;  /* 0x0000000515537c24 */ /* 0x000fe2000f8e0252 */
[----:B------:R-:W-:Y:S01]  /*1c2a0*/  SEL R21, RZ, 0xffffffff, P0 ;  /* 0xffffffffff157807 */ /* 0x000fe20000000000 */
[----:B------:R-:W-:Y:S01]  /*1c2b0*/  IMAD.SHL.U32 R87, R80, 0x10, RZ ;  /* 0x0000001050577824 */ /* 0x000fe200078e00ff */
[----:B------:R-:W-:Y:S01]  /*1c2c0*/  SHF.R.S32.HI R80, RZ, 0x1f, R81 ;  /* 0x0000001fff507819 */ /* 0x000fe20000011451 */
[----:B------:R-:W-:Y:S01]  /*1c2d0*/  ULDC.64 UR4, c[0x0][0xbd8] ;  /* 0x0002f60000047ab9 */ /* 0x000fe20000000a00 */
[----:B------:R-:W-:Y:S01]  /*1c2e0*/  ISETP.GE.AND P0, PT, R92, R0, PT ;  /* 0x000000005c00720c */ /* 0x000fe20003f06270 */
[----:B------:R-:W-:Y:S01]  /*1c2f0*/  IMAD.SHL.U32 R21, R21, 0x20, RZ ;  /* 0x0000002015157824 */ /* 0x000fe200078e00ff */
[----:B------:R-:W-:Y:S01]  /*1c300*/  LOP3.LUT R24, R87, 0x10, R24, 0xe2, !PT ;  /* 0x0000001057187812 */ /* 0x000fe200078ee218 */
[----:B------:R-:W-:-:S02]  /*1c310*/  IMAD.IADD R3, R3, 0x1, R83 ;  /* 0x0000000103037824 */ /* 0x000fc400078e0253 */
[----:B------:R-:W-:Y:S01]  /*1c320*/  IMAD R80, R80, UR4, RZ ;  /* 0x0000000450507c24 */ /* 0x000fe2000f8e02ff */
[----:B------:R-:W-:Y:S01]  /*1c330*/  LOP3.LUT R24, R21, 0x20, R24, 0xe2, !PT ;  /* 0x0000002015187812 */ /* 0x000fe200078ee218 */
[----:B------:R-:W-:Y:S01]  /*1c340*/  IMAD R89, R20, R85, RZ ;  /* 0x0000005514597224 */ /* 0x000fe200078e02ff */
[----:B------:R-:W-:Y:S01]  /*1c350*/  SEL R21, RZ, 0x40, P0 ;  /* 0x00000040ff157807 */ /* 0x000fe20000000000 */
[----:B------:R-:W-:Y:S02]  /*1c360*/  IMAD.IADD R208, R97, 0x1, R208 ;  /* 0x0000000161d07824 */ /* 0x000fe400078e02d0 */
[----:B------:R-:W-:Y:S01]  /*1c370*/  VIADD R90, R217, 0x1c0 ;  /* 0x000001c0d95a7836 */ /* 0x000fe20000000000 */
[----:B------:R-:W-:Y:S01]  /*1c380*/  LOP3.LUT R24, R24, R21, RZ, 0xfc, !PT ;  /* 0x0000001518187212 */ /* 0x000fe200078efcff */
[C---:B------:R-:W-:Y:S01]  /*1c390*/  IMAD R83, R81.reuse, UR5, R80 ;  /* 0x0000000551537c24 */ /* 0x040fe2000f8e0250 */
[----:B------:R-:W-:Y:S01]  /*1c3a0*/  ISETP.GE.AND P1, PT, R208, R89, PT ;  /* 0x00000059d000720c */ /* 0x000fe20003f26270 */
[----:B------:R-:W-:Y:S01]  /*1c3b0*/  IMAD.WIDE.U32 R2, R81, UR4, R2 ;  /* 0x0000000451027c25 */ /* 0x000fe2000f8e0002 */
[----:B------:R-:W-:Y:S01]  /*1c3c0*/  ULDC.64 UR4, c[0x0][0xb80] ;  /* 0x0002e00000047ab9 */ /* 0x000fe20000000a00 */
[----:B------:R-:W-:-:S02]  /*1c3d0*/  ISETP.GE.AND P0, PT, R90, R0, PT ;  /* 0x000000005a00720c */ /* 0x000fc40003f06270 */
[----:B------:R-:W-:Y:S01]  /*1c3e0*/  IMAD.IADD R21, R3, 0x1, R83 ;  /* 0x0000000103157824 */ /* 0x000fe200078e0253 */
[----:B------:R-:W-:Y:S01]  /*1c3f0*/  LEA R87, P2, R2, UR4, 0x1 ;  /* 0x0000000402577c11 */ /* 0x000fe2000f8408ff */
[----:B------:R-:W-:Y:S01]  /*1c400*/  VIADD R20, R16, 0x38820 ;  /* 0x0003882010147836 */ /* 0x000fe20000000000 */
[----:B------:R-:W-:Y:S01]  /*1c410*/  SEL R3, RZ, 0x80, P0 ;  /* 0x00000080ff037807 */ /* 0x000fe20000000000 */
[C---:B------:R-:W-:Y:S01]  /*1c420*/  VIADD R91, R217.reuse, 0x1c0 ;  /* 0x000001c0d95b7836 */ /* 0x040fe20000000000 */
[----:B------:R-:W-:Y:S01]  /*1c430*/  LEA.HI.X R88, R2, UR5, R21, 0x1, P2 ;  /* 0x0000000502587c11 */ /* 0x000fe200090f0c15 */
[C---:B------:R-:W-:Y:S01]  /*1c440*/  VIADD R93, R217.reuse, 0x180 ;  /* 0x00000180d95d7836 */ /* 0x040fe20000000000 */
[----:B------:R-:W-:Y:S01]  /*1c450*/  PRMT R20, RZ, 0x654, R20 ;  /* 0x00000654ff147816 */ /* 0x000fe20000000014 */
[C---:B------:R-:W-:Y:S01]  /*1c460*/  VIADD R95, R217.reuse, 0x140 ;  /* 0x00000140d95f7836 */ /* 0x040fe20000000000 */
[----:B------:R-:W-:Y:S01]  /*1c470*/  LOP3.LUT R86, R24, R3, RZ, 0xfc, !PT ;  /* 0x0000000318567212 */ /* 0x000fe200078efcff */
[C---:B------:R-:W-:Y:S01]  /*1c480*/  VIADD R97, R217.reuse, 0x100 ;  /* 0x00000100d9617836 */ /* 0x040fe20000000000 */
[----:B-1----:R1:W-:Y:S01]  /*1c490*/  SYNCS.ARRIVE.TRANS64.RED.A1T0 RZ, [R20+URZ], RZ ;  /* 0x000000ff14ff79a7 */ /* 0x0023e2000810043f */
[C---:B------:R-:W-:Y:S01]  /*1c4a0*/  VIADD R99, R217.reuse, 0xc0 ;  /* 0x000000c0d9637836 */ /* 0x040fe20000000000 */
[----:B------:R1:W2:Y:S01]  /*1c4b0*/  SHFL.IDX PT, R2, R87, RZ, 0x181f ;  /* 0x00181fff57027589 */ /* 0x0002a200000e0000 */
[C---:B------:R-:W-:Y:S01]  /*1c4c0*/  VIADD R101, R217.reuse, 0x80 ;  /* 0x00000080d9657836 */ /* 0x040fe20000000000 */
[----:B------:R-:W-:Y:S01]  /*1c4d0*/  SHF.R.S32.HI R91, RZ, 0x1f, R91 ;  /* 0x0000001fff5b7819 */ /* 0x000fe2000001145b */
[----:B------:R-:W-:Y:S01]  /*1c4e0*/  VIADD R103, R217, 0x40 ;  /* 0x00000040d9677836 */ /* 0x000fe20000000000 */
[----:B------:R1:W3:Y:S01]  /*1c4f0*/  SHFL.IDX PT, R3, R88, RZ, 0x181f ;  /* 0x00181fff58037589 */ /* 0x0002e200000e0000 */
[----:B------:R-:W-:-:S02]  /*1c500*/  SHF.R.S32.HI R93, RZ, 0x1f, R93 ;  /* 0x0000001fff5d7819 */ /* 0x000fc4000001145d */
[----:B------:R-:W-:Y:S02]  /*1c510*/  SHF.R.S32.HI R95, RZ, 0x1f, R95 ;  /* 0x0000001fff5f7819 */ /* 0x000fe4000001145f */
[----:B------:R-:W-:Y:S02]  /*1c520*/  SHF.R.S32.HI R97, RZ, 0x1f, R97 ;  /* 0x0000001fff617819 */ /* 0x000fe40000011461 */
[----:B------:R-:W-:Y:S02]  /*1c530*/  SHF.R.S32.HI R99, RZ, 0x1f, R99 ;  /* 0x0000001fff637819 */ /* 0x000fe40000011463 */
[----:B------:R-:W-:Y:S02]  /*1c540*/  SHF.R.S32.HI R101, RZ, 0x1f, R101 ;  /* 0x0000001fff657819 */ /* 0x000fe40000011465 */
[----:B------:R-:W-:Y:S01]  /*1c550*/  SHF.R.S32.HI R103, RZ, 0x1f, R103 ;  /* 0x0000001fff677819 */ /* 0x000fe20000011467 */
[----:B-1----:R-:W-:Y:S06]  /*1c560*/  @P1 BRA `(.L_x_3532) ;  /* 0x00000000007c1947 */ /* 0x002fec0003800000 */
        /* <DEDUP_REMOVED lines=31> */
.L_x_3532:
[----:B------:R-:W-:Y:S05]  /*1c760*/  BSYNC B1 ;  /* 0x0000000000017941 */ /* 0x000fea0003800000 */
.L_x_3531:
[----:B--2-4-:R-:W-:Y:S01]  /*1c770*/  VIADD R2, R208, 0x20 ;  /* 0x00000020d0027836 */ /* 0x014fe20000000000 */
[----:B-----5:R1:W2:Y:S04]  /*1c780*/  SHFL.IDX PT, R5, R88, 0x1, 0x181f ;  /* 0x00381f0058057f89 */ /* 0x0202a800000e0000 */
[----:B------:R-:W-:Y:S01]  /*1c790*/  ISETP.GE.AND P0, PT, R2, R89, PT ;  /* 0x000000590200720c */ /* 0x000fe20003f06270 */
[----:B------:R1:W4:-:S12]  /*1c7a0*/  SHFL.IDX PT, R4, R87, 0x1, 0x181f ;  /* 0x00381f0057047f89 */ /* 0x00031800000e0000 */
[----:B-1----:R-:W-:Y:S05]  /*1c7b0*/  @P0 BRA `(.L_x_3533) ;  /* 0x0000001000580947 */ /* 0x002fea0003800000 */
[-C--:B------:R-:W-:Y:S02]  /*1c7c0*/  ISETP.GE.AND P5, PT, R102, R0.reuse, PT ;  /* 0x000000006600720c */ /* 0x080fe40003fa6270 */
[-C--:B------:R-:W-:Y:S02]  /*1c7d0*/  ISETP.GE.AND P6, PT, R217, R0.reuse, PT ;  /* 0x00000000d900720c */ /* 0x080fe40003fc6270 */
[-C--:B------:R-:W-:Y:S02]  /*1c7e0*/  ISETP.GE.AND P3, PT, R100, R0.reuse, PT ;  /* 0x000000006400720c */ /* 0x080fe40003f66270 */
[-C--:B------:R-:W-:Y:S02]  /*1c7f0*/  ISETP.GE.AND P2, PT, R98, R0.reuse, PT ;  /* 0x000000006200720c */ /* 0x080fe40003f46270 */
[-C--:B------:R-:W-:Y:S02]  /*1c800*/  ISETP.GE.AND P1, PT, R96, R0.reuse, PT ;  /* 0x000000006000720c */ /* 0x080fe40003f26270 */
[----:B------:R-:W-:-:S03]  /*1c810*/  ISETP.GE.AND P0, PT, R94, R0, PT ;  /* 0x000000005e00720c */ /* 0x000fc60003f06270 */
[CC--:B----4-:R-:W-:Y:S02]  /*1c820*/  @!P5 LEA R6, P4, R102.reuse, R4.reuse, 0x1 ;  /* 0x000000046606d211 */ /* 0x0d0fe400078808ff */
[----:B--23--:R-:W-:Y:S02]  /*1c830*/  @!P6 IMAD.WIDE R2, R217, 0x2, R4 ;  /* 0x00000002d902e825 */ /* 0x00cfe400078e0204 */
[----:B------:R-:W-:Y:S02]  /*1c840*/  @!P5 LEA.HI.X R7, R102, R5, R103, 0x1, P4 ;  /* 0x000000056607d211 */ /* 0x000fe400020f0c67 */
[----:B------:R-:W-:Y:S01]  /*1c850*/  LOP3.LUT P4, RZ, R24, 0x40, RZ, 0xc0, !PT ;  /* 0x0000004018ff7812 */ /* 0x000fe2000788c0ff */
[----:B------:R1:W-:Y:S01]  /*1c860*/  @!P6 ST.E.128 desc[UR50][R2.64], R8 ;  /* 0x000000080200e985 */ /* 0x0003e2000c101d32 */
[----:B------:R-:W-:-:S03]  /*1c870*/  @!P3 LEA R12, P6, R100, R4, 0x1 ;  /* 0x00000004640cb211 */ /* 0x000fc600078c08ff */
[----:B------:R2:W-:Y:S01]  /*1c880*/  @!P5 ST.E.128 desc[UR50][R6.64], R28 ;  /* 0x0000001c0600d985 */ /* 0x0005e2000c101d32 */
[-C--:B------:R-:W-:Y:S02]  /*1c890*/  @!P3 LEA.HI.X R13, R100, R5.reuse, R101, 0x1, P6 ;  /* 0x00000005640db211 */ /* 0x080fe400030f0c65 */
[-C--:B------:R-:W-:Y:S02]  /*1c8a0*/  @!P2 LEA R14, P5, R98, R4.reuse, 0x1 ;  /* 0x00000004620ea211 */ /* 0x080fe400078a08ff */
[-C--:B------:R-:W-:Y:S01]  /*1c8b0*/  @!P1 LEA R20, P6, R96, R4.reuse, 0x1 ;  /* 0x0000000460149211 */ /* 0x080fe200078c08ff */
[----:B------:R2:W-:Y:S01]  /*1c8c0*/  @!P3 ST.E.128 desc[UR50][R12.64], R36 ;  /* 0x000000240c00b985 */ /* 0x0005e2000c101d32 */
[----:B------:R-:W-:Y:S02]  /*1c8d0*/  @!P0 LEA R32, P3, R94, R4, 0x1 ;  /* 0x000000045e208211 */ /* 0x000fe400078608ff */
[-C--:B------:R-:W-:Y:S02]  /*1c8e0*/  @!P2 LEA.HI.X R15, R98, R5.reuse, R99, 0x1, P5 ;  /* 0x00000005620fa211 */ /* 0x080fe400028f0c63 */
[----:B------:R-:W-:-:S02]  /*1c8f0*/  @!P1 LEA.HI.X R21, R96, R5, R97, 0x1, P6 ;  /* 0x0000000560159211 */ /* 0x000fc400030f0c61 */
[----:B------:R-:W-:Y:S01]  /*1c900*/  @!P0 LEA.HI.X R33, R94, R5, R95, 0x1, P3 ;  /* 0x000000055e218211 */ /* 0x000fe200018f0c5f */
[----:B------:R2:W-:Y:S01]  /*1c910*/  @!P2 ST.E.128 desc[UR50][R14.64], R44 ;  /* 0x0000002c0e00a985 */ /* 0x0005e2000c101d32 */
[----:B-1----:R-:W-:-:S03]  /*1c920*/  @P4 LEA R2, P5, R92, R4, 0x1 ;  /* 0x000000045c024211 */ /* 0x002fc600078a08ff */
[----:B------:R2:W-:Y:S01]  /*1c930*/  @!P1 ST.E.128 desc[UR50][R20.64], R52 ;  /* 0x0000003414009985 */ /* 0x0005e2000c101d32 */
[----:B------:R-:W-:-:S03]  /*1c940*/  @P4 LEA.HI.X R3, R92, R5, R93, 0x1, P5 ;  /* 0x000000055c034211 */ /* 0x000fc600028f0c5d */
[----:B------:R2:W-:Y:S01]  /*1c950*/  @!P0 ST.E.128 desc[UR50][R32.64], R60 ;  /* 0x0000003c20008985 */ /* 0x0005e2000c101d32 */
[----:B------:R-:W-:-:S03]  /*1c960*/  LOP3.LUT P0, RZ, R86, 0x80, RZ, 0xc0, !PT ;  /* 0x0000008056ff7812 */ /* 0x000fc6000780c0ff */
[----:B------:R2:W-:Y:S10]  /*1c970*/  @P4 ST.E.128 desc[UR50][R2.64], R68 ;  /* 0x0000004402004985 */ /* 0x0005f4000c101d32 */
[----:B------:R-:W-:Y:S05]  /*1c980*/  @!P0 BRA `(.L_x_3533) ;  /* 0x0000000c00e48947 */ /* 0x000fea0003800000 */
[----:B--2---:R-:W-:-:S04]  /*1c990*/  LEA R2, P0, R90, R4, 0x1 ;  /* 0x000000045a027211 */ /* 0x004fc800078008ff */
[----:B------:R-:W-:-:S05]  /*1c9a0*/  LEA.HI.X R3, R90, R5, R91, 0x1, P0 ;  /* 0x000000055a037211 */ /* 0x000fca00000f0c5b */
[----:B------:R1:W-:Y:S01]  /*1c9b0*/  ST.E.128 desc[UR50][R2.64], R76 ;  /* 0x0000004c02007985 */ /* 0x0003e2000c101d32 */
[----:B------:R-:W-:Y:S05]  /*1c9c0*/  BRA `(.L_x_3533) ;  /* 0x0000000c00d47947 */ /* 0x000fea0003800000 */
.L_x_3528:
[----:B------:R-:W2:Y:S01]  /*1c9d0*/  LDL R8, [R1+0x54] ;  /* 0x0000540001087983 */ /* 0x000ea20000100800 */
[----:B------:R-:W-:Y:S01]  /*1c9e0*/  ULDC.64 UR4, c[0x0][0xd00] ;  /* 0x0003400000047ab9 */ /* 0x000fe20000000a00 */
[----:B------:R-:W2:Y:S01]  /*1c9f0*/  LDC.64 R2, c[0x0][0xd00] ;  /* 0x00034000ff027b82 */ /* 0x000ea20000000a00 */
[----:B------:R-:W-:Y:S01]  /*1ca00*/  ISETP.NE.U32.AND P0, PT, RZ, UR4, PT ;  /* 0x00000004ff007c0c */ /* 0x000fe2000bf05070 */
[----:B------:R-:W-:-:S03]  /*1ca10*/  IMAD.MOV.U32 R6, RZ, RZ, RZ ;  /* 0x000000ffff067224 */ /* 0x000fc600078e00ff */
[----:B------:R-:W-:Y:S01]  /*1ca20*/  ISETP.NE.AND.EX P0, PT, RZ, UR5, PT, P0 ;  /* 0x00000005ff007c0c */ /* 0x000fe2000bf05300 */
[----:B------:R-:W-:Y:S02]  /*1ca30*/  ULDC.64 UR4, c[0x0][0xd08] ;  /* 0x0003420000047ab9 */ /* 0x000fe40000000a00 */
[----:B------:R-:W-:Y:S01]  /*1ca40*/  ISETP.NE.U32.AND P1, PT, RZ, UR4, PT ;  /* 0x00000004ff007c0c */ /* 0x000fe2000bf25070 */
[----:B-1----:R-:W1:Y:S01]  /*1ca50*/  S2R R24, SR_TID.X ;  /* 0x0000000000187919 */ /* 0x002e620000002100 */
[----:B------:R-:W3:Y:S02]  /*1ca60*/  LDC R29, c[0x0][0xce8] ;  /* 0x00033a00ff1d7b82 */ /* 0x000ee40000000800 */
[----:B------:R-:W-:-:S13]  /*1ca70*/  ISETP.NE.AND.EX P1, PT, RZ, UR5, PT, P1 ;  /* 0x00000005ff007c0c */ /* 0x000fda000bf25310 */
[----:B------:R-:W4:Y:S01]  /*1ca80*/  @P1 LDC.64 R4, c[0x0][0xd08] ;  /* 0x00034200ff041b82 */ /* 0x000f220000000a00 */
[----:B------:R-:W-:Y:S02]  /*1ca90*/  ULDC UR4, c[0x0][0xb88] ;  /* 0x0002e20000047ab9 */ /* 0x000fe40000000800 */
[----:B------:R-:W-:Y:S02]  /*1caa0*/  IMAD.U32 R0, RZ, RZ, UR4 ;  /* 0x00000004ff007e24 */ /* 0x000fe4000f8e00ff */
[----:B--2---:R-:W-:-:S04]  /*1cab0*/  IMAD.WIDE R2, R8, 0x4, R2 ;  /* 0x0000000408027825 */ /* 0x004fc800078e0202 */
[----:B----4-:R-:W-:Y:S01]  /*1cac0*/  @P1 IMAD.WIDE R4, R8, 0x4, R4 ;  /* 0x0000000408041825 */ /* 0x010fe200078e0204 */
[----:B------:R2:W5:Y:S03]  /*1cad0*/  @P0 LDG.E R6, desc[UR50][R2.64] ;  /* 0x0000003202060981 */ /* 0x000566000c1e1900 */
[----:B-1----:R-:W-:Y:S01]  /*1cae0*/  VIADD R24, R24, 0xffffff80 ;  /* 0xffffff8018187836 */ /* 0x002fe20000000000 */
[----:B------:R2:W5:Y:S01]  /*1caf0*/  @P1 LDG.E R0, desc[UR50][R4.64] ;  /* 0x0000003204001981 */ /* 0x000562000c1e1900 */
[----:B------:R-:W-:-:S03]  /*1cb00*/  SHF.R.S32.HI R7, RZ, 0x1f, R8 ;  /* 0x0000001fff077819 */ /* 0x000fc60000011408 */
[----:B------:R-:W-:Y:S01]  /*1cb10*/  ISETP.GE.AND P2, PT, R24, 0x40, PT ;  /* 0x000000401800780c */ /* 0x000fe20003f46270 */
[----:B---3--:R-:W-:-:S12]  /*1cb20*/  @P1 BRA `(.L_x_3534) ;  /* 0x0000000000101947 */ /* 0x008fd80003800000 */
[----:B------:R-:W-:Y:S05]  /*1cb30*/  @!P0 BRA `(.L_x_3534) ;  /* 0x00000000000c8947 */ /* 0x000fea0003800000 */
[----:B--2---:R-:W2:Y:S04]  /*1cb40*/  LDG.E R5, desc[UR50][R2.64] ;  /* 0x0000003202057981 */ /* 0x004ea8000c1e1900 */
[----:B-----5:R-:W2:Y:S02]  /*1cb50*/  LDG.E R0, desc[UR50][R2.64+0x4] ;  /* 0x0000043202007981 */ /* 0x020ea4000c1e1900 */
[----:B--2---:R-:W-:-:S07]  /*1cb60*/  IMAD.IADD R0, R0, 0x1, -R5 ;  /* 0x0000000100007824 */ /* 0x004fce00078e0a05 */
.L_x_3534:
[----:B------:R-:W3:Y:S01]  /*1cb70*/  LDL R14, [R1+0x50] ;  /* 0x00005000010e7983 */ /* 0x000ee20000100800 */
[----:B------:R-:W-:Y:S01]  /*1cb80*/  BSSY B1, `(.L_x_3535) ;  /* 0x000002d000017945 */ /* 0x000fe20003800000 */
[----:B------:R-:W-:Y:S02]  /*1cb90*/  SEL R13, R8, RZ, !P0 ;  /* 0x000000ff080d7207 */ /* 0x000fe40004000000 */
[----:B------:R-:W-:Y:S02]  /*1cba0*/  SEL R12, R7, RZ, !P0 ;  /* 0x000000ff070c7207 */ /* 0x000fe40004000000 */
[----:B-----5:R-:W-:Y:S02]  /*1cbb0*/  SHF.R.S32.HI R11, RZ, 0x1f, R6 ;  /* 0x0000001fff0b7819 */ /* 0x020fe40000011406 */
[----:B---3--:R-:W-:Y:S01]  /*1cbc0*/  SHF.R.S32.HI R10, RZ, 0x1f, R14 ;  /* 0x0000001fff0a7819 */ /* 0x008fe2000001140e */
[----:B------:R-:W-:Y:S06]  /*1cbd0*/  @P2 BRA `(.L_x_3536) ;  /* 0x00000000009c2947 */ /* 0x000fec0003800000 */
[----:B--2---:R-:W1:Y:S01]  /*1cbe0*/  S2R R3, SR_TID.X ;  /* 0x0000000000037919 */ /* 0x004e620000002100 */
[----:B------:R-:W2:Y:S02]  /*1cbf0*/  LDC R9, c[0x0][0xce8] ;  /* 0x00033a00ff097b82 */ /* 0x000ea40000000800 */
[----:B--2---:R-:W-:Y:S01]  /*1cc00*/  IMAD R2, R0, R9, RZ ;  /* 0x0000000900027224 */ /* 0x004fe200078e02ff */
[----:B-1----:R-:W-:-:S04]  /*1cc10*/  IADD3 R8, R208, -0x80, R3 ;  /* 0xffffff80d0087810 */ /* 0x002fc80007ffe003 */
        /* <DEDUP_REMOVED lines=9> */
[----:B------:R-:W1:Y:S01]  /*1ccb0*/  @P0 LDC R15, c[0x0][0xcec] ;  /* 0x00033b00ff0f0b82 */ /* 0x000e620000000800 */
[----:B------:R-:W-:Y:S01]  /*1ccc0*/  IMAD R7, R14, UR5, R7 ;  /* 0x000000050e077c24 */ /* 0x000fe2000f8e0207 */
[----:B------:R-:W-:-:S03]  /*1ccd0*/  ULDC.64 UR4, c[0x0][0xc98] ;  /* 0x0003260000047ab9 */ /* 0x000fc60000000a00 */
[----:B------:R-:W-:-:S03]  /*1cce0*/  IMAD.IADD R3, R3, 0x1, R7 ;  /* 0x0000000103037824 */ /* 0x000fc600078e0207 */
[----:B------:R-:W2:Y:S01]  /*1ccf0*/  @P0 LDC R21, c[0x0][0xcf0] ;  /* 0x00033c00ff150b82 */ /* 0x000ea20000000800 */
[----:B------:R-:W-:-:S04]  /*1cd00*/  IMAD.WIDE.U32 R2, R13, UR4, R2 ;  /* 0x000000040d027c25 */ /* 0x000fc8000f8e0002 */
[----:B-1----:R-:W-:-:S05]  /*1cd10*/  @P0 IMAD.HI.U32 R4, R8, R15, RZ ;  /* 0x0000000f08040227 */ /* 0x002fca00078e00ff */
[----:B--2---:R-:W-:Y:S01]  /*1cd20*/  @P0 SHF.R.U32.HI R5, RZ, R21, R4 ;  /* 0x00000015ff050219 */ /* 0x004fe20000011604 */
[----:B------:R-:W-:-:S03]  /*1cd30*/  IMAD R4, R12, UR4, RZ ;  /* 0x000000040c047c24 */ /* 0x000fc6000f8e02ff */
[----:B------:R-:W-:Y:S01]  /*1cd40*/  IADD3 R2, P0, R5, R2, RZ ;  /* 0x0000000205027210 */ /* 0x000fe20007f1e0ff */
[----:B------:R-:W-:-:S04]  /*1cd50*/  IMAD.MOV R7, RZ, RZ, -R5 ;  /* 0x000000ffff077224 */ /* 0x000fc800078e0a05 */
[----:B------:R-:W-:Y:S01]  /*1cd60*/  IMAD R7, R9, R7, R8 ;  /* 0x0000000709077224 */ /* 0x000fe200078e0208 */
[----:B------:R-:W-:Y:S01]  /*1cd70*/  SHF.R.S32.HI R9, RZ, 0x1f, R5 ;  /* 0x0000001fff097819 */ /* 0x000fe20000011405 */
[----:B------:R-:W-:Y:S01]  /*1cd80*/  IMAD R8, R13, UR5, R4 ;  /* 0x000000050d087c24 */ /* 0x000fe2000f8e0204 */
[----:B------:R-:W-:Y:S02]  /*1cd90*/  ULDC.64 UR4, c[0x0][0xc88] ;  /* 0x0003220000047ab9 */ /* 0x000fe40000000a00 */
        /* <DEDUP_REMOVED lines=11> */
.L_x_3536:
[----:B------:R-:W-:Y:S05]  /*1ce50*/  BSYNC B1 ;  /* 0x0000000000017941 */ /* 0x000fea0003800000 */
.L_x_3535:
[----:B------:R-:W-:Y:S01]  /*1ce60*/  ISETP.NE.AND P0, PT, R29, 0x1, PT ;  /* 0x000000011d00780c */ /* 0x000fe20003f05270 */
[----:B------:R-:W-:Y:S01]  /*1ce70*/  ULDC.64 UR4, c[0x0][0xba0] ;  /* 0x0002e80000047ab9 */ /* 0x000fe20000000a00 */
[----:B------:R-:W3:Y:S01]  /*1ce80*/  LDC R20, c[0x0][0xbc8] ;  /* 0x0002f200ff147b82 */ /* 0x000ee20000000800 */
[----:B-12---:R-:W-:Y:S01]  /*1ce90*/  IMAD R5, R11, UR4, RZ ;  /* 0x000000040b057c24 */ /* 0x006fe2000f8e02ff */
[----:B------:R-:W-:Y:S01]  /*1cea0*/  SHF.R.S32.HI R7, RZ, 0x1f, R24 ;  /* 0x0000001fff077819 */ /* 0x000fe20000011418 */
[C---:B------:R-:W-:Y:S01]  /*1ceb0*/  IMAD.WIDE.U32 R2, R6.reuse, UR4, RZ ;  /* 0x0000000406027c25 */ /* 0x040fe2000f8e00ff */
[----:B------:R-:W-:Y:S02]  /*1cec0*/  BSSY B1, `(.L_x_3537) ;  /* 0x0000081000017945 */ /* 0x000fe40003800000 */
[----:B------:R-:W-:Y:S01]  /*1ced0*/  LEA.HI R7, R7, R24, RZ, 0x3 ;  /* 0x0000001807077211 */ /* 0x000fe200078f18ff */
[----:B------:R-:W-:Y:S01]  /*1cee0*/  IMAD R5, R6, UR5, R5 ;  /* 0x0000000506057c24 */ /* 0x000fe2000f8e0205 */
[----:B------:R-:W-:Y:S01]  /*1cef0*/  ULDC.64 UR4, c[0x0][0xbe8] ;  /* 0x0002fa0000047ab9 */ /* 0x000fe20000000a00 */
[----:B------:R-:W-:Y:S01]  /*1cf00*/  VIADD R42, R217, 0x40 ;  /* 0x00000040d92a7836 */ /* 0x000fe20000000000 */
[----:B------:R-:W-:Y:S01]  /*1cf10*/  LOP3.LUT R7, R7, 0xfffffff8, RZ, 0xc0, !PT ;  /* 0xfffffff807077812 */ /* 0x000fe200078ec0ff */
[----:B------:R-:W-:Y:S01]  /*1cf20*/  IMAD.IADD R3, R3, 0x1, R5 ;  /* 0x0000000103037824 */ /* 0x000fe200078e0205 */
[----:B------:R-:W1:Y:S01]  /*1cf30*/  @P0 LDC R9, c[0x0][0xcec] ;  /* 0x00033b00ff090b82 */ /* 0x000e620000000800 */
[----:B------:R-:W-:-:S02]  /*1cf40*/  IMAD R4, R10, UR4, RZ ;  /* 0x000000040a047c24 */ /* 0x000fc4000f8e02ff */
[----:B------:R-:W-:-:S04]  /*1cf50*/  IMAD.WIDE.U32 R2, R14, UR4, R2 ;  /* 0x000000040e027c25 */ /* 0x000fc8000f8e0002 */
[----:B------:R-:W-:Y:S01]  /*1cf60*/  IMAD R5, R14, UR5, R4 ;  /* 0x000000050e057c24 */ /* 0x000fe2000f8e0204 */
[----:B------:R-:W-:Y:S01]  /*1cf70*/  SHF.R.S32.HI R14, RZ, 0x1f, R24 ;  /* 0x0000001fff0e7819 */ /* 0x000fe20000011418 */
[----:B------:R-:W2:Y:S01]  /*1cf80*/  @P0 LDC R11, c[0x0][0xcf0] ;  /* 0x00033c00ff0b0b82 */ /* 0x000ea20000000800 */
[----:B------:R-:W-:Y:S01]  /*1cf90*/  IMAD.IADD R7, R24, 0x1, -R7 ;  /* 0x0000000118077824 */ /* 0x000fe200078e0a07 */
[----:B------:R-:W-:Y:S01]  /*1cfa0*/  ULDC.64 UR4, c[0x0][0xbf0] ;  /* 0x0002fc0000047ab9 */ /* 0x000fe20000000a00 */
[----:B------:R-:W-:Y:S01]  /*1cfb0*/  LEA.HI R14, R14, R24, RZ, 0x3 ;  /* 0x000000180e0e7211 */ /* 0x000fe200078f18ff */
[----:B------:R-:W-:Y:S01]  /*1cfc0*/  IMAD.IADD R3, R3, 0x1, R5 ;  /* 0x0000000103037824 */ /* 0x000fe200078e0205 */
[-C--:B---3--:R-:W-:Y:S01]  /*1cfd0*/  ISETP.GE.AND P1, PT, R42, R20.reuse, PT ;  /* 0x000000142a00720c */ /* 0x088fe20003f26270 */
[----:B------:R-:W-:Y:S01]  /*1cfe0*/  IMAD R4, R12, UR4, RZ ;  /* 0x000000040c047c24 */ /* 0x000fe2000f8e02ff */
[----:B------:R-:W-:Y:S01]  /*1cff0*/  SHF.R.S32.HI R14, RZ, 0x3, R14 ;  /* 0x00000003ff0e7819 */ /* 0x000fe2000001140e */
[C---:B------:R-:W-:Y:S01]  /*1d000*/  VIADD R40, R217.reuse, 0x80 ;  /* 0x00000080d9287836 */ /* 0x040fe20000000000 */
[----:B------:R-:W-:Y:S01]  /*1d010*/  ISETP.GE.AND P2, PT, R217, R20, PT ;  /* 0x00000014d900720c */ /* 0x000fe20003f46270 */
[----:B------:R-:W-:Y:S01]  /*1d020*/  IMAD R5, R13, UR5, R4 ;  /* 0x000000050d057c24 */ /* 0x000fe2000f8e0204 */
[----:B------:R-:W-:Y:S01]  /*1d030*/  SEL R8, RZ, 0xffffffff, P1 ;  /* 0xffffffffff087807 */ /* 0x000fe20000800000 */
[----:B------:R-:W-:-:S02]  /*1d040*/  IMAD R7, R7, 0x20, R14 ;  /* 0x0000002007077824 */ /* 0x000fc400078e020e */
[----:B------:R-:W-:Y:S01]  /*1d050*/  IMAD.WIDE.U32 R2, R13, UR4, R2 ;  /* 0x000000040d027c25 */ /* 0x000fe2000f8e0002 */
[----:B------:R-:W-:-:S03]  /*1d060*/  ULDC.64 UR4, c[0x0][0xbe0] ;  /* 0x0002f80000047ab9 */ /* 0x000fc60000000a00 */
[----:B------:R-:W-:Y:S01]  /*1d070*/  IMAD.IADD R6, R208, 0x1, R7 ;  /* 0x00000001d0067824 */ /* 0x000fe200078e0207 */
[----:B------:R-:W-:Y:S01]  /*1d080*/  SEL R7, RZ, 0x1, P2 ;  /* 0x00000001ff077807 */ /* 0x000fe20001000000 */
[----:B------:R-:W-:Y:S01]  /*1d090*/  IMAD.IADD R3, R3, 0x1, R5 ;  /* 0x0000000103037824 */ /* 0x000fe200078e0205 */
[----:B------:R-:W-:Y:S01]  /*1d0a0*/  ISETP.GE.AND P2, PT, R40, R20, PT ;  /* 0x000000142800720c */ /* 0x000fe20003f46270 */
[----:B-1----:R-:W-:-:S03]  /*1d0b0*/  @P0 IMAD.HI.U32 R4, R6, R9, RZ ;  /* 0x0000000906040227 */ /* 0x002fc600078e00ff */
[----:B------:R-:W-:Y:S01]  /*1d0c0*/  SEL R9, RZ, 0xffffffff, P2 ;  /* 0xffffffffff097807 */ /* 0x000fe20001000000 */
[----:B------:R-:W-:Y:S01]  /*1d0d0*/  IMAD.MOV.U32 R5, RZ, RZ, R6 ;  /* 0x000000ffff057224 */ /* 0x000fe200078e0006 */
[----:B--2---:R-:W-:Y:S01]  /*1d0e0*/  @P0 SHF.R.U32.HI R5, RZ, R11, R4 ;  /* 0x0000000bff050219 */ /* 0x004fe20000011604 */
[C---:B------:R-:W-:Y:S02]  /*1d0f0*/  VIADD R38, R217.reuse, 0xc0 ;  /* 0x000000c0d9267836 */ /* 0x040fe40000000000 */
[----:B------:R-:W-:Y:S01]  /*1d100*/  IMAD.SHL.U32 R8, R8, 0x2, RZ ;  /* 0x0000000208087824 */ /* 0x000fe200078e00ff */
[----:B------:R-:W-:Y:S01]  /*1d110*/  SHF.R.S32.HI R4, RZ, 0x1f, R5 ;  /* 0x0000001fff047819 */ /* 0x000fe20000011405 */
[----:B------:R-:W-:Y:S01]  /*1d120*/  VIADD R36, R217, 0x100 ;  /* 0x00000100d9247836 */ /* 0x000fe20000000000 */
[-C--:B------:R-:W-:Y:S01]  /*1d130*/  ISETP.GE.AND P1, PT, R38, R20.reuse, PT ;  /* 0x000000142600720c */ /* 0x080fe20003f26270 */
[----:B------:R-:W-:Y:S01]  /*1d140*/  IMAD.SHL.U32 R9, R9, 0x4, RZ ;  /* 0x0000000409097824 */ /* 0x000fe200078e00ff */
[----:B------:R-:W-:Y:S01]  /*1d150*/  LOP3.LUT R8, R8, 0x2, R7, 0xe2, !PT ;  /* 0x0000000208087812 */ /* 0x000fe200078ee207 */
[----:B------:R-:W-:Y:S01]  /*1d160*/  IMAD.MOV R7, RZ, RZ, -R5 ;  /* 0x000000ffff077224 */ /* 0x000fe200078e0a05 */
[----:B------:R-:W-:Y:S01]  /*1d170*/  SEL R10, RZ, 0xffffffff, P1 ;  /* 0xffffffffff0a7807 */ /* 0x000fe20000800000 */
[----:B------:R-:W-:Y:S01]  /*1d180*/  IMAD R4, R4, UR4, RZ ;  /* 0x0000000404047c24 */ /* 0x000fe2000f8e02ff */
[----:B------:R-:W-:Y:S01]  /*1d190*/  ISETP.GE.AND P0, PT, R36, R20, PT ;  /* 0x000000142400720c */ /* 0x000fe20003f06270 */
[----:B------:R-:W-:Y:S01]  /*1d1a0*/  IMAD R7, R29, R7, R6 ;  /* 0x000000071d077224 */ /* 0x000fe200078e0206 */
[----:B------:R-:W-:Y:S01]  /*1d1b0*/  LOP3.LUT R8, R9, 0x4, R8, 0xe2, !PT ;  /* 0x0000000409087812 */ /* 0x000fe200078ee208 */
[----:B------:R-:W-:-:S02]  /*1d1c0*/  VIADD R34, R217, 0x140 ;  /* 0x00000140d9227836 */ /* 0x000fc40000000000 */
[C---:B------:R-:W-:Y:S01]  /*1d1d0*/  IMAD R9, R5.reuse, UR5, R4 ;  /* 0x0000000505097c24 */ /* 0x040fe2000f8e0204 */
[----:B------:R-:W-:Y:S01]  /*1d1e0*/  SEL R4, RZ, 0xffffffff, P0 ;  /* 0xffffffffff047807 */ /* 0x000fe20000000000 */
[----:B------:R-:W-:Y:S01]  /*1d1f0*/  IMAD R31, R0, R29, RZ ;  /* 0x0000001d001f7224 */ /* 0x000fe200078e02ff */
[----:B------:R-:W-:Y:S01]  /*1d200*/  SHF.R.S32.HI R0, RZ, 0x1f, R7 ;  /* 0x0000001fff007819 */ /* 0x000fe20000011407 */
[----:B------:R-:W-:Y:S01]  /*1d210*/  IMAD.SHL.U32 R11, R10, 0x8, RZ ;  /* 0x000000080a0b7824 */ /* 0x000fe200078e00ff */
[----:B------:R-:W-:Y:S01]  /*1d220*/  ISETP.GE.AND P0, PT, R34, R20, PT ;  /* 0x000000142200720c */ /* 0x000fe20003f06270 */
[----:B------:R-:W-:Y:S01]  /*1d230*/  IMAD.WIDE.U32 R2, R5, UR4, R2 ;  /* 0x0000000405027c25 */ /* 0x000fe2000f8e0002 */
[----:B------:R-:W-:Y:S02]  /*1d240*/  ULDC.64 UR4, c[0x0][0xbd8] ;  /* 0x0002f60000047ab9 */ /* 0x000fe40000000a00 */
[----:B------:R-:W-:Y:S01]  /*1d250*/  LOP3.LUT R8, R11, 0x8, R8, 0xe2, !PT ;  /* 0x000000080b087812 */ /* 0x000fe200078ee208 */
[----:B------:R-:W-:-:S02]  /*1d260*/  VIADD R32, R217, 0x180 ;  /* 0x00000180d9207836 */ /* 0x000fc40000000000 */
[----:B------:R-:W-:Y:S01]  /*1d270*/  IMAD.SHL.U32 R5, R4, 0x10, RZ ;  /* 0x0000001004057824 */ /* 0x000fe200078e00ff */
[----:B------:R-:W-:Y:S01]  /*1d280*/  SEL R4, RZ, 0xffffffff, P0 ;  /* 0xffffffffff047807 */ /* 0x000fe20000000000 */
[----:B------:R-:W-:Y:S01]  /*1d290*/  IMAD.IADD R3, R3, 0x1, R9 ;  /* 0x0000000103037824 */ /* 0x000fe200078e0209 */
[----:B------:R-:W-:Y:S01]  /*1d2a0*/  ISETP.GE.AND P0, PT, R32, R20, PT ;  /* 0x000000142000720c */ /* 0x000fe20003f06270 */
[----:B------:R-:W-:Y:S01]  /*1d2b0*/  IMAD R0, R0, UR4, RZ ;  /* 0x0000000400007c24 */ /* 0x000fe2000f8e02ff */
[----:B------:R-:W-:Y:S01]  /*1d2c0*/  LOP3.LUT R8, R5, 0x10, R8, 0xe2, !PT ;  /* 0x0000001005087812 */ /* 0x000fe200078ee208 */
        /* <DEDUP_REMOVED lines=11> */
[C---:B------:R-:W-:Y:S01]  /*1d380*/  VIADD R30, R217.reuse, 0x1c0 ;  /* 0x000001c0d91e7836 */ /* 0x040fe20000000000 */
[----:B------:R-:W-:Y:S01]  /*1d390*/  ISETP.GE.AND P2, PT, R28, R20, PT ;  /* 0x000000141c00720c */ /* 0x000fe20003f46270 */
[C---:B------:R-:W-:Y:S01]  /*1d3a0*/  VIADD R33, R217.reuse, 0x180 ;  /* 0x00000180d9217836 */ /* 0x040fe20000000000 */
[----:B------:R-:W-:Y:S01]  /*1d3b0*/  LEA.HI.X R15, R2, UR5, R3, 0x1, P1 ;  /* 0x00000005020f7c11 */ /* 0x000fe200088f0c03 */
[C---:B------:R-:W-:Y:S01]  /*1d3c0*/  VIADD R35, R217.reuse, 0x140 ;  /* 0x00000140d9237836 */ /* 0x040fe20000000000 */
        /* <DEDUP_REMOVED lines=48> */
.L_x_3538:
[----:B------:R-:W-:Y:S05]  /*1d6d0*/  BSYNC B1 ;  /* 0x0000000000017941 */ /* 0x000fea0003800000 */
.L_x_3537:
[----:B------:R-:W-:Y:S01]  /*1d6e0*/  VIADD R0, R208, 0x20 ;  /* 0x00000020d0007836 */ /* 0x000fe20000000000 */
[----:B---34-:R1:W3:Y:S04]  /*1d6f0*/  SHFL.IDX PT, R5, R15, 0x1, 0x181f ;  /* 0x00381f000f057f89 */ /* 0x0182e800000e0000 */
[----:B------:R-:W-:Y:S01]  /*1d700*/  ISETP.GE.AND P0, PT, R0, R31, PT ;  /* 0x0000001f0000720c */ /* 0x000fe20003f06270 */
[----:B--2---:R1:W2:-:S12]  /*1d710*/  SHFL.IDX PT, R4, R14, 0x1, 0x181f ;  /* 0x00381f000e047f89 */ /* 0x00429800000e0000 */
[----:B-1----:R-:W-:Y:S05]  /*1d720*/  @P0 BRA `(.L_x_3533) ;  /* 0x00000000007c0947 */ /* 0x002fea0003800000 */
        /* <DEDUP_REMOVED lines=19> */
[-C--:B-1----:R-:W-:Y:S02]  /*1d860*/  @!P1 LEA R2, P5, R34, R4.reuse, 0x1 ;  /* 0x0000000422029211 */ /* 0x082fe400078a08ff */
        /* <DEDUP_REMOVED lines=11> */
.L_x_3533:
[----:B------:R-:W-:Y:S05]  /*1d920*/  BSYNC B0 ;  /* 0x0000000000007941 */ /* 0x000fea0003800000 */
.L_x_3527:
[----:B------:R-:W-:Y:S02]  /*1d930*/  ULDC UR4, c[0x0][0xd3c] ;  /* 0x00034f0000047ab9 */ /* 0x000fe40000000800 */
[----:B------:R-:W-:-:S13]  /*1d940*/  ISETP.GE.AND P0, PT, R27, UR4, PT ;  /* 0x000000041b007c0c */ /* 0x000fda000bf06270 */
[----:B------:R-:W-:Y:S05]  /*1d950*/  @!P0 BRA `(.L_x_3539) ;  /* 0xfffffe3c00248947 */ /* 0x000fea000383ffff */
[----:B------:R-:W-:Y:S05]  /*1d960*/  BRA `(.L_x_3328) ;  /* 0x0000008800e07947 */ /* 0x000fea0003800000 */
.L_x_3326:
        /* <DEDUP_REMOVED lines=16> */
.L_x_3540:
        /* <DEDUP_REMOVED lines=41> */
.L_x_3546:
        /* <DEDUP_REMOVED lines=12> */
.L_x_3545:
[----:B------:R-:W-:Y:S05]  /*1ddc0*/  BSYNC B0 ;  /* 0x0000000000007941 */ /* 0x000fea0003800000 */
.L_x_3544:
        /* <DEDUP_REMOVED lines=20> */
.L_x_3542:
        /* <DEDUP_REMOVED lines=20> */
.L_x_3547:
        /* <DEDUP_REMOVED lines=59> */
.L_x_3543:
[----:B------:R-:W-:Y:S02]  /*1e400*/  IMAD.MOV.U32 R17, RZ, RZ, RZ ;  /* 0x000000ffff117224 */ /* 0x000fe400078e00ff */
[----:B------:R-:W-:Y:S02]  /*1e410*/  IMAD.U32 R16, RZ, RZ, UR6 ;  /* 0x00000006ff107e24 */ /* 0x000fe4000f8e00ff */
[----:B------:R-:W-:-:S07]  /*1e420*/  IMAD.MOV.U32 R18, RZ, RZ, RZ ;  /* 0x000000ffff127224 */ /* 0x000fce00078e00ff */
.L_x_3548:
[----:B------:R-:W-:-:S13]  /*1e430*/  ISETP.NE.AND P0, PT, R5, RZ, PT ;  /* 0x000000ff0500720c */ /* 0x000fda0003f05270 */
[----:B------:R-:W0:Y:S01]  /*1e440*/  @!P0 S2R R3, SR_CgaCtaId ;  /* 0x0000000000038919 */ /* 0x000e220000008800 */
[----:B------:R-:W-:-:S04]  /*1e450*/  @!P0 MOV R2, 0x400 ;  /* 0x0000040000028802 */ /* 0x000fc80000000f00 */
[----:B0-----:R-:W-:-:S05]  /*1e460*/  @!P0 LEA R2, R3, R2, 0x18 ;  /* 0x0000000203028211 */ /* 0x001fca00078ec0ff */
[----:B------:R0:W-:Y:S01]  /*1e470*/  @!P0 STS.128 [R2+0x388d0], R16 ;  /* 0x0388d01002008388 */ /* 0x0001e20000000c00 */
[----:B------:R-:W-:Y:S06]  /*1e480*/  BAR.ARV 0x5, 0x180 ;  /* 0x0146000000007b1d */ /* 0x000fec0000002000 */
.L_x_3541:
[----:B------:R2:W-:Y:S01]  /*1e490*/  STL [R1+0x24], RZ ;  /* 0x000024ff01007387 */ /* 0x0005e20000100800 */
[----:B------:R-:W-:Y:S01]  /*1e4a0*/  ULDC UR4, c[0x0][0xd3c] ;  /* 0x00034f0000047ab9 */ /* 0x000fe20000000800 */
[----:B------:R-:W-:Y:S01]  /*1e4b0*/  IMAD.MOV.U32 R28, RZ, RZ, 0x1 ;  /* 0x00000001ff1c7424 */ /* 0x000fe200078e00ff */
[----:B-1----:R-:W-:Y:S01]  /*1e4c0*/  ISETP.GE.AND P0, PT, R19, UR4, PT ;  /* 0x0000000413007c0c */ /* 0x002fe2000bf06270 */
[----:B------:R-:W-:-:S12]  /*1e4d0*/  IMAD.MOV.U32 R25, RZ, RZ, RZ ;  /* 0x000000ffff197224 */ /* 0x000fd800078e00ff */
[----:B--2---:R-:W-:Y:S05]  /*1e4e0*/  @P0 BRA `(.L_x_3549) ;  /* 0x0000007c00240947 */ /* 0x004fea0003800000 */
[----:B------:R-:W1:Y:S01]  /*1e4f0*/  S2UR UR5, SR_CgaCtaId ;  /* 0x00000000000579c3 */ /* 0x000e620000008800 */
[----:B------:R2:W-:Y:S01]  /*1e500*/  STL [R1+0x24], RZ ;  /* 0x000024ff01007387 */ /* 0x0005e20000100800 */
[C---:B0-----:R-:W-:Y:S01]  /*1e510*/  IMAD.SHL.U32 R2, R0.reuse, 0x8, RZ ;  /* 0x0000000800027824 */ /* 0x041fe200078e00ff */
        /* <DEDUP_REMOVED lines=10> */
[----:B------:R-:W-:Y:S01]  /*1e5c0*/  SHF.R.U32.HI R3, RZ, 0x3, R5 ;  /* 0x00000003ff037819 */ /* 0x000fe20000011605 */
[----:B------:R-:W-:Y:S01]  /*1e5d0*/  IMAD.MOV.U32 R28, RZ, RZ, 0x1 ;  /* 0x00000001ff1c7424 */ /* 0x000fe200078e00ff */
[----:B------:R-:W-:Y:S01]  /*1e5e0*/  LOP3.LUT R37, R4, 0x200, R37, 0xf8, !PT ;  /* 0x0000020004257812 */ /* 0x000fe200078ef825 */
[----:B------:R-:W-:Y:S01]  /*1e5f0*/  ULDC.64 UR40, c[0x0][0x198] ;  /* 0x0000660000287ab9 */ /* 0x000fe20000000a00 */
[----:B------:R-:W-:Y:S01]  /*1e600*/  LOP3.LUT R3, R3, 0x70, R0, 0xf8, !PT ;  /* 0x0000007003037812 */ /* 0x000fe200078ef800 */
[----:B------:R-:W-:Y:S01]  /*1e610*/  ULOP3.LUT UR39, UR36, 0x2, URZ, 0xfc, !UPT ;  /* 0x0000000224277892 */ /* 0x000fe2000f8efc3f */
[C---:B------:R-:W-:Y:S01]  /*1e620*/  LOP3.LUT R0, R2.reuse, 0x40, RZ, 0xfc, !PT ;  /* 0x0000004002007812 */ /* 0x040fe200078efcff */
[----:B------:R-:W-:Y:S01]  /*1e630*/  ULDC UR38, c[0x0][0xc] ;  /* 0x0000030000267ab9 */ /* 0x000fe20000000800 */
[----:B------:R-:W-:-:S02]  /*1e640*/  LOP3.LUT R4, R2, 0x80, RZ, 0xfc, !PT ;  /* 0x0000008002047812 */ /* 0x000fc400078efcff */
[C---:B------:R-:W-:Y:S01]  /*1e650*/  LOP3.LUT R3, R2.reuse, 0xc0, RZ, 0xfc, !PT ;  /* 0x000000c002037812 */ /* 0x040fe200078efcff */
[----:B-1----:R-:W-:Y:S01]  /*1e660*/  ULEA UR4, UR5, UR4, 0x18 ;  /* 0x0000000405047291 */ /* 0x002fe2000f8ec03f */
[C---:B------:R-:W-:Y:S02]  /*1e670*/  LOP3.LUT R0, R2.reuse, 0x100, RZ, 0xfc, !PT ;  /* 0x0000010002007812 */ /* 0x040fe400078efcff */
[C---:B------:R-:W-:Y:S02]  /*1e680*/  LOP3.LUT R4, R2.reuse, 0x140, RZ, 0xfc, !PT ;  /* 0x0000014002047812 */ /* 0x040fe400078efcff */
[C---:B------:R-:W-:Y:S01]  /*1e690*/  LOP3.LUT R3, R2.reuse, 0x180, RZ, 0xfc, !PT ;  /* 0x0000018002037812 */ /* 0x040fe200078efcff */
[----:B------:R-:W-:Y:S01]  /*1e6a0*/  IMAD.U32 R23, RZ, RZ, UR4 ;  /* 0x00000004ff177e24 */ /* 0x000fe2000f8e00ff */
[----:B------:R-:W-:-:S03]  /*1e6b0*/  LOP3.LUT R0, R2, 0x1c0, RZ, 0xfc, !PT ;  /* 0x000001c002007812 */ /* 0x000fc600078efcff */
[----:B--2---:R-:W-:-:S07]  /*1e6c0*/  IMAD R26, R37, 0x2, R23 ;  /* 0x00000002251a7824 */ /* 0x004fce00078e0217 */
.L_x_3678:
[----:B------:R-:W-:Y:S05]  /*1e6d0*/  YIELD ;  /* 0x0000000000007946 */ /* 0x000fea0003800000 */
[----:B------:R-:W-:Y:S01]  /*1e6e0*/  ULDC.64 UR4, c[0x0][0xb20] ;  /* 0x0002c80000047ab9 */ /* 0x000fe20000000a00 */
[----:B------:R-:W-:Y:S01]  /*1e6f0*/  IMAD.MOV.U32 R34, RZ, RZ, RZ ;  /* 0x000000ffff227224 */ /* 0x000fe200078e00ff */
[----:B------:R-:W-:Y:S01]  /*1e700*/  ISETP.NE.U32.AND P0, PT, RZ, UR4, PT ;  /* 0x00000004ff007c0c */ /* 0x000fe2000bf05070 */
[----:B------:R-:W0:Y:S01]  /*1e710*/  LDC.64 R4, c[0x0][0xaf8] ;  /* 0x0002be00ff047b82 */ /* 0x000e220000000a00 */
[----:B------:R-:W-:Y:S01]  /*1e720*/  IMAD.MOV.U32 R8, RZ, RZ, RZ ;  /* 0x000000ffff087224 */ /* 0x000fe200078e00ff */
[----:B------:R-:W-:Y:S01]  /*1e730*/  ULDC.64 UR6, c[0x0][0xb08] ;  /* 0x0002c20000067ab9 */ /* 0x000fe20000000a00 */
[----:B------:R-:W-:Y:S01]  /*1e740*/  ISETP.NE.AND.EX P0, PT, RZ, UR5, PT, P0 ;  /* 0x00000005ff007c0c */ /* 0x000fe2000bf05300 */
[----:B------:R-:W-:-:S12]  /*1e750*/  ULDC.64 UR4, c[0x0][0xb10] ;  /* 0x0002c40000047ab9 */ /* 0x000fd80000000a00 */
[----:B-1----:R-:W1:Y:S02]  /*1e760*/  @P0 LDC.64 R2, c[0x0][0xb20] ;  /* 0x0002c800ff020b82 */ /* 0x002e640000000a00 */
[----:B-1----:R-:W-:-:S05]  /*1e770*/  @P0 IMAD.WIDE R2, R19, 0x4, R2 ;  /* 0x0000000413020825 */ /* 0x002fca00078e0202 */
[----:B------:R1:W5:Y:S01]  /*1e780*/  @P0 LDG.E R34, desc[UR50][R2.64] ;  /* 0x0000003202220981 */ /* 0x000362000c1e1900 */
[----:B------:R-:W-:Y:S01]  /*1e790*/  ISETP.NE.U32.AND P0, PT, RZ, UR4, PT ;  /* 0x00000004ff007c0c */ /* 0x000fe2000bf05070 */
[----:B0-----:R-:W-:Y:S01]  /*1e7a0*/  IMAD.WIDE R4, R19, 0x4, R4 ;  /* 0x0000000413047825 */ /* 0x001fe200078e0204 */
[----:B------:R-:W-:Y:S02]  /*1e7b0*/  ISETP.NE.U32.AND P1, PT, RZ, UR6, PT ;  /* 0x00000006ff007c0c */ /* 0x000fe4000bf25070 */
[----:B------:R-:W-:Y:S01]  /*1e7c0*/  ISETP.NE.AND.EX P2, PT, RZ, UR5, PT, P0 ;  /* 0x00000005ff007c0c */ /* 0x000fe2000bf45300 */
[----:B------:R-:W-:Y:S01]  /*1e7d0*/  ULDC.64 UR4, c[0x0][0xaf8] ;  /* 0x0002be0000047ab9 */ /* 0x000fe20000000a00 */
[----:B------:R-:W-:Y:S01]  /*1e7e0*/  ISETP.NE.AND.EX P1, PT, RZ, UR7, PT, P1 ;  /* 0x00000007ff007c0c */ /* 0x000fe2000bf25310 */
[----:B------:R-:W-:Y:S01]  /*1e7f0*/  IMAD.MOV.U32 R0, RZ, RZ, RZ ;  /* 0x000000ffff007224 */ /* 0x000fe200078e00ff */
[----:B------:R-:W-:Y:S01]  /*1e800*/  ISETP.NE.U32.AND P0, PT, RZ, UR4, PT ;  /* 0x00000004ff007c0c */ /* 0x000fe2000bf05070 */
[----:B-1----:R-:W0:Y:S03]  /*1e810*/  LDC.64 R2, c[0x0][0xb08] ;  /* 0x0002c200ff027b82 */ /* 0x002e260000000a00 */
[----:B------:R-:W-:-:S05]  /*1e820*/  ISETP.NE.AND.EX P0, PT, RZ, UR5, PT, P0 ;  /* 0x00000005ff007c0c */ /* 0x000fca000bf05300 */
[----:B--23--:R-:W1:Y:S08]  /*1e830*/  @P2 LDC.64 R6, c[0x0][0xb10] ;  /* 0x0002c400ff062b82 */ /* 0x00ce700000000a00 */
[----:B------:R-:W2:Y:S01]  /*1e840*/  @P0 LDG.E R8, desc[UR50][R4.64] ;  /* 0x0000003204080981 */ /* 0x000ea2000c1e1900 */
[----:B------:R-:W-:Y:S01]  /*1e850*/  ULDC UR4, c[0x0][0x288] ;  /* 0x0000a20000047ab9 */ /* 0x000fe20000000800 */
[----:B0-----:R-:W-:-:S05]  /*1e860*/  IMAD.WIDE R2, R19, 0x4, R2 ;  /* 0x0000000413027825 */ /* 0x001fca00078e0202 */
[----:B------:R-:W5:Y:S01]  /*1e870*/  @P1 LDG.E R0, desc[UR50][R2.64] ;  /* 0x0000003202001981 */ /* 0x000f62000c1e1900 */
[----:B-1----:R-:W-:-:S03]  /*1e880*/  @P2 IMAD.WIDE R6, R19, 0x4, R6 ;  /* 0x0000000413062825 */ /* 0x002fc600078e0206 */
[----:B--2---:R0:W-:Y:S02]  /*1e890*/  STL [R1+0x8], R8 ;  /* 0x0000080801007387 */ /* 0x0041e40000100800 */
[----:B0-----:R-:W-:Y:S01]  /*1e8a0*/  IMAD.U32 R8, RZ, RZ, UR4 ;  /* 0x00000004ff087e24 */ /* 0x001fe2000f8e00ff */
[----:B------:R-:W-:-:S05]  /*1e8b0*/  ULDC.64 UR4, c[0x0][0x418] ;  /* 0x0001060000047ab9 */ /* 0x000fca0000000a00 */
        /* <DEDUP_REMOVED lines=18> */
.L_x_3550:
        /* <DEDUP_REMOVED lines=8> */
.L_x_3551:
        /* <DEDUP_REMOVED lines=9> */
.L_x_3552:
        /* <DEDUP_REMOVED lines=34> */
.L_x_3555:
[----:B------:R-:W-:-:S13]  /*1ed10*/  ISETP.NE.AND P0, PT, R3, 0x1, PT ;  /* 0x000000010300780c */ /* 0x000fda0003f05270 */
[----:B------:R-:W0:Y:S02]  /*1ed20*/  @P0 LDC.64 R4, c[0x0][0xae0] ;  /* 0x0002b800ff040b82 */ /* 0x000e240000000a00 */
[----:B0-----:R-:W-:-:S05]  /*1ed30*/  @P0 IMAD.HI.U32 R4, R11, R4, RZ ;  /* 0x000000040b040227 */ /* 0x001fca00078e00ff */
[----:B------:R-:W-:-:S07]  /*1ed40*/  @P0 SHF.R.U32.HI R11, RZ, R5, R4 ;  /* 0x00000005ff0b0219 */ /* 0x000fce0000011604 */
.L_x_3556:
[----:B------:R-:W-:Y:S05]  /*1ed50*/  BSYNC B0 ;  /* 0x0000000000007941 */ /* 0x000fea0003800000 */
.L_x_3554:
[----:B------:R-:W-:-:S05]  /*1ed60*/  IMAD R11, R11, R3, R3 ;  /* 0x000000030b0b7224 */ /* 0x000fca00078e0203 */
[----:B------:R-:W-:-:S07]  /*1ed70*/  VIMNMX R2, R2, R11, PT ;  /* 0x0000000b02027248 */ /* 0x000fce0003fe0100 */
.L_x_3553:
        /* <DEDUP_REMOVED lines=20> */
.L_x_3559:
[----:B------:R-:W-:-:S13]  /*1eec0*/  ISETP.NE.AND P0, PT, R3, 0x1, PT ;  /* 0x000000010300780c */ /* 0x000fda0003f05270 */
[----:B------:R-:W0:Y:S02]  /*1eed0*/  @P0 LDC.64 R4, c[0x0][0xae0] ;  /* 0x0002b800ff040b82 */ /* 0x000e240000000a00 */
[----:B0-----:R-:W-:-:S05]  /*1eee0*/  @P0 IMAD.HI.U32 R4, R12, R4, RZ ;  /* 0x000000040c040227 */ /* 0x001fca00078e00ff */
[----:B------:R-:W-:-:S07]  /*1eef0*/  @P0 SHF.R.U32.HI R12, RZ, R5, R4 ;  /* 0x00000005ff0c0219 */ /* 0x000fce0000011604 */
.L_x_3560:
[----:B------:R-:W-:Y:S05]  /*1ef00*/  BSYNC B0 ;  /* 0x0000000000007941 */ /* 0x000fea0003800000 */
.L_x_3558:
[----:B------:R-:W-:-:S05]  /*1ef10*/  IMAD R3, R12, R3, RZ ;  /* 0x000000030c037224 */ /* 0x000fca00078e02ff */
[----:B------:R-:W-:-:S07]  /*1ef20*/  VIMNMX R11, R11, R3, !PT ;  /* 0x000000030b0b7248 */ /* 0x000fce0007fe0100 */
.L_x_3557:
        /* <DEDUP_REMOVED lines=31> */
.L_x_3733:
[----:B-1----:R-:W-:Y:S02]  /*1f120*/  ISETP.NE.AND P0, PT, R14, RZ, PT ;  /* 0x000000ff0e00720c */ /* 0x002fe40003f05270 */
[----:B------:R-:W-:-:S11]  /*1f130*/  PLOP3.LUT P6, PT, PT, PT, PT, 0x8, 0x0 ;  /* 0x000000000000781c */ /* 0x000fd60003fce170 */
[----:B------:R-:W-:Y:S05]  /*1f140*/  @P0 BRA `(.L_x_3564) ;  /* 0x00000000000c0947 */ /* 0x000fea0003800000 */
[----:B------:R-:W-:-:S03]  /*1f150*/  UMOV UR4, 0xffffffff ;  /* 0xffffffff00047882 */ /* 0x000fc60000000000 */
[----:B------:R-:W-:Y:S05]  /*1f160*/  BRA.DIV UR4, `(.L_x_3565) ;  /* 0x0000008604707947 */ /* 0x000fea000b800000 */
[----:B------:R-:W-:-:S13]  /*1f170*/  ELECT P6, URZ, PT ;  /* 0x00000000003f782f */ /* 0x000fda00038c0000 */
.L_x_3564:
        /* <DEDUP_REMOVED lines=9> */
.L_x_3736:
[----:B------:R-:W-:Y:S05]  /*1f210*/  BSYNC B1 ;  /* 0x0000000000017941 */ /* 0x000fea0003800000 */
.L_x_3566:
[----:B------:R-:W-:Y:S04]  /*1f220*/  BSSY B1, `(.L_x_3568) ;  /* 0x00000b7000017945 */ /* 0x000fe80003800000 */
[----:B------:R-:W-:Y:S05]  /*1f230*/  @!P6 BRA `(.L_x_3569) ;  /* 0x0000000800d4e947 */ /* 0x000fea0003800000 */
[----:B0-----:R-:W-:Y:S01]  /*1f240*/  IMAD R3, R24, 0x8, R23 ;  /* 0x0000000818037824 */ /* 0x001fe200078e0217 */
[----:B------:R-:W-:Y:S01]  /*1f250*/  SHF.L.U32 R7, R29, 0x1f, RZ ;  /* 0x0000001f1d077819 */ /* 0x000fe200000006ff */
[----:B------:R-:W0:Y:S01]  /*1f260*/  S2R R10, SR_TID.X ;  /* 0x00000000000a7919 */ /* 0x000e220000002100 */
[----:B------:R-:W-:Y:S02]  /*1f270*/  BSSY B2, `(.L_x_3570) ;  /* 0x0000005000027945 */ /* 0x000fe40003800000 */
[----:B------:R-:W1:Y:S01]  /*1f280*/  SYNCS.PHASECHK.TRANS64.TRYWAIT P0, [R3+URZ+0x388a0], R7 ;  /* 0x0388a007030075a7 */ /* 0x000e62000800017f */
[----:B0-----:R-:W-:-:S04]  /*1f290*/  LOP3.LUT R10, R10, 0x7f, RZ, 0xc0, !PT ;  /* 0x0000007f0a0a7812 */ /* 0x001fc800078ec0ff */
[----:B------:R-:W-:Y:S01]  /*1f2a0*/  ISETP.NE.AND P1, PT, R10, RZ, PT ;  /* 0x000000ff0a00720c */ /* 0x000fe20003f25270 */
[----:B-1----:R-:W-:-:S12]  /*1f2b0*/  @!P0 BRA `(.L_x_3571) ;  /* 0x0000008400508947 */ /* 0x002fd80003800000 */
.L_x_3737:
[----:B------:R-:W-:Y:S05]  /*1f2c0*/  BSYNC B2 ;  /* 0x0000000000027941 */ /* 0x000fea0003800000 */
.L_x_3570:
        /* <DEDUP_REMOVED lines=9> */
.L_x_3573:
[----:B------:R-:W-:Y:S05]  /*1f360*/  BSYNC B2 ;  /* 0x0000000000027941 */ /* 0x000fea0003800000 */
.L_x_3572:
        /* <DEDUP_REMOVED lines=12> */
.L_x_3574:
        /* <DEDUP_REMOVED lines=13> */
.L_x_3738:
[----:B------:R-:W-:Y:S05]  /*1f500*/  BSYNC B2 ;  /* 0x0000000000027941 */ /* 0x000fea0003800000 */
.L_x_3575:
        /* <DEDUP_REMOVED lines=11> */
.L_x_3578:
[----:B------:R-:W-:Y:S05]  /*1f5c0*/  BSYNC B2 ;  /* 0x0000000000027941 */ /* 0x000fea0003800000 */
.L_x_3577:
        /* <DEDUP_REMOVED lines=9> */
.L_x_3579:
        /* <DEDUP_REMOVED lines=15> */
.L_x_3580:
        /* <DEDUP_REMOVED lines=15> */
.L_x_3581:
        /* <DEDUP_REMOVED lines=15> */
.L_x_3582:
        /* <DEDUP_REMOVED lines=15> */
.L_x_3583:
        /* <DEDUP_REMOVED lines=15> */
.L_x_3584:
        /* <DEDUP_REMOVED lines=15> */
.L_x_3585:
        /* <DEDUP_REMOVED lines=15> */
.L_x_3586:
        /* <DEDUP_REMOVED lines=10> */
.L_x_3569:
[----:B------:R-:W-:Y:S05]  /*1fd90*/  BSYNC B1 ;  /* 0x0000000000017941 */ /* 0x000fea0003800000 */
.L_x_3568:
        /* <DEDUP_REMOVED lines=9> */
.L_x_3606:
[----:B------:R-:W-:Y:S05]  /*1fe30*/  YIELD ;  /* 0x0000000000007946 */ /* 0x000fea0003800000 */
[----:B------:R-:W-:Y:S04]  /*1fe40*/  BSSY B1, `(.L_x_3587) ;  /* 0x00000b6000017945 */ /* 0x000fe80003800000 */
[----:B------:R-:W-:Y:S05]  /*1fe50*/  @!P6 BRA `(.L_x_3588) ;  /* 0x0000000800d0e947 */ /* 0x000fea0003800000 */
[----:B------:R-:W-:Y:S01]  /*1fe60*/  IMAD R10, R24, 0x8, R23 ;  /* 0x00000008180a7824 */ /* 0x000fe200078e0217 */
[----:B------:R-:W-:Y:S01]  /*1fe70*/  SHF.L.U32 R2, R29, 0x1f, RZ ;  /* 0x0000001f1d027819 */ /* 0x000fe200000006ff */
[----:B0-----:R-:W0:Y:S01]  /*1fe80*/  S2R R3, SR_TID.X ;  /* 0x0000000000037919 */ /* 0x001e220000002100 */
[----:B------:R-:W-:Y:S02]  /*1fe90*/  BSSY B2, `(.L_x_3589) ;  /* 0x0000005000027945 */ /* 0x000fe40003800000 */
[----:B------:R-:W1:Y:S01]  /*1fea0*/  SYNCS.PHASECHK.TRANS64.TRYWAIT P1, [R10+URZ+0x388a0], R2 ;  /* 0x0388a0020a0075a7 */ /* 0x000e62000802017f */
[----:B0-----:R-:W-:-:S04]  /*1feb0*/  LOP3.LUT R3, R3, 0x7f, RZ, 0xc0, !PT ;  /* 0x0000007f03037812 */ /* 0x001fc800078ec0ff */
[----:B------:R-:W-:Y:S01]  /*1fec0*/  ISETP.NE.AND P2, PT, R3, RZ, PT ;  /* 0x000000ff0300720c */ /* 0x000fe20003f45270 */
[----:B-1----:R-:W-:-:S12]  /*1fed0*/  @!P1 BRA `(.L_x_3590) ;  /* 0x0000007800709947 */ /* 0x002fd80003800000 */
.L_x_3739:
[----:B------:R-:W-:Y:S05]  /*1fee0*/  BSYNC B2 ;  /* 0x0000000000027941 */ /* 0x000fea0003800000 */
.L_x_3589:
        /* <DEDUP_REMOVED lines=9> */
.L_x_3592:
[----:B------:R-:W-:Y:S05]  /*1ff80*/  BSYNC B2 ;  /* 0x0000000000027941 */ /* 0x000fea0003800000 */
.L_x_3591:
        /* <DEDUP_REMOVED lines=11> */
.L_x_3593:
        /* <DEDUP_REMOVED lines=13> */
.L_x_3740:
[----:B------:R-:W-:Y:S05]  /*20110*/  BSYNC B2 ;  /* 0x0000000000027941 */ /* 0x000fea0003800000 */
.L_x_3594:
        /* <DEDUP_REMOVED lines=11> */
.L_x_3597:
[----:B------:R-:W-:Y:S05]  /*201d0*/  BSYNC B2 ;  /* 0x0000000000027941 */ /* 0x000fea0003800000 */
.L_x_3596:
        /* <DEDUP_REMOVED lines=9> */
.L_x_3598:
        /* <DEDUP_REMOVED lines=15> */
.L_x_3599:
        /* <DEDUP_REMOVED lines=15> */
.L_x_3600:
        /* <DEDUP_REMOVED lines=15> */
.L_x_3601:
        /* <DEDUP_REMOVED lines=15> */
.L_x_3602:
        /* <DEDUP_REMOVED lines=15> */
.L_x_3603:
        /* <DEDUP_REMOVED lines=15> */
.L_x_3604:
        /* <DEDUP_REMOVED lines=15> */
.L_x_3605:
        /* <DEDUP_REMOVED lines=10> */
.L_x_3588:
[----:B------:R-:W-:Y:S05]  /*209a0*/  BSYNC B1 ;  /* 0x0000000000017941 */ /* 0x000fea0003800000 */
.L_x_3587:
        /* <DEDUP_REMOVED lines=8> */
.L_x_3562:
[----:B------:R-:W-:Y:S05]  /*20a30*/  BSYNC B0 ;  /* 0x0000000000007941 */ /* 0x000fea0003800000 */
.L_x_3561:
[----:B------:R-:W1:Y:S01]  /*20a40*/  LDC R0, c[0x0][0x448] ;  /* 0x00011200ff007b82 */ /* 0x000e620000000800 */
[----:B0-----:R-:W-:Y:S01]  /*20a50*/  VIADD R3, R33, 0x3f ;  /* 0x0000003f21037836 */ /* 0x001fe20000000000 */
[----:B------:R-:W-:Y:S06]  /*20a60*/  @!P0 WARPSYNC.ALL ;  /* 0x0000000000008948 */ /* 0x000fec0003800000 */
[----:B------:R-:W-:Y:S01]  /*20a70*/  @!P0 BAR.SYNC.DEFER_BLOCKING 0xc, 0x180 ;  /* 0x0306000000008b1d */ /* 0x000fe20000010000 */
[----:B-1----:R-:W-:-:S13]  /*20a80*/  ISETP.NE.AND P1, PT, R0, 0x1, PT ;  /* 0x000000010000780c */ /* 0x002fda0003f25270 */
        /* <DEDUP_REMOVED lines=20> */
.L_x_3609:
[----:B------:R-:W-:-:S13]  /*20bd0*/  ISETP.NE.AND P0, PT, R3, 0x1, PT ;  /* 0x000000010300780c */ /* 0x000fda0003f05270 */
[----:B------:R-:W0:Y:S02]  /*20be0*/  @P0 LDC.64 R4, c[0x0][0xae0] ;  /* 0x0002b800ff040b82 */ /* 0x000e240000000a00 */
[----:B0-----:R-:W-:-:S05]  /*20bf0*/  @P0 IMAD.HI.U32 R4, R0, R4, RZ ;  /* 0x0000000400040227 */ /* 0x001fca00078e00ff */
[----:B------:R-:W-:-:S07]  /*20c00*/  @P0 SHF.R.U32.HI R0, RZ, R5, R4 ;  /* 0x00000005ff000219 */ /* 0x000fce0000011604 */
.L_x_3610:
[----:B------:R-:W-:Y:S05]  /*20c10*/  BSYNC B0 ;  /* 0x0000000000007941 */ /* 0x000fea0003800000 */
.L_x_3608:
[----:B------:R-:W-:-:S05]  /*20c20*/  IMAD R5, R0, R3, R3 ;  /* 0x0000000300057224 */ /* 0x000fca00078e0203 */
[----:B------:R-:W-:-:S07]  /*20c30*/  VIMNMX R2, R2, R5, PT ;  /* 0x0000000502027248 */ /* 0x000fce0003fe0100 */
.L_x_3607:
[----:B------:R-:W-:Y:S01]  /*20c40*/  VIADD R2, R2, 0x3f ;  /* 0x0000003f02027836 */ /* 0x000fe20000000000 */
[----:B------:R-:W0:Y:S01]  /*20c50*/  @P1 LDC R7, c[0x0][0x450] ;  /* 0x00011400ff071b82 */ /* 0x000e220000000800 */
[----:B------:R-:W-:-:S03]  /*20c60*/  ULDC UR4, c[0x0][0xad4] ;  /* 0x0002b50000047ab9 */ /* 0x000fc60000000800 */
[----:B------:R-:W-:-:S04]  /*20c70*/  SHF.R.S32.HI R5, RZ, 0x1f, R2 ;  /* 0x0000001fff057819 */ /* 0x000fc80000011402 */
[----:B------:R-:W-:-:S04]  /*20c80*/  LEA.HI R5, R5, R2, RZ, 0x6 ;  /* 0x0000000205057211 */ /* 0x000fc800078f30ff */
[----:B------:R-:W-:Y:S01]  /*20c90*/  SHF.R.S32.HI R0, RZ, 0x6, R5 ;  /* 0x00000006ff007819 */ /* 0x000fe20000011405 */
[----:B------:R-:W-:-:S03]  /*20ca0*/  IMAD.MOV.U32 R5, RZ, RZ, R33 ;  /* 0x000000ffff057224 */ /* 0x000fc600078e0021 */
[----:B------:R-:W-:Y:S02]  /*20cb0*/  VIMNMX R30, R9, R0, PT ;  /* 0x00000000091e7248 */ /* 0x000fe40003fe0100 */
[----:B------:R-:W1:Y:S03]  /*20cc0*/  @P1 LDC R0, c[0x0][0x44c] ;  /* 0x00011300ff001b82 */ /* 0x000e660000000800 */
[----:B------:R2:W-:Y:S01]  /*20cd0*/  STL [R1+0x30], R30 ;  /* 0x0000301e01007387 */ /* 0x0005e20000100800 */
[----:B-1----:R-:W-:-:S05]  /*20ce0*/  @P1 IMAD.HI.U32 R0, R33, R0, RZ ;  /* 0x0000000021001227 */ /* 0x002fca00078e00ff */
        /* <DEDUP_REMOVED lines=14> */
.L_x_3613:
[----:B------:R-:W-:-:S13]  /*20dd0*/  ISETP.NE.AND P0, PT, R3, 0x1, PT ;  /* 0x000000010300780c */ /* 0x000fda0003f05270 */
[----:B------:R-:W0:Y:S02]  /*20de0*/  @P0 LDC.64 R4, c[0x0][0xae0] ;  /* 0x0002b800ff040b82 */ /* 0x000e240000000a00 */
[----:B0-----:R-:W-:-:S05]  /*20df0*/  @P0 IMAD.HI.U32 R4, R2, R4, RZ ;  /* 0x0000000402040227 */ /* 0x001fca00078e00ff */
[----:B------:R-:W-:-:S07]  /*20e00*/  @P0 SHF.R.U32.HI R2, RZ, R5, R4 ;  /* 0x00000005ff020219 */ /* 0x000fce0000011604 */
.L_x_3614:
[----:B------:R-:W-:Y:S05]  /*20e10*/  BSYNC B0 ;  /* 0x0000000000007941 */ /* 0x000fea0003800000 */
.L_x_3612:
[----:B------:R-:W-:-:S05]  /*20e20*/  IMAD R3, R2, R3, RZ ;  /* 0x0000000302037224 */ /* 0x000fca00078e02ff */
[----:B------:R-:W-:-:S07]  /*20e30*/  VIMNMX R0, R0, R3, !PT ;  /* 0x0000000300007248 */ /* 0x000fce0007fe0100 */
.L_x_3611:
        /* <DEDUP_REMOVED lines=24> */
.L_x_3616:
        /* <DEDUP_REMOVED lines=20> */
.L_x_3619:
[----:B------:R-:W-:Y:S05]  /*21100*/  BSYNC B6 ;  /* 0x0000000000067941 */ /* 0x000fea0003800000 */
.L_x_3618:
        /* <DEDUP_REMOVED lines=20> */
.L_x_3622:
        /* <DEDUP_REMOVED lines=15> */
.L_x_3621:
[----:B------:R-:W-:Y:S05]  /*21340*/  BSYNC B6 ;  /* 0x0000000000067941 */ /* 0x000fea0003800000 */
.L_x_3620:
        /* <DEDUP_REMOVED lines=11> */
[----:B------:R-:W-:Y:S02]  /*21400*/  SHF.R.U32.HI R20, RZ, 0x3, R17 ;  /* 0x00000003ff147819 */ /* 0x000fe40000011611 */
        /* <DEDUP_REMOVED lines=41> */
[----:B------:R-:W-:Y:S01]  /*216a0*/  SEL R6, RZ, 0x4, P2 ;  /* 0x00000004ff067807 */ /* 0x000fe20001000000 */
[----:B------:R-:W1:Y:S01]  /*216b0*/  S2R R20, SR_TID.X ;  /* 0x0000000000147919 */ /* 0x000e620000002100 */
        /* <DEDUP_REMOVED lines=10> */
[----:B--2---:R-:W-:Y:S01]  /*21760*/  SHF.R.S32.HI R36, RZ, 0x1f, R31 ;  /* 0x0000001fff247819 */ /* 0x004fe2000001141f */
[----:B0-----:R-:W-:-:S04]  /*21770*/  @!P0 IMAD.WIDE.U32 R6, R31, R2, R6 ;  /* 0x000000021f068225 */ /* 0x001fc800078e0006 */
[----:B------:R-:W-:Y:S01]  /*21780*/  @!P0 IMAD R2, R36, R2, RZ ;  /* 0x0000000224028224 */ /* 0x000fe200078e02ff */
[----:B---3--:R-:W-:-:S03]  /*21790*/  @!P0 LEA R4, P1, R6, R4, 0x2 ;  /* 0x0000000406048211 */ /* 0x008fc600078210ff */
[----:B------:R-:W-:Y:S02]  /*217a0*/  @!P0 IMAD R3, R31, R3, R2 ;  /* 0x000000031f038224 */ /* 0x000fe400078e0202 */
[----:B------:R-:W-:Y:S02]  /*217b0*/  IMAD.MOV.U32 R2, RZ, RZ, RZ ;  /* 0x000000ffff027224 */ /* 0x000fe400078e00ff */
[----:B------:R-:W-:-:S05]  /*217c0*/  @!P0 IMAD.IADD R3, R7, 0x1, R3 ;  /* 0x0000000107038824 */ /* 0x000fca00078e0203 */
[----:B------:R-:W-:-:S05]  /*217d0*/  @!P0 LEA.HI.X R5, R6, R5, R3, 0x2, P1 ;  /* 0x0000000506058211 */ /* 0x000fca00008f1403 */
[----:B------:R0:W2:Y:S01]  /*217e0*/  @!P0 LDG.E R2, desc[UR50][R4.64] ;  /* 0x0000003204028981 */ /* 0x0000a2000c1e1900 */
[----:B------:R-:W-:Y:S02]  /*217f0*/  ISETP.GE.AND P0, PT, R13, UR4, PT ;  /* 0x000000040d007c0c */ /* 0x000fe4000bf06270 */
[C---:B------:R-:W-:Y:S02]  /*21800*/  LOP3.LUT R14, R12.reuse, 0x1c0, RZ, 0xfc, !PT ;  /* 0x000001c00c0e7812 */ /* 0x040fe400078efcff */
[C---:B------:R-:W-:Y:S02]  /*21810*/  LOP3.LUT R13, R12.reuse, 0x100, RZ, 0xfc, !PT ;  /* 0x000001000c0d7812 */ /* 0x040fe400078efcff */
[----:B------:R-:W-:Y:S02]  /*21820*/  LOP3.LUT R12, R12, 0x140, RZ, 0xfc, !PT ;  /* 0x000001400c0c7812 */ /* 0x000fe400078efcff */
[----:B------:R-:W-:Y:S02]  /*21830*/  ISETP.GE.AND P3, PT, R13, UR4, PT ;  /* 0x000000040d007c0c */ /* 0x000fe4000bf66270 */
[----:B------:R-:W-:-:S02]  /*21840*/  ISETP.GE.AND P2, PT, R12, UR4, PT ;  /* 0x000000040c007c0c */ /* 0x000fc4000bf46270 */
[----:B------:R-:W-:Y:S02]  /*21850*/  SEL R3, RZ, 0x10, P3 ;  /* 0x00000010ff037807 */ /* 0x000fe40001800000 */
[----:B0-----:R-:W-:Y:S02]  /*21860*/  SEL R4, RZ, 0x20, P2 ;  /* 0x00000020ff047807 */ /* 0x001fe40001000000 */
[----:B------:R-:W-:Y:S02]  /*21870*/  LOP3.LUT R22, R22, 0xfffffff7, RZ, 0xc0, !PT ;  /* 0xfffffff716167812 */ /* 0x000fe400078ec0ff */
[----:B------:R-:W-:-:S03]  /*21880*/  LOP3.LUT R3, R4, R10, R3, 0xfe, !PT ;  /* 0x0000000a04037212 */ /* 0x000fc600078efe03 */
[----:B------:R-:W-:-:S04]  /*21890*/  @P3 LOP3.LUT R22, R22, 0x8, RZ, 0xfc, !PT ;  /* 0x0000000816163812 */ /* 0x000fc800078efcff */
[----:B------:R-:W-:-:S04]  /*218a0*/  LOP3.LUT R22, R22, 0xfffffffb, RZ, 0xc0, !PT ;  /* 0xfffffffb16167812 */ /* 0x000fc800078ec0ff */
[----:B------:R-:W-:Y:S01]  /*218b0*/  @P2 LOP3.LUT R22, R22, 0x4, RZ, 0xfc, !PT ;  /* 0x0000000416162812 */ /* 0x000fe200078efcff */
[----:B--2---:R0:W-:Y:S02]  /*218c0*/  STL [R1+0xc], R2 ;  /* 0x00000c0201007387 */ /* 0x0041e40000100800 */
[----:B0-----:R-:W-:Y:S02]  /*218d0*/  SEL R2, RZ, 0x40, P0 ;  /* 0x00000040ff027807 */ /* 0x001fe40000000000 */
[----:B------:R-:W-:Y:S01]  /*218e0*/  ISETP.GE.AND P0, PT, R14, UR4, PT ;  /* 0x000000040e007c0c */ /* 0x000fe2000bf06270 */
[----:B------:R-:W-:Y:S01]  /*218f0*/  UMOV UR4, 0xffffffff ;  /* 0xffffffff00047882 */ /* 0x000fe20000000000 */
[----:B------:R-:W-:Y:S01]  /*21900*/  LOP3.LUT R5, R3, R2, RZ, 0xfc, !PT ;  /* 0x0000000203057212 */ /* 0x000fe200078efcff */
[----:B------:R-:W-:Y:S01]  /*21910*/  IMAD.MOV R2, RZ, RZ, -R8 ;  /* 0x000000ffff027224 */ /* 0x000fe200078e0a08 */
[----:B------:R-:W-:-:S03]  /*21920*/  SEL R32, RZ, 0x80, P0 ;  /* 0x00000080ff207807 */ /* 0x000fc60000000000 */
[----:B------:R-:W-:Y:S01]  /*21930*/  IMAD R2, R11, R2, R9 ;  /* 0x000000020b027224 */ /* 0x000fe200078e0209 */
[----:B------:R0:W-:Y:S04]  /*21940*/  STL [R1+0x44], R5 ;  /* 0x0000440501007387 */ /* 0x0001e80000100800 */
[----:B------:R0:W-:Y:S01]  /*21950*/  STL [R1+0x10], R2 ;  /* 0x0000100201007387 */ /* 0x0001e20000100800 */
[----:B------:R-:W-:Y:S05]  /*21960*/  BRA.DIV UR4, `(.L_x_3623) ;  /* 0x0000005e04f47947 */ /* 0x000fea000b800000 */
.L_x_3743:
[----:B0-----:R-:W-:Y:S01]  /*21970*/  IMAD.U32 R2, RZ, RZ, UR39 ;  /* 0x00000027ff027e24 */ /* 0x001fe2000f8e00ff */
[----:B------:R-:W-:Y:S02]  /*21980*/  ISETP.GT.U32.AND P1, PT, R17, 0x3f, PT ;  /* 0x0000003f1100780c */ /* 0x000fe40003f24070 */
[----:B------:R-:W-:Y:S02]  /*21990*/  LOP3.LUT R22, R22, 0xffff7fff, RZ, 0xc0, !PT ;  /* 0xffff7fff16167812 */ /* 0x000fe400078ec0ff */
[----:B------:R-:W-:Y:S02]  /*219a0*/  ISETP.NE.AND P0, PT, R2, 0x3, PT ;  /* 0x000000030200780c */ /* 0x000fe40003f05270 */
[----:B------:R-:W-:Y:S02]  /*219b0*/  LOP3.LUT R32, R5, R32, RZ, 0xfc, !PT ;  /* 0x0000002005207212 */ /* 0x000fe400078efcff */
[----:B------:R-:W-:-:S09]  /*219c0*/  SHF.R.S32.HI R30, RZ, 0x1f, R18 ;  /* 0x0000001fff1e7819 */ /* 0x000fd20000011412 */
[----:B------:R-:W-:-:S04]  /*219d0*/  @P0 LOP3.LUT R22, R22, 0x8000, RZ, 0xfc, !PT ;  /* 0x0000800016160812 */ /* 0x000fc800078efcff */
[----:B------:R-:W-:-:S04]  /*219e0*/  LOP3.LUT R22, R22, 0xfffffffe, RZ, 0xc0, !PT ;  /* 0xfffffffe16167812 */ /* 0x000fc800078ec0ff */
[----:B------:R-:W-:Y:S01]  /*219f0*/  @P1 LOP3.LUT R22, R22, 0x1, RZ, 0xfc, !PT ;  /* 0x0000000116161812 */ /* 0x000fe200078efcff */
[----:B------:R-:W-:Y:S06]  /*21a00*/  @!P0 BRA `(.L_x_3624) ;  /* 0x0000000000048947 */ /* 0x000fec0003800000 */
[----:B------:R-:W-:Y:S01]  /*21a10*/  BPT.TRAP 0x1 ;  /* 0x000000040000795c */ /* 0x000fe20000300000 */
.L_x_3624:
        /* <DEDUP_REMOVED lines=9> */
.L_x_3744:
[----:B------:R-:W-:Y:S05]  /*21ab0*/  BSYNC B0 ;  /* 0x0000000000007941 */ /* 0x000fea0003800000 */
.L_x_3625:
[----:B------:R-:W0:Y:S01]  /*21ac0*/  LDL R2, [R1+0x10] ;  /* 0x0000100001027983 */ /* 0x000e220000100800 */
[----:B------:R-:W-:-:S03]  /*21ad0*/  ULDC.64 UR4, c[0x0][0x300] ;  /* 0x0000c00000047ab9 */ /* 0x000fc60000000a00 */
[----:B------:R-:W2:Y:S01]  /*21ae0*/  LDL R4, [R1+0xc] ;  /* 0x00000c0001047983 */ /* 0x000ea20000100800 */
        /* <DEDUP_REMOVED lines=17> */
[----:B-1----:R-:W-:Y:S02]  /*21c00*/  IMAD R5, R25, 0x1000, R37 ;  /* 0x0000100019057824 */ /* 0x002fe400078e0225 */
[----:B------:R-:W-:Y:S02]  /*21c10*/  IMAD.IADD R3, R3, 0x1, R0 ;  /* 0x0000000103037824 */ /* 0x000fe400078e0200 */
[----:B------:R-:W-:Y:S02]  /*21c20*/  IMAD R0, R30, UR4, RZ ;  /* 0x000000041e007c24 */ /* 0x000fe4000f8e02ff */
[----:B------:R-:W-:-:S04]  /*21c30*/  IMAD.WIDE.U32 R2, R18, UR4, R2 ;  /* 0x0000000412027c25 */ /* 0x000fc8000f8e0002 */
[----:B------:R-:W-:Y:S01]  /*21c40*/  IMAD R0, R18, UR5, R0 ;  /* 0x0000000512007c24 */ /* 0x000fe2000f8e0200 */
[----:B------:R-:W-:-:S03]  /*21c50*/  ULDC.64 UR4, c[0x0][0x2e8] ;  /* 0x0000ba0000047ab9 */ /* 0x000fc60000000a00 */
        /* <DEDUP_REMOVED lines=41> */
.L_x_3754:
        /* <DEDUP_REMOVED lines=10> */
.L_x_3628:
        /* <DEDUP_REMOVED lines=11> */
.L_x_3629:
[----:B0-----:R0:W5:Y:S01]  /*22040*/  LDL R2, [R1+0x8] ;  /* 0x0000080001027983 */ /* 0x0011620000100800 */
[----:B------:R0:W-:Y:S02]  /*22050*/  SYNCS.ARRIVE.TRANS64.A1T0 RZ, [R17+URZ+0x38830], RZ ;  /* 0x038830ff11ff79a7 */ /* 0x0001e4000810003f */
[----:B------:R-:W-:Y:S05]  /*22060*/  WARPSYNC.ALL ;  /* 0x0000000000007948 */ /* 0x000fea0003800000 */
[----:B------:R-:W-:Y:S01]  /*22070*/  ULDC.64 UR4, c[0x0][0xaf8] ;  /* 0x0002be0000047ab9 */ /* 0x000fe20000000a00 */
[----:B------:R-:W-:Y:S01]  /*22080*/  VIADD R0, R23, 0x20400 ;  /* 0x0002040017007836 */ /* 0x000fe20000000000 */
[----:B------:R-:W-:Y:S01]  /*22090*/  BAR.SYNC.DEFER_BLOCKING 0x8, 0x100 ;  /* 0x0204000000007b1d */ /* 0x000fe20000010000 */
[----:B------:R-:W-:-:S03]  /*220a0*/  ISETP.NE.U32.AND P0, PT, RZ, UR4, PT ;  /* 0x00000004ff007c0c */ /* 0x000fc6000bf05070 */
[----:B------:R-:W-:Y:S02]  /*220b0*/  LOP3.LUT P1, RZ, R0, 0x3ff, RZ, 0xc0, !PT ;  /* 0x000003ff00ff7812 */ /* 0x000fe4000782c0ff */
[----:B------:R-:W-:Y:S01]  /*220c0*/  ISETP.NE.AND.EX P0, PT, RZ, UR5, PT, P0 ;  /* 0x00000005ff007c0c */ /* 0x000fe2000bf05300 */
[----:B------:R-:W-:Y:S01]  /*220d0*/  BSSY B6, `(.L_x_3630) ;  /* 0x0000019000067945 */ /* 0x000fe20003800000 */
[----:B------:R-:W-:Y:S02]  /*220e0*/  SHF.R.S32.HI R0, RZ, 0x1f, R19 ;  /* 0x0000001fff007819 */ /* 0x000fe40000011413 */
[----:B------:R-:W-:Y:S02]  /*220f0*/  SEL R3, R19, RZ, !P0 ;  /* 0x000000ff13037207 */ /* 0x000fe40004000000 */
[----:B------:R-:W-:-:S05]  /*22100*/  SEL R0, R0, RZ, !P0 ;  /* 0x000000ff00007207 */ /* 0x000fca0004000000 */
[----:B------:R1:W-:Y:S04]  /*22110*/  STL [R1+0x28], R0 ;  /* 0x0000280001007387 */ /* 0x0003e80000100800 */
[----:B------:R2:W-:Y:S01]  /*22120*/  STL [R1+0x14], R3 ;  /* 0x0000140301007387 */ /* 0x0005e20000100800 */
[----:B-1---5:R-:W-:-:S05]  /*22130*/  SHF.R.S32.HI R0, RZ, 0x1f, R2 ;  /* 0x0000001fff007819 */ /* 0x022fca0000011402 */
[----:B------:R2:W-:Y:S01]  /*22140*/  STL [R1+0x20], R0 ;  /* 0x0000200001007387 */ /* 0x0005e20000100800 */
[----:B------:R-:W-:Y:S05]  /*22150*/  @!P1 BRA `(.L_x_3631) ;  /* 0x0000000000409947 */ /* 0x000fea0003800000 */
[----:B------:R-:W-:Y:S01]  /*22160*/  MOV R2, 0x0 ;  /* 0x0000000000027802 */ /* 0x000fe20000000f00 */
[----:B------:R-:W-:Y:S01]  /*22170*/  ULDC.64 UR4, c[0x4][0x90] ;  /* 0x0100240000047ab9 */ /* 0x000fe20000000a00 */
[----:B------:R-:W-:Y:S01]  /*22180*/  ULDC.64 UR6, c[0x4][0x98] ;  /* 0x0100260000067ab9 */ /* 0x000fe20000000a00 */
[----:B------:R-:W-:Y:S01]  /*22190*/  ULDC.64 UR8, c[0x4][0x20] ;  /* 0x0100080000087ab9 */ /* 0x000fe20000000a00 */
[----:B------:R-:W-:Y:S02]  /*221a0*/  IMAD.U32 R4, RZ, RZ, UR4 ;  /* 0x00000004ff047e24 */ /* 0x000fe4000f8e00ff */
[----:B--2---:R-:W1:Y:S01]  /*221b0*/  LDC.64 R2, c[0x4][R2] ;  /* 0x0100000002027b82 */ /* 0x004e620000000a00 */
        /* <DEDUP_REMOVED lines=10> */
.L_x_3631:
[----:B------:R-:W-:Y:S05]  /*22260*/  BSYNC B6 ;  /* 0x0000000000067941 */ /* 0x000fea0003800000 */
.L_x_3630:
[----:B------:R-:W3:Y:S01]  /*22270*/  LDL R20, [R1+0x28] ;  /* 0x0000280001147983 */ /* 0x000ee20000100800 */
[----:B------:R-:W1:Y:S01]  /*22280*/  LDC R6, c[0x0][0x448] ;  /* 0x00011200ff067b82 */ /* 0x000e620000000800 */
[----:B------:R-:W-:Y:S02]  /*22290*/  ULDC.64 UR4, c[0x0][0x298] ;  /* 0x0000a60000047ab9 */ /* 0x000fe40000000a00 */
[----:B------:R-:W4:Y:S04]  /*222a0*/  LDL R4, [R1+0x20] ;  /* 0x0000200001047983 */ /* 0x000f280000100800 */
[----:B------:R-:W4:Y:S01]  /*222b0*/  LDL R7, [R1+0x8] ;  /* 0x0000080001077983 */ /* 0x000f220000100800 */
[----:B------:R-:W0:Y:S01]  /*222c0*/  S2R R2, SR_TID.X ;  /* 0x0000000000027919 */ /* 0x000e220000002100 */
[----:B--2---:R-:W2:Y:S01]  /*222d0*/  S2R R0, SR_TID.X ;  /* 0x0000000000007919 */ /* 0x004ea20000002100 */
[----:B0-----:R-:W-:Y:S01]  /*222e0*/  LOP3.LUT R2, R2, 0x7f, RZ, 0xc0, !PT ;  /* 0x0000007f02027812 */ /* 0x001fe200078ec0ff */
[----:B--2---:R-:W-:-:S03]  /*222f0*/  IMAD.SHL.U32 R0, R0, 0x10, RZ ;  /* 0x0000001000007824 */ /* 0x004fc600078e00ff */
[----:B------:R-:W-:-:S04]  /*22300*/  SHF.R.U32.HI R2, RZ, 0x3, R2 ;  /* 0x00000003ff027819 */ /* 0x000fc80000011602 */
[----:B------:R-:W-:-:S05]  /*22310*/  LOP3.LUT R0, R2, 0x70, R0, 0xf8, !PT ;  /* 0x0000007002007812 */ /* 0x000fca00078ef800 */
[----:B------:R-:W-:Y:S01]  /*22320*/  IMAD.IADD R5, R0, 0x1, R33 ;  /* 0x0000000100057824 */ /* 0x000fe200078e0221 */
[----:B-1----:R-:W-:-:S13]  /*22330*/  ISETP.NE.AND P0, PT, R6, 0x1, PT ;  /* 0x000000010600780c */ /* 0x002fda0003f05270 */
[----:B------:R-:W0:Y:S08]  /*22340*/  @P0 LDC R2, c[0x0][0x44c] ;  /* 0x00011300ff020b82 */ /* 0x000e300000000800 */
[----:B------:R-:W1:Y:S01]  /*22350*/  @P0 LDC R3, c[0x0][0x450] ;  /* 0x00011400ff030b82 */ /* 0x000e620000000800 */
[----:B---3--:R-:W-:Y:S02]  /*22360*/  IMAD.MOV.U32 R21, RZ, RZ, R20 ;  /* 0x000000ffff157224 */ /* 0x008fe400078e0014 */
[----:B------:R-:W2:Y:S04]  /*22370*/  LDL R20, [R1+0x14] ;  /* 0x0000140001147983 */ /* 0x000ea80000100800 */
[----:B------:R3:W-:Y:S04]  /*22380*/  STL [R1], R5 ;  /* 0x0000000501007387 */ /* 0x0007e80000100800 */
[----:B------:R3:W5:Y:S01]  /*22390*/  LDL R9, [R1+0x4] ;  /* 0x0000040001097983 */ /* 0x0007620000100800 */
[----:B0-----:R-:W-:-:S04]  /*223a0*/  @P0 IMAD.HI.U32 R2, R5, R2, RZ ;  /* 0x0000000205020227 */ /* 0x001fc800078e00ff */
[----:B----4-:R-:W-:Y:S02]  /*223b0*/  IMAD R4, R4, UR4, RZ ;  /* 0x0000000404047c24 */ /* 0x010fe4000f8e02ff */
[----:B------:R-:W-:Y:S01]  /*223c0*/  IMAD.MOV.U32 R0, RZ, RZ, R5 ;  /* 0x000000ffff007224 */ /* 0x000fe200078e0005 */
[----:B-1----:R-:W-:Y:S01]  /*223d0*/  @P0 SHF.R.U32.HI R0, RZ, R3, R2 ;  /* 0x00000003ff000219 */ /* 0x002fe20000011602 */
        /* <DEDUP_REMOVED lines=39> */
[----:B---3--:R-:W-:Y:S10]  /*22650*/  BRA.DIV UR5, `(.L_x_3632) ;  /* 0x0000005a05507947 */ /* 0x008ff4000b800000 */
[----:B------:R-:W0:Y:S01]  /*22660*/  SHFL.IDX PT, R4, R0, RZ, 0x181f ;  /* 0x00181fff00047589 */ /* 0x000e2200000e0000 */
[----:B-----5:R-:W-:Y:S02]  /*22670*/  IMAD R2, R9, R6, RZ ;  /* 0x0000000609027224 */ /* 0x020fe400078e02ff */
[----:B------:R-:W-:Y:S01]  /*22680*/  IMAD.IADD R33, R8, 0x1, R33 ;  /* 0x0000000108217824 */ /* 0x000fe200078e0221 */
        /* <DEDUP_REMOVED lines=30> */
.L_x_3763:
        /* <DEDUP_REMOVED lines=11> */
.L_x_3633:
        /* <DEDUP_REMOVED lines=28> */
.L_x_3635:
[----:B------:R-:W-:Y:S05]  /*22ae0*/  BSYNC B6 ;  /* 0x0000000000067941 */ /* 0x000fea0003800000 */
.L_x_3634:
[----:B------:R-:W2:Y:S01]  /*22af0*/  LDL.LU R0, [R1+0x20] ;  /* 0x0000200001007983 */ /* 0x000ea20000300800 */
[----:B------:R-:W1:Y:S01]  /*22b00*/  LDC R6, c[0x0][0x448] ;  /* 0x00011200ff067b82 */ /* 0x000e620000000800 */
[----:B------:R-:W-:Y:S02]  /*22b10*/  ULDC.64 UR4, c[0x0][0x398] ;  /* 0x0000e60000047ab9 */ /* 0x000fe40000000a00 */
[----:B0-----:R-:W3:Y:S04]  /*22b20*/  LDL.LU R2, [R1+0x8] ;  /* 0x0000080001027983 */ /* 0x001ee80000300800 */
[----:B------:R-:W4:Y:S04]  /*22b30*/  LDL.LU R4, [R1+0x28] ;  /* 0x0000280001047983 */ /* 0x000f280000300800 */
[----:B------:R-:W5:Y:S04]  /*22b40*/  LDL.LU R21, [R1+0x14] ;  /* 0x0000140001157983 */ /* 0x000f680000300800 */
[----:B------:R-:W5:Y:S01]  /*22b50*/  LDL.LU R20, [R1] ;  /* 0x0000000001147983 */ /* 0x000f620000300800 */
        /* <DEDUP_REMOVED lines=18> */
[----:B-----5:R-:W-:-:S04]  /*22c80*/  IMAD.WIDE.U32 R2, R21, UR4, R2 ;  /* 0x0000000415027c25 */ /* 0x020fc8000f8e0002 */
[----:B------:R-:W-:Y:S01]  /*22c90*/  IMAD R0, R21, UR5, R0 ;  /* 0x0000000515007c24 */ /* 0x000fe2000f8e0200 */
[----:B------:R-:W-:Y:S01]  /*22ca0*/  ULDC.64 UR4, c[0x0][0x3d0] ;  /* 0x0000f40000047ab9 */ /* 0x000fe20000000a00 */
[----:B------:R-:W0:Y:S01]  /*22cb0*/  S2R R21, SR_TID.X ;  /* 0x0000000000157919 */ /* 0x000e220000002100 */
[----:B------:R-:W-:Y:S02]  /*22cc0*/  IMAD.MOV.U32 R4, RZ, RZ, R20 ;  /* 0x000000ffff047224 */ /* 0x000fe400078e0014 */
[----:B------:R-:W-:Y:S02]  /*22cd0*/  IMAD.IADD R3, R3, 0x1, R0 ;  /* 0x0000000103037824 */ /* 0x000fe400078e0200 */
[----:B------:R-:W2:Y:S02]  /*22ce0*/  @P0 LDC R0, c[0x0][0x44c] ;  /* 0x00011300ff000b82 */ /* 0x000ea40000000800 */
[----:B--2---:R-:W-:-:S04]  /*22cf0*/  @P0 IMAD.HI.U32 R0, R20, R0, RZ ;  /* 0x0000000014000227 */ /* 0x004fc800078e00ff */
[----:B0-----:R-:W-:Y:S01]  /*22d00*/  IMAD.SHL.U32 R21, R21, 0x8, RZ ;  /* 0x0000000815157824 */ /* 0x001fe200078e00ff */
[----:B-1----:R-:W-:-:S04]  /*22d10*/  @P0 SHF.R.U32.HI R4, RZ, R5, R0 ;  /* 0x00000005ff040219 */ /* 0x002fc80000011600 */
[--C-:B------:R-:W-:Y:S01]  /*22d20*/  SHF.R.S32.HI R5, RZ, 0x1f, R4.reuse ;  /* 0x0000001fff057819 */ /* 0x100fe20000011404 */
[----:B------:R-:W-:Y:S01]  /*22d30*/  IMAD.MOV R0, RZ, RZ, -R4 ;  /* 0x000000ffff007224 */ /* 0x000fe200078e0a04 */
[----:B------:R-:W-:Y:S01]  /*22d40*/  LOP3.LUT R21, R21, 0x38, RZ, 0xc0, !PT ;  /* 0x0000003815157812 */ /* 0x000fe200078ec0ff */
[----:B------:R-:W-:-:S03]  /*22d50*/  IMAD.WIDE.U32 R2, R4, UR4, R2 ;  /* 0x0000000404027c25 */ /* 0x000fc6000f8e0002 */
[----:B------:R-:W-:Y:S01]  /*22d60*/  LOP3.LUT R7, R21, 0x80, RZ, 0xfc, !PT ;  /* 0x0000008015077812 */ /* 0x000fe200078efcff */
[----:B------:R-:W-:Y:S01]  /*22d70*/  IMAD R0, R6, R0, R20 ;  /* 0x0000000006007224 */ /* 0x000fe200078e0214 */
[----:B------:R-:W0:Y:S01]  /*22d80*/  S2R R21, SR_TID.X ;  /* 0x0000000000157919 */ /* 0x000e220000002100 */
[----:B------:R-:W-:Y:S01]  /*22d90*/  IMAD R5, R5, UR4, RZ ;  /* 0x0000000405057c24 */ /* 0x000fe2000f8e02ff */
[----:B------:R-:W1:Y:S03]  /*22da0*/  S2R R20, SR_TID.X ;  /* 0x0000000000147919 */ /* 0x000e660000002100 */
[----:B------:R-:W-:Y:S01]  /*22db0*/  IMAD R5, R4, UR5, R5 ;  /* 0x0000000504057c24 */ /* 0x000fe2000f8e0205 */
[----:B------:R-:W-:Y:S01]  /*22dc0*/  SHF.R.S32.HI R4, RZ, 0x1f, R0 ;  /* 0x0000001fff047819 */ /* 0x000fe20000011400 */
[----:B------:R-:W-:Y:S02]  /*22dd0*/  ULDC.64 UR4, c[0x0][0x3c8] ;  /* 0x0000f20000047ab9 */ /* 0x000fe40000000a00 */
[----:B------:R-:W-:-:S02]  /*22de0*/  IMAD.IADD R3, R3, 0x1, R5 ;  /* 0x0000000103037824 */ /* 0x000fc400078e0205 */
        /* <DEDUP_REMOVED lines=8> */
[----:B------:R-:W-:Y:S02]  /*22e70*/  LEA.HI.X R4, R2, UR5, R4, 0x1, P0 ;  /* 0x0000000502047c11 */ /* 0x000fe400080f0c04 */
[----:B------:R-:W-:-:S02]  /*22e80*/  ISETP.GE.AND P0, PT, R7, UR4, PT ;  /* 0x0000000407007c0c */ /* 0x000fc4000bf06270 */
[----:B------:R-:W2:Y:S01]  /*22e90*/  S2R R7, SR_TID.X ;  /* 0x0000000000077919 */ /* 0x000ea20000002100 */
[----:B0-----:R-:W-:Y:S01]  /*22ea0*/  IMAD.SHL.U32 R21, R21, 0x8, RZ ;  /* 0x0000000815157824 */ /* 0x001fe200078e00ff */
[----:B------:R-:W-:Y:S01]  /*22eb0*/  SEL R2, RZ, 0x4, P0 ;  /* 0x00000004ff027807 */ /* 0x000fe20000000000 */
[----:B-1----:R-:W-:-:S03]  /*22ec0*/  IMAD.SHL.U32 R20, R20, 0x8, RZ ;  /* 0x0000000814147824 */ /* 0x002fc600078e00ff */
[----:B------:R-:W-:Y:S02]  /*22ed0*/  LOP3.LUT R21, R21, 0x38, RZ, 0xc0, !PT ;  /* 0x0000003815157812 */ /* 0x000fe400078ec0ff */
[----:B------:R-:W-:-:S04]  /*22ee0*/  LOP3.LUT R20, R20, 0x38, RZ, 0xc0, !PT ;  /* 0x0000003814147812 */ /* 0x000fc800078ec0ff */
[----:B------:R-:W-:-:S04]  /*22ef0*/  ISETP.GE.AND P1, PT, R20, UR4, PT ;  /* 0x0000000414007c0c */ /* 0x000fc8000bf26270 */
[----:B------:R-:W-:-:S09]  /*22f00*/  SEL R0, RZ, 0x1, P1 ;  /* 0x00000001ff007807 */ /* 0x000fd20000800000 */
[----:B------:R-:W-:Y:S01]  /*22f10*/  @P1 LOP3.LUT R22, R22, 0x400, RZ, 0xfc, !PT ;  /* 0x0000040016161812 */ /* 0x000fe200078efcff */
[----:B--2---:R-:W-:-:S03]  /*22f20*/  IMAD.SHL.U32 R7, R7, 0x8, RZ ;  /* 0x0000000807077824 */ /* 0x004fc600078e00ff */
[----:B------:R-:W-:Y:S02]  /*22f30*/  LOP3.LUT R22, R22, 0xfffffeff, RZ, 0xc0, !PT ;  /* 0xfffffeff16167812 */ /* 0x000fe400078ec0ff */
[----:B------:R-:W-:Y:S02]  /*22f40*/  LOP3.LUT R7, R7, 0x38, RZ, 0xc0, !PT ;  /* 0x0000003807077812 */ /* 0x000fe400078ec0ff */
[----:B------:R-:W-:Y:S02]  /*22f50*/  @P0 LOP3.LUT R22, R22, 0x100, RZ, 0xfc, !PT ;  /* 0x0000010016160812 */ /* 0x000fe400078efcff */
[----:B------:R-:W-:Y:S02]  /*22f60*/  LOP3.LUT R7, R7, 0x40, RZ, 0xfc, !PT ;  /* 0x0000004007077812 */ /* 0x000fe400078efcff */
[----:B------:R-:W-:Y:S02]  /*22f70*/  LOP3.LUT R22, R22, 0xfffffdff, RZ, 0xc0, !PT ;  /* 0xfffffdff16167812 */ /* 0x000fe400078ec0ff */
[----:B------:R-:W-:-:S02]  /*22f80*/  ISETP.GE.AND P0, PT, R7, UR4, PT ;  /* 0x0000000407007c0c */ /* 0x000fc4000bf06270 */
[----:B------:R-:W-:Y:S02]  /*22f90*/  LOP3.LUT R7, R21, 0x100, RZ, 0xfc, !PT ;  /* 0x0000010015077812 */ /* 0x000fe400078efcff */
[----:B------:R-:W0:Y:S01]  /*22fa0*/  S2R R21, SR_TID.X ;  /* 0x0000000000157919 */ /* 0x000e220000002100 */
[----:B------:R-:W-:Y:S02]  /*22fb0*/  SEL R3, RZ, 0x2, P0 ;  /* 0x00000002ff037807 */ /* 0x000fe40000000000 */
[----:B------:R-:W-:Y:S02]  /*22fc0*/  ISETP.GE.AND P4, PT, R7, UR4, PT ;  /* 0x0000000407007c0c */ /* 0x000fe4000bf86270 */
[----:B------:R-:W1:Y:S01]  /*22fd0*/  S2R R7, SR_TID.X ;  /* 0x0000000000077919 */ /* 0x000e620000002100 */
[----:B------:R-:W-:Y:S02]  /*22fe0*/  IADD3 R0, R2, R3, R0 ;  /* 0x0000000302007210 */ /* 0x000fe40007ffe000 */
[----:B------:R-:W-:-:S02]  /*22ff0*/  SEL R2, RZ, 0x10, P4 ;  /* 0x00000010ff027807 */ /* 0x000fc40002000000 */
        /* <DEDUP_REMOVED lines=113> */
.L_x_3773:
        /* <DEDUP_REMOVED lines=26> */
.L_x_3638:
[----:B------:R-:W-:Y:S05]  /*238b0*/  BSYNC B0 ;  /* 0x0000000000007941 */ /* 0x000fea0003800000 */
.L_x_3637:
[----:B------:R-:W-:Y:S01]  /*238c0*/  NOP ;  /* 0x0000000000007918 */ /* 0x000fe20000000000 */
[----:B------:R-:W-:-:S13]  /*238d0*/  PLOP3.LUT P0, PT, PT, PT, PT, 0x80, 0x0 ;  /* 0x000000000000781c */ /* 0x000fda0003f0f070 */
.L_x_3639:
        /* <DEDUP_REMOVED lines=18> */
.L_x_3774:
[----:B------:R-:W-:Y:S05]  /*23a00*/  BSYNC B0 ;  /* 0x0000000000007941 */ /* 0x000fea0003800000 */
.L_x_3640:
[----:B------:R-:W-:-:S05]  /*23a10*/  IMAD.U32 R2, RZ, RZ, UR39 ;  /* 0x00000027ff027e24 */ /* 0x000fca000f8e00ff */
[----:B------:R-:W-:-:S13]  /*23a20*/  ISETP.NE.AND P0, PT, R2, 0x3, PT ;  /* 0x000000030200780c */ /* 0x000fda0003f05270 */
[----:B------:R-:W-:Y:S05]  /*23a30*/  @!P0 BRA `(.L_x_3642) ;  /* 0x0000000000048947 */ /* 0x000fea0003800000 */
[----:B------:R-:W-:Y:S01]  /*23a40*/  BPT.TRAP 0x1 ;  /* 0x000000040000795c */ /* 0x000fe20000300000 */
.L_x_3642:
[----:B-1----:R-:W-:Y:S01]  /*23a50*/  SHF.L.U32 R0, R28, 0x1f, RZ ;  /* 0x0000001f1c007819 */ /* 0x002fe200000006ff */
[----:B------:R-:W-:Y:S03]  /*23a60*/  BSSY B0, `(.L_x_3643) ;  /* 0x0000003000007945 */ /* 0x000fe60003800000 */
[----:B------:R-:W1:Y:S02]  /*23a70*/  SYNCS.PHASECHK.TRANS64.TRYWAIT P0, [R17+URZ+0x38860], R0 ;  /* 0x03886000110075a7 */ /* 0x000e64000800017f */
[----:B-1----:R-:W-:Y:S05]  /*23a80*/  @!P0 BRA `(.L_x_3644) ;  /* 0x0000005400588947 */ /* 0x002fea0003800000 */
.L_x_3775:
[----:B------:R-:W-:Y:S05]  /*23a90*/  BSYNC B0 ;  /* 0x0000000000007941 */ /* 0x000fea0003800000 */
.L_x_3643:
        /* <DEDUP_REMOVED lines=61> */
[----:B------:R-:W-:-:S13]  /*23e70*/  ISETP.GT.AND P6, PT, R6, -0x1, PT ;  /* 0xffffffff0600780c */ /* 0x000fda0003fc4270 */
[----:B------:R-:W-:Y:S02]  /*23e80*/  @P6 LOP3.LUT R22, R22, 0x200, RZ, 0xfc, !PT ;  /* 0x0000020016166812 */ /* 0x000fe400078efcff */
[----:B------:R-:W-:-:S13]  /*23e90*/  ISETP.LT.OR P6, PT, R27, 0x1, P6 ;  /* 0x000000011b00780c */ /* 0x000fda00037c1670 */
[----:B------:R0:W-:Y:S04]  /*23ea0*/  LDGSTS.E.BYPASS.LTC128B.128 [R4+0xe400], desc[UR50][R2.64+0x380], !P6 ;  /* 0x0e40038002047fae */ /* 0x0001e8000f101d72 */
[----:B0-----:R-:W0:Y:S04]  /*23eb0*/  SHFL.IDX PT, R2, R5, 0x1, 0x181f ;  /* 0x00381f0005027f89 */ /* 0x001e2800000e0000 */
[----:B------:R-:W1:Y:S01]  /*23ec0*/  SHFL.IDX PT, R3, R8, 0x1, 0x181f ;  /* 0x00381f0008037f89 */ /* 0x000e6200000e0000 */
[----:B0-----:R-:W-:-:S03]  /*23ed0*/  IADD3 R6, P6, R2, R0, RZ ;  /* 0x0000000002067210 */ /* 0x001fc60007fde0ff */
[----:B------:R-:W0:Y:S02]  /*23ee0*/  SHFL.IDX PT, R2, R5, 0x2, 0x181f ;  /* 0x00581f0005027f89 */ /* 0x000e2400000e0000 */
[----:B-1----:R-:W-:Y:S01]  /*23ef0*/  IMAD.X R7, RZ, RZ, R3, P6 ;  /* 0x000000ffff077224 */ /* 0x002fe200030e0603 */
[----:B------:R-:W-:Y:S01]  /*23f00*/  LOP3.LUT P6, RZ, R22, 0x100, RZ, 0xc0, !PT ;  /* 0x0000010016ff7812 */ /* 0x000fe200078cc0ff */
[----:B------:R-:W1:Y:S03]  /*23f10*/  SHFL.IDX PT, R3, R8, 0x2, 0x181f ;  /* 0x00581f0008037f89 */ /* 0x000e6600000e0000 */
[----:B------:R-:W-:Y:S01]  /*23f20*/  ISETP.LT.OR P6, PT, R27, 0x11, P6 ;  /* 0x000000111b00780c */ /* 0x000fe200037c1670 */
[----:B------:R-:W2:-:S12]  /*23f30*/  SHFL.IDX PT, R8, R8, 0x3, 0x181f ;  /* 0x00781f0008087f89 */ /* 0x000e9800000e0000 */
        /* <DEDUP_REMOVED lines=15> */
[----:B------:R-:W-:Y:S01]  /*24030*/  LDGSTS.E.BYPASS.LTC128B.128 [R4+0xec00], desc[UR50][R6.64+0x380], !P6 ;  /* 0x0ec0038006047fae */ /* 0x000fe2000f101d72 */
        /* <DEDUP_REMOVED lines=20> */
[----:B0-2---:R0:W1:Y:S02]  /*24180*/  SHFL.IDX PT, R2, R5, 0x3, 0x181f ;  /* 0x00781f0005027f89 */ /* 0x00506400000e0000 */
.L_x_3785:
        /* <DEDUP_REMOVED lines=34> */
.L_x_3646:
        /* <DEDUP_REMOVED lines=11> */
.L_x_3647:
[----:B------:R-:W2:Y:S01]  /*24460*/  LDL.LU R2, [R1+0x30] ;  /* 0x0000300001027983 */ /* 0x000ea20000300800 */
[----:B------:R1:W-:Y:S01]  /*24470*/  SYNCS.ARRIVE.TRANS64.A1T0 RZ, [R17+URZ+0x38850], RZ ;  /* 0x038850ff11ff79a7 */ /* 0x0003e2000810003f */
[----:B------:R-:W-:Y:S01]  /*24480*/  BSSY B0, `(.L_x_3648) ;  /* 0x00000f5000007945 */ /* 0x000fe20003800000 */
[----:B--2---:R-:W-:-:S05]  /*24490*/  VIADD R7, R2, 0xfffffffe ;  /* 0xfffffffe02077836 */ /* 0x004fca0000000000 */
[----:B------:R-:W-:-:S13]  /*244a0*/  ISETP.GE.AND P0, PT, R7, R35, PT ;  /* 0x000000230700720c */ /* 0x000fda0003f06270 */
[----:B-1----:R-:W-:Y:S05]  /*244b0*/  @!P0 BRA `(.L_x_3649) ;  /* 0x0000000c00c48947 */ /* 0x002fea0003800000 */
[----:B------:R-:W2:Y:S01]  /*244c0*/  LDL.LU R2, [R1+0x44] ;  /* 0x0000440001027983 */ /* 0x000ea20000300800 */
[----:B------:R-:W-:-:S04]  /*244d0*/  LOP3.LUT R32, R32, 0x80, RZ, 0xc0, !PT ;  /* 0x0000008020207812 */ /* 0x000fc800078ec0ff */
[----:B------:R-:W-:Y:S02]  /*244e0*/  SHF.R.U32.HI R32, RZ, 0x3, R32 ;  /* 0x00000003ff207819 */ /* 0x000fe40000011620 */
[----:B--2---:R-:W-:-:S04]  /*244f0*/  LOP3.LUT R33, R2, 0x40, RZ, 0xc0, !PT ;  /* 0x0000004002217812 */ /* 0x004fc800078ec0ff */
[----:B------:R-:W-:-:S07]  /*24500*/  SHF.R.U32.HI R33, RZ, 0x2, R33 ;  /* 0x00000002ff217819 */ /* 0x000fce0000011621 */
.L_x_3662:
        /* <DEDUP_REMOVED lines=42> */
.L_x_3650:
[----:B------:R-:W-:Y:S01]  /*247b0*/  IMAD R6, R25, 0x8, R23 ;  /* 0x0000000819067824 */ /* 0x000fe200078e0217 */
[----:B------:R-:W-:Y:S01]  /*247c0*/  SHF.L.U32 R21, R28, 0x1f, RZ ;  /* 0x0000001f1c157819 */ /* 0x000fe200000006ff */
[----:B------:R-:W-:Y:S01]  /*247d0*/  BSSY B1, `(.L_x_3651) ;  /* 0x0000004000017945 */ /* 0x000fe20003800000 */
[----:B------:R-:W-:Y:S02]  /*247e0*/  SHF.R.S32.HI R9, RZ, 0x1f, R5 ;  /* 0x0000001fff097819 */ /* 0x000fe40000011405 */
[----:B------:R-:W0:Y:S02]  /*247f0*/  SYNCS.PHASECHK.TRANS64.TRYWAIT P0, [R6+URZ+0x38840], R21 ;  /* 0x03884015060075a7 */ /* 0x000e24000800017f */
[----:B0-----:R-:W-:Y:S05]  /*24800*/  @!P0 BRA `(.L_x_3652) ;  /* 0x0000005000348947 */ /* 0x001fea0003800000 */
.L_x_3786:
[----:B------:R-:W-:Y:S05]  /*24810*/  BSYNC B1 ;  /* 0x0000000000017941 */ /* 0x000fea0003800000 */
.L_x_3651:
        /* <DEDUP_REMOVED lines=42> */
.L_x_3796:
        /* <DEDUP_REMOVED lines=8> */
.L_x_3654:
        /* <DEDUP_REMOVED lines=11> */
.L_x_3655:
[----:B------:R2:W-:Y:S01]  /*24bf0*/  SYNCS.ARRIVE.TRANS64.A1T0 RZ, [R6+URZ+0x38830], RZ ;  /* 0x038830ff06ff79a7 */ /* 0x0005e2000810003f */
[----:B------:R-:W-:Y:S05]  /*24c00*/  @!P2 BRA `(.L_x_3656) ;  /* 0x000000000004a947 */ /* 0x000fea0003800000 */
[----:B------:R-:W-:Y:S01]  /*24c10*/  BPT.TRAP 0x1 ;  /* 0x000000040000795c */ /* 0x000fe20000300000 */
.L_x_3656:
[----:B------:R-:W3:Y:S01]  /*24c20*/  SYNCS.PHASECHK.TRANS64.TRYWAIT P0, [R6+URZ+0x38860], R21 ;  /* 0x03886015060075a7 */ /* 0x000ee2000800017f */
[----:B------:R-:W-:Y:S04]  /*24c30*/  BSSY B1, `(.L_x_3657) ;  /* 0x0000002000017945 */ /* 0x000fe80003800000 */
[----:B---3--:R-:W-:Y:S05]  /*24c40*/  @!P0 BRA `(.L_x_3658) ;  /* 0x0000005000548947 */ /* 0x008fea0003800000 */
.L_x_3797:
[----:B------:R-:W-:Y:S05]  /*24c50*/  BSYNC B1 ;  /* 0x0000000000017941 */ /* 0x000fea0003800000 */
.L_x_3657:
        /* <DEDUP_REMOVED lines=81> */
.L_x_3807:
        /* <DEDUP_REMOVED lines=25> */
.L_x_3660:
        /* <DEDUP_REMOVED lines=11> */
.L_x_3661:
[----:B------:R1:W-:Y:S01]  /*253b0*/  SYNCS.ARRIVE.TRANS64.A1T0 RZ, [R6+URZ+0x38850], RZ ;  /* 0x038850ff06ff79a7 */ /* 0x0003e2000810003f */
[----:B------:R-:W-:Y:S05]  /*253c0*/  @P3 BRA `(.L_x_3662) ;  /* 0xfffffff000503947 */ /* 0x000fea000383ffff */
.L_x_3649:
[----:B------:R-:W-:Y:S05]  /*253d0*/  BSYNC B0 ;  /* 0x0000000000007941 */ /* 0x000fea0003800000 */
.L_x_3648:
        /* <DEDUP_REMOVED lines=21> */
.L_x_3664:
[----:B------:R-:W-:Y:S05]  /*25530*/  BSYNC B0 ;  /* 0x0000000000007941 */ /* 0x000fea0003800000 */
.L_x_3663:
[----:B------:R-:W-:-:S07]  /*25540*/  SEL R25, R25, RZ, P0 ;  /* 0x000000ff19197207 */ /* 0x000fce0000000000 */
.L_x_3617:
[----:B------:R-:W-:Y:S05]  /*25550*/  BSYNC B7 ;  /* 0x0000000000077941 */ /* 0x000fea0003800000 */
.L_x_3615:
        /* <DEDUP_REMOVED lines=11> */
.L_x_3665:
        /* <DEDUP_REMOVED lines=24> */
[----:B-123--:R-:W-:Y:S02]  /*25790*/  IMAD.IADD R6, R4, 0x1, R5 ;  /* 0x0000000104067824 */ /* 0x00efe400078e0205 */
        /* <DEDUP_REMOVED lines=11> */
.L_x_3817:
[----:B------:R-:W-:Y:S02]  /*25850*/  ULDC UR4, c[0x0][0xd38] ;  /* 0x00034e0000047ab9 */ /* 0x000fe40000000800 */
[----:B------:R-:W-:-:S04]  /*25860*/  IMAD.U32 R4, RZ, RZ, UR4 ;  /* 0x00000004ff047e24 */ /* 0x000fc8000f8e00ff */
[----:B-1----:R-:W-:-:S04]  /*25870*/  IMAD R14, R14, R4, RZ ;  /* 0x000000040e0e7224 */ /* 0x002fc800078e02ff */
[----:B------:R-:W-:-:S05]  /*25880*/  IMAD.IADD R5, R5, 0x1, R14 ;  /* 0x0000000105057824 */ /* 0x000fca00078e020e */
[----:B------:R-:W-:-:S13]  /*25890*/  ISETP.GT.AND P6, PT, R5, R0, PT ;  /* 0x000000000500720c */ /* 0x000fda0003fc4270 */
[----:B------:R-:W-:Y:S05]  /*258a0*/  @P6 BRA `(.L_x_3668) ;  /* 0x00000000009c6947 */ /* 0x000fea0003800000 */
.L_x_3673:
[----:B------:R-:W1:Y:S01]  /*258b0*/  LDC R2, c[0x0][0xd3c] ;  /* 0x00034f00ff027b82 */ /* 0x000e620000000800 */
[----:B------:R-:W-:-:S05]  /*258c0*/  VIADD R19, R19, 0x1f ;  /* 0x0000001f13137836 */ /* 0x000fca0000000000 */
[----:B-1----:R-:W-:-:S13]  /*258d0*/  ISETP.GE.AND P6, PT, R19, R2, PT ;  /* 0x000000021300720c */ /* 0x002fda0003fc6270 */
        /* <DEDUP_REMOVED lines=11> */
.L_x_3671:
[----:B------:R-:W-:Y:S05]  /*25990*/  BSYNC B0 ;  /* 0x0000000000007941 */ /* 0x000fea0003800000 */
.L_x_3670:
[----:B------:R-:W-:-:S03]  /*259a0*/  UMOV UR4, 0xffffffff ;  /* 0xffffffff00047882 */ /* 0x000fc60000000000 */
[----:B------:R-:W-:Y:S05]  /*259b0*/  BRA.DIV UR4, `(.L_x_3672) ;  /* 0x00000052040c7947 */ /* 0x000fea000b800000 */
[----:B-----5:R-:W1:Y:S02]  /*259c0*/  SHFL.UP PT, R14, R17, 0x1, RZ ;  /* 0x04200000110e7989 */ /* 0x020e6400000e00ff */
[----:B-1----:R-:W-:-:S05]  /*259d0*/  SEL R14, R14, RZ, P1 ;  /* 0x000000ff0e0e7207 */ /* 0x002fca0000800000 */
        /* <DEDUP_REMOVED lines=14> */
.L_x_3825:
[----:B------:R-:W-:Y:S02]  /*25ac0*/  ULDC UR4, c[0x0][0xd38] ;  /* 0x00034e0000047ab9 */ /* 0x000fe40000000800 */
[----:B------:R-:W-:-:S04]  /*25ad0*/  IMAD.U32 R4, RZ, RZ, UR4 ;  /* 0x00000004ff047e24 */ /* 0x000fc8000f8e00ff */
[----:B-1----:R-:W-:-:S04]  /*25ae0*/  IMAD R14, R14, R4, RZ ;  /* 0x000000040e0e7224 */ /* 0x002fc800078e02ff */
[----:B------:R-:W-:-:S05]  /*25af0*/  IMAD.IADD R5, R14, 0x1, R5 ;  /* 0x000000010e057824 */ /* 0x000fca00078e0205 */
[----:B------:R-:W-:-:S13]  /*25b00*/  ISETP.GT.AND P6, PT, R5, R0, PT ;  /* 0x000000000500720c */ /* 0x000fda0003fc4270 */
[----:B------:R-:W-:Y:S05]  /*25b10*/  @!P6 BRA `(.L_x_3673) ;  /* 0xfffffffc0064e947 */ /* 0x000fea000383ffff */
.L_x_3668:
        /* <DEDUP_REMOVED lines=8> */
.L_x_3829:
[----:B------:R-:W-:Y:S01]  /*25ba0*/  ISETP.NE.AND P0, PT, R2, RZ, PT ;  /* 0x000000ff0200720c */ /* 0x000fe20003f05270 */
[----:B------:R-:W-:-:S12]  /*25bb0*/  IMAD.MOV.U32 R14, RZ, RZ, RZ ;  /* 0x000000ffff0e7224 */ /* 0x000fd800078e00ff */
[----:B------:R-:W-:Y:S05]  /*25bc0*/  @!P0 BRA `(.L_x_3675) ;  /* 0x0000000000108947 */ /* 0x000fea0003800000 */
[----:B------:R-:W-:Y:S01]  /*25bd0*/  UMOV UR4, 0xffffffff ;  /* 0xffffffff00047882 */ /* 0x000fe20000000000 */
[----:B------:R-:W-:Y:S02]  /*25be0*/  VIADD R12, R6, 0xffffffff ;  /* 0xffffffff060c7836 */ /* 0x000fe40000000000 */
[----:B------:R-:W-:Y:S05]  /*25bf0*/  BRA.DIV UR4, `(.L_x_3676) ;  /* 0x0000005204807947 */ /* 0x000fea000b800000 */
[----:B------:R3:W4:Y:S02]  /*25c00*/  SHFL.IDX PT, R14, R3, R12, 0x1f ;  /* 0x00001f0c030e7589 */ /* 0x00072400000e0000 */
.L_x_3675:
[----:B0--3--:R-:W0:Y:S01]  /*25c10*/  LDC.64 R2, c[0x0][0xd90] ;  /* 0x00036400ff027b82 */ /* 0x009e220000000a00 */
[----:B------:R-:W-:-:S04]  /*25c20*/  IMAD.IADD R19, R6, 0x1, R19 ;  /* 0x0000000106137824 */ /* 0x000fc800078e0213 */
[----:B0-----:R-:W-:-:S05]  /*25c30*/  IMAD.WIDE R2, R19, 0x4, R2 ;  /* 0x0000000413027825 */ /* 0x001fca00078e0202 */
[----:B-1----:R0:W2:Y:S01]  /*25c40*/  LDG.E R6, desc[UR50][R2.64] ;  /* 0x0000003202067981 */ /* 0x0020a2000c1e1900 */
[----:B----4-:R-:W-:-:S04]  /*25c50*/  IMAD R16, R14, R4, R16 ;  /* 0x000000040e107224 */ /* 0x010fc800078e0210 */
[----:B------:R-:W-:Y:S02]  /*25c60*/  IMAD.IADD R0, R0, 0x1, -R16 ;  /* 0x0000000100007824 */ /* 0x000fe400078e0a10 */
[----:B0-----:R-:W-:Y:S02]  /*25c70*/  IMAD.MOV.U32 R2, RZ, RZ, RZ ;  /* 0x000000ffff027224 */ /* 0x001fe400078e00ff */
[----:B--2---:R-:W-:-:S05]  /*25c80*/  IMAD R5, R17, R6, RZ ;  /* 0x0000000611057224 */ /* 0x004fca00078e02ff */
        /* <DEDUP_REMOVED lines=33> */
[----:B------:R0:W1:Y:S02]  /*25ea0*/  F2I.FTZ.U32.TRUNC.NTZ R3, R2 ;  /* 0x0000000200037305 */ /* 0x000064000021f000 */
[----:B0-----:R-:W-:Y:S02]  /*25eb0*/  IMAD.MOV.U32 R2, RZ, RZ, RZ ;  /* 0x000000ffff027224 */ /* 0x001fe400078e00ff */
[----:B-1----:R-:W-:-:S04]  /*25ec0*/  IMAD.MOV R5, RZ, RZ, -R3 ;  /* 0x000000ffff057224 */ /* 0x002fc800078e0a03 */
        /* <DEDUP_REMOVED lines=22> */
.L_x_3669:
[----:B------:R-:W-:Y:S01]  /*26030*/  UMOV UR4, URZ ;  /* 0x0000003f00047c82 */ /* 0x000fe20008000000 */
[----:B------:R-:W-:Y:S01]  /*26040*/  UMOV UR5, URZ ;  /* 0x0000003f00057c82 */ /* 0x000fe20008000000 */
[----:B------:R-:W-:Y:S01]  /*26050*/  ULDC UR6, c[0x0][0xd3c] ;  /* 0x00034f0000067ab9 */ /* 0x000fe20000000800 */
[----:B------:R-:W-:Y:S02]  /*26060*/  IMAD.MOV.U32 R16, RZ, RZ, R0 ;  /* 0x000000ffff107224 */ /* 0x000fe400078e0000 */
[----:B------:R-:W-:Y:S02]  /*26070*/  IMAD.U32 R17, RZ, RZ, UR4 ;  /* 0x00000004ff117e24 */ /* 0x000fe4000f8e00ff */
[----:B------:R-:W-:Y:S02]  /*26080*/  IMAD.U32 R18, RZ, RZ, UR5 ;  /* 0x00000005ff127e24 */ /* 0x000fe4000f8e00ff */
[----:B------:R-:W-:-:S07]  /*26090*/  IMAD.U32 R19, RZ, RZ, UR6 ;  /* 0x00000006ff137e24 */ /* 0x000fce000f8e00ff */
.L_x_3677:
        /* <DEDUP_REMOVED lines=10> */
.L_x_3666:
[----:B------:R-:W-:Y:S02]  /*26140*/  ULDC UR4, c[0x0][0xd3c] ;  /* 0x00034f0000047ab9 */ /* 0x000fe40000000800 */
[----:B0-----:R-:W-:-:S13]  /*26150*/  ISETP.GE.AND P0, PT, R19, UR4, PT ;  /* 0x0000000413007c0c */ /* 0x001fda000bf06270 */
[----:B------:R-:W-:Y:S05]  /*26160*/  @!P0 BRA `(.L_x_3678) ;  /* 0xffffff8400588947 */ /* 0x000fea000383ffff */
[----:B------:R-:W-:Y:S05]  /*26170*/  BSYNC B8 ;  /* 0x0000000000087941 */ /* 0x000fea0003800000 */
.L_x_3549:
        /* <DEDUP_REMOVED lines=12> */
.L_x_3832:
[----:B------:R-:W-:Y:S05]  /*26240*/  BSYNC B0 ;  /* 0x0000000000007941 */ /* 0x000fea0003800000 */
.L_x_3679:
[----:B------:R-:W-:-:S03]  /*26250*/  UMOV UR4, 0xffffffff ;  /* 0xffffffff00047882 */ /* 0x000fc60000000000 */
[----:B------:R-:W-:Y:S05]  /*26260*/  BRA.DIV UR4, `(.L_x_3681) ;  /* 0x0000004e041c7947 */ /* 0x000fea000b800000 */
[----:B0-----:R-:W0:Y:S02]  /*26270*/  S2R R0, SR_TID.X ;  /* 0x0000000000007919 */ /* 0x001e240000002100 */
[----:B0-----:R-:W-:-:S04]  /*26280*/  SHF.R.U32.HI R0, RZ, 0x5, R0 ;  /* 0x00000005ff007819 */ /* 0x001fc80000011600 */
[----:B------:R-:W-:-:S05]  /*26290*/  LOP3.LUT R0, R0, 0x3, RZ, 0xc0, !PT ;  /* 0x0000000300007812 */ /* 0x000fca00078ec0ff */
[----:B------:R0:W1:Y:S02]  /*262a0*/  SHFL.IDX PT, R14, R0, RZ, 0x1f ;  /* 0x00001fff000e7589 */ /* 0x00006400000e0000 */
.L_x_3835:
[----:B-1----:R-:W-:-:S13]  /*262b0*/  ISETP.NE.AND P0, PT, R14, RZ, PT ;  /* 0x000000ff0e00720c */ /* 0x002fda0003f05270 */
[----:B------:R-:W-:Y:S05]  /*262c0*/  @P0 BRA `(.L_x_3328) ;  /* 0x0000000000880947 */ /* 0x000fea0003800000 */
[----:B------:R-:W-:-:S03]  /*262d0*/  UMOV UR4, 0xffffffff ;  /* 0xffffffff00047882 */ /* 0x000fc60000000000 */
[----:B------:R-:W-:Y:S05]  /*262e0*/  BRA.DIV UR4, `(.L_x_3682) ;  /* 0x0000004e04307947 */ /* 0x000fea000b800000 */
[----:B------:R-:W-:-:S13]  /*262f0*/  ELECT P6, URZ, PT ;  /* 0x00000000003f782f */ /* 0x000fda00038c0000 */
.L_x_3838:
[----:B------:R-:W-:Y:S05]  /*26300*/  @!P6 BRA `(.L_x_3328) ;  /* 0x000000000078e947 */ /* 0x000fea0003800000 */
[----:B------:R-:W-:-:S06]  /*26310*/  ULOP3.LUT UR4, UR36, 0x2, URZ, 0xfc, !UPT ;  /* 0x0000000224047892 */ /* 0x000fcc000f8efc3f */
[----:B0-----:R-:W-:-:S05]  /*26320*/  IMAD.U32 R0, RZ, RZ, UR4 ;  /* 0x00000004ff007e24 */ /* 0x001fca000f8e00ff */
[----:B------:R-:W-:-:S13]  /*26330*/  ISETP.NE.AND P0, PT, R0, 0x3, PT ;  /* 0x000000030000780c */ /* 0x000fda0003f05270 */
[----:B------:R-:W-:Y:S05]  /*26340*/  @!P0 BRA `(.L_x_3683) ;  /* 0x0000000000048947 */ /* 0x000fea0003800000 */
[----:B------:R-:W-:Y:S01]  /*26350*/  BPT.TRAP 0x1 ;  /* 0x000000040000795c */ /* 0x000fe20000300000 */
.L_x_3683:
[C---:B------:R-:W-:Y:S01]  /*26360*/  IMAD R5, R25.reuse, 0x8, R4 ;  /* 0x0000000819057824 */ /* 0x040fe200078e0204 */
[----:B------:R-:W-:Y:S01]  /*26370*/  SHF.L.U32 R0, R28, 0x1f, RZ ;  /* 0x0000001f1c007819 */ /* 0x000fe200000006ff */
[----:B------:R-:W-:-:S03]  /*26380*/  VIADD R25, R25, 0x1 ;  /* 0x0000000119197836 */ /* 0x000fc60000000000 */
[----:B------:R-:W0:Y:S02]  /*26390*/  SYNCS.PHASECHK.TRANS64.TRYWAIT P1, [R5+URZ+0x38840], R0 ;  /* 0x03884000050075a7 */ /* 0x000e24000802017f */
[----:B------:R-:W-:-:S04]  /*263a0*/  ISETP.NE.AND P2, PT, R25, 0x2, PT ;  /* 0x000000021900780c */ /* 0x000fc80003f45270 */
[----:B------:R-:W-:Y:S01]  /*263b0*/  SEL R3, RZ, 0x1, P2 ;  /* 0x00000001ff037807 */ /* 0x000fe20001000000 */
[----:B0-----:R-:W-:Y:S08]  /*263c0*/  @!P1 BRA `(.L_x_3684) ;  /* 0x0000004c00189947 */ /* 0x001ff00003800000 */
.L_x_3839:
[----:B------:R-:W-:Y:S02]  /*263d0*/  SEL R25, R25, RZ, P2 ;  /* 0x000000ff19197207 */ /* 0x000fe40001000000 */
[----:B------:R-:W-:Y:S01]  /*263e0*/  LOP3.LUT R2, R28, R3, RZ, 0x3c, !PT ;  /* 0x000000031c027212 */ /* 0x000fe200078e3cff */
[----:B------:R-:W-:Y:S06]  /*263f0*/  @!P0 BRA `(.L_x_3685) ;  /* 0x0000000000048947 */ /* 0x000fec0003800000 */
[----:B------:R-:W-:Y:S01]  /*26400*/  BPT.TRAP 0x1 ;  /* 0x000000040000795c */ /* 0x000fe20000300000 */
.L_x_3685:
[----:B------:R-:W-:Y:S01]  /*26410*/  IMAD R25, R25, 0x8, R4 ;  /* 0x0000000819197824 */ /* 0x000fe200078e0204 */
[----:B------:R-:W-:-:S04]  /*26420*/  SHF.L.U32 R2, R2, 0x1f, RZ ;  /* 0x0000001f02027819 */ /* 0x000fc800000006ff */
[----:B------:R-:W1:Y:S02]  /*26430*/  SYNCS.PHASECHK.TRANS64.TRYWAIT P1, [R25+URZ+0x38840], R2 ;  /* 0x03884002190075a7 */ /* 0x000e64000802017f */
[----:B-1----:R-:W-:Y:S05]  /*26440*/  @!P1 BRA `(.L_x_3686) ;  /* 0x0000004c000c9947 */ /* 0x002fea0003800000 */
.L_x_3840:
[----:B------:R-:W-:Y:S05]  /*26450*/  @!P0 BRA `(.L_x_3687) ;  /* 0x0000000000048947 */ /* 0x000fea0003800000 */
[----:B------:R-:W-:Y:S01]  /*26460*/  BPT.TRAP 0x1 ;  /* 0x000000040000795c */ /* 0x000fe20000300000 */
.L_x_3687:
[----:B------:R-:W5:Y:S02]  /*26470*/  SYNCS.PHASECHK.TRANS64.TRYWAIT P1, [R5+URZ+0x38860], R0 ;  /* 0x03886000050075a7 */ /* 0x000f64000802017f */
[----:B-----5:R-:W-:Y:S05]  /*26480*/  @!P1 BRA `(.L_x_3688) ;  /* 0x0000004c00109947 */ /* 0x020fea0003800000 */
.L_x_3841:
[----:B------:R-:W-:Y:S05]  /*26490*/  @!P0 BRA `(.L_x_3689) ;  /* 0x0000000000048947 */ /* 0x000fea0003800000 */
[----:B------:R-:W-:Y:S01]  /*264a0*/  BPT.TRAP 0x1 ;  /* 0x000000040000795c */ /* 0x000fe20000300000 */
.L_x_3689:
[----:B------:R0:W0:Y:S02]  /*264b0*/  SYNCS.PHASECHK.TRANS64.TRYWAIT P0, [R25+URZ+0x38860], R2 ;  /* 0x03886002190075a7 */ /* 0x000024000800017f */
[----:B0-----:R-:W-:Y:S05]  /*264c0*/  @!P0 NANOSLEEP.SYNCS 0x989680 ;  /* 0x009896800000895d */ /* 0x001fea0003900000 */
[----:B------:R-:W0:Y:S02]  /*264d0*/  @!P0 SYNCS.PHASECHK.TRANS64 P0, [R25+URZ+0x38860], R2 ;  /* 0x03886002190085a7 */ /* 0x000e24000800007f */
[----:B0-----:R-:W-:Y:S05]  /*264e0*/  @!P0 BRA `(.L_x_3689) ;  /* 0xfffffffc00f08947 */ /* 0x001fea000383ffff */
.L_x_3328:
[----:B------:R-:W-:Y:S05]  /*264f0*/  BSYNC B9 ;  /* 0x0000000000097941 */ /* 0x000fea0003800000 */
.L_x_3325:
[----:B------:R-:W-:Y:S05]  /*26500*/  EXIT ;  /* 0x000000000000794d */ /* 0x000fea0003800000 */
.L_x_3352:
[----:B0-----:R0:W1:Y:S02]  /*26510*/  SYNCS.PHASECHK.TRANS64.TRYWAIT P6, [R61+URZ+0x38890], R68 ;  /* 0x038890443d0075a7 */ /* 0x00106400080c017f */
[----:B-1----:R-:W-:Y:S05]  /*26520*/  @!P6 NANOSLEEP.SYNCS 0x989680 ;  /* 0x009896800000e95d */ /* 0x002fea0003900000 */
[----:B------:R-:W1:Y:S02]  /*26530*/  @!P6 SYNCS.PHASECHK.TRANS64 P6, [R61+URZ+0x38890], R68 ;  /* 0x038890443d00e5a7 */ /* 0x000e6400080c007f */
[----:B-1----:R-:W-:Y:S05]  /*26540*/  @!P6 BRA `(.L_x_3352) ;  /* 0xfffffffc00f0e947 */ /* 0x002fea000383ffff */
[----:B------:R-:W-:Y:S05]  /*26550*/  BRA `(.L_x_3690) ;  /* 0xfffffdc800607947 */ /* 0x000fea000383ffff */
.L_x_3353:
        /* <DEDUP_REMOVED lines=8> */
.L_x_3692:
[----:B------:R-:W-:Y:S05]  /*265e0*/  BSYNC B1 ;  /* 0x0000000000017941 */ /* 0x000fea0003800000 */
.L_x_3691:
        /* <DEDUP_REMOVED lines=8> */
.L_x_3693:
[----:B------:R-:W-:Y:S05]  /*26670*/  BRA `(.L_x_3694) ;  /* 0xfffffdc8002c7947 */ /* 0x000fea000383ffff */
.L_x_3363:
[----:B0-----:R0:W1:Y:S02]  /*26680*/  SYNCS.PHASECHK.TRANS64.TRYWAIT P6, [R61+URZ+0x38890], R68 ;  /* 0x038890443d0075a7 */ /* 0x00106400080c017f */
[----:B-1----:R-:W-:Y:S05]  /*26690*/  @!P6 NANOSLEEP.SYNCS 0x989680 ;  /* 0x009896800000e95d */ /* 0x002fea0003900000 */
[----:B------:R-:W1:Y:S02]  /*266a0*/  @!P6 SYNCS.PHASECHK.TRANS64 P6, [R61+URZ+0x38890], R68 ;  /* 0x038890443d00e5a7 */ /* 0x000e6400080c007f */
[----:B-1----:R-:W-:Y:S05]  /*266b0*/  @!P6 BRA `(.L_x_3363) ;  /* 0xfffffffc00f0e947 */ /* 0x002fea000383ffff */
[----:B------:R-:W-:Y:S05]  /*266c0*/  BRA `(.L_x_3695) ;  /* 0xfffffdd000b07947 */ /* 0x000fea000383ffff */
.L_x_3364:
        /* <DEDUP_REMOVED lines=8> */
.L_x_3697:
[----:B------:R-:W-:Y:S05]  /*26750*/  BSYNC B1 ;  /* 0x0000000000017941 */ /* 0x000fea0003800000 */
.L_x_3696:
        /* <DEDUP_REMOVED lines=8> */
.L_x_3698:
[----:B------:R-:W-:Y:S01]  /*267e0*/  IMAD.MOV.U32 R67, RZ, RZ, R14 ;  /* 0x000000ffff437224 */ /* 0x000fe200078e000e */
[----:B------:R-:W-:Y:S06]  /*267f0*/  BRA `(.L_x_3699) ;  /* 0xfffffdd000787947 */ /* 0x000fec000383ffff */
.L_x_3369:
[----:B0-----:R0:W1:Y:S02]  /*26800*/  SYNCS.PHASECHK.TRANS64.TRYWAIT P0, [R61+URZ+0x38890], R68 ;  /* 0x038890443d0075a7 */ /* 0x001064000800017f */
[----:B-1----:R-:W-:Y:S05]  /*26810*/  @!P0 NANOSLEEP.SYNCS 0x989680 ;  /* 0x009896800000895d */ /* 0x002fea0003900000 */
[----:B------:R-:W1:Y:S02]  /*26820*/  @!P0 SYNCS.PHASECHK.TRANS64 P0, [R61+URZ+0x38890], R68 ;  /* 0x038890443d0085a7 */ /* 0x000e64000800007f */
[----:B-1----:R-:W-:Y:S05]  /*26830*/  @!P0 BRA `(.L_x_3369) ;  /* 0xfffffffc00f08947 */ /* 0x002fea000383ffff */
[----:B------:R-:W-:Y:S05]  /*26840*/  BRA `(.L_x_3700) ;  /* 0xfffffdd800947947 */ /* 0x000fea000383ffff */
.L_x_3370:
[----:B------:R-:W-:Y:S01]  /*26850*/  BSSY B1, `(.L_x_3701) ;  /* 0x0000007000017945 */ /* 0x000fe20003800000 */
[----:B------:R-:W-:Y:S02]  /*26860*/  IMAD.MOV.U32 R12, RZ, RZ, RZ ;  /* 0x000000ffff0c7224 */ /* 0x000fe400078e00ff */
[----:B------:R-:W-:Y:S02]  /*26870*/  IMAD.MOV.U32 R11, RZ, RZ, 0x1c1f ;  /* 0x00001c1fff0b7424 */ /* 0x000fe400078e00ff */
[----:B------:R-:W-:-:S07]  /*26880*/  IMAD.MOV.U32 R15, RZ, RZ, -0x1 ;  /* 0xffffffffff0f7424 */ /* 0x000fce00078e00ff */
[----:B0-----:R-:W-:Y:S05]  /*26890*/  WARPSYNC.COLLECTIVE R15, `(.L_x_3702) ;  /* 0x000000000f087348 */ /* 0x001fea0003c00000 */
[----:B------:R1:W2:Y:S02]  /*268a0*/  SHFL.IDX P6, R14, R13, R12, R11 ;  /* 0x0000000c0d0e7389 */ /* 0x0002a400000c000b */
[----:B012---:R-:W-:Y:S01]  /*268b0*/  ENDCOLLECTIVE ;  /* 0x000000000000791b */ /* 0x007fe20003800000 */
.L_x_3702:
[----:B------:R-:W-:Y:S05]  /*268c0*/  BSYNC B1 ;  /* 0x0000000000017941 */ /* 0x000fea0003800000 */
.L_x_3701:
        /* <DEDUP_REMOVED lines=8> */
.L_x_3703:
[----:B------:R-:W-:Y:S05]  /*26950*/  BRA `(.L_x_3704) ;  /* 0xfffffdd800bc7947 */ /* 0x000fea000383ffff */
.L_x_3374:
[----:B---3--:R3:W4:Y:S02]  /*26960*/  SYNCS.PHASECHK.TRANS64.TRYWAIT P5, [R61+URZ+0x388b0], R68 ;  /* 0x0388b0443d0075a7 */ /* 0x00872400080a017f */
[----:B----4-:R-:W-:Y:S05]  /*26970*/  @!P5 NANOSLEEP.SYNCS 0x989680 ;  /* 0x009896800000d95d */ /* 0x010fea0003900000 */
[----:B------:R-:W4:Y:S02]  /*26980*/  @!P5 SYNCS.PHASECHK.TRANS64 P5, [R61+URZ+0x388b0], R68 ;  /* 0x0388b0443d00d5a7 */ /* 0x000f2400080a007f */
[----:B----4-:R-:W-:Y:S05]  /*26990*/  @!P5 BRA `(.L_x_3374) ;  /* 0xfffffffc00f0d947 */ /* 0x010fea000383ffff */
[----:B------:R-:W-:Y:S05]  /*269a0*/  BRA `(.L_x_3705) ;  /* 0xfffffddc00487947 */ /* 0x000fea000383ffff */
.L_x_3415:
        /* <DEDUP_REMOVED lines=8> */
.L_x_3707:
[----:B------:R-:W-:Y:S05]  /*26a30*/  BSYNC B1 ;  /* 0x0000000000017941 */ /* 0x000fea0003800000 */
.L_x_3706:
        /* <DEDUP_REMOVED lines=8> */
.L_x_3708:
[----:B------:R-:W-:Y:S02]  /*26ac0*/  IMAD.MOV.U32 R13, RZ, RZ, R7 ;  /* 0x000000ffff0d7224 */ /* 0x000fe400078e0007 */
[----:B------:R-:W-:-:S07]  /*26ad0*/  IMAD.MOV.U32 R2, RZ, RZ, R14 ;  /* 0x000000ffff027224 */ /* 0x000fce00078e000e */
[----:B------:R-:W-:Y:S05]  /*26ae0*/  WARPSYNC.COLLECTIVE R15, `(.L_x_3709) ;  /* 0x000000000f087348 */ /* 0x000fea0003c00000 */
[----:B------:R0:W1:Y:S02]  /*26af0*/  SHFL.IDX P6, R14, R13, R12, R11 ;  /* 0x0000000c0d0e7389 */ /* 0x00006400000c000b */
[----:B01----:R-:W-:Y:S01]  /*26b00*/  ENDCOLLECTIVE ;  /* 0x000000000000791b */ /* 0x003fe20003800000 */
.L_x_3709:
[----:B------:R-:W-:Y:S02]  /*26b10*/  IMAD.MOV.U32 R13, RZ, RZ, R6 ;  /* 0x000000ffff0d7224 */ /* 0x000fe400078e0006 */
[----:B------:R-:W-:-:S07]  /*26b20*/  IMAD.MOV.U32 R5, RZ, RZ, R14 ;  /* 0x000000ffff057224 */ /* 0x000fce00078e000e */
[----:B------:R-:W-:Y:S05]  /*26b30*/  WARPSYNC.COLLECTIVE R15, `(.L_x_3710) ;  /* 0x000000000f087348 */ /* 0x000fea0003c00000 */
[----:B------:R0:W1:Y:S02]  /*26b40*/  SHFL.IDX P6, R14, R13, R12, R11 ;  /* 0x0000000c0d0e7389 */ /* 0x00006400000c000b */
[----:B01----:R-:W-:Y:S01]  /*26b50*/  ENDCOLLECTIVE ;  /* 0x000000000000791b */ /* 0x003fe20003800000 */
.L_x_3710:
[----:B------:R-:W-:Y:S05]  /*26b60*/  BRA `(.L_x_3711) ;  /* 0xfffffe1800187947 */ /* 0x000fea000383ffff */
.L_x_3418:
        /* <DEDUP_REMOVED lines=8> */
.L_x_3713:
[----:B------:R-:W-:Y:S05]  /*26bf0*/  BSYNC B1 ;  /* 0x0000000000017941 */ /* 0x000fea0003800000 */
.L_x_3712:
        /* <DEDUP_REMOVED lines=8> */
.L_x_3714:
[----:B------:R-:W-:Y:S02]  /*26c80*/  IMAD.MOV.U32 R13, RZ, RZ, R7 ;  /* 0x000000ffff0d7224 */ /* 0x000fe400078e0007 */
[----:B------:R-:W-:-:S07]  /*26c90*/  IMAD.MOV.U32 R2, RZ, RZ, R14 ;  /* 0x000000ffff027224 */ /* 0x000fce00078e000e */
[----:B------:R-:W-:Y:S05]  /*26ca0*/  WARPSYNC.COLLECTIVE R15, `(.L_x_3715) ;  /* 0x000000000f087348 */ /* 0x000fea0003c00000 */
[----:B------:R0:W1:Y:S02]  /*26cb0*/  SHFL.IDX P6, R14, R13, R12, R11 ;  /* 0x0000000c0d0e7389 */ /* 0x00006400000c000b */
[----:B01----:R-:W-:Y:S01]  /*26cc0*/  ENDCOLLECTIVE ;  /* 0x000000000000791b */ /* 0x003fe20003800000 */
.L_x_3715:
[----:B------:R-:W-:Y:S02]  /*26cd0*/  IMAD.MOV.U32 R13, RZ, RZ, R6 ;  /* 0x000000ffff0d7224 */ /* 0x000fe400078e0006 */
[----:B------:R-:W-:-:S07]  /*26ce0*/  IMAD.MOV.U32 R5, RZ, RZ, R14 ;  /* 0x000000ffff057224 */ /* 0x000fce00078e000e */
[----:B------:R-:W-:Y:S05]  /*26cf0*/  WARPSYNC.COLLECTIVE R15, `(.L_x_3716) ;  /* 0x000000000f087348 */ /* 0x000fea0003c00000 */
[----:B------:R0:W1:Y:S02]  /*26d00*/  SHFL.IDX P6, R14, R13, R12, R11 ;  /* 0x0000000c0d0e7389 */ /* 0x00006400000c000b */
[----:B01----:R-:W-:Y:S01]  /*26d10*/  ENDCOLLECTIVE ;  /* 0x000000000000791b */ /* 0x003fe20003800000 */
.L_x_3716:
[----:B------:R-:W-:Y:S05]  /*26d20*/  BRA `(.L_x_3717) ;  /* 0xfffffe18006c7947 */ /* 0x000fea000383ffff */
.L_x_3422:
[----:B0-----:R0:W1:Y:S02]  /*26d30*/  SYNCS.PHASECHK.TRANS64.TRYWAIT P0, [R16+URZ+0x38800], R35 ;  /* 0x03880023100075a7 */ /* 0x001064000800017f */
[----:B-1----:R-:W-:Y:S05]  /*26d40*/  @!P0 NANOSLEEP.SYNCS 0x989680 ;  /* 0x009896800000895d */ /* 0x002fea0003900000 */
[----:B------:R-:W1:Y:S02]  /*26d50*/  @!P0 SYNCS.PHASECHK.TRANS64 P0, [R16+URZ+0x38800], R35 ;  /* 0x03880023100085a7 */ /* 0x000e64000800007f */
[----:B-1----:R-:W-:Y:S05]  /*26d60*/  @!P0 BRA `(.L_x_3422) ;  /* 0xfffffffc00f08947 */ /* 0x002fea000383ffff */
[----:B------:R-:W-:Y:S05]  /*26d70*/  BRA `(.L_x_3718) ;  /* 0xfffffe1c00687947 */ /* 0x000fea000383ffff */
.L_x_3430:
        /* <DEDUP_REMOVED lines=9> */
.L_x_3720:
[----:B------:R-:W-:Y:S05]  /*26e10*/  BSYNC B1 ;  /* 0x0000000000017941 */ /* 0x000fea0003800000 */
.L_x_3719:
        /* <DEDUP_REMOVED lines=10> */
.L_x_3721:
        /* <DEDUP_REMOVED lines=8> */
.L_x_3722:
[----:B------:R-:W-:-:S05]  /*26f40*/  @!P1 IADD3 R2, P2, R2, R7, RZ ;  /* 0x0000000702029210 */ /* 0x000fca0007f5e0ff */
[----:B------:R-:W-:Y:S02]  /*26f50*/  @!P1 IMAD.X R5, R0, 0x1, R4, P2 ;  /* 0x0000000100059824 */ /* 0x000fe400010e0604 */
[----:B------:R-:W-:Y:S02]  /*26f60*/  @!P1 IMAD.MOV.U32 R8, RZ, RZ, R2 ;  /* 0x000000ffff089224 */ /* 0x000fe400078e0002 */
[----:B------:R-:W-:Y:S02]  /*26f70*/  @!P1 IMAD.MOV.U32 R9, RZ, RZ, R5 ;  /* 0x000000ffff099224 */ /* 0x000fe400078e0005 */
[----:B------:R-:W-:Y:S02]  /*26f80*/  IMAD.MOV.U32 R13, RZ, RZ, R27 ;  /* 0x000000ffff0d7224 */ /* 0x000fe400078e001b */
[----:B------:R-:W-:-:S07]  /*26f90*/  IMAD.MOV.U32 R3, RZ, RZ, R14 ;  /* 0x000000ffff037224 */ /* 0x000fce00078e000e */
[----:B------:R-:W-:Y:S05]  /*26fa0*/  WARPSYNC.COLLECTIVE R15, `(.L_x_3723) ;  /* 0x000000000f087348 */ /* 0x000fea0003c00000 */
[----:B------:R0:W1:Y:S02]  /*26fb0*/  SHFL.IDX P6, R14, R13, R12, R11 ;  /* 0x0000000c0d0e7389 */ /* 0x00006400000c000b */
[----:B01----:R-:W-:Y:S01]  /*26fc0*/  ENDCOLLECTIVE ;  /* 0x000000000000791b */ /* 0x003fe20003800000 */
.L_x_3723:
        /* <DEDUP_REMOVED lines=9> */
[----:B------:R-:W-:Y:S01]  /*27060*/  CS2R R20, SRZ ;  /* 0x0000000000147805 */ /* 0x000fe2000001ff00 */
[----:B0-----:R-:W-:Y:S02]  /*27070*/  IMAD.MOV.U32 R15, RZ, RZ, -0x1 ;  /* 0xffffffffff0f7424 */ /* 0x001fe400078e00ff */
[----:B--2---:R-:W-:Y:S02]  /*27080*/  @!P1 IMAD.MOV.U32 R31, RZ, RZ, R11 ;  /* 0x000000ffff1f9224 */ /* 0x004fe400078e000b */
[----:B------:R-:W-:-:S02]  /*27090*/  IMAD.MOV.U32 R11, RZ, RZ, 0x1c1f ;  /* 0x00001c1fff0b7424 */ /* 0x000fc400078e00ff */
[----:B------:R-:W-:Y:S02]  /*270a0*/  @!P1 IMAD.MOV.U32 R28, RZ, RZ, R8 ;  /* 0x000000ffff1c9224 */ /* 0x000fe400078e0008 */
[----:B------:R-:W-:-:S07]  /*270b0*/  @!P1 IMAD.MOV.U32 R29, RZ, RZ, R9 ;  /* 0x000000ffff1d9224 */ /* 0x000fce00078e0009 */
[----:B-----5:R-:W-:Y:S05]  /*270c0*/  WARPSYNC.COLLECTIVE R15, `(.L_x_3724) ;  /* 0x000000000f087348 */ /* 0x020fea0003c00000 */
[----:B------:R0:W1:Y:S02]  /*270d0*/  SHFL.IDX P6, R14, R13, R12, R11 ;  /* 0x0000000c0d0e7389 */ /* 0x00006400000c000b */
[----:B01---5:R-:W-:Y:S01]  /*270e0*/  ENDCOLLECTIVE ;  /* 0x000000000000791b */ /* 0x023fe20003800000 */
.L_x_3724:
[----:B------:R-:W-:Y:S02]  /*270f0*/  IMAD.MOV.U32 R0, RZ, RZ, R28 ;  /* 0x000000ffff007224 */ /* 0x000fe400078e001c */
[----:B------:R-:W-:Y:S02]  /*27100*/  IMAD.MOV.U32 R2, RZ, RZ, R29 ;  /* 0x000000ffff027224 */ /* 0x000fe400078e001d */
[----:B------:R-:W-:Y:S01]  /*27110*/  @!P1 IMAD.MOV.U32 R30, RZ, RZ, R10 ;  /* 0x000000ffff1e9224 */ /* 0x000fe200078e000a */
[----:B------:R-:W-:Y:S01]  /*27120*/  PRMT R32, R32, 0x5410, R0 ;  /* 0x0000541020207816 */ /* 0x000fe20000000000 */
[----:B------:R-:W-:Y:S01]  /*27130*/  IMAD.MOV.U32 R9, RZ, RZ, R31 ;  /* 0x000000ffff097224 */ /* 0x000fe200078e001f */
[----:B------:R-:W-:Y:S02]  /*27140*/  PRMT R34, R34, 0x5410, R2 ;  /* 0x0000541022227816 */ /* 0x000fe40000000002 */
[----:B------:R-:W-:Y:S01]  /*27150*/  CS2R R2, SRZ ;  /* 0x0000000000027805 */ /* 0x000fe2000001ff00 */
[----:B------:R-:W-:Y:S01]  /*27160*/  IMAD.MOV.U32 R8, RZ, RZ, R30 ;  /* 0x000000ffff087224 */ /* 0x000fe200078e001e */
[----:B------:R-:W-:Y:S01]  /*27170*/  PRMT R34, R9, 0x7610, R34 ;  /* 0x0000761009227816 */ /* 0x000fe20000000022 */
[----:B------:R-:W-:-:S03]  /*27180*/  IMAD.MOV.U32 R13, RZ, RZ, R24 ;  /* 0x000000ffff0d7224 */ /* 0x000fc600078e0018 */
        /* <DEDUP_REMOVED lines=9> */
.L_x_3725:
[----:B------:R-:W-:Y:S02]  /*27220*/  IMAD.MOV.U32 R4, RZ, RZ, R20 ;  /* 0x000000ffff047224 */ /* 0x000fe400078e0014 */
[----:B------:R-:W-:Y:S02]  /*27230*/  IMAD.MOV.U32 R5, RZ, RZ, R21 ;  /* 0x000000ffff057224 */ /* 0x000fe400078e0015 */
[----:B------:R-:W-:Y:S02]  /*27240*/  IMAD.MOV.U32 R6, RZ, RZ, R2 ;  /* 0x000000ffff067224 */ /* 0x000fe400078e0002 */
[----:B------:R-:W-:Y:S01]  /*27250*/  IMAD.MOV.U32 R7, RZ, RZ, R3 ;  /* 0x000000ffff077224 */ /* 0x000fe200078e0003 */
[----:B------:R-:W-:Y:S02]  /*27260*/  PRMT R37, R4, 0x5410, R5 ;  /* 0x0000541004257816 */ /* 0x000fe40000000005 */
[----:B------:R-:W-:Y:S02]  /*27270*/  CS2R R4, SRZ ;  /* 0x0000000000047805 */ /* 0x000fe4000001ff00 */
[----:B------:R-:W-:Y:S01]  /*27280*/  PRMT R41, R7, 0x5410, R6 ;  /* 0x0000541007297816 */ /* 0x000fe20000000006 */
[----:B------:R-:W-:-:S02]  /*27290*/  IMAD.MOV.U32 R13, RZ, RZ, R25 ;  /* 0x000000ffff0d7224 */ /* 0x000fc400078e0019 */
[----:B------:R-:W-:-:S07]  /*272a0*/  IMAD.MOV.U32 R24, RZ, RZ, R14 ;  /* 0x000000ffff187224 */ /* 0x000fce00078e000e */
[----:B------:R-:W-:Y:S05]  /*272b0*/  WARPSYNC.COLLECTIVE R15, `(.L_x_3726) ;  /* 0x000000000f087348 */ /* 0x000fea0003c00000 */
[----:B------:R0:W1:Y:S02]  /*272c0*/  SHFL.IDX P6, R14, R13, R12, R11 ;  /* 0x0000000c0d0e7389 */ /* 0x00006400000c000b */
[----:B01----:R-:W-:Y:S01]  /*272d0*/  ENDCOLLECTIVE ;  /* 0x000000000000791b */ /* 0x003fe20003800000 */
.L_x_3726:
[----:B------:R-:W-:Y:S02]  /*272e0*/  IMAD.MOV.U32 R13, RZ, RZ, R27 ;  /* 0x000000ffff0d7224 */ /* 0x000fe400078e001b */
[----:B------:R-:W-:-:S07]  /*272f0*/  IMAD.MOV.U32 R25, RZ, RZ, R14 ;  /* 0x000000ffff197224 */ /* 0x000fce00078e000e */
[----:B------:R-:W-:Y:S05]  /*27300*/  WARPSYNC.COLLECTIVE R15, `(.L_x_3727) ;  /* 0x000000000f087348 */ /* 0x000fea0003c00000 */
[----:B------:R0:W1:Y:S02]  /*27310*/  SHFL.IDX P6, R14, R13, R12, R11 ;  /* 0x0000000c0d0e7389 */ /* 0x00006400000c000b */
[----:B01----:R-:W-:Y:S01]  /*27320*/  ENDCOLLECTIVE ;  /* 0x000000000000791b */ /* 0x003fe20003800000 */
.L_x_3727:
[----:B------:R-:W-:Y:S05]  /*27330*/  BRA `(.L_x_3728) ;  /* 0xfffffe28008c7947 */ /* 0x000fea000383ffff */
.L_x_3434:
[----:B0-----:R0:W1:Y:S02]  /*27340*/  SYNCS.PHASECHK.TRANS64.TRYWAIT P1, [R16+URZ+0x38800], R13 ;  /* 0x0388000d100075a7 */ /* 0x001064000802017f */
[----:B-1----:R-:W-:Y:S05]  /*27350*/  @!P1 NANOSLEEP.SYNCS 0x989680 ;  /* 0x009896800000995d */ /* 0x002fea0003900000 */
[----:B------:R-:W1:Y:S02]  /*27360*/  @!P1 SYNCS.PHASECHK.TRANS64 P1, [R16+URZ+0x38800], R13 ;  /* 0x0388000d100095a7 */ /* 0x000e64000802007f */
[----:B-1----:R-:W-:Y:S05]  /*27370*/  @!P1 BRA `(.L_x_3434) ;  /* 0xfffffffc00f09947 */ /* 0x002fea000383ffff */
[----:B------:R-:W-:Y:S05]  /*27380*/  BRA `(.L_x_3729) ;  /* 0xfffffe2c00287947 */ /* 0x000fea000383ffff */
.L_x_3440:
[----:B--2---:R2:W4:Y:S02]  /*27390*/  SYNCS.PHASECHK.TRANS64.TRYWAIT P1, [R14+URZ+0x38830], R15 ;  /* 0x0388300f0e0075a7 */ /* 0x004524000802017f */
[----:B----4-:R-:W-:Y:S05]  /*273a0*/  @!P1 NANOSLEEP.SYNCS 0x989680 ;  /* 0x009896800000995d */ /* 0x010fea0003900000 */
[----:B------:R-:W4:Y:S02]  /*273b0*/  @!P1 SYNCS.PHASECHK.TRANS64 P1, [R14+URZ+0x38830], R15 ;  /* 0x0388300f0e0095a7 */ /* 0x000f24000802007f */
[----:B----4-:R-:W-:Y:S05]  /*273c0*/  @!P1 BRA `(.L_x_3440) ;  /* 0xfffffffc00f09947 */ /* 0x010fea000383ffff */
[----:B------:R-:W-:Y:S05]  /*273d0*/  BRA `(.L_x_3439) ;  /* 0xfffffe3800f87947 */ /* 0x000fea000383ffff */
.L_x_3442:
[----:B0-----:R0:W3:Y:S02]  /*273e0*/  SYNCS.PHASECHK.TRANS64.TRYWAIT P1, [R16+URZ+0x38810], R3 ;  /* 0x03881003100075a7 */ /* 0x0010e4000802017f */
[----:B---3--:R-:W-:Y:S05]  /*273f0*/  @!P1 NANOSLEEP.SYNCS 0x989680 ;  /* 0x009896800000995d */ /* 0x008fea0003900000 */
[----:B------:R-:W3:Y:S02]  /*27400*/  @!P1 SYNCS.PHASECHK.TRANS64 P1, [R16+URZ+0x38810], R3 ;  /* 0x03881003100095a7 */ /* 0x000ee4000802007f */
[----:B---3--:R-:W-:Y:S05]  /*27410*/  @!P1 BRA `(.L_x_3442) ;  /* 0xfffffffc00f09947 */ /* 0x008fea000383ffff */
[----:B------:R-:W-:Y:S05]  /*27420*/  BRA `(.L_x_3730) ;  /* 0xfffffe3c00a87947 */ /* 0x000fea000383ffff */
.L_x_3446:
[----:B----4-:R4:W0:Y:S02]  /*27430*/  SYNCS.PHASECHK.TRANS64.TRYWAIT P1, [R14+URZ+0x38850], R15 ;  /* 0x0388500f0e0075a7 */ /* 0x010824000802017f */
[----:B0-----:R-:W-:Y:S05]  /*27440*/  @!P1 NANOSLEEP.SYNCS 0x989680 ;  /* 0x009896800000995d */ /* 0x001fea0003900000 */
[----:B------:R-:W0:Y:S02]  /*27450*/  @!P1 SYNCS.PHASECHK.TRANS64 P1, [R14+URZ+0x38850], R15 ;  /* 0x0388500f0e0095a7 */ /* 0x000e24000802007f */
[----:B0-----:R-:W-:Y:S05]  /*27460*/  @!P1 BRA `(.L_x_3446) ;  /* 0xfffffffc00f09947 */ /* 0x001fea000383ffff */
[----:B------:R-:W-:Y:S05]  /*27470*/  BRA `(.L_x_3445) ;  /* 0xfffffe3c00d47947 */ /* 0x000fea000383ffff */
.L_x_3468:
[----:B-1----:R1:W2:Y:S02]  /*27480*/  SYNCS.PHASECHK.TRANS64.TRYWAIT P1, [R199+URZ+0x38830], R15 ;  /* 0x0388300fc70075a7 */ /* 0x0022a4000802017f */
[----:B--2---:R-:W-:Y:S05]  /*27490*/  @!P1 NANOSLEEP.SYNCS 0x989680 ;  /* 0x009896800000995d */ /* 0x004fea0003900000 */
[----:B------:R-:W2:Y:S02]  /*274a0*/  @!P1 SYNCS.PHASECHK.TRANS64 P1, [R199+URZ+0x38830], R15 ;  /* 0x0388300fc70095a7 */ /* 0x000ea4000802007f */
[----:B--2---:R-:W-:Y:S05]  /*274b0*/  @!P1 BRA `(.L_x_3468) ;  /* 0xfffffffc00f09947 */ /* 0x004fea000383ffff */
[----:B------:R-:W-:Y:S05]  /*274c0*/  BRA `(.L_x_3467) ;  /* 0xfffffe7400947947 */ /* 0x000fea000383ffff */
.L_x_3473:
[----:B---3--:R3:W4:Y:S02]  /*274d0*/  SYNCS.PHASECHK.TRANS64.TRYWAIT P1, [R199+URZ+0x38850], R15 ;  /* 0x0388500fc70075a7 */ /* 0x008724000802017f */
[----:B----4-:R-:W-:Y:S05]  /*274e0*/  @!P1 NANOSLEEP.SYNCS 0x989680 ;  /* 0x009896800000995d */ /* 0x010fea0003900000 */
[----:B------:R-:W4:Y:S02]  /*274f0*/  @!P1 SYNCS.PHASECHK.TRANS64 P1, [R199+URZ+0x38850], R15 ;  /* 0x0388500fc70095a7 */ /* 0x000f24000802007f */
[----:B----4-:R-:W-:Y:S05]  /*27500*/  @!P1 BRA `(.L_x_3473) ;  /* 0xfffffffc00f09947 */ /* 0x010fea000383ffff */
[----:B------:R-:W-:Y:S05]  /*27510*/  BRA `(.L_x_3472) ;  /* 0xfffffe7800307947 */ /* 0x000fea000383ffff */
.L_x_3495:
[----:B-1----:R1:W2:Y:S02]  /*27520*/  SYNCS.PHASECHK.TRANS64.TRYWAIT P2, [R21+URZ+0x38830], R7 ;  /* 0x03883007150075a7 */ /* 0x0022a4000804017f */
[----:B--2---:R-:W-:Y:S05]  /*27530*/  @!P2 NANOSLEEP.SYNCS 0x989680 ;  /* 0x009896800000a95d */ /* 0x004fea0003900000 */
[----:B------:R-:W2:Y:S02]  /*27540*/  @!P2 SYNCS.PHASECHK.TRANS64 P2, [R21+URZ+0x38830], R7 ;  /* 0x038830071500a5a7 */ /* 0x000ea4000804007f */
[----:B--2---:R-:W-:Y:S05]  /*27550*/  @!P2 BRA `(.L_x_3495) ;  /* 0xfffffffc00f0a947 */ /* 0x004fea000383ffff */
[----:B------:R-:W-:Y:S05]  /*27560*/  BRA `(.L_x_3494) ;  /* 0xfffffeb800087947 */ /* 0x000fea000383ffff */
.L_x_3500:
[----:B---3--:R3:W4:Y:S02]  /*27570*/  SYNCS.PHASECHK.TRANS64.TRYWAIT P2, [R21+URZ+0x38850], R7 ;  /* 0x03885007150075a7 */ /* 0x008724000804017f */
[----:B----4-:R-:W-:Y:S05]  /*27580*/  @!P2 NANOSLEEP.SYNCS 0x989680 ;  /* 0x009896800000a95d */ /* 0x010fea0003900000 */
[----:B------:R-:W4:Y:S02]  /*27590*/  @!P2 SYNCS.PHASECHK.TRANS64 P2, [R21+URZ+0x38850], R7 ;  /* 0x038850071500a5a7 */ /* 0x000f24000804007f */
[----:B----4-:R-:W-:Y:S05]  /*275a0*/  @!P2 BRA `(.L_x_3500) ;  /* 0xfffffffc00f0a947 */ /* 0x010fea000383ffff */
[----:B------:R-:W-:Y:S05]  /*275b0*/  BRA `(.L_x_3499) ;  /* 0xfffffeb800a47947 */ /* 0x000fea000383ffff */
.L_x_3510:
[----:B-1----:R1:W2:Y:S02]  /*275c0*/  SYNCS.PHASECHK.TRANS64.TRYWAIT P1, [R21+URZ+0x38830], R7 ;  /* 0x03883007150075a7 */ /* 0x0022a4000802017f */
[----:B--2---:R-:W-:Y:S05]  /*275d0*/  @!P1 NANOSLEEP.SYNCS 0x989680 ;  /* 0x009896800000995d */ /* 0x004fea0003900000 */
[----:B------:R-:W2:Y:S02]  /*275e0*/  @!P1 SYNCS.PHASECHK.TRANS64 P1, [R21+URZ+0x38830], R7 ;  /* 0x03883007150095a7 */ /* 0x000ea4000802007f */
[----:B--2---:R-:W-:Y:S05]  /*275f0*/  @!P1 BRA `(.L_x_3510) ;  /* 0xfffffffc00f09947 */ /* 0x004fea000383ffff */
[----:B------:R-:W-:Y:S05]  /*27600*/  BRA `(.L_x_3509) ;  /* 0xfffffee800987947 */ /* 0x000fea000383ffff */
.L_x_3515:
[----:B---3--:R3:W4:Y:S02]  /*27610*/  SYNCS.PHASECHK.TRANS64.TRYWAIT P1, [R21+URZ+0x38850], R7 ;  /* 0x03885007150075a7 */ /* 0x008724000802017f */
[----:B----4-:R-:W-:Y:S05]  /*27620*/  @!P1 NANOSLEEP.SYNCS 0x989680 ;  /* 0x009896800000995d */ /* 0x010fea0003900000 */
[----:B------:R-:W4:Y:S02]  /*27630*/  @!P1 SYNCS.PHASECHK.TRANS64 P1, [R21+URZ+0x38850], R7 ;  /* 0x03885007150095a7 */ /* 0x000f24000802007f */
[----:B----4-:R-:W-:Y:S05]  /*27640*/  @!P1 BRA `(.L_x_3515) ;  /* 0xfffffffc00f09947 */ /* 0x010fea000383ffff */
[----:B------:R-:W-:Y:S05]  /*27650*/  BRA `(.L_x_3514) ;  /* 0xfffffeec00347947 */ /* 0x000fea000383ffff */
.L_x_3563:
        /* <DEDUP_REMOVED lines=11> */
.L_x_3732:
[----:B------:R-:W-:Y:S05]  /*27710*/  BSYNC B1 ;  /* 0x0000000000017941 */ /* 0x000fea0003800000 */
.L_x_3731:
[----:B------:R-:W-:Y:S05]  /*27720*/  BRA `(.L_x_3733) ;  /* 0xffffff78007c7947 */ /* 0x000fea000383ffff */
.L_x_3565:
[----:B------:R-:W-:Y:S01]  /*27730*/  BSSY B1, `(.L_x_3734) ;  /* 0x0000006000017945 */ /* 0x000fe20003800000 */
[----:B------:R-:W-:-:S07]  /*27740*/  IMAD.MOV.U32 R15, RZ, RZ, -0x1 ;  /* 0xffffffffff0f7424 */ /* 0x000fce00078e00ff */
[----:B0-----:R-:W-:Y:S05]  /*27750*/  WARPSYNC.COLLECTIVE R15, `(.L_x_3735) ;  /* 0x000000000f0c7348 */ /* 0x001fea0003c00000 */
[----:B------:R-:W-:Y:S02]  /*27760*/  ELECT P6, UR62, PT ;  /* 0x00000000003e782f */ /* 0x000fe400038c0000 */
[----:B------:R-:W-:Y:S01]  /*27770*/  MOV R14, UR62 ;  /* 0x0000003e000e7c02 */ /* 0x000fe20008000f00 */
[----:B0-----:R-:W-:Y:S10]  /*27780*/  ENDCOLLECTIVE ;  /* 0x000000000000791b */ /* 0x001ff40003800000 */
.L_x_3735:
[----:B------:R-:W-:Y:S05]  /*27790*/  BSYNC B1 ;  /* 0x0000000000017941 */ /* 0x000fea0003800000 */
.L_x_3734:
[----:B------:R-:W-:Y:S05]  /*277a0*/  BRA `(.L_x_3564) ;  /* 0xffffff7800747947 */ /* 0x000fea000383ffff */
.L_x_3567:
[----:B0-----:R0:W1:Y:S02]  /*277b0*/  SYNCS.PHASECHK.TRANS64.TRYWAIT P0, [R23+URZ+0x38820], R3 ;  /* 0x03882003170075a7 */ /* 0x001064000800017f */
[----:B-1----:R-:W-:Y:S05]  /*277c0*/  @!P0 NANOSLEEP.SYNCS 0x989680 ;  /* 0x009896800000895d */ /* 0x002fea0003900000 */
[----:B------:R-:W1:Y:S02]  /*277d0*/  @!P0 SYNCS.PHASECHK.TRANS64 P0, [R23+URZ+0x38820], R3 ;  /* 0x03882003170085a7 */ /* 0x000e64000800007f */
[----:B-1----:R-:W-:Y:S05]  /*277e0*/  @!P0 BRA `(.L_x_3567) ;  /* 0xfffffffc00f08947 */ /* 0x002fea000383ffff */
[----:B------:R-:W-:Y:S05]  /*277f0*/  BRA `(.L_x_3736) ;  /* 0xffffff7800847947 */ /* 0x000fea000383ffff */
.L_x_3571:
[----:B0-----:R0:W1:Y:S02]  /*27800*/  SYNCS.PHASECHK.TRANS64.TRYWAIT P0, [R3+URZ+0x388a0], R7 ;  /* 0x0388a007030075a7 */ /* 0x001064000800017f */
[----:B-1----:R-:W-:Y:S05]  /*27810*/  @!P0 NANOSLEEP.SYNCS 0x989680 ;  /* 0x009896800000895d */ /* 0x002fea0003900000 */
[----:B------:R-:W1:Y:S02]  /*27820*/  @!P0 SYNCS.PHASECHK.TRANS64 P0, [R3+URZ+0x388a0], R7 ;  /* 0x0388a007030085a7 */ /* 0x000e64000800007f */
[----:B-1----:R-:W-:Y:S05]  /*27830*/  @!P0 BRA `(.L_x_3571) ;  /* 0xfffffffc00f08947 */ /* 0x002fea000383ffff */
[----:B------:R-:W-:Y:S05]  /*27840*/  BRA `(.L_x_3737) ;  /* 0xffffff78009c7947 */ /* 0x000fea000383ffff */
.L_x_3576:
[----:B-1----:R1:W2:Y:S02]  /*27850*/  SYNCS.PHASECHK.TRANS64.TRYWAIT P0, [R3+URZ+0x388c0], R7 ;  /* 0x0388c007030075a7 */ /* 0x0022a4000800017f */
[----:B--2---:R-:W-:Y:S05]  /*27860*/  @!P0 NANOSLEEP.SYNCS 0x989680 ;  /* 0x009896800000895d */ /* 0x004fea0003900000 */
[----:B------:R-:W2:Y:S02]  /*27870*/  @!P0 SYNCS.PHASECHK.TRANS64 P0, [R3+URZ+0x388c0], R7 ;  /* 0x0388c007030085a7 */ /* 0x000ea4000800007f */
[----:B--2---:R-:W-:Y:S05]  /*27880*/  @!P0 BRA `(.L_x_3576) ;  /* 0xfffffffc00f08947 */ /* 0x004fea000383ffff */
[----:B------:R-:W-:Y:S05]  /*27890*/  BRA `(.L_x_3738) ;  /* 0xffffff7c00187947 */ /* 0x000fea000383ffff */
.L_x_3590:
[----:B0-----:R0:W1:Y:S02]  /*278a0*/  SYNCS.PHASECHK.TRANS64.TRYWAIT P1, [R10+URZ+0x388a0], R2 ;  /* 0x0388a0020a0075a7 */ /* 0x001064000802017f */
[----:B-1----:R-:W-:Y:S05]  /*278b0*/  @!P1 NANOSLEEP.SYNCS 0x989680 ;  /* 0x009896800000995d */ /* 0x002fea0003900000 */
[----:B------:R-:W1:Y:S02]  /*278c0*/  @!P1 SYNCS.PHASECHK.TRANS64 P1, [R10+URZ+0x388a0], R2 ;  /* 0x0388a0020a0095a7 */ /* 0x000e64000802007f */
[----:B-1----:R-:W-:Y:S05]  /*278d0*/  @!P1 BRA `(.L_x_3590) ;  /* 0xfffffffc00f09947 */ /* 0x002fea000383ffff */
[----:B------:R-:W-:Y:S05]  /*278e0*/  BRA `(.L_x_3739) ;  /* 0xffffff84007c7947 */ /* 0x000fea000383ffff */
.L_x_3595:
[----:B-1----:R1:W2:Y:S02]  /*278f0*/  SYNCS.PHASECHK.TRANS64.TRYWAIT P1, [R10+URZ+0x388c0], R2 ;  /* 0x0388c0020a0075a7 */ /* 0x0022a4000802017f */
[----:B--2---:R-:W-:Y:S05]  /*27900*/  @!P1 NANOSLEEP.SYNCS 0x989680 ;  /* 0x009896800000995d */ /* 0x004fea0003900000 */
[----:B------:R-:W2:Y:S02]  /*27910*/  @!P1 SYNCS.PHASECHK.TRANS64 P1, [R10+URZ+0x388c0], R2 ;  /* 0x0388c0020a0095a7 */ /* 0x000ea4000802007f */
[----:B--2---:R-:W-:Y:S05]  /*27920*/  @!P1 BRA `(.L_x_3595) ;  /* 0xfffffffc00f09947 */ /* 0x004fea000383ffff */
[----:B------:R-:W-:Y:S05]  /*27930*/  BRA `(.L_x_3740) ;  /* 0xffffff8400f47947 */ /* 0x000fea000383ffff */
.L_x_3623:
        /* <DEDUP_REMOVED lines=8> */
[----:B0-----:R-:W-:Y:S05]  /*279c0*/  WARPSYNC.COLLECTIVE R15, `(.L_x_3742) ;  /* 0x000000000f087348 */ /* 0x001fea0003c00000 */
[----:B------:R1:W2:Y:S02]  /*279d0*/  SHFL.IDX P6, R14, R13, R12, R11 ;  /* 0x0000000c0d0e7389 */ /* 0x0002a400000c000b */
[----:B012---:R-:W-:Y:S01]  /*279e0*/  ENDCOLLECTIVE ;  /* 0x000000000000791b */ /* 0x007fe20003800000 */
.L_x_3742:
[----:B------:R-:W-:Y:S05]  /*279f0*/  BSYNC B0 ;  /* 0x0000000000007941 */ /* 0x000fea0003800000 */
.L_x_3741:
[----:B------:R-:W-:Y:S05]  /*27a00*/  BRA `(.L_x_3743) ;  /* 0xffffff9c00d87947 */ /* 0x000fea000383ffff */
.L_x_3626:
[----:B0-----:R0:W1:Y:S02]  /*27a10*/  SYNCS.PHASECHK.TRANS64.TRYWAIT P0, [R17+URZ+0x38840], R0 ;  /* 0x03884000110075a7 */ /* 0x001064000800017f */
[----:B-1----:R-:W-:Y:S05]  /*27a20*/  @!P0 NANOSLEEP.SYNCS 0x989680 ;  /* 0x009896800000895d */ /* 0x002fea0003900000 */
[----:B------:R-:W1:Y:S02]  /*27a30*/  @!P0 SYNCS.PHASECHK.TRANS64 P0, [R17+URZ+0x38840], R0 ;  /* 0x03884000110085a7 */ /* 0x000e64000800007f */
[----:B-1----:R-:W-:Y:S05]  /*27a40*/  @!P0 BRA `(.L_x_3626) ;  /* 0xfffffffc00f08947 */ /* 0x002fea000383ffff */
[----:B------:R-:W-:Y:S05]  /*27a50*/  BRA `(.L_x_3744) ;  /* 0xffffffa000147947 */ /* 0x000fea000383ffff */
.L_x_3627:
        /* <DEDUP_REMOVED lines=8> */
.L_x_3746:
[----:B------:R-:W-:Y:S05]  /*27ae0*/  BSYNC B0 ;  /* 0x0000000000007941 */ /* 0x000fea0003800000 */
.L_x_3745:
        /* <DEDUP_REMOVED lines=9> */
.L_x_3747:
[----:B------:R-:W-:Y:S02]  /*27b80*/  IMAD.MOV.U32 R13, RZ, RZ, R4 ;  /* 0x000000ffff0d7224 */ /* 0x000fe400078e0004 */
[----:B------:R-:W-:Y:S02]  /*27b90*/  IMAD.MOV.U32 R12, RZ, RZ, 0x1 ;  /* 0x00000001ff0c7424 */ /* 0x000fe400078e00ff */
[----:B------:R-:W-:-:S07]  /*27ba0*/  IMAD.MOV.U32 R3, RZ, RZ, R14 ;  /* 0x000000ffff037224 */ /* 0x000fce00078e000e */
[----:B------:R-:W-:Y:S05]  /*27bb0*/  WARPSYNC.COLLECTIVE R15, `(.L_x_3748) ;  /* 0x000000000f087348 */ /* 0x000fea0003c00000 */
[----:B------:R0:W1:Y:S02]  /*27bc0*/  SHFL.IDX P6, R14, R13, R12, R11 ;  /* 0x0000000c0d0e7389 */ /* 0x00006400000c000b */
[----:B01----:R-:W-:Y:S01]  /*27bd0*/  ENDCOLLECTIVE ;  /* 0x000000000000791b */ /* 0x003fe20003800000 */
.L_x_3748:
        /* <DEDUP_REMOVED lines=15> */
.L_x_3749:
[----:B------:R-:W-:Y:S02]  /*27cd0*/  @P0 IMAD R6, R5, 0x2, R23 ;  /* 0x0000000205060824 */ /* 0x000fe400078e0217 */
[----:B------:R-:W-:Y:S02]  /*27ce0*/  IMAD.MOV.U32 R13, RZ, RZ, R4 ;  /* 0x000000ffff0d7224 */ /* 0x000fe400078e0004 */
[----:B------:R-:W-:Y:S02]  /*27cf0*/  IMAD.MOV.U32 R12, RZ, RZ, 0x2 ;  /* 0x00000002ff0c7424 */ /* 0x000fe400078e00ff */
[----:B------:R-:W-:-:S07]  /*27d00*/  IMAD.MOV.U32 R3, RZ, RZ, R14 ;  /* 0x000000ffff037224 */ /* 0x000fce00078e000e */
[----:B------:R-:W-:Y:S05]  /*27d10*/  WARPSYNC.COLLECTIVE R15, `(.L_x_3750) ;  /* 0x000000000f087348 */ /* 0x000fea0003c00000 */
[----:B------:R0:W1:Y:S02]  /*27d20*/  SHFL.IDX P6, R14, R13, R12, R11 ;  /* 0x0000000c0d0e7389 */ /* 0x00006400000c000b */
[----:B01----:R-:W-:Y:S01]  /*27d30*/  ENDCOLLECTIVE ;  /* 0x000000000000791b */ /* 0x003fe20003800000 */
.L_x_3750:
        /* <DEDUP_REMOVED lines=15> */
.L_x_3751:
[----:B------:R-:W-:Y:S02]  /*27e30*/  @P0 IMAD R6, R5, 0x2, R23 ;  /* 0x0000000205060824 */ /* 0x000fe400078e0217 */
[----:B------:R-:W-:Y:S02]  /*27e40*/  IMAD.MOV.U32 R13, RZ, RZ, R4 ;  /* 0x000000ffff0d7224 */ /* 0x000fe400078e0004 */
[----:B------:R-:W-:Y:S02]  /*27e50*/  IMAD.MOV.U32 R12, RZ, RZ, 0x3 ;  /* 0x00000003ff0c7424 */ /* 0x000fe400078e00ff */
[----:B------:R-:W-:-:S07]  /*27e60*/  IMAD.MOV.U32 R3, RZ, RZ, R14 ;  /* 0x000000ffff037224 */ /* 0x000fce00078e000e */
[----:B------:R-:W-:Y:S05]  /*27e70*/  WARPSYNC.COLLECTIVE R15, `(.L_x_3752) ;  /* 0x000000000f087348 */ /* 0x000fea0003c00000 */
[----:B------:R0:W1:Y:S02]  /*27e80*/  SHFL.IDX P6, R14, R13, R12, R11 ;  /* 0x0000000c0d0e7389 */ /* 0x00006400000c000b */
[----:B01----:R-:W-:Y:S01]  /*27e90*/  ENDCOLLECTIVE ;  /* 0x000000000000791b */ /* 0x003fe20003800000 */
.L_x_3752:
        /* <DEDUP_REMOVED lines=10> */
.L_x_3753:
[----:B------:R-:W-:Y:S01]  /*27f40*/  @!PT LDS RZ, [RZ] ;  /* 0x00000000fffff984 */ /* 0x000fe20000000800 */
[----:B------:R-:W-:Y:S01]  /*27f50*/  @!PT LDS RZ, [RZ] ;  /* 0x00000000fffff984 */ /* 0x000fe20000000800 */
[----:B------:R-:W-:Y:S01]  /*27f60*/  @!PT LDS RZ, [RZ] ;  /* 0x00000000fffff984 */ /* 0x000fe20000000800 */
[----:B------:R1:W-:Y:S01]  /*27f70*/  @P0 LDGSTS.E.BYPASS.LTC128B.128 [R6+0x23400], desc[UR50][R2.64], !P2 ;  /* 0x2340000002060fae */ /* 0x0003e2000d101d72 */
[----:B------:R-:W-:Y:S01]  /*27f80*/  IMAD.MOV.U32 R0, RZ, RZ, R14 ;  /* 0x000000ffff007224 */ /* 0x000fe200078e000e */
[----:B------:R-:W-:Y:S06]  /*27f90*/  BRA `(.L_x_3754) ;  /* 0xffffff9c00d47947 */ /* 0x000fec000383ffff */
.L_x_3632:
        /* <DEDUP_REMOVED lines=9> */
.L_x_3755:
        /* <DEDUP_REMOVED lines=10> */
.L_x_3756:
[----:B------:R-:W-:Y:S02]  /*280d0*/  IMAD.MOV.U32 R13, RZ, RZ, R3 ;  /* 0x000000ffff0d7224 */ /* 0x000fe400078e0003 */
[----:B------:R-:W-:Y:S02]  /*280e0*/  IMAD.MOV.U32 R12, RZ, RZ, 0x1 ;  /* 0x00000001ff0c7424 */ /* 0x000fe400078e00ff */
[----:B------:R-:W-:-:S07]  /*280f0*/  IMAD.MOV.U32 R4, RZ, RZ, R14 ;  /* 0x000000ffff047224 */ /* 0x000fce00078e000e */
[----:B------:R-:W-:Y:S05]  /*28100*/  WARPSYNC.COLLECTIVE R15, `(.L_x_3757) ;  /* 0x000000000f087348 */ /* 0x000fea0003c00000 */
[----:B------:R0:W1:Y:S02]  /*28110*/  SHFL.IDX P6, R14, R13, R12, R11 ;  /* 0x0000000c0d0e7389 */ /* 0x00006400000c000b */
[----:B01----:R-:W-:Y:S01]  /*28120*/  ENDCOLLECTIVE ;  /* 0x000000000000791b */ /* 0x003fe20003800000 */
.L_x_3757:
        /* <DEDUP_REMOVED lines=12> */
.L_x_3758:
[----:B------:R-:W-:Y:S02]  /*281f0*/  IMAD.MOV.U32 R13, RZ, RZ, R3 ;  /* 0x000000ffff0d7224 */ /* 0x000fe400078e0003 */
[----:B------:R-:W-:Y:S02]  /*28200*/  IMAD.MOV.U32 R12, RZ, RZ, 0x2 ;  /* 0x00000002ff0c7424 */ /* 0x000fe400078e00ff */
[----:B------:R-:W-:-:S07]  /*28210*/  IMAD.MOV.U32 R5, RZ, RZ, R14 ;  /* 0x000000ffff057224 */ /* 0x000fce00078e000e */
[----:B------:R-:W-:Y:S05]  /*28220*/  WARPSYNC.COLLECTIVE R15, `(.L_x_3759) ;  /* 0x000000000f087348 */ /* 0x000fea0003c00000 */
[----:B------:R0:W1:Y:S02]  /*28230*/  SHFL.IDX P6, R14, R13, R12, R11 ;  /* 0x0000000c0d0e7389 */ /* 0x00006400000c000b */
[----:B01----:R-:W-:Y:S01]  /*28240*/  ENDCOLLECTIVE ;  /* 0x000000000000791b */ /* 0x003fe20003800000 */
.L_x_3759:
        /* <DEDUP_REMOVED lines=10> */
.L_x_3760:
        /* <DEDUP_REMOVED lines=11> */
.L_x_3761:
        /* <DEDUP_REMOVED lines=10> */
.L_x_3762:
[----:B------:R-:W-:Y:S01]  /*28440*/  @!PT LDS RZ, [RZ] ;  /* 0x00000000fffff984 */ /* 0x000fe20000000800 */
[----:B------:R-:W-:Y:S01]  /*28450*/  @!PT LDS RZ, [RZ] ;  /* 0x00000000fffff984 */ /* 0x000fe20000000800 */
[----:B------:R-:W-:Y:S01]  /*28460*/  @!PT LDS RZ, [RZ] ;  /* 0x00000000fffff984 */ /* 0x000fe20000000800 */
[----:B------:R0:W-:Y:S01]  /*28470*/  @!P0 LDGSTS.E.BYPASS.LTC128B.128 [R26+0x21400], desc[UR50][R4.64], !P1 ;  /* 0x21400000041a8fae */ /* 0x0001e2000c901d72 */
[----:B------:R-:W-:Y:S01]  /*28480*/  IMAD.MOV.U32 R0, RZ, RZ, R14 ;  /* 0x000000ffff007224 */ /* 0x000fe200078e000e */
[----:B------:R-:W-:Y:S06]  /*28490*/  BRA `(.L_x_3763) ;  /* 0xffffffa000f47947 */ /* 0x000fec000383ffff */
.L_x_3636:
        /* <DEDUP_REMOVED lines=45> */
.L_x_3765:
[----:B------:R-:W-:Y:S05]  /*28770*/  BSYNC B0 ;  /* 0x0000000000007941 */ /* 0x000fea0003800000 */
.L_x_3764:
        /* <DEDUP_REMOVED lines=11> */
.L_x_3766:
        /* <DEDUP_REMOVED lines=39> */
.L_x_3767:
        /* <DEDUP_REMOVED lines=8> */
.L_x_3768:
        /* <DEDUP_REMOVED lines=33> */
.L_x_3769:
[----:B------:R-:W-:Y:S02]  /*28d30*/  IMAD.MOV.U32 R13, RZ, RZ, R5 ;  /* 0x000000ffff0d7224 */ /* 0x000fe400078e0005 */
[----:B------:R-:W-:-:S07]  /*28d40*/  IMAD.MOV.U32 R8, RZ, RZ, R14 ;  /* 0x000000ffff087224 */ /* 0x000fce00078e000e */
[----:B------:R-:W-:Y:S05]  /*28d50*/  WARPSYNC.COLLECTIVE R15, `(.L_x_3770) ;  /* 0x000000000f087348 */ /* 0x000fea0003c00000 */
[----:B------:R0:W1:Y:S02]  /*28d60*/  SHFL.IDX P6, R14, R13, R12, R11 ;  /* 0x0000000c0d0e7389 */ /* 0x00006400000c000b */
[----:B01----:R-:W-:Y:S01]  /*28d70*/  ENDCOLLECTIVE ;  /* 0x000000000000791b */ /* 0x003fe20003800000 */
.L_x_3770:
        /* <DEDUP_REMOVED lines=23> */
.L_x_3771:
        /* <DEDUP_REMOVED lines=9> */
.L_x_3772:
[----:B------:R-:W-:Y:S01]  /*28f80*/  IMAD.MOV.U32 R2, RZ, RZ, R14 ;  /* 0x000000ffff027224 */ /* 0x000fe200078e000e */
[----:B------:R-:W-:Y:S06]  /*28f90*/  BRA `(.L_x_3773) ;  /* 0xffffffa400dc7947 */ /* 0x000fec000383ffff */
.L_x_3641:
[----:B-1----:R1:W2:Y:S02]  /*28fa0*/  SYNCS.PHASECHK.TRANS64.TRYWAIT P0, [R23+URZ+0x38820], R0 ;  /* 0x03882000170075a7 */ /* 0x0022a4000800017f */
[----:B--2---:R-:W-:Y:S05]  /*28fb0*/  @!P0 NANOSLEEP.SYNCS 0x989680 ;  /* 0x009896800000895d */ /* 0x004fea0003900000 */
[----:B------:R-:W2:Y:S02]  /*28fc0*/  @!P0 SYNCS.PHASECHK.TRANS64 P0, [R23+URZ+0x38820], R0 ;  /* 0x03882000170085a7 */ /* 0x000ea4000800007f */
[----:B--2---:R-:W-:Y:S05]  /*28fd0*/  @!P0 BRA `(.L_x_3641) ;  /* 0xfffffffc00f08947 */ /* 0x004fea000383ffff */
[----:B------:R-:W-:Y:S05]  /*28fe0*/  BRA `(.L_x_3774) ;  /* 0xffffffa800847947 */ /* 0x000fea000383ffff */
.L_x_3644:
[----:B-1----:R1:W2:Y:S02]  /*28ff0*/  SYNCS.PHASECHK.TRANS64.TRYWAIT P0, [R17+URZ+0x38860], R0 ;  /* 0x03886000110075a7 */ /* 0x0022a4000800017f */
[----:B--2---:R-:W-:Y:S05]  /*29000*/  @!P0 NANOSLEEP.SYNCS 0x989680 ;  /* 0x009896800000895d */ /* 0x004fea0003900000 */
[----:B------:R-:W2:Y:S02]  /*29010*/  @!P0 SYNCS.PHASECHK.TRANS64 P0, [R17+URZ+0x38860], R0 ;  /* 0x03886000110085a7 */ /* 0x000ea4000800007f */
[----:B--2---:R-:W-:Y:S05]  /*29020*/  @!P0 BRA `(.L_x_3644) ;  /* 0xfffffffc00f08947 */ /* 0x004fea000383ffff */
[----:B------:R-:W-:Y:S05]  /*29030*/  BRA `(.L_x_3775) ;  /* 0xffffffa800947947 */ /* 0x000fea000383ffff */
.L_x_3645:
        /* <DEDUP_REMOVED lines=8> */
.L_x_3777:
[----:B------:R-:W-:Y:S05]  /*290c0*/  BSYNC B0 ;  /* 0x0000000000007941 */ /* 0x000fea0003800000 */
.L_x_3776:
        /* <DEDUP_REMOVED lines=15> */
.L_x_3778:
        /* <DEDUP_REMOVED lines=39> */
.L_x_3779:
[----:B------:R-:W-:Y:S02]  /*29430*/  IMAD.MOV.U32 R13, RZ, RZ, R5 ;  /* 0x000000ffff0d7224 */ /* 0x000fe400078e0005 */
[----:B------:R-:W-:-:S07]  /*29440*/  IMAD.MOV.U32 R3, RZ, RZ, R14 ;  /* 0x000000ffff037224 */ /* 0x000fce00078e000e */
[----:B------:R-:W-:Y:S05]  /*29450*/  WARPSYNC.COLLECTIVE R15, `(.L_x_3780) ;  /* 0x000000000f087348 */ /* 0x000fea0003c00000 */
[----:B------:R0:W1:Y:S02]  /*29460*/  SHFL.IDX P6, R14, R13, R12, R11 ;  /* 0x0000000c0d0e7389 */ /* 0x00006400000c000b */
[----:B01----:R-:W-:Y:S01]  /*29470*/  ENDCOLLECTIVE ;  /* 0x000000000000791b */ /* 0x003fe20003800000 */
.L_x_3780:
        /* <DEDUP_REMOVED lines=29> */
.L_x_3781:
[----:B------:R-:W-:Y:S02]  /*29650*/  IMAD.MOV.U32 R13, RZ, RZ, R5 ;  /* 0x000000ffff0d7224 */ /* 0x000fe400078e0005 */
[----:B------:R-:W-:-:S07]  /*29660*/  IMAD.MOV.U32 R3, RZ, RZ, R14 ;  /* 0x000000ffff037224 */ /* 0x000fce00078e000e */
[----:B------:R-:W-:Y:S05]  /*29670*/  WARPSYNC.COLLECTIVE R15, `(.L_x_3782) ;  /* 0x000000000f087348 */ /* 0x000fea0003c00000 */
[----:B------:R0:W1:Y:S02]  /*29680*/  SHFL.IDX P6, R14, R13, R12, R11 ;  /* 0x0000000c0d0e7389 */ /* 0x00006400000c000b */
[----:B01----:R-:W-:Y:S01]  /*29690*/  ENDCOLLECTIVE ;  /* 0x000000000000791b */ /* 0x003fe20003800000 */
.L_x_3782:
        /* <DEDUP_REMOVED lines=29> */
.L_x_3783:
[----:B------:R-:W-:Y:S02]  /*29870*/  IMAD.MOV.U32 R13, RZ, RZ, R5 ;  /* 0x000000ffff0d7224 */ /* 0x000fe400078e0005 */
[----:B------:R-:W-:-:S07]  /*29880*/  IMAD.MOV.U32 R8, RZ, RZ, R14 ;  /* 0x000000ffff087224 */ /* 0x000fce00078e000e */
[----:B------:R-:W-:Y:S05]  /*29890*/  WARPSYNC.COLLECTIVE R15, `(.L_x_3784) ;  /* 0x000000000f087348 */ /* 0x000fea0003c00000 */
[----:B------:R0:W1:Y:S02]  /*298a0*/  SHFL.IDX P6, R14, R13, R12, R11 ;  /* 0x0000000c0d0e7389 */ /* 0x00006400000c000b */
[----:B01----:R-:W-:Y:S01]  /*298b0*/  ENDCOLLECTIVE ;  /* 0x000000000000791b */ /* 0x003fe20003800000 */
.L_x_3784:
[----:B------:R-:W-:Y:S01]  /*298c0*/  IMAD.MOV.U32 R2, RZ, RZ, R14 ;  /* 0x000000ffff027224 */ /* 0x000fe200078e000e */
[----:B------:R-:W-:Y:S06]  /*298d0*/  BRA `(.L_x_3785) ;  /* 0xffffffa8002c7947 */ /* 0x000fec000383ffff */
.L_x_3652:
[----:B0-----:R0:W1:Y:S02]  /*298e0*/  SYNCS.PHASECHK.TRANS64.TRYWAIT P0, [R6+URZ+0x38840], R21 ;  /* 0x03884015060075a7 */ /* 0x001064000800017f */
[----:B-1----:R-:W-:Y:S05]  /*298f0*/  @!P0 NANOSLEEP.SYNCS 0x989680 ;  /* 0x009896800000895d */ /* 0x002fea0003900000 */
[----:B------:R-:W1:Y:S02]  /*29900*/  @!P0 SYNCS.PHASECHK.TRANS64 P0, [R6+URZ+0x38840], R21 ;  /* 0x03884015060085a7 */ /* 0x000e64000800007f */
[----:B-1----:R-:W-:Y:S05]  /*29910*/  @!P0 BRA `(.L_x_3652) ;  /* 0xfffffffc00f08947 */ /* 0x002fea000383ffff */
[----:B------:R-:W-:Y:S05]  /*29920*/  BRA `(.L_x_3786) ;  /* 0xffffffac00b87947 */ /* 0x000fea000383ffff */
.L_x_3653:
        /* <DEDUP_REMOVED lines=8> */
.L_x_3788:
[----:B------:R-:W-:Y:S05]  /*299b0*/  BSYNC B1 ;  /* 0x0000000000017941 */ /* 0x000fea0003800000 */
.L_x_3787:
        /* <DEDUP_REMOVED lines=9> */
.L_x_3789:
[----:B------:R-:W-:Y:S02]  /*29a50*/  IMAD.MOV.U32 R13, RZ, RZ, R27 ;  /* 0x000000ffff0d7224 */ /* 0x000fe400078e001b */
[----:B------:R-:W-:Y:S02]  /*29a60*/  IMAD.MOV.U32 R12, RZ, RZ, 0x1 ;  /* 0x00000001ff0c7424 */ /* 0x000fe400078e00ff */
[----:B------:R-:W-:-:S07]  /*29a70*/  IMAD.MOV.U32 R2, RZ, RZ, R14 ;  /* 0x000000ffff027224 */ /* 0x000fce00078e000e */
[----:B------:R-:W-:Y:S05]  /*29a80*/  WARPSYNC.COLLECTIVE R15, `(.L_x_3790) ;  /* 0x000000000f087348 */ /* 0x000fea0003c00000 */
[----:B------:R0:W1:Y:S02]  /*29a90*/  SHFL.IDX P6, R14, R13, R12, R11 ;  /* 0x0000000c0d0e7389 */ /* 0x00006400000c000b */
[----:B01----:R-:W-:Y:S01]  /*29aa0*/  ENDCOLLECTIVE ;  /* 0x000000000000791b */ /* 0x003fe20003800000 */
.L_x_3790:
        /* <DEDUP_REMOVED lines=11> */
.L_x_3791:
[----:B------:R-:W-:Y:S02]  /*29b60*/  IMAD.MOV.U32 R13, RZ, RZ, R27 ;  /* 0x000000ffff0d7224 */ /* 0x000fe400078e001b */
[----:B------:R-:W-:Y:S02]  /*29b70*/  IMAD.MOV.U32 R12, RZ, RZ, 0x2 ;  /* 0x00000002ff0c7424 */ /* 0x000fe400078e00ff */
[----:B------:R-:W-:-:S07]  /*29b80*/  IMAD.MOV.U32 R2, RZ, RZ, R14 ;  /* 0x000000ffff027224 */ /* 0x000fce00078e000e */
[----:B------:R-:W-:Y:S05]  /*29b90*/  WARPSYNC.COLLECTIVE R15, `(.L_x_3792) ;  /* 0x000000000f087348 */ /* 0x000fea0003c00000 */
[----:B------:R0:W1:Y:S02]  /*29ba0*/  SHFL.IDX P6, R14, R13, R12, R11 ;  /* 0x0000000c0d0e7389 */ /* 0x00006400000c000b */
[----:B01----:R-:W-:Y:S01]  /*29bb0*/  ENDCOLLECTIVE ;  /* 0x000000000000791b */ /* 0x003fe20003800000 */
.L_x_3792:
        /* <DEDUP_REMOVED lines=11> */
.L_x_3793:
[----:B------:R-:W-:Y:S02]  /*29c70*/  IMAD.MOV.U32 R13, RZ, RZ, R27 ;  /* 0x000000ffff0d7224 */ /* 0x000fe400078e001b */
[----:B------:R-:W-:Y:S02]  /*29c80*/  IMAD.MOV.U32 R12, RZ, RZ, 0x3 ;  /* 0x00000003ff0c7424 */ /* 0x000fe400078e00ff */
[----:B------:R-:W-:-:S07]  /*29c90*/  IMAD.MOV.U32 R2, RZ, RZ, R14 ;  /* 0x000000ffff027224 */ /* 0x000fce00078e000e */
[----:B------:R-:W-:Y:S05]  /*29ca0*/  WARPSYNC.COLLECTIVE R15, `(.L_x_3794) ;  /* 0x000000000f087348 */ /* 0x000fea0003c00000 */
[----:B------:R0:W1:Y:S02]  /*29cb0*/  SHFL.IDX P6, R14, R13, R12, R11 ;  /* 0x0000000c0d0e7389 */ /* 0x00006400000c000b */
[----:B01----:R-:W-:Y:S01]  /*29cc0*/  ENDCOLLECTIVE ;  /* 0x000000000000791b */ /* 0x003fe20003800000 */
.L_x_3794:
        /* <DEDUP_REMOVED lines=11> */
.L_x_3795:
[----:B------:R-:W-:Y:S01]  /*29d80*/  IMAD.MOV.U32 R2, RZ, RZ, R14 ;  /* 0x000000ffff027224 */ /* 0x000fe200078e000e */
[----:B------:R-:W-:Y:S06]  /*29d90*/  BRA `(.L_x_3796) ;  /* 0xffffffac00487947 */ /* 0x000fec000383ffff */
.L_x_3658:
[----:B---3--:R3:W4:Y:S02]  /*29da0*/  SYNCS.PHASECHK.TRANS64.TRYWAIT P0, [R6+URZ+0x38860], R21 ;  /* 0x03886015060075a7 */ /* 0x008724000800017f */
[----:B----4-:R-:W-:Y:S05]  /*29db0*/  @!P0 NANOSLEEP.SYNCS 0x989680 ;  /* 0x009896800000895d */ /* 0x010fea0003900000 */
[----:B------:R-:W4:Y:S02]  /*29dc0*/  @!P0 SYNCS.PHASECHK.TRANS64 P0, [R6+URZ+0x38860], R21 ;  /* 0x03886015060085a7 */ /* 0x000f24000800007f */
[----:B----4-:R-:W-:Y:S05]  /*29dd0*/  @!P0 BRA `(.L_x_3658) ;  /* 0xfffffffc00f08947 */ /* 0x010fea000383ffff */
[----:B------:R-:W-:Y:S05]  /*29de0*/  BRA `(.L_x_3797) ;  /* 0xffffffac00987947 */ /* 0x000fea000383ffff */
.L_x_3659:
        /* <DEDUP_REMOVED lines=8> */
.L_x_3799:
[----:B------:R-:W-:Y:S05]  /*29e70*/  BSYNC B1 ;  /* 0x0000000000017941 */ /* 0x000fea0003800000 */
.L_x_3798:
        /* <DEDUP_REMOVED lines=13> */
.L_x_3800:
        /* <DEDUP_REMOVED lines=17> */
.L_x_3801:
        /* <DEDUP_REMOVED lines=16> */
.L_x_3802:
        /* <DEDUP_REMOVED lines=19> */
.L_x_3803:
        /* <DEDUP_REMOVED lines=14> */
.L_x_3804:
        /* <DEDUP_REMOVED lines=16> */
.L_x_3805:
        /* <DEDUP_REMOVED lines=14> */
.L_x_3806:
[----:B------:R-:W-:Y:S05]  /*2a550*/  BRA `(.L_x_3807) ;  /* 0xffffffac00047947 */ /* 0x000fea000383ffff */
.L_x_3667:
        /* <DEDUP_REMOVED lines=8> */
.L_x_3809:
[----:B------:R-:W-:Y:S05]  /*2a5e0*/  BSYNC B0 ;  /* 0x0000000000007941 */ /* 0x000fea0003800000 */
.L_x_3808:
        /* <DEDUP_REMOVED lines=9> */
.L_x_3810:
        /* <DEDUP_REMOVED lines=18> */
.L_x_3811:
[----:B------:R-:W-:Y:S01]  /*2a7a0*/  IMAD.MOV.U32 R12, RZ, RZ, 0x2 ;  /* 0x00000002ff0c7424 */ /* 0x000fe200078e00ff */
[----:B------:R-:W-:-:S05]  /*2a7b0*/  SEL R4, R14, RZ, P1 ;  /* 0x000000ff0e047207 */ /* 0x000fca0000800000 */
[----:B------:R-:W-:-:S04]  /*2a7c0*/  IMAD.IADD R4, R17, 0x1, R4 ;  /* 0x0000000111047824 */ /* 0x000fc800078e0204 */
[----:B------:R-:W-:-:S07]  /*2a7d0*/  IMAD.MOV.U32 R13, RZ, RZ, R4 ;  /* 0x000000ffff0d7224 */ /* 0x000fce00078e0004 */
[----:B------:R-:W-:Y:S05]  /*2a7e0*/  WARPSYNC.COLLECTIVE R15, `(.L_x_3812) ;  /* 0x000000000f087348 */ /* 0x000fea0003c00000 */
[----:B------:R0:W1:Y:S02]  /*2a7f0*/  SHFL.UP P6, R14, R13, R12, R11 ;  /* 0x0400000c0d0e7389 */ /* 0x00006400000c000b */
[----:B01----:R-:W-:Y:S01]  /*2a800*/  ENDCOLLECTIVE ;  /* 0x000000000000791b */ /* 0x003fe20003800000 */
.L_x_3812:
[----:B------:R-:W-:Y:S01]  /*2a810*/  IMAD.MOV.U32 R12, RZ, RZ, 0x4 ;  /* 0x00000004ff0c7424 */ /* 0x000fe200078e00ff */
[----:B------:R-:W-:-:S05]  /*2a820*/  SEL R3, R14, RZ, P2 ;  /* 0x000000ff0e037207 */ /* 0x000fca0001000000 */
[----:B------:R-:W-:-:S04]  /*2a830*/  IMAD.IADD R6, R4, 0x1, R3 ;  /* 0x0000000104067824 */ /* 0x000fc800078e0203 */
[----:B------:R-:W-:-:S07]  /*2a840*/  IMAD.MOV.U32 R13, RZ, RZ, R6 ;  /* 0x000000ffff0d7224 */ /* 0x000fce00078e0006 */
[----:B------:R-:W-:Y:S05]  /*2a850*/  WARPSYNC.COLLECTIVE R15, `(.L_x_3813) ;  /* 0x000000000f087348 */ /* 0x000fea0003c00000 */
[----:B------:R0:W1:Y:S02]  /*2a860*/  SHFL.UP P6, R14, R13, R12, R11 ;  /* 0x0400000c0d0e7389 */ /* 0x00006400000c000b */
[----:B01----:R-:W-:Y:S01]  /*2a870*/  ENDCOLLECTIVE ;  /* 0x000000000000791b */ /* 0x003fe20003800000 */
.L_x_3813:
[----:B------:R-:W-:Y:S01]  /*2a880*/  IMAD.MOV.U32 R12, RZ, RZ, 0x8 ;  /* 0x00000008ff0c7424 */ /* 0x000fe200078e00ff */
[----:B------:R-:W-:-:S05]  /*2a890*/  SEL R3, R14, RZ, P3 ;  /* 0x000000ff0e037207 */ /* 0x000fca0001800000 */
[----:B------:R-:W-:-:S04]  /*2a8a0*/  IMAD.IADD R2, R6, 0x1, R3 ;  /* 0x0000000106027824 */ /* 0x000fc800078e0203 */
[----:B------:R-:W-:-:S07]  /*2a8b0*/  IMAD.MOV.U32 R13, RZ, RZ, R2 ;  /* 0x000000ffff0d7224 */ /* 0x000fce00078e0002 */
[----:B------:R-:W-:Y:S05]  /*2a8c0*/  WARPSYNC.COLLECTIVE R15, `(.L_x_3814) ;  /* 0x000000000f087348 */ /* 0x000fea0003c00000 */
[----:B------:R0:W1:Y:S02]  /*2a8d0*/  SHFL.UP P6, R14, R13, R12, R11 ;  /* 0x0400000c0d0e7389 */ /* 0x00006400000c000b */
[----:B01----:R-:W-:Y:S01]  /*2a8e0*/  ENDCOLLECTIVE ;  /* 0x000000000000791b */ /* 0x003fe20003800000 */
.L_x_3814:
[----:B------:R-:W-:Y:S01]  /*2a8f0*/  IMAD.MOV.U32 R12, RZ, RZ, 0x10 ;  /* 0x00000010ff0c7424 */ /* 0x000fe200078e00ff */
[----:B------:R-:W-:-:S05]  /*2a900*/  SEL R3, R14, RZ, P4 ;  /* 0x000000ff0e037207 */ /* 0x000fca0002000000 */
[----:B------:R-:W-:-:S04]  /*2a910*/  IMAD.IADD R3, R2, 0x1, R3 ;  /* 0x0000000102037824 */ /* 0x000fc800078e0203 */
[----:B------:R-:W-:-:S07]  /*2a920*/  IMAD.MOV.U32 R13, RZ, RZ, R3 ;  /* 0x000000ffff0d7224 */ /* 0x000fce00078e0003 */
[----:B------:R-:W-:Y:S05]  /*2a930*/  WARPSYNC.COLLECTIVE R15, `(.L_x_3815) ;  /* 0x000000000f087348 */ /* 0x000fea0003c00000 */
[----:B------:R0:W1:Y:S02]  /*2a940*/  SHFL.UP P6, R14, R13, R12, R11 ;  /* 0x0400000c0d0e7389 */ /* 0x00006400000c000b */
[----:B01----:R-:W-:Y:S01]  /*2a950*/  ENDCOLLECTIVE ;  /* 0x000000000000791b */ /* 0x003fe20003800000 */
.L_x_3815:
        /* <DEDUP_REMOVED lines=8> */
.L_x_3816:
[----:B------:R-:W-:Y:S05]  /*2a9e0*/  BRA `(.L_x_3817) ;  /* 0xffffffac00987947 */ /* 0x000fea000383ffff */
.L_x_3672:
[----:B------:R-:W-:Y:S01]  /*2a9f0*/  BSSY B0, `(.L_x_3818) ;  /* 0x0000008000007945 */ /* 0x000fe20003800000 */
[----:B-----5:R-:W-:Y:S02]  /*2aa00*/  IMAD.MOV.U32 R13, RZ, RZ, R17 ;  /* 0x000000ffff0d7224 */ /* 0x020fe400078e0011 */
[----:B------:R-:W-:Y:S02]  /*2aa10*/  IMAD.MOV.U32 R12, RZ, RZ, 0x1 ;  /* 0x00000001ff0c7424 */ /* 0x000fe400078e00ff */
[----:B------:R-:W-:Y:S02]  /*2aa20*/  IMAD.MOV.U32 R11, RZ, RZ, RZ ;  /* 0x000000ffff0b7224 */ /* 0x000fe400078e00ff */
[----:B------:R-:W-:-:S07]  /*2aa30*/  IMAD.MOV.U32 R15, RZ, RZ, -0x1 ;  /* 0xffffffffff0f7424 */ /* 0x000fce00078e00ff */
[----:B0-----:R-:W-:Y:S05]  /*2aa40*/  WARPSYNC.COLLECTIVE R15, `(.L_x_3819) ;  /* 0x000000000f087348 */ /* 0x001fea0003c00000 */
[----:B------:R1:W2:Y:S02]  /*2aa50*/  SHFL.UP P6, R14, R13, R12, R11 ;  /* 0x0400000c0d0e7389 */ /* 0x0002a400000c000b */
[----:B012---:R-:W-:Y:S01]  /*2aa60*/  ENDCOLLECTIVE ;  /* 0x000000000000791b */ /* 0x007fe20003800000 */
.L_x_3819:
[----:B------:R-:W-:Y:S05]  /*2aa70*/  BSYNC B0 ;  /* 0x0000000000007941 */ /* 0x000fea0003800000 */
.L_x_3818:
        /* <DEDUP_REMOVED lines=8> */
.L_x_3820:
[----:B------:R-:W-:Y:S01]  /*2ab00*/  IMAD.MOV.U32 R12, RZ, RZ, 0x4 ;  /* 0x00000004ff0c7424 */ /* 0x000fe200078e00ff */
[----:B------:R-:W-:-:S05]  /*2ab10*/  SEL R2, R14, RZ, P2 ;  /* 0x000000ff0e027207 */ /* 0x000fca0001000000 */
[----:B------:R-:W-:-:S04]  /*2ab20*/  IMAD.IADD R2, R13, 0x1, R2 ;  /* 0x000000010d027824 */ /* 0x000fc800078e0202 */
[----:B------:R-:W-:-:S07]  /*2ab30*/  IMAD.MOV.U32 R13, RZ, RZ, R2 ;  /* 0x000000ffff0d7224 */ /* 0x000fce00078e0002 */
[----:B------:R-:W-:Y:S05]  /*2ab40*/  WARPSYNC.COLLECTIVE R15, `(.L_x_3821) ;  /* 0x000000000f087348 */ /* 0x000fea0003c00000 */
[----:B------:R0:W1:Y:S02]  /*2ab50*/  SHFL.UP P6, R14, R13, R12, R11 ;  /* 0x0400000c0d0e7389 */ /* 0x00006400000c000b */
[----:B01----:R-:W-:Y:S01]  /*2ab60*/  ENDCOLLECTIVE ;  /* 0x000000000000791b */ /* 0x003fe20003800000 */
.L_x_3821:
[----:B------:R-:W-:Y:S01]  /*2ab70*/  IMAD.MOV.U32 R12, RZ, RZ, 0x8 ;  /* 0x00000008ff0c7424 */ /* 0x000fe200078e00ff */
[----:B------:R-:W-:-:S05]  /*2ab80*/  SEL R3, R14, RZ, P3 ;  /* 0x000000ff0e037207 */ /* 0x000fca0001800000 */
[----:B------:R-:W-:-:S04]  /*2ab90*/  IMAD.IADD R3, R2, 0x1, R3 ;  /* 0x0000000102037824 */ /* 0x000fc800078e0203 */
[----:B------:R-:W-:-:S07]  /*2aba0*/  IMAD.MOV.U32 R13, RZ, RZ, R3 ;  /* 0x000000ffff0d7224 */ /* 0x000fce00078e0003 */
[----:B------:R-:W-:Y:S05]  /*2abb0*/  WARPSYNC.COLLECTIVE R15, `(.L_x_3822) ;  /* 0x000000000f087348 */ /* 0x000fea0003c00000 */
[----:B------:R0:W1:Y:S02]  /*2abc0*/  SHFL.UP P6, R14, R13, R12, R11 ;  /* 0x0400000c0d0e7389 */ /* 0x00006400000c000b */
[----:B01----:R-:W-:Y:S01]  /*2abd0*/  ENDCOLLECTIVE ;  /* 0x000000000000791b */ /* 0x003fe20003800000 */
.L_x_3822:
[----:B------:R-:W-:Y:S01]  /*2abe0*/  IMAD.MOV.U32 R12, RZ, RZ, 0x10 ;  /* 0x00000010ff0c7424 */ /* 0x000fe200078e00ff */
[----:B------:R-:W-:-:S05]  /*2abf0*/  SEL R4, R14, RZ, P4 ;  /* 0x000000ff0e047207 */ /* 0x000fca0002000000 */
[----:B------:R-:W-:-:S04]  /*2ac00*/  IMAD.IADD R4, R3, 0x1, R4 ;  /* 0x0000000103047824 */ /* 0x000fc800078e0204 */
[----:B------:R-:W-:-:S07]  /*2ac10*/  IMAD.MOV.U32 R13, RZ, RZ, R4 ;  /* 0x000000ffff0d7224 */ /* 0x000fce00078e0004 */
[----:B------:R-:W-:Y:S05]  /*2ac20*/  WARPSYNC.COLLECTIVE R15, `(.L_x_3823) ;  /* 0x000000000f087348 */ /* 0x000fea0003c00000 */
[----:B------:R0:W1:Y:S02]  /*2ac30*/  SHFL.UP P6, R14, R13, R12, R11 ;  /* 0x0400000c0d0e7389 */ /* 0x00006400000c000b */
[----:B01----:R-:W-:Y:S01]  /*2ac40*/  ENDCOLLECTIVE ;  /* 0x000000000000791b */ /* 0x003fe20003800000 */
.L_x_3823:
        /* <DEDUP_REMOVED lines=8> */
.L_x_3824:
[----:B------:R-:W-:Y:S05]  /*2acd0*/  BRA `(.L_x_3825) ;  /* 0xffffffac00787947 */ /* 0x000fea000383ffff */
.L_x_3674:
[----:B------:R-:W-:Y:S01]  /*2ace0*/  BSSY B0, `(.L_x_3826) ;  /* 0x0000006000007945 */ /* 0x000fe20003800000 */
[----:B------:R-:W-:Y:S01]  /*2acf0*/  PLOP3.LUT P6, PT, P6, PT, PT, 0x8, 0x0 ;  /* 0x000000000000781c */ /* 0x000fe200037ce170 */
[----:B------:R-:W-:-:S12]  /*2ad00*/  IMAD.MOV.U32 R15, RZ, RZ, -0x1 ;  /* 0xffffffffff0f7424 */ /* 0x000fd800078e00ff */
[----:B0-----:R-:W-:Y:S05]  /*2ad10*/  WARPSYNC.COLLECTIVE R15, `(.L_x_3827) ;  /* 0x000000000f087348 */ /* 0x001fea0003c00000 */
[----:B------:R-:W-:Y:S01]  /*2ad20*/  VOTE.ANY R14, PT, P6 ;  /* 0x00000000000e7806 */ /* 0x000fe200030e0100 */
[----:B0-----:R-:W-:Y:S06]  /*2ad30*/  ENDCOLLECTIVE ;  /* 0x000000000000791b */ /* 0x001fec0003800000 */
.L_x_3827:
[----:B------:R-:W-:Y:S05]  /*2ad40*/  BSYNC B0 ;  /* 0x0000000000007941 */ /* 0x000fea0003800000 */
.L_x_3826:
        /* <DEDUP_REMOVED lines=9> */
.L_x_3828:
[----:B------:R-:W-:Y:S01]  /*2ade0*/  IMAD.MOV.U32 R17, RZ, RZ, R14 ;  /* 0x000000ffff117224 */ /* 0x000fe200078e000e */
[----:B------:R-:W-:Y:S06]  /*2adf0*/  BRA `(.L_x_3829) ;  /* 0xffffffac00687947 */ /* 0x000fec000383ffff */
.L_x_3676:
[----:B------:R-:W-:Y:S01]  /*2ae00*/  BSSY B0, `(.L_x_3830) ;  /* 0x0000007000007945 */ /* 0x000fe20003800000 */
[----:B------:R-:W-:Y:S02]  /*2ae10*/  IMAD.MOV.U32 R13, RZ, RZ, R3 ;  /* 0x000000ffff0d7224 */ /* 0x000fe400078e0003 */
[----:B------:R-:W-:Y:S02]  /*2ae20*/  IMAD.MOV.U32 R11, RZ, RZ, 0x1f ;  /* 0x0000001fff0b7424 */ /* 0x000fe400078e00ff */
[----:B------:R-:W-:-:S07]  /*2ae30*/  IMAD.MOV.U32 R15, RZ, RZ, -0x1 ;  /* 0xffffffffff0f7424 */ /* 0x000fce00078e00ff */
[----:B012---:R-:W-:Y:S05]  /*2ae40*/  WARPSYNC.COLLECTIVE R15, `(.L_x_3831) ;  /* 0x000000000f087348 */ /* 0x007fea0003c00000 */
[----:B------:R3:W4:Y:S02]  /*2ae50*/  SHFL.IDX P6, R14, R13, R12, R11 ;  /* 0x0000000c0d0e7389 */ /* 0x00072400000c000b */
[----:B01234-:R-:W-:Y:S01]  /*2ae60*/  ENDCOLLECTIVE ;  /* 0x000000000000791b */ /* 0x01ffe20003800000 */
.L_x_3831:
[----:B------:R-:W-:Y:S05]  /*2ae70*/  BSYNC B0 ;  /* 0x0000000000007941 */ /* 0x000fea0003800000 */
.L_x_3830:
[----:B------:R-:W-:Y:S05]  /*2ae80*/  BRA `(.L_x_3675) ;  /* 0xffffffac00607947 */ /* 0x000fea000383ffff */
.L_x_3680:
[----:B0-----:R0:W1:Y:S02]  /*2ae90*/  SYNCS.PHASECHK.TRANS64.TRYWAIT P0, [R4+URZ+0x38820], R0 ;  /* 0x03882000040075a7 */ /* 0x001064000800017f */
[----:B-1----:R-:W-:Y:S05]  /*2aea0*/  @!P0 NANOSLEEP.SYNCS 0x989680 ;  /* 0x009896800000895d */ /* 0x002fea0003900000 */
[----:B------:R-:W1:Y:S02]  /*2aeb0*/  @!P0 SYNCS.PHASECHK.TRANS64 P0, [R4+URZ+0x38820], R0 ;  /* 0x03882000040085a7 */ /* 0x000e64000800007f */
[----:B-1----:R-:W-:Y:S05]  /*2aec0*/  @!P0 BRA `(.L_x_3680) ;  /* 0xfffffffc00f08947 */ /* 0x002fea000383ffff */
[----:B------:R-:W-:Y:S05]  /*2aed0*/  BRA `(.L_x_3832) ;  /* 0xffffffb000d87947 */ /* 0x000fea000383ffff */
.L_x_3681:
        /* <DEDUP_REMOVED lines=11> */
.L_x_3834:
[----:B------:R-:W-:Y:S05]  /*2af90*/  BSYNC B0 ;  /* 0x0000000000007941 */ /* 0x000fea0003800000 */
.L_x_3833:
[----:B------:R-:W-:Y:S05]  /*2afa0*/  BRA `(.L_x_3835) ;  /* 0xffffffb000c07947 */ /* 0x000fea000383ffff */
.L_x_3682:
[----:B------:R-:W-:Y:S01]  /*2afb0*/  BSSY B0, `(.L_x_3836) ;  /* 0x0000006000007945 */ /* 0x000fe20003800000 */
[----:B------:R-:W-:-:S07]  /*2afc0*/  IMAD.MOV.U32 R15, RZ, RZ, -0x1 ;  /* 0xffffffffff0f7424 */ /* 0x000fce00078e00ff */
[----:B0-234-:R-:W-:Y:S05]  /*2afd0*/  WARPSYNC.COLLECTIVE R15, `(.L_x_3837) ;  /* 0x000000000f0c7348 */ /* 0x01dfea0003c00000 */
[----:B------:R-:W-:Y:S02]  /*2afe0*/  ELECT P6, UR62, PT ;  /* 0x00000000003e782f */ /* 0x000fe400038c0000 */
[----:B------:R-:W-:Y:S01]  /*2aff0*/  MOV R14, UR62 ;  /* 0x0000003e000e7c02 */ /* 0x000fe20008000f00 */
[----:B0-234-:R-:W-:Y:S10]  /*2b000*/  ENDCOLLECTIVE ;  /* 0x000000000000791b */ /* 0x01dff40003800000 */
.L_x_3837:
[----:B------:R-:W-:Y:S05]  /*2b010*/  BSYNC B0 ;  /* 0x0000000000007941 */ /* 0x000fea0003800000 */
.L_x_3836:
[----:B------:R-:W-:Y:S05]  /*2b020*/  BRA `(.L_x_3838) ;  /* 0xffffffb000b47947 */ /* 0x000fea000383ffff */
.L_x_3684:
[----:B0-----:R0:W1:Y:S02]  /*2b030*/  SYNCS.PHASECHK.TRANS64.TRYWAIT P1, [R5+URZ+0x38840], R0 ;  /* 0x03884000050075a7 */ /* 0x001064000802017f */
[----:B-1----:R-:W-:Y:S05]  /*2b040*/  @!P1 NANOSLEEP.SYNCS 0x989680 ;  /* 0x009896800000995d */ /* 0x002fea0003900000 */
[----:B------:R-:W1:Y:S02]  /*2b050*/  @!P1 SYNCS.PHASECHK.TRANS64 P1, [R5+URZ+0x38840], R0 ;  /* 0x03884000050095a7 */ /* 0x000e64000802007f */
[----:B-1----:R-:W-:Y:S05]  /*2b060*/  @!P1 BRA `(.L_x_3684) ;  /* 0xfffffffc00f09947 */ /* 0x002fea000383ffff */
[----:B------:R-:W-:Y:S05]  /*2b070*/  BRA `(.L_x_3839) ;  /* 0xffffffb000d47947 */ /* 0x000fea000383ffff */
.L_x_3686:
[----:B-1----:R1:W0:Y:S02]  /*2b080*/  SYNCS.PHASECHK.TRANS64.TRYWAIT P1, [R25+URZ+0x38840], R2 ;  /* 0x03884002190075a7 */ /* 0x002224000802017f */
[----:B0-----:R-:W-:Y:S05]  /*2b090*/  @!P1 NANOSLEEP.SYNCS 0x989680 ;  /* 0x009896800000995d */ /* 0x001fea0003900000 */
[----:B------:R-:W0:Y:S02]  /*2b0a0*/  @!P1 SYNCS.PHASECHK.TRANS64 P1, [R25+URZ+0x38840], R2 ;  /* 0x03884002190095a7 */ /* 0x000e24000802007f */
[----:B0-----:R-:W-:Y:S05]  /*2b0b0*/  @!P1 BRA `(.L_x_3686) ;  /* 0xfffffffc00f09947 */ /* 0x001fea000383ffff */
[----:B------:R-:W-:Y:S05]  /*2b0c0*/  BRA `(.L_x_3840) ;  /* 0xffffffb000e07947 */ /* 0x000fea000383ffff */
.L_x_3688:
[----:B------:R0:W0:Y:S02]  /*2b0d0*/  SYNCS.PHASECHK.TRANS64.TRYWAIT P1, [R5+URZ+0x38860], R0 ;  /* 0x03886000050075a7 */ /* 0x000024000802017f */
[----:B0-----:R-:W-:Y:S05]  /*2b0e0*/  @!P1 NANOSLEEP.SYNCS 0x989680 ;  /* 0x009896800000995d */ /* 0x001fea0003900000 */
[----:B------:R-:W0:Y:S02]  /*2b0f0*/  @!P1 SYNCS.PHASECHK.TRANS64 P1, [R5+URZ+0x38860], R0 ;  /* 0x03886000050095a7 */ /* 0x000e24000802007f */
[----:B0-----:R-:W-:Y:S05]  /*2b100*/  @!P1 BRA `(.L_x_3688) ;  /* 0xfffffffc00f09947 */ /* 0x001fea000383ffff */
[----:B------:R-:W-:Y:S05]  /*2b110*/  BRA `(.L_x_3841) ;  /* 0xffffffb000dc7947 */ /* 0x000fea000383ffff */
.L_x_3842:
        /* <DEDUP_REMOVED lines=14> */
.L_x_5644:


//--------------------- .text._ZN7cutlass13device_kernelIN5flash11enable_sm90INS1_16FlashAttnFwdSm90INS1_25CollectiveMainloopFwdSm90ILi2EN4cute5tupleIJNS5_1CILi1EEES8_S8_EEENS6_IJNS7_ILi64EEESA_SA_EEELi512ENS_10bfloat16_tEfNS_4arch4Sm90ELb1ELb0ELb0ELb0ELb1ELb0ELb0ELb0ELb0ELb1ELb0ELb0EEENS1_21CollectiveEpilogueFwdINS6_IJSA_NS7_ILi512EEESA_EEES9_SC_SE_Li256ELb0ELb1ELb0ELb0EEENS1_30DynamicPersistentTileSchedulerILi256ELi128ELb0ELb1ELb1EEEEEEEEEvNT_6ParamsE --------------------------
	.section	.text._ZN7cutlass13device_kernelIN5flash11enable_sm90INS1_16FlashAttnFwdSm90INS1_25CollectiveMainloopFwdSm90ILi2EN4cute5tupleIJNS5_1CILi1EEES8_S8_EEENS6_IJNS7_ILi64EEESA_SA_EEELi512ENS_10bfloat16_tEfNS_4arch4Sm90ELb1ELb0ELb0ELb0ELb1ELb0ELb0ELb0ELb0ELb1ELb0ELb0EEENS1_21CollectiveEpilogueFwdINS6_IJSA_NS7_ILi512EEESA_EEES9_SC_SE_Li256ELb0ELb1ELb0ELb0EEENS1_30DynamicPersistentTileSchedulerILi256ELi128ELb0ELb1ELb1EEEEEEEEEvNT_6ParamsE,"ax",@progbits
	.align	128
.text._ZN7cutlass13device_kernelIN5flash11enable_sm90INS1_16FlashAttnFwdSm90INS1_25CollectiveMainloopFwdSm90ILi2EN4cute5tupleIJNS5_1CILi1EEES8_S8_EEENS6_IJNS7_ILi64EEESA_SA_EEELi512ENS_10bfloat16_tEfNS_4arch4Sm90ELb1ELb0ELb0ELb0ELb1ELb0ELb0ELb0ELb0ELb1ELb0ELb0EEENS1_21CollectiveEpilogueFwdINS6_IJSA_NS7_ILi512EEESA_EEES9_SC_SE_Li256ELb0ELb1ELb0ELb0EEENS1_30DynamicPersistentTileSchedulerILi256ELi128ELb0ELb1ELb1EEEEEEEEEvNT_6ParamsE:
        .type           _ZN7cutlass13device_kernelIN5flash11enable_sm90INS1_16FlashAttnFwdSm90INS1_25CollectiveMainloopFwdSm90ILi2EN4cute5tupleIJNS5_1CILi1EEES8_S8_EEENS6_IJNS7_ILi64EEESA_SA_EEELi512ENS_10bfloat16_tEfNS_4arch4Sm90ELb1ELb0ELb0ELb0ELb1ELb0ELb0ELb0ELb0ELb1ELb0ELb0EEENS1_21CollectiveEpilogueFwdINS6_IJSA_NS7_ILi512EEESA_EEES9_SC_SE_Li256ELb0ELb1ELb0ELb0EEENS1_30DynamicPersistentTileSchedulerILi256ELi128ELb0ELb1ELb1EEEEEEEEEvNT_6ParamsE,@function
        .size           _ZN7cutlass13device_kernelIN5flash11enable_sm90INS1_16FlashAttnFwdSm90INS1_25CollectiveMainloopFwdSm90ILi2EN4cute5tupleIJNS5_1CILi1EEES8_S8_EEENS6_IJNS7_ILi64EEESA_SA_EEELi512ENS_10bfloat16_tEfNS_4arch4Sm90ELb1ELb0ELb0ELb0ELb1ELb0ELb0ELb0ELb0ELb1ELb0ELb0EEENS1_21CollectiveEpilogueFwdINS6_IJSA_NS7_ILi512EEESA_EEES9_SC_SE_Li256ELb0ELb1ELb0ELb0EEENS1_30DynamicPersistentTileSchedulerILi256ELi128ELb0ELb1ELb1EEEEEEEEEvNT_6ParamsE,(.L_x_5645 - _ZN7cutlass13device_kernelIN5flash11enable_sm90INS1_16FlashAttnFwdSm90INS1_25CollectiveMainloopFwdSm90ILi2EN4cute5tupleIJNS5_1CILi1EEES8_S8_EEENS6_IJNS7_ILi64EEESA_SA_EEELi512ENS_10bfloat16_tEfNS_4arch4Sm90ELb1ELb0ELb0ELb0ELb1ELb0ELb0ELb0ELb0ELb1ELb0ELb0EEENS1_21CollectiveEpilogueFwdINS6_IJSA_NS7_ILi512EEESA_EEES9_SC_SE_Li256ELb0ELb1ELb0ELb0EEENS1_30DynamicPersistentTileSchedulerILi256ELi128ELb0ELb1ELb1EEEEEEEEEvNT_6ParamsE)
        .other          _ZN7cutlass13device_kernelIN5flash11enable_sm90INS1_16FlashAttnFwdSm90INS1_25CollectiveMainloopFwdSm90ILi2EN4cute5tupleIJNS5_1CILi1EEES8_S8_EEENS6_IJNS7_ILi64EEESA_SA_EEELi512ENS_10bfloat16_tEfNS_4arch4Sm90ELb1ELb0ELb0ELb0ELb1ELb0ELb0ELb0ELb0ELb1ELb0ELb0EEENS1_21CollectiveEpilogueFwdINS6_IJSA_NS7_ILi512EEESA_EEES9_SC_SE_Li256ELb0ELb1ELb0ELb0EEENS1_30DynamicPersistentTileSchedulerILi256ELi128ELb0ELb1ELb1EEEEEEEEEvNT_6ParamsE,@"STO_CUDA_ENTRY STV_DEFAULT"
_ZN7cutlass13device_kernelIN5flash11enable_sm90INS1_16FlashAttnFwdSm90INS1_25CollectiveMainloopFwdSm90ILi2EN4cute5tupleIJNS5_1CILi1EEES8_S8_EEENS6_IJNS7_ILi64EEESA_SA_EEELi512ENS_10bfloat16_tEfNS_4arch4Sm90ELb1ELb0ELb0ELb0ELb1ELb0ELb0ELb0ELb0ELb1ELb0ELb0EEENS1_21CollectiveEpilogueFwdINS6_IJSA_NS7_ILi512EEESA_EEES9_SC_SE_Li256ELb0ELb1ELb0ELb0EEENS1_30DynamicPersistentTileSchedulerILi256ELi128ELb0ELb1ELb1EEEEEEEEEvNT_6ParamsE:
        /* <DEDUP_REMOVED lines=41> */
.L_x_3843:
        /* <DEDUP_REMOVED lines=22> */
.L_x_3844:
        /* <DEDUP_REMOVED lines=18> */
.L_x_3845:
        /* <DEDUP_REMOVED lines=22> */
.L_x_3846:
        /* <DEDUP_REMOVED lines=23> */
.L_x_3847:
        /* <DEDUP_REMOVED lines=8> */
.L_x_3849:
        /* <DEDUP_REMOVED lines=25> */
[----:B------:R-:W-:Y:S02]  /*09f0*/  SHF.R.S32.HI R5, RZ, 0x4, R2 ;  /* 0x00000004ff057819 */ /* 0x000fe40000011402 */
[----:B------:R-:W-:Y:S02]  /*0a00*/  SHF.R.S32.HI R11, RZ, 0x5, R6 ;  /* 0x00000005ff0b7819 */ /* 0x000fe40000011406 */
[C---:B------:R-:W-:Y:S02]  /*0a10*/  LEA.HI R0, R2.reuse, R5, RZ, 0x1 ;  /* 0x0000000502007211 */ /* 0x040fe400078f08ff */
[----:B------:R-:W-:Y:S02]  /*0a20*/  LOP3.LUT R7, R2, 0xfffffff0, RZ, 0xc0, !PT ;  /* 0xfffffff002077812 */ /* 0x000fe400078ec0ff */
[----:B------:R-:W-:Y:S02]  /*0a30*/  LOP3.LUT R4, R0, 0x1ffffffe, RZ, 0xc0, !PT ;  /* 0x1ffffffe00047812 */ /* 0x000fe400078ec0ff */
[----:B------:R-:W-:-:S02]  /*0a40*/  LEA.HI R0, R3, R216, RZ, 0x7 ;  /* 0x000000d803007211 */ /* 0x000fc400078f38ff */
[----:B------:R-:W-:Y:S01]  /*0a50*/  SHF.R.S32.HI R6, RZ, 0x1f, R6 ;  /* 0x0000001fff067819 */ /* 0x000fe20000011406 */
[----:B------:R-:W-:Y:S01]  /*0a60*/  IMAD.IADD R8, R5, 0x1, -R4 ;  /* 0x0000000105087824 */ /* 0x000fe200078e0a04 */
[----:B------:R-:W-:Y:S01]  /*0a70*/  LEA.HI R4, R3, R216, RZ, 0x2 ;  /* 0x000000d803047211 */ /* 0x000fe200078f10ff */
[----:B0-----:R-:W-:Y:S01]  /*0a80*/  ULEA UR42, UR40, UR42, 0x18 ;  /* 0x0000002a282a7291 */ /* 0x001fe2000f8ec03f */
[----:B------:R-:W-:Y:S02]  /*0a90*/  LOP3.LUT R5, R0, 0xffffff80, RZ, 0xc0, !PT ;  /* 0xffffff8000057812 */ /* 0x000fe400078ec0ff */
[----:B------:R-:W-:Y:S02]  /*0aa0*/  LOP3.LUT R9, R4, 0xfffffffc, RZ, 0xc0, !PT ;  /* 0xfffffffc04097812 */ /* 0x000fe400078ec0ff */
[----:B------:R-:W-:Y:S01]  /*0ab0*/  LEA.HI R2, R6, R11, RZ, 0x2 ;  /* 0x0000000b06027211 */ /* 0x000fe200078f10ff */
[C---:B------:R-:W-:Y:S01]  /*0ac0*/  IMAD.IADD R6, R216.reuse, 0x1, -R7 ;  /* 0x00000001d8067824 */ /* 0x040fe200078e0a07 */
[----:B------:R-:W-:Y:S01]  /*0ad0*/  SHF.R.S32.HI R211, RZ, 0x7, R0 ;  /* 0x00000007ffd37819 */ /* 0x000fe20000011400 */
[----:B------:R-:W-:Y:S01]  /*0ae0*/  IMAD.IADD R5, R216, 0x1, -R5 ;  /* 0x00000001d8057824 */ /* 0x000fe200078e0a05 */
[----:B------:R-:W-:Y:S01]  /*0af0*/  LOP3.LUT R4, R2, 0x3ffffc, RZ, 0xc0, !PT ;  /* 0x003ffffc02047812 */ /* 0x000fe200078ec0ff */
[----:B------:R-:W-:Y:S01]  /*0b00*/  IMAD.IADD R12, R216, 0x1, -R9 ;  /* 0x00000001d80c7824 */ /* 0x000fe200078e0a09 */
[--C-:B------:R-:W-:Y:S01]  /*0b10*/  SHF.R.S32.HI R7, RZ, 0x1f, R6.reuse ;  /* 0x0000001fff077819 */ /* 0x100fe20000011406 */
[----:B------:R-:W-:Y:S01]  /*0b20*/  IMAD R15, R211, 0x100, R6 ;  /* 0x00000100d30f7824 */ /* 0x000fe200078e0206 */
[----:B------:R-:W-:-:S02]  /*0b30*/  SHF.R.S32.HI R2, RZ, 0x1f, R5 ;  /* 0x0000001fff027819 */ /* 0x000fc40000011405 */
[----:B------:R-:W-:Y:S02]  /*0b40*/  LEA.HI R9, R12, R12, RZ, 0x1 ;  /* 0x0000000c0c097211 */ /* 0x000fe400078f08ff */
[----:B------:R-:W-:Y:S02]  /*0b50*/  LEA.HI R7, R7, R6, RZ, 0x3 ;  /* 0x0000000607077211 */ /* 0x000fe400078f18ff */
[----:B------:R-:W-:Y:S02]  /*0b60*/  IADD3 R10, R11, -R4, RZ ;  /* 0x800000040b0a7210 */ /* 0x000fe40007ffe0ff */
[----:B------:R-:W-:Y:S02]  /*0b70*/  LEA.HI R4, R2, R5, RZ, 0x2 ;  /* 0x0000000502047211 */ /* 0x000fe400078f10ff */
[----:B------:R-:W-:Y:S01]  /*0b80*/  LOP3.LUT R13, R9, 0x1ffffffe, RZ, 0xc0, !PT ;  /* 0x1ffffffe090d7812 */ /* 0x000fe200078ec0ff */
[----:B------:R-:W-:Y:S01]  /*0b90*/  IMAD R14, R10, 0x10, R15 ;  /* 0x000000100a0e7824 */ /* 0x000fe200078e020f */
        /* <DEDUP_REMOVED lines=13> */
[----:B------:R-:W-:-:S02]  /*0c70*/  LOP3.LUT R10, R10, 0x7ffffe00, RZ, 0xc0, !PT ;  /* 0x7ffffe000a0a7812 */ /* 0x000fc400078ec0ff */
[----:B------:R-:W-:Y:S01]  /*0c80*/  LOP3.LUT R4, R4, 0x1c0, RZ, 0xc0, !PT ;  /* 0x000001c004047812 */ /* 0x000fe200078ec0ff */
[----:B------:R-:W-:Y:S01]  /*0c90*/  IMAD.IADD R209, R216, 0x1, -R209 ;  /* 0x00000001d8d17824 */ /* 0x000fe200078e0ad1 */
[----:B------:R-:W-:Y:S01]  /*0ca0*/  LEA R215, R14, R7, 0x6 ;  /* 0x000000070ed77211 */ /* 0x000fe200078e30ff */
[----:B------:R-:W-:Y:S01]  /*0cb0*/  IMAD R10, R11, 0x400, R10 ;  /* 0x000004000b0a7824 */ /* 0x000fe200078e020a */
[----:B------:R-:W-:Y:S01]  /*0cc0*/  LOP3.LUT R7, R4, 0x8, R7, 0xf8, !PT ;  /* 0x0000000804077812 */ /* 0x000fe200078ef807 */
[----:B------:R-:W-:Y:S01]  /*0cd0*/  IMAD.SHL.U32 R17, R209, 0x8, RZ ;  /* 0x00000008d1117824 */ /* 0x000fe200078e00ff */
[----:B------:R-:W-:Y:S02]  /*0ce0*/  SHF.R.U32.HI R4, RZ, 0x3, R4 ;  /* 0x00000003ff047819 */ /* 0x000fe40000011604 */
[----:B------:R-:W-:Y:S01]  /*0cf0*/  LEA.HI R5, R5, R2, RZ, 0x3 ;  /* 0x0000000205057211 */ /* 0x000fe200078f18ff */
[----:B------:R-:W-:Y:S01]  /*0d00*/  VIADD R190, R17, 0x40 ;  /* 0x0000004011be7836 */ /* 0x000fe20000000000 */
[----:B------:R-:W-:Y:S01]  /*0d10*/  LOP3.LUT R7, R7, R4, RZ, 0x3c, !PT ;  /* 0x0000000407077212 */ /* 0x000fe200078e3cff */
[----:B------:R-:W-:Y:S01]  /*0d20*/  VIADD R189, R17, 0x80 ;  /* 0x0000008011bd7836 */ /* 0x000fe20000000000 */
        /* <DEDUP_REMOVED lines=14> */
[----:B------:R-:W-:Y:S01]  /*0e10*/  IADD3 R0, R211, -R0, RZ ;  /* 0x80000000d3007210 */ /* 0x000fe20007ffe0ff */
[----:B------:R-:W-:Y:S01]  /*0e20*/  VIADD R212, R17, 0x1c0 ;  /* 0x000001c011d47836 */ /* 0x000fe20000000000 */
[----:B------:R-:W-:Y:S01]  /*0e30*/  SHF.R.S32.HI R210, RZ, 0x3, R3 ;  /* 0x00000003ffd27819 */ /* 0x000fe20000011403 */
[----:B------:R-:W-:Y:S01]  /*0e40*/  VIADD R22, R19, 0x26820 ;  /* 0x0002682013167836 */ /* 0x000fe20000000000 */
[----:B------:R-:W-:Y:S01]  /*0e50*/  SHF.L.U32 R18, R0, 0x8, RZ ;  /* 0x0000000800127819 */ /* 0x000fe200000006ff */
[----:B------:R-:W-:Y:S01]  /*0e60*/  IMAD R16, R6, 0x10, R5 ;  /* 0x0000001006107824 */ /* 0x000fe200078e0205 */
        /* <DEDUP_REMOVED lines=12> */
.L_x_3910:
        /* <DEDUP_REMOVED lines=12> */
[----:B01234-:R-:W-:Y:S05]  /*0ff0*/  @!P0 BRA `(.L_x_3850) ;  /* 0x0000000000208947 */ /* 0x01ffea0003800000 */
        /* <DEDUP_REMOVED lines=8> */
.L_x_3850:
[----:B------:R-:W-:Y:S01]  /*1080*/  ULDC UR7, c[0x0][0xc54] ;  /* 0x0003150000077ab9 */ /* 0x000fe20000000800 */
[----:B------:R-:W-:Y:S01]  /*1090*/  UMOV UR6, UR9 ;  /* 0x0000000900067c82 */ /* 0x000fe20008000000 */
[----:B------:R-:W-:-:S11]  /*10a0*/  UISETP.NE.AND UP0, UPT, UR7, 0x1, UPT ;  /* 0x000000010700788c */ /* 0x000fd6000bf05270 */
[----:B------:R-:W-:Y:S02]  /*10b0*/  @UP0 ULDC.64 UR10, c[0x0][0xc58] ;  /* 0x00031600000a0ab9 */ /* 0x000fe40000000a00 */
[----:B------:R-:W-:-:S04]  /*10c0*/  UIMAD.WIDE.U32 UR4, UR9, UR10, URZ ;  /* 0x0000000a090472a5 */ /* 0x000fc8000f8e003f */
[----:B------:R-:W-:-:S04]  /*10d0*/  @UP0 USHF.R.U32.HI UR6, URZ, UR11, UR5 ;  /* 0x0000000b3f060299 */ /* 0x000fc80008011605 */
[----:B------:R-:W-:-:S12]  /*10e0*/  UIMAD UR4, UR6, UR7, URZ ;  /* 0x00000007060472a4 */ /* 0x000fd8000f8e023f */
.L_x_3851:
[----:B------:R-:W-:Y:S01]  /*10f0*/  ULDC UR45, c[0x0][0xc48] ;  /* 0x00031200002d7ab9 */ /* 0x000fe20000000800 */
[----:B------:R-:W-:Y:S01]  /*1100*/  ULDC.64 UR10, c[0x0][0x418] ;  /* 0x00010600000a7ab9 */ /* 0x000fe20000000a00 */
[----:B------:R-:W-:Y:S02]  /*1110*/  UISETP.NE.AND UP1, UPT, UR45, 0x1, UPT ;  /* 0x000000012d00788c */ /* 0x000fe4000bf25270 */
[----:B------:R-:W-:Y:S02]  /*1120*/  UISETP.NE.U32.AND UP0, UPT, UR10, URZ, UPT ;  /* 0x0000003f0a00728c */ /* 0x000fe4000bf05070 */
[----:B------:R-:W-:Y:S02]  /*1130*/  UIADD3 UR4, UR9, -UR4, URZ ;  /* 0x8000000409047290 */ /* 0x000fe4000fffe03f */
[----:B------:R-:W-:Y:S02]  /*1140*/  ULOP3.LUT UR6, URZ, UR6, URZ, 0x33, !UPT ;  /* 0x000000063f067292 */ /* 0x000fe4000f8e333f */
[----:B------:R-:W-:Y:S01]  /*1150*/  UISETP.NE.AND.EX UP0, UPT, UR11, URZ, UPT, UP0 ;  /* 0x0000003f0b00728c */ /* 0x000fe2000bf05300 */
[----:B------:R-:W-:Y:S01]  /*1160*/  ULDC UR5, c[0x0][0xc3c] ;  /* 0x00030f0000057ab9 */ /* 0x000fe20000000800 */
[----:B------:R-:W-:Y:S01]  /*1170*/  ULDC UR9, c[0x0][0xc54] ;  /* 0x0003150000097ab9 */ /* 0x000fe20000000800 */
[----:B------:R-:W-:Y:S01]  /*1180*/  ULDC UR48, c[0x0][0x424] ;  /* 0x0001090000307ab9 */ /* 0x000fe20000000800 */
[----:B------:R-:W-:-:S02]  /*1190*/  UISETP.NE.AND UP2, UPT, UR46, 0x1, UPT ;  /* 0x000000012e00788c */ /* 0x000fc4000bf45270 */
[----:B------:R-:W-:Y:S02]  /*11a0*/  UIADD3 UR6, UR6, UR5, URZ ;  /* 0x0000000506067290 */ /* 0x000fe4000fffe03f */
[----:B------:R-:W-:Y:S02]  /*11b0*/  UIMAD UR8, UR8, UR9, UR4 ;  /* 0x00000009080872a4 */ /* 0x000fe4000f8e0204 */
[----:B------:R-:W-:Y:S01]  /*11c0*/  USEL UR48, UR48, 0x1, UP0 ;  /* 0x0000000130307887 */ /* 0x000fe20008000000 */
[----:B------:R-:W-:Y:S01]  /*11d0*/  PLOP3.LUT P0, PT, PT, PT, UP2, 0x80, 0x0 ;  /* 0x000000000000781c */ /* 0x000fe20003f0f028 */
[----:B------:R-:W-:Y:S01]  /*11e0*/  ULDC UR7, c[0x0][0x2f0] ;  /* 0x0000bc0000077ab9 */ /* 0x000fe20000000800 */
[----:B------:R-:W-:Y:S01]  /*11f0*/  @UP1 ULDC UR4, c[0x0][0xc4c] ;  /* 0x0003130000041ab9 */ /* 0x000fe20000000800 */
[----:B------:R-:W-:Y:S02]  /*1200*/  USHF.L.U32 UR44, UR6, 0x6, URZ ;  /* 0x00000006062c7899 */ /* 0x000fe4000800063f */
        /* <DEDUP_REMOVED lines=8> */
[----:B------:R-:W-:-:S02]  /*1290*/  UIMAD UR45, UR45, UR5, UR8 ;  /* 0x000000052d2d72a4 */ /* 0x000fc4000f8e0208 */
[----:B------:R-:W-:Y:S01]  /*12a0*/  USHF.R.S32.HI UR52, URZ, 0x6, UR4 ;  /* 0x000000063f347899 */ /* 0x000fe20008011404 */
[----:B------:R-:W-:Y:S11]  /*12b0*/  @!P0 BRA `(.L_x_3852) ;  /* 0x0000001c00708947 */ /* 0x000ff60003800000 */
[----:B------:R-:W0:Y:S01]  /*12c0*/  LDC R0, c[0x0][0x448] ;  /* 0x00011200ff007b82 */ /* 0x000e220000000800 */
[----:B------:R-:W-:Y:S01]  /*12d0*/  UIADD3 UR5, UR44, 0x3f, URZ ;  /* 0x0000003f2c057890 */ /* 0x000fe2000fffe03f */
[----:B------:R-:W-:Y:S01]  /*12e0*/  CS2R R150, SRZ ;  /* 0x0000000000967805 */ /* 0x000fe2000001ff00 */
[----:B------:R-:W-:Y:S01]  /*12f0*/  ULDC UR4, c[0x0][0x288] ;  /* 0x0000a20000047ab9 */ /* 0x000fe20000000800 */
[----:B------:R-:W-:Y:S01]  /*1300*/  CS2R R148, SRZ ;  /* 0x0000000000947805 */ /* 0x000fe2000001ff00 */
[----:B------:R-:W-:Y:S01]  /*1310*/  UIADD3 UR4, -UR4, 0x40, URZ ;  /* 0x0000004004047890 */ /* 0x000fe2000fffe13f */
[----:B------:R-:W-:Y:S02]  /*1320*/  CS2R R146, SRZ ;  /* 0x0000000000927805 */ /* 0x000fe4000001ff00 */
[----:B------:R-:W-:Y:S02]  /*1330*/  CS2R R144, SRZ ;  /* 0x0000000000907805 */ /* 0x000fe4000001ff00 */
[----:B------:R-:W-:Y:S01]  /*1340*/  CS2R R142, SRZ ;  /* 0x00000000008e7805 */ /* 0x000fe2000001ff00 */
[----:B------:R-:W-:Y:S01]  /*1350*/  UIMAD UR4, UR48, UR7, UR4 ;  /* 0x00000007300472a4 */ /* 0x000fe2000f8e0204 */
        /* <DEDUP_REMOVED lines=14> */
[----:B0-----:R-:W-:Y:S02]  /*1440*/  ISETP.NE.AND P0, PT, R0, 0x1, PT ;  /* 0x000000010000780c */ /* 0x001fe40003f05270 */
[----:B------:R-:W-:Y:S02]  /*1450*/  CS2R R116, SRZ ;  /* 0x0000000000747805 */ /* 0x000fe4000001ff00 */
[----:B------:R-:W-:Y:S02]  /*1460*/  MOV R0, UR5 ;  /* 0x0000000500007c02 */ /* 0x000fe40008000f00 */
        /* <DEDUP_REMOVED lines=10> */
[----:B------:R-:W0:Y:S01]  /*1510*/  @P0 LDC R3, c[0x0][0x44c] ;  /* 0x00011300ff030b82 */ /* 0x000e220000000800 */
[----:B------:R-:W-:Y:S02]  /*1520*/  CS2R R170, SRZ ;  /* 0x0000000000aa7805 */ /* 0x000fe4000001ff00 */
[----:B------:R-:W-:Y:S02]  /*1530*/  CS2R R90, SRZ ;  /* 0x00000000005a7805 */ /* 0x000fe4000001ff00 */
[----:B------:R-:W-:Y:S02]  /*1540*/  CS2R R172, SRZ ;  /* 0x0000000000ac7805 */ /* 0x000fe4000001ff00 */
[----:B------:R-:W-:-:S02]  /*1550*/  CS2R R86, SRZ ;  /* 0x0000000000567805 */ /* 0x000fc4000001ff00 */
[----:B------:R-:W-:Y:S02]  /*1560*/  CS2R R174, SRZ ;  /* 0x0000000000ae7805 */ /* 0x000fe4000001ff00 */
[----:B------:R-:W-:Y:S02]  /*1570*/  CS2R R82, SRZ ;  /* 0x0000000000527805 */ /* 0x000fe4000001ff00 */
[----:B------:R-:W-:Y:S01]  /*1580*/  CS2R R176, SRZ ;  /* 0x0000000000b07805 */ /* 0x000fe2000001ff00 */
[----:B------:R-:W1:Y:S01]  /*1590*/  @P0 LDC R4, c[0x0][0x450] ;  /* 0x00011400ff040b82 */ /* 0x000e620000000800 */
        /* <DEDUP_REMOVED lines=14> */
[----:B------:R-:W-:Y:S01]  /*1680*/  CS2R R198, SRZ ;  /* 0x0000000000c67805 */ /* 0x000fe2000001ff00 */
[----:B0-----:R-:W-:Y:S01]  /*1690*/  @P0 IMAD.HI.U32 R3, R3, UR5, RZ ;  /* 0x0000000503030c27 */ /* 0x001fe2000f8e00ff */
[----:B------:R-:W-:-:S02]  /*16a0*/  CS2R R50, SRZ ;  /* 0x0000000000327805 */ /* 0x000fc4000001ff00 */
[----:B------:R-:W-:Y:S02]  /*16b0*/  CS2R R200, SRZ ;  /* 0x0000000000c87805 */ /* 0x000fe4000001ff00 */
[----:B------:R-:W-:Y:S02]  /*16c0*/  CS2R R46, SRZ ;  /* 0x00000000002e7805 */ /* 0x000fe4000001ff00 */
[----:B------:R-:W-:Y:S02]  /*16d0*/  CS2R R202, SRZ ;  /* 0x0000000000ca7805 */ /* 0x000fe4000001ff00 */
[----:B------:R-:W-:Y:S02]  /*16e0*/  CS2R R42, SRZ ;  /* 0x00000000002a7805 */ /* 0x000fe4000001ff00 */
[----:B------:R-:W-:Y:S02]  /*16f0*/  CS2R R204, SRZ ;  /* 0x0000000000cc7805 */ /* 0x000fe4000001ff00 */
[----:B------:R-:W-:-:S02]  /*1700*/  CS2R R38, SRZ ;  /* 0x0000000000267805 */ /* 0x000fc4000001ff00 */
[----:B-1----:R-:W-:Y:S02]  /*1710*/  @P0 SHF.R.U32.HI R0, RZ, R4, R3 ;  /* 0x00000004ff000219 */ /* 0x002fe40000011603 */
[----:B------:R-:W-:Y:S02]  /*1720*/  CS2R R206, SRZ ;  /* 0x0000000000ce7805 */ /* 0x000fe4000001ff00 */
[----:B------:R-:W-:Y:S02]  /*1730*/  PLOP3.LUT P0, PT, PT, PT, PT, 0x80, 0x0 ;  /* 0x000000000000781c */ /* 0x000fe40003f0f070 */
[----:B------:R-:W-:Y:S01]  /*1740*/  CS2R R34, SRZ ;  /* 0x0000000000227805 */ /* 0x000fe2000001ff00 */
[----:B------:R-:W-:Y:S01]  /*1750*/  IMAD.MOV.U32 R208, RZ, RZ, RZ ;  /* 0x000000ffffd07224 */ /* 0x000fe200078e00ff */
[----:B------:R-:W-:Y:S01]  /*1760*/  CS2R R30, SRZ ;  /* 0x00000000001e7805 */ /* 0x000fe2000001ff00 */
[----:B------:R-:W-:Y:S01]  /*1770*/  VIADD R3, R0, UR4 ;  /* 0x0000000400037c36 */ /* 0x000fe20008000000 */
[----:B------:R-:W-:Y:S01]  /*1780*/  CS2R R26, SRZ ;  /* 0x00000000001a7805 */ /* 0x000fe2000001ff00 */
[----:B------:R-:W-:-:S02]  /*1790*/  IMAD.MOV.U32 R0, RZ, RZ, RZ ;  /* 0x000000ffff007224 */ /* 0x000fc400078e00ff */
[----:B------:R-:W-:Y:S01]  /*17a0*/  IMAD.MOV.U32 R7, RZ, RZ, RZ ;  /* 0x000000ffff077224 */ /* 0x000fe200078e00ff */
[----:B------:R-:W-:Y:S01]  /*17b0*/  SHF.R.S32.HI R4, RZ, 0x1f, R3 ;  /* 0x0000001fff047819 */ /* 0x000fe20000011403 */
[----:B------:R-:W-:-:S03]  /*17c0*/  IMAD.MOV.U32 R21, RZ, RZ, RZ ;  /* 0x000000ffff157224 */ /* 0x000fc600078e00ff */
[----:B------:R-:W-:Y:S01]  /*17d0*/  LEA.HI R4, R4, R3, RZ, 0x6 ;  /* 0x0000000304047211 */ /* 0x000fe200078f30ff */
[----:B------:R-:W-:-:S03]  /*17e0*/  IMAD.MOV.U32 R3, RZ, RZ, RZ ;  /* 0x000000ffff037224 */ /* 0x000fc600078e00ff */
[----:B------:R-:W-:-:S04]  /*17f0*/  SHF.R.S32.HI R4, RZ, 0x6, R4 ;  /* 0x00000006ff047819 */ /* 0x000fc80000011404 */
[----:B------:R-:W-:-:S04]  /*1800*/  VIMNMX R4, R4, UR52, PT ;  /* 0x0000003404047c48 */ /* 0x000fc8000bfe0100 */
[----:B------:R-:W-:-:S13]  /*1810*/  ISETP.GE.AND P1, PT, R4, 0x1, PT ;  /* 0x000000010400780c */ /* 0x000fda0003f26270 */
        /* <DEDUP_REMOVED lines=15> */
.L_x_3854:
[----:B------:R-:W-:Y:S01]  /*1910*/  ULEA UR21, UR38, UR42, 0x3 ;  /* 0x0000002a26157291 */ /* 0x000fe2000f8e183f */
[----:B------:R-:W-:-:S04]  /*1920*/  MOV R0, UR37 ;  /* 0x0000002500007c02 */ /* 0x000fc80008000f00 */
[----:B------:R-:W-:-:S04]  /*1930*/  SHF.L.U32 R0, R0, 0x1f, RZ ;  /* 0x0000001f00007819 */ /* 0x000fc800000006ff */
[----:B------:R-:W0:Y:S02]  /*1940*/  SYNCS.PHASECHK.TRANS64.TRYWAIT P1, [UR21+0x28c50], R0 ;  /* 0x028c5000ff0075a7 */ /* 0x000e240008020155 */
[----:B0-----:R-:W-:Y:S05]  /*1950*/  @!P1 BRA `(.L_x_3855) ;  /* 0x000000e000a89947 */ /* 0x001fea0003800000 */
.L_x_3974:
        /* <DEDUP_REMOVED lines=38> */
.L_x_3856:
[----:B------:R-:W-:Y:S01]  /*1bc0*/  UIADD3 UR6, UR21, 0x28c60, URZ ;  /* 0x00028c6015067890 */ /* 0x000fe2000fffe03f */
[----:B------:R-:W-:-:S03]  /*1bd0*/  ISETP.GE.AND P1, PT, R4, 0x2, PT ;  /* 0x000000020400780c */ /* 0x000fc60003f26270 */
[----:B------:R-:W-:-:S09]  /*1be0*/  UPRMT UR6, UR40, 0x654, UR6 ;  /* 0x0000065428067896 */ /* 0x000fd20008000006 */
[----:B------:R-:W-:Y:S01]  /*1bf0*/  SYNCS.ARRIVE.TRANS64.RED.A1T0 RZ, [UR6], RZ ;  /* 0x000000ffffff79a7 */ /* 0x000fe20008100406 */
[----:B------:R-:W-:Y:S05]  /*1c00*/  @!P1 BRA `(.L_x_3857) ;  /* 0x0000000800dc9947 */ /* 0x000fea0003800000 */
[----:B------:R-:W-:-:S07]  /*1c10*/  VIADD R4, R4, 0xfffffffe ;  /* 0xfffffffe04047836 */ /* 0x000fce0000000000 */
.L_x_3863:
[----:B------:R-:W-:Y:S01]  /*1c20*/  BAR.SYNC.DEFER_BLOCKING 0xe, 0x100 ;  /* 0x0384000000007b1d */ /* 0x000fe20000010000 */
[----:B01----:R-:W-:Y:S01]  /*1c30*/  IMAD.U32 R3, RZ, RZ, UR38 ;  /* 0x00000026ff037e24 */ /* 0x003fe2000f8e00ff */
[----:B------:R-:W-:Y:S01]  /*1c40*/  UIADD3 UR38, UR38, 0x1, URZ ;  /* 0x0000000126267890 */ /* 0x000fe2000fffe03f */
[C---:B------:R-:W-:Y:S01]  /*1c50*/  ISETP.GT.AND P2, PT, R4.reuse, RZ, PT ;  /* 0x000000ff0400720c */ /* 0x040fe20003f44270 */
        /* <DEDUP_REMOVED lines=139> */
.L_x_3858:
[----:B------:R-:W-:Y:S01]  /*2510*/  ULEA UR21, UR38, UR42, 0x3 ;  /* 0x0000002a26157291 */ /* 0x000fe2000f8e183f */
[----:B------:R-:W-:-:S05]  /*2520*/  IMAD.U32 R0, RZ, RZ, UR37 ;  /* 0x00000025ff007e24 */ /* 0x000fca000f8e00ff */
[----:B------:R-:W-:-:S04]  /*2530*/  SHF.L.U32 R0, R0, 0x1f, RZ ;  /* 0x0000001f00007819 */ /* 0x000fc800000006ff */
[----:B------:R0:W1:Y:S01]  /*2540*/  SYNCS.PHASECHK.TRANS64.TRYWAIT P1, [UR21+0x28c50], R0 ;  /* 0x028c5000ff0075a7 */ /* 0x0000620008020155 */
[----:B------:R-:W-:Y:S05]  /*2550*/  @!P0 BRA `(.L_x_3859) ;  /* 0x0000000000048947 */ /* 0x000fea0003800000 */
[----:B------:R-:W-:Y:S01]  /*2560*/  BPT.TRAP 0x1 ;  /* 0x000000040000795c */ /* 0x000fe20000300000 */
.L_x_3859:
[----:B-1----:R-:W-:Y:S05]  /*2570*/  @P1 BRA `(.L_x_3860) ;  /* 0x0000000000081947 */ /* 0x002fea0003800000 */
[----:B------:R-:W1:Y:S02]  /*2580*/  SYNCS.PHASECHK.TRANS64.TRYWAIT P1, [UR21+0x28c50], R0 ;  /* 0x028c5000ff0075a7 */ /* 0x000e640008020155 */
[----:B-1----:R-:W-:Y:S05]  /*2590*/  @!P1 BRA `(.L_x_3861) ;  /* 0x000000d400b09947 */ /* 0x002fea0003800000 */
.L_x_3860:
        /* <DEDUP_REMOVED lines=26> */
.L_x_3862:
[----:B------:R-:W-:-:S04]  /*2740*/  UIADD3 UR6, UR21, 0x28c60, URZ ;  /* 0x00028c6015067890 */ /* 0x000fc8000fffe03f */
[----:B------:R-:W-:-:S09]  /*2750*/  UPRMT UR6, UR40, 0x654, UR6 ;  /* 0x0000065428067896 */ /* 0x000fd20008000006 */
[----:B------:R-:W-:Y:S01]  /*2760*/  SYNCS.ARRIVE.TRANS64.RED.A1T0 RZ, [UR6], RZ ;  /* 0x000000ffffff79a7 */ /* 0x000fe20008100406 */
[----:B------:R-:W-:Y:S05]  /*2770*/  @P2 BRA `(.L_x_3863) ;  /* 0xfffffff400282947 */ /* 0x000fea000383ffff */
.L_x_3857:
        /* <DEDUP_REMOVED lines=140> */
[----:B------:R-:W-:Y:S01]  /*3040*/  MOV R0, RZ ;  /* 0x000000ff00007202 */ /* 0x000fe20000000f00 */
[----:B------:R-:W-:Y:S01]  /*3050*/  IMAD.MOV.U32 R3, RZ, RZ, RZ ;  /* 0x000000ffff037224 */ /* 0x000fe200078e00ff */
[----:B------:R-:W-:Y:S06]  /*3060*/  BAR.ARV 0xf, 0x100 ;  /* 0x03c4000000007b1d */ /* 0x000fec0000002000 */
[----:B------:R-:W-:Y:S05]  /*3070*/  BRA `(.L_x_3853) ;  /* 0x00000060003c7947 */ /* 0x000fea0003800000 */
.L_x_3852:
[----:B------:R-:W-:Y:S01]  /*3080*/  ULDC UR4, c[0x0][0x448] ;  /* 0x0001120000047ab9 */ /* 0x000fe20000000800 */
[----:B------:R-:W-:Y:S01]  /*3090*/  UIADD3 UR6, UR44, 0x3f, URZ ;  /* 0x0000003f2c067890 */ /* 0x000fe2000fffe03f */
[----:B------:R-:W-:Y:S01]  /*30a0*/  PLOP3.LUT P0, PT, PT, PT, PT, 0x80, 0x0 ;  /* 0x000000000000781c */ /* 0x000fe20003f0f070 */
[----:B------:R-:W-:Y:S01]  /*30b0*/  UISETP.NE.AND UP0, UPT, UR4, 0x1, UPT ;  /* 0x000000010400788c */ /* 0x000fe2000bf05270 */
[----:B------:R-:W-:Y:S01]  /*30c0*/  IMAD.MOV.U32 R0, RZ, RZ, RZ ;  /* 0x000000ffff007224 */ /* 0x000fe200078e00ff */
[----:B------:R-:W-:Y:S01]  /*30d0*/  ULDC UR8, c[0x0][0x288] ;  /* 0x0000a20000087ab9 */ /* 0x000fe20000000800 */
[----:B------:R-:W-:Y:S01]  /*30e0*/  IMAD.MOV.U32 R3, RZ, RZ, RZ ;  /* 0x000000ffff037224 */ /* 0x000fe200078e00ff */
[----:B------:R-:W-:Y:S01]  /*30f0*/  UIADD3 UR8, -UR8, 0x40, URZ ;  /* 0x0000004008087890 */ /* 0x000fe2000fffe13f */
[----:B------:R-:W-:Y:S01]  /*3100*/  CS2R R150, SRZ ;  /* 0x0000000000967805 */ /* 0x000fe2000001ff00 */
[----:B------:R-:W-:Y:S01]  /*3110*/  UP2UR UR49, UPR, URZ, 0x1 ;  /* 0x000000013f317883 */ /* 0x000fe20008000000 */
[----:B------:R-:W-:Y:S01]  /*3120*/  CS2R R148, SRZ ;  /* 0x0000000000947805 */ /* 0x000fe2000001ff00 */
[----:B------:R-:W-:Y:S01]  /*3130*/  UIMAD UR8, UR48, UR7, UR8 ;  /* 0x00000007300872a4 */ /* 0x000fe2000f8e0208 */
[----:B------:R-:W-:-:S02]  /*3140*/  CS2R R146, SRZ ;  /* 0x0000000000927805 */ /* 0x000fc4000001ff00 */
[----:B------:R-:W-:Y:S01]  /*3150*/  CS2R R144, SRZ ;  /* 0x0000000000907805 */ /* 0x000fe2000001ff00 */
[----:B------:R-:W-:Y:S01]  /*3160*/  @UP0 ULDC UR4, c[0x0][0x44c] ;  /* 0x0001130000040ab9 */ /* 0x000fe20000000800 */
[----:B------:R-:W-:Y:S01]  /*3170*/  @UP0 ULDC UR9, c[0x0][0x450] ;  /* 0x0001140000090ab9 */ /* 0x000fe20000000800 */
[----:B------:R-:W-:Y:S01]  /*3180*/  UIMAD.WIDE.U32 UR4, UR6, UR4, URZ ;  /* 0x00000004060472a5 */ /* 0x000fe2000f8e003f */
[----:B------:R-:W-:Y:S02]  /*3190*/  CS2R R142, SRZ ;  /* 0x00000000008e7805 */ /* 0x000fe4000001ff00 */
[----:B------:R-:W-:Y:S02]  /*31a0*/  CS2R R140, SRZ ;  /* 0x00000000008c7805 */ /* 0x000fe4000001ff00 */
[----:B------:R-:W-:Y:S01]  /*31b0*/  CS2R R138, SRZ ;  /* 0x00000000008a7805 */ /* 0x000fe2000001ff00 */
[----:B------:R-:W-:Y:S01]  /*31c0*/  @UP0 USHF.R.U32.HI UR6, URZ, UR9, UR5 ;  /* 0x000000093f060299 */ /* 0x000fe20008011605 */
[----:B------:R-:W-:-:S02]  /*31d0*/  CS2R R136, SRZ ;  /* 0x0000000000887805 */ /* 0x000fc4000001ff00 */
[----:B------:R-:W-:Y:S02]  /*31e0*/  CS2R R134, SRZ ;  /* 0x0000000000867805 */ /* 0x000fe4000001ff00 */
[----:B------:R-:W-:Y:S01]  /*31f0*/  CS2R R132, SRZ ;  /* 0x0000000000847805 */ /* 0x000fe2000001ff00 */
[----:B------:R-:W-:Y:S01]  /*3200*/  UIADD3 UR6, UR8, UR6, URZ ;  /* 0x0000000608067290 */ /* 0x000fe2000fffe03f */
[----:B------:R-:W-:Y:S02]  /*3210*/  CS2R R160, SRZ ;  /* 0x0000000000a07805 */ /* 0x000fe4000001ff00 */
[----:B------:R-:W-:Y:S02]  /*3220*/  CS2R R128, SRZ ;  /* 0x0000000000807805 */ /* 0x000fe4000001ff00 */
[----:B------:R-:W-:Y:S01]  /*3230*/  CS2R R158, SRZ ;  /* 0x00000000009e7805 */ /* 0x000fe2000001ff00 */
[----:B------:R-:W-:Y:S01]  /*3240*/  USHF.R.S32.HI UR4, URZ, 0x1f, UR6 ;  /* 0x0000001f3f047899 */ /* 0x000fe20008011406 */
[----:B------:R-:W-:-:S02]  /*3250*/  CS2R R156, SRZ ;  /* 0x00000000009c7805 */ /* 0x000fc4000001ff00 */
[----:B------:R-:W-:Y:S02]  /*3260*/  CS2R R124, SRZ ;  /* 0x00000000007c7805 */ /* 0x000fe4000001ff00 */
        /* <DEDUP_REMOVED lines=9> */
[----:B------:R-:W-:Y:S01]  /*3300*/  UISETP.LT.AND UP0, UPT, UR52, UR4, UPT ;  /* 0x000000043400728c */ /* 0x000fe2000bf01270 */
[----:B------:R-:W-:Y:S02]  /*3310*/  CS2R R162, SRZ ;  /* 0x0000000000a27805 */ /* 0x000fe4000001ff00 */
[----:B------:R-:W-:Y:S02]  /*3320*/  CS2R R106, SRZ ;  /* 0x00000000006a7805 */ /* 0x000fe4000001ff00 */
[----:B------:R-:W-:Y:S01]  /*3330*/  CS2R R164, SRZ ;  /* 0x0000000000a47805 */ /* 0x000fe2000001ff00 */
[----:B------:R-:W-:Y:S01]  /*3340*/  USEL UR52, UR52, UR4, UP0 ;  /* 0x0000000434347287 */ /* 0x000fe20008000000 */
[----:B------:R-:W-:-:S02]  /*3350*/  CS2R R102, SRZ ;  /* 0x0000000000667805 */ /* 0x000fc4000001ff00 */
[----:B------:R-:W-:Y:S02]  /*3360*/  CS2R R166, SRZ ;  /* 0x0000000000a67805 */ /* 0x000fe4000001ff00 */
[----:B------:R-:W-:Y:S01]  /*3370*/  CS2R R98, SRZ ;  /* 0x0000000000627805 */ /* 0x000fe2000001ff00 */
[----:B------:R-:W-:Y:S01]  /*3380*/  UISETP.GE.AND UP0, UPT, UR52, 0x1, UPT ;  /* 0x000000013400788c */ /* 0x000fe2000bf06270 */
[----:B------:R-:W-:Y:S02]  /*3390*/  CS2R R168, SRZ ;  /* 0x0000000000a87805 */ /* 0x000fe4000001ff00 */
[----:B------:R-:W-:Y:S02]  /*33a0*/  CS2R R94, SRZ ;  /* 0x00000000005e7805 */ /* 0x000fe4000001ff00 */
[----:B------:R-:W-:Y:S02]  /*33b0*/  CS2R R170, SRZ ;  /* 0x0000000000aa7805 */ /* 0x000fe4000001ff00 */
[----:B------:R-:W-:-:S02]  /*33c0*/  CS2R R90, SRZ ;  /* 0x00000000005a7805 */ /* 0x000fc4000001ff00 */
[----:B------:R-:W-:Y:S02]  /*33d0*/  CS2R R172, SRZ ;  /* 0x0000000000ac7805 */ /* 0x000fe4000001ff00 */
[----:B------:R-:W-:Y:S02]  /*33e0*/  PLOP3.LUT P1, PT, PT, PT, UP0, 0x80, 0x0 ;  /* 0x000000000000781c */ /* 0x000fe40003f2f008 */
        /* <DEDUP_REMOVED lines=51> */
[----:B------:R-:W-:Y:S01]  /*3720*/  MOV R4, UR4 ;  /* 0x0000000400047c02 */ /* 0x000fe20008000f00 */
        /* <DEDUP_REMOVED lines=12> */
.L_x_3864:
        /* <DEDUP_REMOVED lines=9> */
.L_x_3975:
[----:B------:R-:W-:Y:S05]  /*3880*/  @!P0 BRA `(.L_x_3866) ;  /* 0x0000000000048947 */ /* 0x000fea0003800000 */
[----:B------:R-:W-:Y:S01]  /*3890*/  BPT.TRAP 0x1 ;  /* 0x000000040000795c */ /* 0x000fe20000300000 */
.L_x_3866:
[----:B------:R-:W-:Y:S02]  /*38a0*/  IMAD.U32 R7, RZ, RZ, UR38 ;  /* 0x00000026ff077e24 */ /* 0x000fe4000f8e00ff */
[----:B------:R-:W-:-:S03]  /*38b0*/  IMAD.U32 R8, RZ, RZ, UR37 ;  /* 0x00000025ff087e24 */ /* 0x000fc6000f8e00ff */
[----:B------:R-:W-:Y:S02]  /*38c0*/  LEA R7, R7, UR42, 0x3 ;  /* 0x0000002a07077c11 */ /* 0x000fe4000f8e18ff */
[----:B------:R-:W-:-:S04]  /*38d0*/  SHF.L.U32 R8, R8, 0x1f, RZ ;  /* 0x0000001f08087819 */ /* 0x000fc800000006ff */
[----:B------:R1:W2:Y:S01]  /*38e0*/  SYNCS.PHASECHK.TRANS64.TRYWAIT P1, [R7+URZ+0x28c30], R8 ;  /* 0x028c3008070075a7 */ /* 0x0002a2000802017f */
[----:B------:R-:W-:Y:S05]  /*38f0*/  @!P0 BRA `(.L_x_3867) ;  /* 0x0000000000048947 */ /* 0x000fea0003800000 */
[----:B------:R-:W-:Y:S01]  /*3900*/  BPT.TRAP 0x1 ;  /* 0x000000040000795c */ /* 0x000fe20000300000 */
.L_x_3867:
[----:B--2---:R-:W-:Y:S05]  /*3910*/  @P1 BRA `(.L_x_3868) ;  /* 0x0000000000081947 */ /* 0x004fea0003800000 */
[----:B------:R-:W2:Y:S02]  /*3920*/  SYNCS.PHASECHK.TRANS64.TRYWAIT P1, [R7+URZ+0x28c30], R8 ;  /* 0x028c3008070075a7 */ /* 0x000ea4000802017f */
[----:B--2---:R-:W-:Y:S05]  /*3930*/  @!P1 BRA `(.L_x_3869) ;  /* 0x000000c000f89947 */ /* 0x004fea0003800000 */
.L_x_3868:
        /* <DEDUP_REMOVED lines=40> */
.L_x_3870:
[----:B------:R-:W-:Y:S01]  /*3bc0*/  UISETP.NE.AND UP0, UPT, UR49, URZ, UPT ;  /* 0x0000003f3100728c */ /* 0x000fe2000bf05270 */
[----:B------:R-:W-:Y:S01]  /*3bd0*/  VIADD R3, R185, UR44 ;  /* 0x0000002cb9037c36 */ /* 0x000fe20008000000 */
[----:B------:R-:W-:Y:S01]  /*3be0*/  ULDC UR14, c[0x0][0x2f0] ;  /* 0x0000bc00000e7ab9 */ /* 0x000fe20000000800 */
[----:B------:R-:W-:Y:S01]  /*3bf0*/  ULDC UR15, c[0x0][0x288] ;  /* 0x0000a200000f7ab9 */ /* 0x000fe20000000800 */
[----:B------:R-:W-:Y:S02]  /*3c00*/  ULDC UR10, c[0x0][0x988] ;  /* 0x00026200000a7ab9 */ /* 0x000fe40000000800 */
[----:B------:R-:W-:Y:S02]  /*3c10*/  PLOP3.LUT P1, PT, PT, PT, UP0, 0x80, 0x0 ;  /* 0x000000000000781c */ /* 0x000fe40003f2f008 */
[----:B------:R-:W-:-:S03]  /*3c20*/  PLOP3.LUT P2, PT, PT, PT, UP0, 0x80, 0x0 ;  /* 0x000000000000781c */ /* 0x000fc60003f4f008 */
[----:B------:R-:W-:-:S08]  /*3c30*/  @UP0 ULDC UR6, c[0x0][0x44c] ;  /* 0x0001130000060ab9 */ /* 0x000fd00000000800 */
[----:B------:R-:W-:Y:S01]  /*3c40*/  @P1 IMAD.HI.U32 R4, R3, UR6, RZ ;  /* 0x0000000603041c27 */ /* 0x000fe2000f8e00ff */
[----:B------:R-:W-:-:S04]  /*3c50*/  @UP0 ULDC UR6, c[0x0][0x450] ;  /* 0x0001140000060ab9 */ /* 0x000fc80000000800 */
[----:B------:R-:W-:Y:S01]  /*3c60*/  @P2 SHF.R.U32.HI R3, RZ, UR6, R4 ;  /* 0x00000006ff032c19 */ /* 0x000fe20008011604 */
[----:B------:R-:W-:Y:S02]  /*3c70*/  UMOV UR6, 0xffffffc0 ;  /* 0xffffffc000067882 */ /* 0x000fe40000000000 */
[----:B------:R-:W-:Y:S02]  /*3c80*/  UIMAD UR7, UR52, UR6, 0x41 ;  /* 0x00000041340774a4 */ /* 0x000fe4000f8e0206 */
[----:B------:R-:W0:Y:S01]  /*3c90*/  SHFL.IDX PT, R6, R3, 0x1, 0x1c1f ;  /* 0x003c1f0003067f89 */ /* 0x000e2200000e0000 */
[----:B------:R-:W-:Y:S02]  /*3ca0*/  UIMAD UR6, UR52, UR6, 0x40 ;  /* 0x00000040340674a4 */ /* 0x000fe4000f8e0206 */
[----:B------:R-:W-:Y:S01]  /*3cb0*/  UIMAD UR7, UR48, UR14, UR7 ;  /* 0x0000000e300772a4 */ /* 0x000fe2000f8e0207 */
[----:B------:R-:W3:Y:S01]  /*3cc0*/  SHFL.IDX PT, R3, R3, RZ, 0x1c1f ;  /* 0x001c1fff03037589 */ /* 0x000ee200000e0000 */
[----:B------:R-:W-:-:S04]  /*3cd0*/  UIMAD UR6, UR48, UR14, UR6 ;  /* 0x0000000e300672a4 */ /* 0x000fc8000f8e0206 */
[----:B------:R-:W-:Y:S02]  /*3ce0*/  IMAD.U32 R5, RZ, RZ, UR7 ;  /* 0x00000007ff057e24 */ /* 0x000fe4000f8e00ff */
[----:B------:R-:W-:Y:S02]  /*3cf0*/  IADD3 R4, -R2, UR6, RZ ;  /* 0x0000000602047c10 */ /* 0x000fe4000fffe1ff */
[----:B------:R-:W-:Y:S02]  /*3d00*/  R2UR UR6, R7 ;  /* 0x00000000070672ca */ /* 0x000fe400000e0000 */
[----:B------:R-:W-:-:S04]  /*3d10*/  IADD3 R5, R5, -UR15, -R2 ;  /* 0x8000000f05057c10 */ /* 0x000fc8000fffe802 */
[----:B0-----:R-:W-:-:S07]  /*3d20*/  VIADDMNMX R6, R6, R5, R4, PT ;  /* 0x0000000506067246 */ /* 0x001fce0003800104 */
[----:B------:R-:W-:Y:S01]  /*3d30*/  UIADD3 UR6, UR6, 0x28c40, URZ ;  /* 0x00028c4006067890 */ /* 0x000fe2000fffe03f */
[C---:B------:R-:W-:Y:S02]  /*3d40*/  ISETP.GT.AND P1, PT, R6.reuse, RZ, PT ;  /* 0x000000ff0600720c */ /* 0x040fe40003f24270 */
[C---:B------:R-:W-:Y:S01]  /*3d50*/  ISETP.GT.AND P2, PT, R6.reuse, 0x1, PT ;  /* 0x000000010600780c */ /* 0x040fe20003f44270 */
[----:B------:R-:W-:Y:S01]  /*3d60*/  UPRMT UR6, UR40, 0x654, UR6 ;  /* 0x0000065428067896 */ /* 0x000fe20008000006 */
[----:B------:R-:W-:Y:S02]  /*3d70*/  ISETP.GT.AND P3, PT, R6, 0x8, PT ;  /* 0x000000080600780c */ /* 0x000fe40003f64270 */
[----:B------:R-:W-:Y:S02]  /*3d80*/  FSEL R26, R26, -INF , P1 ;  /* 0xff8000001a1a7808 */ /* 0x000fe40000800000 */
[----:B------:R-:W-:Y:S02]  /*3d90*/  FSEL R27, R27, -INF , P2 ;  /* 0xff8000001b1b7808 */ /* 0x000fe40001000000 */
[----:B------:R-:W-:-:S02]  /*3da0*/  ISETP.GT.AND P1, PT, R6, 0x9, PT ;  /* 0x000000090600780c */ /* 0x000fc40003f24270 */
[----:B------:R-:W-:Y:S01]  /*3db0*/  FSEL R30, R30, -INF , P3 ;  /* 0xff8000001e1e7808 */ /* 0x000fe20001800000 */
[----:B------:R-:W-:Y:S01]  /*3dc0*/  SYNCS.ARRIVE.TRANS64.RED.A1T0 RZ, [UR6], RZ ;  /* 0x000000ffffff79a7 */ /* 0x000fe20008100406 */
[----:B------:R-:W-:Y:S01]  /*3dd0*/  FMNMX.FTZ R9, R26, R27, !PT ;  /* 0x0000001b1a097209 */ /* 0x000fe20007810000 */
[----:B------:R-:W-:Y:S01]  /*3de0*/  BAR.SYNC.DEFER_BLOCKING 0xf, 0x100 ;  /* 0x03c4000000007b1d */ /* 0x000fe20000010000 */
[----:B------:R-:W-:Y:S02]  /*3df0*/  ISETP.GT.AND P2, PT, R6, 0x10, PT ;  /* 0x000000100600780c */ /* 0x000fe40003f44270 */
[----:B------:R-:W-:Y:S02]  /*3e00*/  FSEL R31, R31, -INF , P1 ;  /* 0xff8000001f1f7808 */ /* 0x000fe40000800000 */
[----:B------:R-:W-:Y:S02]  /*3e10*/  FMNMX.FTZ R10, R30, R9, !PT ;  /* 0x000000091e0a7209 */ /* 0x000fe40007810000 */
        /* <DEDUP_REMOVED lines=34> */
[----:B------:R-:W-:Y:S02]  /*4040*/  FMNMX.FTZ R6, R54, R9, !PT ;  /* 0x0000000936067209 */ /* 0x000fe40007810000 */
[----:B---3--:R-:W-:Y:S02]  /*4050*/  VIADDMNMX R4, R3, R5, R4, PT ;  /* 0x0000000503047246 */ /* 0x008fe40003800104 */
[----:B------:R-:W-:-:S02]  /*4060*/  FMNMX.FTZ R6, R55, R6, !PT ;  /* 0x0000000637067209 */ /* 0x000fc40007810000 */
[C---:B------:R-:W-:Y:S02]  /*4070*/  ISETP.GT.AND P1, PT, R4.reuse, RZ, PT ;  /* 0x000000ff0400720c */ /* 0x040fe40003f24270 */
[C---:B------:R-:W-:Y:S01]  /*4080*/  ISETP.GT.AND P2, PT, R4.reuse, 0x1, PT ;  /* 0x000000010400780c */ /* 0x040fe20003f44270 */
[----:B------:R-:W0:Y:S01]  /*4090*/  SHFL.BFLY PT, R9, R6, 0x2, 0x1f ;  /* 0x0c401f0006097f89 */ /* 0x000e2200000e0000 */
[----:B------:R-:W-:Y:S02]  /*40a0*/  ISETP.GT.AND P3, PT, R4, 0x8, PT ;  /* 0x000000080400780c */ /* 0x000fe40003f64270 */
[----:B------:R-:W-:Y:S02]  /*40b0*/  FSEL R24, R24, -INF , P1 ;  /* 0xff80000018187808 */ /* 0x000fe40000800000 */
[----:B------:R-:W-:Y:S02]  /*40c0*/  FSEL R25, R25, -INF , P2 ;  /* 0xff80000019197808 */ /* 0x000fe40001000000 */
[----:B------:R-:W-:-:S02]  /*40d0*/  ISETP.GT.AND P1, PT, R4, 0x9, PT ;  /* 0x000000090400780c */ /* 0x000fc40003f24270 */
[----:B------:R-:W-:Y:S02]  /*40e0*/  FSEL R28, R28, -INF , P3 ;  /* 0xff8000001c1c7808 */ /* 0x000fe40001800000 */
[----:B------:R-:W-:Y:S02]  /*40f0*/  FMNMX.FTZ R3, R24, R25, !PT ;  /* 0x0000001918037209 */ /* 0x000fe40007810000 */
[C---:B------:R-:W-:Y:S02]  /*4100*/  ISETP.GT.AND P2, PT, R4.reuse, 0x10, PT ;  /* 0x000000100400780c */ /* 0x040fe40003f44270 */
[----:B------:R-:W-:Y:S02]  /*4110*/  FSEL R29, R29, -INF , P1 ;  /* 0xff8000001d1d7808 */ /* 0x000fe40000800000 */
[----:B------:R-:W-:Y:S02]  /*4120*/  ISETP.GT.AND P1, PT, R4, 0x11, PT ;  /* 0x000000110400780c */ /* 0x000fe40003f24270 */
[----:B------:R-:W-:-:S02]  /*4130*/  FSEL R32, R32, -INF , P2 ;  /* 0xff80000020207808 */ /* 0x000fc40001000000 */
[----:B------:R-:W-:Y:S02]  /*4140*/  ISETP.GT.AND P2, PT, R4, 0x18, PT ;  /* 0x000000180400780c */ /* 0x000fe40003f44270 */
[----:B------:R-:W-:Y:S02]  /*4150*/  FSEL R33, R33, -INF , P1 ;  /* 0xff80000021217808 */ /* 0x000fe40000800000 */
[----:B0-----:R-:W-:Y:S02]  /*4160*/  FMNMX.FTZ R9, R6, R9, !PT ;  /* 0x0000000906097209 */ /* 0x001fe40007810000 */
[----:B------:R-:W-:Y:S02]  /*4170*/  FMNMX.FTZ R6, R28, R3, !PT ;  /* 0x000000031c067209 */ /* 0x000fe40007810000 */
[----:B------:R-:W-:Y:S01]  /*4180*/  ISETP.GT.AND P1, PT, R4, 0x19, PT ;  /* 0x000000190400780c */ /* 0x000fe20003f24270 */
[----:B------:R-:W0:Y:S01]  /*4190*/  SHFL.BFLY PT, R10, R9, 0x1, 0x1f ;  /* 0x0c201f00090a7f89 */ /* 0x000e2200000e0000 */
[----:B------:R-:W-:-:S02]  /*41a0*/  FMNMX.FTZ R3, R29, R6, !PT ;  /* 0x000000061d037209 */ /* 0x000fc40007810000 */
[----:B------:R-:W-:Y:S02]  /*41b0*/  FSEL R36, R36, -INF , P2 ;  /* 0xff80000024247808 */ /* 0x000fe40001000000 */
[----:B------:R-:W-:Y:S02]  /*41c0*/  FMNMX.FTZ R6, R32, R3, !PT ;  /* 0x0000000320067209 */ /* 0x000fe40007810000 */
[----:B------:R-:W-:Y:S02]  /*41d0*/  ISETP.GT.AND P2, PT, R4, 0x20, PT ;  /* 0x000000200400780c */ /* 0x000fe40003f44270 */
[----:B------:R-:W-:Y:S02]  /*41e0*/  FMNMX.FTZ R3, R33, R6, !PT ;  /* 0x0000000621037209 */ /* 0x000fe40007810000 */
[----:B------:R-:W-:Y:S02]  /*41f0*/  FSEL R37, R37, -INF , P1 ;  /* 0xff80000025257808 */ /* 0x000fe40000800000 */
[----:B------:R-:W-:-:S02]  /*4200*/  FMNMX.FTZ R6, R36, R3, !PT ;  /* 0x0000000324067209 */ /* 0x000fc40007810000 */
[----:B------:R-:W-:Y:S02]  /*4210*/  ISETP.GT.AND P1, PT, R4, 0x21, PT ;  /* 0x000000210400780c */ /* 0x000fe40003f24270 */
[----:B------:R-:W-:Y:S02]  /*4220*/  FSEL R40, R40, -INF , P2 ;  /* 0xff80000028287808 */ /* 0x000fe40001000000 */
[----:B------:R-:W-:Y:S02]  /*4230*/  FMNMX.FTZ R3, R37, R6, !PT ;  /* 0x0000000625037209 */ /* 0x000fe40007810000 */
[----:B------:R-:W-:Y:S02]  /*4240*/  ISETP.GT.AND P2, PT, R4, 0x28, PT ;  /* 0x000000280400780c */ /* 0x000fe40003f44270 */
        /* <DEDUP_REMOVED lines=17> */
[----:B------:R-:W-:Y:S02]  /*4360*/  FSEL R53, R53, -INF , P2 ;  /* 0xff80000035357808 */ /* 0x000fe40001000000 */
[----:B------:R-:W-:Y:S02]  /*4370*/  FMNMX.FTZ R4, R52, R3, !PT ;  /* 0x0000000334047209 */ /* 0x000fe40007810000 */
[----:B0-----:R-:W-:-:S02]  /*4380*/  FMNMX.FTZ R5, R9, R10, !PT ;  /* 0x0000000a09057209 */ /* 0x001fc40007810000 */
[----:B------:R-:W-:Y:S02]  /*4390*/  FMNMX.FTZ R4, R53, R4, !PT ;  /* 0x0000000435047209 */ /* 0x000fe40007810000 */
[C---:B------:R-:W-:Y:S01]  /*43a0*/  FSETP.NEU.FTZ.AND P4, PT, R5.reuse, -INF , PT ;  /* 0xff8000000500780b */ /* 0x040fe20003f9d000 */
[----:B------:R-:W-:Y:S02]  /*43b0*/  FMUL.FTZ R9, R5, UR10 ;  /* 0x0000000a05097c20 */ /* 0x000fe40008410000 */
[----:B------:R-:W0:Y:S03]  /*43c0*/  SHFL.BFLY PT, R3, R4, 0x2, 0x1f ;  /* 0x0c401f0004037f89 */ /* 0x000e2600000e0000 */
        /* <DEDUP_REMOVED lines=17> */
[----:B0-----:R-:W-:Y:S01]  /*44e0*/  FMNMX.FTZ R3, R4, R3, !PT ;  /* 0x0000000304037209 */ /* 0x001fe20007810000 */
[--C-:B------:R-:W-:Y:S01]  /*44f0*/  FFMA.FTZ R54, R54, UR10, -R9.reuse ;  /* 0x0000000a36367c23 */ /* 0x100fe20008010809 */
[----:B------:R-:W-:-:S03]  /*4500*/  FFMA.FTZ R9, R55, UR10, -R9 ;  /* 0x0000000a37097c23 */ /* 0x000fc60008010809 */
[----:B------:R-:W0:Y:S01]  /*4510*/  SHFL.BFLY PT, R6, R3, 0x1, 0x1f ;  /* 0x0c201f0003067f89 */ /* 0x000e2200000e0000 */
[----:B------:R-:W4:Y:S08]  /*4520*/  MUFU.EX2 R30, R30 ;  /* 0x0000001e001e7308 */ /* 0x000f300000000800 */
[----:B------:R-:W5:Y:S01]  /*4530*/  MUFU.EX2 R31, R31 ;  /* 0x0000001f001f7308 */ /* 0x000f620000000800 */
[----:B---3--:R-:W-:Y:S01]  /*4540*/  FADD.FTZ R11, R26, R27 ;  /* 0x0000001b1a0b7221 */ /* 0x008fe20000010000 */
[----:B------:R-:W-:-:S06]  /*4550*/  F2FP.BF16.F32.PACK_AB R153, R27, R26 ;  /* 0x0000001a1b99723e */ /* 0x000fcc00000010ff */
[----:B------:R-:W3:Y:S01]  /*4560*/  MUFU.EX2 R34, R34 ;  /* 0x0000002200227308 */ /* 0x000ee20000000800 */
[----:B----4-:R-:W-:Y:S01]  /*4570*/  FADD.FTZ R4, R30, R11 ;  /* 0x0000000b1e047221 */ /* 0x010fe20000010000 */
[----:B0-----:R-:W-:-:S06]  /*4580*/  FMNMX.FTZ R6, R3, R6, !PT ;  /* 0x0000000603067209 */ /* 0x001fcc0007810000 */
[----:B------:R-:W0:Y:S01]  /*4590*/  MUFU.EX2 R35, R35 ;  /* 0x0000002300237308 */ /* 0x000e220000000800 */
[C---:B-----5:R-:W-:Y:S01]  /*45a0*/  FADD.FTZ R13, R31.reuse, R4 ;  /* 0x000000041f0d7221 */ /* 0x060fe20000010000 */
[----:B------:R-:W-:Y:S01]  /*45b0*/  F2FP.BF16.F32.PACK_AB R155, R31, R30 ;  /* 0x0000001e1f9b723e */ /* 0x000fe200000010ff */
[C---:B------:R-:W-:Y:S01]  /*45c0*/  FMUL.FTZ R3, R6.reuse, UR10 ;  /* 0x0000000a06037c20 */ /* 0x040fe20008410000 */
[----:B------:R-:W-:-:S04]  /*45d0*/  FSETP.NEU.FTZ.AND P1, PT, R6, -INF , PT ;  /* 0xff8000000600780b */ /* 0x000fc80003f3d000 */
[----:B------:R-:W4:Y:S01]  /*45e0*/  MUFU.EX2 R38, R38 ;  /* 0x0000002600267308 */ /* 0x000f220000000800 */
[----:B------:R-:W-:Y:S01]  /*45f0*/  FSEL R3, R3, RZ, P1 ;  /* 0x000000ff03037208 */ /* 0x000fe20000800000 */
[----:B---3--:R-:W-:-:S04]  /*4600*/  FADD.FTZ R10, R34, R13 ;  /* 0x0000000d220a7221 */ /* 0x008fc80000010000 */
        /* <DEDUP_REMOVED lines=13> */
[----:B0-----:R-:W-:Y:S01]  /*46e0*/  FADD.FTZ R13, R35, R10 ;  /* 0x0000000a230d7221 */ /* 0x001fe20000010000 */
[----:B------:R-:W0:Y:S01]  /*46f0*/  MUFU.EX2 R25, R25 ;  /* 0x0000001900197308 */ /* 0x000e220000000800 */
[--C-:B------:R-:W-:Y:S01]  /*4700*/  FFMA.FTZ R48, R48, UR10, -R3.reuse ;  /* 0x0000000a30307c23 */ /* 0x100fe20008010803 */
[----:B------:R-:W-:Y:S01]  /*4710*/  FFMA.FTZ R49, R49, UR10, -R3 ;  /* 0x0000000a31317c23 */ /* 0x000fe20008010803 */
[----:B----4-:R-:W-:Y:S01]  /*4720*/  FADD.FTZ R10, R38, R13 ;  /* 0x0000000d260a7221 */ /* 0x010fe20000010000 */
[--C-:B------:R-:W-:Y:S01]  /*4730*/  FFMA.FTZ R52, R52, UR10, -R3.reuse ;  /* 0x0000000a34347c23 */ /* 0x100fe20008010803 */
[----:B------:R-:W-:Y:S01]  /*4740*/  FFMA.FTZ R3, R53, UR10, -R3 ;  /* 0x0000000a35037c23 */ /* 0x000fe20008010803 */
[----:B------:R-:W-:-:S02]  /*4750*/  F2FP.BF16.F32.PACK_AB R157, R35, R34 ;  /* 0x00000022239d723e */ /* 0x000fc400000010ff */
        /* <DEDUP_REMOVED lines=11> */
[----:B0-----:R-:W-:-:S07]  /*4810*/  FADD.FTZ R4, R32, R11 ;  /* 0x0000000b20047221 */ /* 0x001fce0000010000 */
[----:B------:R-:W0:Y:S01]  /*4820*/  MUFU.EX2 R39, R39 ;  /* 0x0000002700277308 */ /* 0x000e220000000800 */
[C---:B---3--:R-:W-:Y:S01]  /*4830*/  FADD.FTZ R11, R33.reuse, R4 ;  /* 0x00000004210b7221 */ /* 0x048fe20000010000 */
[----:B------:R-:W-:-:S06]  /*4840*/  F2FP.BF16.F32.PACK_AB R156, R33, R32 ;  /* 0x00000020219c723e */ /* 0x000fcc00000010ff */
[----:B------:R-:W3:Y:S01]  /*4850*/  MUFU.EX2 R37, R37 ;  /* 0x0000002500257308 */ /* 0x000ee20000000800 */
[----:B-----5:R-:W-:-:S07]  /*4860*/  FADD.FTZ R4, R36, R11 ;  /* 0x0000000b24047221 */ /* 0x020fce0000010000 */
[----:B------:R-:W5:Y:S01]  /*4870*/  MUFU.EX2 R42, R42 ;  /* 0x0000002a002a7308 */ /* 0x000f620000000800 */
[C---:B0-----:R-:W-:Y:S01]  /*4880*/  FADD.FTZ R13, R39.reuse, R10 ;  /* 0x0000000a270d7221 */ /* 0x041fe20000010000 */
[----:B------:R-:W-:-:S06]  /*4890*/  F2FP.BF16.F32.PACK_AB R159, R39, R38 ;  /* 0x00000026279f723e */ /* 0x000fcc00000010ff */
[----:B------:R-:W0:Y:S01]  /*48a0*/  MUFU.EX2 R40, R40 ;  /* 0x0000002800287308 */ /* 0x000e220000000800 */
[C---:B---3--:R-:W-:Y:S01]  /*48b0*/  FADD.FTZ R11, R37.reuse, R4 ;  /* 0x00000004250b7221 */ /* 0x048fe20000010000 */
[----:B------:R-:W-:-:S05]  /*48c0*/  F2FP.BF16.F32.PACK_AB R158, R37, R36 ;  /* 0x00000024259e723e */ /* 0x000fca00000010ff */
[----:B------:R4:W-:Y:S01]  /*48d0*/  STSM.16.M88.4 [R22], R156 ;  /* 0x0000009c16007844 */ /* 0x0009e20000000200 */
[----:B------:R-:W3:Y:S01]  /*48e0*/  MUFU.EX2 R43, R43 ;  /* 0x0000002b002b7308 */ /* 0x000ee20000000800 */
[----:B-----5:R-:W-:-:S07]  /*48f0*/  FADD.FTZ R10, R42, R13 ;  /* 0x0000000d2a0a7221 */ /* 0x020fce0000010000 */
[----:B------:R-:W5:Y:S01]  /*4900*/  MUFU.EX2 R41, R41 ;  /* 0x0000002900297308 */ /* 0x000f620000000800 */
[----:B0-----:R-:W-:-:S07]  /*4910*/  FADD.FTZ R4, R40, R11 ;  /* 0x0000000b28047221 */ /* 0x001fce0000010000 */
[----:B------:R-:W0:Y:S01]  /*4920*/  MUFU.EX2 R46, R46 ;  /* 0x0000002e002e7308 */ /* 0x000e220000000800 */
[C---:B---3--:R-:W-:Y:S01]  /*4930*/  FADD.FTZ R13, R43.reuse, R10 ;  /* 0x0000000a2b0d7221 */ /* 0x048fe20000010000 */
[----:B------:R-:W-:-:S06]  /*4940*/  F2FP.BF16.F32.PACK_AB R161, R43, R42 ;  /* 0x0000002a2ba1723e */ /* 0x000fcc00000010ff */
[----:B------:R-:W3:Y:S01]  /*4950*/  MUFU.EX2 R44, R44 ;  /* 0x0000002c002c7308 */ /* 0x000ee20000000800 */
[C---:B-----5:R-:W-:Y:S01]  /*4960*/  FADD.FTZ R11, R41.reuse, R4 ;  /* 0x00000004290b7221 */ /* 0x060fe20000010000 */
[----:B------:R-:W-:-:S06]  /*4970*/  F2FP.BF16.F32.PACK_AB R160, R41, R40 ;  /* 0x0000002829a0723e */ /* 0x000fcc00000010ff */
[----:B------:R-:W5:Y:S01]  /*4980*/  MUFU.EX2 R47, R47 ;  /* 0x0000002f002f7308 */ /* 0x000f620000000800 */
[----:B0-----:R-:W-:-:S07]  /*4990*/  FADD.FTZ R10, R46, R13 ;  /* 0x0000000d2e0a7221 */ /* 0x001fce0000010000 */
[----:B------:R-:W0:Y:S01]  /*49a0*/  MUFU.EX2 R45, R45 ;  /* 0x0000002d002d7308 */ /* 0x000e220000000800 */
[----:B---3--:R-:W-:-:S07]  /*49b0*/  FADD.FTZ R4, R44, R11 ;  /* 0x0000000b2c047221 */ /* 0x008fce0000010000 */
[----:B------:R-:W-:Y:S01]  /*49c0*/  MUFU.EX2 R50, R50 ;  /* 0x0000003200327308 */ /* 0x000fe20000000800 */
[C---:B-----5:R-:W-:Y:S01]  /*49d0*/  F2FP.BF16.F32.PACK_AB R163, R47.reuse, R46 ;  /* 0x0000002e2fa3723e */ /* 0x060fe200000010ff */
[----:B------:R-:W-:-:S06]  /*49e0*/  FADD.FTZ R47, R47, R10 ;  /* 0x0000000a2f2f7221 */ /* 0x000fcc0000010000 */
[----:B------:R-:W3:Y:S01]  /*49f0*/  MUFU.EX2 R51, R51 ;  /* 0x0000003300337308 */ /* 0x000ee20000000800 */
[C---:B0-----:R-:W-:Y:S01]  /*4a00*/  F2FP.BF16.F32.PACK_AB R162, R45.reuse, R44 ;  /* 0x0000002c2da2723e */ /* 0x041fe200000010ff */
[----:B------:R-:W-:-:S04]  /*4a10*/  FADD.FTZ R45, R45, R4 ;  /* 0x000000042d2d7221 */ /* 0x000fc80000010000 */
[----:B------:R4:W-:Y:S02]  /*4a20*/  STSM.16.M88.4 [R184], R160 ;  /* 0x000000a0b8007844 */ /* 0x0009e40000000200 */
[----:B------:R-:W-:Y:S08]  /*4a30*/  MUFU.EX2 R48, R48 ;  /* 0x0000003000307308 */ /* 0x000ff00000000800 */
[----:B------:R-:W0:Y:S01]  /*4a40*/  MUFU.EX2 R49, R49 ;  /* 0x0000003100317308 */ /* 0x000e220000000800 */
[----:B---3--:R-:W-:Y:S01]  /*4a50*/  F2FP.BF16.F32.PACK_AB R165, R51, R50 ;  /* 0x0000003233a5723e */ /* 0x008fe200000010ff */
[----:B------:R-:W-:-:S04]  /*4a60*/  FADD.FTZ R50, R50, R47 ;  /* 0x0000002f32327221 */ /* 0x000fc80000010000 */
[----:B------:R-:W-:Y:S02]  /*4a70*/  FADD.FTZ R51, R51, R50 ;  /* 0x0000003233337221 */ /* 0x000fe40000010000 */
[----:B------:R-:W3:Y:S08]  /*4a80*/  MUFU.EX2 R54, R54 ;  /* 0x0000003600367308 */ /* 0x000ef00000000800 */
[----:B------:R-:W5:Y:S01]  /*4a90*/  MUFU.EX2 R9, R9 ;  /* 0x0000000900097308 */ /* 0x000f620000000800 */
[----:B0-----:R-:W-:Y:S01]  /*4aa0*/  F2FP.BF16.F32.PACK_AB R164, R49, R48 ;  /* 0x0000003031a4723e */ /* 0x001fe200000010ff */
[----:B------:R-:W-:-:S04]  /*4ab0*/  FADD.FTZ R48, R48, R45 ;  /* 0x0000002d30307221 */ /* 0x000fc80000010000 */
[----:B------:R-:W-:Y:S02]  /*4ac0*/  FADD.FTZ R49, R49, R48 ;  /* 0x0000003031317221 */ /* 0x000fe40000010000 */
[----:B------:R-:W-:Y:S01]  /*4ad0*/  MUFU.EX2 R52, R52 ;  /* 0x0000003400347308 */ /* 0x000fe20000000800 */
[----:B---3--:R-:W-:-:S07]  /*4ae0*/  FADD.FTZ R4, R54, R51 ;  /* 0x0000003336047221 */ /* 0x008fce0000010000 */
[----:B------:R-:W0:Y:S01]  /*4af0*/  MUFU.EX2 R3, R3 ;  /* 0x0000000300037308 */ /* 0x000e220000000800 */
[C---:B-----5:R-:W-:Y:S01]  /*4b00*/  F2FP.BF16.F32.PACK_AB R167, R9.reuse, R54 ;  /* 0x0000003609a7723e */ /* 0x060fe200000010ff */
[----:B------:R-:W-:Y:S01]  /*4b10*/  FADD.FTZ R4, R9, R4 ;  /* 0x0000000409047221 */ /* 0x000fe20000010000 */
[----:B0-----:R-:W-:Y:S01]  /*4b20*/  F2FP.BF16.F32.PACK_AB R166, R3, R52 ;  /* 0x0000003403a6723e */ /* 0x001fe200000010ff */
[----:B------:R-:W-:-:S04]  /*4b30*/  FADD.FTZ R52, R52, R49 ;  /* 0x0000003134347221 */ /* 0x000fc80000010000 */
[----:B------:R4:W-:Y:S01]  /*4b40*/  STSM.16.M88.4 [R23], R164 ;  /* 0x000000a417007844 */ /* 0x0009e20000000200 */
[----:B------:R-:W-:Y:S01]  /*4b50*/  FADD.FTZ R3, R3, R52 ;  /* 0x0000003403037221 */ /* 0x000fe20000010000 */
[----:B------:R-:W-:Y:S06]  /*4b60*/  @!P0 BRA `(.L_x_3871) ;  /* 0x0000000000048947 */ /* 0x000fec0003800000 */
[----:B------:R-:W-:Y:S01]  /*4b70*/  BPT.TRAP 0x1 ;  /* 0x000000040000795c */ /* 0x000fe20000300000 */
.L_x_3871:
[----:B------:R0:W3:Y:S01]  /*4b80*/  SYNCS.PHASECHK.TRANS64.TRYWAIT P1, [R7+URZ+0x28c50], R8 ;  /* 0x028c5008070075a7 */ /* 0x0000e2000802017f */
[----:B------:R-:W-:Y:S05]  /*4b90*/  @!P0 BRA `(.L_x_3872) ;  /* 0x0000000000048947 */ /* 0x000fea0003800000 */
[----:B------:R-:W-:Y:S01]  /*4ba0*/  BPT.TRAP 0x1 ;  /* 0x000000040000795c */ /* 0x000fe20000300000 */
.L_x_3872:
[----:B---3--:R-:W-:Y:S05]  /*4bb0*/  @P1 BRA `(.L_x_3873) ;  /* 0x0000000000081947 */ /* 0x008fea0003800000 */
[----:B------:R-:W3:Y:S02]  /*4bc0*/  SYNCS.PHASECHK.TRANS64.TRYWAIT P1, [R7+URZ+0x28c50], R8 ;  /* 0x028c5008070075a7 */ /* 0x000ee4000802017f */
[----:B---3--:R-:W-:Y:S05]  /*4bd0*/  @!P1 BRA `(.L_x_3874) ;  /* 0x000000b000649947 */ /* 0x008fea0003800000 */
.L_x_3873:
        /* <DEDUP_REMOVED lines=34> */
.L_x_3875:
[----:B------:R-:W-:Y:S01]  /*4e00*/  UISETP.NE.AND UP0, UPT, UR49, URZ, UPT ;  /* 0x0000003f3100728c */ /* 0x000fe2000bf05270 */
[----:B------:R-:W-:Y:S01]  /*4e10*/  R2UR UR18, R7 ;  /* 0x00000000071272ca */ /* 0x000fe200000e0000 */
[----:B------:R-:W-:Y:S01]  /*4e20*/  UMOV UR11, UR44 ;  /* 0x0000002c000b7c82 */ /* 0x000fe20008000000 */
[----:B------:R-:W-:Y:S02]  /*4e30*/  UIMAD UR14, UR48, UR14, -UR15 ;  /* 0x0000000e300e72a4 */ /* 0x000fe4000f8e0a0f */
[----:B------:R-:W-:-:S06]  /*4e40*/  UIADD3 UR21, UR52, -0x2, URZ ;  /* 0xfffffffe34157890 */ /* 0x000fcc000fffe03f */
[----:B------:R-:W-:Y:S01]  /*4e50*/  @UP0 ULDC UR6, c[0x0][0x44c] ;  /* 0x0001130000060ab9 */ /* 0x000fe20000000800 */
[----:B------:R-:W-:Y:S01]  /*4e60*/  @UP0 ULDC UR19, c[0x0][0x450] ;  /* 0x0001140000130ab9 */ /* 0x000fe20000000800 */
[----:B------:R-:W-:Y:S02]  /*4e70*/  UIMAD.WIDE.U32 UR6, UR44, UR6, URZ ;  /* 0x000000062c0672a5 */ /* 0x000fe4000f8e003f */
[----:B------:R-:W-:Y:S02]  /*4e80*/  UIADD3 UR6, UR18, 0x28c60, URZ ;  /* 0x00028c6012067890 */ /* 0x000fe4000fffe03f */
[----:B------:R-:W-:Y:S02]  /*4e90*/  @UP0 USHF.R.U32.HI UR11, URZ, UR19, UR7 ;  /* 0x000000133f0b0299 */ /* 0x000fe40008011607 */
[----:B------:R-:W-:Y:S02]  /*4ea0*/  UPRMT UR6, UR40, 0x654, UR6 ;  /* 0x0000065428067896 */ /* 0x000fe40008000006 */
[----:B------:R-:W-:-:S04]  /*4eb0*/  UIADD3 UR14, UR14, UR11, URZ ;  /* 0x0000000b0e0e7290 */ /* 0x000fc8000fffe03f */
[----:B------:R-:W-:-:S03]  /*4ec0*/  USHF.R.S32.HI UR7, URZ, 0x1f, UR14 ;  /* 0x0000001f3f077899 */ /* 0x000fc6000801140e */
[----:B------:R-:W-:Y:S01]  /*4ed0*/  SYNCS.ARRIVE.TRANS64.RED.A1T0 RZ, [UR6], RZ ;  /* 0x000000ffffff79a7 */ /* 0x000fe20008100406 */
[----:B------:R-:W-:-:S04]  /*4ee0*/  ULEA.HI UR7, UR7, UR14, URZ, 0x6 ;  /* 0x0000000e07077291 */ /* 0x000fc8000f8f303f */
[----:B------:R-:W-:-:S04]  /*4ef0*/  USHF.R.S32.HI UR7, URZ, 0x6, UR7 ;  /* 0x000000063f077899 */ /* 0x000fc80008011407 */
[----:B------:R-:W-:-:S04]  /*4f00*/  UISETP.LT.AND UP0, UPT, URZ, UR7, UPT ;  /* 0x000000073f00728c */ /* 0x000fc8000bf01270 */
[----:B------:R-:W-:-:S04]  /*4f10*/  USEL UR20, URZ, UR7, !UP0 ;  /* 0x000000073f147287 */ /* 0x000fc8000c000000 */
[----:B------:R-:W-:-:S06]  /*4f20*/  UISETP.GE.AND UP0, UPT, UR21, UR20, UPT ;  /* 0x000000141500728c */ /* 0x000fcc000bf06270 */
[----:B------:R-:W-:-:S13]  /*4f30*/  PLOP3.LUT P1, PT, PT, PT, UP0, 0x80, 0x0 ;  /* 0x000000000000781c */ /* 0x000fda0003f2f008 */
[----:B------:R-:W-:Y:S05]  /*4f40*/  @!P1 BRA `(.L_x_3876) ;  /* 0x0000001c009c9947 */ /* 0x000fea0003800000 */
[----:B0123--:R-:W-:Y:S01]  /*4f50*/  MOV R8, R5 ;  /* 0x0000000500087202 */ /* 0x00ffe20000000f00 */
[----:B------:R-:W-:Y:S01]  /*4f60*/  IMAD.MOV.U32 R9, RZ, RZ, R6 ;  /* 0x000000ffff097224 */ /* 0x000fe200078e0006 */
[----:B------:R-:W-:Y:S01]  /*4f70*/  UMOV UR24, UR38 ;  /* 0x0000002600187c82 */ /* 0x000fe20008000000 */
[----:B------:R-:W-:Y:S01]  /*4f80*/  ULDC UR25, c[0x0][0x288] ;  /* 0x0000a20000197ab9 */ /* 0x000fe20000000800 */
[----:B------:R-:W-:-:S05]  /*4f90*/  ULDC UR22, c[0x0][0x988] ;  /* 0x0002620000167ab9 */ /* 0x000fca0000000800 */
.L_x_3887:
[----:B------:R-:W-:-:S04]  /*4fa0*/  UIADD3 UR38, UR24, 0x1, URZ ;  /* 0x0000000118267890 */ /* 0x000fc8000fffe03f */
[----:B------:R-:W-:-:S04]  /*4fb0*/  UISETP.NE.AND UP0, UPT, UR38, 0x2, UPT ;  /* 0x000000022600788c */ /* 0x000fc8000bf05270 */
[----:B------:R-:W-:Y:S02]  /*4fc0*/  USEL UR6, URZ, 0x1, UP0 ;  /* 0x000000013f067887 */ /* 0x000fe40008000000 */
[----:B------:R-:W-:Y:S02]  /*4fd0*/  USEL UR38, UR38, URZ, UP0 ;  /* 0x0000003f26267287 */ /* 0x000fe40008000000 */
[----:B------:R-:W-:Y:S01]  /*4fe0*/  ULOP3.LUT UR37, UR37, UR6, URZ, 0x3c, !UPT ;  /* 0x0000000625257292 */ /* 0x000fe2000f8e3c3f */
[----:B0-----:R-:W-:Y:S11]  /*4ff0*/  @!P0 BRA `(.L_x_3877) ;  /* 0x0000000000048947 */ /* 0x001ff60003800000 */
[----:B------:R-:W-:Y:S01]  /*5000*/  BPT.TRAP 0x1 ;  /* 0x000000040000795c */ /* 0x000fe20000300000 */
.L_x_3877:
[----:B------:R-:W-:Y:S01]  /*5010*/  ULEA UR23, UR38, UR42, 0x3 ;  /* 0x0000002a26177291 */ /* 0x000fe2000f8e183f */
[----:B------:R-:W-:-:S05]  /*5020*/  IMAD.U32 R7, RZ, RZ, UR37 ;  /* 0x00000025ff077e24 */ /* 0x000fca000f8e00ff */
[----:B------:R-:W-:-:S04]  /*5030*/  SHF.L.U32 R7, R7, 0x1f, RZ ;  /* 0x0000001f07077819 */ /* 0x000fc800000006ff */
[----:B------:R0:W1:Y:S01]  /*5040*/  SYNCS.PHASECHK.TRANS64.TRYWAIT P1, [UR23+0x28c30], R7 ;  /* 0x028c3007ff0075a7 */ /* 0x0000620008020157 */
[----:B------:R-:W-:Y:S05]  /*5050*/  @!P0 BRA `(.L_x_3878) ;  /* 0x0000000000048947 */ /* 0x000fea0003800000 */
[----:B------:R-:W-:Y:S01]  /*5060*/  BPT.TRAP 0x1 ;  /* 0x000000040000795c */ /* 0x000fe20000300000 */
.L_x_3878:
[----:B-1----:R-:W-:Y:S05]  /*5070*/  @P1 BRA `(.L_x_3879) ;  /* 0x0000000000081947 */ /* 0x002fea0003800000 */
[----:B------:R-:W1:Y:S02]  /*5080*/  SYNCS.PHASECHK.TRANS64.TRYWAIT P1, [UR23+0x28c30], R7 ;  /* 0x028c3007ff0075a7 */ /* 0x000e640008020157 */
[----:B-1----:R-:W-:Y:S05]  /*5090*/  @!P1 BRA `(.L_x_3880) ;  /* 0x000000ac00489947 */ /* 0x002fea0003800000 */
.L_x_3879:
        /* <DEDUP_REMOVED lines=23> */
.L_x_3881:
[----:B------:R-:W-:Y:S01]  /*5210*/  UISETP.NE.AND UP0, UPT, UR49, URZ, UPT ;  /* 0x0000003f3100728c */ /* 0x000fe2000bf05270 */
[----:B-1----:R-:W-:Y:S01]  /*5220*/  VIADD R6, R185, UR44 ;  /* 0x0000002cb9067c36 */ /* 0x002fe20008000000 */
[----:B------:R-:W1:Y:S01]  /*5230*/  LDC R12, c[0x0][0x2f0] ;  /* 0x0000bc00ff0c7b82 */ /* 0x000e620000000800 */
[----:B------:R-:W-:-:S03]  /*5240*/  UMOV UR10, UR22 ;  /* 0x00000016000a7c82 */ /* 0x000fc60008000000 */
        /* <DEDUP_REMOVED lines=8> */
[----:B------:R-:W2:Y:S04]  /*52d0*/  SHFL.IDX PT, R10, R6, 0x1, 0x1c1f ;  /* 0x003c1f00060a7f89 */ /* 0x000ea800000e0000 */
[----:B------:R-:W-:Y:S01]  /*52e0*/  IADD3 R5, -R2, UR6, RZ ;  /* 0x0000000602057c10 */ /* 0x000fe2000fffe1ff */
[----:B------:R-:W3:Y:S01]  /*52f0*/  SHFL.IDX PT, R6, R6, RZ, 0x1c1f ;  /* 0x001c1fff06067589 */ /* 0x000ee200000e0000 */
[----:B------:R-:W-:-:S03]  /*5300*/  UIADD3 UR6, UR23, 0x28c40, URZ ;  /* 0x00028c4017067890 */ /* 0x000fc6000fffe03f */
[----:B-1----:R-:W-:Y:S01]  /*5310*/  IMAD R5, R12, UR48, R5 ;  /* 0x000000300c057c24 */ /* 0x002fe2000f8e0205 */
[----:B------:R-:W-:-:S09]  /*5320*/  UPRMT UR6, UR40, 0x654, UR6 ;  /* 0x0000065428067896 */ /* 0x000fd20008000006 */
[----:B------:R-:W-:Y:S01]  /*5330*/  SYNCS.ARRIVE.TRANS64.RED.A1T0 RZ, [UR6], RZ ;  /* 0x000000ffffff79a7 */ /* 0x000fe20008100406 */
[----:B--2---:R-:W-:-:S04]  /*5340*/  IADD3 R10, R10, -UR25, R5 ;  /* 0x800000190a0a7c10 */ /* 0x004fc8000fffe005 */
[C---:B------:R-:W-:Y:S02]  /*5350*/  ISETP.GT.AND P1, PT, R10.reuse, RZ, PT ;  /* 0x000000ff0a00720c */ /* 0x040fe40003f24270 */
[----:B------:R-:W-:Y:S02]  /*5360*/  ISETP.GT.AND P2, PT, R10, 0x1, PT ;  /* 0x000000010a00780c */ /* 0x000fe40003f44270 */
[----:B------:R-:W-:Y:S02]  /*5370*/  FSEL R11, R154, -INF , P1 ;  /* 0xff8000009a0b7808 */ /* 0x000fe40000800000 */
        /* <DEDUP_REMOVED lines=44> */
[----:B---3--:R-:W-:-:S02]  /*5640*/  IADD3 R14, R6, -UR25, R5 ;  /* 0x80000019060e7c10 */ /* 0x008fc4000fffe005 */
[----:B------:R-:W-:Y:S02]  /*5650*/  FMNMX.FTZ R10, R183, R10, !PT ;  /* 0x0000000ab70a7209 */ /* 0x000fe40007810000 */
[C---:B------:R-:W-:Y:S02]  /*5660*/  ISETP.GT.AND P1, PT, R14.reuse, RZ, PT ;  /* 0x000000ff0e00720c */ /* 0x040fe40003f24270 */
[----:B------:R-:W-:Y:S01]  /*5670*/  ISETP.GT.AND P2, PT, R14, 0x1, PT ;  /* 0x000000010e00780c */ /* 0x000fe20003f44270 */
[----:B------:R-:W1:Y:S01]  /*5680*/  SHFL.BFLY PT, R13, R10, 0x2, 0x1f ;  /* 0x0c401f000a0d7f89 */ /* 0x000e6200000e0000 */
[----:B------:R-:W-:Y:S02]  /*5690*/  FSEL R152, R152, -INF , P1 ;  /* 0xff80000098987808 */ /* 0x000fe40000800000 */
[----:B------:R-:W-:Y:S02]  /*56a0*/  ISETP.GT.AND P1, PT, R14, 0x8, PT ;  /* 0x000000080e00780c */ /* 0x000fe40003f24270 */
[----:B------:R-:W-:-:S02]  /*56b0*/  FSEL R153, R153, -INF , P2 ;  /* 0xff80000099997808 */ /* 0x000fc40001000000 */
[----:B------:R-:W-:Y:S02]  /*56c0*/  FMNMX.FTZ R6, R152, R9, !PT ;  /* 0x0000000998067209 */ /* 0x000fe40007810000 */
[----:B------:R-:W-:Y:S02]  /*56d0*/  ISETP.GT.AND P2, PT, R14, 0x9, PT ;  /* 0x000000090e00780c */ /* 0x000fe40003f44270 */
[----:B------:R-:W-:Y:S02]  /*56e0*/  FSEL R156, R156, -INF , P1 ;  /* 0xff8000009c9c7808 */ /* 0x000fe40000800000 */
[----:B------:R-:W-:Y:S02]  /*56f0*/  FMNMX.FTZ R5, R153, R6, !PT ;  /* 0x0000000699057209 */ /* 0x000fe40007810000 */
[----:B------:R-:W-:Y:S02]  /*5700*/  ISETP.GT.AND P1, PT, R14, 0x10, PT ;  /* 0x000000100e00780c */ /* 0x000fe40003f24270 */
[----:B------:R-:W-:-:S02]  /*5710*/  FMNMX.FTZ R5, R156, R5, !PT ;  /* 0x000000059c057209 */ /* 0x000fc40007810000 */
[----:B------:R-:W-:Y:S02]  /*5720*/  FSEL R160, R160, -INF , P1 ;  /* 0xff800000a0a07808 */ /* 0x000fe40000800000 */
[C---:B------:R-:W-:Y:S02]  /*5730*/  ISETP.GT.AND P1, PT, R14.reuse, 0x18, PT ;  /* 0x000000180e00780c */ /* 0x040fe40003f24270 */
[----:B------:R-:W-:Y:S02]  /*5740*/  ISETP.GT.AND P3, PT, R14, 0x38, PT ;  /* 0x000000380e00780c */ /* 0x000fe40003f64270 */
[----:B-1----:R-:W-:Y:S02]  /*5750*/  FMNMX.FTZ R15, R10, R13, !PT ;  /* 0x0000000d0a0f7209 */ /* 0x002fe40007810000 */
[----:B------:R-:W-:Y:S02]  /*5760*/  FSEL R10, R157, -INF , P2 ;  /* 0xff8000009d0a7808 */ /* 0x000fe40001000000 */
[----:B------:R-:W-:Y:S01]  /*5770*/  ISETP.GT.AND P2, PT, R14, 0x11, PT ;  /* 0x000000110e00780c */ /* 0x000fe20003f44270 */
[----:B------:R-:W1:Y:S01]  /*5780*/  SHFL.BFLY PT, R20, R15, 0x1, 0x1f ;  /* 0x0c201f000f147f89 */ /* 0x000e6200000e0000 */
[----:B------:R-:W-:-:S02]  /*5790*/  FMNMX.FTZ R5, R10, R5, !PT ;  /* 0x000000050a057209 */ /* 0x000fc40007810000 */
        /* <DEDUP_REMOVED lines=14> */
[----:B-1----:R-:W-:Y:S02]  /*5880*/  FMNMX.FTZ R5, R15, R20, !PT ;  /* 0x000000140f057209 */ /* 0x002fe40007810000 */
[----:B------:R-:W-:Y:S02]  /*5890*/  ISETP.GT.AND P2, PT, R14, 0x29, PT ;  /* 0x000000290e00780c */ /* 0x000fe40003f44270 */
[----:B------:R-:W-:Y:S01]  /*58a0*/  FSEL R172, R172, -INF , P1 ;  /* 0xff800000acac7808 */ /* 0x000fe20000800000 */
[----:B------:R-:W-:Y:S01]  /*58b0*/  FMUL.FTZ R20, R5, UR10 ;  /* 0x0000000a05147c20 */ /* 0x000fe20008410000 */
[----:B------:R-:W-:-:S02]  /*58c0*/  FMNMX.FTZ R15, R169, R6, !PT ;  /* 0x00000006a90f7209 */ /* 0x000fc40007810000 */
[----:B------:R-:W-:Y:S02]  /*58d0*/  ISETP.GT.AND P1, PT, R14, 0x30, PT ;  /* 0x000000300e00780c */ /* 0x000fe40003f24270 */
[----:B------:R-:W-:Y:S02]  /*58e0*/  FSEL R173, R173, -INF , P2 ;  /* 0xff800000adad7808 */ /* 0x000fe40001000000 */
[----:B------:R-:W-:Y:S02]  /*58f0*/  FMNMX.FTZ R6, R172, R15, !PT ;  /* 0x0000000fac067209 */ /* 0x000fe40007810000 */
[----:B------:R-:W-:Y:S02]  /*5900*/  ISETP.GT.AND P2, PT, R14, 0x31, PT ;  /* 0x000000310e00780c */ /* 0x000fe40003f44270 */
[----:B------:R-:W-:Y:S02]  /*5910*/  FSEL R176, R176, -INF , P1 ;  /* 0xff800000b0b07808 */ /* 0x000fe40000800000 */
[----:B------:R-:W-:-:S02]  /*5920*/  FMNMX.FTZ R15, R173, R6, !PT ;  /* 0x00000006ad0f7209 */ /* 0x000fc40007810000 */
[----:B------:R-:W-:Y:S02]  /*5930*/  FSEL R177, R177, -INF , P2 ;  /* 0xff800000b1b17808 */ /* 0x000fe40001000000 */
[----:B------:R-:W-:Y:S02]  /*5940*/  FMNMX.FTZ R6, R176, R15, !PT ;  /* 0x0000000fb0067209 */ /* 0x000fe40007810000 */
[----:B------:R-:W-:Y:S02]  /*5950*/  ISETP.GT.AND P1, PT, R14, 0x39, PT ;  /* 0x000000390e00780c */ /* 0x000fe40003f24270 */
[----:B------:R-:W-:Y:S02]  /*5960*/  FSEL R180, R180, -INF , P3 ;  /* 0xff800000b4b47808 */ /* 0x000fe40001800000 */
[----:B------:R-:W-:Y:S02]  /*5970*/  FMNMX.FTZ R15, R177, R6, !PT ;  /* 0x00000006b10f7209 */ /* 0x000fe40007810000 */
[----:B------:R-:W-:-:S02]  /*5980*/  FSEL R181, R181, -INF , P1 ;  /* 0xff800000b5b57808 */ /* 0x000fc40000800000 */
[----:B------:R-:W-:Y:S02]  /*5990*/  FMNMX.FTZ R6, R180, R15, !PT ;  /* 0x0000000fb4067209 */ /* 0x000fe40007810000 */
[----:B------:R-:W-:Y:S02]  /*59a0*/  FSETP.NEU.FTZ.AND P4, PT, R5, -INF , PT ;  /* 0xff8000000500780b */ /* 0x000fe40003f9d000 */
[----:B------:R-:W-:Y:S02]  /*59b0*/  FMNMX.FTZ R6, R181, R6, !PT ;  /* 0x00000006b5067209 */ /* 0x000fe40007810000 */
[----:B------:R-:W-:-:S03]  /*59c0*/  FSEL R14, R20, RZ, P4 ;  /* 0x000000ff140e7208 */ /* 0x000fc60002000000 */
[----:B------:R-:W1:Y:S02]  /*59d0*/  SHFL.BFLY PT, R15, R6, 0x2, 0x1f ;  /* 0x0c401f00060f7f89 */ /* 0x000e6400000e0000 */
        /* <DEDUP_REMOVED lines=17> */
[----:B------:R-:W-:Y:S01]  /*5af0*/  FFMA.FTZ R183, R183, UR10, -R14 ;  /* 0x0000000ab7b77c23 */ /* 0x000fe2000801080e */
[----:B------:R-:W-:Y:S01]  /*5b00*/  IMAD.MOV R179, RZ, RZ, -R18 ;  /* 0x000000ffffb37224 */ /* 0x000fe200078e0a12 */
[----:B-1----:R-:W-:-:S03]  /*5b10*/  FMNMX.FTZ R15, R6, R15, !PT ;  /* 0x0000000f060f7209 */ /* 0x002fc60007810000 */
[----:B------:R-:W-:Y:S02]  /*5b20*/  MUFU.EX2 R155, R155 ;  /* 0x0000009b009b7308 */ /* 0x000fe40000000800 */
[----:B------:R-:W1:Y:S06]  /*5b30*/  SHFL.BFLY PT, R6, R15, 0x1, 0x1f ;  /* 0x0c201f000f067f89 */ /* 0x000e6c00000e0000 */
[----:B------:R-:W-:Y:S08]  /*5b40*/  MUFU.EX2 R20, R20 ;  /* 0x0000001400147308 */ /* 0x000ff00000000800 */
[----:B------:R-:W-:Y:S08]  /*5b50*/  MUFU.EX2 R157, R157 ;  /* 0x0000009d009d7308 */ /* 0x000ff00000000800 */
[----:B------:R-:W-:Y:S01]  /*5b60*/  MUFU.EX2 R158, R158 ;  /* 0x0000009e009e7308 */ /* 0x000fe20000000800 */
[----:B-1----:R-:W-:-:S04]  /*5b70*/  FMNMX.FTZ R6, R15, R6, !PT ;  /* 0x000000060f067209 */ /* 0x002fc80007810000 */
[C---:B------:R-:W-:Y:S01]  /*5b80*/  FSETP.NEU.FTZ.AND P1, PT, R6.reuse, -INF , PT ;  /* 0xff8000000600780b */ /* 0x040fe20003f3d000 */
[----:B------:R-:W-:Y:S02]  /*5b90*/  FMUL.FTZ R15, R6, UR10 ;  /* 0x0000000a060f7c20 */ /* 0x000fe40008410000 */
[----:B------:R-:W-:Y:S03]  /*5ba0*/  MUFU.EX2 R159, R159 ;  /* 0x0000009f009f7308 */ /* 0x000fe60000000800 */
[----:B------:R-:W-:-:S05]  /*5bb0*/  FSEL R15, R15, RZ, P1 ;  /* 0x000000ff0f0f7208 */ /* 0x000fca0000800000 */
[----:B------:R-:W-:Y:S01]  /*5bc0*/  MUFU.EX2 R162, R162 ;  /* 0x000000a200a27308 */ /* 0x000fe20000000800 */
[--C-:B------:R-:W-:Y:S01]  /*5bd0*/  FFMA.FTZ R21, R153, UR10, -R15.reuse ;  /* 0x0000000a99157c23 */ /* 0x100fe2000801080f */
[----:B------:R-:W-:Y:S01]  /*5be0*/  FSEL R153, R5, RZ, P4 ;  /* 0x000000ff05997208 */ /* 0x000fe20002000000 */
[--C-:B------:R-:W-:Y:S01]  /*5bf0*/  FFMA.FTZ R152, R152, UR10, -R15.reuse ;  /* 0x0000000a98987c23 */ /* 0x100fe2000801080f */
[--C-:B------:R-:W-:Y:S01]  /*5c00*/  FFMA.FTZ R156, R156, UR10, -R15.reuse ;  /* 0x0000000a9c9c7c23 */ /* 0x100fe2000801080f */
[--C-:B------:R-:W-:Y:S01]  /*5c10*/  FFMA.FTZ R171, R10, UR10, -R15.reuse ;  /* 0x0000000a0aab7c23 */ /* 0x100fe2000801080f */
[--C-:B------:R-:W-:Y:S01]  /*5c20*/  FFMA.FTZ R10, R160, UR10, -R15.reuse ;  /* 0x0000000aa00a7c23 */ /* 0x100fe2000801080f */
[----:B------:R-:W-:Y:S01]  /*5c30*/  FADD.FTZ R153, -R153, R8 ;  /* 0x0000000899997221 */ /* 0x000fe20000010100 */
[----:B------:R-:W-:Y:S01]  /*5c40*/  FSEL R8, R6, RZ, P1 ;  /* 0x000000ff06087208 */ /* 0x000fe20000800000 */
[----:B------:R-:W-:Y:S01]  /*5c50*/  MUFU.EX2 R152, R152 ;  /* 0x0000009800987308 */ /* 0x000fe20000000800 */
[--C-:B------:R-:W-:Y:S01]  /*5c60*/  FFMA.FTZ R175, R12, UR10, -R15.reuse ;  /* 0x0000000a0caf7c23 */ /* 0x100fe2000801080f */
[----:B------:R-:W-:Y:S01]  /*5c70*/  FMUL.FTZ R153, R153, UR10 ;  /* 0x0000000a99997c20 */ /* 0x000fe20008410000 */
[----:B------:R-:W-:Y:S01]  /*5c80*/  FFMA.FTZ R12, R164, UR10, -R15 ;  /* 0x0000000aa40c7c23 */ /* 0x000fe2000801080f */
[----:B------:R-:W-:Y:S01]  /*5c90*/  FADD.FTZ R9, -R8, R9 ;  /* 0x0000000908097221 */ /* 0x000fe20000010100 */
[--C-:B------:R-:W-:Y:S01]  /*5ca0*/  FFMA.FTZ R172, R172, UR10, -R15.reuse ;  /* 0x0000000aacac7c23 */ /* 0x100fe2000801080f */
[--C-:B------:R-:W-:Y:S01]  /*5cb0*/  FFMA.FTZ R13, R13, UR10, -R15.reuse ;  /* 0x0000000a0d0d7c23 */ /* 0x100fe2000801080f */
[--C-:B------:R-:W-:Y:S01]  /*5cc0*/  FFMA.FTZ R160, R168, UR10, -R15.reuse ;  /* 0x0000000aa8a07c23 */ /* 0x100fe2000801080f */
[----:B------:R-:W-:Y:S01]  /*5cd0*/  FMUL.FTZ R9, R9, UR10 ;  /* 0x0000000a09097c20 */ /* 0x000fe20008410000 */
[----:B------:R-:W-:Y:S01]  /*5ce0*/  MUFU.EX2 R21, R21 ;  /* 0x0000001500157308 */ /* 0x000fe20000000800 */
[----:B------:R-:W-:Y:S01]  /*5cf0*/  FFMA.FTZ R169, R169, UR10, -R15 ;  /* 0x0000000aa9a97c23 */ /* 0x000fe2000801080f */
[----:B------:R-:W-:Y:S01]  /*5d00*/  ISETP.NE.AND P1, PT, R2, R179, PT ;  /* 0x000000b30200720c */ /* 0x000fe20003f25270 */
[----:B------:R-:W-:-:S02]  /*5d10*/  IMAD.U32 R179, RZ, RZ, UR24 ;  /* 0x00000018ffb37e24 */ /* 0x000fc4000f8e00ff */
[--C-:B------:R-:W-:Y:S01]  /*5d20*/  FFMA.FTZ R180, R180, UR10, -R15.reuse ;  /* 0x0000000ab4b47c23 */ /* 0x100fe2000801080f */
[--C-:B------:R-:W-:Y:S01]  /*5d30*/  FFMA.FTZ R181, R181, UR10, -R15.reuse ;  /* 0x0000000ab5b57c23 */ /* 0x100fe2000801080f */
[--C-:B------:R-:W-:Y:S01]  /*5d40*/  FFMA.FTZ R177, R177, UR10, -R15.reuse ;  /* 0x0000000ab1b17c23 */ /* 0x100fe2000801080f */
[----:B------:R-:W1:Y:S08]  /*5d50*/  MUFU.EX2 R9, R9 ;  /* 0x0000000900097308 */ /* 0x000e700000000800 */
[----:B------:R-:W2:Y:S08]  /*5d60*/  MUFU.EX2 R8, R153 ;  /* 0x0000009900087308 */ /* 0x000eb00000000800 */
[----:B------:R-:W-:Y:S01]  /*5d70*/  MUFU.EX2 R156, R156 ;  /* 0x0000009c009c7308 */ /* 0x000fe20000000800 */
[----:B-1----:R-:W-:Y:S01]  /*5d80*/  FFMA.FTZ R164, R9, R3, R152 ;  /* 0x0000000309a47223 */ /* 0x002fe20000010098 */
[--C-:B------:R-:W-:Y:S01]  /*5d90*/  FFMA.FTZ R3, R173, UR10, -R15.reuse ;  /* 0x0000000aad037c23 */ /* 0x100fe2000801080f */
[C---:B------:R-:W-:Y:S01]  /*5da0*/  F2FP.BF16.F32.PACK_AB R152, R21.reuse, R152 ;  /* 0x000000981598723e */ /* 0x040fe200000010ff */
[-C--:B------:R-:W-:Y:S01]  /*5db0*/  FMUL.FTZ R24, R24, R9.reuse ;  /* 0x0000000918187220 */ /* 0x080fe20000410000 */
[----:B------:R-:W-:Y:S01]  /*5dc0*/  FADD.FTZ R173, R21, R164 ;  /* 0x000000a415ad7221 */ /* 0x000fe20000010000 */
[----:B------:R-:W-:Y:S01]  /*5dd0*/  FFMA.FTZ R164, R176, UR10, -R15 ;  /* 0x0000000ab0a47c23 */ /* 0x000fe2000801080f */
[----:B------:R-:W-:Y:S01]  /*5de0*/  FMUL.FTZ R25, R25, R9 ;  /* 0x0000000919197220 */ /* 0x000fe20000410000 */
[----:B------:R-:W1:Y:S01]  /*5df0*/  MUFU.EX2 R171, R171 ;  /* 0x000000ab00ab7308 */ /* 0x000e620000000800 */
[----:B--2---:R-:W-:Y:S01]  /*5e00*/  FFMA.FTZ R153, R8, R4, R11 ;  /* 0x0000000408997223 */ /* 0x004fe2000001000b */
[----:B------:R-:W-:-:S02]  /*5e10*/  @!P1 IMAD R4, R179, 0x40, R16 ;  /* 0x00000040b3049824 */ /* 0x000fc400078e0210 */
[-C--:B------:R-:W-:Y:S01]  /*5e20*/  FMUL.FTZ R28, R28, R9.reuse ;  /* 0x000000091c1c7220 */ /* 0x080fe20000410000 */
[-C--:B------:R-:W-:Y:S01]  /*5e30*/  FMUL.FTZ R29, R29, R9.reuse ;  /* 0x000000091d1d7220 */ /* 0x080fe20000410000 */
[----:B------:R-:W-:Y:S01]  /*5e40*/  FADD.FTZ R168, R154, R153 ;  /* 0x000000999aa87221 */ /* 0x000fe20000010000 */
[----:B------:R-:W-:Y:S01]  /*5e50*/  FMUL.FTZ R32, R32, R9 ;  /* 0x0000000920207220 */ /* 0x000fe20000410000 */
[----:B------:R-:W-:Y:S01]  /*5e60*/  @!P1 LEA R4, R4, UR42, 0x2 ;  /* 0x0000002a04049c11 */ /* 0x000fe2000f8e10ff */
[----:B------:R-:W-:Y:S01]  /*5e70*/  MUFU.EX2 R10, R10 ;  /* 0x0000000a000a7308 */ /* 0x000fe20000000800 */
[----:B------:R-:W-:Y:S01]  /*5e80*/  FADD.FTZ R153, R155, R168 ;  /* 0x000000a89b997221 */ /* 0x000fe20000010000 */
[C---:B------:R-:W-:Y:S01]  /*5e90*/  F2FP.BF16.F32.PACK_AB R155, R20.reuse, R155 ;  /* 0x0000009b149b723e */ /* 0x040fe200000010ff */
[-C--:B------:R-:W-:Y:S01]  /*5ea0*/  FMUL.FTZ R33, R33, R9.reuse ;  /* 0x0000000921217220 */ /* 0x080fe20000410000 */
[----:B------:R-:W-:Y:S01]  /*5eb0*/  @!P1 STS [R4+0x28800], R9 ;  /* 0x0288000904009388 */ /* 0x000fe20000000800 */
[----:B------:R-:W-:Y:S01]  /*5ec0*/  FADD.FTZ R168, R20, R153 ;  /* 0x0000009914a87221 */ /* 0x000fe20000010000 */
[-C--:B------:R-:W-:Y:S01]  /*5ed0*/  FMUL.FTZ R36, R36, R9.reuse ;  /* 0x0000000924247220 */ /* 0x080fe20000410000 */
[----:B------:R-:W-:Y:S01]  /*5ee0*/  FMUL.FTZ R37, R37, R9 ;  /* 0x0000000925257220 */ /* 0x000fe20000410000 */
[----:B------:R-:W2:Y:S01]  /*5ef0*/  MUFU.EX2 R175, R175 ;  /* 0x000000af00af7308 */ /* 0x000ea20000000800 */
[----:B------:R-:W-:Y:S01]  /*5f00*/  FADD.FTZ R153, R157, R168 ;  /* 0x000000a89d997221 */ /* 0x000fe20000010000 */
[----:B------:R3:W-:Y:S01]  /*5f10*/  @!P1 STS [R4+0x28820], R8 ;  /* 0x0288200804009388 */ /* 0x0007e20000000800 */
[----:B------:R-:W-:Y:S01]  /*5f20*/  F2FP.BF16.F32.PACK_AB R157, R158, R157 ;  /* 0x0000009d9e9d723e */ /* 0x000fe200000010ff */
[----:B------:R-:W-:Y:S01]  /*5f30*/  FMUL.FTZ R40, R40, R9 ;  /* 0x0000000928287220 */ /* 0x000fe20000410000 */
[----:B------:R-:W-:Y:S01]  /*5f40*/  FADD.FTZ R168, R158, R153 ;  /* 0x000000999ea87221 */ /* 0x000fe20000010000 */
[----:B------:R-:W-:Y:S01]  /*5f50*/  F2FP.BF16.F32.PACK_AB R153, R154, R11 ;  /* 0x0000000b9a99723e */ /* 0x000fe200000010ff */
[-C--:B------:R-:W-:Y:S01]  /*5f60*/  FMUL.FTZ R41, R41, R9.reuse ;  /* 0x0000000929297220 */ /* 0x080fe20000410000 */
[----:B------:R-:W4:Y:S01]  /*5f70*/  MUFU.EX2 R12, R12 ;  /* 0x0000000c000c7308 */ /* 0x000f220000000800 */
[----:B-1----:R-:W-:Y:S01]  /*5f80*/  F2FP.BF16.F32.PACK_AB R154, R171, R156 ;  /* 0x0000009cab9a723e */ /* 0x002fe200000010ff */
[----:B------:R-:W-:Y:S01]  /*5f90*/  BAR.SYNC.DEFER_BLOCKING 0xf, 0x100 ;  /* 0x03c4000000007b1d */ /* 0x000fe20000010000 */
        /* <DEDUP_REMOVED lines=14> */
[----:B-1----:R-:W-:Y:S01]  /*6080*/  FADD.FTZ R172, R156, R173 ;  /* 0x000000ad9cac7221 */ /* 0x002fe20000010000 */
[----:B--2---:R-:W-:Y:S01]  /*6090*/  F2FP.BF16.F32.PACK_AB R156, R175, R10 ;  /* 0x0000000aaf9c723e */ /* 0x004fe200000010ff */
[-C--:B------:R-:W-:Y:S01]  /*60a0*/  FMUL.FTZ R68, R68, R9.reuse ;  /* 0x0000000944447220 */ /* 0x080fe20000410000 */
[-C--:B------:R-:W-:Y:S01]  /*60b0*/  FMUL.FTZ R69, R69, R9.reuse ;  /* 0x0000000945457220 */ /* 0x080fe20000410000 */
[----:B------:R-:W-:Y:S01]  /*60c0*/  FADD.FTZ R173, R171, R172 ;  /* 0x000000acabad7221 */ /* 0x000fe20000010000 */
[-C--:B------:R-:W-:Y:S01]  /*60d0*/  FMUL.FTZ R72, R72, R9.reuse ;  /* 0x0000000948487220 */ /* 0x080fe20000410000 */
[-C--:B------:R-:W-:Y:S01]  /*60e0*/  FMUL.FTZ R73, R73, R9.reuse ;  /* 0x0000000949497220 */ /* 0x080fe20000410000 */
[----:B------:R-:W1:Y:S01]  /*60f0*/  MUFU.EX2 R160, R160 ;  /* 0x000000a000a07308 */ /* 0x000e620000000800 */
[----:B------:R-:W-:Y:S01]  /*6100*/  FADD.FTZ R172, R10, R173 ;  /* 0x000000ad0aac7221 */ /* 0x000fe20000010000 */
[----:B------:R2:W-:Y:S01]  /*6110*/  STSM.16.M88.4 [R19+0x26800], R152 ;  /* 0x0268009813007844 */ /* 0x0005e20000000200 */
[-C--:B------:R-:W-:Y:S01]  /*6120*/  FMUL.FTZ R76, R76, R9.reuse ;  /* 0x000000094c4c7220 */ /* 0x080fe20000410000 */
[-C--:B------:R-:W-:Y:S01]  /*6130*/  FMUL.FTZ R77, R77, R9.reuse ;  /* 0x000000094d4d7220 */ /* 0x080fe20000410000 */
[----:B------:R-:W-:Y:S01]  /*6140*/  FADD.FTZ R173, R175, R172 ;  /* 0x000000acafad7221 */ /* 0x000fe20000010000 */
[-C--:B------:R-:W-:Y:S01]  /*6150*/  FMUL.FTZ R80, R80, R9.reuse ;  /* 0x0000000950507220 */ /* 0x080fe20000410000 */
[-C--:B------:R-:W-:Y:S01]  /*6160*/  FMUL.FTZ R81, R81, R9.reuse ;  /* 0x0000000951517220 */ /* 0x080fe20000410000 */
[----:B------:R-:W0:Y:S01]  /*6170*/  MUFU.EX2 R169, R169 ;  /* 0x000000a900a97308 */ /* 0x000e220000000800 */
[----:B----4-:R-:W-:Y:S01]  /*6180*/  FADD.FTZ R172, R12, R173 ;  /* 0x000000ad0cac7221 */ /* 0x010fe20000010000 */
[----:B------:R-:W-:Y:S01]  /*6190*/  FADD.FTZ R173, R159, R168 ;  /* 0x000000a89fad7221 */ /* 0x000fe20000010000 */
[C---:B-----5:R-:W-:Y:S01]  /*61a0*/  F2FP.BF16.F32.PACK_AB R158, R13.reuse, R12 ;  /* 0x0000000c0d9e723e */ /* 0x060fe200000010ff */
[----:B------:R-:W-:Y:S01]  /*61b0*/  FMUL.FTZ R84, R84, R9 ;  /* 0x0000000954547220 */ /* 0x000fe20000410000 */
[----:B------:R-:W-:Y:S01]  /*61c0*/  FADD.FTZ R11, R13, R172 ;  /* 0x000000ac0d0b7221 */ /* 0x000fe20000010000 */
[C---:B------:R-:W-:Y:S01]  /*61d0*/  FADD.FTZ R168, R162.reuse, R173 ;  /* 0x000000ada2a87221 */ /* 0x040fe20000010000 */
[----:B------:R-:W-:Y:S01]  /*61e0*/  F2FP.BF16.F32.PACK_AB R159, R162, R159 ;  /* 0x0000009fa29f723e */ /* 0x000fe200000010ff */
[----:B------:R-:W4:Y:S01]  /*61f0*/  MUFU.EX2 R161, R161 ;  /* 0x000000a100a17308 */ /* 0x000f220000000800 */
[----:B-1----:R-:W-:Y:S01]  /*6200*/  FADD.FTZ R172, R160, R11 ;  /* 0x0000000ba0ac7221 */ /* 0x002fe20000010000 */
[-C--:B------:R-:W-:Y:S01]  /*6210*/  FMUL.FTZ R85, R85, R9.reuse ;  /* 0x0000000955557220 */ /* 0x080fe20000410000 */
[-C--:B------:R-:W-:Y:S01]  /*6220*/  FMUL.FTZ R88, R88, R9.reuse ;  /* 0x0000000958587220 */ /* 0x080fe20000410000 */
[----:B------:R2:W-:Y:S01]  /*6230*/  STSM.16.M88.4 [R22], R156 ;  /* 0x0000009c16007844 */ /* 0x0005e20000000200 */
[-C--:B------:R-:W-:Y:S01]  /*6240*/  FMUL.FTZ R89, R89, R9.reuse ;  /* 0x0000000959597220 */ /* 0x080fe20000410000 */
[-C--:B------:R-:W-:Y:S01]  /*6250*/  FMUL.FTZ R92, R92, R9.reuse ;  /* 0x000000095c5c7220 */ /* 0x080fe20000410000 */
[-C--:B------:R-:W-:Y:S01]  /*6260*/  FMUL.FTZ R93, R93, R9.reuse ;  /* 0x000000095d5d7220 */ /* 0x080fe20000410000 */
[----:B------:R-:W3:Y:S01]  /*6270*/  MUFU.EX2 R166, R166 ;  /* 0x000000a600a67308 */ /* 0x000ee20000000800 */
[C---:B0-----:R-:W-:Y:S01]  /*6280*/  FADD.FTZ R21, R169.reuse, R172 ;  /* 0x000000aca9157221 */ /* 0x041fe20000010000 */
[----:B------:R-:W-:Y:S01]  /*6290*/  F2FP.BF16.F32.PACK_AB R160, R169, R160 ;  /* 0x000000a0a9a0723e */ /* 0x000fe200000010ff */
[-C--:B------:R-:W-:Y:S01]  /*62a0*/  FMUL.FTZ R96, R96, R9.reuse ;  /* 0x0000000960607220 */ /* 0x080fe20000410000 */
[-C--:B------:R-:W-:Y:S01]  /*62b0*/  FMUL.FTZ R97, R97, R9.reuse ;  /* 0x0000000961617220 */ /* 0x080fe20000410000 */
[----:B------:R-:W-:Y:S01]  /*62c0*/  FADD.FTZ R10, R14, R21 ;  /* 0x000000150e0a7221 */ /* 0x000fe20000010000 */
        /* <DEDUP_REMOVED lines=9> */
[----:B------:R-:W-:Y:S01]  /*6360*/  FMUL.FTZ R113, R113, R9 ;  /* 0x0000000971717220 */ /* 0x000fe20000410000 */
[----:B------:R-:W1:Y:S01]  /*6370*/  MUFU.EX2 R163, R163 ;  /* 0x000000a300a37308 */ /* 0x000e620000000800 */
        /* <DEDUP_REMOVED lines=27> */
[----:B------:R-:W-:Y:S01]  /*6530*/  FMUL.FTZ R149, R149, R9 ;  /* 0x0000000995957220 */ /* 0x000fe20000410000 */
[-C--:B------:R-:W-:Y:S01]  /*6540*/  FMUL.FTZ R26, R26, R8.reuse ;  /* 0x000000081a1a7220 */ /* 0x080fe20000410000 */
[-C--:B------:R-:W-:Y:S01]  /*6550*/  FMUL.FTZ R27, R27, R8.reuse ;  /* 0x000000081b1b7220 */ /* 0x080fe20000410000 */
[----:B------:R2:W-:Y:S01]  /*6560*/  STSM.16.M88.4 [R184], R160 ;  /* 0x000000a0b8007844 */ /* 0x0005e20000000200 */
[----:B------:R-:W3:Y:S01]  /*6570*/  MUFU.EX2 R164, R164 ;  /* 0x000000a400a47308 */ /* 0x000ee20000000800 */
        /* <DEDUP_REMOVED lines=47> */
[----:B------:R-:W-:Y:S01]  /*6870*/  FMUL.FTZ R98, R98, R8 ;  /* 0x0000000862627220 */ /* 0x000fe20000410000 */
[C---:B0-----:R-:W-:Y:S01]  /*6880*/  F2FP.BF16.F32.PACK_AB R166, R181.reuse, R180 ;  /* 0x000000b4b5a6723e */ /* 0x041fe200000010ff */
[----:B------:R-:W-:Y:S01]  /*6890*/  FADD.FTZ R3, R181, R12 ;  /* 0x0000000cb5037221 */ /* 0x000fe20000010000 */
[-C--:B------:R-:W-:Y:S01]  /*68a0*/  FMUL.FTZ R99, R99, R8.reuse ;  /* 0x0000000863637220 */ /* 0x080fe20000410000 */
[-C--:B------:R-:W-:Y:S01]  /*68b0*/  FMUL.FTZ R102, R102, R8.reuse ;  /* 0x0000000866667220 */ /* 0x080fe20000410000 */
[-C--:B------:R-:W-:Y:S01]  /*68c0*/  FMUL.FTZ R103, R103, R8.reuse ;  /* 0x0000000867677220 */ /* 0x080fe20000410000 */
[-C--:B------:R-:W-:Y:S01]  /*68d0*/  FMUL.FTZ R106, R106, R8.reuse ;  /* 0x000000086a6a7220 */ /* 0x080fe20000410000 */
[-C--:B------:R-:W-:Y:S01]  /*68e0*/  FMUL.FTZ R107, R107, R8.reuse ;  /* 0x000000086b6b7220 */ /* 0x080fe20000410000 */
[-C--:B------:R-:W-:Y:S01]  /*68f0*/  FMUL.FTZ R110, R110, R8.reuse ;  /* 0x000000086e6e7220 */ /* 0x080fe20000410000 */
[C---:B-1----:R-:W-:Y:S01]  /*6900*/  F2FP.BF16.F32.PACK_AB R167, R10.reuse, R167 ;  /* 0x000000a70aa7723e */ /* 0x042fe200000010ff */
        /* <DEDUP_REMOVED lines=23> */
[----:B--2---:R-:W-:Y:S06]  /*6a80*/  @!P0 BRA `(.L_x_3882) ;  /* 0x0000000000048947 */ /* 0x004fec0003800000 */
[----:B------:R-:W-:Y:S01]  /*6a90*/  BPT.TRAP 0x1 ;  /* 0x000000040000795c */ /* 0x000fe20000300000 */
.L_x_3882:
[----:B------:R0:W1:Y:S01]  /*6aa0*/  SYNCS.PHASECHK.TRANS64.TRYWAIT P1, [UR23+0x28c50], R7 ;  /* 0x028c5007ff0075a7 */ /* 0x0000620008020157 */
[----:B------:R-:W-:Y:S05]  /*6ab0*/  @!P0 BRA `(.L_x_3883) ;  /* 0x0000000000048947 */ /* 0x000fea0003800000 */
[----:B------:R-:W-:Y:S01]  /*6ac0*/  BPT.TRAP 0x1 ;  /* 0x000000040000795c */ /* 0x000fe20000300000 */
.L_x_3883:
[----:B-1----:R-:W-:Y:S05]  /*6ad0*/  @P1 BRA `(.L_x_3884) ;  /* 0x0000000000081947 */ /* 0x002fea0003800000 */
[----:B------:R-:W1:Y:S02]  /*6ae0*/  SYNCS.PHASECHK.TRANS64.TRYWAIT P1, [UR23+0x28c50], R7 ;  /* 0x028c5007ff0075a7 */ /* 0x000e640008020157 */
[----:B-1----:R-:W-:Y:S05]  /*6af0*/  @!P1 BRA `(.L_x_3885) ;  /* 0x0000009000c89947 */ /* 0x002fea0003800000 */
.L_x_3884:
        /* <DEDUP_REMOVED lines=34> */
.L_x_3886:
[----:B------:R-:W-:Y:S01]  /*6d20*/  UISETP.GT.AND UP0, UPT, UR21, UR20, UPT ;  /* 0x000000141500728c */ /* 0x000fe2000bf04270 */
[----:B-1----:R-:W-:Y:S01]  /*6d30*/  IMAD.MOV.U32 R8, RZ, RZ, R5 ;  /* 0x000000ffff087224 */ /* 0x002fe200078e0005 */
[----:B------:R-:W-:Y:S01]  /*6d40*/  UIADD3 UR23, UR23, 0x28c60, URZ ;  /* 0x00028c6017177890 */ /* 0x000fe2000fffe03f */
[----:B------:R-:W-:Y:S01]  /*6d50*/  MOV R9, R6 ;  /* 0x0000000600097202 */ /* 0x000fe20000000f00 */
[----:B------:R-:W-:Y:S02]  /*6d60*/  UIADD3 UR21, UR21, -0x1, URZ ;  /* 0xffffffff15157890 */ /* 0x000fe4000fffe03f */
[----:B------:R-:W-:Y:S01]  /*6d70*/  PLOP3.LUT P1, PT, PT, PT, UP0, 0x80, 0x0 ;  /* 0x000000000000781c */ /* 0x000fe20003f2f008 */
[----:B------:R-:W-:Y:S01]  /*6d80*/  UPRMT UR23, UR40, 0x654, UR23 ;  /* 0x0000065428177896 */ /* 0x000fe20008000017 */
[----:B------:R-:W-:-:S08]  /*6d90*/  UMOV UR24, UR38 ;  /* 0x0000002600187c82 */ /* 0x000fd00008000000 */
[----:B------:R-:W-:Y:S03]  /*6da0*/  SYNCS.ARRIVE.TRANS64.RED.A1T0 RZ, [UR23], RZ ;  /* 0x000000ffffff79a7 */ /* 0x000fe60008100417 */
[----:B------:R-:W-:Y:S05]  /*6db0*/  @P1 BRA `(.L_x_3887) ;  /* 0xffffffe000781947 */ /* 0x000fea000383ffff */
.L_x_3876:
[----:B------:R-:W-:-:S13]  /*6dc0*/  ISETP.LE.AND P1, PT, RZ, UR21, PT ;  /* 0x00000015ff007c0c */ /* 0x000fda000bf23270 */
[----:B------:R-:W-:Y:S05]  /*6dd0*/  @!P1 BRA `(.L_x_3888) ;  /* 0x0000001800389947 */ /* 0x000fea0003800000 */
[----:B------:R-:W-:Y:S01]  /*6de0*/  IMAD.MOV.U32 R9, RZ, RZ, R5 ;  /* 0x000000ffff097224 */ /* 0x000fe200078e0005 */
[----:B------:R-:W-:Y:S01]  /*6df0*/  UMOV UR23, UR38 ;  /* 0x0000002600177c82 */ /* 0x000fe20008000000 */
[----:B------:R-:W-:Y:S01]  /*6e00*/  IMAD.MOV.U32 R11, RZ, RZ, R6 ;  /* 0x000000ffff0b7224 */ /* 0x000fe200078e0006 */
[----:B------:R-:W-:-:S06]  /*6e10*/  ULDC UR20, c[0x0][0x988] ;  /* 0x0002620000147ab9 */ /* 0x000fcc0000000800 */
.L_x_3899:
[----:B------:R-:W-:-:S04]  /*6e20*/  UIADD3 UR38, UR23, 0x1, URZ ;  /* 0x0000000117267890 */ /* 0x000fc8000fffe03f */
[----:B------:R-:W-:-:S04]  /*6e30*/  UISETP.NE.AND UP0, UPT, UR38, 0x2, UPT ;  /* 0x000000022600788c */ /* 0x000fc8000bf05270 */
[----:B------:R-:W-:Y:S02]  /*6e40*/  USEL UR6, URZ, 0x1, UP0 ;  /* 0x000000013f067887 */ /* 0x000fe40008000000 */
[----:B------:R-:W-:Y:S02]  /*6e50*/  USEL UR38, UR38, URZ, UP0 ;  /* 0x0000003f26267287 */ /* 0x000fe40008000000 */
[----:B------:R-:W-:Y:S01]  /*6e60*/  ULOP3.LUT UR37, UR37, UR6, URZ, 0x3c, !UPT ;  /* 0x0000000625257292 */ /* 0x000fe2000f8e3c3f */
[----:B-1----:R-:W-:Y:S11]  /*6e70*/  @!P0 BRA `(.L_x_3889) ;  /* 0x0000000000048947 */ /* 0x002ff60003800000 */
[----:B------:R-:W-:Y:S01]  /*6e80*/  BPT.TRAP 0x1 ;  /* 0x000000040000795c */ /* 0x000fe20000300000 */
.L_x_3889:
[----:B------:R-:W-:Y:S01]  /*6e90*/  ULEA UR22, UR38, UR42, 0x3 ;  /* 0x0000002a26167291 */ /* 0x000fe2000f8e183f */
[----:B0123--:R-:W-:-:S05]  /*6ea0*/  IMAD.U32 R7, RZ, RZ, UR37 ;  /* 0x00000025ff077e24 */ /* 0x00ffca000f8e00ff */
[----:B------:R-:W-:-:S04]  /*6eb0*/  SHF.L.U32 R7, R7, 0x1f, RZ ;  /* 0x0000001f07077819 */ /* 0x000fc800000006ff */
[----:B------:R0:W1:Y:S01]  /*6ec0*/  SYNCS.PHASECHK.TRANS64.TRYWAIT P1, [UR22+0x28c30], R7 ;  /* 0x028c3007ff0075a7 */ /* 0x0000620008020156 */
[----:B------:R-:W-:Y:S05]  /*6ed0*/  @!P0 BRA `(.L_x_3890) ;  /* 0x0000000000048947 */ /* 0x000fea0003800000 */
[----:B------:R-:W-:Y:S01]  /*6ee0*/  BPT.TRAP 0x1 ;  /* 0x000000040000795c */ /* 0x000fe20000300000 */
.L_x_3890:
[----:B-1----:R-:W-:Y:S05]  /*6ef0*/  @P1 BRA `(.L_x_3891) ;  /* 0x0000000000081947 */ /* 0x002fea0003800000 */
[----:B------:R-:W1:Y:S02]  /*6f00*/  SYNCS.PHASECHK.TRANS64.TRYWAIT P1, [UR22+0x28c30], R7 ;  /* 0x028c3007ff0075a7 */ /* 0x000e640008020156 */
[----:B-1----:R-:W-:Y:S05]  /*6f10*/  @!P1 BRA `(.L_x_3892) ;  /* 0x0000008c00d89947 */ /* 0x002fea0003800000 */
.L_x_3891:
        /* <DEDUP_REMOVED lines=23> */
.L_x_3893:
        /* <DEDUP_REMOVED lines=27> */
[----:B------:R-:W-:-:S04]  /*7240*/  FMNMX.FTZ R8, R162, R5, !PT ;  /* 0x00000005a2087209 */ /* 0x000fc80007810000 */
[----:B------:R-:W-:-:S04]  /*7250*/  FMNMX.FTZ R5, R163, R8, !PT ;  /* 0x00000008a3057209 */ /* 0x000fc80007810000 */
[----:B------:R-:W-:-:S04]  /*7260*/  FMNMX.FTZ R8, R166, R5, !PT ;  /* 0x00000005a6087209 */ /* 0x000fc80007810000 */
[----:B------:R-:W-:Y:S02]  /*7270*/  FMNMX.FTZ R5, R167, R8, !PT ;  /* 0x00000008a7057209 */ /* 0x000fe40007810000 */
[----:B-1----:R-:W-:Y:S02]  /*7280*/  FMNMX.FTZ R6, R12, R13, !PT ;  /* 0x0000000d0c067209 */ /* 0x002fe40007810000 */
        /* <DEDUP_REMOVED lines=8> */
[----:B------:R1:W2:Y:S01]  /*7310*/  MUFU.EX2 R8, R12 ;  /* 0x0000000c00087308 */ /* 0x0002a20000000800 */
[----:B------:R-:W-:Y:S01]  /*7320*/  FMNMX.FTZ R5, R175, R10, !PT ;  /* 0x0000000aaf057209 */ /* 0x000fe20007810000 */
[--C-:B------:R-:W-:Y:S01]  /*7330*/  FFMA.FTZ R152, R153, UR10, -R191.reuse ;  /* 0x0000000a99987c23 */ /* 0x100fe200080108bf */
[--C-:B------:R-:W-:Y:S01]  /*7340*/  FFMA.FTZ R21, R157, UR10, -R191.reuse ;  /* 0x0000000a9d157c23 */ /* 0x100fe200080108bf */
[--C-:B------:R-:W-:Y:S01]  /*7350*/  FFMA.FTZ R156, R160, UR10, -R191.reuse ;  /* 0x0000000aa09c7c23 */ /* 0x100fe200080108bf */
[----:B------:R-:W-:Y:S01]  /*7360*/  FMNMX.FTZ R10, R178, R5, !PT ;  /* 0x00000005b20a7209 */ /* 0x000fe20007810000 */
[--C-:B------:R-:W-:Y:S01]  /*7370*/  FFMA.FTZ R160, R168, UR10, -R191.reuse ;  /* 0x0000000aa8a07c23 */ /* 0x100fe200080108bf */
[--C-:B------:R-:W-:Y:S01]  /*7380*/  FFMA.FTZ R15, R161, UR10, -R191.reuse ;  /* 0x0000000aa10f7c23 */ /* 0x100fe200080108bf */
[----:B------:R-:W3:Y:S01]  /*7390*/  MUFU.EX2 R11, R11 ;  /* 0x0000000b000b7308 */ /* 0x000ee20000000800 */
[----:B------:R-:W-:Y:S01]  /*73a0*/  FMNMX.FTZ R5, R179, R10, !PT ;  /* 0x0000000ab3057209 */ /* 0x000fe20007810000 */
[--C-:B------:R-:W-:Y:S01]  /*73b0*/  FFMA.FTZ R161, R169, UR10, -R191.reuse ;  /* 0x0000000aa9a17c23 */ /* 0x100fe200080108bf */
[--C-:B------:R-:W-:Y:S01]  /*73c0*/  FFMA.FTZ R169, R177, UR10, -R191.reuse ;  /* 0x0000000ab1a97c23 */ /* 0x100fe200080108bf */
[--C-:B------:R-:W-:Y:S01]  /*73d0*/  FFMA.FTZ R180, R180, UR10, -R191.reuse ;  /* 0x0000000ab4b47c23 */ /* 0x100fe200080108bf */
[----:B-1----:R-:W-:Y:S01]  /*73e0*/  FMNMX.FTZ R12, R182, R5, !PT ;  /* 0x00000005b60c7209 */ /* 0x002fe20007810000 */
[----:B------:R-:W-:-:S02]  /*73f0*/  FFMA.FTZ R181, R181, UR10, -R191 ;  /* 0x0000000ab5b57c23 */ /* 0x000fc400080108bf */
[----:B------:R1:W-:Y:S01]  /*7400*/  MUFU.EX2 R10, R13 ;  /* 0x0000000d000a7308 */ /* 0x0003e20000000800 */
[----:B------:R-:W-:Y:S01]  /*7410*/  FMNMX.FTZ R5, R183, R12, !PT ;  /* 0x0000000cb7057209 */ /* 0x000fe20007810000 */
[--C-:B------:R-:W-:Y:S01]  /*7420*/  FFMA.FTZ R12, R164, UR10, -R191.reuse ;  /* 0x0000000aa40c7c23 */ /* 0x100fe200080108bf */
[--C-:B------:R-:W-:Y:S01]  /*7430*/  FFMA.FTZ R164, R176, UR10, -R191.reuse ;  /* 0x0000000ab0a47c23 */ /* 0x100fe200080108bf */
[-C--:B--2---:R-:W-:Y:S01]  /*7440*/  FMUL.FTZ R24, R24, R8.reuse ;  /* 0x0000000818187220 */ /* 0x084fe20000410000 */
[-C--:B------:R-:W-:Y:S01]  /*7450*/  FMUL.FTZ R25, R25, R8.reuse ;  /* 0x0000000819197220 */ /* 0x080fe20000410000 */
[----:B------:R-:W2:Y:S01]  /*7460*/  SHFL.BFLY PT, R14, R5, 0x2, 0x1f ;  /* 0x0c401f00050e7f89 */ /* 0x000ea200000e0000 */
[-C--:B------:R-:W-:Y:S01]  /*7470*/  FMUL.FTZ R28, R28, R8.reuse ;  /* 0x000000081c1c7220 */ /* 0x080fe20000410000 */
[----:B------:R-:W4:Y:S01]  /*7480*/  MUFU.EX2 R152, R152 ;  /* 0x0000009800987308 */ /* 0x000f220000000800 */
[--C-:B-1----:R-:W-:Y:S01]  /*7490*/  FFMA.FTZ R13, R165, UR10, -R191.reuse ;  /* 0x0000000aa50d7c23 */ /* 0x102fe200080108bf */
        /* <DEDUP_REMOVED lines=20> */
[----:B--2---:R-:W-:Y:S01]  /*75e0*/  FMNMX.FTZ R20, R5, R14, !PT ;  /* 0x0000000e05147209 */ /* 0x004fe20007810000 */
[----:B------:R-:W-:Y:S01]  /*75f0*/  FFMA.FTZ R14, R172, UR10, -R191 ;  /* 0x0000000aac0e7c23 */ /* 0x000fe200080108bf */
[----:B------:R-:W-:Y:S01]  /*7600*/  MUFU.EX2 R15, R15 ;  /* 0x0000000f000f7308 */ /* 0x000fe20000000800 */
[-C--:B------:R-:W-:Y:S01]  /*7610*/  FMUL.FTZ R64, R64, R8.reuse ;  /* 0x0000000840407220 */ /* 0x080fe20000410000 */
[-C--:B------:R-:W-:Y:S01]  /*7620*/  FMUL.FTZ R65, R65, R8.reuse ;  /* 0x0000000841417220 */ /* 0x080fe20000410000 */
[----:B------:R-:W1:Y:S01]  /*7630*/  SHFL.BFLY PT, R5, R20, 0x1, 0x1f ;  /* 0x0c201f0014057f89 */ /* 0x000e6200000e0000 */
        /* <DEDUP_REMOVED lines=23> */
[----:B-1----:R-:W-:Y:S01]  /*77b0*/  FMNMX.FTZ R5, R20, R5, !PT ;  /* 0x0000000514057209 */ /* 0x002fe20007810000 */
        /* <DEDUP_REMOVED lines=10> */
[--C-:B------:R-:W-:Y:S01]  /*7860*/  FFMA.FTZ R168, R154, UR10, -R157.reuse ;  /* 0x0000000a9aa87c23 */ /* 0x100fe2000801089d */
[--C-:B------:R-:W-:Y:S01]  /*7870*/  FFMA.FTZ R155, R158, UR10, -R157.reuse ;  /* 0x0000000a9e9b7c23 */ /* 0x100fe2000801089d */
[--C-:B------:R-:W-:Y:S01]  /*7880*/  FFMA.FTZ R158, R162, UR10, -R157.reuse ;  /* 0x0000000aa29e7c23 */ /* 0x100fe2000801089d */
[--C-:B------:R-:W-:Y:S01]  /*7890*/  FFMA.FTZ R162, R167, UR10, -R157.reuse ;  /* 0x0000000aa7a27c23 */ /* 0x100fe2000801089d */
[----:B------:R-:W-:Y:S01]  /*78a0*/  IMAD.MOV R167, RZ, RZ, -R18 ;  /* 0x000000ffffa77224 */ /* 0x000fe200078e0a12 */
[----:B------:R-:W-:Y:S01]  /*78b0*/  MUFU.EX2 R173, R173 ;  /* 0x000000ad00ad7308 */ /* 0x000fe20000000800 */
[--C-:B------:R-:W-:Y:S01]  /*78c0*/  FFMA.FTZ R172, R159, UR10, -R157.reuse ;  /* 0x0000000a9fac7c23 */ /* 0x100fe2000801089d */
[--C-:B------:R-:W-:Y:S01]  /*78d0*/  FFMA.FTZ R163, R163, UR10, -R157.reuse ;  /* 0x0000000aa3a37c23 */ /* 0x100fe2000801089d */
[--C-:B------:R-:W-:Y:S01]  /*78e0*/  FFMA.FTZ R159, R166, UR10, -R157.reuse ;  /* 0x0000000aa69f7c23 */ /* 0x100fe2000801089d */
[----:B------:R-:W-:Y:S01]  /*78f0*/  ISETP.NE.AND P1, PT, R2, R167, PT ;  /* 0x000000a70200720c */ /* 0x000fe20003f25270 */
[----:B------:R-:W-:Y:S01]  /*7900*/  FFMA.FTZ R167, R171, UR10, -R157 ;  /* 0x0000000aaba77c23 */ /* 0x000fe2000801089d */
[----:B------:R-:W-:-:S02]  /*7910*/  IMAD.U32 R171, RZ, RZ, UR23 ;  /* 0x00000017ffab7e24 */ /* 0x000fc4000f8e00ff */
[--C-:B------:R-:W-:Y:S01]  /*7920*/  FFMA.FTZ R166, R170, UR10, -R157.reuse ;  /* 0x0000000aaaa67c23 */ /* 0x100fe2000801089d */
[----:B------:R-:W1:Y:S01]  /*7930*/  MUFU.EX2 R168, R168 ;  /* 0x000000a800a87308 */ /* 0x000e620000000800 */
[--C-:B------:R-:W-:Y:S01]  /*7940*/  FFMA.FTZ R179, R179, UR10, -R157.reuse ;  /* 0x0000000ab3b37c23 */ /* 0x100fe2000801089d */
[--C-:B------:R-:W-:Y:S01]  /*7950*/  FFMA.FTZ R182, R182, UR10, -R157.reuse ;  /* 0x0000000ab6b67c23 */ /* 0x100fe2000801089d */
[----:B------:R-:W-:Y:S01]  /*7960*/  FFMA.FTZ R183, R183, UR10, -R157 ;  /* 0x0000000ab7b77c23 */ /* 0x000fe2000801089d */
[-C--:B------:R-:W-:Y:S01]  /*7970*/  FMUL.FTZ R117, R117, R8.reuse ;  /* 0x0000000875757220 */ /* 0x080fe20000410000 */
[-C--:B------:R-:W-:Y:S01]  /*7980*/  FMUL.FTZ R120, R120, R8.reuse ;  /* 0x0000000878787220 */ /* 0x080fe20000410000 */
[-C--:B------:R-:W-:Y:S01]  /*7990*/  FMUL.FTZ R121, R121, R8.reuse ;  /* 0x0000000879797220 */ /* 0x080fe20000410000 */
[----:B------:R-:W-:Y:S01]  /*79a0*/  FMUL.FTZ R124, R124, R8 ;  /* 0x000000087c7c7220 */ /* 0x000fe20000410000 */
[----:B------:R-:W2:Y:S01]  /*79b0*/  MUFU.EX2 R153, R153 ;  /* 0x0000009900997308 */ /* 0x000ea20000000800 */
[----:B------:R-:W-:-:S02]  /*79c0*/  @!P1 IMAD R154, R171, 0x40, R16 ;  /* 0x00000040ab9a9824 */ /* 0x000fc400078e0210 */
[----:B---3--:R-:W-:Y:S01]  /*79d0*/  FFMA.FTZ R171, R8, R3, R11 ;  /* 0x0000000308ab7223 */ /* 0x008fe2000001000b */
[----:B------:R-:W-:Y:S01]  /*79e0*/  FFMA.FTZ R3, R174, UR10, -R157 ;  /* 0x0000000aae037c23 */ /* 0x000fe2000801089d */
[-C--:B------:R-:W-:Y:S01]  /*79f0*/  FMUL.FTZ R125, R125, R8.reuse ;  /* 0x000000087d7d7220 */ /* 0x080fe20000410000 */
[----:B------:R-:W-:Y:S01]  /*7a00*/  FMUL.FTZ R128, R128, R8 ;  /* 0x0000000880807220 */ /* 0x000fe20000410000 */
[C---:B----4-:R-:W-:Y:S01]  /*7a10*/  FADD.FTZ R171, R152.reuse, R171 ;  /* 0x000000ab98ab7221 */ /* 0x050fe20000010000 */
[----:B------:R-:W-:Y:S01]  /*7a20*/  F2FP.BF16.F32.PACK_AB R152, R152, R11 ;  /* 0x0000000b9898723e */ /* 0x000fe200000010ff */
[----:B------:R-:W3:Y:S01]  /*7a30*/  MUFU.EX2 R155, R155 ;  /* 0x0000009b009b7308 */ /* 0x000ee20000000800 */
[----:B-1----:R-:W-:Y:S01]  /*7a40*/  FFMA.FTZ R170, R173, R4, R168 ;  /* 0x00000004adaa7223 */ /* 0x002fe200000100a8 */
[----:B------:R-:W-:Y:S01]  /*7a50*/  FADD.FTZ R176, R10, R171 ;  /* 0x000000ab0ab07221 */ /* 0x000fe20000010000 */
[--C-:B------:R-:W-:Y:S01]  /*7a60*/  FFMA.FTZ R4, R175, UR10, -R157.reuse ;  /* 0x0000000aaf047c23 */ /* 0x100fe2000801089d */
[-C--:B------:R-:W-:Y:S01]  /*7a70*/  FMUL.FTZ R129, R129, R8.reuse ;  /* 0x0000000881817220 */ /* 0x080fe20000410000 */
[-C--:B------:R-:W-:Y:S01]  /*7a80*/  FMUL.FTZ R132, R132, R8.reuse ;  /* 0x0000000884847220 */ /* 0x080fe20000410000 */
[----:B------:R-:W-:Y:S01]  /*7a90*/  FADD.FTZ R175, R21, R176 ;  /* 0x000000b015af7221 */ /* 0x000fe20000010000 */
[-C--:B------:R-:W-:Y:S01]  /*7aa0*/  FMUL.FTZ R133, R133, R8.reuse ;  /* 0x0000000885857220 */ /* 0x080fe20000410000 */
[----:B------:R-:W1:Y:S01]  /*7ab0*/  MUFU.EX2 R172, R172 ;  /* 0x000000ac00ac7308 */ /* 0x000e620000000800 */
[C---:B--2---:R-:W-:Y:S01]  /*7ac0*/  FADD.FTZ R174, R153.reuse, R170 ;  /* 0x000000aa99ae7221 */ /* 0x044fe20000010000 */
[----:B------:R-:W-:Y:S01]  /*7ad0*/  FFMA.FTZ R170, R178, UR10, -R157 ;  /* 0x0000000ab2aa7c23 */ /* 0x000fe2000801089d */
[----:B------:R-:W-:Y:S01]  /*7ae0*/  @!P1 LEA R157, R154, UR42, 0x2 ;  /* 0x0000002a9a9d9c11 */ /* 0x000fe2000f8e10ff */
[----:B------:R-:W-:Y:S01]  /*7af0*/  FMUL.FTZ R136, R136, R8 ;  /* 0x0000000888887220 */ /* 0x000fe20000410000 */
[----:B------:R-:W-:Y:S01]  /*7b00*/  F2FP.BF16.F32.PACK_AB R153, R153, R168 ;  /* 0x000000a89999723e */ /* 0x000fe200000010ff */
[-C--:B------:R-:W-:Y:S01]  /*7b10*/  FMUL.FTZ R137, R137, R8.reuse ;  /* 0x0000000889897220 */ /* 0x080fe20000410000 */
[----:B------:R-:W-:Y:S01]  /*7b20*/  FMUL.FTZ R140, R140, R8 ;  /* 0x000000088c8c7220 */ /* 0x000fe20000410000 */
[----:B------:R-:W2:Y:S01]  /*7b30*/  MUFU.EX2 R158, R158 ;  /* 0x0000009e009e7308 */ /* 0x000ea20000000800 */
[----:B---3--:R-:W-:Y:S01]  /*7b40*/  FADD.FTZ R171, R155, R174 ;  /* 0x000000ae9bab7221 */ /* 0x008fe20000010000 */
[----:B------:R-:W-:Y:S01]  /*7b50*/  FADD.FTZ R174, R156, R175 ;  /* 0x000000af9cae7221 */ /* 0x000fe20000010000 */
[----:B------:R-:W-:Y:S01]  /*7b60*/  @!P1 STS [R157+0x28800], R8 ;  /* 0x028800089d009388 */ /* 0x000fe20000000800 */
[----:B------:R-:W-:Y:S01]  /*7b70*/  F2FP.BF16.F32.PACK_AB R156, R15, R156 ;  /* 0x0000009c0f9c723e */ /* 0x000fe200000010ff */
[-C--:B------:R-:W-:Y:S01]  /*7b80*/  FMUL.FTZ R141, R141, R8.reuse ;  /* 0x000000088d8d7220 */ /* 0x080fe20000410000 */
[-C--:B------:R-:W-:Y:S01]  /*7b90*/  FMUL.FTZ R144, R144, R8.reuse ;  /* 0x0000000890907220 */ /* 0x080fe20000410000 */
[----:B------:R3:W-:Y:S01]  /*7ba0*/  @!P1 STS [R157+0x28820], R173 ;  /* 0x028820ad9d009388 */ /* 0x0007e20000000800 */
[----:B------:R-:W4:Y:S01]  /*7bb0*/  MUFU.EX2 R163, R163 ;  /* 0x000000a300a37308 */ /* 0x000f220000000800 */
[C---:B-1----:R-:W-:Y:S01]  /*7bc0*/  FADD.FTZ R171, R172.reuse, R171 ;  /* 0x000000abacab7221 */ /* 0x042fe20000010000 */
[----:B------:R-:W-:Y:S01]  /*7bd0*/  F2FP.BF16.F32.PACK_AB R155, R172, R155 ;  /* 0x0000009bac9b723e */ /* 0x000fe200000010ff */
[-C--:B------:R-:W-:Y:S01]  /*7be0*/  FMUL.FTZ R145, R145, R8.reuse ;  /* 0x0000000891917220 */ /* 0x080fe20000410000 */
[-C--:B------:R-:W-:Y:S01]  /*7bf0*/  FMUL.FTZ R148, R148, R8.reuse ;  /* 0x0000000894947220 */ /* 0x080fe20000410000 */
[----:B------:R-:W-:Y:S01]  /*7c00*/  FMUL.FTZ R149, R149, R8 ;  /* 0x0000000895957220 */ /* 0x000fe20000410000 */
[-C--:B------:R-:W-:Y:S01]  /*7c10*/  FMUL.FTZ R26, R26, R173.reuse ;  /* 0x000000ad1a1a7220 */ /* 0x080fe20000410000 */
[-C--:B------:R-:W-:Y:S01]  /*7c20*/  FMUL.FTZ R27, R27, R173.reuse ;  /* 0x000000ad1b1b7220 */ /* 0x080fe20000410000 */
[----:B------:R-:W1:Y:S01]  /*7c30*/  MUFU.EX2 R159, R159 ;  /* 0x0000009f009f7308 */ /* 0x000e620000000800 */
        /* <DEDUP_REMOVED lines=10> */
[----:B---3--:R-:W-:Y:S01]  /*7ce0*/  F2FP.BF16.F32.PACK_AB R157, R163, R158 ;  /* 0x0000009ea39d723e */ /* 0x008fe200000010ff */
[-C--:B------:R-:W-:Y:S01]  /*7cf0*/  FMUL.FTZ R38, R38, R173.reuse ;  /* 0x000000ad26267220 */ /* 0x080fe20000410000 */
[----:B------:R-:W-:Y:S01]  /*7d00*/  F2FP.BF16.F32.PACK_AB R158, R13, R12 ;  /* 0x0000000c0d9e723e */ /* 0x000fe200000010ff */
[-C--:B------:R-:W-:Y:S01]  /*7d10*/  FMUL.FTZ R39, R39, R173.reuse ;  /* 0x000000ad27277220 */ /* 0x080fe20000410000 */
[-C--:B------:R-:W-:Y:S01]  /*7d20*/  FMUL.FTZ R42, R42, R173.reuse ;  /* 0x000000ad2a2a7220 */ /* 0x080fe20000410000 */
[----:B------:R-:W3:Y:S01]  /*7d30*/  MUFU.EX2 R166, R166 ;  /* 0x000000a600a67308 */ /* 0x000ee20000000800 */
[----:B-1----:R-:W-:Y:S01]  /*7d40*/  FADD.FTZ R171, R159, R154 ;  /* 0x0000009a9fab7221 */ /* 0x002fe20000010000 */
[----:B------:R-:W-:Y:S01]  /*7d50*/  F2FP.BF16.F32.PACK_AB R154, R21, R10 ;  /* 0x0000000a159a723e */ /* 0x000fe200000010ff */
[----:B------:R-:W-:Y:S01]  /*7d60*/  BAR.SYNC.DEFER_BLOCKING 0xf, 0x100 ;  /* 0x03c4000000007b1d */ /* 0x000fe20000010000 */
[----:B------:R-:W-:Y:S01]  /*7d70*/  FADD.FTZ R10, R160, R11 ;  /* 0x0000000ba00a7221 */ /* 0x000fe20000010000 */
[----:B------:R-:W-:Y:S01]  /*7d80*/  F2FP.BF16.F32.PACK_AB R160, R161, R160 ;  /* 0x000000a0a1a0723e */ /* 0x000fe200000010ff */
[-C--:B------:R-:W-:Y:S01]  /*7d90*/  FMUL.FTZ R43, R43, R173.reuse ;  /* 0x000000ad2b2b7220 */ /* 0x080fe20000410000 */
[----:B------:R-:W-:Y:S01]  /*7da0*/  FMUL.FTZ R46, R46, R173 ;  /* 0x000000ad2e2e7220 */ /* 0x000fe20000410000 */
[----:B------:R-:W-:Y:S01]  /*7db0*/  FADD.FTZ R11, R161, R10 ;  /* 0x0000000aa10b7221 */ /* 0x000fe20000010000 */
        /* <DEDUP_REMOVED lines=17> */
[C---:B-1----:R-:W-:Y:S01]  /*7ed0*/  FADD.FTZ R168, R167.reuse, R168 ;  /* 0x000000a8a7a87221 */ /* 0x042fe20000010000 */
        /* <DEDUP_REMOVED lines=37> */
[----:B------:R1:W-:Y:S01]  /*8130*/  STSM.16.M88.4 [R184], R160 ;  /* 0x000000a0b8007844 */ /* 0x0003e20000000200 */
        /* <DEDUP_REMOVED lines=26> */
[----:B------:R-:W-:-:S06]  /*82e0*/  FMUL.FTZ R151, R151, R173 ;  /* 0x000000ad97977220 */ /* 0x000fcc0000410000 */
[----:B------:R-:W3:Y:S01]  /*82f0*/  MUFU.EX2 R182, R182 ;  /* 0x000000b600b67308 */ /* 0x000ee20000000800 */
[C---:B----4-:R-:W-:Y:S01]  /*8300*/  F2FP.BF16.F32.PACK_AB R166, R9.reuse, R20 ;  /* 0x0000001409a6723e */ /* 0x050fe200000010ff */
[----:B------:R-:W-:-:S06]  /*8310*/  FADD.FTZ R3, R9, R4 ;  /* 0x0000000409037221 */ /* 0x000fcc0000010000 */
[----:B------:R-:W4:Y:S01]  /*8320*/  MUFU.EX2 R183, R183 ;  /* 0x000000b700b77308 */ /* 0x000f220000000800 */
[C---:B--2---:R-:W-:Y:S01]  /*8330*/  FADD.FTZ R13, R179.reuse, R12 ;  /* 0x0000000cb30d7221 */ /* 0x044fe20000010000 */
[----:B------:R-:W-:-:S03]  /*8340*/  F2FP.BF16.F32.PACK_AB R165, R179, R170 ;  /* 0x000000aab3a5723e */ /* 0x000fc600000010ff */
[----:B---3--:R-:W-:Y:S01]  /*8350*/  FADD.FTZ R10, R182, R13 ;  /* 0x0000000db60a7221 */ /* 0x008fe20000010000 */
[----:B----4-:R-:W-:-:S03]  /*8360*/  F2FP.BF16.F32.PACK_AB R167, R183, R182 ;  /* 0x000000b6b7a7723e */ /* 0x010fc600000010ff */
[----:B------:R-:W-:Y:S02]  /*8370*/  FADD.FTZ R4, R183, R10 ;  /* 0x0000000ab7047221 */ /* 0x000fe40000010000 */
[----:B------:R1:W-:Y:S01]  /*8380*/  STSM.16.M88.4 [R23], R164 ;  /* 0x000000a417007844 */ /* 0x0003e20000000200 */
[----:B------:R-:W-:Y:S05]  /*8390*/  @!P0 BRA `(.L_x_3894) ;  /* 0x0000000000048947 */ /* 0x000fea0003800000 */
[----:B------:R-:W-:Y:S01]  /*83a0*/  BPT.TRAP 0x1 ;  /* 0x000000040000795c */ /* 0x000fe20000300000 */
.L_x_3894:
[----:B------:R2:W3:Y:S01]  /*83b0*/  SYNCS.PHASECHK.TRANS64.TRYWAIT P1, [UR22+0x28c50], R7 ;  /* 0x028c5007ff0075a7 */ /* 0x0004e20008020156 */
[----:B------:R-:W-:Y:S05]  /*83c0*/  @!P0 BRA `(.L_x_3895) ;  /* 0x0000000000048947 */ /* 0x000fea0003800000 */
[----:B------:R-:W-:Y:S01]  /*83d0*/  BPT.TRAP 0x1 ;  /* 0x000000040000795c */ /* 0x000fe20000300000 */
.L_x_3895:
[----:B---3--:R-:W-:Y:S05]  /*83e0*/  @P1 BRA `(.L_x_3896) ;  /* 0x0000000000081947 */ /* 0x008fea0003800000 */
[----:B------:R-:W3:Y:S02]  /*83f0*/  SYNCS.PHASECHK.TRANS64.TRYWAIT P1, [UR22+0x28c50], R7 ;  /* 0x028c5007ff0075a7 */ /* 0x000ee40008020156 */
[----:B---3--:R-:W-:Y:S05]  /*8400*/  @!P1 BRA `(.L_x_3897) ;  /* 0x0000007800b49947 */ /* 0x008fea0003800000 */
.L_x_3896:
        /* <DEDUP_REMOVED lines=34> */
.L_x_3898:
[----:B------:R-:W-:Y:S01]  /*8630*/  UIADD3 UR22, UR22, 0x28c60, URZ ;  /* 0x00028c6016167890 */ /* 0x000fe2000fffe03f */
[----:B------:R-:W-:Y:S01]  /*8640*/  ISETP.LT.AND P1, PT, RZ, UR21, PT ;  /* 0x00000015ff007c0c */ /* 0x000fe2000bf21270 */
[----:B------:R-:W-:Y:S01]  /*8650*/  UIADD3 UR21, UR21, -0x1, URZ ;  /* 0xffffffff15157890 */ /* 0x000fe2000fffe03f */
[----:B------:R-:W-:Y:S01]  /*8660*/  IMAD.MOV.U32 R9, RZ, RZ, R5 ;  /* 0x000000ffff097224 */ /* 0x000fe200078e0005 */
[----:B------:R-:W-:Y:S01]  /*8670*/  UPRMT UR22, UR40, 0x654, UR22 ;  /* 0x0000065428167896 */ /* 0x000fe20008000016 */
[----:B------:R-:W-:Y:S01]  /*8680*/  MOV R11, R6 ;  /* 0x00000006000b7202 */ /* 0x000fe20000000f00 */
[----:B------:R-:W-:-:S07]  /*8690*/  UMOV UR23, UR38 ;  /* 0x0000002600177c82 */ /* 0x000fce0008000000 */
[----:B------:R-:W-:Y:S01]  /*86a0*/  SYNCS.ARRIVE.TRANS64.RED.A1T0 RZ, [UR22], RZ ;  /* 0x000000ffffff79a7 */ /* 0x000fe20008100416 */
[----:B------:R-:W-:Y:S05]  /*86b0*/  @P1 BRA `(.L_x_3899) ;  /* 0xffffffe400d81947 */ /* 0x000fea000383ffff */
.L_x_3888:
[----:B------:R-:W0:Y:S01]  /*86c0*/  SHFL.BFLY PT, R0, R3, 0x2, 0x1f ;  /* 0x0c401f0003007f89 */ /* 0x000e2200000e0000 */
[----:B------:R-:W-:Y:S01]  /*86d0*/  IMAD.MOV R13, RZ, RZ, -R18 ;  /* 0x000000ffff0d7224 */ /* 0x000fe200078e0a12 */
[----:B------:R-:W-:Y:S01]  /*86e0*/  UIADD3 UR36, UR36, 0x1, URZ ;  /* 0x0000000124247890 */ /* 0x000fe2000fffe03f */
[----:B------:R-:W-:Y:S01]  /*86f0*/  IMAD.U32 R10, RZ, RZ, UR10 ;  /* 0x0000000aff0a7e24 */ /* 0x000fe2000f8e00ff */
[----:B------:R-:W5:Y:S01]  /*8700*/  SHFL.BFLY PT, R9, R4, 0x2, 0x1f ;  /* 0x0c401f0004097f89 */ /* 0x000f6200000e0000 */
[----:B------:R-:W-:Y:S08]  /*8710*/  BAR.ARV 0x8, 0x100 ;  /* 0x0204000000007b1d */ /* 0x000ff00000002000 */
[----:B------:R-:W-:Y:S01]  /*8720*/  BAR.SYNC.DEFER_BLOCKING 0xf, 0x100 ;  /* 0x03c4000000007b1d */ /* 0x000fe20000010000 */
[----:B------:R-:W-:-:S02]  /*8730*/  ISETP.NE.AND P0, PT, R2, R13, PT ;  /* 0x0000000d0200720c */ /* 0x000fc40003f05270 */
[----:B------:R-:W-:Y:S01]  /*8740*/  MOV R13, UR10 ;  /* 0x0000000a000d7c02 */ /* 0x000fe20008000f00 */
[----:B0123--:R-:W-:Y:S01]  /*8750*/  FADD.FTZ R7, R0, R3 ;  /* 0x0000000300077221 */ /* 0x00ffe20000010000 */
[----:B------:R-:W-:Y:S01]  /*8760*/  IMAD.U32 R3, RZ, RZ, UR38 ;  /* 0x00000026ff037e24 */ /* 0x000fe2000f8e00ff */
[----:B------:R-:W-:Y:S01]  /*8770*/  UIADD3 UR38, UR38, 0x1, URZ ;  /* 0x0000000126267890 */ /* 0x000fe2000fffe03f */
[----:B-----5:R-:W-:Y:S02]  /*8780*/  FADD.FTZ R9, R9, R4 ;  /* 0x0000000409097221 */ /* 0x020fe40000010000 */
[----:B------:R-:W0:Y:S01]  /*8790*/  SHFL.BFLY PT, R0, R7, 0x1, 0x1f ;  /* 0x0c201f0007007f89 */ /* 0x000e2200000e0000 */
[----:B------:R-:W-:Y:S01]  /*87a0*/  IMAD.MOV.U32 R4, RZ, RZ, RZ ;  /* 0x000000ffff047224 */ /* 0x000fe200078e00ff */
[----:B------:R-:W-:-:S03]  /*87b0*/  UISETP.NE.AND UP0, UPT, UR38, 0x2, UPT ;  /* 0x000000022600788c */ /* 0x000fc6000bf05270 */
        /* <DEDUP_REMOVED lines=12> */
[----:B------:R-:W0:Y:S08]  /*8880*/  @P1 MUFU.RCP R0, R11 ;  /* 0x0000000b00001308 */ /* 0x000e300000001000 */
        /* <DEDUP_REMOVED lines=9> */
[----:B------:R2:W0:Y:S01]  /*8920*/  @P2 MUFU.LG2 R12, R8 ;  /* 0x00000008000c2308 */ /* 0x0004220000000c00 */
        /* <DEDUP_REMOVED lines=11> */
[----:B------:R-:W-:Y:S01]  /*89e0*/  @P2 FMUL.FTZ R10, R13, 0.69314718246459960938 ;  /* 0x3f3172180d0a2820 */ /* 0x000fe20000410000 */
        /* <DEDUP_REMOVED lines=120> */
.L_x_3853:
        /* <DEDUP_REMOVED lines=10> */
[----:B------:R-:W1:Y:S01]  /*9210*/  SHFL.IDX PT, R6, R211, RZ, 0x1f ;  /* 0x00001fffd3067589 */ /* 0x000e6200000e0000 */
[----:B------:R-:W-:Y:S01]  /*9220*/  IMAD R9, R210, 0x40, R17 ;  /* 0x00000040d2097824 */ /* 0x000fe200078e0211 */
[----:B------:R-:W-:Y:S01]  /*9230*/  F2FP.BF16.F32.PACK_AB R120, R121, R120 ;  /* 0x000000787978723e */ /* 0x000fe200000010ff */
[----:B------:R-:W-:-:S04]  /*9240*/  USHF.R.S32.HI UR12, URZ, 0x1f, UR45 ;  /* 0x0000001f3f0c7899 */ /* 0x000fc8000801142d */
[----:B------:R-:W-:Y:S01]  /*9250*/  BAR.SYNC.DEFER_BLOCKING 0x1, 0x100 ;  /* 0x0044000000007b1d */ /* 0x000fe20000010000 */
[----:B------:R-:W-:Y:S01]  /*9260*/  F2FP.BF16.F32.PACK_AB R121, R156, R154 ;  /* 0x0000009a9c79723e */ /* 0x000fe200000010ff */
[----:B------:R-:W-:Y:S01]  /*9270*/  USHF.R.S32.HI UR13, URZ, 0x1f, UR43 ;  /* 0x0000001f3f0d7899 */ /* 0x000fe2000801142b */
        /* <DEDUP_REMOVED lines=10> */
[----:B-1----:R-:W-:Y:S01]  /*9320*/  ISETP.NE.AND P0, PT, R6, RZ, PT ;  /* 0x000000ff0600720c */ /* 0x002fe20003f05270 */
[----:B------:R-:W-:Y:S01]  /*9330*/  IMAD.U32 R96, RZ, RZ, UR6 ;  /* 0x00000006ff607e24 */ /* 0x000fe2000f8e00ff */
[----:B------:R-:W-:Y:S01]  /*9340*/  F2FP.BF16.F32.PACK_AB R146, R149, R148 ;  /* 0x000000949592723e */ /* 0x000fe200000010ff */
[----:B------:R-:W-:Y:S01]  /*9350*/  IMAD.U32 R97, RZ, RZ, UR7 ;  /* 0x00000007ff617e24 */ /* 0x000fe2000f8e00ff */
[----:B------:R-:W-:Y:S01]  /*9360*/  F2FP.BF16.F32.PACK_AB R147, R151, R150 ;  /* 0x000000969793723e */ /* 0x000fe200000010ff */
[----:B------:R-:W-:-:S04]  /*9370*/  IMAD.WIDE R4, R215, 0x2, R96 ;  /* 0x00000002d7047825 */ /* 0x000fc800078e0260 */
[----:B------:R-:W-:Y:S01]  /*9380*/  IMAD.WIDE R96, R9, 0x2, R96 ;  /* 0x0000000209607825 */ /* 0x000fe200078e0260 */
[C---:B------:R-:W-:Y:S02]  /*9390*/  IADD3 R45, P2, R4.reuse, 0x20, RZ ;  /* 0x00000020042d7810 */ /* 0x040fe40007f5e0ff */
[C---:B------:R-:W-:Y:S02]  /*93a0*/  IADD3 R49, P3, R4.reuse, 0x40, RZ ;  /* 0x0000004004317810 */ /* 0x040fe40007f7e0ff */
[----:B------:R-:W-:Y:S01]  /*93b0*/  LOP3.LUT R12, R45, 0x380, RZ, 0xc0, !PT ;  /* 0x000003802d0c7812 */ /* 0x000fe200078ec0ff */
[--C-:B------:R-:W-:Y:S01]  /*93c0*/  IMAD.X R131, RZ, RZ, R5.reuse, P2 ;  /* 0x000000ffff837224 */ /* 0x100fe200010e0605 */
[C---:B------:R-:W-:Y:S01]  /*93d0*/  IADD3 R61, P5, R4.reuse, 0x2000, RZ ;  /* 0x00002000043d7810 */ /* 0x040fe20007fbe0ff */
[----:B------:R-:W-:Y:S01]  /*93e0*/  IMAD.X R13, RZ, RZ, R5, P3 ;  /* 0x000000ffff0d7224 */ /* 0x000fe200018e0605 */
[----:B------:R-:W-:Y:S02]  /*93f0*/  LOP3.LUT R14, R49, 0x380, RZ, 0xc0, !PT ;  /* 0x00000380310e7812 */ /* 0x000fe400078ec0ff */
[----:B------:R-:W-:-:S02]  /*9400*/  IADD3 R53, P4, R4, 0x60, RZ ;  /* 0x0000006004357810 */ /* 0x000fc40007f9e0ff */
[----:B------:R-:W-:Y:S02]  /*9410*/  SHF.R.U64 R12, R12, 0x3, RZ ;  /* 0x000000030c0c7819 */ /* 0x000fe400000012ff */
[----:B------:R-:W-:Y:S01]  /*9420*/  IADD3.X R25, RZ, R5, RZ, P5, !PT ;  /* 0x00000005ff197210 */ /* 0x000fe20002ffe4ff */
[--C-:B------:R-:W-:Y:S01]  /*9430*/  IMAD.X R15, RZ, RZ, R5.reuse, P4 ;  /* 0x000000ffff0f7224 */ /* 0x100fe200020e0605 */
[----:B------:R-:W-:Y:S02]  /*9440*/  SHF.R.U64 R14, R14, 0x3, RZ ;  /* 0x000000030e0e7819 */ /* 0x000fe400000012ff */
[----:B------:R-:W-:Y:S02]  /*9450*/  IADD3 R36, P5, R4, 0x4040, RZ ;  /* 0x0000404004247810 */ /* 0x000fe40007fbe0ff */
[----:B------:R-:W-:Y:S02]  /*9460*/  LOP3.LUT R130, R12, R45, RZ, 0x3c, !PT ;  /* 0x0000002d0c827212 */ /* 0x000fe400078e3cff */
[----:B------:R-:W-:Y:S01]  /*9470*/  IADD3 R37, P4, R4, 0x4020, RZ ;  /* 0x0000402004257810 */ /* 0x000fe20007f9e0ff */
[----:B------:R-:W-:Y:S01]  /*9480*/  IMAD.X R109, RZ, RZ, R5, P5 ;  /* 0x000000ffff6d7224 */ /* 0x000fe200028e0605 */
[----:B------:R-:W-:-:S02]  /*9490*/  LOP3.LUT R12, R14, R49, RZ, 0x3c, !PT ;  /* 0x000000310e0c7212 */ /* 0x000fc400078e3cff */
[----:B------:R-:W-:Y:S01]  /*94a0*/  LOP3.LUT R49, R36, 0x380, RZ, 0xc0, !PT ;  /* 0x0000038024317812 */ /* 0x000fe200078ec0ff */
[--C-:B------:R-:W-:Y:S01]  /*94b0*/  IMAD.X R105, RZ, RZ, R5.reuse, P4 ;  /* 0x000000ffff697224 */ /* 0x100fe200020e0605 */
[C---:B------:R-:W-:Y:S02]  /*94c0*/  IADD3 R65, P6, R4.reuse, 0x2020, RZ ;  /* 0x0000202004417810 */ /* 0x040fe40007fde0ff */
[----:B------:R-:W-:Y:S02]  /*94d0*/  SHF.R.U64 R49, R49, 0x3, RZ ;  /* 0x0000000331317819 */ /* 0x000fe400000012ff */
[C---:B------:R-:W-:Y:S01]  /*94e0*/  IADD3 R10, P4, R4.reuse, 0x6060, RZ ;  /* 0x00006060040a7810 */ /* 0x040fe20007f9e0ff */
[----:B------:R-:W-:Y:S01]  /*94f0*/  IMAD.X R29, RZ, RZ, R5, P6 ;  /* 0x000000ffff1d7224 */ /* 0x000fe200030e0605 */
[----:B------:R-:W-:Y:S02]  /*9500*/  IADD3 R69, P1, R4, 0x2040, RZ ;  /* 0x0000204004457810 */ /* 0x000fe40007f3e0ff */
[----:B------:R-:W-:-:S02]  /*9510*/  LOP3.LUT R108, R49, R36, RZ, 0x3c, !PT ;  /* 0x00000024316c7212 */ /* 0x000fc400078e3cff */
[----:B------:R-:W-:Y:S01]  /*9520*/  IADD3 R33, P6, R4, 0x4060, RZ ;  /* 0x0000406004217810 */ /* 0x000fe20007fde0ff */
[--C-:B------:R-:W-:Y:S01]  /*9530*/  IMAD.X R41, RZ, RZ, R5.reuse, P1 ;  /* 0x000000ffff297224 */ /* 0x100fe200008e0605 */
[----:B------:R-:W-:Y:S02]  /*9540*/  LOP3.LUT R49, R10, 0x380, RZ, 0xc0, !PT ;  /* 0x000003800a317812 */ /* 0x000fe400078ec0ff */
[C---:B------:R-:W-:Y:S01]  /*9550*/  IADD3 R73, P2, R4.reuse, 0x2060, RZ ;  /* 0x0000206004497810 */ /* 0x040fe20007f5e0ff */
[--C-:B------:R-:W-:Y:S01]  /*9560*/  IMAD.X R119, RZ, RZ, R5.reuse, P6 ;  /* 0x000000ffff777224 */ /* 0x100fe200030e0605 */
[----:B------:R-:W-:Y:S02]  /*9570*/  IADD3 R6, P1, R4, 0x6000, RZ ;  /* 0x0000600004067810 */ /* 0x000fe40007f3e0ff */
[----:B------:R-:W-:Y:S01]  /*9580*/  LOP3.LUT R24, R53, 0x380, RZ, 0xc0, !PT ;  /* 0x0000038035187812 */ /* 0x000fe200078ec0ff */
[----:B------:R-:W-:Y:S01]  /*9590*/  IMAD.X R57, RZ, RZ, R5, P2 ;  /* 0x000000ffff397224 */ /* 0x000fe200010e0605 */
[----:B------:R-:W-:-:S02]  /*95a0*/  LOP3.LUT R48, R33, 0x380, RZ, 0xc0, !PT ;  /* 0x0000038021307812 */ /* 0x000fc400078ec0ff */
[----:B------:R-:W-:Y:S02]  /*95b0*/  SHF.R.U64 R49, R49, 0x3, RZ ;  /* 0x0000000331317819 */ /* 0x000fe400000012ff */
[----:B------:R-:W-:Y:S02]  /*95c0*/  IADD3.X R123, RZ, R5, RZ, P1, !PT ;  /* 0x00000005ff7b7210 */ /* 0x000fe40000ffe4ff */
[----:B------:R-:W-:Y:S02]  /*95d0*/  SHF.R.U64 R24, R24, 0x3, RZ ;  /* 0x0000000318187819 */ /* 0x000fe400000012ff */
[----:B------:R-:W-:Y:S02]  /*95e0*/  LOP3.LUT R44, R73, 0x380, RZ, 0xc0, !PT ;  /* 0x00000380492c7812 */ /* 0x000fe400078ec0ff */
[----:B------:R-:W-:Y:S02]  /*95f0*/  SHF.R.U64 R48, R48, 0x3, RZ ;  /* 0x0000000330307819 */ /* 0x000fe400000012ff */
[----:B------:R-:W-:-:S02]  /*9600*/  LOP3.LUT R10, R49, R10, RZ, 0x3c, !PT ;  /* 0x0000000a310a7212 */ /* 0x000fc400078e3cff */
[----:B------:R-:W-:Y:S02]  /*9610*/  IADD3 R49, P1, R96, 0x4000, RZ ;  /* 0x0000400060317810 */ /* 0x000fe40007f3e0ff */
[C---:B------:R-:W-:Y:S02]  /*9620*/  IADD3 R32, P3, R4.reuse, 0x4000, RZ ;  /* 0x0000400004207810 */ /* 0x040fe40007f7e0ff */
[----:B------:R-:W-:Y:S02]  /*9630*/  LOP3.LUT R11, R4, 0x380, RZ, 0xc0, !PT ;  /* 0x00000380040b7812 */ /* 0x000fe400078ec0ff */
[----:B------:R-:W-:Y:S01]  /*9640*/  LOP3.LUT R14, R24, R53, RZ, 0x3c, !PT ;  /* 0x00000035180e7212 */ /* 0x000fe200078e3cff */
[----:B------:R-:W-:Y:S01]  /*9650*/  IMAD.X R101, RZ, RZ, R5, P3 ;  /* 0x000000ffff657224 */ /* 0x000fe200018e0605 */
[----:B------:R-:W-:Y:S02]  /*9660*/  SHF.R.U64 R44, R44, 0x3, RZ ;  /* 0x000000032c2c7819 */ /* 0x000fe400000012ff */
[----:B------:R-:W-:-:S02]  /*9670*/  LOP3.LUT R118, R48, R33, RZ, 0x3c, !PT ;  /* 0x0000002130767212 */ /* 0x000fc400078e3cff */
[----:B------:R-:W-:Y:S02]  /*9680*/  LOP3.LUT R24, R61, 0x380, RZ, 0xc0, !PT ;  /* 0x000003803d187812 */ /* 0x000fe400078ec0ff */
[----:B------:R-:W-:Y:S02]  /*9690*/  LOP3.LUT R28, R65, 0x380, RZ, 0xc0, !PT ;  /* 0x00000380411c7812 */ /* 0x000fe400078ec0ff */
[----:B------:R-:W-:Y:S02]  /*96a0*/  LOP3.LUT R48, R49, 0x380, RZ, 0xc0, !PT ;  /* 0x0000038031307812 */ /* 0x000fe400078ec0ff */
[C---:B------:R-:W-:Y:S02]  /*96b0*/  IADD3 R8, P2, R4.reuse, 0x6020, RZ ;  /* 0x0000602004087810 */ /* 0x040fe40007f5e0ff */
[----:B------:R-:W-:Y:S02]  /*96c0*/  IADD3 R20, P3, R4, 0x6040, RZ ;  /* 0x0000604004147810 */ /* 0x000fe40007f7e0ff */
[----:B------:R-:W-:Y:S01]  /*96d0*/  SHF.R.U64 R11, R11, 0x3, RZ ;  /* 0x000000030b0b7819 */ /* 0x000fe200000012ff */
[--C-:B------:R-:W-:Y:S01]  /*96e0*/  IMAD.X R127, RZ, RZ, R5.reuse, P2 ;  /* 0x000000ffff7f7224 */ /* 0x100fe200010e0605 */
[----:B------:R-:W-:Y:S01]  /*96f0*/  LOP3.LUT R56, R44, R73, RZ, 0x3c, !PT ;  /* 0x000000492c387212 */ /* 0x000fe200078e3cff */
[----:B------:R-:W-:Y:S01]  /*9700*/  IMAD.X R9, RZ, RZ, R5, P3 ;  /* 0x000000ffff097224 */ /* 0x000fe200018e0605 */
[----:B------:R-:W-:-:S02]  /*9710*/  SHF.R.U64 R24, R24, 0x3, RZ ;  /* 0x0000000318187819 */ /* 0x000fc400000012ff */
[----:B------:R-:W-:Y:S02]  /*9720*/  SHF.R.U64 R28, R28, 0x3, RZ ;  /* 0x000000031c1c7819 */ /* 0x000fe400000012ff */
[----:B------:R-:W-:Y:S02]  /*9730*/  LOP3.LUT R44, R37, 0x380, RZ, 0xc0, !PT ;  /* 0x00000380252c7812 */ /* 0x000fe400078ec0ff */
[----:B------:R-:W-:Y:S02]  /*9740*/  SHF.R.U64 R48, R48, 0x3, RZ ;  /* 0x0000000330307819 */ /* 0x000fe400000012ff */
[----:B------:R-:W-:Y:S02]  /*9750*/  LOP3.LUT R45, R32, 0x380, RZ, 0xc0, !PT ;  /* 0x00000380202d7812 */ /* 0x000fe400078ec0ff */
[----:B------:R-:W-:Y:S01]  /*9760*/  LOP3.LUT R4, R11, R4, RZ, 0x3c, !PT ;  /* 0x000000040b047212 */ /* 0x000fe200078e3cff */
[----:B------:R-:W-:Y:S01]  /*9770*/  IMAD.X R11, RZ, RZ, R5, P4 ;  /* 0x000000ffff0b7224 */ /* 0x000fe200020e0605 */
[----:B------:R-:W-:-:S02]  /*9780*/  LOP3.LUT R24, R24, R61, RZ, 0x3c, !PT ;  /* 0x0000003d18187212 */ /* 0x000fc400078e3cff */
[----:B------:R-:W-:Y:S02]  /*9790*/  LOP3.LUT R28, R28, R65, RZ, 0x3c, !PT ;  /* 0x000000411c1c7212 */ /* 0x000fe400078e3cff */
[----:B------:R-:W-:Y:S02]  /*97a0*/  SHF.R.U64 R44, R44, 0x3, RZ ;  /* 0x000000032c2c7819 */ /* 0x000fe400000012ff */
[----:B------:R-:W-:Y:S02]  /*97b0*/  LOP3.LUT R48, R48, R49, RZ, 0x3c, !PT ;  /* 0x0000003130307212 */ /* 0x000fe400078e3cff */
[----:B------:R-:W-:Y:S02]  /*97c0*/  SHF.R.U64 R45, R45, 0x3, RZ ;  /* 0x000000032d2d7819 */ /* 0x000fe400000012ff */
[C---:B------:R-:W-:Y:S02]  /*97d0*/  IADD3 R65, P4, R96.reuse, 0x1000, RZ ;  /* 0x0000100060417810 */ /* 0x040fe40007f9e0ff */
[----:B------:R-:W-:-:S02]  /*97e0*/  IADD3 R61, P3, R96, 0x2000, RZ ;  /* 0x00002000603d7810 */ /* 0x000fc40007f7e0ff */
[C---:B------:R-:W-:Y:S02]  /*97f0*/  IADD3 R53, P2, R96.reuse, 0x3000, RZ ;  /* 0x0000300060357810 */ /* 0x040fe40007f5e0ff */
[----:B------:R-:W-:Y:S02]  /*9800*/  IADD3 R49, P6, R96, 0x5000, RZ ;  /* 0x0000500060317810 */ /* 0x000fe40007fde0ff */
[----:B------:R-:W-:Y:S02]  /*9810*/  LOP3.LUT R104, R44, R37, RZ, 0x3c, !PT ;  /* 0x000000252c687212 */ /* 0x000fe400078e3cff */
[----:B------:R-:W-:Y:S02]  /*9820*/  LOP3.LUT R100, R45, R32, RZ, 0x3c, !PT ;  /* 0x000000202d647212 */ /* 0x000fe400078e3cff */
[----:B------:R-:W-:Y:S02]  /*9830*/  LOP3.LUT R37, R8, 0x380, RZ, 0xc0, !PT ;  /* 0x0000038008257812 */ /* 0x000fe400078ec0ff */
[----:B------:R-:W-:-:S02]  /*9840*/  LOP3.LUT R64, R65, 0x380, RZ, 0xc0, !PT ;  /* 0x0000038041407812 */ /* 0x000fc400078ec0ff */
[----:B------:R-:W-:Y:S02]  /*9850*/  LOP3.LUT R60, R61, 0x380, RZ, 0xc0, !PT ;  /* 0x000003803d3c7812 */ /* 0x000fe400078ec0ff */
        /* <DEDUP_REMOVED lines=19> */
[----:B------:R-:W-:Y:S01]  /*9990*/  IMAD.X R53, RZ, RZ, R97, P2 ;  /* 0x000000ffff357224 */ /* 0x000fe200010e0661 */
[----:B------:R-:W-:-:S02]  /*99a0*/  LOP3.LUT R44, R44, R49, RZ, 0x3c, !PT ;  /* 0x000000312c2c7212 */ /* 0x000fc400078e3cff */
[----:B------:R-:W-:Y:S02]  /*99b0*/  MOV R73, R4 ;  /* 0x0000000400497202 */ /* 0x000fe40000000f00 */
[----:B------:R-:W-:Y:S02]  /*99c0*/  LOP3.LUT R40, R40, R69, RZ, 0x3c, !PT ;  /* 0x0000004528287212 */ /* 0x000fe400078e3cff */
[----:B------:R-:W-:Y:S02]  /*99d0*/  LOP3.LUT R122, R33, R6, RZ, 0x3c, !PT ;  /* 0x00000006217a7212 */ /* 0x000fe400078e3cff */
[----:B------:R-:W-:Y:S02]  /*99e0*/  LOP3.LUT R8, R45, R20, RZ, 0x3c, !PT ;  /* 0x000000142d087212 */ /* 0x000fe400078e3cff */
[----:B------:R-:W-:Y:S02]  /*99f0*/  F2FP.BF16.F32.PACK_AB R4, R21, R195 ;  /* 0x000000c31504723e */ /* 0x000fe400000010ff */
[----:B------:R-:W-:-:S02]  /*9a00*/  IADD3.X R49, RZ, R97, RZ, P1, !PT ;  /* 0x00000061ff317210 */ /* 0x000fc40000ffe4ff */
[C---:B------:R-:W-:Y:S02]  /*9a10*/  IADD3 R45, P5, R96.reuse, 0x6000, RZ ;  /* 0x00006000602d7810 */ /* 0x040fe40007fbe0ff */
[C---:B------:R-:W-:Y:S02]  /*9a20*/  IADD3 R37, P4, R96.reuse, 0x7000, RZ ;  /* 0x0000700060257810 */ /* 0x040fe40007f9e0ff */
[C---:B------:R-:W-:Y:S02]  /*9a30*/  IADD3 R33, P3, R96.reuse, 0x8000, RZ ;  /* 0x0000800060217810 */ /* 0x040fe40007f7e0ff */
[C---:B------:R-:W-:Y:S02]  /*9a40*/  IADD3 R69, P2, R96.reuse, 0x9000, RZ ;  /* 0x0000900060457810 */ /* 0x040fe40007f5e0ff */
[----:B------:R-:W-:Y:S02]  /*9a50*/  IADD3 R21, P1, R96, 0xa000, RZ ;  /* 0x0000a00060157810 */ /* 0x000fe40007f3e0ff */
[----:B------:R-:W-:-:S02]  /*9a60*/  F2FP.BF16.F32.PACK_AB R6, R7, R192 ;  /* 0x000000c00706723e */ /* 0x000fc400000010ff */
[----:B------:R-:W-:Y:S02]  /*9a70*/  F2FP.BF16.F32.PACK_AB R5, R27, R26 ;  /* 0x0000001a1b05723e */ /* 0x000fe400000010ff */
[----:B------:R-:W-:Y:S02]  /*9a80*/  F2FP.BF16.F32.PACK_AB R7, R31, R30 ;  /* 0x0000001e1f07723e */ /* 0x000fe400000010ff */
[----:B------:R-:W-:Y:S02]  /*9a90*/  LOP3.LUT R36, R45, 0x380, RZ, 0xc0, !PT ;  /* 0x000003802d247812 */ /* 0x000fe400078ec0ff */
[----:B------:R-:W-:Y:S01]  /*9aa0*/  LOP3.LUT R32, R37, 0x380, RZ, 0xc0, !PT ;  /* 0x0000038025207812 */ /* 0x000fe200078ec0ff */
[----:B------:R0:W-:Y:S01]  /*9ab0*/  STSM.16.M88.4 [R73], R4 ;  /* 0x0000000449007844 */ /* 0x0001e20000000200 */
[----:B------:R-:W-:Y:S02]  /*9ac0*/  LOP3.LUT R20, R33, 0x380, RZ, 0xc0, !PT ;  /* 0x0000038021147812 */ /* 0x000fe400078ec0ff */
[----:B------:R-:W-:-:S02]  /*9ad0*/  LOP3.LUT R68, R69, 0x380, RZ, 0xc0, !PT ;  /* 0x0000038045447812 */ /* 0x000fc400078ec0ff */
[----:B------:R-:W-:Y:S02]  /*9ae0*/  LOP3.LUT R72, R21, 0x380, RZ, 0xc0, !PT ;  /* 0x0000038015487812 */ /* 0x000fe400078ec0ff */
[----:B------:R-:W-:Y:S02]  /*9af0*/  SHF.R.U64 R36, R36, 0x3, RZ ;  /* 0x0000000324247819 */ /* 0x000fe400000012ff */
[----:B------:R-:W-:Y:S02]  /*9b00*/  SHF.R.U64 R32, R32, 0x3, RZ ;  /* 0x0000000320207819 */ /* 0x000fe400000012ff */
[----:B------:R-:W-:Y:S02]  /*9b10*/  SHF.R.U64 R20, R20, 0x3, RZ ;  /* 0x0000000314147819 */ /* 0x000fe400000012ff */
[----:B------:R-:W-:Y:S02]  /*9b20*/  SHF.R.U64 R68, R68, 0x3, RZ ;  /* 0x0000000344447819 */ /* 0x000fe400000012ff */
[----:B------:R-:W-:Y:S01]  /*9b30*/  SHF.R.U64 R72, R72, 0x3, RZ ;  /* 0x0000000348487819 */ /* 0x000fe200000012ff */
[----:B0-----:R-:W-:Y:S01]  /*9b40*/  IMAD.X R73, RZ, RZ, R97, P1 ;  /* 0x000000ffff497224 */ /* 0x001fe200008e0661 */
[----:B------:R-:W-:-:S02]  /*9b50*/  LOP3.LUT R5, R96, 0x380, RZ, 0xc0, !PT ;  /* 0x0000038060057812 */ /* 0x000fc400078ec0ff */
[----:B------:R-:W-:Y:S01]  /*9b60*/  LOP3.LUT R36, R36, R45, RZ, 0x3c, !PT ;  /* 0x0000002d24247212 */ /* 0x000fe200078e3cff */
[--C-:B------:R-:W-:Y:S01]  /*9b70*/  IMAD.X R45, RZ, RZ, R97.reuse, P6 ;  /* 0x000000ffff2d7224 */ /* 0x100fe200030e0661 */
        /* <DEDUP_REMOVED lines=14> */
[----:B------:R-:W-:Y:S02]  /*9c60*/  LOP3.LUT R96, R5, R96, RZ, 0x3c, !PT ;  /* 0x0000006005607212 */ /* 0x000fe400078e3cff */
[----:B------:R-:W-:-:S02]  /*9c70*/  MOV R26, R130 ;  /* 0x00000082001a7202 */ /* 0x000fc40000000f00 */
[----:B------:R-:W-:Y:S02]  /*9c80*/  F2FP.BF16.F32.PACK_AB R4, R206, R208 ;  /* 0x000000d0ce04723e */ /* 0x000fe400000010ff */
[----:B------:R-:W-:Y:S02]  /*9c90*/  F2FP.BF16.F32.PACK_AB R5, R35, R34 ;  /* 0x000000222305723e */ /* 0x000fe400000010ff */
[----:B------:R-:W-:Y:S02]  /*9ca0*/  F2FP.BF16.F32.PACK_AB R6, R204, R207 ;  /* 0x000000cfcc06723e */ /* 0x000fe400000010ff */
[----:B------:R-:W-:Y:S02]  /*9cb0*/  F2FP.BF16.F32.PACK_AB R7, R39, R38 ;  /* 0x000000262707723e */ /* 0x000fe400000010ff */
[----:B------:R-:W-:Y:S02]  /*9cc0*/  MOV R34, R8 ;  /* 0x0000000800227202 */ /* 0x000fe40000000f00 */
        /* <DEDUP_REMOVED lines=13> */
[----:B------:R-:W-:Y:S02]  /*9da0*/  MOV R195, R24 ;  /* 0x0000001800c37202 */ /* 0x000fe40000000f00 */
[----:B0-----:R-:W-:Y:S01]  /*9db0*/  F2FP.BF16.F32.PACK_AB R4, R193, R197 ;  /* 0x000000c5c104723e */ /* 0x001fe200000010ff */
[----:B------:R-:W-:Y:S01]  /*9dc0*/  STSM.16.M88.4 [R192], R12 ;  /* 0x0000000cc0007844 */ /* 0x000fe20000000200 */
[----:B------:R-:W-:-:S02]  /*9dd0*/  F2FP.BF16.F32.PACK_AB R5, R59, R58 ;  /* 0x0000003a3b05723e */ /* 0x000fc400000010ff */
[----:B------:R-:W-:Y:S02]  /*9de0*/  F2FP.BF16.F32.PACK_AB R6, R183, R194 ;  /* 0x000000c2b706723e */ /* 0x000fe400000010ff */
[----:B------:R-:W-:Y:S02]  /*9df0*/  F2FP.BF16.F32.PACK_AB R7, R63, R62 ;  /* 0x0000003e3f07723e */ /* 0x000fe400000010ff */
[----:B------:R-:W-:Y:S02]  /*9e00*/  MOV R213, R28 ;  /* 0x0000001c00d57202 */ /* 0x000fe40000000f00 */
[----:B------:R-:W-:Y:S01]  /*9e10*/  F2FP.BF16.F32.PACK_AB R24, R181, R191 ;  /* 0x000000bfb518723e */ /* 0x000fe200000010ff */
[----:B------:R-:W-:Y:S01]  /*9e20*/  STSM.16.M88.4 [R195], R4 ;  /* 0x00000004c3007844 */ /* 0x000fe20000000200 */
        /* <DEDUP_REMOVED lines=9> */
[----:B------:R-:W-:Y:S02]  /*9ec0*/  MOV R130, R56 ;  /* 0x0000003800827202 */ /* 0x000fe40000000f00 */
[----:B------:R-:W-:Y:S01]  /*9ed0*/  F2FP.BF16.F32.PACK_AB R41, R83, R82 ;  /* 0x000000525329723e */ /* 0x000fe200000010ff */
[----:B------:R0:W-:Y:S01]  /*9ee0*/  STSM.16.M88.4 [R40], R28 ;  /* 0x0000001c28007844 */ /* 0x0001e20000000200 */
[----:B------:R-:W-:Y:S02]  /*9ef0*/  F2FP.BF16.F32.PACK_AB R42, R171, R174 ;  /* 0x000000aeab2a723e */ /* 0x000fe400000010ff */
[----:B------:R-:W-:Y:S02]  /*9f00*/  F2FP.BF16.F32.PACK_AB R43, R87, R86 ;  /* 0x00000056572b723e */ /* 0x000fe400000010ff */
[----:B------:R-:W-:Y:S02]  /*9f10*/  MOV R100, R100 ;  /* 0x0000006400647202 */ /* 0x000fe40000000f00 */
[----:B------:R-:W-:-:S02]  /*9f20*/  F2FP.BF16.F32.PACK_AB R56, R169, R172 ;  /* 0x000000aca938723e */ /* 0x000fc400000010ff */
[----:B------:R-:W-:Y:S02]  /*9f30*/  F2FP.BF16.F32.PACK_AB R57, R91, R90 ;  /* 0x0000005a5b39723e */ /* 0x000fe400000010ff */
[----:B------:R-:W-:Y:S02]  /*9f40*/  F2FP.BF16.F32.PACK_AB R58, R167, R170 ;  /* 0x000000aaa73a723e */ /* 0x000fe400000010ff */
[----:B------:R-:W-:Y:S02]  /*9f50*/  F2FP.BF16.F32.PACK_AB R59, R95, R94 ;  /* 0x0000005e5f3b723e */ /* 0x000fe400000010ff */
[----:B------:R-:W-:Y:S02]  /*9f60*/  MOV R104, R104 ;  /* 0x0000006800687202 */ /* 0x000fe40000000f00 */
[----:B0-----:R-:W-:Y:S02]  /*9f70*/  F2FP.BF16.F32.PACK_AB R40, R173, R176 ;  /* 0x000000b0ad28723e */ /* 0x001fe400000010ff */
[----:B------:R-:W-:-:S02]  /*9f80*/  F2FP.BF16.F32.PACK_AB R4, R165, R168 ;  /* 0x000000a8a504723e */ /* 0x000fc400000010ff */
[----:B------:R-:W-:Y:S01]  /*9f90*/  F2FP.BF16.F32.PACK_AB R5, R99, R98 ;  /* 0x000000626305723e */ /* 0x000fe200000010ff */
        /* <DEDUP_REMOVED lines=8> */
[----:B------:R-:W-:Y:S02]  /*a020*/  F2FP.BF16.F32.PACK_AB R10, R152, R162 ;  /* 0x000000a2980a723e */ /* 0x000fe400000010ff */
[----:B------:R-:W-:Y:S02]  /*a030*/  F2FP.BF16.F32.PACK_AB R11, R111, R110 ;  /* 0x0000006e6f0b723e */ /* 0x000fe400000010ff */
[----:B------:R-:W-:Y:S02]  /*a040*/  MOV R118, R118 ;  /* 0x0000007600767202 */ /* 0x000fe40000000f00 */
[----:B------:R-:W-:Y:S01]  /*a050*/  MOV R101, R122 ;  /* 0x0000007a00657202 */ /* 0x000fe20000000f00 */
[----:B------:R1:W-:Y:S01]  /*a060*/  STSM.16.M88.4 [R108], R8 ;  /* 0x000000086c007844 */ /* 0x0003e20000000200 */
[----:B------:R-:W-:Y:S02]  /*a070*/  F2FP.BF16.F32.PACK_AB R12, R113, R155 ;  /* 0x0000009b710c723e */ /* 0x000fe400000010ff */
[----:B------:R-:W-:-:S02]  /*a080*/  F2FP.BF16.F32.PACK_AB R13, R115, R114 ;  /* 0x00000072730d723e */ /* 0x000fc400000010ff */
[----:B------:R-:W-:Y:S02]  /*a090*/  F2FP.BF16.F32.PACK_AB R14, R117, R116 ;  /* 0x00000074750e723e */ /* 0x000fe400000010ff */
[----:B------:R-:W-:Y:S02]  /*a0a0*/  F2FP.BF16.F32.PACK_AB R15, R153, R112 ;  /* 0x00000070990f723e */ /* 0x000fe400000010ff */
[----:B------:R-:W-:Y:S02]  /*a0b0*/  F2FP.BF16.F32.PACK_AB R122, R125, R124 ;  /* 0x0000007c7d7a723e */ /* 0x000fe400000010ff */
[----:B------:R-:W-:Y:S01]  /*a0c0*/  F2FP.BF16.F32.PACK_AB R123, R158, R157 ;  /* 0x0000009d9e7b723e */ /* 0x000fe200000010ff */
[----:B------:R1:W-:Y:S01]  /*a0d0*/  STSM.16.M88.4 [R118], R12 ;  /* 0x0000000c76007844 */ /* 0x0003e20000000200 */
[----:B------:R-:W-:Y:S02]  /*a0e0*/  MOV R126, R126 ;  /* 0x0000007e007e7202 */ /* 0x000fe40000000f00 */
[----:B0-----:R-:W-:Y:S01]  /*a0f0*/  F2FP.BF16.F32.PACK_AB R130, R133, R132 ;  /* 0x000000848582723e */ /* 0x001fe200000010ff */
[----:B------:R1:W-:Y:S01]  /*a100*/  STSM.16.M88.4 [R101], R120 ;  /* 0x0000007865007844 */ /* 0x0003e20000000200 */
[----:B------:R-:W-:-:S02]  /*a110*/  F2FP.BF16.F32.PACK_AB R131, R135, R134 ;  /* 0x000000868783723e */ /* 0x000fc400000010ff */
[----:B------:R-:W-:Y:S02]  /*a120*/  LOP3.LUT R76, R77, 0x380, RZ, 0xc0, !PT ;  /* 0x000003804d4c7812 */ /* 0x000fe400078ec0ff */
[----:B------:R-:W-:Y:S01]  /*a130*/  LOP3.LUT R80, R81, 0x380, RZ, 0xc0, !PT ;  /* 0x0000038051507812 */ /* 0x000fe200078ec0ff */
[----:B------:R1:W-:Y:S01]  /*a140*/  STSM.16.M88.4 [R126], R128 ;  /* 0x000000807e007844 */ /* 0x0003e20000000200 */
[----:B------:R-:W-:Y:S02]  /*a150*/  LOP3.LUT R84, R85, 0x380, RZ, 0xc0, !PT ;  /* 0x0000038055547812 */ /* 0x000fe400078ec0ff */
[----:B------:R-:W-:Y:S01]  /*a160*/  LOP3.LUT R88, R89, 0x380, RZ, 0xc0, !PT ;  /* 0x0000038059587812 */ /* 0x000fe200078ec0ff */
[----:B------:R1:W-:Y:S01]  /*a170*/  STSM.16.M88.4 [R34], R136 ;  /* 0x0000008822007844 */ /* 0x0003e20000000200 */
[----:B------:R-:W-:Y:S02]  /*a180*/  LOP3.LUT R92, R93, 0x380, RZ, 0xc0, !PT ;  /* 0x000003805d5c7812 */ /* 0x000fe400078ec0ff */
[----:B------:R-:W-:Y:S01]  /*a190*/  SHF.R.U64 R76, R76, 0x3, RZ ;  /* 0x000000034c4c7819 */ /* 0x000fe200000012ff */
[----:B------:R1:W-:Y:S01]  /*a1a0*/  STSM.16.M88.4 [R35], R144 ;  /* 0x0000009023007844 */ /* 0x0003e20000000200 */
        /* <DEDUP_REMOVED lines=36> */
[C---:B------:R-:W-:Y:S02]  /*a3f0*/  IADD3 R7, -R4.reuse, RZ, RZ ;  /* 0x000000ff04077210 */ /* 0x040fe40007ffe1ff */
[----:B------:R-:W-:Y:S02]  /*a400*/  SHF.R.S32.HI R5, RZ, 0x1f, R4 ;  /* 0x0000001fff057819 */ /* 0x000fe40000011404 */
[----:B------:R-:W-:Y:S01]  /*a410*/  IADD3 R4, P0, R4, UR6, RZ ;  /* 0x0000000604047c10 */ /* 0x000fe2000ff1e0ff */
[C---:B------:R-:W-:Y:S02]  /*a420*/  IMAD R7, R8.reuse, R7, R10 ;  /* 0x0000000708077224 */ /* 0x040fe400078e020a */
[----:B------:R-:W-:Y:S02]  /*a430*/  IMAD.U32 R10, RZ, RZ, UR8 ;  /* 0x00000008ff0a7e24 */ /* 0x000fe4000f8e00ff */
[----:B------:R-:W-:Y:S01]  /*a440*/  IMAD R8, R8, UR5, RZ ;  /* 0x0000000508087c24 */ /* 0x000fe2000f8e02ff */
[----:B------:R-:W-:-:S02]  /*a450*/  SHF.R.S32.HI R6, RZ, 0x1f, R7 ;  /* 0x0000001fff067819 */ /* 0x000fc40000011407 */
        /* <DEDUP_REMOVED lines=19> */
.L_x_3902:
[----:B------:R-:W1:Y:S01]  /*a590*/  LDC R15, c[0x0][0xbe8] ;  /* 0x0002fa00ff0f7b82 */ /* 0x000e620000000800 */
[----:B------:R-:W-:Y:S01]  /*a5a0*/  ULDC UR10, c[0x0][0xac8] ;  /* 0x0002b200000a7ab9 */ /* 0x000fe20000000800 */
[----:B------:R-:W-:Y:S01]  /*a5b0*/  ULDC.64 UR8, c[0x0][0xae8] ;  /* 0x0002ba0000087ab9 */ /* 0x000fe20000000a00 */
[----:B------:R-:W-:Y:S01]  /*a5c0*/  ISETP.GE.AND P0, PT, R190, UR10, PT ;  /* 0x0000000abe007c0c */ /* 0x000fe2000bf06270 */
[----:B------:R-:W5:Y:S01]  /*a5d0*/  LD.E.128 R96, desc[UR50][R96.64] ;  /* 0x0000003260607980 */ /* 0x000f62000c101d00 */
[----:B------:R-:W-:Y:S02]  /*a5e0*/  ISETP.GE.AND P1, PT, R17, UR10, PT ;  /* 0x0000000a11007c0c */ /* 0x000fe4000bf26270 */
[----:B0-----:R-:W-:Y:S01]  /*a5f0*/  SEL R3, RZ, 0xffffffff, P0 ;  /* 0xffffffffff037807 */ /* 0x001fe20000000000 */
[----:B------:R-:W5:Y:S01]  /*a600*/  LD.E.128 R64, desc[UR50][R64.64] ;  /* 0x0000003240407980 */ /* 0x000f62000c101d00 */
        /* <DEDUP_REMOVED lines=12> */
[----:B------:R-:W0:Y:S01]  /*a6d0*/  @P2 LDC R9, c[0x0][0xbec] ;  /* 0x0002fb00ff092b82 */ /* 0x000e220000000800 */
[----:B------:R-:W-:Y:S01]  /*a6e0*/  SHF.L.U32 R3, R3, 0x2, RZ ;  /* 0x0000000203037819 */ /* 0x000fe200000006ff */
[----:B------:R1:W5:Y:S01]  /*a6f0*/  LD.E.128 R4, desc[UR50][R20.64] ;  /* 0x0000003214047980 */ /* 0x000362000c101d00 */
[----:B------:R-:W-:-:S03]  /*a700*/  ISETP.GE.AND P0, PT, R188, UR10, PT ;  /* 0x0000000abc007c0c */ /* 0x000fc6000bf06270 */
[----:B------:R-:W5:Y:S02]  /*a710*/  LD.E.128 R68, desc[UR50][R68.64] ;  /* 0x0000003244447980 */ /* 0x000f64000c101d00 */
        /* <DEDUP_REMOVED lines=10> */
[----:B------:R-:W-:Y:S01]  /*a7c0*/  UIMAD.WIDE.U32 UR6, UR45, UR8, URZ ;  /* 0x000000082d0672a5 */ /* 0x000fe2000f8e003f */
[----:B------:R-:W-:Y:S01]  /*a7d0*/  IMAD.SHL.U32 R8, R8, 0x8, RZ ;  /* 0x0000000808087824 */ /* 0x000fe200078e00ff */
[----:B------:R-:W-:Y:S01]  /*a7e0*/  UIMAD UR5, UR45, UR9, UR5 ;  /* 0x000000092d0572a4 */ /* 0x000fe2000f8e0205 */
[----:B------:R-:W5:Y:S01]  /*a7f0*/  LD.E.128 R80, desc[UR50][R80.64] ;  /* 0x0000003250507980 */ /* 0x000f62000c101d00 */
[----:B------:R-:W-:Y:S01]  /*a800*/  IMAD.SHL.U32 R13, R0, 0x10, RZ ;  /* 0x00000010000d7824 */ /* 0x000fe200078e00ff */
[----:B------:R-:W-:Y:S01]  /*a810*/  ULDC.64 UR8, c[0x0][0xaf0] ;  /* 0x0002bc0000087ab9 */ /* 0x000fe20000000a00 */
[----:B0-----:R-:W-:Y:S01]  /*a820*/  @P2 IMAD.HI.U32 R0, R14, R9, RZ ;  /* 0x000000090e002227 */ /* 0x001fe200078e00ff */
        /* <DEDUP_REMOVED lines=14> */
[----:B------:R-:W-:Y:S01]  /*a910*/  MOV R9, UR7 ;  /* 0x0000000700097c02 */ /* 0x000fe20008000f00 */
[----:B------:R-:W-:Y:S01]  /*a920*/  IMAD.MOV R13, RZ, RZ, -R3 ;  /* 0x000000ffff0d7224 */ /* 0x000fe200078e0a03 */
[----:B------:R-:W-:Y:S01]  /*a930*/  ULDC.64 UR6, c[0x0][0xae0] ;  /* 0x0002b80000067ab9 */ /* 0x000fe20000000a00 */
        /* <DEDUP_REMOVED lines=11> */
[----:B0-----:R-:W0:Y:S01]  /*a9f0*/  FENCE.VIEW.ASYNC.S ;  /* 0x00000000000073c6 */ /* 0x001e220000000000 */
[----:B-1----:R-:W-:Y:S01]  /*aa00*/  IMAD.SHL.U32 R21, R0, 0x20, RZ ;  /* 0x0000002000157824 */ /* 0x002fe200078e00ff */
        /* <DEDUP_REMOVED lines=23> */
[----:B0-----:R-:W-:Y:S01]  /*ab80*/  SYNCS.ARRIVE.TRANS64.RED.A1T0 RZ, [UR5], RZ ;  /* 0x000000ffffff79a7 */ /* 0x001fe20008100405 */
        /* <DEDUP_REMOVED lines=36> */
.L_x_3904:
[----:B------:R-:W-:Y:S05]  /*add0*/  BSYNC B1 ;  /* 0x0000000000017941 */ /* 0x000fea0003800000 */
.L_x_3903:
[----:B---3-5:R-:W-:Y:S01]  /*ade0*/  IADD3 R4, R28, 0x20, RZ ;  /* 0x000000201c047810 */ /* 0x028fe20007ffe0ff */
[----:B------:R4:W3:Y:S03]  /*adf0*/  SHFL.IDX PT, R7, R27, 0x1, 0x181f ;  /* 0x00381f001b077f89 */ /* 0x0008e600000e0000 */
        /* <DEDUP_REMOVED lines=19> */
[-C--:B------:R-:W-:Y:S02]  /*af30*/  @!P2 LEA.HI.X R13, R188, R7.reuse, R221, 0x1, P5 ;  /* 0x00000007bc0da211 */ /* 0x080fe400028f0cdd */
[-C--:B------:R-:W-:Y:S02]  /*af40*/  @!P0 LEA R14, P3, R186, R6.reuse, 0x1 ;  /* 0x00000006ba0e8211 */ /* 0x080fe400078608ff */
[CC--:B0-----:R-:W-:Y:S01]  /*af50*/  @!P1 LEA R4, P6, R187.reuse, R6.reuse, 0x1 ;  /* 0x00000006bb049211 */ /* 0x0c1fe200078c08ff */
        /* <DEDUP_REMOVED lines=14> */
.L_x_3901:
[----:B------:R-:W0:Y:S01]  /*b040*/  LDC R10, c[0x0][0xbe8] ;  /* 0x0002fa00ff0a7b82 */ /* 0x000e220000000800 */
[----:B------:R-:W-:Y:S01]  /*b050*/  ISETP.GE.AND P2, PT, R216, 0x40, PT ;  /* 0x00000040d800780c */ /* 0x000fe20003f46270 */
[----:B------:R-:W-:Y:S01]  /*b060*/  ULDC UR12, c[0x0][0xac8] ;  /* 0x0002b200000c7ab9 */ /* 0x000fe20000000800 */
[----:B------:R-:W-:Y:S01]  /*b070*/  IMAD R0, R209, 0x20, R210 ;  /* 0x00000020d1007824 */ /* 0x000fe200078e02d2 */
[----:B------:R-:W-:Y:S01]  /*b080*/  ISETP.GE.AND P4, PT, R17, UR12, PT ;  /* 0x0000000c11007c0c */ /* 0x000fe2000bf86270 */
[----:B------:R-:W-:Y:S01]  /*b090*/  USHF.R.S32.HI UR8, URZ, 0x1f, UR45 ;  /* 0x0000001f3f087899 */ /* 0x000fe2000801142d */
[----:B------:R-:W-:Y:S01]  /*b0a0*/  ISETP.GE.AND P3, PT, R190, UR12, PT ;  /* 0x0000000cbe007c0c */ /* 0x000fe2000bf66270 */
[----:B------:R-:W-:Y:S01]  /*b0b0*/  USHF.R.S32.HI UR9, URZ, 0x1f, UR43 ;  /* 0x0000001f3f097899 */ /* 0x000fe2000801142b */
[----:B------:R-:W-:Y:S01]  /*b0c0*/  BSSY B1, `(.L_x_3906) ;  /* 0x0000031000017945 */ /* 0x000fe20003800000 */
[----:B------:R-:W-:Y:S01]  /*b0d0*/  ISETP.GE.AND P1, PT, R189, UR12, PT ;  /* 0x0000000cbd007c0c */ /* 0x000fe2000bf26270 */
[----:B------:R-:W-:Y:S01]  /*b0e0*/  VIADD R8, R0, UR44 ;  /* 0x0000002c00087c36 */ /* 0x000fe20008000000 */
[----:B------:R-:W-:-:S02]  /*b0f0*/  SEL R12, RZ, 0x1, P4 ;  /* 0x00000001ff0c7807 */ /* 0x000fc40002000000 */
[----:B------:R-:W-:Y:S02]  /*b100*/  SEL R13, RZ, 0xffffffff, P3 ;  /* 0xffffffffff0d7807 */ /* 0x000fe40001800000 */
[----:B0-----:R-:W-:-:S13]  /*b110*/  ISETP.NE.AND P0, PT, R10, 0x1, PT ;  /* 0x000000010a00780c */ /* 0x001fda0003f05270 */
[----:B------:R-:W0:Y:S08]  /*b120*/  @P0 LDC R9, c[0x0][0xbec] ;  /* 0x0002fb00ff090b82 */ /* 0x000e300000000800 */
[----:B------:R-:W1:Y:S01]  /*b130*/  @P0 LDC R11, c[0x0][0xbf0] ;  /* 0x0002fc00ff0b0b82 */ /* 0x000e620000000800 */
[----:B------:R-:W-:Y:S05]  /*b140*/  @P2 BRA `(.L_x_3907) ;  /* 0x0000000000a02947 */ /* 0x000fea0003800000 */
[----:B------:R-:W2:Y:S01]  /*b150*/  S2R R6, SR_TID.X ;  /* 0x0000000000067919 */ /* 0x000ea20000002100 */
[----:B------:R-:W3:Y:S01]  /*b160*/  LDC R5, c[0x0][0xbe8] ;  /* 0x0002fa00ff057b82 */ /* 0x000ee20000000800 */
[----:B------:R-:W-:Y:S01]  /*b170*/  IMAD.U32 R7, RZ, RZ, UR44 ;  /* 0x0000002cff077e24 */ /* 0x000fe2000f8e00ff */
[----:B------:R-:W-:Y:S02]  /*b180*/  ULDC UR5, c[0x0][0xa88] ;  /* 0x0002a20000057ab9 */ /* 0x000fe40000000800 */
[----:B---3--:R-:W-:Y:S02]  /*b190*/  IMAD R3, R5, UR5, RZ ;  /* 0x0000000505037c24 */ /* 0x008fe4000f8e02ff */
[----:B--2---:R-:W-:-:S04]  /*b1a0*/  IADD3 R6, R7, -0x80, R6 ;  /* 0xffffff8007067810 */ /* 0x004fc80007ffe006 */
[----:B------:R-:W-:-:S13]  /*b1b0*/  ISETP.GE.AND P2, PT, R6, R3, PT ;  /* 0x000000030600720c */ /* 0x000fda0003f46270 */
[----:B------:R-:W-:Y:S05]  /*b1c0*/  @P2 BRA `(.L_x_3907) ;  /* 0x0000000000802947 */ /* 0x000fea0003800000 */
[----:B------:R-:W-:Y:S01]  /*b1d0*/  ISETP.NE.AND P2, PT, R5, 0x1, PT ;  /* 0x000000010500780c */ /* 0x000fe20003f45270 */
[----:B------:R-:W-:Y:S01]  /*b1e0*/  ULDC.64 UR10, c[0x0][0xb90] ;  /* 0x0002e400000a7ab9 */ /* 0x000fe20000000a00 */
[----:B------:R-:W-:Y:S01]  /*b1f0*/  IMAD.MOV.U32 R4, RZ, RZ, R6 ;  /* 0x000000ffff047224 */ /* 0x000fe200078e0006 */
        /* <DEDUP_REMOVED lines=24> */
[----:B------:R-:W-:-:S04]  /*b380*/  LEA R6, P2, R4, UR6, 0x2 ;  /* 0x0000000604067c11 */ /* 0x000fc8000f8410ff */
[----:B------:R-:W-:-:S04]  /*b390*/  IADD3 R3, R5, R7, RZ ;  /* 0x0000000705037210 */ /* 0x000fc80007ffe0ff */
[----:B------:R-:W-:Y:S01]  /*b3a0*/  LEA.HI.X R7, R4, UR7, R3, 0x2, P2 ;  /* 0x0000000704077c11 */ /* 0x000fe200090f1403 */
[----:B------:R-:W-:-:S05]  /*b3b0*/  IMAD.MOV.U32 R3, RZ, RZ, -0x800000 ;  /* 0xff800000ff037424 */ /* 0x000fca00078e00ff */
[----:B------:R2:W-:Y:S02]  /*b3c0*/  STG.E desc[UR50][R6.64], R3 ;  /* 0x0000000306007986 */ /* 0x0005e4000c101932 */
.L_x_3907:
[----:B------:R-:W-:Y:S05]  /*b3d0*/  BSYNC B1 ;  /* 0x0000000000017941 */ /* 0x000fea0003800000 */
.L_x_3906:
[----:B------:R-:W-:Y:S01]  /*b3e0*/  SEL R0, RZ, 0xffffffff, P1 ;  /* 0xffffffffff007807 */ /* 0x000fe20000800000 */
[----:B------:R-:W-:Y:S01]  /*b3f0*/  ULDC.64 UR10, c[0x0][0xae8] ;  /* 0x0002ba00000a7ab9 */ /* 0x000fe20000000a00 */
[----:B------:R-:W-:Y:S01]  /*b400*/  IMAD.SHL.U32 R13, R13, 0x2, RZ ;  /* 0x000000020d0d7824 */ /* 0x000fe200078e00ff */
[----:B------:R-:W-:Y:S01]  /*b410*/  UIMAD UR5, UR8, UR10, URZ ;  /* 0x0000000a080572a4 */ /* 0x000fe2000f8e023f */
[----:B------:R-:W-:Y:S01]  /*b420*/  ISETP.GE.AND P1, PT, R188, UR12, PT ;  /* 0x0000000cbc007c0c */ /* 0x000fe2000bf26270 */
[----:B------:R-:W-:Y:S01]  /*b430*/  IMAD.SHL.U32 R5, R0, 0x4, RZ ;  /* 0x0000000400057824 */ /* 0x000fe200078e00ff */
[----:B------:R-:W-:Y:S01]  /*b440*/  UIMAD.WIDE.U32 UR6, UR45, UR10, URZ ;  /* 0x0000000a2d0672a5 */ /* 0x000fe2000f8e003f */
[----:B0-----:R-:W-:Y:S01]  /*b450*/  @P0 IMAD.HI.U32 R0, R8, R9, RZ ;  /* 0x0000000908000227 */ /* 0x001fe200078e00ff */
[----:B------:R-:W-:Y:S01]  /*b460*/  UIMAD UR5, UR45, UR11, UR5 ;  /* 0x0000000b2d0572a4 */ /* 0x000fe2000f8e0205 */
[----:B------:R-:W-:Y:S01]  /*b470*/  LOP3.LUT R12, R13, 0x2, R12, 0xe2, !PT ;  /* 0x000000020d0c7812 */ /* 0x000fe200078ee20c */
[----:B------:R-:W-:Y:S01]  /*b480*/  BSSY B1, `(.L_x_3908) ;  /* 0x0000055000017945 */ /* 0x000fe20003800000 */
[----:B--2---:R-:W-:Y:S01]  /*b490*/  IMAD.MOV.U32 R3, RZ, RZ, R8 ;  /* 0x000000ffff037224 */ /* 0x004fe200078e0008 */
[----:B-1----:R-:W-:Y:S01]  /*b4a0*/  @P0 SHF.R.U32.HI R3, RZ, R11, R0 ;  /* 0x0000000bff030219 */ /* 0x002fe20000011600 */
[----:B------:R-:W-:Y:S01]  /*b4b0*/  ULDC.64 UR10, c[0x0][0xaf0] ;  /* 0x0002bc00000a7ab9 */ /* 0x000fe20000000a00 */
[----:B------:R-:W-:Y:S01]  /*b4c0*/  SEL R0, RZ, 0xffffffff, P1 ;  /* 0xffffffffff007807 */ /* 0x000fe20000800000 */
[----:B------:R-:W-:Y:S01]  /*b4d0*/  UIADD3 UR7, UR7, UR5, URZ ;  /* 0x0000000507077290 */ /* 0x000fe2000fffe03f */
[----:B------:R-:W-:Y:S01]  /*b4e0*/  LOP3.LUT R12, R5, 0x4, R12, 0xe2, !PT ;  /* 0x00000004050c7812 */ /* 0x000fe200078ee20c */
[----:B------:R-:W-:Y:S01]  /*b4f0*/  UIMAD UR5, UR9, UR10, URZ ;  /* 0x0000000a090572a4 */ /* 0x000fe2000f8e023f */
[----:B------:R-:W-:Y:S01]  /*b500*/  ISETP.GE.AND P1, PT, R187, UR12, PT ;  /* 0x0000000cbb007c0c */ /* 0x000fe2000bf26270 */
[----:B------:R-:W-:Y:S01]  /*b510*/  UIMAD.WIDE.U32 UR6, UR43, UR10, UR6 ;  /* 0x0000000a2b0672a5 */ /* 0x000fe2000f8e0006 */
[----:B------:R-:W-:Y:S01]  /*b520*/  IMAD.SHL.U32 R5, R0, 0x8, RZ ;  /* 0x0000000800057824 */ /* 0x000fe200078e00ff */
[----:B------:R-:W-:Y:S01]  /*b530*/  UIMAD UR5, UR43, UR11, UR5 ;  /* 0x0000000b2b0572a4 */ /* 0x000fe2000f8e0205 */
[--C-:B------:R-:W-:Y:S01]  /*b540*/  SHF.R.S32.HI R0, RZ, 0x1f, R3.reuse ;  /* 0x0000001fff007819 */ /* 0x100fe20000011403 */
[----:B------:R-:W-:Y:S01]  /*b550*/  IMAD.MOV R7, RZ, RZ, -R3 ;  /* 0x000000ffff077224 */ /* 0x000fe200078e0a03 */
[----:B------:R-:W-:Y:S01]  /*b560*/  ISETP.GE.AND P0, PT, R186, UR12, PT ;  /* 0x0000000cba007c0c */ /* 0x000fe2000bf06270 */
[----:B------:R-:W-:Y:S01]  /*b570*/  UIADD3 UR5, UR7, UR5, URZ ;  /* 0x0000000507057290 */ /* 0x000fe2000fffe03f */
[----:B------:R-:W-:Y:S01]  /*b580*/  LOP3.LUT R12, R5, 0x8, R12, 0xe2, !PT ;  /* 0x00000008050c7812 */ /* 0x000fe200078ee20c */
[----:B------:R-:W-:Y:S01]  /*b590*/  IMAD.U32 R5, RZ, RZ, UR7 ;  /* 0x00000007ff057e24 */ /* 0x000fe2000f8e00ff */
[----:B------:R-:W-:Y:S01]  /*b5a0*/  MOV R4, UR6 ;  /* 0x0000000600047c02 */ /* 0x000fe20008000f00 */
[----:B------:R-:W-:Y:S01]  /*b5b0*/  ULDC.64 UR6, c[0x0][0xae0] ;  /* 0x0002b80000067ab9 */ /* 0x000fe20000000a00 */
[----:B------:R-:W-:Y:S01]  /*b5c0*/  SEL R6, RZ, 0xffffffff, P1 ;  /* 0xffffffffff067807 */ /* 0x000fe20000800000 */
[----:B------:R-:W-:Y:S01]  /*b5d0*/  IMAD R7, R10, R7, R8 ;  /* 0x000000070a077224 */ /* 0x000fe200078e0208 */
[----:B------:R-:W-:Y:S01]  /*b5e0*/  SEL R8, RZ, 0xffffffff, P0 ;  /* 0xffffffffff087807 */ /* 0x000fe20000000000 */
[----:B------:R-:W-:Y:S01]  /*b5f0*/  IMAD R0, R0, UR6, RZ ;  /* 0x0000000600007c24 */ /* 0x000fe2000f8e02ff */
[----:B------:R-:W-:Y:S01]  /*b600*/  ISETP.GE.AND P0, PT, R214, UR12, PT ;  /* 0x0000000cd6007c0c */ /* 0x000fe2000bf06270 */
[----:B------:R-:W-:Y:S01]  /*b610*/  IMAD.U32 R5, RZ, RZ, UR5 ;  /* 0x00000005ff057e24 */ /* 0x000fe2000f8e00ff */
[----:B------:R-:W-:Y:S01]  /*b620*/  ULDC UR5, c[0x0][0xa88] ;  /* 0x0002a20000057ab9 */ /* 0x000fe20000000800 */
[----:B------:R-:W-:Y:S01]  /*b630*/  IMAD.SHL.U32 R11, R6, 0x10, RZ ;  /* 0x00000010060b7824 */ /* 0x000fe200078e00ff */
[----:B------:R-:W-:Y:S01]  /*b640*/  ISETP.GE.AND P2, PT, R212, UR12, PT ;  /* 0x0000000cd4007c0c */ /* 0x000fe2000bf46270 */
[C---:B------:R-:W-:Y:S01]  /*b650*/  IMAD R9, R3.reuse, UR7, R0 ;  /* 0x0000000703097c24 */ /* 0x040fe2000f8e0200 */
[----:B------:R-:W-:Y:S01]  /*b660*/  SHF.R.S32.HI R0, RZ, 0x1f, R7 ;  /* 0x0000001fff007819 */ /* 0x000fe20000011407 */
[----:B------:R-:W-:Y:S01]  /*b670*/  IMAD.WIDE.U32 R4, R3, UR6, R4 ;  /* 0x0000000603047c25 */ /* 0x000fe2000f8e0004 */
[----:B------:R-:W-:Y:S01]  /*b680*/  ULDC.64 UR6, c[0x0][0xad8] ;  /* 0x0002b60000067ab9 */ /* 0x000fe20000000a00 */
[----:B------:R-:W-:-:S02]  /*b690*/  LOP3.LUT R12, R11, 0x10, R12, 0xe2, !PT ;  /* 0x000000100b0c7812 */ /* 0x000fc400078ee20c */
[----:B------:R-:W-:Y:S02]  /*b6a0*/  IMAD.SHL.U32 R3, R8, 0x20, RZ ;  /* 0x0000002008037824 */ /* 0x000fe400078e00ff */
[----:B------:R-:W-:Y:S02]  /*b6b0*/  IMAD R0, R0, UR6, RZ ;  /* 0x0000000600007c24 */ /* 0x000fe4000f8e02ff */
[----:B------:R-:W-:Y:S01]  /*b6c0*/  IMAD.IADD R5, R5, 0x1, R9 ;  /* 0x0000000105057824 */ /* 0x000fe200078e0209 */
[----:B------:R-:W-:Y:S01]  /*b6d0*/  LOP3.LUT R12, R3, 0x20, R12, 0xe2, !PT ;  /* 0x00000020030c7812 */ /* 0x000fe200078ee20c */
[----:B------:R-:W-:Y:S02]  /*b6e0*/  VIADD R26, R210, UR44 ;  /* 0x0000002cd21a7c36 */ /* 0x000fe40008000000 */
[----:B------:R-:W-:Y:S02]  /*b6f0*/  IMAD R25, R10, UR5, RZ ;  /* 0x000000050a197c24 */ /* 0x000fe4000f8e02ff */
[C---:B------:R-:W-:Y:S01]  /*b700*/  IMAD R3, R7.reuse, UR7, R0 ;  /* 0x0000000707037c24 */ /* 0x040fe2000f8e0200 */
[----:B------:R-:W-:Y:S01]  /*b710*/  SEL R0, RZ, 0x80, P2 ;  /* 0x00000080ff007807 */ /* 0x000fe20001000000 */
[----:B------:R-:W-:Y:S01]  /*b720*/  IMAD.WIDE.U32 R4, R7, UR6, R4 ;  /* 0x0000000607047c25 */ /* 0x000fe2000f8e0004 */
[----:B------:R-:W-:Y:S01]  /*b730*/  SEL R7, RZ, 0x40, P0 ;  /* 0x00000040ff077807 */ /* 0x000fe20000000000 */
[----:B------:R-:W-:Y:S01]  /*b740*/  ULDC.64 UR6, c[0x0][0xa80] ;  /* 0x0002a00000067ab9 */ /* 0x000fe20000000a00 */
[----:B------:R-:W-:-:S02]  /*b750*/  ISETP.GE.AND P0, PT, R26, R25, PT ;  /* 0x000000191a00720c */ /* 0x000fc40003f06270 */
[----:B------:R-:W-:Y:S02]  /*b760*/  IADD3 R3, R5, R3, RZ ;  /* 0x0000000305037210 */ /* 0x000fe40007ffe0ff */
[----:B------:R-:W-:Y:S02]  /*b770*/  LEA R20, P1, R4, UR6, 0x1 ;  /* 0x0000000604147c11 */ /* 0x000fe4000f8208ff */
[----:B------:R-:W-:Y:S02]  /*b780*/  LOP3.LUT R21, R12, R7, RZ, 0xfc, !PT ;  /* 0x000000070c157212 */ /* 0x000fe400078efcff */
[----:B------:R-:W-:Y:S01]  /*b790*/  LEA.HI.X R3, R4, UR7, R3, 0x1, P1 ;  /* 0x0000000704037c11 */ /* 0x000fe200088f0c03 */
[----:B------:R0:W1:Y:S01]  /*b7a0*/  SHFL.IDX PT, R6, R20, RZ, 0x181f ;  /* 0x00181fff14067589 */ /* 0x00006200000e0000 */
[----:B------:R-:W-:-:S03]  /*b7b0*/  LOP3.LUT R24, R21, R0, RZ, 0xfc, !PT ;  /* 0x0000000015187212 */ /* 0x000fc600078efcff */
        /* <DEDUP_REMOVED lines=33> */
.L_x_3909:
[----:B------:R-:W-:Y:S05]  /*b9d0*/  BSYNC B1 ;  /* 0x0000000000017941 */ /* 0x000fea0003800000 */
.L_x_3908:
        /* <DEDUP_REMOVED lines=36> */
.L_x_3905:
[----:B------:R-:W-:Y:S05]  /*bc20*/  BSYNC B0 ;  /* 0x0000000000007941 */ /* 0x000fea0003800000 */
.L_x_3900:
[----:B------:R-:W-:Y:S02]  /*bc30*/  ULDC UR5, c[0x0][0xc38] ;  /* 0x00030e0000057ab9 */ /* 0x000fe40000000800 */
[----:B------:R-:W-:-:S06]  /*bc40*/  UISETP.GE.AND UP0, UPT, UR4, UR5, UPT ;  /* 0x000000050400728c */ /* 0x000fcc000bf06270 */
[----:B------:R-:W-:-:S13]  /*bc50*/  PLOP3.LUT P0, PT, PT, PT, UP0, 0x80, 0x0 ;  /* 0x000000000000781c */ /* 0x000fda0003f0f008 */
[----:B------:R-:W-:Y:S05]  /*bc60*/  @!P0 BRA `(.L_x_3910) ;  /* 0xffffff5000b08947 */ /* 0x000fea000383ffff */
[----:B------:R-:W-:Y:S05]  /*bc70*/  EXIT ;  /* 0x000000000000794d */ /* 0x000fea0003800000 */
.L_x_3848:
[----:B------:R-:W-:-:S08]  /*bc80*/  NOP ;  /* 0x0000000000007918 */ /* 0x000fd00000000000 */
[----:B------:R-:W0:-:S00]  /*bc90*/  USETMAXREG.DEALLOC.CTAPOOL 0x28 ;  /* 0x00000028000079c8 */ /* 0x000e0000080e0500 */
[----:B0-----:R-:W-:-:S06]  /*bca0*/  LOP3.LUT R2, R2, 0x3, RZ, 0xc0, !PT ;  /* 0x0000000302027812 */ /* 0x001fcc00078ec0ff */
[----:B------:R-:W0:Y:S01]  /*bcb0*/  S2UR UR10, SR_CTAID.X ;  /* 0x00000000000a79c3 */ /* 0x000e220000002500 */
[----:B------:R-:W-:Y:S01]  /*bcc0*/  LOP3.LUT R16, R16, 0xffffdfff, RZ, 0xc0, !PT ;  /* 0xffffdfff10107812 */ /* 0x000fe200078ec0ff */
[----:B------:R-:W-:Y:S01]  /*bcd0*/  STL [R1+0x4], RZ ;  /* 0x000004ff01007387 */ /* 0x000fe20000100800 */
[----:B------:R-:W-:Y:S02]  /*bce0*/  IMAD.MOV.U32 R22, RZ, RZ, 0x1 ;  /* 0x00000001ff167424 */ /* 0x000fe400078e00ff */
[----:B------:R-:W-:Y:S01]  /*bcf0*/  IMAD.MOV.U32 R18, RZ, RZ, RZ ;  /* 0x000000ffff127224 */ /* 0x000fe200078e00ff */
        /* <DEDUP_REMOVED lines=22> */
[----:B------:R-:W-:Y:S01]  /*be60*/  IMAD.MOV.U32 R22, RZ, RZ, 0x1 ;  /* 0x00000001ff167424 */ /* 0x000fe200078e00ff */
[C---:B------:R-:W-:Y:S01]  /*be70*/  LOP3.LUT R3, R8.reuse, 0x80, RZ, 0xfc, !PT ;  /* 0x0000008008037812 */ /* 0x040fe200078efcff */
[----:B------:R-:W-:Y:S01]  /*be80*/  IMAD.MOV.U32 R18, RZ, RZ, RZ ;  /* 0x000000ffff127224 */ /* 0x000fe200078e00ff */
[----:B------:R-:W-:Y:S01]  /*be90*/  LOP3.LUT R4, R8, 0xc0, RZ, 0xfc, !PT ;  /* 0x000000c008047812 */ /* 0x000fe200078efcff */
[----:B------:R-:W-:Y:S01]  /*bea0*/  UIMAD UR37, UR37, UR38, URZ ;  /* 0x00000026252572a4 */ /* 0x000fe2000f8e023f */
[----:B------:R-:W-:Y:S01]  /*beb0*/  ISETP.GE.AND P3, PT, R3, UR4, PT ;  /* 0x0000000403007c0c */ /* 0x000fe2000bf66270 */
[----:B------:R-:W-:Y:S01]  /*bec0*/  ULDC UR45, c[0x0][0xc] ;  /* 0x00000300002d7ab9 */ /* 0x000fe20000000800 */
[----:B------:R-:W-:Y:S01]  /*bed0*/  ISETP.GE.AND P2, PT, R4, UR4, PT ;  /* 0x0000000404007c0c */ /* 0x000fe2000bf46270 */
[----:B------:R-:W-:Y:S01]  /*bee0*/  ULOP3.LUT UR46, UR39, 0x2, URZ, 0xfc, !UPT ;  /* 0x00000002272e7892 */ /* 0x000fe2000f8efc3f */
[----:B------:R-:W-:-:S02]  /*bef0*/  SEL R3, RZ, 0xffffffff, P1 ;  /* 0xffffffffff037807 */ /* 0x000fc40000800000 */
[----:B------:R-:W-:Y:S02]  /*bf00*/  LOP3.LUT R5, R8, 0x180, RZ, 0xfc, !PT ;  /* 0x0000018008057812 */ /* 0x000fe400078efcff */
[----:B------:R-:W-:Y:S01]  /*bf10*/  @P1 LOP3.LUT R16, R16, 0x40, RZ, 0xfc, !PT ;  /* 0x0000004010101812 */ /* 0x000fe200078efcff */
[----:B------:R-:W-:Y:S01]  /*bf20*/  IMAD.SHL.U32 R3, R3, 0x2, RZ ;  /* 0x0000000203037824 */ /* 0x000fe200078e00ff */
[----:B------:R-:W-:Y:S02]  /*bf30*/  LOP3.LUT R6, R8, 0x1c0, RZ, 0xfc, !PT ;  /* 0x000001c008067812 */ /* 0x000fe400078efcff */
[----:B------:R-:W-:Y:S02]  /*bf40*/  LOP3.LUT R16, R16, 0xffffff7f, RZ, 0xc0, !PT ;  /* 0xffffff7f10107812 */ /* 0x000fe400078ec0ff */
[----:B------:R-:W-:Y:S02]  /*bf50*/  SEL R2, RZ, 0x1, P0 ;  /* 0x00000001ff027807 */ /* 0x000fe40000000000 */
[----:B------:R-:W-:-:S02]  /*bf60*/  @P0 LOP3.LUT R16, R16, 0x80, RZ, 0xfc, !PT ;  /* 0x0000008010100812 */ /* 0x000fc400078efcff */
[----:B------:R-:W-:Y:S02]  /*bf70*/  ISETP.GE.AND P1, PT, R5, UR4, PT ;  /* 0x0000000405007c0c */ /* 0x000fe4000bf26270 */
[----:B------:R-:W-:Y:S02]  /*bf80*/  LOP3.LUT R16, R16, 0xffffffdf, RZ, 0xc0, !PT ;  /* 0xffffffdf10107812 */ /* 0x000fe400078ec0ff */
[----:B------:R-:W-:Y:S02]  /*bf90*/  ISETP.GE.AND P0, PT, R6, UR4, PT ;  /* 0x0000000406007c0c */ /* 0x000fe4000bf06270 */
[----:B------:R-:W-:Y:S02]  /*bfa0*/  @P3 LOP3.LUT R16, R16, 0x20, RZ, 0xfc, !PT ;  /* 0x0000002010103812 */ /* 0x000fe400078efcff */
[----:B------:R-:W-:Y:S02]  /*bfb0*/  LOP3.LUT R5, R8, 0x100, RZ, 0xfc, !PT ;  /* 0x0000010008057812 */ /* 0x000fe400078efcff */
[----:B------:R-:W-:-:S02]  /*bfc0*/  LOP3.LUT R16, R16, 0xffffffef, RZ, 0xc0, !PT ;  /* 0xffffffef10107812 */ /* 0x000fc400078ec0ff */
[----:B------:R-:W-:Y:S02]  /*bfd0*/  LOP3.LUT R6, R8, 0x140, RZ, 0xfc, !PT ;  /* 0x0000014008067812 */ /* 0x000fe400078efcff */
[----:B------:R-:W-:Y:S02]  /*bfe0*/  LOP3.LUT R2, R3, 0x2, R2, 0xe2, !PT ;  /* 0x0000000203027812 */ /* 0x000fe400078ee202 */
[----:B------:R-:W-:Y:S02]  /*bff0*/  @P2 LOP3.LUT R16, R16, 0x10, RZ, 0xfc, !PT ;  /* 0x0000001010102812 */ /* 0x000fe400078efcff */
[----:B------:R-:W-:Y:S02]  /*c000*/  SEL R3, RZ, 0x4, P3 ;  /* 0x00000004ff037807 */ /* 0x000fe40001800000 */
[----:B------:R-:W-:Y:S02]  /*c010*/  SEL R4, RZ, 0x8, P2 ;  /* 0x00000008ff047807 */ /* 0x000fe40001000000 */
[----:B------:R-:W-:-:S02]  /*c020*/  ISETP.GE.AND P3, PT, R5, UR4, PT ;  /* 0x0000000405007c0c */ /* 0x000fc4000bf66270 */
[----:B------:R-:W-:Y:S01]  /*c030*/  ISETP.GE.AND P2, PT, R6, UR4, PT ;  /* 0x0000000406007c0c */ /* 0x000fe2000bf46270 */
[----:B------:R-:W-:Y:S01]  /*c040*/  ULDC.64 UR4, c[0x0][0x418] ;  /* 0x0001060000047ab9 */ /* 0x000fe20000000a00 */
[----:B------:R-:W-:Y:S01]  /*c050*/  LOP3.LUT R4, R4, R2, R3, 0xfe, !PT ;  /* 0x0000000204047212 */ /* 0x000fe200078efe03 */
[----:B------:R-:W-:Y:S01]  /*c060*/  UISETP.NE.U32.AND UP0, UPT, UR4, URZ, UPT ;  /* 0x0000003f0400728c */ /* 0x000fe2000bf05070 */
[----:B------:R-:W-:Y:S02]  /*c070*/  LOP3.LUT R3, R31, 0x1f8, RZ, 0xc0, !PT ;  /* 0x000001f81f037812 */ /* 0x000fe400078ec0ff */
        /* <DEDUP_REMOVED lines=24> */
[----:B------:R-:W-:-:S02]  /*c200*/  LOP3.LUT R4, R6, R4, R5, 0xfe, !PT ;  /* 0x0000000406047212 */ /* 0x000fc400078efe05 */
[----:B------:R-:W-:Y:S01]  /*c210*/  SEL R9, RZ, 0x80, P0 ;  /* 0x00000080ff097807 */ /* 0x000fe20000000000 */
[----:B------:R-:W-:Y:S01]  /*c220*/  ULEA.HI UR5, UR5, UR4, URZ, 0x6 ;  /* 0x0000000405057291 */ /* 0x000fe2000f8f303f */
[----:B------:R-:W-:Y:S02]  /*c230*/  ISETP.GE.AND P0, PT, R8, UR9, PT ;  /* 0x0000000908007c0c */ /* 0x000fe4000bf06270 */
[----:B------:R-:W-:Y:S01]  /*c240*/  LOP3.LUT R4, R4, R7, RZ, 0xfc, !PT ;  /* 0x0000000704047212 */ /* 0x000fe200078efcff */
[----:B------:R-:W-:Y:S01]  /*c250*/  USHF.R.S32.HI UR40, URZ, 0x6, UR5 ;  /* 0x000000063f287899 */ /* 0x000fe20008011405 */
[----:B------:R-:W-:Y:S02]  /*c260*/  LOP3.LUT R16, R16, 0xfffffffd, RZ, 0xc0, !PT ;  /* 0xfffffffd10107812 */ /* 0x000fe400078ec0ff */
[----:B------:R-:W-:Y:S02]  /*c270*/  LOP3.LUT R32, R4, R9, RZ, 0xfc, !PT ;  /* 0x0000000904207212 */ /* 0x000fe400078efcff */
[----:B------:R-:W-:-:S02]  /*c280*/  @P1 LOP3.LUT R16, R16, 0x2, RZ, 0xfc, !PT ;  /* 0x0000000210101812 */ /* 0x000fc400078efcff */
[----:B------:R-:W-:Y:S02]  /*c290*/  LOP3.LUT R28, R4, 0x40, RZ, 0xc0, !PT ;  /* 0x00000040041c7812 */ /* 0x000fe400078ec0ff */
[----:B------:R-:W-:Y:S02]  /*c2a0*/  LOP3.LUT R26, R32, 0x80, RZ, 0xc0, !PT ;  /* 0x00000080201a7812 */ /* 0x000fe400078ec0ff */
[----:B------:R-:W-:Y:S02]  /*c2b0*/  LOP3.LUT R16, R16, 0xffffefff, RZ, 0xc0, !PT ;  /* 0xffffefff10107812 */ /* 0x000fe400078ec0ff */
[----:B------:R-:W-:Y:S02]  /*c2c0*/  MOV R33, UR10 ;  /* 0x0000000a00217c02 */ /* 0x000fe40008000f00 */
[----:B------:R-:W-:Y:S02]  /*c2d0*/  SHF.R.U32.HI R28, RZ, 0x2, R28 ;  /* 0x00000002ff1c7819 */ /* 0x000fe4000001161c */
[----:B------:R-:W-:-:S02]  /*c2e0*/  SHF.R.U32.HI R26, RZ, 0x3, R26 ;  /* 0x00000003ff1a7819 */ /* 0x000fc4000001161a */
[----:B-1----:R-:W-:-:S07]  /*c2f0*/  @P0 LOP3.LUT R16, R16, 0x1000, RZ, 0xfc, !PT ;  /* 0x0000100010100812 */ /* 0x002fce00078efcff */
.L_x_3960:
        /* <DEDUP_REMOVED lines=22> */
.L_x_3912:
[----:B------:R-:W-:Y:S01]  /*c460*/  ULDC UR8, c[0x0][0xc54] ;  /* 0x0003150000087ab9 */ /* 0x000fe20000000800 */
[----:B------:R-:W-:Y:S01]  /*c470*/  UMOV UR6, UR7 ;  /* 0x0000000700067c82 */ /* 0x000fe20008000000 */
[----:B------:R-:W-:-:S11]  /*c480*/  UISETP.NE.AND UP0, UPT, UR8, 0x1, UPT ;  /* 0x000000010800788c */ /* 0x000fd6000bf05270 */
[----:B------:R-:W-:Y:S02]  /*c490*/  @UP0 ULDC.64 UR10, c[0x0][0xc58] ;  /* 0x00031600000a0ab9 */ /* 0x000fe40000000a00 */
[----:B------:R-:W-:-:S04]  /*c4a0*/  UIMAD.WIDE.U32 UR4, UR7, UR10, URZ ;  /* 0x0000000a070472a5 */ /* 0x000fc8000f8e003f */
[----:B------:R-:W-:-:S04]  /*c4b0*/  @UP0 USHF.R.U32.HI UR6, URZ, UR11, UR5 ;  /* 0x0000000b3f060299 */ /* 0x000fc80008011605 */
[----:B------:R-:W-:-:S12]  /*c4c0*/  UIMAD UR4, UR6, UR8, URZ ;  /* 0x00000008060472a4 */ /* 0x000fd8000f8e023f */
.L_x_3913:
        /* <DEDUP_REMOVED lines=25> */
[----:B------:R-:W-:Y:S01]  /*c660*/  UP2UR UR47, UPR, URZ, 0x4 ;  /* 0x000000043f2f7883 */ /* 0x000fe20008000000 */
[----:B------:R-:W-:Y:S01]  /*c670*/  BSSY B7, `(.L_x_3914) ;  /* 0x0000305000077945 */ /* 0x000fe20003800000 */
[----:B------:R-:W-:-:S04]  /*c680*/  USHF.L.U32 UR6, UR43, 0x6, URZ ;  /* 0x000000062b067899 */ /* 0x000fc8000800063f */
[----:B------:R-:W-:Y:S01]  /*c690*/  UIADD3 UR6, UR6, 0x3f, URZ ;  /* 0x0000003f06067890 */ /* 0x000fe2000fffe03f */
[----:B------:R-:W-:Y:S01]  /*c6a0*/  @UP2 ULDC UR4, c[0x0][0x44c] ;  /* 0x0001130000042ab9 */ /* 0x000fe20000000800 */
[----:B------:R-:W-:Y:S02]  /*c6b0*/  @UP2 ULDC UR7, c[0x0][0x450] ;  /* 0x0001140000072ab9 */ /* 0x000fe40000000800 */
[----:B------:R-:W-:-:S04]  /*c6c0*/  UIMAD.WIDE.U32 UR4, UR6, UR4, URZ ;  /* 0x00000004060472a5 */ /* 0x000fc8000f8e003f */
[----:B------:R-:W-:-:S04]  /*c6d0*/  @UP2 USHF.R.U32.HI UR6, URZ, UR7, UR5 ;  /* 0x000000073f062299 */ /* 0x000fc80008011605 */
[----:B------:R-:W-:-:S04]  /*c6e0*/  UIADD3 UR6, UR38, UR6, URZ ;  /* 0x0000000626067290 */ /* 0x000fc8000fffe03f */
[----:B------:R-:W-:-:S04]  /*c6f0*/  USHF.R.S32.HI UR4, URZ, 0x1f, UR6 ;  /* 0x0000001f3f047899 */ /* 0x000fc80008011406 */
[----:B------:R-:W-:-:S04]  /*c700*/  ULEA.HI UR4, UR4, UR6, URZ, 0x6 ;  /* 0x0000000604047291 */ /* 0x000fc8000f8f303f */
[----:B------:R-:W-:-:S04]  /*c710*/  USHF.R.S32.HI UR4, URZ, 0x6, UR4 ;  /* 0x000000063f047899 */ /* 0x000fc80008011404 */
[----:B------:R-:W-:-:S04]  /*c720*/  UISETP.LT.AND UP0, UPT, UR40, UR4, UPT ;  /* 0x000000042800728c */ /* 0x000fc8000bf01270 */
[----:B------:R-:W-:-:S06]  /*c730*/  USEL UR44, UR40, UR4, UP0 ;  /* 0x00000004282c7287 */ /* 0x000fcc0008000000 */
[----:B------:R-:W-:-:S13]  /*c740*/  ISETP.LT.AND P0, PT, RZ, UR44, PT ;  /* 0x0000002cff007c0c */ /* 0x000fda000bf01270 */
[----:B0-----:R-:W-:Y:S05]  /*c750*/  @P0 BRA `(.L_x_3915) ;  /* 0x0000000000440947 */ /* 0x001fea0003800000 */
        /* <DEDUP_REMOVED lines=17> */
.L_x_3915:
        /* <DEDUP_REMOVED lines=19> */
[----:B0----5:R-:W-:Y:S05]  /*c9a0*/  CALL.ABS.NOINC R2 ;  /* 0x0000000002007343 */ /* 0x021fea0003c00000 */
.L_x_3918:
[----:B------:R-:W-:Y:S05]  /*c9b0*/  BSYNC B6 ;  /* 0x0000000000067941 */ /* 0x000fea0003800000 */
.L_x_3917:
        /* <DEDUP_REMOVED lines=20> */
.L_x_3921:
[----:B------:R0:W1:Y:S01]  /*cb00*/  LDC.64 R2, c[0x4][R19] ;  /* 0x0100000013027b82 */ /* 0x0000620000000a00 */
[----:B------:R-:W-:Y:S01]  /*cb10*/  ULDC.64 UR6, c[0x4][0x90] ;  /* 0x0100240000067ab9 */ /* 0x000fe20000000a00 */
[----:B------:R-:W-:Y:S01]  /*cb20*/  ULDC.64 UR8, c[0x4][0x98] ;  /* 0x0100260000087ab9 */ /* 0x000fe20000000a00 */
[----:B------:R-:W-:Y:S01]  /*cb30*/  ULDC.64 UR4, c[0x4][0x18] ;  /* 0x0100060000047ab9 */ /* 0x000fe20000000a00 */
[----:B------:R-:W-:Y:S01]  /*cb40*/  MOV R4, UR6 ;  /* 0x0000000600047c02 */ /* 0x000fe20008000f00 */
[----:B------:R-:W-:Y:S01]  /*cb50*/  IMAD.U32 R5, RZ, RZ, UR7 ;  /* 0x00000007ff057e24 */ /* 0x000fe2000f8e00ff */
[----:B------:R-:W-:Y:S01]  /*cb60*/  MOV R12, 0x1 ;  /* 0x00000001000c7802 */ /* 0x000fe20000000f00 */
[----:B------:R-:W-:Y:S02]  /*cb70*/  IMAD.U32 R6, RZ, RZ, UR8 ;  /* 0x00000008ff067e24 */ /* 0x000fe4000f8e00ff */
[----:B------:R-:W-:Y:S02]  /*cb80*/  IMAD.U32 R7, RZ, RZ, UR9 ;  /* 0x00000009ff077e24 */ /* 0x000fe4000f8e00ff */
[----:B------:R-:W-:-:S02]  /*cb90*/  IMAD.U32 R10, RZ, RZ, UR4 ;  /* 0x00000004ff0a7e24 */ /* 0x000fc4000f8e00ff */
[----:B------:R-:W-:Y:S02]  /*cba0*/  IMAD.U32 R11, RZ, RZ, UR5 ;  /* 0x00000005ff0b7e24 */ /* 0x000fe4000f8e00ff */
[----:B------:R-:W-:Y:S02]  /*cbb0*/  IMAD.MOV.U32 R8, RZ, RZ, 0x70 ;  /* 0x00000070ff087424 */ /* 0x000fe400078e00ff */
[----:B0-----:R-:W-:-:S07]  /*cbc0*/  IMAD.MOV.U32 R13, RZ, RZ, RZ ;  /* 0x000000ffff0d7224 */ /* 0x001fce00078e00ff */
[----:B------:R-:W-:-:S07]  /*cbd0*/  LEPC R20, `(.L_x_3920) ;  /* 0x000000001014794e */ /* 0x000fce0000000000 */
[----:B-1----:R-:W-:Y:S05]  /*cbe0*/  CALL.ABS.NOINC R2 ;  /* 0x0000000002007343 */ /* 0x002fea0003c00000 */
.L_x_3920:
[----:B------:R-:W-:Y:S05]  /*cbf0*/  BSYNC B6 ;  /* 0x0000000000067941 */ /* 0x000fea0003800000 */
.L_x_3919:
        /* <DEDUP_REMOVED lines=17> */
.L_x_3977:
        /* <DEDUP_REMOVED lines=8> */
[----:B--2---:R-:W-:-:S04]  /*cd90*/  SHF.L.U32 R8, R8, 0x4, RZ ;  /* 0x0000000408087819 */ /* 0x004fc800000006ff */
        /* <DEDUP_REMOVED lines=18> */
[----:B------:R-:W-:Y:S01]  /*cec0*/  IMAD.U32 R2, RZ, RZ, UR46 ;  /* 0x0000002eff027e24 */ /* 0x000fe2000f8e00ff */
[----:B------:R-:W-:-:S03]  /*ced0*/  IADD3 R0, -R9, RZ, RZ ;  /* 0x000000ff09007210 */ /* 0x000fc60007ffe1ff */
        /* <DEDUP_REMOVED lines=13> */
.L_x_3923:
[----:B------:R-:W-:Y:S01]  /*cfb0*/  IMAD R25, R18, 0x8, R17 ;  /* 0x0000000812197824 */ /* 0x000fe200078e0211 */
[----:B------:R-:W-:Y:S01]  /*cfc0*/  SHF.L.U32 R0, R22, 0x1f, RZ ;  /* 0x0000001f16007819 */ /* 0x000fe200000006ff */
[----:B------:R-:W-:Y:S03]  /*cfd0*/  BSSY B0, `(.L_x_3924) ;  /* 0x0000003000007945 */ /* 0x000fe60003800000 */
[----:B------:R-:W0:Y:S02]  /*cfe0*/  SYNCS.PHASECHK.TRANS64.TRYWAIT P0, [R25+URZ+0x28c40], R0 ;  /* 0x028c4000190075a7 */ /* 0x000e24000800017f */
[----:B0-----:R-:W-:Y:S05]  /*cff0*/  @!P0 BRA `(.L_x_3925) ;  /* 0x0000002c00fc8947 */ /* 0x001fea0003800000 */
.L_x_3978:
[----:B------:R-:W-:Y:S05]  /*d000*/  BSYNC B0 ;  /* 0x0000000000007941 */ /* 0x000fea0003800000 */
.L_x_3924:
        /* <DEDUP_REMOVED lines=12> */
[----:B------:R-:W-:Y:S01]  /*d0d0*/  IMAD R5, R4, UR4, RZ ;  /* 0x0000000404057c24 */ /* 0x000fe2000f8e02ff */
[----:B0-----:R-:W-:Y:S01]  /*d0e0*/  LEA R4, R18, R31, 0xc ;  /* 0x0000001f12047211 */ /* 0x001fe200078e60ff */
        /* <DEDUP_REMOVED lines=11> */
[----:B-1----:R-:W-:Y:S02]  /*d1a0*/  IMAD.SHL.U32 R6, R6, 0x8, RZ ;  /* 0x0000000806067824 */ /* 0x002fe400078e00ff */
[----:B------:R-:W-:Y:S02]  /*d1b0*/  LEA.HI.X R5, R2, UR5, R5, 0x1, P0 ;  /* 0x0000000502057c11 */ /* 0x000fe400080f0c05 */
[----:B------:R-:W-:Y:S02]  /*d1c0*/  ISETP.GE.AND P0, PT, R27, 0x1, PT ;  /* 0x000000011b00780c */ /* 0x000fe40003f06270 */
[----:B------:R-:W-:Y:S01]  /*d1d0*/  LOP3.LUT R6, R6, 0x38, RZ, 0xc0, !PT ;  /* 0x0000003806067812 */ /* 0x000fe200078ec0ff */
[----:B------:R-:W-:Y:S10]  /*d1e0*/  BRA.DIV UR4, `(.L_x_3926) ;  /* 0x0000002e04947947 */ /* 0x000ff4000b800000 */
        /* <DEDUP_REMOVED lines=12> */
[----:B-1----:R-:W-:Y:S01]  /*d2b0*/  @P0 IMAD.X R3, RZ, RZ, R2, P1 ;  /* 0x000000ffff030224 */ /* 0x002fe200008e0602 */
[----:B------:R-:W-:Y:S02]  /*d2c0*/  @P0 MOV R2, R14 ;  /* 0x0000000e00020202 */ /* 0x000fe40000000f00 */
        /* <DEDUP_REMOVED lines=11> */
.L_x_3988:
        /* <DEDUP_REMOVED lines=10> */
.L_x_3927:
        /* <DEDUP_REMOVED lines=11> */
.L_x_3928:
[----:B------:R-:W-:Y:S01]  /*d4d0*/  IADD3 R0, R17, 0x20400, RZ ;  /* 0x0002040011007810 */ /* 0x000fe20007ffe0ff */
        /* <DEDUP_REMOVED lines=22> */
.L_x_3930:
[----:B------:R-:W-:Y:S05]  /*d640*/  BSYNC B6 ;  /* 0x0000000000067941 */ /* 0x000fea0003800000 */
.L_x_3929:
[----:B------:R2:W5:Y:S01]  /*d650*/  LDL R8, [R1+0x8] ;  /* 0x0000080001087983 */ /* 0x0005620000100800 */
[----:B------:R-:W-:Y:S01]  /*d660*/  UISETP.NE.AND UP0, UPT, UR47, URZ, UPT ;  /* 0x0000003f2f00728c */ /* 0x000fe2000bf05270 */
[----:B------:R-:W-:Y:S01]  /*d670*/  IMAD.U32 R0, RZ, RZ, UR43 ;  /* 0x0000002bff007e24 */ /* 0x000fe2000f8e00ff */
[----:B------:R-:W-:Y:S01]  /*d680*/  LOP3.LUT P5, RZ, R16, 0x1000, RZ, 0xc0, !PT ;  /* 0x0000100010ff7812 */ /* 0x000fe200078ac0ff */
[----:B0-----:R-:W0:Y:S01]  /*d690*/  S2R R2, SR_TID.X ;  /* 0x0000000000027919 */ /* 0x001e220000002100 */
[----:B------:R-:W-:Y:S01]  /*d6a0*/  R2UR UR6, R23 ;  /* 0x00000000170672ca */ /* 0x000fe200000e0000 */
[----:B------:R-:W-:Y:S01]  /*d6b0*/  ULDC.64 UR8, c[0x0][0x2d8] ;  /* 0x0000b60000087ab9 */ /* 0x000fe20000000a00 */
[----:B------:R-:W-:-:S05]  /*d6c0*/  PLOP3.LUT P0, PT, PT, PT, UP0, 0x80, 0x0 ;  /* 0x000000000000781c */ /* 0x000fca0003f0f008 */
[----:B------:R-:W-:Y:S01]  /*d6d0*/  @UP0 ULDC UR4, c[0x0][0x44c] ;  /* 0x0001130000040ab9 */ /* 0x000fe20000000800 */
[----:B0-----:R-:W-:-:S05]  /*d6e0*/  IMAD.SHL.U32 R2, R2, 0x10, RZ ;  /* 0x0000001002027824 */ /* 0x001fca00078e00ff */
[----:B------:R-:W-:-:S05]  /*d6f0*/  LOP3.LUT R2, R36, 0x70, R2, 0xf8, !PT ;  /* 0x0000007024027812 */ /* 0x000fca00078ef802 */
[----:B------:R-:W-:-:S04]  /*d700*/  IMAD R0, R0, 0x40, R2 ;  /* 0x0000004000007824 */ /* 0x000fc800078e0202 */
        /* <DEDUP_REMOVED lines=8> */
[----:B------:R-:W-:Y:S01]  /*d790*/  UIMAD UR7, UR7, UR9, UR6 ;  /* 0x00000009070772a4 */ /* 0x000fe2000f8e0206 */
[----:B------:R-:W0:Y:S01]  /*d7a0*/  S2R R10, SR_TID.X ;  /* 0x00000000000a7919 */ /* 0x000e220000002100 */
[----:B------:R-:W-:Y:S01]  /*d7b0*/  USHF.R.S32.HI UR6, URZ, 0x1f, UR42 ;  /* 0x0000001f3f067899 */ /* 0x000fe2000801142a */
[----:B------:R-:W-:-:S09]  /*d7c0*/  IADD3 R5, -R2, RZ, RZ ;  /* 0x000000ff02057210 */ /* 0x000fd20007ffe1ff */
        /* <DEDUP_REMOVED lines=25> */
[----:B0-----:R-:W-:-:S03]  /*d960*/  IMAD.SHL.U32 R10, R10, 0x8, RZ ;  /* 0x000000080a0a7824 */ /* 0x001fc600078e00ff */
[----:B------:R-:W-:Y:S02]  /*d970*/  LEA.HI.X R5, R2, UR5, R5, 0x1, P0 ;  /* 0x0000000502057c11 */ /* 0x000fe400080f0c05 */
[----:B------:R-:W-:Y:S01]  /*d980*/  LOP3.LUT R10, R10, 0x38, RZ, 0xc0, !PT ;  /* 0x000000380a0a7812 */ /* 0x000fe200078ec0ff */
[----:B--2---:R-:W-:Y:S06]  /*d990*/  BRA.DIV UR4, `(.L_x_3931) ;  /* 0x0000002a04d07947 */ /* 0x004fec000b800000 */
[----:B------:R-:W0:Y:S01]  /*d9a0*/  SHFL.IDX PT, R14, R0, RZ, 0x181f ;  /* 0x00181fff000e7589 */ /* 0x000e2200000e0000 */
[----:B------:R-:W-:-:S03]  /*d9b0*/  IMAD.U32 R3, RZ, RZ, UR43 ;  /* 0x0000002bff037e24 */ /* 0x000fc6000f8e00ff */
[----:B------:R-:W2:Y:S01]  /*d9c0*/  SHFL.IDX PT, R2, R5, RZ, 0x181f ;  /* 0x00181fff05027589 */ /* 0x000ea200000e0000 */
[----:B------:R-:W-:-:S04]  /*d9d0*/  IMAD R4, R3, 0x40, R36 ;  /* 0x0000004003047824 */ /* 0x000fc800078e0224 */
[C---:B------:R-:W-:Y:S01]  /*d9e0*/  VIADD R6, R4.reuse, 0x10 ;  /* 0x0000001004067836 */ /* 0x040fe20000000000 */
[----:B------:R-:W-:-:S13]  /*d9f0*/  ISETP.GE.AND P0, PT, R4, UR37, PT ;  /* 0x0000002504007c0c */ /* 0x000fda000bf06270 */
[----:B0-----:R-:W-:-:S04]  /*da00*/  @!P0 LEA R14, P1, R10, R14, 0x1 ;  /* 0x0000000e0a0e8211 */ /* 0x001fc800078208ff */
[----:B--2---:R-:W-:Y:S01]  /*da10*/  @!P0 IADD3.X R3, RZ, R2, RZ, P1, !PT ;  /* 0x00000002ff038210 */ /* 0x004fe20000ffe4ff */
[----:B------:R-:W-:Y:S02]  /*da20*/  @!P0 IMAD.MOV.U32 R2, RZ, RZ, R14 ;  /* 0x000000ffff028224 */ /* 0x000fe400078e000e */
[----:B------:R-:W0:Y:S04]  /*da30*/  SHFL.IDX PT, R14, R0, 0x1, 0x181f ;  /* 0x00381f00000e7f89 */ /* 0x000e2800000e0000 */
[----:B-----5:R2:W-:Y:S01]  /*da40*/  @!P0 LDGSTS.E.BYPASS.LTC128B.128 [R8+0x20400], desc[UR50][R2.64], !P5 ;  /* 0x2040000002088fae */ /* 0x0205e2000e901d72 */
[----:B------:R-:W-:Y:S01]  /*da50*/  ISETP.GE.AND P0, PT, R6, UR37, PT ;  /* 0x0000002506007c0c */ /* 0x000fe2000bf06270 */
[----:B------:R-:W-:Y:S02]  /*da60*/  VIADD R6, R4, 0x20 ;  /* 0x0000002004067836 */ /* 0x000fe40000000000 */
        /* <DEDUP_REMOVED lines=10> */
[----:B--2---:R-:W-:Y:S01]  /*db10*/  @!P0 IMAD.X R3, RZ, RZ, R2, P1 ;  /* 0x000000ffff038224 */ /* 0x004fe200008e0602 */
[----:B------:R-:W-:Y:S02]  /*db20*/  @!P0 MOV R2, R14 ;  /* 0x0000000e00028202 */ /* 0x000fe40000000f00 */
[----:B------:R0:W2:Y:S04]  /*db30*/  SHFL.IDX PT, R14, R0, 0x3, 0x181f ;  /* 0x00781f00000e7f89 */ /* 0x0000a800000e0000 */
[----:B---3--:R0:W-:Y:S02]  /*db40*/  @!P0 LDGSTS.E.BYPASS.LTC128B.128 [R8+0x21400], desc[UR50][R2.64], !P5 ;  /* 0x2140000002088fae */ /* 0x0081e4000e901d72 */
.L_x_3997:
        /* <DEDUP_REMOVED lines=10> */
.L_x_3932:
        /* <DEDUP_REMOVED lines=18> */
.L_x_3998:
[----:B------:R-:W-:Y:S05]  /*dd10*/  BSYNC B0 ;  /* 0x0000000000007941 */ /* 0x000fea0003800000 */
.L_x_3933:
[----:B------:R-:W-:-:S05]  /*dd20*/  IMAD.U32 R2, RZ, RZ, UR46 ;  /* 0x0000002eff027e24 */ /* 0x000fca000f8e00ff */
[----:B------:R-:W-:-:S13]  /*dd30*/  ISETP.NE.AND P0, PT, R2, 0x3, PT ;  /* 0x000000030200780c */ /* 0x000fda0003f05270 */
[----:B------:R-:W-:Y:S05]  /*dd40*/  @!P0 BRA `(.L_x_3935) ;  /* 0x0000000000048947 */ /* 0x000fea0003800000 */
[----:B------:R-:W-:Y:S01]  /*dd50*/  BPT.TRAP 0x1 ;  /* 0x000000040000795c */ /* 0x000fe20000300000 */
.L_x_3935:
[----:B0-----:R-:W-:Y:S01]  /*dd60*/  SHF.L.U32 R0, R22, 0x1f, RZ ;  /* 0x0000001f16007819 */ /* 0x001fe200000006ff */
[----:B------:R-:W-:Y:S03]  /*dd70*/  BSSY B0, `(.L_x_3936) ;  /* 0x0000003000007945 */ /* 0x000fe60003800000 */
[----:B------:R-:W0:Y:S02]  /*dd80*/  SYNCS.PHASECHK.TRANS64.TRYWAIT P0, [R25+URZ+0x28c60], R0 ;  /* 0x028c6000190075a7 */ /* 0x000e24000800017f */
[----:B0-----:R-:W-:Y:S05]  /*dd90*/  @!P0 BRA `(.L_x_3937) ;  /* 0x0000002c00008947 */ /* 0x001fea0003800000 */
.L_x_3999:
[----:B------:R-:W-:Y:S05]  /*dda0*/  BSYNC B0 ;  /* 0x0000000000007941 */ /* 0x000fea0003800000 */
.L_x_3936:
        /* <DEDUP_REMOVED lines=67> */
[----:B--2---:R-:W-:Y:S02]  /*e1e0*/  IADD3.X R3, RZ, R3, RZ, P6, !PT ;  /* 0x00000003ff037210 */ /* 0x004fe400037fe4ff */
        /* <DEDUP_REMOVED lines=39> */
.L_x_4009:
        /* <DEDUP_REMOVED lines=25> */
.L_x_3939:
        /* <DEDUP_REMOVED lines=11> */
.L_x_3940:
[----:B------:R-:W-:Y:S01]  /*e6a0*/  UISETP.GE.AND UP0, UPT, UR44, 0x2, UPT ;  /* 0x000000022c00788c */ /* 0x000fe2000bf06270 */
[----:B------:R0:W-:Y:S05]  /*e6b0*/  SYNCS.ARRIVE.TRANS64.A1T0 RZ, [R25+URZ+0x28c50], RZ ;  /* 0x028c50ff19ff79a7 */ /* 0x0001ea000810003f */
[----:B------:R-:W-:-:S13]  /*e6c0*/  PLOP3.LUT P0, PT, PT, PT, UP0, 0x40, 0x0 ;  /* 0x000000000000781c */ /* 0x000fda0003f0e808 */
[----:B0-----:R-:W-:Y:S05]  /*e6d0*/  @P0 BRA `(.L_x_3941) ;  /* 0x0000000c009c0947 */ /* 0x001fea0003800000 */
[----:B------:R-:W-:Y:S01]  /*e6e0*/  UIADD3 UR4, UR44, -0x2, URZ ;  /* 0xfffffffe2c047890 */ /* 0x000fe2000fffe03f */
[----:B------:R-:W-:Y:S05]  /*e6f0*/  BSSY B0, `(.L_x_3941) ;  /* 0x00000e5000007945 */ /* 0x000fea0003800000 */
[----:B------:R-:W-:-:S07]  /*e700*/  IMAD.U32 R9, RZ, RZ, UR4 ;  /* 0x00000004ff097e24 */ /* 0x000fce000f8e00ff */
.L_x_3954:
        /* <DEDUP_REMOVED lines=8> */
[C---:B------:R-:W-:Y:S02]  /*e790*/  ISETP.GT.U32.AND P1, PT, R2.reuse, 0x3f, PT ;  /* 0x0000003f0200780c */ /* 0x040fe40003f24070 */
[----:B------:R-:W-:-:S05]  /*e7a0*/  IADD3 R8, R2, R8, RZ ;  /* 0x0000000802087210 */ /* 0x000fca0007ffe0ff */
        /* <DEDUP_REMOVED lines=8> */
[----:B------:R-:W-:Y:S02]  /*e830*/  @!P1 IMAD R5, R24, R5, R2 ;  /* 0x0000000518059224 */ /* 0x000fe400078e0202 */
[----:B------:R-:W-:-:S04]  /*e840*/  @!P1 IMAD.MOV.U32 R2, RZ, RZ, R10 ;  /* 0x000000ffff029224 */ /* 0x000fc800078e000a */
[----:B------:R-:W-:-:S04]  /*e850*/  @!P1 IMAD.WIDE.U32 R2, R24, R4, R2 ;  /* 0x0000000418029225 */ /* 0x000fc800078e0002 */
[----:B------:R-:W-:Y:S02]  /*e860*/  @!P1 IMAD.IADD R3, R5, 0x1, R3 ;  /* 0x0000000105039824 */ /* 0x000fe400078e0203 */
[----:B------:R-:W-:Y:S01]  /*e870*/  IMAD.MOV.U32 R4, RZ, RZ, RZ ;  /* 0x000000ffff047224 */ /* 0x000fe200078e00ff */
[C---:B0-----:R-:W-:Y:S02]  /*e880*/  @!P1 LEA R6, P0, R2.reuse, R6, 0x2 ;  /* 0x0000000602069211 */ /* 0x041fe400078010ff */
[----:B------:R-:W-:Y:S02]  /*e890*/  MOV R11, UR46 ;  /* 0x0000002e000b7c02 */ /* 0x000fe40008000f00 */
        /* <DEDUP_REMOVED lines=13> */
[----:B------:R-:W-:Y:S01]  /*e970*/  ISETP.GT.AND P3, PT, R2, RZ, PT ;  /* 0x000000ff0200720c */ /* 0x000fe20003f64270 */
[----:B0-----:R-:W-:-:S12]  /*e980*/  @!P1 BRA `(.L_x_3942) ;  /* 0x0000000000049947 */ /* 0x001fd80003800000 */
[----:B------:R-:W-:Y:S01]  /*e990*/  BPT.TRAP 0x1 ;  /* 0x000000040000795c */ /* 0x000fe20000300000 */
.L_x_3942:
[----:B------:R-:W-:Y:S01]  /*e9a0*/  IMAD R8, R18, 0x8, R17 ;  /* 0x0000000812087824 */ /* 0x000fe200078e0211 */
[----:B------:R-:W-:Y:S01]  /*e9b0*/  SHF.L.U32 R20, R22, 0x1f, RZ ;  /* 0x0000001f16147819 */ /* 0x000fe200000006ff */
[----:B------:R-:W-:Y:S01]  /*e9c0*/  BSSY B1, `(.L_x_3943) ;  /* 0x0000004000017945 */ /* 0x000fe20003800000 */
[----:B------:R-:W-:Y:S02]  /*e9d0*/  SHF.R.S32.HI R7, RZ, 0x1f, R5 ;  /* 0x0000001fff077819 */ /* 0x000fe40000011405 */
[----:B------:R-:W0:Y:S02]  /*e9e0*/  SYNCS.PHASECHK.TRANS64.TRYWAIT P0, [R8+URZ+0x28c40], R20 ;  /* 0x028c4014080075a7 */ /* 0x000e24000800017f */
[----:B0-----:R-:W-:Y:S05]  /*e9f0*/  @!P0 BRA `(.L_x_3944) ;  /* 0x0000002800048947 */ /* 0x001fea0003800000 */
.L_x_4010:
[----:B------:R-:W-:Y:S05]  /*ea00*/  BSYNC B1 ;  /* 0x0000000000017941 */ /* 0x000fea0003800000 */
.L_x_3943:
        /* <DEDUP_REMOVED lines=14> */
[C---:B------:R-:W-:Y:S01]  /*eaf0*/  IMAD R27, R19.reuse, UR5, R6 ;  /* 0x00000005131b7c24 */ /* 0x040fe2000f8e0206 */
[----:B------:R-:W-:Y:S01]  /*eb00*/  LEA R6, R18, R31, 0xc ;  /* 0x0000001f12067211 */ /* 0x000fe200078e60ff */
[----:B------:R-:W-:Y:S01]  /*eb10*/  IMAD.WIDE.U32 R2, R19, UR4, R2 ;  /* 0x0000000413027c25 */ /* 0x000fe2000f8e0002 */
[----:B------:R-:W-:-:S03]  /*eb20*/  ULDC.64 UR4, c[0x0][0x2e8] ;  /* 0x0000ba0000047ab9 */ /* 0x000fc60000000a00 */
[----:B------:R-:W-:Y:S01]  /*eb30*/  IMAD.IADD R27, R27, 0x1, R3 ;  /* 0x000000011b1b7824 */ /* 0x000fe200078e0203 */
[----:B------:R-:W-:Y:S01]  /*eb40*/  LEA R21, P0, R2, UR4, 0x1 ;  /* 0x0000000402157c11 */ /* 0x000fe2000f8008ff */
[----:B------:R-:W-:-:S03]  /*eb50*/  UMOV UR4, 0xffffffff ;  /* 0xffffffff00047882 */ /* 0x000fc60000000000 */
        /* <DEDUP_REMOVED lines=11> */
[----:B------:R-:W2:Y:S02]  /*ec10*/  SHFL.IDX PT, R14, R21, 0x2, 0x181f ;  /* 0x00581f00150e7f89 */ /* 0x000ea400000e0000 */
[----:B-1----:R-:W-:-:S05]  /*ec20*/  IMAD.X R3, RZ, RZ, R3, P0 ;  /* 0x000000ffff037224 */ /* 0x002fca00000e0603 */
[----:B------:R1:W-:Y:S04]  /*ec30*/  LDGSTS.E.BYPASS.LTC128B.128 [R25+0x22c00], desc[UR50][R2.64], !P1 ;  /* 0x22c0000002197fae */ /* 0x0003e8000c901d72 */
[----:B-1----:R-:W1:Y:S01]  /*ec40*/  SHFL.IDX PT, R3, R27, 0x2, 0x181f ;  /* 0x00581f001b037f89 */ /* 0x002e6200000e0000 */
[----:B--2---:R-:W-:-:S03]  /*ec50*/  IADD3 R2, P0, R14, R0, RZ ;  /* 0x000000000e027210 */ /* 0x004fc60007f1e0ff */
[----:B------:R2:W3:Y:S04]  /*ec60*/  SHFL.IDX PT, R14, R21, 0x3, 0x181f ;  /* 0x00781f00150e7f89 */ /* 0x0004e800000e0000 */
[----:B------:R-:W4:Y:S01]  /*ec70*/  SHFL.IDX PT, R27, R27, 0x3, 0x181f ;  /* 0x00781f001b1b7f89 */ /* 0x000f2200000e0000 */
[----:B-1----:R-:W-:-:S05]  /*ec80*/  IMAD.X R3, RZ, RZ, R3, P0 ;  /* 0x000000ffff037224 */ /* 0x002fca00000e0603 */
[----:B---3--:R2:W-:Y:S02]  /*ec90*/  LDGSTS.E.BYPASS.LTC128B.128 [R25+0x23400], desc[UR50][R2.64], !P1 ;  /* 0x2340000002197fae */ /* 0x0085e4000c901d72 */
.L_x_4020:
        /* <DEDUP_REMOVED lines=8> */
.L_x_3946:
        /* <DEDUP_REMOVED lines=11> */
.L_x_3947:
[----:B------:R1:W-:Y:S01]  /*edd0*/  SYNCS.ARRIVE.TRANS64.A1T0 RZ, [R8+URZ+0x28c30], RZ ;  /* 0x028c30ff08ff79a7 */ /* 0x0003e2000810003f */
[----:B------:R-:W-:Y:S05]  /*ede0*/  @!P2 BRA `(.L_x_3948) ;  /* 0x000000000004a947 */ /* 0x000fea0003800000 */
[----:B------:R-:W-:Y:S01]  /*edf0*/  BPT.TRAP 0x1 ;  /* 0x000000040000795c */ /* 0x000fe20000300000 */
.L_x_3948:
[----:B------:R-:W2:Y:S01]  /*ee00*/  SYNCS.PHASECHK.TRANS64.TRYWAIT P0, [R8+URZ+0x28c60], R20 ;  /* 0x028c6014080075a7 */ /* 0x000ea2000800017f */
[----:B------:R-:W-:Y:S04]  /*ee10*/  BSSY B1, `(.L_x_3949) ;  /* 0x0000002000017945 */ /* 0x000fe80003800000 */
[----:B--2---:R-:W-:Y:S05]  /*ee20*/  @!P0 BRA `(.L_x_3950) ;  /* 0x0000002800188947 */ /* 0x004fea0003800000 */
.L_x_4021:
[----:B------:R-:W-:Y:S05]  /*ee30*/  BSYNC B1 ;  /* 0x0000000000017941 */ /* 0x000fea0003800000 */
.L_x_3949:
        /* <DEDUP_REMOVED lines=8> */
[----:B------:R-:W-:Y:S01]  /*eec0*/  IMAD R5, R10, UR4, RZ ;  /* 0x000000040a057c24 */ /* 0x000fe2000f8e02ff */
[----:B------:R-:W-:-:S03]  /*eed0*/  IADD3 R3, R3, R7, RZ ;  /* 0x0000000703037210 */ /* 0x000fc60007ffe0ff */
        /* <DEDUP_REMOVED lines=11> */
[----:B0-2---:R-:W-:Y:S01]  /*ef90*/  LEA.HI.X R20, R2, UR5, R3, 0x1, P0 ;  /* 0x0000000502147c11 */ /* 0x005fe200080f0c03 */
[----:B------:R-:W-:Y:S06]  /*efa0*/  BRA.DIV UR4, `(.L_x_3951) ;  /* 0x0000002604cc7947 */ /* 0x000fec000b800000 */
        /* <DEDUP_REMOVED lines=53> */
.L_x_4031:
[----:B--2---:R-:W-:Y:S02]  /*f300*/  P2R R4, PR, RZ, 0x2 ;  /* 0x00000002ff047803 */ /* 0x004fe40000000000 */
[----:B------:R-:W-:Y:S02]  /*f310*/  LOP3.LUT P1, RZ, R16, 0x80, RZ, 0xc0, !PT ;  /* 0x0000008010ff7812 */ /* 0x000fe4000782c0ff */
[----:B------:R-:W-:Y:S02]  /*f320*/  IADD3 R2, P2, R14, R0, RZ ;  /* 0x000000000e027210 */ /* 0x000fe40007f5e0ff */
[----:B------:R-:W-:Y:S02]  /*f330*/  P2R R5, PR, RZ, 0x8 ;  /* 0x00000008ff057803 */ /* 0x000fe40000000000 */
[----:B------:R-:W-:Y:S02]  /*f340*/  LOP3.LUT P3, RZ, R16, 0x40, RZ, 0xc0, !PT ;  /* 0x0000004010ff7812 */ /* 0x000fe4000786c0ff */
[----:B------:R-:W-:-:S02]  /*f350*/  IADD3.X R3, RZ, R20, RZ, P2, !PT ;  /* 0x00000014ff037210 */ /* 0x000fc400017fe4ff */
[C---:B------:R-:W-:Y:S02]  /*f360*/  LOP3.LUT P2, RZ, R16.reuse, 0x20, RZ, 0xc0, !PT ;  /* 0x0000002010ff7812 */ /* 0x040fe4000784c0ff */
[----:B------:R-:W-:Y:S01]  /*f370*/  LOP3.LUT P6, RZ, R16, 0x10, RZ, 0xc0, !PT ;  /* 0x0000001010ff7812 */ /* 0x000fe200078cc0ff */
        /* <DEDUP_REMOVED lines=15> */
.L_x_3952:
        /* <DEDUP_REMOVED lines=11> */
.L_x_3953:
[----:B------:R0:W-:Y:S01]  /*f520*/  SYNCS.ARRIVE.TRANS64.A1T0 RZ, [R8+URZ+0x28c50], RZ ;  /* 0x028c50ff08ff79a7 */ /* 0x0001e2000810003f */
[----:B------:R-:W-:Y:S05]  /*f530*/  @P3 BRA `(.L_x_3954) ;  /* 0xfffffff000743947 */ /* 0x000fea000383ffff */
[----:B------:R-:W-:Y:S05]  /*f540*/  BSYNC B0 ;  /* 0x0000000000007941 */ /* 0x000fea0003800000 */
.L_x_3941:
        /* <DEDUP_REMOVED lines=21> */
.L_x_3956:
[----:B------:R-:W-:Y:S05]  /*f6a0*/  BSYNC B0 ;  /* 0x0000000000007941 */ /* 0x000fea0003800000 */
.L_x_3955:
[----:B------:R-:W-:-:S07]  /*f6b0*/  LOP3.LUT R22, R22, R5, RZ, 0x3c, !PT ;  /* 0x0000000516167212 */ /* 0x000fce00078e3cff */
.L_x_3916:
[----:B------:R-:W-:Y:S05]  /*f6c0*/  BSYNC B7 ;  /* 0x0000000000077941 */ /* 0x000fea0003800000 */
.L_x_3914:
        /* <DEDUP_REMOVED lines=11> */
.L_x_3957:
[----:B------:R-:W-:-:S03]  /*f780*/  UMOV UR4, 0xffffffff ;  /* 0xffffffff00047882 */ /* 0x000fc60000000000 */
[----:B------:R-:W-:Y:S05]  /*f790*/  BRA.DIV UR4, `(.L_x_3959) ;  /* 0x0000002604a07947 */ /* 0x000fea000b800000 */
[----:B------:R2:W3:Y:S02]  /*f7a0*/  SHFL.IDX PT, R14, R33, RZ, 0x1f ;  /* 0x00001fff210e7589 */ /* 0x0004e400000e0000 */
.L_x_4034:
[----:B------:R-:W4:Y:S01]  /*f7b0*/  @!P1 S2R R3, SR_CgaCtaId ;  /* 0x0000000000039919 */ /* 0x000f220000008800 */
[----:B------:R-:W-:Y:S05]  /*f7c0*/  WARPSYNC.ALL ;  /* 0x0000000000007948 */ /* 0x000fea0003800000 */
[----:B------:R-:W-:Y:S01]  /*f7d0*/  BAR.SYNC.DEFER_BLOCKING 0x4, 0x180 ;  /* 0x0106000000007b1d */ /* 0x000fe20000010000 */
[----:B------:R-:W-:-:S04]  /*f7e0*/  @!P1 MOV R0, 0x400 ;  /* 0x0000040000009802 */ /* 0x000fc80000000f00 */
[----:B----4-:R-:W-:-:S05]  /*f7f0*/  @!P1 LEA R17, R3, R0, 0x18 ;  /* 0x0000000003119211 */ /* 0x010fca00078ec0ff */
[----:B------:R2:W-:Y:S02]  /*f800*/  @!P1 STS [R17+0x28cd0], R33 ;  /* 0x028cd02111009388 */ /* 0x0005e40000000800 */
[----:B--23--:R-:W-:Y:S01]  /*f810*/  IMAD.MOV.U32 R33, RZ, RZ, R14 ;  /* 0x000000ffff217224 */ /* 0x00cfe200078e000e */
[----:B------:R-:W-:Y:S06]  /*f820*/  BAR.ARV 0x5, 0x180 ;  /* 0x0146000000007b1d */ /* 0x000fec0000002000 */
.L_x_3958:
[----:B------:R-:W-:Y:S02]  /*f830*/  ULDC UR4, c[0x0][0xc38] ;  /* 0x00030e0000047ab9 */ /* 0x000fe40000000800 */
[----:B---3--:R-:W-:-:S13]  /*f840*/  ISETP.GE.AND P0, PT, R33, UR4, PT ;  /* 0x0000000421007c0c */ /* 0x008fda000bf06270 */
[----:B------:R-:W-:Y:S05]  /*f850*/  @!P0 BRA `(.L_x_3960) ;  /* 0xffffffc800a88947 */ /* 0x000fea000383ffff */
.L_x_3911:
        /* <DEDUP_REMOVED lines=12> */
.L_x_4035:
[----:B------:R-:W-:Y:S05]  /*f920*/  BSYNC B0 ;  /* 0x0000000000007941 */ /* 0x000fea0003800000 */
.L_x_3961:
[----:B------:R-:W-:-:S03]  /*f930*/  UMOV UR4, 0xffffffff ;  /* 0xffffffff00047882 */ /* 0x000fc60000000000 */
[----:B------:R-:W-:Y:S05]  /*f940*/  BRA.DIV UR4, `(.L_x_3963) ;  /* 0x0000002604707947 */ /* 0x000fea000b800000 */
[----:B---3--:R-:W3:Y:S02]  /*f950*/  S2R R0, SR_TID.X ;  /* 0x0000000000007919 */ /* 0x008ee40000002100 */
[----:B---3--:R-:W-:-:S04]  /*f960*/  SHF.R.U32.HI R0, RZ, 0x5, R0 ;  /* 0x00000005ff007819 */ /* 0x008fc80000011600 */
[----:B------:R-:W-:-:S05]  /*f970*/  LOP3.LUT R0, R0, 0x3, RZ, 0xc0, !PT ;  /* 0x0000000300007812 */ /* 0x000fca00078ec0ff */
[----:B------:R3:W4:Y:S02]  /*f980*/  SHFL.IDX PT, R14, R0, RZ, 0x1f ;  /* 0x00001fff000e7589 */ /* 0x00072400000e0000 */
.L_x_4038:
[----:B----4-:R-:W-:Y:S01]  /*f990*/  ISETP.NE.AND P0, PT, R14, RZ, PT ;  /* 0x000000ff0e00720c */ /* 0x010fe20003f05270 */
[----:B------:R-:W-:-:S12]  /*f9a0*/  BSSY B0, `(.L_x_3964) ;  /* 0x0000024000007945 */ /* 0x000fd80003800000 */
[----:B------:R-:W-:Y:S05]  /*f9b0*/  @P0 BRA `(.L_x_3965) ;  /* 0x0000000000880947 */ /* 0x000fea0003800000 */
[----:B------:R-:W-:-:S03]  /*f9c0*/  UMOV UR4, 0xffffffff ;  /* 0xffffffff00047882 */ /* 0x000fc60000000000 */
[----:B------:R-:W-:Y:S05]  /*f9d0*/  BRA.DIV UR4, `(.L_x_3966) ;  /* 0x0000002604807947 */ /* 0x000fea000b800000 */
[----:B------:R-:W-:-:S13]  /*f9e0*/  ELECT P6, URZ, PT ;  /* 0x00000000003f782f */ /* 0x000fda00038c0000 */
.L_x_4041:
[----:B------:R-:W-:Y:S05]  /*f9f0*/  @!P6 BRA `(.L_x_3965) ;  /* 0x000000000078e947 */ /* 0x000fea0003800000 */
[----:B------:R-:W-:-:S06]  /*fa00*/  ULOP3.LUT UR4, UR39, 0x2, URZ, 0xfc, !UPT ;  /* 0x0000000227047892 */ /* 0x000fcc000f8efc3f */
[----:B---3--:R-:W-:-:S04]  /*fa10*/  MOV R0, UR4 ;  /* 0x0000000400007c02 */ /* 0x008fc80008000f00 */
[----:B------:R-:W-:-:S13]  /*fa20*/  ISETP.NE.AND P0, PT, R0, 0x3, PT ;  /* 0x000000030000780c */ /* 0x000fda0003f05270 */
[----:B------:R-:W-:Y:S05]  /*fa30*/  @!P0 BRA `(.L_x_3967) ;  /* 0x0000000000048947 */ /* 0x000fea0003800000 */
[----:B------:R-:W-:Y:S01]  /*fa40*/  BPT.TRAP 0x1 ;  /* 0x000000040000795c */ /* 0x000fe20000300000 */
.L_x_3967:
[----:B------:R-:W-:Y:S01]  /*fa50*/  IMAD R5, R18, 0x8, R7 ;  /* 0x0000000812057824 */ /* 0x000fe200078e0207 */
[----:B------:R-:W-:Y:S01]  /*fa60*/  SHF.L.U32 R0, R22, 0x1f, RZ ;  /* 0x0000001f16007819 */ /* 0x000fe200000006ff */
[----:B------:R-:W-:-:S03]  /*fa70*/  VIADD R18, R18, 0x1 ;  /* 0x0000000112127836 */ /* 0x000fc60000000000 */
[----:B------:R-:W3:Y:S02]  /*fa80*/  SYNCS.PHASECHK.TRANS64.TRYWAIT P1, [R5+URZ+0x28c40], R0 ;  /* 0x028c4000050075a7 */ /* 0x000ee4000802017f */
[----:B------:R-:W-:-:S04]  /*fa90*/  ISETP.NE.AND P2, PT, R18, 0x2, PT ;  /* 0x000000021200780c */ /* 0x000fc80003f45270 */
[----:B------:R-:W-:Y:S01]  /*faa0*/  SEL R3, RZ, 0x1, P2 ;  /* 0x00000001ff037807 */ /* 0x000fe20001000000 */
[----:B---3--:R-:W-:Y:S08]  /*fab0*/  @!P1 BRA `(.L_x_3968) ;  /* 0x0000002400689947 */ /* 0x008ff00003800000 */
.L_x_4042:
[----:B------:R-:W-:Y:S02]  /*fac0*/  SEL R18, R18, RZ, P2 ;  /* 0x000000ff12127207 */ /* 0x000fe40001000000 */
[----:B------:R-:W-:Y:S01]  /*fad0*/  LOP3.LUT R2, R22, R3, RZ, 0x3c, !PT ;  /* 0x0000000316027212 */ /* 0x000fe200078e3cff */
[----:B------:R-:W-:Y:S06]  /*fae0*/  @!P0 BRA `(.L_x_3969) ;  /* 0x0000000000048947 */ /* 0x000fec0003800000 */
[----:B------:R-:W-:Y:S01]  /*faf0*/  BPT.TRAP 0x1 ;  /* 0x000000040000795c */ /* 0x000fe20000300000 */
.L_x_3969:
[----:B------:R-:W-:Y:S01]  /*fb00*/  IMAD R3, R18, 0x8, R7 ;  /* 0x0000000812037824 */ /* 0x000fe200078e0207 */
[----:B------:R-:W-:-:S04]  /*fb10*/  SHF.L.U32 R2, R2, 0x1f, RZ ;  /* 0x0000001f02027819 */ /* 0x000fc800000006ff */
[----:B------:R-:W4:Y:S02]  /*fb20*/  SYNCS.PHASECHK.TRANS64.TRYWAIT P1, [R3+URZ+0x28c40], R2 ;  /* 0x028c4002030075a7 */ /* 0x000f24000802017f */
[----:B----4-:R-:W-:Y:S05]  /*fb30*/  @!P1 BRA `(.L_x_3970) ;  /* 0x00000024005c9947 */ /* 0x010fea0003800000 */
.L_x_4043:
[----:B------:R-:W-:Y:S05]  /*fb40*/  @!P0 BRA `(.L_x_3971) ;  /* 0x0000000000048947 */ /* 0x000fea0003800000 */
[----:B------:R-:W-:Y:S01]  /*fb50*/  BPT.TRAP 0x1 ;  /* 0x000000040000795c */ /* 0x000fe20000300000 */
.L_x_3971:
[----:B------:R-:W0:Y:S02]  /*fb60*/  SYNCS.PHASECHK.TRANS64.TRYWAIT P1, [R5+URZ+0x28c60], R0 ;  /* 0x028c6000050075a7 */ /* 0x000e24000802017f */
[----:B0-----:R-:W-:Y:S05]  /*fb70*/  @!P1 BRA `(.L_x_3972) ;  /* 0x0000002400609947 */ /* 0x001fea0003800000 */
.L_x_4044:
[----:B------:R-:W-:Y:S05]  /*fb80*/  @!P0 BRA `(.L_x_3973) ;  /* 0x0000000000048947 */ /* 0x000fea0003800000 */
[----:B------:R-:W-:Y:S01]  /*fb90*/  BPT.TRAP 0x1 ;  /* 0x000000040000795c */ /* 0x000fe20000300000 */
.L_x_3973:
[----:B------:R0:W0:Y:S02]  /*fba0*/  SYNCS.PHASECHK.TRANS64.TRYWAIT P0, [R3+URZ+0x28c60], R2 ;  /* 0x028c6002030075a7 */ /* 0x000024000800017f */
[----:B0-----:R-:W-:Y:S05]  /*fbb0*/  @!P0 NANOSLEEP.SYNCS 0x989680 ;  /* 0x009896800000895d */ /* 0x001fea0003900000 */
[----:B------:R-:W0:Y:S02]  /*fbc0*/  @!P0 SYNCS.PHASECHK.TRANS64 P0, [R3+URZ+0x28c60], R2 ;  /* 0x028c6002030085a7 */ /* 0x000e24000800007f */
[----:B0-----:R-:W-:Y:S05]  /*fbd0*/  @!P0 BRA `(.L_x_3973) ;  /* 0xfffffffc00f08947 */ /* 0x001fea000383ffff */
.L_x_3965:
[----:B------:R-:W-:Y:S05]  /*fbe0*/  BSYNC B0 ;  /* 0x0000000000007941 */ /* 0x000fea0003800000 */
.L_x_3964:
[----:B------:R-:W-:Y:S05]  /*fbf0*/  EXIT ;  /* 0x000000000000794d */ /* 0x000fea0003800000 */
.L_x_3855:
[----:B0-----:R-:W-:-:S04]  /*fc00*/  IMAD.U32 R3, RZ, RZ, UR21 ;  /* 0x00000015ff037e24 */ /* 0x001fc8000f8e00ff */
[----:B------:R0:W1:Y:S03]  /*fc10*/  SYNCS.PHASECHK.TRANS64.TRYWAIT P1, [R3+URZ+0x28c50], R0 ;  /* 0x028c5000030075a7 */ /* 0x000066000802017f */
[----:B-1----:R-:W-:Y:S05]  /*fc20*/  @!P1 NANOSLEEP.SYNCS 0x989680 ;  /* 0x009896800000995d */ /* 0x002fea0003900000 */
[----:B------:R-:W1:Y:S02]  /*fc30*/  @!P1 SYNCS.PHASECHK.TRANS64 P1, [R3+URZ+0x28c50], R0 ;  /* 0x028c5000030095a7 */ /* 0x000e64000802007f */
[----:B-1----:R-:W-:Y:S05]  /*fc40*/  @!P1 BRA `(.L_x_3855) ;  /* 0xfffffffc00ec9947 */ /* 0x002fea000383ffff */
[----:B------:R-:W-:Y:S05]  /*fc50*/  BRA `(.L_x_3974) ;  /* 0xffffff1c00407947 */ /* 0x000fea000383ffff */
.L_x_3861:
[----:B-1----:R-:W-:-:S04]  /*fc60*/  IMAD.U32 R3, RZ, RZ, UR21 ;  /* 0x00000015ff037e24 */ /* 0x002fc8000f8e00ff */
[----:B------:R1:W2:Y:S03]  /*fc70*/  SYNCS.PHASECHK.TRANS64.TRYWAIT P1, [R3+URZ+0x28c50], R0 ;  /* 0x028c5000030075a7 */ /* 0x0002a6000802017f */
[----:B--2---:R-:W-:Y:S05]  /*fc80*/  @!P1 NANOSLEEP.SYNCS 0x989680 ;  /* 0x009896800000995d */ /* 0x004fea0003900000 */
[----:B------:R-:W2:Y:S02]  /*fc90*/  @!P1 SYNCS.PHASECHK.TRANS64 P1, [R3+URZ+0x28c50], R0 ;  /* 0x028c5000030095a7 */ /* 0x000ea4000802007f */
[----:B--2---:R-:W-:Y:S05]  /*fca0*/  @!P1 BRA `(.L_x_3861) ;  /* 0xfffffffc00ec9947 */ /* 0x004fea000383ffff */
[----:B------:R-:W-:Y:S05]  /*fcb0*/  BRA `(.L_x_3860) ;  /* 0xffffff2800387947 */ /* 0x000fea000383ffff */
.L_x_3865:
[----:B0-----:R-:W-:-:S04]  /*fcc0*/  IMAD.U32 R3, RZ, RZ, UR42 ;  /* 0x0000002aff037e24 */ /* 0x001fc8000f8e00ff */
[----:B------:R0:W1:Y:S03]  /*fcd0*/  SYNCS.PHASECHK.TRANS64.TRYWAIT P1, [R3+URZ+0x28c00], R0 ;  /* 0x028c0000030075a7 */ /* 0x000066000802017f */
[----:B-1----:R-:W-:Y:S05]  /*fce0*/  @!P1 NANOSLEEP.SYNCS 0x989680 ;  /* 0x009896800000995d */ /* 0x002fea0003900000 */
[----:B------:R-:W1:Y:S02]  /*fcf0*/  @!P1 SYNCS.PHASECHK.TRANS64 P1, [R3+URZ+0x28c00], R0 ;  /* 0x028c0000030095a7 */ /* 0x000e64000802007f */
[----:B-1----:R-:W-:Y:S05]  /*fd00*/  @!P1 BRA `(.L_x_3865) ;  /* 0xfffffffc00ec9947 */ /* 0x002fea000383ffff */
[----:B------:R-:W-:Y:S05]  /*fd10*/  BRA `(.L_x_3975) ;  /* 0xffffff3800d87947 */ /* 0x000fea000383ffff */
.L_x_3869:
[----:B--2---:R2:W3:Y:S02]  /*fd20*/  SYNCS.PHASECHK.TRANS64.TRYWAIT P1, [R7+URZ+0x28c30], R8 ;  /* 0x028c3008070075a7 */ /* 0x0044e4000802017f */
[----:B---3--:R-:W-:Y:S05]  /*fd30*/  @!P1 NANOSLEEP.SYNCS 0x989680 ;  /* 0x009896800000995d */ /* 0x008fea0003900000 */
[----:B------:R-:W3:Y:S02]  /*fd40*/  @!P1 SYNCS.PHASECHK.TRANS64 P1, [R7+URZ+0x28c30], R8 ;  /* 0x028c3008070095a7 */ /* 0x000ee4000802007f */
[----:B---3--:R-:W-:Y:S05]  /*fd50*/  @!P1 BRA `(.L_x_3869) ;  /* 0xfffffffc00f09947 */ /* 0x008fea000383ffff */
[----:B------:R-:W-:Y:S05]  /*fd60*/  BRA `(.L_x_3868) ;  /* 0xffffff3800f47947 */ /* 0x000fea000383ffff */
.L_x_3874:
[----:B---3--:R3:W0:Y:S02]  /*fd70*/  SYNCS.PHASECHK.TRANS64.TRYWAIT P1, [R7+URZ+0x28c50], R8 ;  /* 0x028c5008070075a7 */ /* 0x008624000802017f */
[----:B0-----:R-:W-:Y:S05]  /*fd80*/  @!P1 NANOSLEEP.SYNCS 0x989680 ;  /* 0x009896800000995d */ /* 0x001fea0003900000 */
[----:B------:R-:W0:Y:S02]  /*fd90*/  @!P1 SYNCS.PHASECHK.TRANS64 P1, [R7+URZ+0x28c50], R8 ;  /* 0x028c5008070095a7 */ /* 0x000e24000802007f */
[----:B0-----:R-:W-:Y:S05]  /*fda0*/  @!P1 BRA `(.L_x_3874) ;  /* 0xfffffffc00f09947 */ /* 0x001fea000383ffff */
[----:B------:R-:W-:Y:S05]  /*fdb0*/  BRA `(.L_x_3873) ;  /* 0xffffff4c00887947 */ /* 0x000fea000383ffff */
.L_x_3880:
[----:B-1----:R-:W-:-:S04]  /*fdc0*/  MOV R6, UR23 ;  /* 0x0000001700067c02 */ /* 0x002fc80008000f00 */
[----:B------:R1:W2:Y:S03]  /*fdd0*/  SYNCS.PHASECHK.TRANS64.TRYWAIT P1, [R6+URZ+0x28c30], R7 ;  /* 0x028c3007060075a7 */ /* 0x0002a6000802017f */
[----:B--2---:R-:W-:Y:S05]  /*fde0*/  @!P1 NANOSLEEP.SYNCS 0x989680 ;  /* 0x009896800000995d */ /* 0x004fea0003900000 */
[----:B------:R-:W2:Y:S02]  /*fdf0*/  @!P1 SYNCS.PHASECHK.TRANS64 P1, [R6+URZ+0x28c30], R7 ;  /* 0x028c3007060095a7 */ /* 0x000ea4000802007f */
[----:B--2---:R-:W-:Y:S05]  /*fe00*/  @!P1 BRA `(.L_x_3880) ;  /* 0xfffffffc00ec9947 */ /* 0x004fea000383ffff */
[----:B------:R-:W-:Y:S05]  /*fe10*/  BRA `(.L_x_3879) ;  /* 0xffffff5000a07947 */ /* 0x000fea000383ffff */
.L_x_3885:
[----:B-1----:R-:W-:-:S04]  /*fe20*/  IMAD.U32 R8, RZ, RZ, UR23 ;  /* 0x00000017ff087e24 */ /* 0x002fc8000f8e00ff */
[----:B------:R1:W2:Y:S03]  /*fe30*/  SYNCS.PHASECHK.TRANS64.TRYWAIT P1, [R8+URZ+0x28c50], R7 ;  /* 0x028c5007080075a7 */ /* 0x0002a6000802017f */
[----:B--2---:R-:W-:Y:S05]  /*fe40*/  @!P1 NANOSLEEP.SYNCS 0x989680 ;  /* 0x009896800000995d */ /* 0x004fea0003900000 */
[----:B------:R-:W2:Y:S02]  /*fe50*/  @!P1 SYNCS.PHASECHK.TRANS64 P1, [R8+URZ+0x28c50], R7 ;  /* 0x028c5007080095a7 */ /* 0x000ea4000802007f */
[----:B--2---:R-:W-:Y:S05]  /*fe60*/  @!P1 BRA `(.L_x_3885) ;  /* 0xfffffffc00ec9947 */ /* 0x004fea000383ffff */
[----:B------:R-:W-:Y:S05]  /*fe70*/  BRA `(.L_x_3884) ;  /* 0xffffff6c00207947 */ /* 0x000fea000383ffff */
.L_x_3892:
[----:B-1----:R-:W-:-:S04]  /*fe80*/  IMAD.U32 R6, RZ, RZ, UR22 ;  /* 0x00000016ff067e24 */ /* 0x002fc8000f8e00ff */
[----:B------:R1:W2:Y:S03]  /*fe90*/  SYNCS.PHASECHK.TRANS64.TRYWAIT P1, [R6+URZ+0x28c30], R7 ;  /* 0x028c3007060075a7 */ /* 0x0002a6000802017f */
[----:B--2---:R-:W-:Y:S05]  /*fea0*/  @!P1 NANOSLEEP.SYNCS 0x989680 ;  /* 0x009896800000995d */ /* 0x004fea0003900000 */
[----:B------:R-:W2:Y:S02]  /*feb0*/  @!P1 SYNCS.PHASECHK.TRANS64 P1, [R6+URZ+0x28c30], R7 ;  /* 0x028c3007060095a7 */ /* 0x000ea4000802007f */
[----:B--2---:R-:W-:Y:S05]  /*fec0*/  @!P1 BRA `(.L_x_3892) ;  /* 0xfffffffc00ec9947 */ /* 0x004fea000383ffff */
[----:B------:R-:W-:Y:S05]  /*fed0*/  BRA `(.L_x_3891) ;  /* 0xffffff7000107947 */ /* 0x000fea000383ffff */
.L_x_3897:
[----:B---3--:R-:W-:-:S04]  /*fee0*/  IMAD.U32 R8, RZ, RZ, UR22 ;  /* 0x00000016ff087e24 */ /* 0x008fc8000f8e00ff */
[----:B------:R3:W4:Y:S03]  /*fef0*/  SYNCS.PHASECHK.TRANS64.TRYWAIT P1, [R8+URZ+0x28c50], R7 ;  /* 0x028c5007080075a7 */ /* 0x000726000802017f */
[----:B----4-:R-:W-:Y:S05]  /*ff00*/  @!P1 NANOSLEEP.SYNCS 0x989680 ;  /* 0x009896800000995d */ /* 0x010fea0003900000 */
[----:B------:R-:W4:Y:S02]  /*ff10*/  @!P1 SYNCS.PHASECHK.TRANS64 P1, [R8+URZ+0x28c50], R7 ;  /* 0x028c5007080095a7 */ /* 0x000f24000802007f */
[----:B----4-:R-:W-:Y:S05]  /*ff20*/  @!P1 BRA `(.L_x_3897) ;  /* 0xfffffffc00ec9947 */ /* 0x010fea000383ffff */
[----:B------:R-:W-:Y:S05]  /*ff30*/  BRA `(.L_x_3896) ;  /* 0xffffff8400347947 */ /* 0x000fea000383ffff */
.L_x_3922:
[----:B------:R-:W2:Y:S01]  /*ff40*/  S2R R20, SR_TID.X ;  /* 0x0000000000147919 */ /* 0x000ea20000002100 */
[----:B------:R-:W-:Y:S01]  /*ff50*/  IMAD.MOV.U32 R12, RZ, RZ, RZ ;  /* 0x000000ffff0c7224 */ /* 0x000fe200078e00ff */
[----:B------:R-:W-:Y:S01]  /*ff60*/  MOV R15, 0xffffffff ;  /* 0xffffffff000f7802 */ /* 0x000fe20000000f00 */
[----:B------:R-:W-:Y:S01]  /*ff70*/  IMAD.MOV.U32 R11, RZ, RZ, 0x1f ;  /* 0x0000001fff0b7424 */ /* 0x000fe200078e00ff */
[----:B--2---:R-:W-:-:S04]  /*ff80*/  SHF.R.U32.HI R20, RZ, 0x5, R20 ;  /* 0x00000005ff147819 */ /* 0x004fc80000011614 */
[----:B------:R-:W-:-:S05]  /*ff90*/  LOP3.LUT R20, R20, 0x3, RZ, 0xc0, !PT ;  /* 0x0000000314147812 */ /* 0x000fca00078ec0ff */
[----:B------:R-:W-:-:S07]  /*ffa0*/  IMAD.MOV.U32 R13, RZ, RZ, R20 ;  /* 0x000000ffff0d7224 */ /* 0x000fce00078e0014 */
[----:B01---5:R-:W-:Y:S05]  /*ffb0*/  WARPSYNC.COLLECTIVE R15, `(.L_x_3976) ;  /* 0x000000000f087348 */ /* 0x023fea0003c00000 */
[----:B------:R2:W3:Y:S02]  /*ffc0*/  SHFL.IDX P6, R14, R13, R12, R11 ;  /* 0x0000000c0d0e7389 */ /* 0x0004e400000c000b */
[----:B0123-5:R-:W-:Y:S01]  /*ffd0*/  ENDCOLLECTIVE ;  /* 0x000000000000791b */ /* 0x02ffe20003800000 */
.L_x_3976:
[----:B------:R-:W-:Y:S05]  /*ffe0*/  BRA `(.L_x_3977) ;  /* 0xffffffcc00487947 */ /* 0x000fea000383ffff */
.L_x_3925:
[----:B0-----:R0:W1:Y:S02]  /*fff0*/  SYNCS.PHASECHK.TRANS64.TRYWAIT P0, [R25+URZ+0x28c40], R0 ;  /* 0x028c4000190075a7 */ /* 0x001064000800017f */
[----:B-1----:R-:W-:Y:S05]  /*10000*/  @!P0 NANOSLEEP.SYNCS 0x989680 ;  /* 0x009896800000895d */ /* 0x002fea0003900000 */
[----:B------:R-:W1:Y:S02]  /*10010*/  @!P0 SYNCS.PHASECHK.TRANS64 P0, [R25+URZ+0x28c40], R0 ;  /* 0x028c4000190085a7 */ /* 0x000e64000800007f */
[----:B-1----:R-:W-:Y:S05]  /*10020*/  @!P0 BRA `(.L_x_3925) ;  /* 0xfffffffc00f08947 */ /* 0x002fea000383ffff */
[----:B------:R-:W-:Y:S05]  /*10030*/  BRA `(.L_x_3978) ;  /* 0xffffffcc00f07947 */ /* 0x000fea000383ffff */
.L_x_3926:
        /* <DEDUP_REMOVED lines=8> */
.L_x_3980:
[----:B------:R-:W-:Y:S05]  /*100c0*/  BSYNC B0 ;  /* 0x0000000000007941 */ /* 0x000fea0003800000 */
.L_x_3979:
        /* <DEDUP_REMOVED lines=9> */
.L_x_3981:
[----:B------:R-:W-:Y:S01]  /*10160*/  IMAD.MOV.U32 R13, RZ, RZ, R5 ;  /* 0x000000ffff0d7224 */ /* 0x000fe200078e0005 */
[----:B------:R-:W-:Y:S02]  /*10170*/  MOV R12, 0x1 ;  /* 0x00000001000c7802 */ /* 0x000fe40000000f00 */
[----:B------:R-:W-:-:S05]  /*10180*/  @P0 LEA R14, P1, R6, R14, 0x1 ;  /* 0x0000000e060e0211 */ /* 0x000fca00078208ff */
[----:B------:R-:W-:Y:S02]  /*10190*/  @P0 IMAD.X R3, RZ, RZ, R2, P1 ;  /* 0x000000ffff030224 */ /* 0x000fe400008e0602 */
[----:B------:R-:W-:-:S07]  /*101a0*/  @P0 IMAD.MOV.U32 R2, RZ, RZ, R14 ;  /* 0x000000ffff020224 */ /* 0x000fce00078e000e */
[----:B------:R-:W-:Y:S05]  /*101b0*/  WARPSYNC.COLLECTIVE R15, `(.L_x_3982) ;  /* 0x000000000f087348 */ /* 0x000fea0003c00000 */
[----:B------:R0:W1:Y:S02]  /*101c0*/  SHFL.IDX P6, R14, R13, R12, R11 ;  /* 0x0000000c0d0e7389 */ /* 0x00006400000c000b */
[----:B01----:R-:W-:Y:S01]  /*101d0*/  ENDCOLLECTIVE ;  /* 0x000000000000791b */ /* 0x003fe20003800000 */
.L_x_3982:
        /* <DEDUP_REMOVED lines=11> */
.L_x_3983:
        /* <DEDUP_REMOVED lines=8> */
.L_x_3984:
        /* <DEDUP_REMOVED lines=11> */
.L_x_3985:
        /* <DEDUP_REMOVED lines=8> */
.L_x_3986:
        /* <DEDUP_REMOVED lines=9> */
.L_x_3987:
[----:B------:R-:W-:Y:S05]  /*104d0*/  BRA `(.L_x_3988) ;  /* 0xffffffcc00a87947 */ /* 0x000fea000383ffff */
.L_x_3931:
[----:B------:R-:W-:Y:S02]  /*104e0*/  IMAD.MOV.U32 R13, RZ, RZ, R5 ;  /* 0x000000ffff0d7224 */ /* 0x000fe400078e0005 */
[----:B------:R-:W-:Y:S02]  /*104f0*/  IMAD.MOV.U32 R12, RZ, RZ, RZ ;  /* 0x000000ffff0c7224 */ /* 0x000fe400078e00ff */
[----:B------:R-:W-:Y:S02]  /*10500*/  IMAD.MOV.U32 R11, RZ, RZ, 0x181f ;  /* 0x0000181fff0b7424 */ /* 0x000fe400078e00ff */
[----:B------:R-:W-:Y:S02]  /*10510*/  IMAD.MOV.U32 R15, RZ, RZ, -0x1 ;  /* 0xffffffffff0f7424 */ /* 0x000fe400078e00ff */
[----:B------:R-:W-:-:S07]  /*10520*/  IMAD.U32 R3, RZ, RZ, UR43 ;  /* 0x0000002bff037e24 */ /* 0x000fce000f8e00ff */
[----:B-1---5:R-:W-:Y:S05]  /*10530*/  WARPSYNC.COLLECTIVE R15, `(.L_x_3989) ;  /* 0x000000000f087348 */ /* 0x022fea0003c00000 */
[----:B------:R0:W2:Y:S02]  /*10540*/  SHFL.IDX P6, R14, R13, R12, R11 ;  /* 0x0000000c0d0e7389 */ /* 0x0000a400000c000b */
[----:B012--5:R-:W-:Y:S01]  /*10550*/  ENDCOLLECTIVE ;  /* 0x000000000000791b */ /* 0x027fe20003800000 */
.L_x_3989:
[----:B------:R-:W-:-:S04]  /*10560*/  IMAD R4, R3, 0x40, R36 ;  /* 0x0000004003047824 */ /* 0x000fc800078e0224 */
[C---:B------:R-:W-:Y:S01]  /*10570*/  VIADD R6, R4.reuse, 0x10 ;  /* 0x0000001004067836 */ /* 0x040fe20000000000 */
[----:B------:R-:W-:Y:S01]  /*10580*/  ISETP.GE.AND P0, PT, R4, UR37, PT ;  /* 0x0000002504007c0c */ /* 0x000fe2000bf06270 */
[----:B------:R-:W-:Y:S01]  /*10590*/  IMAD.MOV.U32 R13, RZ, RZ, R0 ;  /* 0x000000ffff0d7224 */ /* 0x000fe200078e0000 */
[----:B------:R-:W-:-:S11]  /*105a0*/  MOV R2, R14 ;  /* 0x0000000e00027202 */ /* 0x000fd60000000f00 */
[----:B------:R-:W-:Y:S05]  /*105b0*/  WARPSYNC.COLLECTIVE R15, `(.L_x_3990) ;  /* 0x000000000f087348 */ /* 0x000fea0003c00000 */
[----:B------:R0:W1:Y:S02]  /*105c0*/  SHFL.IDX P6, R14, R13, R12, R11 ;  /* 0x0000000c0d0e7389 */ /* 0x00006400000c000b */
[----:B01----:R-:W-:Y:S01]  /*105d0*/  ENDCOLLECTIVE ;  /* 0x000000000000791b */ /* 0x003fe20003800000 */
.L_x_3990:
        /* <DEDUP_REMOVED lines=8> */
.L_x_3991:
        /* <DEDUP_REMOVED lines=11> */
.L_x_3992:
        /* <DEDUP_REMOVED lines=8> */
.L_x_3993:
        /* <DEDUP_REMOVED lines=10> */
.L_x_3994:
[----:B------:R-:W-:Y:S01]  /*10830*/  IMAD.MOV.U32 R13, RZ, RZ, R5 ;  /* 0x000000ffff0d7224 */ /* 0x000fe200078e0005 */
[----:B------:R-:W-:Y:S02]  /*10840*/  MOV R12, 0x3 ;  /* 0x00000003000c7802 */ /* 0x000fe40000000f00 */
[----:B------:R-:W-:-:S05]  /*10850*/  @!P0 LEA R14, P1, R10, R14, 0x1 ;  /* 0x0000000e0a0e8211 */ /* 0x000fca00078208ff */
[----:B------:R-:W-:Y:S02]  /*10860*/  @!P0 IMAD.X R3, RZ, RZ, R2, P1 ;  /* 0x000000ffff038224 */ /* 0x000fe400008e0602 */
[----:B------:R-:W-:-:S07]  /*10870*/  @!P0 IMAD.MOV.U32 R2, RZ, RZ, R14 ;  /* 0x000000ffff028224 */ /* 0x000fce00078e000e */
[----:B------:R-:W-:Y:S05]  /*10880*/  WARPSYNC.COLLECTIVE R15, `(.L_x_3995) ;  /* 0x000000000f087348 */ /* 0x000fea0003c00000 */
[----:B------:R0:W1:Y:S02]  /*10890*/  SHFL.IDX P6, R14, R13, R12, R11 ;  /* 0x0000000c0d0e7389 */ /* 0x00006400000c000b */
[----:B01----:R-:W-:Y:S01]  /*108a0*/  ENDCOLLECTIVE ;  /* 0x000000000000791b */ /* 0x003fe20003800000 */
.L_x_3995:
        /* <DEDUP_REMOVED lines=9> */
.L_x_3996:
[----:B------:R-:W-:Y:S05]  /*10940*/  BRA `(.L_x_3997) ;  /* 0xffffffd000807947 */ /* 0x000fea000383ffff */
.L_x_3934:
[----:B0-----:R0:W2:Y:S02]  /*10950*/  SYNCS.PHASECHK.TRANS64.TRYWAIT P0, [R17+URZ+0x28c20], R0 ;  /* 0x028c2000110075a7 */ /* 0x0010a4000800017f */
[----:B--2---:R-:W-:Y:S05]  /*10960*/  @!P0 NANOSLEEP.SYNCS 0x989680 ;  /* 0x009896800000895d */ /* 0x004fea0003900000 */
[----:B------:R-:W2:Y:S02]  /*10970*/  @!P0 SYNCS.PHASECHK.TRANS64 P0, [R17+URZ+0x28c20], R0 ;  /* 0x028c2000110085a7 */ /* 0x000ea4000800007f */
[----:B--2---:R-:W-:Y:S05]  /*10980*/  @!P0 BRA `(.L_x_3934) ;  /* 0xfffffffc00f08947 */ /* 0x004fea000383ffff */
[----:B------:R-:W-:Y:S05]  /*10990*/  BRA `(.L_x_3998) ;  /* 0xffffffd000dc7947 */ /* 0x000fea000383ffff */
.L_x_3937:
[----:B0-----:R0:W2:Y:S02]  /*109a0*/  SYNCS.PHASECHK.TRANS64.TRYWAIT P0, [R25+URZ+0x28c60], R0 ;  /* 0x028c6000190075a7 */ /* 0x0010a4000800017f */
[----:B--2---:R-:W-:Y:S05]  /*109b0*/  @!P0 NANOSLEEP.SYNCS 0x989680 ;  /* 0x009896800000895d */ /* 0x004fea0003900000 */
[----:B------:R-:W2:Y:S02]  /*109c0*/  @!P0 SYNCS.PHASECHK.TRANS64 P0, [R25+URZ+0x28c60], R0 ;  /* 0x028c6000190085a7 */ /* 0x000ea4000800007f */
[----:B--2---:R-:W-:Y:S05]  /*109d0*/  @!P0 BRA `(.L_x_3937) ;  /* 0xfffffffc00f08947 */ /* 0x004fea000383ffff */
[----:B------:R-:W-:Y:S05]  /*109e0*/  BRA `(.L_x_3999) ;  /* 0xffffffd000ec7947 */ /* 0x000fea000383ffff */
.L_x_3938:
        /* <DEDUP_REMOVED lines=8> */
.L_x_4001:
[----:B------:R-:W-:Y:S05]  /*10a70*/  BSYNC B0 ;  /* 0x0000000000007941 */ /* 0x000fea0003800000 */
.L_x_4000:
[----:B------:R-:W0:Y:S01]  /*10a80*/  S2R R8, SR_TID.X ;  /* 0x0000000000087919 */ /* 0x000e220000002100 */
[----:B------:R-:W-:Y:S01]  /*10a90*/  IMAD.MOV.U32 R13, RZ, RZ, R6 ;  /* 0x000000ffff0d7224 */ /* 0x000fe200078e0006 */
[----:B------:R-:W-:Y:S01]  /*10aa0*/  MOV R3, R14 ;  /* 0x0000000e00037202 */ /* 0x000fe20000000f00 */
[----:B------:R-:W-:Y:S01]  /*10ab0*/  IMAD.MOV.U32 R12, RZ, RZ, RZ ;  /* 0x000000ffff0c7224 */ /* 0x000fe200078e00ff */
[C---:B------:R-:W-:Y:S01]  /*10ac0*/  LOP3.LUT P1, RZ, R32.reuse, 0x1, RZ, 0xc0, !PT ;  /* 0x0000000120ff7812 */ /* 0x040fe2000782c0ff */
[----:B------:R-:W-:Y:S01]  /*10ad0*/  IMAD.MOV.U32 R11, RZ, RZ, 0x181f ;  /* 0x0000181fff0b7424 */ /* 0x000fe200078e00ff */
[C---:B------:R-:W-:Y:S01]  /*10ae0*/  LOP3.LUT P5, RZ, R32.reuse, 0x2, RZ, 0xc0, !PT ;  /* 0x0000000220ff7812 */ /* 0x040fe200078ac0ff */
[----:B------:R-:W-:Y:S01]  /*10af0*/  IMAD.MOV.U32 R15, RZ, RZ, -0x1 ;  /* 0xffffffffff0f7424 */ /* 0x000fe200078e00ff */
[C---:B------:R-:W-:Y:S01]  /*10b00*/  LOP3.LUT P4, RZ, R32.reuse, 0x4, RZ, 0xc0, !PT ;  /* 0x0000000420ff7812 */ /* 0x040fe2000788c0ff */
[----:B------:R-:W-:Y:S01]  /*10b10*/  IMAD R5, R5, 0x2, R17 ;  /* 0x0000000205057824 */ /* 0x000fe200078e0211 */
[----:B------:R-:W-:-:S13]  /*10b20*/  LOP3.LUT P3, RZ, R32, 0x8, RZ, 0xc0, !PT ;  /* 0x0000000820ff7812 */ /* 0x000fda000786c0ff */
[----:B0-----:R-:W-:Y:S05]  /*10b30*/  WARPSYNC.COLLECTIVE R15, `(.L_x_4002) ;  /* 0x000000000f087348 */ /* 0x001fea0003c00000 */
[----:B------:R1:W2:Y:S02]  /*10b40*/  SHFL.IDX P6, R14, R13, R12, R11 ;  /* 0x0000000c0d0e7389 */ /* 0x0002a400000c000b */
[----:B012---:R-:W-:Y:S01]  /*10b50*/  ENDCOLLECTIVE ;  /* 0x000000000000791b */ /* 0x007fe20003800000 */
.L_x_4002:
[----:B------:R-:W-:Y:S02]  /*10b60*/  LOP3.LUT P2, RZ, R32, 0x10, RZ, 0xc0, !PT ;  /* 0x0000001020ff7812 */ /* 0x000fe4000784c0ff */
[----:B------:R-:W-:-:S04]  /*10b70*/  LOP3.LUT R16, R16, 0xfffffdff, RZ, 0xc0, !PT ;  /* 0xfffffdff10107812 */ /* 0x000fc800078ec0ff */
[----:B------:R-:W-:Y:S01]  /*10b80*/  @P1 LOP3.LUT R16, R16, 0x200, RZ, 0xfc, !PT ;  /* 0x0000020010101812 */ /* 0x000fe200078efcff */
[----:B------:R-:W-:Y:S02]  /*10b90*/  IMAD.MOV.U32 R13, RZ, RZ, R7 ;  /* 0x000000ffff0d7224 */ /* 0x000fe400078e0007 */
[----:B------:R-:W-:Y:S02]  /*10ba0*/  IMAD.MOV.U32 R12, RZ, RZ, 0x1 ;  /* 0x00000001ff0c7424 */ /* 0x000fe400078e00ff */
[----:B------:R-:W-:-:S05]  /*10bb0*/  IMAD.SHL.U32 R8, R8, 0x8, RZ ;  /* 0x0000000808087824 */ /* 0x000fca00078e00ff */
[----:B------:R-:W-:-:S05]  /*10bc0*/  LOP3.LUT R8, R8, 0x38, RZ, 0xc0, !PT ;  /* 0x0000003808087812 */ /* 0x000fca00078ec0ff */
[----:B------:R-:W-:-:S05]  /*10bd0*/  IMAD.SHL.U32 R0, R8, 0x2, RZ ;  /* 0x0000000208007824 */ /* 0x000fca00078e00ff */
[----:B------:R-:W-:-:S04]  /*10be0*/  IADD3 R2, P0, R14, R0, RZ ;  /* 0x000000000e027210 */ /* 0x000fc80007f1e0ff */
[----:B------:R-:W-:Y:S02]  /*10bf0*/  IADD3.X R3, RZ, R3, RZ, P0, !PT ;  /* 0x00000003ff037210 */ /* 0x000fe400007fe4ff */
        /* <DEDUP_REMOVED lines=25> */
.L_x_4003:
[----:B------:R-:W-:Y:S02]  /*10d90*/  IMAD.MOV.U32 R13, RZ, RZ, R6 ;  /* 0x000000ffff0d7224 */ /* 0x000fe400078e0006 */
[----:B------:R-:W-:-:S07]  /*10da0*/  IMAD.MOV.U32 R3, RZ, RZ, R14 ;  /* 0x000000ffff037224 */ /* 0x000fce00078e000e */
[----:B------:R-:W-:Y:S05]  /*10db0*/  WARPSYNC.COLLECTIVE R15, `(.L_x_4004) ;  /* 0x000000000f087348 */ /* 0x000fea0003c00000 */
[----:B------:R0:W1:Y:S02]  /*10dc0*/  SHFL.IDX P6, R14, R13, R12, R11 ;  /* 0x0000000c0d0e7389 */ /* 0x00006400000c000b */
[----:B01----:R-:W-:Y:S01]  /*10dd0*/  ENDCOLLECTIVE ;  /* 0x000000000000791b */ /* 0x003fe20003800000 */
.L_x_4004:
[----:B------:R-:W-:Y:S01]  /*10de0*/  MOV R13, R7 ;  /* 0x00000007000d7202 */ /* 0x000fe20000000f00 */
        /* <DEDUP_REMOVED lines=27> */
.L_x_4005:
[----:B------:R-:W-:Y:S02]  /*10fa0*/  IMAD.MOV.U32 R13, RZ, RZ, R6 ;  /* 0x000000ffff0d7224 */ /* 0x000fe400078e0006 */
[----:B------:R-:W-:-:S07]  /*10fb0*/  IMAD.MOV.U32 R8, RZ, RZ, R14 ;  /* 0x000000ffff087224 */ /* 0x000fce00078e000e */
[----:B------:R-:W-:Y:S05]  /*10fc0*/  WARPSYNC.COLLECTIVE R15, `(.L_x_4006) ;  /* 0x000000000f087348 */ /* 0x000fea0003c00000 */
[----:B------:R0:W1:Y:S02]  /*10fd0*/  SHFL.IDX P6, R14, R13, R12, R11 ;  /* 0x0000000c0d0e7389 */ /* 0x00006400000c000b */
[----:B01----:R-:W-:Y:S01]  /*10fe0*/  ENDCOLLECTIVE ;  /* 0x000000000000791b */ /* 0x003fe20003800000 */
.L_x_4006:
        /* <DEDUP_REMOVED lines=28> */
.L_x_4007:
[----:B------:R-:W-:Y:S01]  /*111b0*/  IMAD.MOV.U32 R13, RZ, RZ, R6 ;  /* 0x000000ffff0d7224 */ /* 0x000fe200078e0006 */
[----:B------:R-:W-:-:S07]  /*111c0*/  MOV R7, R14 ;  /* 0x0000000e00077202 */ /* 0x000fce0000000f00 */
[----:B------:R-:W-:Y:S05]  /*111d0*/  WARPSYNC.COLLECTIVE R15, `(.L_x_4008) ;  /* 0x000000000f087348 */ /* 0x000fea0003c00000 */
[----:B------:R0:W1:Y:S02]  /*111e0*/  SHFL.IDX P6, R14, R13, R12, R11 ;  /* 0x0000000c0d0e7389 */ /* 0x00006400000c000b */
[----:B01----:R-:W-:Y:S01]  /*111f0*/  ENDCOLLECTIVE ;  /* 0x000000000000791b */ /* 0x003fe20003800000 */
.L_x_4008:
[----:B------:R-:W-:Y:S05]  /*11200*/  BRA `(.L_x_4009) ;  /* 0xffffffd000947947 */ /* 0x000fea000383ffff */
.L_x_3944:
[----:B0-----:R0:W2:Y:S02]  /*11210*/  SYNCS.PHASECHK.TRANS64.TRYWAIT P0, [R8+URZ+0x28c40], R20 ;  /* 0x028c4014080075a7 */ /* 0x0010a4000800017f */
[----:B--2---:R-:W-:Y:S05]  /*11220*/  @!P0 NANOSLEEP.SYNCS 0x989680 ;  /* 0x009896800000895d */ /* 0x004fea0003900000 */
[----:B------:R-:W2:Y:S02]  /*11230*/  @!P0 SYNCS.PHASECHK.TRANS64 P0, [R8+URZ+0x28c40], R20 ;  /* 0x028c4014080085a7 */ /* 0x000ea4000800007f */
[----:B--2---:R-:W-:Y:S05]  /*11240*/  @!P0 BRA `(.L_x_3944) ;  /* 0xfffffffc00f08947 */ /* 0x004fea000383ffff */
[----:B------:R-:W-:Y:S05]  /*11250*/  BRA `(.L_x_4010) ;  /* 0xffffffd400e87947 */ /* 0x000fea000383ffff */
.L_x_3945:
        /* <DEDUP_REMOVED lines=8> */
.L_x_4012:
[----:B------:R-:W-:Y:S05]  /*112e0*/  BSYNC B1 ;  /* 0x0000000000017941 */ /* 0x000fea0003800000 */
.L_x_4011:
[----:B------:R-:W-:Y:S01]  /*112f0*/  MOV R13, R21 ;  /* 0x00000015000d7202 */ /* 0x000fe20000000f00 */
        /* <DEDUP_REMOVED lines=8> */
.L_x_4013:
[----:B------:R-:W-:Y:S01]  /*11380*/  IMAD.MOV.U32 R13, RZ, RZ, R27 ;  /* 0x000000ffff0d7224 */ /* 0x000fe200078e001b */
[----:B------:R-:W-:Y:S02]  /*11390*/  MOV R12, 0x1 ;  /* 0x00000001000c7802 */ /* 0x000fe40000000f00 */
[----:B------:R-:W-:-:S13]  /*113a0*/  IADD3 R2, P0, R14, R0, RZ ;  /* 0x000000000e027210 */ /* 0x000fda0007f1e0ff */
[----:B------:R-:W-:Y:S05]  /*113b0*/  WARPSYNC.COLLECTIVE R15, `(.L_x_4014) ;  /* 0x000000000f087348 */ /* 0x000fea0003c00000 */
[----:B------:R0:W1:Y:S02]  /*113c0*/  SHFL.IDX P6, R14, R13, R12, R11 ;  /* 0x0000000c0d0e7389 */ /* 0x00006400000c000b */
[----:B01----:R-:W-:Y:S01]  /*113d0*/  ENDCOLLECTIVE ;  /* 0x000000000000791b */ /* 0x003fe20003800000 */
.L_x_4014:
        /* <DEDUP_REMOVED lines=10> */
.L_x_4015:
[----:B------:R-:W-:Y:S02]  /*11480*/  IMAD.MOV.U32 R13, RZ, RZ, R27 ;  /* 0x000000ffff0d7224 */ /* 0x000fe400078e001b */
[----:B------:R-:W-:Y:S01]  /*11490*/  IMAD.MOV.U32 R12, RZ, RZ, 0x2 ;  /* 0x00000002ff0c7424 */ /* 0x000fe200078e00ff */
[----:B------:R-:W-:-:S13]  /*114a0*/  IADD3 R2, P0, R14, R0, RZ ;  /* 0x000000000e027210 */ /* 0x000fda0007f1e0ff */
[----:B------:R-:W-:Y:S05]  /*114b0*/  WARPSYNC.COLLECTIVE R15, `(.L_x_4016) ;  /* 0x000000000f087348 */ /* 0x000fea0003c00000 */
[----:B------:R0:W1:Y:S02]  /*114c0*/  SHFL.IDX P6, R14, R13, R12, R11 ;  /* 0x0000000c0d0e7389 */ /* 0x00006400000c000b */
[----:B01----:R-:W-:Y:S01]  /*114d0*/  ENDCOLLECTIVE ;  /* 0x000000000000791b */ /* 0x003fe20003800000 */
.L_x_4016:
        /* <DEDUP_REMOVED lines=10> */
.L_x_4017:
[----:B------:R-:W-:Y:S02]  /*11580*/  IMAD.MOV.U32 R13, RZ, RZ, R27 ;  /* 0x000000ffff0d7224 */ /* 0x000fe400078e001b */
[----:B------:R-:W-:Y:S01]  /*11590*/  IMAD.MOV.U32 R12, RZ, RZ, 0x3 ;  /* 0x00000003ff0c7424 */ /* 0x000fe200078e00ff */
[----:B------:R-:W-:-:S13]  /*115a0*/  IADD3 R2, P0, R14, R0, RZ ;  /* 0x000000000e027210 */ /* 0x000fda0007f1e0ff */
[----:B------:R-:W-:Y:S05]  /*115b0*/  WARPSYNC.COLLECTIVE R15, `(.L_x_4018) ;  /* 0x000000000f087348 */ /* 0x000fea0003c00000 */
[----:B------:R0:W1:Y:S02]  /*115c0*/  SHFL.IDX P6, R14, R13, R12, R11 ;  /* 0x0000000c0d0e7389 */ /* 0x00006400000c000b */
[----:B01----:R-:W-:Y:S01]  /*115d0*/  ENDCOLLECTIVE ;  /* 0x000000000000791b */ /* 0x003fe20003800000 */
.L_x_4018:
        /* <DEDUP_REMOVED lines=10> */
.L_x_4019:
[----:B------:R-:W-:Y:S05]  /*11680*/  BRA `(.L_x_4020) ;  /* 0xffffffd400847947 */ /* 0x000fea000383ffff */
.L_x_3950:
[----:B--2---:R2:W3:Y:S02]  /*11690*/  SYNCS.PHASECHK.TRANS64.TRYWAIT P0, [R8+URZ+0x28c60], R20 ;  /* 0x028c6014080075a7 */ /* 0x0044e4000800017f */
[----:B---3--:R-:W-:Y:S05]  /*116a0*/  @!P0 NANOSLEEP.SYNCS 0x989680 ;  /* 0x009896800000895d */ /* 0x008fea0003900000 */
[----:B------:R-:W3:Y:S02]  /*116b0*/  @!P0 SYNCS.PHASECHK.TRANS64 P0, [R8+URZ+0x28c60], R20 ;  /* 0x028c6014080085a7 */ /* 0x000ee4000800007f */
[----:B---3--:R-:W-:Y:S05]  /*116c0*/  @!P0 BRA `(.L_x_3950) ;  /* 0xfffffffc00f08947 */ /* 0x008fea000383ffff */
[----:B------:R-:W-:Y:S05]  /*116d0*/  BRA `(.L_x_4021) ;  /* 0xffffffd400d47947 */ /* 0x000fea000383ffff */
.L_x_3951:
[----:B------:R-:W-:Y:S01]  /*116e0*/  BSSY B1, `(.L_x_4022) ;  /* 0x0000008000017945 */ /* 0x000fe20003800000 */
[----:B------:R-:W-:Y:S01]  /*116f0*/  IMAD.MOV.U32 R13, RZ, RZ, R20 ;  /* 0x000000ffff0d7224 */ /* 0x000fe200078e0014 */
[----:B------:R-:W-:Y:S01]  /*11700*/  MOV R12, RZ ;  /* 0x000000ff000c7202 */ /* 0x000fe20000000f00 */
[----:B------:R-:W-:Y:S02]  /*11710*/  IMAD.MOV.U32 R11, RZ, RZ, 0x181f ;  /* 0x0000181fff0b7424 */ /* 0x000fe400078e00ff */
[----:B------:R-:W-:-:S07]  /*11720*/  IMAD.MOV.U32 R15, RZ, RZ, -0x1 ;  /* 0xffffffffff0f7424 */ /* 0x000fce00078e00ff */
[----:B-1----:R-:W-:Y:S05]  /*11730*/  WARPSYNC.COLLECTIVE R15, `(.L_x_4023) ;  /* 0x000000000f087348 */ /* 0x002fea0003c00000 */
[----:B------:R0:W2:Y:S02]  /*11740*/  SHFL.IDX P6, R14, R13, R12, R11 ;  /* 0x0000000c0d0e7389 */ /* 0x0000a400000c000b */
[----:B012---:R-:W-:Y:S01]  /*11750*/  ENDCOLLECTIVE ;  /* 0x000000000000791b */ /* 0x007fe20003800000 */
.L_x_4023:
[----:B------:R-:W-:Y:S05]  /*11760*/  BSYNC B1 ;  /* 0x0000000000017941 */ /* 0x000fea0003800000 */
.L_x_4022:
[----:B------:R-:W-:Y:S01]  /*11770*/  IMAD.MOV.U32 R13, RZ, RZ, R10 ;  /* 0x000000ffff0d7224 */ /* 0x000fe200078e000a */
[----:B------:R-:W-:Y:S01]  /*11780*/  MOV R15, 0xffffffff ;  /* 0xffffffff000f7802 */ /* 0x000fe20000000f00 */
[----:B------:R-:W-:Y:S01]  /*11790*/  IMAD.MOV.U32 R12, RZ, RZ, RZ ;  /* 0x000000ffff0c7224 */ /* 0x000fe200078e00ff */
[C---:B------:R-:W-:Y:S01]  /*117a0*/  LOP3.LUT P2, RZ, R16.reuse, 0x40, RZ, 0xc0, !PT ;  /* 0x0000004010ff7812 */ /* 0x040fe2000784c0ff */
[----:B------:R-:W-:Y:S01]  /*117b0*/  IMAD.MOV.U32 R11, RZ, RZ, 0x181f ;  /* 0x0000181fff0b7424 */ /* 0x000fe200078e00ff */
[----:B------:R-:W-:Y:S01]  /*117c0*/  LOP3.LUT P1, RZ, R16, 0x20, RZ, 0xc0, !PT ;  /* 0x0000002010ff7812 */ /* 0x000fe2000782c0ff */
[----:B------:R-:W-:Y:S01]  /*117d0*/  IMAD.MOV.U32 R3, RZ, RZ, R14 ;  /* 0x000000ffff037224 */ /* 0x000fe200078e000e */
[----:B------:R-:W-:Y:S01]  /*117e0*/  P2R R4, PR, RZ, 0x8 ;  /* 0x00000008ff047803 */ /* 0x000fe20000000000 */
[----:B------:R-:W-:-:S10]  /*117f0*/  IMAD R21, R21, 0x2, R17 ;  /* 0x0000000215157824 */ /* 0x000fd400078e0211 */
[----:B------:R-:W-:Y:S05]  /*11800*/  WARPSYNC.COLLECTIVE R15, `(.L_x_4024) ;  /* 0x000000000f087348 */ /* 0x000fea0003c00000 */
[----:B------:R0:W1:Y:S02]  /*11810*/  SHFL.IDX P6, R14, R13, R12, R11 ;  /* 0x0000000c0d0e7389 */ /* 0x00006400000c000b */
[----:B01----:R-:W-:Y:S01]  /*11820*/  ENDCOLLECTIVE ;  /* 0x000000000000791b */ /* 0x003fe20003800000 */
.L_x_4024:
        /* <DEDUP_REMOVED lines=15> */
.L_x_4025:
        /* <DEDUP_REMOVED lines=17> */
.L_x_4026:
[----:B------:R-:W-:Y:S02]  /*11a30*/  IMAD.MOV.U32 R13, RZ, RZ, R20 ;  /* 0x000000ffff0d7224 */ /* 0x000fe400078e0014 */
[----:B------:R-:W-:Y:S01]  /*11a40*/  IMAD.MOV.U32 R12, RZ, RZ, 0x2 ;  /* 0x00000002ff0c7424 */ /* 0x000fe200078e00ff */
[----:B------:R-:W-:Y:S02]  /*11a50*/  IADD3 R2, P2, R14, R0, RZ ;  /* 0x000000000e027210 */ /* 0x000fe40007f5e0ff */
[C---:B------:R-:W-:Y:S02]  /*11a60*/  LOP3.LUT P6, RZ, R16.reuse, 0x20, RZ, 0xc0, !PT ;  /* 0x0000002010ff7812 */ /* 0x040fe400078cc0ff */
[----:B------:R-:W-:Y:S02]  /*11a70*/  IADD3.X R3, RZ, R3, RZ, P2, !PT ;  /* 0x00000003ff037210 */ /* 0x000fe400017fe4ff */
[----:B------:R-:W-:-:S03]  /*11a80*/  LOP3.LUT P2, RZ, R16, 0x40, RZ, 0xc0, !PT ;  /* 0x0000004010ff7812 */ /* 0x000fc6000784c0ff */
[----:B------:R-:W-:Y:S01]  /*11a90*/  @!PT LDS RZ, [RZ] ;  /* 0x00000000fffff984 */ /* 0x000fe20000000800 */
[----:B------:R-:W-:Y:S01]  /*11aa0*/  @!PT LDS RZ, [RZ] ;  /* 0x00000000fffff984 */ /* 0x000fe20000000800 */
[----:B------:R-:W-:Y:S01]  /*11ab0*/  @!PT LDS RZ, [RZ] ;  /* 0x00000000fffff984 */ /* 0x000fe20000000800 */
[----:B------:R0:W-:Y:S01]  /*11ac0*/  LDGSTS.E.BYPASS.LTC128B.128 [R21+0xc00], desc[UR50][R2.64], !P3 ;  /* 0x00c0000002157fae */ /* 0x0001e2000d901d72 */
[----:B------:R-:W-:-:S04]  /*11ad0*/  ISETP.NE.AND P3, PT, R5, RZ, PT ;  /* 0x000000ff0500720c */ /* 0x000fc80003f65270 */
[----:B------:R-:W-:-:S05]  /*11ae0*/  P2R R5, PR, RZ, 0x8 ;  /* 0x00000008ff057803 */ /* 0x000fca0000000000 */
[----:B------:R0:W-:Y:S04]  /*11af0*/  LDGSTS.E.BYPASS.LTC128B.128 [R21+0x2c00], desc[UR50][R2.64+0x80], !P2 ;  /* 0x02c0008002157fae */ /* 0x0001e8000d101d72 */
[----:B------:R0:W-:Y:S02]  /*11b00*/  LDGSTS.E.BYPASS.LTC128B.128 [R21+0x4c00], desc[UR50][R2.64+0x100], !P6 ;  /* 0x04c0010002157fae */ /* 0x0001e4000f101d72 */
[----:B0-----:R-:W-:Y:S05]  /*11b10*/  WARPSYNC.COLLECTIVE R15, `(.L_x_4027) ;  /* 0x000000000f087348 */ /* 0x001fea0003c00000 */
[----:B------:R1:W2:Y:S02]  /*11b20*/  SHFL.IDX P6, R14, R13, R12, R11 ;  /* 0x0000000c0d0e7389 */ /* 0x0002a400000c000b */
[----:B012---:R-:W-:Y:S01]  /*11b30*/  ENDCOLLECTIVE ;  /* 0x000000000000791b */ /* 0x007fe20003800000 */
.L_x_4027:
        /* <DEDUP_REMOVED lines=14> */
.L_x_4028:
[----:B------:R-:W-:Y:S01]  /*11c20*/  MOV R13, R20 ;  /* 0x00000014000d7202 */ /* 0x000fe20000000f00 */
        /* <DEDUP_REMOVED lines=16> */
.L_x_4029:
        /* <DEDUP_REMOVED lines=14> */
.L_x_4030:
[----:B------:R-:W-:Y:S05]  /*11e10*/  BRA `(.L_x_4031) ;  /* 0xffffffd400387947 */ /* 0x000fea000383ffff */
.L_x_3959:
[----:B------:R-:W-:Y:S01]  /*11e20*/  BSSY B0, `(.L_x_4032) ;  /* 0x0000008000007945 */ /* 0x000fe20003800000 */
[----:B------:R-:W-:Y:S01]  /*11e30*/  IMAD.MOV.U32 R13, RZ, RZ, R33 ;  /* 0x000000ffff0d7224 */ /* 0x000fe200078e0021 */
[----:B------:R-:W-:Y:S01]  /*11e40*/  MOV R15, 0xffffffff ;  /* 0xffffffff000f7802 */ /* 0x000fe20000000f00 */
[----:B------:R-:W-:Y:S02]  /*11e50*/  IMAD.MOV.U32 R12, RZ, RZ, RZ ;  /* 0x000000ffff0c7224 */ /* 0x000fe400078e00ff */
[----:B------:R-:W-:-:S07]  /*11e60*/  IMAD.MOV.U32 R11, RZ, RZ, 0x1f ;  /* 0x0000001fff0b7424 */ /* 0x000fce00078e00ff */
[----:B01---5:R-:W-:Y:S05]  /*11e70*/  WARPSYNC.COLLECTIVE R15, `(.L_x_4033) ;  /* 0x000000000f087348 */ /* 0x023fea0003c00000 */
[----:B------:R2:W3:Y:S02]  /*11e80*/  SHFL.IDX P6, R14, R13, R12, R11 ;  /* 0x0000000c0d0e7389 */ /* 0x0004e400000c000b */
[----:B0123-5:R-:W-:Y:S01]  /*11e90*/  ENDCOLLECTIVE ;  /* 0x000000000000791b */ /* 0x02ffe20003800000 */
.L_x_4033:
[----:B------:R-:W-:Y:S05]  /*11ea0*/  BSYNC B0 ;  /* 0x0000000000007941 */ /* 0x000fea0003800000 */
.L_x_4032:
[----:B------:R-:W-:Y:S05]  /*11eb0*/  BRA `(.L_x_4034) ;  /* 0xffffffd8003c7947 */ /* 0x000fea000383ffff */
.L_x_3962:
[----:B---3--:R3:W4:Y:S02]  /*11ec0*/  SYNCS.PHASECHK.TRANS64.TRYWAIT P0, [R7+URZ+0x28c20], R0 ;  /* 0x028c2000070075a7 */ /* 0x008724000800017f */
[----:B----4-:R-:W-:Y:S05]  /*11ed0*/  @!P0 NANOSLEEP.SYNCS 0x989680 ;  /* 0x009896800000895d */ /* 0x010fea0003900000 */
[----:B------:R-:W4:Y:S02]  /*11ee0*/  @!P0 SYNCS.PHASECHK.TRANS64 P0, [R7+URZ+0x28c20], R0 ;  /* 0x028c2000070085a7 */ /* 0x000f24000800007f */
[----:B----4-:R-:W-:Y:S05]  /*11ef0*/  @!P0 BRA `(.L_x_3962) ;  /* 0xfffffffc00f08947 */ /* 0x010fea000383ffff */
[----:B------:R-:W-:Y:S05]  /*11f00*/  BRA `(.L_x_4035) ;  /* 0xffffffd800847947 */ /* 0x000fea000383ffff */
.L_x_3963:
        /* <DEDUP_REMOVED lines=11> */
.L_x_4037:
[----:B------:R-:W-:Y:S05]  /*11fc0*/  BSYNC B0 ;  /* 0x0000000000007941 */ /* 0x000fea0003800000 */
.L_x_4036:
[----:B------:R-:W-:Y:S05]  /*11fd0*/  BRA `(.L_x_4038) ;  /* 0xffffffd8006c7947 */ /* 0x000fea000383ffff */
.L_x_3966:
[----:B------:R-:W-:Y:S01]  /*11fe0*/  BSSY B1, `(.L_x_4039) ;  /* 0x0000006000017945 */ /* 0x000fe20003800000 */
[----:B------:R-:W-:-:S07]  /*11ff0*/  IMAD.MOV.U32 R15, RZ, RZ, -0x1 ;  /* 0xffffffffff0f7424 */ /* 0x000fce00078e00ff */
[----:B0123-5:R-:W-:Y:S05]  /*12000*/  WARPSYNC.COLLECTIVE R15, `(.L_x_4040) ;  /* 0x000000000f0c7348 */ /* 0x02ffea0003c00000 */
[----:B------:R-:W-:Y:S02]  /*12010*/  ELECT P6, UR62, PT ;  /* 0x00000000003e782f */ /* 0x000fe400038c0000 */
[----:B------:R-:W-:Y:S01]  /*12020*/  MOV R14, UR62 ;  /* 0x0000003e000e7c02 */ /* 0x000fe20008000f00 */
[----:B0123-5:R-:W-:Y:S10]  /*12030*/  ENDCOLLECTIVE ;  /* 0x000000000000791b */ /* 0x02fff40003800000 */
.L_x_4040:
[----:B------:R-:W-:Y:S05]  /*12040*/  BSYNC B1 ;  /* 0x0000000000017941 */ /* 0x000fea0003800000 */
.L_x_4039:
[----:B------:R-:W-:Y:S05]  /*12050*/  BRA `(.L_x_4041) ;  /* 0xffffffd800647947 */ /* 0x000fea000383ffff */
.L_x_3968:
[----:B---3--:R3:W4:Y:S02]  /*12060*/  SYNCS.PHASECHK.TRANS64.TRYWAIT P1, [R5+URZ+0x28c40], R0 ;  /* 0x028c4000050075a7 */ /* 0x008724000802017f */
[----:B----4-:R-:W-:Y:S05]  /*12070*/  @!P1 NANOSLEEP.SYNCS 0x989680 ;  /* 0x009896800000995d */ /* 0x010fea0003900000 */
[----:B------:R-:W4:Y:S02]  /*12080*/  @!P1 SYNCS.PHASECHK.TRANS64 P1, [R5+URZ+0x28c40], R0 ;  /* 0x028c4000050095a7 */ /* 0x000f24000802007f */
[----:B----4-:R-:W-:Y:S05]  /*12090*/  @!P1 BRA `(.L_x_3968) ;  /* 0xfffffffc00f09947 */ /* 0x010fea000383ffff */
[----:B------:R-:W-:Y:S05]  /*120a0*/  BRA `(.L_x_4042) ;  /* 0xffffffd800847947 */ /* 0x000fea000383ffff */
.L_x_3970:
[----:B----4-:R4:W0:Y:S02]  /*120b0*/  SYNCS.PHASECHK.TRANS64.TRYWAIT P1, [R3+URZ+0x28c40], R2 ;  /* 0x028c4002030075a7 */ /* 0x010824000802017f */
[----:B0-----:R-:W-:Y:S05]  /*120c0*/  @!P1 NANOSLEEP.SYNCS 0x989680 ;  /* 0x009896800000995d */ /* 0x001fea0003900000 */
[----:B------:R-:W0:Y:S02]  /*120d0*/  @!P1 SYNCS.PHASECHK.TRANS64 P1, [R3+URZ+0x28c40], R2 ;  /* 0x028c4002030095a7 */ /* 0x000e24000802007f */
[----:B0-----:R-:W-:Y:S05]  /*120e0*/  @!P1 BRA `(.L_x_3970) ;  /* 0xfffffffc00f09947 */ /* 0x001fea000383ffff */
[----:B------:R-:W-:Y:S05]  /*120f0*/  BRA `(.L_x_4043) ;  /* 0xffffffd800907947 */ /* 0x000fea000383ffff */
.L_x_3972:
[----:B------:R0:W0:Y:S02]  /*12100*/  SYNCS.PHASECHK.TRANS64.TRYWAIT P1, [R5+URZ+0x28c60], R0 ;  /* 0x028c6000050075a7 */ /* 0x000024000802017f */
[----:B0-----:R-:W-:Y:S05]  /*12110*/  @!P1 NANOSLEEP.SYNCS 0x989680 ;  /* 0x009896800000995d */ /* 0x001fea0003900000 */
[----:B------:R-:W0:Y:S02]  /*12120*/  @!P1 SYNCS.PHASECHK.TRANS64 P1, [R5+URZ+0x28c60], R0 ;  /* 0x028c6000050095a7 */ /* 0x000e24000802007f */
[----:B0-----:R-:W-:Y:S05]  /*12130*/  @!P1 BRA `(.L_x_3972) ;  /* 0xfffffffc00f09947 */ /* 0x001fea000383ffff */
[----:B------:R-:W-:Y:S05]  /*12140*/  BRA `(.L_x_4044) ;  /* 0xffffffd8008c7947 */ /* 0x000fea000383ffff */
.L_x_4045:
        /* <DEDUP_REMOVED lines=11> */
.L_x_5645:


//--------------------- .text._ZN7cutlass13device_kernelIN5flash11enable_sm90INS1_16FlashAttnFwdSm90INS1_25CollectiveMainloopFwdSm90ILi2EN4cute5tupleIJNS5_1CILi1EEES8_S8_EEENS6_IJNS7_ILi64EEESA_SA_EEELi512ENS_10bfloat16_tEfNS_4arch4Sm90ELb1ELb0ELb0ELb0ELb1ELb0ELb1ELb0ELb0ELb1ELb0ELb0EEENS1_21CollectiveEpilogueFwdINS6_IJSA_NS7_ILi512EEESA_EEES9_SC_SE_Li256ELb0ELb1ELb0ELb0EEENS1_30DynamicPersistentTileSchedulerILi256ELi128ELb0ELb1ELb1EEEEEEEEEvNT_6ParamsE --------------------------
	.section	.text._ZN7cutlass13device_kernelIN5flash11enable_sm90INS1_16FlashAttnFwdSm90INS1_25CollectiveMainloopFwdSm90ILi2EN4cute5tupleIJNS5_1CILi1EEES8_S8_EEENS6_IJNS7_ILi64EEESA_SA_EEELi512ENS_10bfloat16_tEfNS_4arch4Sm90ELb1ELb0ELb0ELb0ELb1ELb0ELb1ELb0ELb0ELb1ELb0ELb0EEENS1_21CollectiveEpilogueFwdINS6_IJSA_NS7_ILi512EEESA_EEES9_SC_SE_Li256ELb0ELb1ELb0ELb0EEENS1_30DynamicPersistentTileSchedulerILi256ELi128ELb0ELb1ELb1EEEEEEEEEvNT_6ParamsE,"ax",@progbits
	.align	128
.text._ZN7cutlass13device_kernelIN5flash11enable_sm90INS1_16FlashAttnFwdSm90INS1_25CollectiveMainloopFwdSm90ILi2EN4cute5tupleIJNS5_1CILi1EEES8_S8_EEENS6_IJNS7_ILi64EEESA_SA_EEELi512ENS_10bfloat16_tEfNS_4arch4Sm90ELb1ELb0ELb0ELb0ELb1ELb0ELb1ELb0ELb0ELb1ELb0ELb0EEENS1_21CollectiveEpilogueFwdINS6_IJSA_NS7_ILi512EEESA_EEES9_SC_SE_Li256ELb0ELb1ELb0ELb0EEENS1_30DynamicPersistentTileSchedulerILi256ELi128ELb0ELb1ELb1EEEEEEEEEvNT_6ParamsE:
        .type           _ZN7cutlass13device_kernelIN5flash11enable_sm90INS1_16FlashAttnFwdSm90INS1_25CollectiveMainloopFwdSm90ILi2EN4cute5tupleIJNS5_1CILi1EEES8_S8_EEENS6_IJNS7_ILi64EEESA_SA_EEELi512ENS_10bfloat16_tEfNS_4arch4Sm90ELb1ELb0ELb0ELb0ELb1ELb0ELb1ELb0ELb0ELb1ELb0ELb0EEENS1_21CollectiveEpilogueFwdINS6_IJSA_NS7_ILi512EEESA_EEES9_SC_SE_Li256ELb0ELb1ELb0ELb0EEENS1_30DynamicPersistentTileSchedulerILi256ELi128ELb0ELb1ELb1EEEEEEEEEvNT_6ParamsE,@function
        .size           _ZN7cutlass13device_kernelIN5flash11enable_sm90INS1_16FlashAttnFwdSm90INS1_25CollectiveMainloopFwdSm90ILi2EN4cute5tupleIJNS5_1CILi1EEES8_S8_EEENS6_IJNS7_ILi64EEESA_SA_EEELi512ENS_10bfloat16_tEfNS_4arch4Sm90ELb1ELb0ELb0ELb0ELb1ELb0ELb1ELb0ELb0ELb1ELb0ELb0EEENS1_21CollectiveEpilogueFwdINS6_IJSA_NS7_ILi512EEESA_EEES9_SC_SE_Li256ELb0ELb1ELb0ELb0EEENS1_30DynamicPersistentTileSchedulerILi256ELi128ELb0ELb1ELb1EEEEEEEEEvNT_6ParamsE,(.L_x_5646 - _ZN7cutlass13device_kernelIN5flash11enable_sm90INS1_16FlashAttnFwdSm90INS1_25CollectiveMainloopFwdSm90ILi2EN4cute5tupleIJNS5_1CILi1EEES8_S8_EEENS6_IJNS7_ILi64EEESA_SA_EEELi512ENS_10bfloat16_tEfNS_4arch4Sm90ELb1ELb0ELb0ELb0ELb1ELb0ELb1ELb0ELb0ELb1ELb0ELb0EEENS1_21CollectiveEpilogueFwdINS6_IJSA_NS7_ILi512EEESA_EEES9_SC_SE_Li256ELb0ELb1ELb0ELb0EEENS1_30DynamicPersistentTileSchedulerILi256ELi128ELb0ELb1ELb1EEEEEEEEEvNT_6ParamsE)
        .other          _ZN7cutlass13device_kernelIN5flash11enable_sm90INS1_16FlashAttnFwdSm90INS1_25CollectiveMainloopFwdSm90ILi2EN4cute5tupleIJNS5_1CILi1EEES8_S8_EEENS6_IJNS7_ILi64EEESA_SA_EEELi512ENS_10bfloat16_tEfNS_4arch4Sm90ELb1ELb0ELb0ELb0ELb1ELb0ELb1ELb0ELb0ELb1ELb0ELb0EEENS1_21CollectiveEpilogueFwdINS6_IJSA_NS7_ILi512EEESA_EEES9_SC_SE_Li256ELb0ELb1ELb0ELb0EEENS1_30DynamicPersistentTileSchedulerILi256ELi128ELb0ELb1ELb1EEEEEEEEEvNT_6ParamsE,@"STO_CUDA_ENTRY STV_DEFAULT"
_ZN7cutlass13device_kernelIN5flash11enable_sm90INS1_16FlashAttnFwdSm90INS1_25CollectiveMainloopFwdSm90ILi2EN4cute5tupleIJNS5_1CILi1EEES8_S8_EEENS6_IJNS7_ILi64EEESA_SA_EEELi512ENS_10bfloat16_tEfNS_4arch4Sm90ELb1ELb0ELb0ELb0ELb1ELb0ELb1ELb0ELb0ELb1ELb0ELb0EEENS1_21CollectiveEpilogueFwdINS6_IJSA_NS7_ILi512EEESA_EEES9_SC_SE_Li256ELb0ELb1ELb0ELb0EEENS1_30DynamicPersistentTileSchedulerILi256ELi128ELb0ELb1ELb1EEEEEEEEEvNT_6ParamsE:
        /* <DEDUP_REMOVED lines=43> */
.L_x_4046:
        /* <DEDUP_REMOVED lines=22> */
.L_x_4047:
        /* <DEDUP_REMOVED lines=18> */
.L_x_4048:
        /* <DEDUP_REMOVED lines=22> */
.L_x_4049:
        /* <DEDUP_REMOVED lines=23> */
.L_x_4050:
        /* <DEDUP_REMOVED lines=8> */
.L_x_4052:
[----:B------:R-:W-:-:S08]  /*0880*/  NOP ;  /* 0x0000000000007918 */ /* 0x000fd00000000000 */
[----:B------:R-:W0:Y:S02]  /*0890*/  USETMAXREG.TRY_ALLOC.CTAPOOL UP0, 0xe8 ;  /* 0x000000e8000079c8 */ /* 0x000e240008000600 */
[----:B0-----:R-:W-:-:S13]  /*08a0*/  PLOP3.LUT P0, PT, PT, PT, UP0, 0x80, 0x0 ;  /* 0x000000000000781c */ /* 0x001fda0003f0f008 */
[----:B------:R-:W-:Y:S05]  /*08b0*/  @!P0 BRA `(.L_x_4052) ;  /* 0xfffffffc00f08947 */ /* 0x000fea000383ffff */
[----:B------:R-:W0:Y:S01]  /*08c0*/  S2R R2, SR_TID.X ;  /* 0x0000000000027919 */ /* 0x000e220000002100 */
[----:B------:R-:W1:Y:S08]  /*08d0*/  S2UR UR4, SR_CTAID.X ;  /* 0x00000000000479c3 */ /* 0x000e700000002500 */
[----:B------:R-:W-:Y:S06]  /*08e0*/  BAR.ARV 0x4, 0x180 ;  /* 0x0106000000007b1d */ /* 0x000fec0000002000 */
[----:B0-----:R-:W-:-:S04]  /*08f0*/  LOP3.LUT R0, R2, 0xffffff80, RZ, 0xc0, !PT ;  /* 0xffffff8002007812 */ /* 0x001fc800078ec0ff */
[----:B------:R-:W-:Y:S02]  /*0900*/  ISETP.NE.AND P0, PT, R0, 0x80, PT ;  /* 0x000000800000780c */ /* 0x000fe40003f05270 */
[----:B------:R-:W1:Y:S11]  /*0910*/  LDC R0, c[0x0][0xd38] ;  /* 0x00034e00ff007b82 */ /* 0x000e760000000800 */
[----:B------:R-:W-:Y:S06]  /*0920*/  @!P0 BAR.ARV 0x8, 0x100 ;  /* 0x0204000000008b1d */ /* 0x000fec0000002000 */
[----:B------:R-:W-:-:S13]  /*0930*/  ISETP.GE.U32.AND P0, PT, R2, 0x100, PT ;  /* 0x000001000200780c */ /* 0x000fda0003f06070 */
[----:B------:R-:W-:Y:S06]  /*0940*/  @P0 BAR.ARV 0xf, 0x100 ;  /* 0x03c4000000000b1d */ /* 0x000fec0000002000 */
[----:B-1----:R-:W-:-:S13]  /*0950*/  ISETP.LE.AND P0, PT, R0, UR4, PT ;  /* 0x0000000400007c0c */ /* 0x002fda000bf03270 */
[----:B------:R-:W-:Y:S05]  /*0960*/  @P0 EXIT ;  /* 0x000000000000094d */ /* 0x000fea0003800000 */
[----:B------:R-:W-:Y:S01]  /*0970*/  VIADD R222, R2, 0xffffff80 ;  /* 0xffffff8002de7836 */ /* 0x000fe20000000000 */
[----:B------:R-:W0:Y:S01]  /*0980*/  S2R R219, SR_CgaCtaId ;  /* 0x0000000000db7919 */ /* 0x000e220000008800 */
[----:B------:R-:W-:Y:S01]  /*0990*/  IMAD.MOV.U32 R188, RZ, RZ, 0x40 ;  /* 0x00000040ffbc7424 */ /* 0x000fe200078e00ff */
[----:B------:R-:W-:Y:S01]  /*09a0*/  ULOP3.LUT UR40, UR41, 0x1, URZ, 0xfc, !UPT ;  /* 0x0000000129287892 */ /* 0x000fe2000f8efc3f */
[----:B------:R-:W-:Y:S01]  /*09b0*/  IMAD.MOV.U32 R16, RZ, RZ, RZ ;  /* 0x000000ffff107224 */ /* 0x000fe200078e00ff */
[----:B------:R-:W-:Y:S01]  /*09c0*/  SHF.R.S32.HI R3, RZ, 0x1f, R222 ;  /* 0x0000001fff037819 */ /* 0x000fe200000114de */
[----:B------:R-:W-:-:S03]  /*09d0*/  UMOV UR36, URZ ;  /* 0x0000003f00247c82 */ /* 0x000fc60008000000 */
[CC--:B------:R-:W-:Y:S02]  /*09e0*/  LEA.HI R0, R3.reuse, R222.reuse, RZ, 0x4 ;  /* 0x000000de03007211 */ /* 0x0c0fe400078f20ff */
[CC--:B------:R-:W-:Y:S02]  /*09f0*/  LEA.HI R4, R3.reuse, R222.reuse, RZ, 0x5 ;  /* 0x000000de03047211 */ /* 0x0c0fe400078f28ff */
[----:B------:R-:W-:Y:S02]  /*0a00*/  SHF.R.S32.HI R7, RZ, 0x4, R0 ;  /* 0x00000004ff077819 */ /* 0x000fe40000011400 */
[----:B------:R-:W-:Y:S02]  /*0a10*/  LEA.HI R5, R3, R222, RZ, 0x7 ;  /* 0x000000de03057211 */ /* 0x000fe400078f38ff */
[C---:B------:R-:W-:Y:S02]  /*0a20*/  LEA.HI R2, R0.reuse, R7, RZ, 0x1 ;  /* 0x0000000700027211 */ /* 0x040fe400078f08ff */
[----:B------:R-:W-:-:S02]  /*0a30*/  LOP3.LUT R9, R0, 0xfffffff0, RZ, 0xc0, !PT ;  /* 0xfffffff000097812 */ /* 0x000fc400078ec0ff */
[----:B------:R-:W-:Y:S02]  /*0a40*/  LOP3.LUT R2, R2, 0x1ffffffe, RZ, 0xc0, !PT ;  /* 0x1ffffffe02027812 */ /* 0x000fe400078ec0ff */
[--C-:B------:R-:W-:Y:S01]  /*0a50*/  SHF.R.S32.HI R13, RZ, 0x5, R4.reuse ;  /* 0x00000005ff0d7819 */ /* 0x100fe20000011404 */
[----:B------:R-:W-:Y:S01]  /*0a60*/  IMAD.IADD R9, R222, 0x1, -R9 ;  /* 0x00000001de097824 */ /* 0x000fe200078e0a09 */
[----:B------:R-:W-:Y:S01]  /*0a70*/  SHF.R.S32.HI R4, RZ, 0x1f, R4 ;  /* 0x0000001fff047819 */ /* 0x000fe20000011404 */
[----:B------:R-:W-:Y:S01]  /*0a80*/  IMAD.IADD R8, R7, 0x1, -R2 ;  /* 0x0000000107087824 */ /* 0x000fe200078e0a02 */
[----:B------:R-:W-:Y:S02]  /*0a90*/  LOP3.LUT R7, R5, 0xffffff80, RZ, 0xc0, !PT ;  /* 0xffffff8005077812 */ /* 0x000fe400078ec0ff */
[----:B------:R-:W-:Y:S02]  /*0aa0*/  LEA.HI R2, R3, R222, RZ, 0x2 ;  /* 0x000000de03027211 */ /* 0x000fe400078f10ff */
[----:B------:R-:W-:Y:S01]  /*0ab0*/  LEA.HI R4, R4, R13, RZ, 0x2 ;  /* 0x0000000d04047211 */ /* 0x000fe200078f10ff */
[----:B------:R-:W-:Y:S01]  /*0ac0*/  IMAD.IADD R7, R222, 0x1, -R7 ;  /* 0x00000001de077824 */ /* 0x000fe200078e0a07 */
[----:B------:R-:W-:-:S02]  /*0ad0*/  LOP3.LUT R11, R2, 0xfffffffc, RZ, 0xc0, !PT ;  /* 0xfffffffc020b7812 */ /* 0x000fc400078ec0ff */
[----:B------:R-:W-:Y:S02]  /*0ae0*/  SHF.R.S32.HI R216, RZ, 0x7, R5 ;  /* 0x00000007ffd87819 */ /* 0x000fe40000011405 */
[----:B------:R-:W-:Y:S01]  /*0af0*/  LOP3.LUT R4, R4, 0x3ffffc, RZ, 0xc0, !PT ;  /* 0x003ffffc04047812 */ /* 0x000fe200078ec0ff */
[----:B------:R-:W-:Y:S01]  /*0b00*/  IMAD.IADD R11, R222, 0x1, -R11 ;  /* 0x00000001de0b7824 */ /* 0x000fe200078e0a0b */
[--C-:B------:R-:W-:Y:S01]  /*0b10*/  SHF.R.S32.HI R2, RZ, 0x1f, R9.reuse ;  /* 0x0000001fff027819 */ /* 0x100fe20000011409 */
[----:B------:R-:W-:Y:S01]  /*0b20*/  IMAD R15, R216, 0x100, R9 ;  /* 0x00000100d80f7824 */ /* 0x000fe200078e0209 */
[----:B------:R-:W-:Y:S01]  /*0b30*/  SHF.R.S32.HI R0, RZ, 0x1f, R7 ;  /* 0x0000001fff007819 */ /* 0x000fe20000011407 */
[----:B------:R-:W-:Y:S01]  /*0b40*/  IMAD.IADD R10, R13, 0x1, -R4 ;  /* 0x000000010d0a7824 */ /* 0x000fe200078e0a04 */
[----:B------:R-:W-:Y:S02]  /*0b50*/  LEA.HI R6, R2, R9, RZ, 0x3 ;  /* 0x0000000902067211 */ /* 0x000fe400078f18ff */
[----:B------:R-:W-:Y:S01]  /*0b60*/  LEA.HI R2, R0, R7, RZ, 0x2 ;  /* 0x0000000700027211 */ /* 0x000fe200078f10ff */
[----:B------:R-:W-:Y:S01]  /*0b70*/  IMAD R14, R10, 0x10, R15 ;  /* 0x000000100a0e7824 */ /* 0x000fe200078e020f */
[C---:B------:R-:W-:Y:S01]  /*0b80*/  LOP3.LUT R4, R6.reuse, 0xfffffff8, RZ, 0xc0, !PT ;  /* 0xfffffff806047812 */ /* 0x040fe200078ec0ff */
[----:B------:R-:W-:Y:S01]  /*0b90*/  IMAD.SHL.U32 R6, R6, 0x40, RZ ;  /* 0x0000004006067824 */ /* 0x000fe200078e00ff */
[----:B------:R-:W-:-:S02]  /*0ba0*/  LOP3.LUT R10, R2, 0x7ffffffc, RZ, 0xc0, !PT ;  /* 0x7ffffffc020a7812 */ /* 0x000fc400078ec0ff */
[----:B------:R-:W-:Y:S01]  /*0bb0*/  LEA.HI R12, R11, R11, RZ, 0x1 ;  /* 0x0000000b0b0c7211 */ /* 0x000fe200078f08ff */
[----:B------:R-:W-:Y:S01]  /*0bc0*/  IMAD.IADD R9, R9, 0x1, -R4 ;  /* 0x0000000109097824 */ /* 0x000fe200078e0a04 */
[----:B------:R-:W-:Y:S01]  /*0bd0*/  LEA.HI R4, R0, R7, RZ, 0x5 ;  /* 0x0000000700047211 */ /* 0x000fe200078f28ff */
[----:B------:R-:W-:Y:S01]  /*0be0*/  IMAD.IADD R10, R7, 0x1, -R10 ;  /* 0x00000001070a7824 */ /* 0x000fe200078e0a0a */
[----:B------:R-:W-:Y:S02]  /*0bf0*/  LOP3.LUT R12, R12, 0x1ffffffe, RZ, 0xc0, !PT ;  /* 0x1ffffffe0c0c7812 */ /* 0x000fe400078ec0ff */
[--C-:B------:R-:W-:Y:S01]  /*0c00*/  SHF.R.S32.HI R0, RZ, 0x2, R2.reuse ;  /* 0x00000002ff007819 */ /* 0x100fe20000011402 */
[----:B------:R-:W-:Y:S01]  /*0c10*/  IMAD.SHL.U32 R18, R10, 0x2, RZ ;  /* 0x000000020a127824 */ /* 0x000fe200078e00ff */
[----:B------:R-:W-:Y:S01]  /*0c20*/  SHF.R.S32.HI R7, RZ, 0x1f, R2 ;  /* 0x0000001fff077819 */ /* 0x000fe20000011402 */
[----:B------:R-:W-:Y:S01]  /*0c30*/  IMAD.SHL.U32 R2, R9, 0x40, RZ ;  /* 0x0000004009027824 */ /* 0x000fe200078e00ff */
[----:B------:R-:W-:Y:S01]  /*0c40*/  LOP3.LUT R6, R6, 0x7ffffe00, RZ, 0xc0, !PT ;  /* 0x7ffffe0006067812 */ /* 0x000fe200078ec0ff */
[----:B------:R-:W-:Y:S01]  /*0c50*/  IMAD.IADD R15, R11, 0x1, -R12 ;  /* 0x000000010b0f7824 */ /* 0x000fe200078e0a0c */
[----:B------:R-:W-:Y:S01]  /*0c60*/  LEA.HI R7, R7, R0, RZ, 0x3 ;  /* 0x0000000007077211 */ /* 0x000fe200078f18ff */
[----:B------:R-:W-:Y:S01]  /*0c70*/  IMAD.SHL.U32 R11, R8, 0x8, RZ ;  /* 0x00000008080b7824 */ /* 0x000fe200078e00ff */
[----:B------:R-:W-:Y:S01]  /*0c80*/  LOP3.LUT R2, R2, 0x1c0, RZ, 0xc0, !PT ;  /* 0x000001c002027812 */ /* 0x000fe200078ec0ff */
[----:B------:R-:W-:Y:S01]  /*0c90*/  IMAD R6, R13, 0x400, R6 ;  /* 0x000004000d067824 */ /* 0x000fe200078e0206 */
[----:B------:R-:W-:Y:S01]  /*0ca0*/  LOP3.LUT R7, R7, 0xfffffff8, RZ, 0xc0, !PT ;  /* 0xfffffff807077812 */ /* 0x000fe200078ec0ff */
[--C-:B------:R-:W-:Y:S01]  /*0cb0*/  IMAD.U32 R221, R14, 0x40, R11.reuse ;  /* 0x000000400edd7824 */ /* 0x100fe200078e000b */
[----:B------:R-:W-:-:S02]  /*0cc0*/  LOP3.LUT R11, R2, 0x8, R11, 0xf8, !PT ;  /* 0x00000008020b7812 */ /* 0x000fc400078ef80b */
[----:B------:R-:W-:Y:S01]  /*0cd0*/  SHF.R.U32.HI R2, RZ, 0x3, R2 ;  /* 0x00000003ff027819 */ /* 0x000fe20000011602 */
[----:B------:R-:W-:Y:S01]  /*0ce0*/  IMAD.IADD R7, R0, 0x1, -R7 ;  /* 0x0000000100077824 */ /* 0x000fe200078e0a07 */
[----:B------:R-:W-:Y:S02]  /*0cf0*/  SHF.R.S32.HI R4, RZ, 0x5, R4 ;  /* 0x00000005ff047819 */ /* 0x000fe40000011404 */
[----:B------:R-:W-:Y:S02]  /*0d00*/  LEA.HI R3, R3, R222, RZ, 0x3 ;  /* 0x000000de03037211 */ /* 0x000fe400078f18ff */
[----:B------:R-:W-:Y:S01]  /*0d10*/  LOP3.LUT R11, R11, R2, RZ, 0x3c, !PT ;  /* 0x000000020b0b7212 */ /* 0x000fe200078e3cff */
[----:B------:R-:W-:Y:S01]  /*0d20*/  IMAD R22, R4, 0x10, R7 ;  /* 0x0000001004167824 */ /* 0x000fe200078e0207 */
[----:B------:R-:W-:Y:S01]  /*0d30*/  MOV R0, 0x400 ;  /* 0x0000040000007802 */ /* 0x000fe20000000f00 */
[----:B------:R-:W-:Y:S01]  /*0d40*/  IMAD.MOV.U32 R2, RZ, RZ, RZ ;  /* 0x000000ffff027224 */ /* 0x000fe200078e00ff */
[----:B------:R-:W-:Y:S01]  /*0d50*/  LOP3.LUT R7, R3, 0xfffffff8, RZ, 0xc0, !PT ;  /* 0xfffffff803077812 */ /* 0x000fe200078ec0ff */
[----:B------:R-:W-:Y:S01]  /*0d60*/  IMAD.IADD R6, R6, 0x1, R11 ;  /* 0x0000000106067824 */ /* 0x000fe200078e020b */
[----:B------:R-:W-:Y:S01]  /*0d70*/  R2P PR, R9, 0x6 ;  /* 0x0000000609007804 */ /* 0x000fe20000000000 */
[----:B------:R-:W-:Y:S01]  /*0d80*/  IMAD R190, R15, 0x8, R22 ;  /* 0x000000080fbe7824 */ /* 0x000fe200078e0216 */
[----:B0-----:R-:W-:Y:S01]  /*0d90*/  LEA R17, R219, R0, 0x18 ;  /* 0x00000000db117211 */ /* 0x001fe200078ec0ff */
[----:B------:R-:W-:Y:S01]  /*0da0*/  IMAD.IADD R214, R222, 0x1, -R7 ;  /* 0x00000001ded67824 */ /* 0x000fe200078e0a07 */
[----:B------:R-:W-:-:S02]  /*0db0*/  LEA.HI R5, R5, R216, RZ, 0x1 ;  /* 0x000000d805057211 */ /* 0x000fc400078f08ff */
[----:B------:R-:W-:Y:S01]  /*0dc0*/  SEL R188, R188, 0xffffffc0, !P2 ;  /* 0xffffffc0bcbc7807 */ /* 0x000fe20005000000 */
[----:B------:R-:W-:Y:S01]  /*0dd0*/  IMAD R185, R6, 0x2, R17 ;  /* 0x0000000206b97824 */ /* 0x000fe200078e0211 */
[----:B------:R-:W-:Y:S01]  /*0de0*/  LOP3.LUT R5, R5, 0xfffffe, RZ, 0xc0, !PT ;  /* 0x00fffffe05057812 */ /* 0x000fe200078ec0ff */
[----:B------:R-:W-:Y:S01]  /*0df0*/  IMAD.SHL.U32 R23, R214, 0x8, RZ ;  /* 0x00000008d6177824 */ /* 0x000fe200078e00ff */
[----:B------:R-:W-:Y:S01]  /*0e00*/  SHF.R.S32.HI R215, RZ, 0x3, R3 ;  /* 0x00000003ffd77819 */ /* 0x000fe20000011403 */
[----:B------:R-:W-:Y:S02]  /*0e10*/  VIADD R189, R185, 0x36400 ;  /* 0x00036400b9bd7836 */ /* 0x000fe40000000000 */
[C---:B------:R-:W-:Y:S02]  /*0e20*/  VIADD R195, R23.reuse, 0x40 ;  /* 0x0000004017c37836 */ /* 0x040fe40000000000 */
        /* <DEDUP_REMOVED lines=13> */
[----:B------:R-:W-:Y:S01]  /*0f00*/  IMAD.IADD R5, R216, 0x1, -R5 ;  /* 0x00000001d8057824 */ /* 0x000fe200078e0a05 */
[----:B------:R-:W-:Y:S01]  /*0f10*/  SHF.R.S32.HI R223, RZ, 0x1f, R217 ;  /* 0x0000001fffdf7819 */ /* 0x000fe200000114d9 */
[----:B------:R-:W-:-:S02]  /*0f20*/  @P1 VIADD R187, R189, 0xffffffe0 ;  /* 0xffffffe0bdbb1836 */ /* 0x000fc40000000000 */
[----:B------:R-:W-:Y:S02]  /*0f30*/  IMAD.IADD R189, R189, 0x1, R188 ;  /* 0x00000001bdbd7824 */ /* 0x000fe400078e02bc */
[----:B------:R-:W-:Y:S02]  /*0f40*/  IMAD.SHL.U32 R184, R5, 0x100, RZ ;  /* 0x0000010005b87824 */ /* 0x000fe400078e00ff */
[----:B------:R-:W-:-:S07]  /*0f50*/  IMAD.IADD R188, R188, 0x1, R187 ;  /* 0x00000001bcbc7824 */ /* 0x000fce00078e02bb */
.L_x_4108:
        /* <DEDUP_REMOVED lines=21> */
.L_x_4053:
[----:B------:R-:W-:Y:S01]  /*10b0*/  ULDC UR7, c[0x0][0xd54] ;  /* 0x0003550000077ab9 */ /* 0x000fe20000000800 */
[----:B------:R-:W-:Y:S01]  /*10c0*/  UMOV UR6, UR9 ;  /* 0x0000000900067c82 */ /* 0x000fe20008000000 */
[----:B------:R-:W-:-:S11]  /*10d0*/  UISETP.NE.AND UP0, UPT, UR7, 0x1, UPT ;  /* 0x000000010700788c */ /* 0x000fd6000bf05270 */
[----:B------:R-:W-:Y:S02]  /*10e0*/  @UP0 ULDC.64 UR10, c[0x0][0xd58] ;  /* 0x00035600000a0ab9 */ /* 0x000fe40000000a00 */
[----:B------:R-:W-:-:S04]  /*10f0*/  UIMAD.WIDE.U32 UR4, UR9, UR10, URZ ;  /* 0x0000000a090472a5 */ /* 0x000fc8000f8e003f */
[----:B------:R-:W-:-:S04]  /*1100*/  @UP0 USHF.R.U32.HI UR6, URZ, UR11, UR5 ;  /* 0x0000000b3f060299 */ /* 0x000fc80008011605 */
[----:B------:R-:W-:-:S12]  /*1110*/  UIMAD UR4, UR6, UR7, URZ ;  /* 0x00000007060472a4 */ /* 0x000fd8000f8e023f */
.L_x_4054:
[----:B------:R-:W0:Y:S01]  /*1120*/  LDC.64 R4, c[0x0][0x418] ;  /* 0x00010600ff047b82 */ /* 0x000e220000000a00 */
[----:B------:R-:W-:Y:S01]  /*1130*/  ULDC UR37, c[0x0][0xd48] ;  /* 0x0003520000257ab9 */ /* 0x000fe20000000800 */
[----:B------:R-:W-:Y:S02]  /*1140*/  UIADD3 UR4, UR9, -UR4, URZ ;  /* 0x8000000409047290 */ /* 0x000fe4000fffe03f */
[----:B------:R-:W-:Y:S01]  /*1150*/  UISETP.NE.AND UP0, UPT, UR37, 0x1, UPT ;  /* 0x000000012500788c */ /* 0x000fe2000bf05270 */
[----:B------:R-:W-:Y:S01]  /*1160*/  ULDC UR5, c[0x0][0xd54] ;  /* 0x0003550000057ab9 */ /* 0x000fe20000000800 */
[----:B------:R-:W-:Y:S02]  /*1170*/  UISETP.NE.AND UP1, UPT, UR42, 0x1, UPT ;  /* 0x000000012a00788c */ /* 0x000fe4000bf25270 */
[----:B------:R-:W1:Y:S01]  /*1180*/  LDC R186, c[0x0][0x424] ;  /* 0x00010900ffba7b82 */ /* 0x000e620000000800 */
[----:B------:R-:W-:Y:S02]  /*1190*/  UIMAD UR8, UR8, UR5, UR4 ;  /* 0x00000005080872a4 */ /* 0x000fe4000f8e0204 */
[----:B------:R-:W-:Y:S01]  /*11a0*/  ULOP3.LUT UR6, URZ, UR6, URZ, 0x33, !UPT ;  /* 0x000000063f067292 */ /* 0x000fe2000f8e333f */
[----:B------:R-:W-:-:S03]  /*11b0*/  ULDC UR7, c[0x0][0xd3c] ;  /* 0x00034f0000077ab9 */ /* 0x000fc60000000800 */
[----:B------:R-:W-:Y:S01]  /*11c0*/  @UP0 ULDC UR4, c[0x0][0xd4c] ;  /* 0x0003530000040ab9 */ /* 0x000fe20000000800 */
[----:B------:R-:W2:Y:S01]  /*11d0*/  LDC R7, c[0x0][0x2f0] ;  /* 0x0000bc00ff077b82 */ /* 0x000ea20000000800 */
[----:B------:R-:W-:Y:S01]  /*11e0*/  UIMAD.WIDE.U32 UR4, UR8, UR4, URZ ;  /* 0x00000004080472a5 */ /* 0x000fe2000f8e003f */
[----:B------:R-:W-:Y:S01]  /*11f0*/  @UP0 ULDC UR9, c[0x0][0xd50] ;  /* 0x0003540000090ab9 */ /* 0x000fe20000000800 */
[----:B------:R-:W-:Y:S02]  /*1200*/  UMOV UR39, UR8 ;  /* 0x0000000800277c82 */ /* 0x000fe40008000000 */
[----:B------:R-:W-:Y:S02]  /*1210*/  @UP0 USHF.R.U32.HI UR39, URZ, UR9, UR5 ;  /* 0x000000093f270299 */ /* 0x000fe40008011605 */
[----:B------:R-:W-:Y:S01]  /*1220*/  UIADD3 UR6, UR6, UR7, URZ ;  /* 0x0000000706067290 */ /* 0x000fe2000fffe03f */
[----:B0-----:R-:W-:Y:S01]  /*1230*/  ISETP.NE.U32.AND P0, PT, R4, RZ, PT ;  /* 0x000000ff0400720c */ /* 0x001fe20003f05070 */
[----:B------:R-:W-:-:S02]  /*1240*/  UIADD3 UR4, -UR39, URZ, URZ ;  /* 0x0000003f27047290 */ /* 0x000fc4000fffe13f */
[----:B------:R-:W-:Y:S01]  /*1250*/  USHF.L.U32 UR38, UR6, 0x6, URZ ;  /* 0x0000000606267899 */ /* 0x000fe2000800063f */
[----:B------:R-:W-:Y:S01]  /*1260*/  ISETP.NE.AND.EX P0, PT, R5, RZ, PT, P0 ;  /* 0x000000ff0500720c */ /* 0x000fe20003f05300 */
[----:B------:R-:W-:-:S03]  /*1270*/  UIMAD UR37, UR37, UR4, UR8 ;  /* 0x00000004252572a4 */ /* 0x000fc6000f8e0208 */
[----:B-1----:R-:W-:Y:S02]  /*1280*/  SEL R186, R186, 0x1, P0 ;  /* 0x00000001baba7807 */ /* 0x002fe40000000000 */
[----:B------:R-:W-:-:S03]  /*1290*/  PLOP3.LUT P0, PT, PT, PT, UP1, 0x80, 0x0 ;  /* 0x000000000000781c */ /* 0x000fc60003f0f018 */
[----:B--2---:R-:W-:-:S05]  /*12a0*/  IMAD R0, R186, R7, 0x3f ;  /* 0x0000003fba007424 */ /* 0x004fca00078e0207 */
[----:B------:R-:W-:-:S04]  /*12b0*/  SHF.R.S32.HI R3, RZ, 0x1f, R0 ;  /* 0x0000001fff037819 */ /* 0x000fc80000011400 */
[----:B------:R-:W-:-:S04]  /*12c0*/  LEA.HI R3, R3, R0, RZ, 0x6 ;  /* 0x0000000003037211 */ /* 0x000fc800078f30ff */
[----:B------:R-:W-:Y:S01]  /*12d0*/  SHF.R.S32.HI R3, RZ, 0x6, R3 ;  /* 0x00000006ff037819 */ /* 0x000fe20000011403 */
[----:B------:R-:W-:Y:S06]  /*12e0*/  @!P0 BRA `(.L_x_4055) ;  /* 0x0000001c00548947 */ /* 0x000fec0003800000 */
[----:B------:R-:W0:Y:S01]  /*12f0*/  LDC R0, c[0x0][0x448] ;  /* 0x00011200ff007b82 */ /* 0x000e220000000800 */
[----:B------:R-:W-:Y:S01]  /*1300*/  UIADD3 UR4, UR38, 0x3f, URZ ;  /* 0x0000003f26047890 */ /* 0x000fe2000fffe03f */
[----:B------:R-:W-:Y:S02]  /*1310*/  CS2R R150, SRZ ;  /* 0x0000000000967805 */ /* 0x000fe4000001ff00 */
[----:B------:R-:W-:Y:S02]  /*1320*/  CS2R R148, SRZ ;  /* 0x0000000000947805 */ /* 0x000fe4000001ff00 */
[----:B------:R-:W-:Y:S02]  /*1330*/  CS2R R146, SRZ ;  /* 0x0000000000927805 */ /* 0x000fe4000001ff00 */
[----:B------:R-:W-:Y:S02]  /*1340*/  CS2R R144, SRZ ;  /* 0x0000000000907805 */ /* 0x000fe4000001ff00 */
[----:B------:R-:W-:-:S02]  /*1350*/  CS2R R142, SRZ ;  /* 0x00000000008e7805 */ /* 0x000fc4000001ff00 */
[----:B------:R-:W-:Y:S01]  /*1360*/  CS2R R140, SRZ ;  /* 0x00000000008c7805 */ /* 0x000fe2000001ff00 */
[----:B------:R-:W1:Y:S01]  /*1370*/  LDC R5, c[0x0][0x288] ;  /* 0x0000a200ff057b82 */ /* 0x000e620000000800 */
        /* <DEDUP_REMOVED lines=15> */
[----:B0-----:R-:W-:Y:S01]  /*1470*/  ISETP.NE.AND P0, PT, R0, 0x1, PT ;  /* 0x000000010000780c */ /* 0x001fe20003f05270 */
[----:B------:R-:W-:Y:S01]  /*1480*/  IMAD.U32 R0, RZ, RZ, UR4 ;  /* 0x00000004ff007e24 */ /* 0x000fe2000f8e00ff */
[----:B------:R-:W-:Y:S02]  /*1490*/  CS2R R110, SRZ ;  /* 0x00000000006e7805 */ /* 0x000fe4000001ff00 */
[----:B------:R-:W-:-:S02]  /*14a0*/  CS2R R160, SRZ ;  /* 0x0000000000a07805 */ /* 0x000fc4000001ff00 */
[----:B------:R-:W-:Y:S02]  /*14b0*/  CS2R R106, SRZ ;  /* 0x00000000006a7805 */ /* 0x000fe4000001ff00 */
[----:B------:R-:W-:Y:S02]  /*14c0*/  CS2R R162, SRZ ;  /* 0x0000000000a27805 */ /* 0x000fe4000001ff00 */
[----:B------:R-:W-:Y:S02]  /*14d0*/  CS2R R102, SRZ ;  /* 0x0000000000667805 */ /* 0x000fe4000001ff00 */
[----:B------:R-:W-:Y:S02]  /*14e0*/  CS2R R164, SRZ ;  /* 0x0000000000a47805 */ /* 0x000fe4000001ff00 */
[----:B-1----:R-:W-:Y:S02]  /*14f0*/  IADD3 R5, -R5, 0x40, RZ ;  /* 0x0000004005057810 */ /* 0x002fe40007ffe1ff */
[----:B------:R-:W-:-:S02]  /*1500*/  CS2R R98, SRZ ;  /* 0x0000000000627805 */ /* 0x000fc4000001ff00 */
[----:B------:R-:W-:Y:S02]  /*1510*/  CS2R R166, SRZ ;  /* 0x0000000000a67805 */ /* 0x000fe4000001ff00 */
[----:B------:R-:W-:Y:S02]  /*1520*/  CS2R R94, SRZ ;  /* 0x00000000005e7805 */ /* 0x000fe4000001ff00 */
[----:B------:R-:W-:Y:S01]  /*1530*/  CS2R R170, SRZ ;  /* 0x0000000000aa7805 */ /* 0x000fe2000001ff00 */
[----:B------:R-:W0:Y:S01]  /*1540*/  @P0 LDC R4, c[0x0][0x44c] ;  /* 0x00011300ff040b82 */ /* 0x000e220000000800 */
[----:B------:R-:W-:Y:S01]  /*1550*/  IMAD R5, R186, R7, R5 ;  /* 0x00000007ba057224 */ /* 0x000fe200078e0205 */
[----:B------:R-:W-:Y:S01]  /*1560*/  CS2R R90, SRZ ;  /* 0x00000000005a7805 */ /* 0x000fe2000001ff00 */
[----:B------:R-:W-:Y:S01]  /*1570*/  IMAD.MOV.U32 R169, RZ, RZ, RZ ;  /* 0x000000ffffa97224 */ /* 0x000fe200078e00ff */
[----:B------:R-:W-:Y:S02]  /*1580*/  CS2R R172, SRZ ;  /* 0x0000000000ac7805 */ /* 0x000fe4000001ff00 */
[----:B------:R-:W-:-:S02]  /*1590*/  CS2R R86, SRZ ;  /* 0x0000000000567805 */ /* 0x000fc4000001ff00 */
[----:B------:R-:W-:Y:S02]  /*15a0*/  CS2R R174, SRZ ;  /* 0x0000000000ae7805 */ /* 0x000fe4000001ff00 */
[----:B------:R-:W-:Y:S01]  /*15b0*/  CS2R R82, SRZ ;  /* 0x0000000000527805 */ /* 0x000fe2000001ff00 */
[----:B------:R-:W1:Y:S01]  /*15c0*/  @P0 LDC R9, c[0x0][0x450] ;  /* 0x00011400ff090b82 */ /* 0x000e620000000800 */
        /* <DEDUP_REMOVED lines=26> */
[----:B------:R-:W-:Y:S02]  /*1770*/  CS2R R212, SRZ ;  /* 0x0000000000d47805 */ /* 0x000fe4000001ff00 */
[----:B------:R-:W-:Y:S01]  /*1780*/  CS2R R34, SRZ ;  /* 0x0000000000227805 */ /* 0x000fe2000001ff00 */
[----:B------:R-:W-:Y:S01]  /*1790*/  IMAD.IADD R0, R5, 0x1, R0 ;  /* 0x0000000105007824 */ /* 0x000fe200078e0200 */
[----:B------:R-:W-:Y:S01]  /*17a0*/  CS2R R30, SRZ ;  /* 0x00000000001e7805 */ /* 0x000fe2000001ff00 */
[----:B------:R-:W-:Y:S01]  /*17b0*/  IMAD.MOV.U32 R6, RZ, RZ, RZ ;  /* 0x000000ffff067224 */ /* 0x000fe200078e00ff */
[----:B------:R-:W-:Y:S01]  /*17c0*/  CS2R R26, SRZ ;  /* 0x00000000001a7805 */ /* 0x000fe2000001ff00 */
[----:B------:R-:W-:Y:S01]  /*17d0*/  IMAD.MOV.U32 R21, RZ, RZ, RZ ;  /* 0x000000ffff157224 */ /* 0x000fe200078e00ff */
[----:B------:R-:W-:-:S04]  /*17e0*/  SHF.R.S32.HI R5, RZ, 0x1f, R0 ;  /* 0x0000001fff057819 */ /* 0x000fc80000011400 */
[----:B------:R-:W-:Y:S01]  /*17f0*/  LEA.HI R5, R5, R0, RZ, 0x6 ;  /* 0x0000000005057211 */ /* 0x000fe200078f30ff */
[----:B------:R-:W-:-:S03]  /*1800*/  IMAD.MOV.U32 R0, RZ, RZ, RZ ;  /* 0x000000ffff007224 */ /* 0x000fc600078e00ff */
[----:B------:R-:W-:-:S04]  /*1810*/  SHF.R.S32.HI R4, RZ, 0x6, R5 ;  /* 0x00000006ff047819 */ /* 0x000fc80000011405 */
[----:B------:R-:W-:Y:S01]  /*1820*/  VIMNMX R4, R3, R4, PT ;  /* 0x0000000403047248 */ /* 0x000fe20003fe0100 */
[----:B------:R-:W-:-:S03]  /*1830*/  IMAD.MOV.U32 R3, RZ, RZ, RZ ;  /* 0x000000ffff037224 */ /* 0x000fc600078e00ff */
[----:B------:R-:W-:-:S13]  /*1840*/  ISETP.GE.AND P1, PT, R4, 0x1, PT ;  /* 0x000000010400780c */ /* 0x000fda0003f26270 */
[----:B------:R-:W-:Y:S05]  /*1850*/  @!P1 BRA `(.L_x_4056) ;  /* 0x000000b400849947 */ /* 0x000fea0003800000 */
[----:B------:R-:W0:Y:S01]  /*1860*/  SHFL.IDX PT, R0, R216, RZ, 0x1f ;  /* 0x00001fffd8007589 */ /* 0x000e2200000e0000 */
        /* <DEDUP_REMOVED lines=9> */
[----:B------:R-:W-:Y:S01]  /*1900*/  UMOV UR7, 0x40000040 ;  /* 0x4000004000077882 */ /* 0x000fe20000000000 */
[----:B------:R-:W-:Y:S02]  /*1910*/  PLOP3.LUT P2, PT, PT, PT, UP0, 0x80, 0x0 ;  /* 0x000000000000781c */ /* 0x000fe40003f4f008 */
[----:B0-----:R-:W-:-:S04]  /*1920*/  LEA.HI R3, R0, R0, RZ, 0x1 ;  /* 0x0000000000037211 */ /* 0x001fc800078f08ff */
[----:B------:R-:W-:Y:S01]  /*1930*/  LOP3.LUT R3, R3, 0x1fffe, RZ, 0xc0, !PT ;  /* 0x0001fffe03037812 */ /* 0x000fe200078ec0ff */
[----:B------:R-:W-:-:S04]  /*1940*/  WARPGROUP.ARRIVE ;  /* 0x00000000000079c5 */ /* 0x000fc80000000000 */
        /* <DEDUP_REMOVED lines=9> */
[C---:B------:R-:W-:Y:S01]  /*19e0*/  R2UR UR8, R3.reuse ;  /* 0x00000000030872ca */ /* 0x040fe200000e0000 */
[----:B------:R-:W-:Y:S01]  /*19f0*/  VIADD R6, R3, 0x2 ;  /* 0x0000000203067836 */ /* 0x000fe20000000000 */
[----:B------:R-:W-:-:S04]  /*1a00*/  LOP3.LUT R7, R0, 0x2000000, RZ, 0xfc, !PT ;  /* 0x0200000000077812 */ /* 0x000fc800078efcff */
[----:B------:R-:W-:Y:S01]  /*1a10*/  R2UR UR12, R6 ;  /* 0x00000000060c72ca */ /* 0x000fe200000e0000 */
[----:B------:R-:W-:Y:S02]  /*1a20*/  IMAD R0, R2, 0x1000, R7 ;  /* 0x0000100002007824 */ /* 0x000fe400078e0207 */
[C---:B------:R-:W-:Y:S02]  /*1a30*/  VIADD R6, R3.reuse, 0x4 ;  /* 0x0000000403067836 */ /* 0x040fe40000000000 */
[C---:B------:R-:W-:Y:S01]  /*1a40*/  VIADD R5, R0.reuse, 0x80 ;  /* 0x0000008000057836 */ /* 0x040fe20000000000 */
[----:B------:R-:W-:Y:S01]  /*1a50*/  R2UR UR10, R0 ;  /* 0x00000000000a72ca */ /* 0x000fe200000e0000 */
[----:B------:R-:W-:Y:S01]  /*1a60*/  VIADD R3, R3, 0x6 ;  /* 0x0000000603037836 */ /* 0x000fe20000000000 */
[----:B------:R-:W-:Y:S02]  /*1a70*/  R2UR UR16, R6 ;  /* 0x00000000061072ca */ /* 0x000fe400000e0000 */
[----:B------:R-:W-:Y:S01]  /*1a80*/  R2UR UR14, R5 ;  /* 0x00000000050e72ca */ /* 0x000fe200000e0000 */
[C---:B------:R-:W-:Y:S01]  /*1a90*/  VIADD R5, R0.reuse, 0x100 ;  /* 0x0000010000057836 */ /* 0x040fe20000000000 */
[----:B------:R-:W-:Y:S01]  /*1aa0*/  R2UR UR4, R3 ;  /* 0x00000000030472ca */ /* 0x000fe200000e0000 */
[----:B------:R-:W-:-:S03]  /*1ab0*/  VIADD R0, R0, 0x180 ;  /* 0x0000018000007836 */ /* 0x000fc60000000000 */
[----:B------:R-:W-:Y:S02]  /*1ac0*/  R2UR UR18, R5 ;  /* 0x00000000051272ca */ /* 0x000fe400000e0000 */
[----:B------:R-:W-:Y:S01]  /*1ad0*/  R2UR UR6, R0 ;  /* 0x00000000000672ca */ /* 0x000fe200000e0000 */
[----:B------:R-:W-:Y:S03]  /*1ae0*/  HGMMA.64x256x16.F32.BF16 R24, gdesc[UR8].tnspB, RZ, !UPT, gsb0 ;  /* 0x43e00000081879f0 */ /* 0x000fe6000c0018ff */
        /* <DEDUP_REMOVED lines=16> */
.L_x_4057:
[----:B------:R-:W-:Y:S01]  /*1bf0*/  IMAD R0, R2, 0x8, R17 ;  /* 0x0000000802007824 */ /* 0x000fe200078e0211 */
[----:B------:R-:W-:-:S03]  /*1c00*/  ISETP.GE.AND P0, PT, R4, 0x2, PT ;  /* 0x000000020400780c */ /* 0x000fc60003f06270 */
[----:B------:R-:W-:-:S05]  /*1c10*/  VIADD R0, R0, 0x38860 ;  /* 0x0003886000007836 */ /* 0x000fca0000000000 */
[----:B------:R-:W-:-:S04]  /*1c20*/  PRMT R0, R219, 0x654, R0 ;  /* 0x00000654db007816 */ /* 0x000fc80000000000 */
[----:B------:R0:W-:Y:S01]  /*1c30*/  SYNCS.ARRIVE.TRANS64.RED.A1T0 RZ, [R0+URZ], RZ ;  /* 0x000000ff00ff79a7 */ /* 0x0001e2000810043f */
[----:B------:R-:W-:Y:S05]  /*1c40*/  @!P0 BRA `(.L_x_4058) ;  /* 0x0000000800c08947 */ /* 0x000fea0003800000 */
[----:B------:R-:W-:-:S07]  /*1c50*/  VIADD R4, R4, 0xfffffffe ;  /* 0xfffffffe04047836 */ /* 0x000fce0000000000 */
.L_x_4060:
[----:B------:R-:W-:Y:S01]  /*1c60*/  BAR.SYNC.DEFER_BLOCKING 0xe, 0x100 ;  /* 0x0384000000007b1d */ /* 0x000fe20000010000 */
[----:B01----:R-:W-:Y:S01]  /*1c70*/  IMAD R0, R2, 0x40, R22 ;  /* 0x0000004002007824 */ /* 0x003fe200078e0216 */
[----:B------:R-:W-:Y:S01]  /*1c80*/  ISETP.GT.AND P1, PT, R4, RZ, PT ;  /* 0x000000ff0400720c */ /* 0x000fe20003f24270 */
[----:B------:R-:W-:Y:S02]  /*1c90*/  VIADD R2, R2, 0x1 ;  /* 0x0000000102027836 */ /* 0x000fe40000000000 */
[----:B------:R-:W-:Y:S01]  /*1ca0*/  IMAD R0, R0, 0x4, R17 ;  /* 0x0000000400007824 */ /* 0x000fe200078e0211 */
[----:B------:R-:W-:Y:S01]  /*1cb0*/  UMOV UR11, 0x40000040 ;  /* 0x40000040000b7882 */ /* 0x000fe20000000000 */
[----:B------:R-:W-:Y:S01]  /*1cc0*/  UMOV UR15, 0x40000040 ;  /* 0x40000040000f7882 */ /* 0x000fe20000000000 */
[----:B------:R-:W-:Y:S01]  /*1cd0*/  ISETP.NE.AND P0, PT, R2, 0x2, PT ;  /* 0x000000020200780c */ /* 0x000fe20003f05270 */
[----:B------:R-:W-:Y:S01]  /*1ce0*/  UMOV UR19, 0x40000040 ;  /* 0x4000004000137882 */ /* 0x000fe20000000000 */
[----:B------:R-:W-:Y:S01]  /*1cf0*/  UMOV UR7, 0x40000040 ;  /* 0x4000004000077882 */ /* 0x000fe20000000000 */
[----:B------:R-:W-:Y:S01]  /*1d00*/  VIADD R4, R4, 0xffffffff ;  /* 0xffffffff04047836 */ /* 0x000fe20000000000 */
[----:B------:R-:W-:Y:S01]  /*1d10*/  SEL R2, R2, RZ, P0 ;  /* 0x000000ff02027207 */ /* 0x000fe20000000000 */
[----:B------:R-:W0:Y:S04]  /*1d20*/  LDS R3, [R0+0x38400] ;  /* 0x0384000000037984 */ /* 0x000e280000000800 */
[----:B------:R1:W2:Y:S02]  /*1d30*/  LDS R5, [R0+0x38420] ;  /* 0x0384200000057984 */ /* 0x0002a40000000800 */
[----:B-1----:R-:W-:-:S05]  /*1d40*/  IMAD R0, R2, 0x1000, R7 ;  /* 0x0000100002007824 */ /* 0x002fca00078e0207 */
[----:B------:R-:W-:Y:S01]  /*1d50*/  R2UR UR10, R0 ;  /* 0x00000000000a72ca */ /* 0x000fe200000e0000 */
        /* <DEDUP_REMOVED lines=129> */
[----:B------:R-:W-:Y:S01]  /*2570*/  WARPGROUP.ARRIVE ;  /* 0x00000000000079c5 */ /* 0x000fe20000000000 */
[----:B------:R-:W-:Y:S01]  /*2580*/  R2UR UR14, R3 ;  /* 0x00000000030e72ca */ /* 0x000fe200000e0000 */
[C---:B------:R-:W-:Y:S02]  /*2590*/  VIADD R3, R0.reuse, 0x100 ;  /* 0x0000010000037836 */ /* 0x040fe40000000000 */
[----:B------:R-:W-:Y:S02]  /*25a0*/  VIADD R0, R0, 0x180 ;  /* 0x0000018000007836 */ /* 0x000fe40000000000 */
[----:B------:R-:W-:Y:S01]  /*25b0*/  HGMMA.64x256x16.F32.BF16 R24, gdesc[UR8].tnspB, R24, gsb0 ;  /* 0x43e00000081879f0 */ /* 0x000fe20008001818 */
[----:B------:R-:W-:Y:S02]  /*25c0*/  R2UR UR18, R3 ;  /* 0x00000000031272ca */ /* 0x000fe400000e0000 */
[----:B------:R-:W-:Y:S02]  /*25d0*/  R2UR UR6, R0 ;  /* 0x00000000000672ca */ /* 0x000fe400000e0000 */
[----:B------:R-:W-:-:S04]  /*25e0*/  SEL R3, RZ, 0x1, P0 ;  /* 0x00000001ff037807 */ /* 0x000fc80000000000 */
[----:B------:R-:W-:Y:S01]  /*25f0*/  LOP3.LUT R16, R16, R3, RZ, 0x3c, !PT ;  /* 0x0000000310107212 */ /* 0x000fe200078e3cff */
        /* <DEDUP_REMOVED lines=16> */
.L_x_4059:
[----:B------:R-:W-:-:S04]  /*2700*/  IMAD R0, R2, 0x8, R17 ;  /* 0x0000000802007824 */ /* 0x000fc800078e0211 */
[----:B------:R-:W-:-:S05]  /*2710*/  VIADD R0, R0, 0x38860 ;  /* 0x0003886000007836 */ /* 0x000fca0000000000 */
[----:B------:R-:W-:-:S04]  /*2720*/  PRMT R0, R219, 0x654, R0 ;  /* 0x00000654db007816 */ /* 0x000fc80000000000 */
[----:B------:R1:W-:Y:S01]  /*2730*/  SYNCS.ARRIVE.TRANS64.RED.A1T0 RZ, [R0+URZ], RZ ;  /* 0x000000ff00ff79a7 */ /* 0x0003e2000810043f */
[----:B------:R-:W-:Y:S05]  /*2740*/  @P1 BRA `(.L_x_4060) ;  /* 0xfffffff400441947 */ /* 0x000fea000383ffff */
.L_x_4058:
[----:B------:R-:W-:Y:S01]  /*2750*/  BAR.SYNC.DEFER_BLOCKING 0xe, 0x100 ;  /* 0x0384000000007b1d */ /* 0x000fe20000010000 */
[C---:B01----:R-:W-:Y:S01]  /*2760*/  IMAD R0, R2.reuse, 0x40, R22 ;  /* 0x0000004002007824 */ /* 0x043fe200078e0216 */
[----:B------:R-:W-:Y:S01]  /*2770*/  PLOP3.LUT P0, PT, PT, PT, PT, 0x8, 0x0 ;  /* 0x000000000000781c */ /* 0x000fe20003f0e170 */
[----:B------:R-:W-:Y:S02]  /*2780*/  VIADD R2, R2, 0x1 ;  /* 0x0000000102027836 */ /* 0x000fe40000000000 */
[----:B------:R-:W-:-:S03]  /*2790*/  IMAD R17, R0, 0x4, R17 ;  /* 0x0000000400117824 */ /* 0x000fc600078e0211 */
[----:B------:R-:W-:-:S04]  /*27a0*/  ISETP.NE.AND P1, PT, R2, 0x2, PT ;  /* 0x000000020200780c */ /* 0x000fc80003f25270 */
[----:B------:R-:W-:Y:S02]  /*27b0*/  SEL R5, RZ, 0x1, P1 ;  /* 0x00000001ff057807 */ /* 0x000fe40000800000 */
[----:B------:R-:W-:Y:S02]  /*27c0*/  SEL R2, R2, RZ, P1 ;  /* 0x000000ff02027207 */ /* 0x000fe40000800000 */
[----:B------:R-:W-:Y:S01]  /*27d0*/  LOP3.LUT R16, R16, R5, RZ, 0x3c, !PT ;  /* 0x0000000510107212 */ /* 0x000fe200078e3cff */
        /* <DEDUP_REMOVED lines=134> */
.L_x_4055:
        /* <DEDUP_REMOVED lines=24> */
[----:B0-----:R-:W-:Y:S02]  /*31c0*/  ISETP.NE.AND P0, PT, R220, 0x1, PT ;  /* 0x00000001dc00780c */ /* 0x001fe40003f05270 */
[----:B------:R-:W-:Y:S02]  /*31d0*/  CS2R R110, SRZ ;  /* 0x00000000006e7805 */ /* 0x000fe4000001ff00 */
[----:B------:R-:W-:-:S02]  /*31e0*/  CS2R R160, SRZ ;  /* 0x0000000000a07805 */ /* 0x000fc4000001ff00 */
[----:B------:R-:W-:Y:S02]  /*31f0*/  CS2R R106, SRZ ;  /* 0x00000000006a7805 */ /* 0x000fe4000001ff00 */
[----:B------:R-:W-:Y:S02]  /*3200*/  CS2R R162, SRZ ;  /* 0x0000000000a27805 */ /* 0x000fe4000001ff00 */
[----:B------:R-:W-:Y:S02]  /*3210*/  CS2R R102, SRZ ;  /* 0x0000000000667805 */ /* 0x000fe4000001ff00 */
[----:B------:R-:W-:Y:S02]  /*3220*/  CS2R R164, SRZ ;  /* 0x0000000000a47805 */ /* 0x000fe4000001ff00 */
[----:B------:R-:W-:Y:S02]  /*3230*/  CS2R R98, SRZ ;  /* 0x0000000000627805 */ /* 0x000fe4000001ff00 */
[----:B-1----:R-:W-:-:S02]  /*3240*/  IADD3 R6, -R4, 0x40, RZ ;  /* 0x0000004004067810 */ /* 0x002fc40007ffe1ff */
[----:B------:R-:W-:Y:S02]  /*3250*/  CS2R R166, SRZ ;  /* 0x0000000000a67805 */ /* 0x000fe4000001ff00 */
[----:B------:R-:W-:Y:S02]  /*3260*/  CS2R R94, SRZ ;  /* 0x00000000005e7805 */ /* 0x000fe4000001ff00 */
[----:B------:R-:W-:Y:S02]  /*3270*/  CS2R R170, SRZ ;  /* 0x0000000000aa7805 */ /* 0x000fe4000001ff00 */
[----:B------:R-:W-:Y:S01]  /*3280*/  CS2R R90, SRZ ;  /* 0x00000000005a7805 */ /* 0x000fe2000001ff00 */
[----:B------:R-:W0:Y:S01]  /*3290*/  @P0 LDC R0, c[0x0][0x44c] ;  /* 0x00011300ff000b82 */ /* 0x000e220000000800 */
[----:B------:R-:W-:Y:S01]  /*32a0*/  IMAD R7, R186, R7, R6 ;  /* 0x00000007ba077224 */ /* 0x000fe200078e0206 */
[----:B------:R-:W-:Y:S01]  /*32b0*/  CS2R R172, SRZ ;  /* 0x0000000000ac7805 */ /* 0x000fe2000001ff00 */
[----:B------:R-:W-:Y:S01]  /*32c0*/  IMAD.MOV.U32 R169, RZ, RZ, RZ ;  /* 0x000000ffffa97224 */ /* 0x000fe200078e00ff */
        /* <DEDUP_REMOVED lines=23> */
[----:B------:R-:W-:Y:S01]  /*3440*/  CS2R R46, SRZ ;  /* 0x00000000002e7805 */ /* 0x000fe2000001ff00 */
[----:B------:R-:W-:Y:S01]  /*3450*/  IMAD.U32 R0, RZ, RZ, UR4 ;  /* 0x00000004ff007e24 */ /* 0x000fe2000f8e00ff */
[----:B------:R-:W-:Y:S02]  /*3460*/  CS2R R208, SRZ ;  /* 0x0000000000d07805 */ /* 0x000fe4000001ff00 */
[----:B------:R-:W-:Y:S02]  /*3470*/  CS2R R42, SRZ ;  /* 0x00000000002a7805 */ /* 0x000fe4000001ff00 */
[----:B------:R-:W-:Y:S02]  /*3480*/  CS2R R210, SRZ ;  /* 0x0000000000d27805 */ /* 0x000fe4000001ff00 */
[----:B-1----:R-:W-:-:S02]  /*3490*/  @P0 SHF.R.U32.HI R0, RZ, R5, R4 ;  /* 0x00000005ff000219 */ /* 0x002fc40000011604 */
        /* <DEDUP_REMOVED lines=45> */
.L_x_4061:
[----:B------:R-:W-:Y:S01]  /*3770*/  ULEA.HI UR4, UR36, UR36, URZ, 0x1 ;  /* 0x0000002424047291 */ /* 0x000fe2000f8f083f */
[----:B------:R-:W-:-:S03]  /*3780*/  IMAD.U32 R0, RZ, RZ, UR40 ;  /* 0x00000028ff007e24 */ /* 0x000fc6000f8e00ff */
[----:B------:R-:W-:Y:S02]  /*3790*/  ULOP3.LUT UR4, UR4, 0xfffffffe, URZ, 0xc0, !UPT ;  /* 0xfffffffe04047892 */ /* 0x000fe4000f8ec03f */
[----:B------:R-:W-:Y:S02]  /*37a0*/  ISETP.NE.AND P0, PT, R0, 0x3, PT ;  /* 0x000000030000780c */ /* 0x000fe40003f05270 */
[----:B------:R-:W-:-:S06]  /*37b0*/  UIADD3 UR4, UR36, -UR4, URZ ;  /* 0x8000000424047290 */ /* 0x000fcc000fffe03f */
[----:B------:R-:W-:-:S05]  /*37c0*/  IMAD.U32 R4, RZ, RZ, UR4 ;  /* 0x00000004ff047e24 */ /* 0x000fca000f8e00ff */
[----:B------:R-:W-:-:S04]  /*37d0*/  SHF.L.U32 R4, R4, 0x1f, RZ ;  /* 0x0000001f04047819 */ /* 0x000fc800000006ff */
[----:B------:R-:W0:Y:S02]  /*37e0*/  SYNCS.PHASECHK.TRANS64.TRYWAIT P1, [R17+URZ+0x38800], R4 ;  /* 0x03880004110075a7 */ /* 0x000e24000802017f */
[----:B0-----:R-:W-:Y:S05]  /*37f0*/  @!P1 BRA `(.L_x_4062) ;  /* 0x0000010c00c89947 */ /* 0x001fea0003800000 */
.L_x_4176:
[----:B------:R-:W-:Y:S05]  /*3800*/  @!P0 BRA `(.L_x_4063) ;  /* 0x0000000000048947 */ /* 0x000fea0003800000 */
[----:B------:R-:W-:Y:S01]  /*3810*/  BPT.TRAP 0x1 ;  /* 0x000000040000795c */ /* 0x000fe20000300000 */
.L_x_4063:
[----:B------:R-:W-:Y:S01]  /*3820*/  IMAD R9, R2, 0x8, R17 ;  /* 0x0000000802097824 */ /* 0x000fe200078e0211 */
[----:B------:R-:W-:-:S04]  /*3830*/  SHF.L.U32 R6, R16, 0x1f, RZ ;  /* 0x0000001f10067819 */ /* 0x000fc800000006ff */
[----:B------:R1:W2:Y:S01]  /*3840*/  SYNCS.PHASECHK.TRANS64.TRYWAIT P1, [R9+URZ+0x38830], R6 ;  /* 0x03883006090075a7 */ /* 0x0002a2000802017f */
[----:B------:R-:W-:Y:S05]  /*3850*/  @!P0 BRA `(.L_x_4064) ;  /* 0x0000000000048947 */ /* 0x000fea0003800000 */
[----:B------:R-:W-:Y:S01]  /*3860*/  BPT.TRAP 0x1 ;  /* 0x000000040000795c */ /* 0x000fe20000300000 */
.L_x_4064:
[----:B------:R-:W-:-:S05]  /*3870*/  VIADD R0, R17, 0x22400 ;  /* 0x0002240011007836 */ /* 0x000fca0000000000 */
[----:B------:R-:W-:-:S04]  /*3880*/  SHF.R.U32.HI R0, RZ, 0x4, R0 ;  /* 0x00000004ff007819 */ /* 0x000fc80000011600 */
[----:B------:R-:W-:Y:S01]  /*3890*/  LOP3.LUT R0, R0, 0x3fff, RZ, 0xc0, !PT ;  /* 0x00003fff00007812 */ /* 0x000fe200078ec0ff */
[----:B--2---:R-:W-:Y:S06]  /*38a0*/  @P1 BRA `(.L_x_4065) ;  /* 0x0000000000081947 */ /* 0x004fec0003800000 */
[----:B------:R-:W2:Y:S02]  /*38b0*/  SYNCS.PHASECHK.TRANS64.TRYWAIT P1, [R9+URZ+0x38830], R6 ;  /* 0x03883006090075a7 */ /* 0x000ea4000802017f */
[----:B--2---:R-:W-:Y:S05]  /*38c0*/  @!P1 BRA `(.L_x_4066) ;  /* 0x0000010c00a89947 */ /* 0x004fea0003800000 */
.L_x_4065:
[----:B------:R-:W-:Y:S05]  /*38d0*/  WARPSYNC.ALL ;  /* 0x0000000000007948 */ /* 0x000fea0003800000 */
[----:B------:R-:W-:Y:S01]  /*38e0*/  LOP3.LUT R0, R0, 0x10000, RZ, 0xfc, !PT ;  /* 0x0001000000007812 */ /* 0x000fe200078efcff */
[----:B------:R-:W-:Y:S01]  /*38f0*/  VIADD R3, R17, 0x20400 ;  /* 0x0002040011037836 */ /* 0x000fe20000000000 */
[----:B------:R-:W-:-:S03]  /*3900*/  WARPGROUP.ARRIVE ;  /* 0x00000000000079c5 */ /* 0x000fc60000000000 */
[----:B------:R-:W-:Y:S01]  /*3910*/  IMAD R5, R2, 0x200, R0 ;  /* 0x0000020002057824 */ /* 0x000fe200078e0200 */
[----:B------:R-:W-:Y:S01]  /*3920*/  UMOV UR11, 0x40000040 ;  /* 0x40000040000b7882 */ /* 0x000fe20000000000 */
[----:B------:R-:W-:Y:S01]  /*3930*/  UMOV UR9, 0x40000040 ;  /* 0x4000004000097882 */ /* 0x000fe20000000000 */
[----:B------:R-:W-:Y:S01]  /*3940*/  SHF.R.U32.HI R3, RZ, 0x4, R3 ;  /* 0x00000004ff037819 */ /* 0x000fe20000011603 */
[----:B------:R-:W-:Y:S01]  /*3950*/  UMOV UR15, 0x40000040 ;  /* 0x40000040000f7882 */ /* 0x000fe20000000000 */
[----:B------:R-:W-:Y:S01]  /*3960*/  R2UR UR10, R5 ;  /* 0x00000000050a72ca */ /* 0x000fe200000e0000 */
[----:B------:R-:W-:Y:S01]  /*3970*/  UMOV UR13, 0x40000040 ;  /* 0x40000040000d7882 */ /* 0x000fe20000000000 */
[----:B------:R-:W-:Y:S01]  /*3980*/  LOP3.LUT R3, R3, 0x3fff, RZ, 0xc0, !PT ;  /* 0x00003fff03037812 */ /* 0x000fe200078ec0ff */
[----:B------:R-:W-:Y:S01]  /*3990*/  UMOV UR19, 0x40000040 ;  /* 0x4000004000137882 */ /* 0x000fe20000000000 */
[----:B------:R-:W-:Y:S01]  /*39a0*/  UMOV UR17, 0x40000040 ;  /* 0x4000004000117882 */ /* 0x000fe20000000000 */
[----:B------:R-:W-:Y:S01]  /*39b0*/  UMOV UR23, 0x40000040 ;  /* 0x4000004000177882 */ /* 0x000fe20000000000 */
[----:B------:R-:W-:Y:S01]  /*39c0*/  LOP3.LUT R3, R3, 0x10000, RZ, 0xfc, !PT ;  /* 0x0001000003037812 */ /* 0x000fe200078efcff */
[----:B------:R-:W-:-:S03]  /*39d0*/  UMOV UR21, 0x40000040 ;  /* 0x4000004000157882 */ /* 0x000fc60000000000 */
[C---:B------:R-:W-:Y:S01]  /*39e0*/  R2UR UR8, R3.reuse ;  /* 0x00000000030872ca */ /* 0x040fe200000e0000 */
[----:B------:R-:W-:Y:S02]  /*39f0*/  VIADD R5, R3, 0x2 ;  /* 0x0000000203057836 */ /* 0x000fe40000000000 */
[----:B------:R-:W-:Y:S02]  /*3a00*/  UIADD3 UR14, UR10, 0x2, URZ ;  /* 0x000000020a0e7890 */ /* 0x000fe4000fffe03f */
[----:B------:R-:W-:Y:S01]  /*3a10*/  UIADD3 UR18, UR10, 0x4, URZ ;  /* 0x000000040a127890 */ /* 0x000fe2000fffe03f */
[----:B------:R-:W-:Y:S01]  /*3a20*/  R2UR UR12, R5 ;  /* 0x00000000050c72ca */ /* 0x000fe200000e0000 */
[C---:B------:R-:W-:Y:S01]  /*3a30*/  VIADD R5, R3.reuse, 0x4 ;  /* 0x0000000403057836 */ /* 0x040fe20000000000 */
[----:B------:R-:W-:Y:S01]  /*3a40*/  UIADD3 UR22, UR10, 0x6, URZ ;  /* 0x000000060a167890 */ /* 0x000fe2000fffe03f */
[----:B------:R-:W-:-:S03]  /*3a50*/  VIADD R3, R3, 0x6 ;  /* 0x0000000603037836 */ /* 0x000fc60000000000 */
[----:B------:R-:W-:Y:S01]  /*3a60*/  R2UR UR16, R5 ;  /* 0x00000000051072ca */ /* 0x000fe200000e0000 */
[----:B------:R-:W-:Y:S01]  /*3a70*/  HGMMA.64x64x16.F32.BF16 R24, gdesc[UR8], RZ, !UPT, gsb0 ;  /* 0x00e00000081879f0 */ /* 0x000fe2000c0018ff */
[----:B------:R-:W-:Y:S02]  /*3a80*/  R2UR UR20, R3 ;  /* 0x00000000031472ca */ /* 0x000fe400000e0000 */
        /* <DEDUP_REMOVED lines=10> */
[----:B------:R-:W3:Y:S02]  /*3b30*/  SYNCS.PHASECHK.TRANS64.TRYWAIT P1, [R17+URZ+0x38810], R4 ;  /* 0x03881004110075a7 */ /* 0x000ee4000802017f */
[----:B---3--:R-:W-:Y:S05]  /*3b40*/  @!P1 BRA `(.L_x_4067) ;  /* 0x0000010c001c9947 */ /* 0x008fea0003800000 */
.L_x_4177:
[----:B------:R-:W-:Y:S05]  /*3b50*/  @!P0 BRA `(.L_x_4068) ;  /* 0x0000000000048947 */ /* 0x000fea0003800000 */
[----:B------:R-:W-:Y:S01]  /*3b60*/  BPT.TRAP 0x1 ;  /* 0x000000040000795c */ /* 0x000fe20000300000 */
.L_x_4068:
[----:B------:R4:W0:Y:S01]  /*3b70*/  SYNCS.PHASECHK.TRANS64.TRYWAIT P1, [R9+URZ+0x38850], R6 ;  /* 0x03885006090075a7 */ /* 0x000822000802017f */
[----:B------:R-:W-:Y:S05]  /*3b80*/  @!P0 BRA `(.L_x_4069) ;  /* 0x0000000000048947 */ /* 0x000fea0003800000 */
[----:B------:R-:W-:Y:S01]  /*3b90*/  BPT.TRAP 0x1 ;  /* 0x000000040000795c */ /* 0x000fe20000300000 */
.L_x_4069:
[C---:B------:R-:W-:Y:S02]  /*3ba0*/  VIADD R3, R17.reuse, 0x400 ;  /* 0x0000040011037836 */ /* 0x040fe40000000000 */
[----:B0--3--:R-:W-:-:S03]  /*3bb0*/  VIADD R4, R17, 0x26400 ;  /* 0x0002640011047836 */ /* 0x009fc60000000000 */
[----:B------:R-:W-:Y:S02]  /*3bc0*/  SHF.R.U32.HI R3, RZ, 0x4, R3 ;  /* 0x00000004ff037819 */ /* 0x000fe40000011603 */
[----:B------:R-:W-:Y:S02]  /*3bd0*/  SHF.R.U32.HI R4, RZ, 0x4, R4 ;  /* 0x00000004ff047819 */ /* 0x000fe40000011604 */
[----:B------:R-:W-:Y:S02]  /*3be0*/  LOP3.LUT R3, R3, 0x3fff, RZ, 0xc0, !PT ;  /* 0x00003fff03037812 */ /* 0x000fe400078ec0ff */
[----:B------:R-:W-:Y:S02]  /*3bf0*/  LOP3.LUT R5, R4, 0x3fff, RZ, 0xc0, !PT ;  /* 0x00003fff04057812 */ /* 0x000fe400078ec0ff */
[----:B------:R-:W-:Y:S02]  /*3c00*/  LOP3.LUT R4, R3, 0x10000, RZ, 0xfc, !PT ;  /* 0x0001000003047812 */ /* 0x000fe400078efcff */
[----:B------:R-:W-:-:S03]  /*3c10*/  LOP3.LUT R3, R5, 0x10000, RZ, 0xfc, !PT ;  /* 0x0001000005037812 */ /* 0x000fc600078efcff */
[----:B------:R-:W-:Y:S01]  /*3c20*/  IMAD R5, R2, 0x1000, R4 ;  /* 0x0000100002057824 */ /* 0x000fe200078e0204 */
[----:B------:R-:W-:Y:S06]  /*3c30*/  @P1 BRA `(.L_x_4070) ;  /* 0x0000000000081947 */ /* 0x000fec0003800000 */
[----:B------:R-:W0:Y:S02]  /*3c40*/  SYNCS.PHASECHK.TRANS64.TRYWAIT P1, [R9+URZ+0x38850], R6 ;  /* 0x03885006090075a7 */ /* 0x000e24000802017f */
[----:B0-----:R-:W-:Y:S05]  /*3c50*/  @!P1 BRA `(.L_x_4071) ;  /* 0x0000010800ec9947 */ /* 0x001fea0003800000 */
.L_x_4070:
[----:B------:R-:W-:Y:S01]  /*3c60*/  R2UR UR24, R3 ;  /* 0x00000000031872ca */ /* 0x000fe200000e0000 */
[----:B------:R-:W-:Y:S01]  /*3c70*/  WARPGROUP.ARRIVE ;  /* 0x00000000000079c5 */ /* 0x000fe20000000000 */
[----:B------:R-:W-:Y:S01]  /*3c80*/  R2UR UR26, R5 ;  /* 0x00000000051a72ca */ /* 0x000fe200000e0000 */
[----:B------:R-:W-:Y:S01]  /*3c90*/  UMOV UR25, 0x40000040 ;  /* 0x4000004000197882 */ /* 0x000fe20000000000 */
[----:B------:R-:W-:Y:S01]  /*3ca0*/  UMOV UR27, 0x40000040 ;  /* 0x40000040001b7882 */ /* 0x000fe20000000000 */
[----:B------:R-:W-:Y:S01]  /*3cb0*/  VIADD R7, R3, 0x2 ;  /* 0x0000000203077836 */ /* 0x000fe20000000000 */
[----:B------:R-:W-:Y:S01]  /*3cc0*/  UMOV UR5, 0x40000040 ;  /* 0x4000004000057882 */ /* 0x000fe20000000000 */
[----:B012-4-:R-:W-:Y:S01]  /*3cd0*/  VIADD R6, R5, 0x2 ;  /* 0x0000000205067836 */ /* 0x017fe20000000000 */
[----:B------:R-:W-:Y:S01]  /*3ce0*/  UMOV UR7, 0x40000040 ;  /* 0x4000004000077882 */ /* 0x000fe20000000000 */
[----:B------:R-:W0:Y:S01]  /*3cf0*/  S2R R8, SR_TID.X ;  /* 0x0000000000087919 */ /* 0x000e220000002100 */
[----:B------:R-:W-:Y:S01]  /*3d00*/  R2UR UR4, R7 ;  /* 0x00000000070472ca */ /* 0x000fe200000e0000 */
[----:B------:R-:W-:Y:S01]  /*3d10*/  VIADD R7, R3, 0x4 ;  /* 0x0000000403077836 */ /* 0x000fe20000000000 */
[----:B------:R-:W-:Y:S01]  /*3d20*/  R2UR UR6, R6 ;  /* 0x00000000060672ca */ /* 0x000fe200000e0000 */
[----:B------:R-:W-:-:S02]  /*3d30*/  VIADD R6, R5, 0x4 ;  /* 0x0000000405067836 */ /* 0x000fc40000000000 */
[----:B------:R-:W-:Y:S01]  /*3d40*/  HGMMA.64x64x16.F32.BF16 R24, gdesc[UR24], R24, gsb0 ;  /* 0x00e00000181879f0 */ /* 0x000fe20008001818 */
[----:B------:R-:W-:Y:S02]  /*3d50*/  VIADD R11, R5, 0x800 ;  /* 0x00000800050b7836 */ /* 0x000fe40000000000 */
[----:B------:R-:W-:Y:S01]  /*3d60*/  IMAD.MOV.U32 R15, RZ, RZ, 0x40 ;  /* 0x00000040ff0f7424 */ /* 0x000fe200078e00ff */
[----:B0-----:R-:W-:Y:S01]  /*3d70*/  SHF.R.U32.HI R8, RZ, 0x7, R8 ;  /* 0x00000007ff087819 */ /* 0x001fe20000011608 */
[----:B------:R-:W-:Y:S02]  /*3d80*/  WARPGROUP.DEPBAR.LE gsb0, 0x0 ;  /* 0x00008000000079c5 */ /* 0x000fe40000010000 */
[----:B------:R-:W-:-:S06]  /*3d90*/  WARPGROUP.ARRIVE ;  /* 0x00000000000079c5 */ /* 0x000fcc0000000000 */
[----:B------:R-:W-:Y:S01]  /*3da0*/  HGMMA.64x64x16.F32.BF16 R24, gdesc[UR4], R24, gsb0 ;  /* 0x00e00000041879f0 */ /* 0x000fe20008001818 */
[----:B------:R-:W-:Y:S01]  /*3db0*/  R2UR UR4, R7 ;  /* 0x00000000070472ca */ /* 0x000fe200000e0000 */
[----:B------:R-:W-:Y:S01]  /*3dc0*/  UMOV UR5, 0x40000040 ;  /* 0x4000004000057882 */ /* 0x000fe20000000000 */
[----:B------:R-:W-:Y:S01]  /*3dd0*/  R2UR UR6, R6 ;  /* 0x00000000060672ca */ /* 0x000fe200000e0000 */
[----:B------:R-:W-:Y:S01]  /*3de0*/  UMOV UR7, 0x40000040 ;  /* 0x4000004000077882 */ /* 0x000fe20000000000 */
[----:B------:R-:W-:Y:S02]  /*3df0*/  VIADD R7, R3, 0x6 ;  /* 0x0000000603077836 */ /* 0x000fe40000000000 */
[----:B------:R-:W-:Y:S01]  /*3e00*/  VIADD R6, R5, 0x6 ;  /* 0x0000000605067836 */ /* 0x000fe20000000000 */
        /* <DEDUP_REMOVED lines=115> */
[----:B------:R-:W0:Y:S01]  /*4540*/  SHFL.IDX PT, R6, R8, RZ, 0x1f ;  /* 0x00001fff08067589 */ /* 0x000e2200000e0000 */
[----:B------:R-:W-:Y:S01]  /*4550*/  VIADD R7, R3, 0x800 ;  /* 0x0000080003077836 */ /* 0x000fe20000000000 */
[----:B0-----:R-:W-:-:S04]  /*4560*/  ISETP.GT.AND P1, PT, R6, 0x7f, PT ;  /* 0x0000007f0600780c */ /* 0x001fc80003f24270 */
[----:B------:R-:W-:-:S05]  /*4570*/  SEL R6, RZ, 0x2, !P1 ;  /* 0x00000002ff067807 */ /* 0x000fca0004800000 */
[C---:B------:R-:W-:Y:S02]  /*4580*/  IMAD.IADD R8, R6.reuse, 0x1, R7 ;  /* 0x0000000106087824 */ /* 0x040fe400078e0207 */
[----:B------:R-:W-:Y:S01]  /*4590*/  IMAD.IADD R10, R6, 0x1, R11 ;  /* 0x00000001060a7824 */ /* 0x000fe200078e020b */
[----:B------:R-:W-:Y:S02]  /*45a0*/  WARPGROUP.DEPBAR.LE gsb0, 0x0 ;  /* 0x00008000000079c5 */ /* 0x000fe40000010000 */
[----:B------:R-:W-:-:S06]  /*45b0*/  WARPGROUP.ARRIVE ;  /* 0x00000000000079c5 */ /* 0x000fcc0000000000 */
[----:B------:R-:W-:Y:S01]  /*45c0*/  HGMMA.64x64x16.F32.BF16 R24, gdesc[UR4], R24, gsb0 ;  /* 0x00e00000041879f0 */ /* 0x000fe20008001818 */
[----:B------:R-:W-:Y:S01]  /*45d0*/  R2UR UR4, R8 ;  /* 0x00000000080472ca */ /* 0x000fe200000e0000 */
[----:B------:R-:W-:Y:S01]  /*45e0*/  UMOV UR5, 0x40000040 ;  /* 0x4000004000057882 */ /* 0x000fe20000000000 */
[----:B------:R-:W-:Y:S01]  /*45f0*/  R2UR UR6, R10 ;  /* 0x000000000a0672ca */ /* 0x000fe200000e0000 */
[----:B------:R-:W-:Y:S01]  /*4600*/  UMOV UR7, 0x40000040 ;  /* 0x4000004000077882 */ /* 0x000fe20000000000 */
[----:B------:R-:W-:-:S05]  /*4610*/  IMAD.MOV.U32 R10, RZ, RZ, 0x4 ;  /* 0x00000004ff0a7424 */ /* 0x000fca00078e00ff */
[C---:B------:R-:W-:Y:S02]  /*4620*/  SEL R8, R10.reuse, 0x2, P1 ;  /* 0x000000020a087807 */ /* 0x040fe40000800000 */
[----:B------:R-:W-:-:S03]  /*4630*/  SEL R10, R10, 0x6, !P1 ;  /* 0x000000060a0a7807 */ /* 0x000fc60004800000 */
[--C-:B------:R-:W-:Y:S02]  /*4640*/  IMAD.IADD R12, R7, 0x1, R8.reuse ;  /* 0x00000001070c7824 */ /* 0x100fe400078e0208 */
[----:B------:R-:W-:Y:S02]  /*4650*/  IMAD.IADD R13, R11, 0x1, R8 ;  /* 0x000000010b0d7824 */ /* 0x000fe400078e0208 */
[--C-:B------:R-:W-:Y:S02]  /*4660*/  IMAD.IADD R7, R7, 0x1, R10.reuse ;  /* 0x0000000107077824 */ /* 0x100fe400078e020a */
        /* <DEDUP_REMOVED lines=8> */
[----:B------:R-:W-:Y:S02]  /*46f0*/  WARPGROUP.DEPBAR.LE gsb0, 0x0 ;  /* 0x00008000000079c5 */ /* 0x000fe40000010000 */
[----:B------:R-:W-:-:S09]  /*4700*/  WARPGROUP.ARRIVE ;  /* 0x00000000000079c5 */ /* 0x000fd20000000000 */
[----:B------:R-:W-:Y:S01]  /*4710*/  HGMMA.64x64x16.F32.BF16 R24, gdesc[UR4], R24, gsb0 ;  /* 0x00e00000041879f0 */ /* 0x000fe20008001818 */
[----:B------:R-:W-:Y:S01]  /*4720*/  R2UR UR4, R7 ;  /* 0x00000000070472ca */ /* 0x000fe200000e0000 */
[----:B------:R-:W-:Y:S01]  /*4730*/  UMOV UR5, 0x40000040 ;  /* 0x4000004000057882 */ /* 0x000fe20000000000 */
[----:B------:R-:W-:Y:S01]  /*4740*/  R2UR UR6, R11 ;  /* 0x000000000b0672ca */ /* 0x000fe200000e0000 */
[----:B------:R-:W-:Y:S01]  /*4750*/  UMOV UR7, 0x40000040 ;  /* 0x4000004000077882 */ /* 0x000fe20000000000 */
[----:B------:R-:W-:Y:S02]  /*4760*/  IMAD.MOV.U32 R7, RZ, RZ, 0x28 ;  /* 0x00000028ff077424 */ /* 0x000fe400078e00ff */
[----:B------:R-:W-:-:S03]  /*4770*/  IMAD.MOV.U32 R11, RZ, RZ, 0xa00 ;  /* 0x00000a00ff0b7424 */ /* 0x000fc600078e00ff */
[----:B------:R-:W-:Y:S02]  /*4780*/  SEL R7, R7, 0x26, P1 ;  /* 0x0000002607077807 */ /* 0x000fe40000800000 */
[----:B------:R-:W-:Y:S02]  /*4790*/  SEL R11, R11, 0x980, P1 ;  /* 0x000009800b0b7807 */ /* 0x000fe40000800000 */
[----:B------:R-:W-:Y:S02]  /*47a0*/  LOP3.LUT R12, R7, 0x6, RZ, 0xc0, !PT ;  /* 0x00000006070c7812 */ /* 0x000fe400078ec0ff */
[----:B------:R-:W-:-:S04]  /*47b0*/  LOP3.LUT R11, R11, 0xa00, RZ, 0xc0, !PT ;  /* 0x00000a000b0b7812 */ /* 0x000fc800078ec0ff */
[CC--:B------:R-:W-:Y:S02]  /*47c0*/  IADD3 R7, R12.reuse, R11.reuse, R3 ;  /* 0x0000000b0c077210 */ /* 0x0c0fe40007ffe003 */
[----:B------:R-:W-:Y:S01]  /*47d0*/  IADD3 R11, R12, R11, R5 ;  /* 0x0000000b0c0b7210 */ /* 0x000fe20007ffe005 */
        /* <DEDUP_REMOVED lines=8> */
[----:B------:R-:W-:Y:S02]  /*4860*/  VIADD R11, R5, 0xa00 ;  /* 0x00000a00050b7836 */ /* 0x000fe40000000000 */
[C---:B------:R-:W-:Y:S02]  /*4870*/  IMAD.IADD R12, R6.reuse, 0x1, R7 ;  /* 0x00000001060c7824 */ /* 0x040fe400078e0207 */
[----:B------:R-:W-:Y:S01]  /*4880*/  IMAD.IADD R13, R6, 0x1, R11 ;  /* 0x00000001060d7824 */ /* 0x000fe200078e020b */
[----:B------:R-:W-:-:S02]  /*4890*/  WARPGROUP.DEPBAR.LE gsb0, 0x0 ;  /* 0x00008000000079c5 */ /* 0x000fc40000010000 */
[----:B------:R-:W-:-:S06]  /*48a0*/  WARPGROUP.ARRIVE ;  /* 0x00000000000079c5 */ /* 0x000fcc0000000000 */
[----:B------:R-:W-:Y:S01]  /*48b0*/  HGMMA.64x64x16.F32.BF16 R24, gdesc[UR4], R24, gsb0 ;  /* 0x00e00000041879f0 */ /* 0x000fe20008001818 */
[----:B------:R-:W-:Y:S01]  /*48c0*/  R2UR UR4, R12 ;  /* 0x000000000c0472ca */ /* 0x000fe200000e0000 */
[----:B------:R-:W-:Y:S01]  /*48d0*/  UMOV UR5, 0x40000040 ;  /* 0x4000004000057882 */ /* 0x000fe20000000000 */
[----:B------:R-:W-:Y:S01]  /*48e0*/  R2UR UR6, R13 ;  /* 0x000000000d0672ca */ /* 0x000fe200000e0000 */
[----:B------:R-:W-:Y:S01]  /*48f0*/  UMOV UR7, 0x40000040 ;  /* 0x4000004000077882 */ /* 0x000fe20000000000 */
[C---:B------:R-:W-:Y:S02]  /*4900*/  IMAD.IADD R12, R8.reuse, 0x1, R7 ;  /* 0x00000001080c7824 */ /* 0x040fe400078e0207 */
[----:B------:R-:W-:Y:S02]  /*4910*/  IMAD.IADD R13, R8, 0x1, R11 ;  /* 0x00000001080d7824 */ /* 0x000fe400078e020b */
        /* <DEDUP_REMOVED lines=97> */
[----:B------:R-:W-:-:S04]  /*4f30*/  SEL R6, R15, 0x3e, P1 ;  /* 0x0000003e0f067807 */ /* 0x000fc80000800000 */
[----:B------:R-:W-:Y:S01]  /*4f40*/  LOP3.LUT R6, R6, 0x6, RZ, 0xc0, !PT ;  /* 0x0000000606067812 */ /* 0x000fe200078ec0ff */
        /* <DEDUP_REMOVED lines=8> */
[----:B------:R-:W-:-:S04]  /*4fd0*/  SEL R7, R7, 0xf80, P1 ;  /* 0x00000f8007077807 */ /* 0x000fc80000800000 */
        /* <DEDUP_REMOVED lines=12> */
[----:B------:R-:W-:Y:S03]  /*50a0*/  HGMMA.64x64x16.F32.BF16 R24, gdesc[UR4], R24, gsb0 ;  /* 0x00e00000041879f0 */ /* 0x000fe60008001818 */
[----:B------:R-:W-:Y:S02]  /*50b0*/  WARPGROUP.DEPBAR.LE gsb0, 0x0 ;  /* 0x00008000000079c5 */ /* 0x000fe40000010000 */
[----:B------:R-:W-:Y:S05]  /*50c0*/  @!P0 BRA `(.L_x_4072) ;  /* 0x0000000000048947 */ /* 0x000fea0003800000 */
[----:B------:R-:W-:Y:S01]  /*50d0*/  BPT.TRAP 0x1 ;  /* 0x000000040000795c */ /* 0x000fe20000300000 */
.L_x_4072:
[----:B------:R-:W-:Y:S01]  /*50e0*/  ISETP.NE.AND P5, PT, R220, 0x1, PT ;  /* 0x00000001dc00780c */ /* 0x000fe20003fa5270 */
[----:B------:R-:W-:Y:S01]  /*50f0*/  VIADD R6, R190, UR38 ;  /* 0x00000026be067c36 */ /* 0x000fe20008000000 */
[----:B------:R-:W0:Y:S01]  /*5100*/  LDC R11, c[0x0][0x2f0] ;  /* 0x0000bc00ff0b7b82 */ /* 0x000e220000000800 */
[----:B------:R-:W-:Y:S01]  /*5110*/  IMAD.MOV.U32 R7, RZ, RZ, -0x40 ;  /* 0xffffffc0ff077424 */ /* 0x000fe200078e00ff */
[----:B------:R-:W-:Y:S01]  /*5120*/  ULDC UR4, c[0x0][0xa80] ;  /* 0x0002a00000047ab9 */ /* 0x000fe20000000800 */
[----:B------:R-:W-:Y:S01]  /*5130*/  IMAD R202, R2, 0x1000, R19 ;  /* 0x0000100002ca7824 */ /* 0x000fe200078e0213 */
[----:B------:R-:W-:Y:S01]  /*5140*/  UMOV UR7, 0x40000040 ;  /* 0x4000004000077882 */ /* 0x000fe20000000000 */
[----:B------:R-:W-:Y:S02]  /*5150*/  IMAD R7, R168, R7, 0x41 ;  /* 0x00000041a8077424 */ /* 0x000fe400078e0207 */
[C---:B------:R-:W-:Y:S01]  /*5160*/  VIADD R206, R202.reuse, 0x80 ;  /* 0x00000080cace7836 */ /* 0x040fe20000000000 */
[----:B------:R-:W1:Y:S01]  /*5170*/  LDC R13, c[0x0][0x288] ;  /* 0x0000a200ff0d7b82 */ /* 0x000e620000000800 */
[----:B------:R-:W-:-:S07]  /*5180*/  R2UR UR6, R202 ;  /* 0x00000000ca0672ca */ /* 0x000fce00000e0000 */
[----:B------:R-:W2:Y:S08]  /*5190*/  @P5 LDC R5, c[0x0][0x44c] ;  /* 0x00011300ff055b82 */ /* 0x000eb00000000800 */
[----:B------:R-:W3:Y:S01]  /*51a0*/  @P5 LDC R8, c[0x0][0x450] ;  /* 0x00011400ff085b82 */ /* 0x000ee20000000800 */
[----:B0-----:R-:W-:Y:S02]  /*51b0*/  IMAD R7, R186, R11, R7 ;  /* 0x0000000bba077224 */ /* 0x001fe400078e0207 */
[----:B--2---:R-:W-:-:S05]  /*51c0*/  @P5 IMAD.HI.U32 R5, R6, R5, RZ ;  /* 0x0000000506055227 */ /* 0x004fca00078e00ff */
[----:B---3--:R-:W-:Y:S01]  /*51d0*/  @P5 SHF.R.U32.HI R6, RZ, R8, R5 ;  /* 0x00000008ff065219 */ /* 0x008fe20000011605 */
[----:B------:R-:W-:Y:S01]  /*51e0*/  IMAD R5, R168, -0x40, R15 ;  /* 0xffffffc0a8057824 */ /* 0x000fe200078e020f */
[----:B-1----:R-:W-:-:S03]  /*51f0*/  IADD3 R8, R7, -R13, -R18 ;  /* 0x8000000d07087210 */ /* 0x002fc60007ffe812 */
[----:B------:R-:W0:Y:S01]  /*5200*/  SHFL.IDX PT, R10, R6, RZ, 0x1c1f ;  /* 0x001c1fff060a7589 */ /* 0x000e2200000e0000 */
[----:B------:R-:W-:-:S03]  /*5210*/  IMAD R5, R186, R11, R5 ;  /* 0x0000000bba057224 */ /* 0x000fc600078e0205 */
[----:B------:R-:W1:Y:S01]  /*5220*/  SHFL.IDX PT, R6, R6, 0x1, 0x1c1f ;  /* 0x003c1f0006067f89 */ /* 0x000e6200000e0000 */
[----:B------:R-:W-:-:S05]  /*5230*/  IMAD.IADD R5, R5, 0x1, -R18 ;  /* 0x0000000105057824 */ /* 0x000fca00078e0a12 */
[----:B0-----:R-:W-:-:S04]  /*5240*/  VIADDMNMX R10, R10, R8, R5, PT ;  /* 0x000000080a0a7246 */ /* 0x001fc80003800105 */
        /* <DEDUP_REMOVED lines=46> */
[----:B-1----:R-:W-:Y:S02]  /*5530*/  VIADDMNMX R8, R6, R8, R5, PT ;  /* 0x0000000806087246 */ /* 0x002fe40003800105 */
        /* <DEDUP_REMOVED lines=19> */
[----:B0-----:R-:W-:-:S02]  /*5670*/  FMNMX.FTZ R7, R10, R7, !PT ;  /* 0x000000070a077209 */ /* 0x001fc40007810000 */
[----:B------:R-:W-:Y:S02]  /*5680*/  ISETP.GT.AND P1, PT, R8, 0x19, PT ;  /* 0x000000190800780c */ /* 0x000fe40003f24270 */
[----:B------:R-:W-:Y:S01]  /*5690*/  FSEL R38, R38, -INF , P2 ;  /* 0xff80000026267808 */ /* 0x000fe20001000000 */
[----:B------:R-:W0:Y:S01]  /*56a0*/  SHFL.BFLY PT, R12, R7, 0x1, 0x1f ;  /* 0x0c201f00070c7f89 */ /* 0x000e2200000e0000 */
        /* <DEDUP_REMOVED lines=22> */
[----:B0-----:R-:W-:Y:S02]  /*5810*/  FMNMX.FTZ R7, R7, R12, !PT ;  /* 0x0000000c07077209 */ /* 0x001fe40007810000 */
[----:B------:R-:W-:Y:S02]  /*5820*/  ISETP.GT.AND P2, PT, R8, 0x39, PT ;  /* 0x000000390800780c */ /* 0x000fe40003f44270 */
[----:B------:R-:W-:Y:S01]  /*5830*/  FSEL R54, R54, -INF , P1 ;  /* 0xff80000036367808 */ /* 0x000fe20000800000 */
[----:B------:R-:W-:Y:S01]  /*5840*/  FMUL.FTZ R10, R7, UR4 ;  /* 0x00000004070a7c20 */ /* 0x000fe20008410000 */
[----:B------:R-:W-:Y:S02]  /*5850*/  FMNMX.FTZ R15, R51, R6, !PT ;  /* 0x00000006330f7209 */ /* 0x000fe40007810000 */
[----:B------:R-:W-:Y:S02]  /*5860*/  FSETP.NEU.FTZ.AND P4, PT, R7, -INF , PT ;  /* 0xff8000000700780b */ /* 0x000fe40003f9d000 */
[----:B------:R-:W-:-:S02]  /*5870*/  FSEL R55, R55, -INF , P2 ;  /* 0xff80000037377808 */ /* 0x000fc40001000000 */
[----:B------:R-:W-:Y:S02]  /*5880*/  FMNMX.FTZ R8, R54, R15, !PT ;  /* 0x0000000f36087209 */ /* 0x000fe40007810000 */
[----:B------:R-:W-:Y:S02]  /*5890*/  FSEL R56, R10, RZ, P4 ;  /* 0x000000ff0a387208 */ /* 0x000fe40002000000 */
[----:B------:R-:W-:-:S03]  /*58a0*/  FMNMX.FTZ R8, R55, R8, !PT ;  /* 0x0000000837087209 */ /* 0x000fc60007810000 */
[--C-:B------:R-:W-:Y:S01]  /*58b0*/  FFMA.FTZ R14, R25, UR4, -R56.reuse ;  /* 0x00000004190e7c23 */ /* 0x100fe20008010838 */
[--C-:B------:R-:W-:Y:S01]  /*58c0*/  FFMA.FTZ R5, R24, UR4, -R56.reuse ;  /* 0x0000000418057c23 */ /* 0x100fe20008010838 */
[----:B------:R-:W0:Y:S01]  /*58d0*/  SHFL.BFLY PT, R25, R8, 0x2, 0x1f ;  /* 0x0c401f0008197f89 */ /* 0x000e2200000e0000 */
[--C-:B------:R-:W-:Y:S01]  /*58e0*/  FFMA.FTZ R10, R28, UR4, -R56.reuse ;  /* 0x000000041c0a7c23 */ /* 0x100fe20008010838 */
        /* <DEDUP_REMOVED lines=9> */
[--C-:B-1----:R-:W-:Y:S01]  /*5980*/  FFMA.FTZ R14, R36, UR4, -R56.reuse ;  /* 0x00000004240e7c23 */ /* 0x102fe20008010838 */
[--C-:B------:R-:W-:Y:S01]  /*5990*/  FFMA.FTZ R172, R48, UR4, -R56.reuse ;  /* 0x0000000430ac7c23 */ /* 0x100fe20008010838 */
[--C-:B------:R-:W-:Y:S01]  /*59a0*/  FFMA.FTZ R175, R49, UR4, -R56.reuse ;  /* 0x0000000431af7c23 */ /* 0x100fe20008010838 */
[--C-:B------:R-:W-:Y:S01]  /*59b0*/  FFMA.FTZ R174, R52, UR4, -R56.reuse ;  /* 0x0000000434ae7c23 */ /* 0x100fe20008010838 */
[----:B------:R-:W-:Y:S01]  /*59c0*/  FFMA.FTZ R177, R53, UR4, -R56 ;  /* 0x0000000435b17c23 */ /* 0x000fe20008010838 */
[----:B------:R-:W1:Y:S01]  /*59d0*/  MUFU.EX2 R5, R5 ;  /* 0x0000000500057308 */ /* 0x000e620000000800 */
[----:B0-----:R-:W-:-:S07]  /*59e0*/  FMNMX.FTZ R25, R8, R25, !PT ;  /* 0x0000001908197209 */ /* 0x001fce0007810000 */
[----:B------:R-:W-:Y:S01]  /*59f0*/  MUFU.EX2 R10, R10 ;  /* 0x0000000a000a7308 */ /* 0x000fe20000000800 */
[----:B------:R-:W0:Y:S07]  /*5a00*/  SHFL.BFLY PT, R8, R25, 0x1, 0x1f ;  /* 0x0c201f0019087f89 */ /* 0x000e2e00000e0000 */
[----:B------:R-:W2:Y:S01]  /*5a10*/  MUFU.EX2 R15, R15 ;  /* 0x0000000f000f7308 */ /* 0x000ea20000000800 */
[----:B-1----:R-:W-:Y:S01]  /*5a20*/  F2FP.BF16.F32.PACK_AB R152, R6, R5 ;  /* 0x000000050698723e */ /* 0x002fe200000010ff */
[----:B------:R-:W-:-:S06]  /*5a30*/  FADD.FTZ R5, R5, R6 ;  /* 0x0000000605057221 */ /* 0x000fcc0000010000 */
[----:B------:R-:W-:Y:S08]  /*5a40*/  MUFU.EX2 R12, R12 ;  /* 0x0000000c000c7308 */ /* 0x000ff00000000800 */
[----:B------:R-:W1:Y:S01]  /*5a50*/  MUFU.EX2 R21, R21 ;  /* 0x0000001500157308 */ /* 0x000e620000000800 */
[----:B--2---:R-:W-:Y:S01]  /*5a60*/  F2FP.BF16.F32.PACK_AB R154, R15, R10 ;  /* 0x0000000a0f9a723e */ /* 0x004fe200000010ff */
[----:B------:R-:W-:Y:S01]  /*5a70*/  FADD.FTZ R10, R10, R5 ;  /* 0x000000050a0a7221 */ /* 0x000fe20000010000 */
[----:B0-----:R-:W-:-:S03]  /*5a80*/  FMNMX.FTZ R8, R25, R8, !PT ;  /* 0x0000000819087209 */ /* 0x001fc60007810000 */
[----:B------:R-:W-:Y:S01]  /*5a90*/  FADD.FTZ R15, R15, R10 ;  /* 0x0000000a0f0f7221 */ /* 0x000fe20000010000 */
[C---:B------:R-:W-:Y:S01]  /*5aa0*/  FSETP.NEU.FTZ.AND P1, PT, R8.reuse, -INF , PT ;  /* 0xff8000000800780b */ /* 0x040fe20003f3d000 */
[----:B------:R-:W-:Y:S01]  /*5ab0*/  FMUL.FTZ R24, R8, UR4 ;  /* 0x0000000408187c20 */ /* 0x000fe20008410000 */
[----:B------:R-:W-:Y:S04]  /*5ac0*/  MUFU.EX2 R14, R14 ;  /* 0x0000000e000e7308 */ /* 0x000fe80000000800 */
[----:B------:R-:W-:Y:S01]  /*5ad0*/  FSEL R25, R24, RZ, P1 ;  /* 0x000000ff18197208 */ /* 0x000fe20000800000 */
[----:B------:R-:W-:Y:S01]  /*5ae0*/  VIADD R24, R9, 0x38840 ;  /* 0x0003884009187836 */ /* 0x000fe20000000000 */
[----:B-1----:R-:W-:Y:S02]  /*5af0*/  F2FP.BF16.F32.PACK_AB R156, R21, R12 ;  /* 0x0000000c159c723e */ /* 0x002fe400000010ff */
[----:B------:R-:W0:Y:S01]  /*5b00*/  MUFU.EX2 R169, R169 ;  /* 0x000000a900a97308 */ /* 0x000e220000000800 */
[--C-:B------:R-:W-:Y:S01]  /*5b10*/  FFMA.FTZ R176, R26, UR4, -R25.reuse ;  /* 0x000000041ab07c23 */ /* 0x100fe20008010819 */
[----:B------:R-:W-:Y:S01]  /*5b20*/  PRMT R24, R219, 0x654, R24 ;  /* 0x00000654db187816 */ /* 0x000fe20000000018 */
        /* <DEDUP_REMOVED lines=15> */
[----:B------:R1:W-:Y:S01]  /*5c20*/  SYNCS.ARRIVE.TRANS64.RED.A1T0 RZ, [R24+URZ], RZ ;  /* 0x000000ff18ff79a7 */ /* 0x0003e2000810043f */
[----:B------:R-:W-:Y:S01]  /*5c30*/  MUFU.EX2 R176, R176 ;  /* 0x000000b000b07308 */ /* 0x000fe20000000800 */
[----:B0-----:R-:W-:Y:S01]  /*5c40*/  F2FP.BF16.F32.PACK_AB R158, R169, R14 ;  /* 0x0000000ea99e723e */ /* 0x001fe200000010ff */
[----:B------:R-:W-:-:S04]  /*5c50*/  FADD.FTZ R12, R12, R15 ;  /* 0x0000000f0c0c7221 */ /* 0x000fc80000010000 */
[----:B------:R-:W-:Y:S02]  /*5c60*/  FADD.FTZ R21, R21, R12 ;  /* 0x0000000c15157221 */ /* 0x000fe40000010000 */
[----:B------:R-:W0:Y:S02]  /*5c70*/  MUFU.EX2 R179, R179 ;  /* 0x000000b300b37308 */ /* 0x000e240000000800 */
[----:B------:R-:W-:-:S04]  /*5c80*/  FADD.FTZ R14, R14, R21 ;  /* 0x000000150e0e7221 */ /* 0x000fc80000010000 */
[----:B------:R-:W-:Y:S02]  /*5c90*/  FADD.FTZ R169, R169, R14 ;  /* 0x0000000ea9a97221 */ /* 0x000fe40000010000 */
[----:B------:R-:W-:Y:S08]  /*5ca0*/  MUFU.EX2 R178, R178 ;  /* 0x000000b200b27308 */ /* 0x000ff00000000800 */
[----:B------:R-:W2:Y:S01]  /*5cb0*/  MUFU.EX2 R181, R181 ;  /* 0x000000b500b57308 */ /* 0x000ea20000000800 */
[----:B0-----:R-:W-:Y:S01]  /*5cc0*/  F2FP.BF16.F32.PACK_AB R153, R179, R176 ;  /* 0x000000b0b399723e */ /* 0x001fe200000010ff */
[----:B------:R-:W-:-:S06]  /*5cd0*/  FADD.FTZ R179, R176, R179 ;  /* 0x000000b3b0b37221 */ /* 0x000fcc0000010000 */
[----:B------:R-:W-:Y:S08]  /*5ce0*/  MUFU.EX2 R180, R180 ;  /* 0x000000b400b47308 */ /* 0x000ff00000000800 */
[----:B------:R-:W0:Y:S01]  /*5cf0*/  MUFU.EX2 R183, R183 ;  /* 0x000000b700b77308 */ /* 0x000e220000000800 */
[----:B--2---:R-:W-:Y:S01]  /*5d00*/  F2FP.BF16.F32.PACK_AB R155, R181, R178 ;  /* 0x000000b2b59b723e */ /* 0x004fe200000010ff */
[----:B------:R-:W-:Y:S01]  /*5d10*/  BAR.SYNC.DEFER_BLOCKING 0xf, 0x100 ;  /* 0x03c4000000007b1d */ /* 0x000fe20000010000 */
[----:B------:R-:W-:-:S04]  /*5d20*/  FADD.FTZ R178, R178, R179 ;  /* 0x000000b3b2b27221 */ /* 0x000fc80000010000 */
[----:B------:R-:W-:Y:S01]  /*5d30*/  FADD.FTZ R181, R181, R178 ;  /* 0x000000b2b5b57221 */ /* 0x000fe20000010000 */
[----:B------:R-:W-:Y:S08]  /*5d40*/  MUFU.EX2 R182, R182 ;  /* 0x000000b600b67308 */ /* 0x000ff00000000800 */
[----:B------:R-:W2:Y:S01]  /*5d50*/  MUFU.EX2 R197, R197 ;  /* 0x000000c500c57308 */ /* 0x000ea20000000800 */
[----:B0-----:R-:W-:Y:S01]  /*5d60*/  F2FP.BF16.F32.PACK_AB R157, R183, R180 ;  /* 0x000000b4b79d723e */ /* 0x001fe200000010ff */
[----:B------:R-:W-:-:S04]  /*5d70*/  FADD.FTZ R180, R180, R181 ;  /* 0x000000b5b4b47221 */ /* 0x000fc80000010000 */
[----:B------:R-:W-:Y:S02]  /*5d80*/  FADD.FTZ R183, R183, R180 ;  /* 0x000000b4b7b77221 */ /* 0x000fe40000010000 */
[----:B------:R-:W-:Y:S01]  /*5d90*/  MUFU.EX2 R20, R20 ;  /* 0x0000001400147308 */ /* 0x000fe20000000800 */
[----:B------:R0:W-:Y:S07]  /*5da0*/  STSM.16.M88.4 [R185+0x36400], R152 ;  /* 0x03640098b9007844 */ /* 0x0001ee0000000200 */
[----:B------:R-:W3:Y:S01]  /*5db0*/  MUFU.EX2 R171, R171 ;  /* 0x000000ab00ab7308 */ /* 0x000ee20000000800 */
[----:B--2---:R-:W-:Y:S01]  /*5dc0*/  F2FP.BF16.F32.PACK_AB R159, R197, R182 ;  /* 0x000000b6c59f723e */ /* 0x004fe200000010ff */
[----:B------:R-:W-:-:S04]  /*5dd0*/  FADD.FTZ R182, R182, R183 ;  /* 0x000000b7b6b67221 */ /* 0x000fc80000010000 */
[----:B------:R0:W-:Y:S01]  /*5de0*/  STSM.16.M88.4 [R187], R156 ;  /* 0x0000009cbb007844 */ /* 0x0001e20000000200 */
[----:B------:R-:W-:Y:S01]  /*5df0*/  FADD.FTZ R197, R197, R182 ;  /* 0x000000b6c5c57221 */ /* 0x000fe20000010000 */
[----:B------:R-:W-:Y:S08]  /*5e00*/  MUFU.EX2 R170, R170 ;  /* 0x000000aa00aa7308 */ /* 0x000ff00000000800 */
[----:B------:R-:W2:Y:S01]  /*5e10*/  MUFU.EX2 R173, R173 ;  /* 0x000000ad00ad7308 */ /* 0x000ea20000000800 */
[----:B---3--:R-:W-:Y:S01]  /*5e20*/  F2FP.BF16.F32.PACK_AB R160, R171, R20 ;  /* 0x00000014aba0723e */ /* 0x008fe200000010ff */
[----:B------:R-:W-:-:S04]  /*5e30*/  FADD.FTZ R20, R20, R169 ;  /* 0x000000a914147221 */ /* 0x000fc80000010000 */
[----:B------:R-:W-:Y:S02]  /*5e40*/  FADD.FTZ R171, R171, R20 ;  /* 0x00000014abab7221 */ /* 0x000fe40000010000 */
[----:B------:R-:W-:Y:S08]  /*5e50*/  MUFU.EX2 R196, R196 ;  /* 0x000000c400c47308 */ /* 0x000ff00000000800 */
[----:B------:R-:W3:Y:S01]  /*5e60*/  MUFU.EX2 R199, R199 ;  /* 0x000000c700c77308 */ /* 0x000ee20000000800 */
[----:B--2---:R-:W-:Y:S01]  /*5e70*/  F2FP.BF16.F32.PACK_AB R162, R173, R170 ;  /* 0x000000aaada2723e */ /* 0x004fe200000010ff */
[----:B------:R-:W-:-:S04]  /*5e80*/  FADD.FTZ R170, R170, R171 ;  /* 0x000000abaaaa7221 */ /* 0x000fc80000010000 */
[----:B------:R-:W-:Y:S02]  /*5e90*/  FADD.FTZ R173, R173, R170 ;  /* 0x000000aaadad7221 */ /* 0x000fe40000010000 */
        /* <DEDUP_REMOVED lines=21> */
[----:B------:R-:W2:Y:S08]  /*5ff0*/  MUFU.EX2 R204, R204 ;  /* 0x000000cc00cc7308 */ /* 0x000eb00000000800 */
[----:B------:R-:W4:Y:S01]  /*6000*/  MUFU.EX2 R205, R205 ;  /* 0x000000cd00cd7308 */ /* 0x000f220000000800 */
[----:B---3--:R-:W-:Y:S01]  /*6010*/  F2FP.BF16.F32.PACK_AB R165, R203, R200 ;  /* 0x000000c8cba5723e */ /* 0x008fe200000010ff */
[----:B------:R-:W-:-:S04]  /*6020*/  FADD.FTZ R200, R200, R201 ;  /* 0x000000c9c8c87221 */ /* 0x000fc80000010000 */
[----:B------:R-:W-:-:S04]  /*6030*/  FADD.FTZ R203, R203, R200 ;  /* 0x000000c8cbcb7221 */ /* 0x000fc80000010000 */
[----:B--2---:R-:W-:Y:S01]  /*6040*/  FADD.FTZ R6, R204, R203 ;  /* 0x000000cbcc067221 */ /* 0x004fe20000010000 */
[----:B----4-:R-:W-:-:S03]  /*6050*/  F2FP.BF16.F32.PACK_AB R167, R205, R204 ;  /* 0x000000cccda7723e */ /* 0x010fc600000010ff */
[----:B------:R-:W-:Y:S02]  /*6060*/  FADD.FTZ R6, R205, R6 ;  /* 0x00000006cd067221 */ /* 0x000fe40000010000 */
[----:B------:R0:W-:Y:S01]  /*6070*/  STSM.16.M88.4 [R188], R164 ;  /* 0x000000a4bc007844 */ /* 0x0001e20000000200 */
[----:B-1----:R-:W-:-:S06]  /*6080*/  WARPGROUP.ARRIVE ;  /* 0x00000000000079c5 */ /* 0x002fcc0000000000 */
[----:B------:R-:W-:Y:S01]  /*6090*/  HGMMA.64x256x16.F32.BF16 R24, R152, gdesc[UR4].tnspB, RZ, !UPT, gsb0 ;  /* 0x43e0000498187df0 */ /* 0x000fe2000c0018ff */
[----:B------:R-:W-:Y:S01]  /*60a0*/  R2UR UR6, R206 ;  /* 0x00000000ce0672ca */ /* 0x000fe200000e0000 */
[----:B------:R-:W-:Y:S01]  /*60b0*/  UMOV UR7, 0x40000040 ;  /* 0x4000004000077882 */ /* 0x000fe20000000000 */
[C---:B------:R-:W-:Y:S02]  /*60c0*/  VIADD R206, R202.reuse, 0x100 ;  /* 0x00000100cace7836 */ /* 0x040fe40000000000 */
[----:B------:R-:W-:Y:S01]  /*60d0*/  VIADD R202, R202, 0x180 ;  /* 0x00000180caca7836 */ /* 0x000fe20000000000 */
[----:B------:R-:W-:Y:S02]  /*60e0*/  WARPGROUP.DEPBAR.LE gsb0, 0x0 ;  /* 0x00008000000079c5 */ /* 0x000fe40000010000 */
[----:B------:R-:W-:-:S15]  /*60f0*/  WARPGROUP.ARRIVE ;  /* 0x00000000000079c5 */ /* 0x000fde0000000000 */
[----:B------:R-:W-:-:S05]  /*6100*/  NOP ;  /* 0x0000000000007918 */ /* 0x000fca0000000000 */
[----:B------:R-:W-:Y:S01]  /*6110*/  HGMMA.64x256x16.F32.BF16 R24, R156, gdesc[UR4].tnspB, R24, gsb0 ;  /* 0x43e000049c187df0 */ /* 0x000fe20008001818 */
[----:B------:R-:W-:Y:S01]  /*6120*/  R2UR UR6, R206 ;  /* 0x00000000ce0672ca */ /* 0x000fe200000e0000 */
[----:B------:R-:W-:Y:S01]  /*6130*/  UMOV UR7, 0x40000040 ;  /* 0x4000004000077882 */ /* 0x000fe20000000000 */
[----:B------:R-:W-:Y:S02]  /*6140*/  WARPGROUP.DEPBAR.LE gsb0, 0x0 ;  /* 0x00008000000079c5 */ /* 0x000fe40000010000 */
[----:B------:R-:W-:-:S15]  /*6150*/  WARPGROUP.ARRIVE ;  /* 0x00000000000079c5 */ /* 0x000fde0000000000 */
[----:B------:R-:W-:-:S08]  /*6160*/  NOP ;  /* 0x0000000000007918 */ /* 0x000fd00000000000 */
[----:B------:R-:W-:Y:S01]  /*6170*/  HGMMA.64x256x16.F32.BF16 R24, R160, gdesc[UR4].tnspB, R24, gsb0 ;  /* 0x43e00004a0187df0 */ /* 0x000fe20008001818 */
[----:B------:R-:W-:Y:S01]  /*6180*/  R2UR UR6, R202 ;  /* 0x00000000ca0672ca */ /* 0x000fe200000e0000 */
        /* <DEDUP_REMOVED lines=16> */
.L_x_4073:
[----:B------:R-:W0:Y:S01]  /*6290*/  @P5 LDC R12, c[0x0][0x44c] ;  /* 0x00011300ff0c5b82 */ /* 0x000e220000000800 */
[----:B------:R-:W-:Y:S02]  /*62a0*/  IMAD.U32 R10, RZ, RZ, UR38 ;  /* 0x00000026ff0a7e24 */ /* 0x000fe4000f8e00ff */
[----:B------:R-:W-:Y:S02]  /*62b0*/  IMAD R11, R186, R11, -R13 ;  /* 0x0000000bba0b7224 */ /* 0x000fe400078e0a0d */
[----:B------:R-:W-:-:S03]  /*62c0*/  VIADD R168, R168, 0xfffffffe ;  /* 0xfffffffea8a87836 */ /* 0x000fc60000000000 */
[----:B------:R-:W1:Y:S02]  /*62d0*/  @P5 LDC R15, c[0x0][0x450] ;  /* 0x00011400ff0f5b82 */ /* 0x000e640000000800 */
[----:B------:R-:W-:Y:S01]  /*62e0*/  R2UR UR32, R168 ;  /* 0x00000000a82072ca */ /* 0x000fe200000e0000 */
[----:B0-----:R-:W-:-:S05]  /*62f0*/  @P5 IMAD.HI.U32 R12, R12, UR38, RZ ;  /* 0x000000260c0c5c27 */ /* 0x001fca000f8e00ff */
[----:B-1----:R-:W-:-:S05]  /*6300*/  @P5 SHF.R.U32.HI R10, RZ, R15, R12 ;  /* 0x0000000fff0a5219 */ /* 0x002fca000001160c */
[----:B------:R-:W-:-:S05]  /*6310*/  IMAD.IADD R10, R11, 0x1, R10 ;  /* 0x000000010b0a7824 */ /* 0x000fca00078e020a */
[----:B------:R-:W-:-:S04]  /*6320*/  SHF.R.S32.HI R11, RZ, 0x1f, R10 ;  /* 0x0000001fff0b7819 */ /* 0x000fc8000001140a */
[----:B------:R-:W-:Y:S01]  /*6330*/  LEA.HI R11, R11, R10, RZ, 0x6 ;  /* 0x0000000a0b0b7211 */ /* 0x000fe200078f30ff */
[----:B------:R-:W-:-:S03]  /*6340*/  VIADD R10, R9, 0x38860 ;  /* 0x00038860090a7836 */ /* 0x000fc60000000000 */
[----:B------:R-:W-:Y:S02]  /*6350*/  SHF.R.S32.HI R11, RZ, 0x6, R11 ;  /* 0x00000006ff0b7819 */ /* 0x000fe4000001140b */
[----:B------:R-:W-:Y:S02]  /*6360*/  PRMT R10, R219, 0x654, R10 ;  /* 0x00000654db0a7816 */ /* 0x000fe4000000000a */
[----:B------:R-:W-:Y:S02]  /*6370*/  R2UR UR7, R11 ;  /* 0x000000000b0772ca */ /* 0x000fe400000e0000 */
[----:B------:R0:W-:Y:S11]  /*6380*/  SYNCS.ARRIVE.TRANS64.RED.A1T0 RZ, [R10+URZ], RZ ;  /* 0x000000ff0aff79a7 */ /* 0x0001f6000810043f */
[----:B------:R-:W-:-:S04]  /*6390*/  UISETP.LT.AND UP0, UPT, URZ, UR7, UPT ;  /* 0x000000073f00728c */ /* 0x000fc8000bf01270 */
[----:B------:R-:W-:-:S04]  /*63a0*/  USEL UR7, URZ, UR7, !UP0 ;  /* 0x000000073f077287 */ /* 0x000fc8000c000000 */
[----:B------:R-:W-:-:S06]  /*63b0*/  UISETP.GE.AND UP0, UPT, UR32, UR7, UPT ;  /* 0x000000072000728c */ /* 0x000fcc000bf06270 */
[----:B------:R-:W-:-:S13]  /*63c0*/  PLOP3.LUT P1, PT, PT, PT, UP0, 0x80, 0x0 ;  /* 0x000000000000781c */ /* 0x000fda0003f2f008 */
[----:B0-----:R-:W-:Y:S05]  /*63d0*/  @!P1 BRA `(.L_x_4074) ;  /* 0x0000003000a49947 */ /* 0x001fea0003800000 */
[----:B------:R-:W-:Y:S01]  /*63e0*/  IMAD.MOV.U32 R11, RZ, RZ, R8 ;  /* 0x000000ffff0b7224 */ /* 0x000fe200078e0008 */
[----:B------:R-:W-:Y:S01]  /*63f0*/  ULDC UR5, c[0x0][0x288] ;  /* 0x0000a20000057ab9 */ /* 0x000fe20000000800 */
[----:B------:R-:W-:Y:S01]  /*6400*/  IMAD.MOV.U32 R10, RZ, RZ, R7 ;  /* 0x000000ffff0a7224 */ /* 0x000fe200078e0007 */
[----:B------:R-:W-:Y:S01]  /*6410*/  ULDC UR6, c[0x0][0x2f0] ;  /* 0x0000bc0000067ab9 */ /* 0x000fe20000000800 */
[----:B------:R-:W-:Y:S01]  /*6420*/  IMAD.MOV.U32 R13, RZ, RZ, R2 ;  /* 0x000000ffff0d7224 */ /* 0x000fe200078e0002 */
[----:B------:R-:W-:-:S06]  /*6430*/  ULDC UR4, c[0x0][0xa80] ;  /* 0x0002a00000047ab9 */ /* 0x000fcc0000000800 */
.L_x_4085:
[----:B------:R-:W-:-:S05]  /*6440*/  VIADD R2, R13, 0x1 ;  /* 0x000000010d027836 */ /* 0x000fca0000000000 */
[----:B------:R-:W-:-:S04]  /*6450*/  ISETP.NE.AND P1, PT, R2, 0x2, PT ;  /* 0x000000020200780c */ /* 0x000fc80003f25270 */
[----:B------:R-:W-:Y:S02]  /*6460*/  SEL R7, RZ, 0x1, P1 ;  /* 0x00000001ff077807 */ /* 0x000fe40000800000 */
[----:B------:R-:W-:Y:S02]  /*6470*/  SEL R2, R2, RZ, P1 ;  /* 0x000000ff02027207 */ /* 0x000fe40000800000 */
[----:B------:R-:W-:Y:S01]  /*6480*/  LOP3.LUT R16, R16, R7, RZ, 0x3c, !PT ;  /* 0x0000000710107212 */ /* 0x000fe200078e3cff */
[----:B------:R-:W-:Y:S06]  /*6490*/  @!P0 BRA `(.L_x_4075) ;  /* 0x0000000000048947 */ /* 0x000fec0003800000 */
[----:B------:R-:W-:Y:S01]  /*64a0*/  BPT.TRAP 0x1 ;  /* 0x000000040000795c */ /* 0x000fe20000300000 */
.L_x_4075:
[----:B------:R-:W-:Y:S01]  /*64b0*/  IMAD R9, R2, 0x8, R17 ;  /* 0x0000000802097824 */ /* 0x000fe200078e0211 */
[----:B------:R-:W-:-:S04]  /*64c0*/  SHF.L.U32 R8, R16, 0x1f, RZ ;  /* 0x0000001f10087819 */ /* 0x000fc800000006ff */
[----:B------:R0:W1:Y:S01]  /*64d0*/  SYNCS.PHASECHK.TRANS64.TRYWAIT P1, [R9+URZ+0x38830], R8 ;  /* 0x03883008090075a7 */ /* 0x000062000802017f */
[----:B------:R-:W-:Y:S05]  /*64e0*/  @!P0 BRA `(.L_x_4076) ;  /* 0x0000000000048947 */ /* 0x000fea0003800000 */
[----:B------:R-:W-:Y:S01]  /*64f0*/  BPT.TRAP 0x1 ;  /* 0x000000040000795c */ /* 0x000fe20000300000 */
.L_x_4076:
[----:B------:R-:W-:Y:S01]  /*6500*/  IMAD R7, R2, 0x200, R0 ;  /* 0x0000020002077824 */ /* 0x000fe200078e0200 */
[----:B-1----:R-:W-:Y:S06]  /*6510*/  @P1 BRA `(.L_x_4077) ;  /* 0x0000000000081947 */ /* 0x002fec0003800000 */
[----:B------:R-:W1:Y:S02]  /*6520*/  SYNCS.PHASECHK.TRANS64.TRYWAIT P1, [R9+URZ+0x38830], R8 ;  /* 0x03883008090075a7 */ /* 0x000e64000802017f */
[----:B-1----:R-:W-:Y:S05]  /*6530*/  @!P1 BRA `(.L_x_4078) ;  /* 0x000000e000c89947 */ /* 0x002fea0003800000 */
.L_x_4077:
[----:B------:R-:W-:Y:S01]  /*6540*/  R2UR UR10, R7 ;  /* 0x00000000070a72ca */ /* 0x000fe200000e0000 */
[----:B------:R-:W-:Y:S01]  /*6550*/  WARPGROUP.ARRIVE ;  /* 0x00000000000079c5 */ /* 0x000fe20000000000 */
[----:B------:R-:W-:Y:S01]  /*6560*/  UMOV UR11, 0x40000040 ;  /* 0x40000040000b7882 */ /* 0x000fe20000000000 */
[----:B------:R-:W-:Y:S01]  /*6570*/  UMOV UR15, 0x40000040 ;  /* 0x40000040000f7882 */ /* 0x000fe20000000000 */
[----:B------:R-:W-:Y:S01]  /*6580*/  UMOV UR19, 0x40000040 ;  /* 0x4000004000137882 */ /* 0x000fe20000000000 */
[----:B------:R-:W-:-:S08]  /*6590*/  UMOV UR23, 0x40000040 ;  /* 0x4000004000177882 */ /* 0x000fd00000000000 */
[----:B------:R-:W-:Y:S01]  /*65a0*/  HGMMA.64x64x16.F32.BF16 R152, gdesc[UR8], RZ, !UPT, gsb0 ;  /* 0x00e00000089879f0 */ /* 0x000fe2000c0018ff */
[----:B------:R-:W-:Y:S02]  /*65b0*/  UIADD3 UR14, UR10, 0x2, URZ ;  /* 0x000000020a0e7890 */ /* 0x000fe4000fffe03f */
[----:B------:R-:W-:Y:S02]  /*65c0*/  UIADD3 UR18, UR10, 0x4, URZ ;  /* 0x000000040a127890 */ /* 0x000fe4000fffe03f */
        /* <DEDUP_REMOVED lines=13> */
.L_x_4079:
[----:B------:R2:W3:Y:S01]  /*66a0*/  SYNCS.PHASECHK.TRANS64.TRYWAIT P1, [R9+URZ+0x38850], R8 ;  /* 0x03885008090075a7 */ /* 0x0004e2000802017f */
[----:B------:R-:W-:Y:S05]  /*66b0*/  @!P0 BRA `(.L_x_4080) ;  /* 0x0000000000048947 */ /* 0x000fea0003800000 */
[----:B------:R-:W-:Y:S01]  /*66c0*/  BPT.TRAP 0x1 ;  /* 0x000000040000795c */ /* 0x000fe20000300000 */
.L_x_4080:
[----:B------:R-:W-:Y:S01]  /*66d0*/  IMAD R7, R2, 0x1000, R4 ;  /* 0x0000100002077824 */ /* 0x000fe200078e0204 */
[----:B---3--:R-:W-:Y:S06]  /*66e0*/  @P1 BRA `(.L_x_4081) ;  /* 0x0000000000081947 */ /* 0x008fec0003800000 */
[----:B------:R-:W3:Y:S02]  /*66f0*/  SYNCS.PHASECHK.TRANS64.TRYWAIT P1, [R9+URZ+0x38850], R8 ;  /* 0x03885008090075a7 */ /* 0x000ee4000802017f */
[----:B---3--:R-:W-:Y:S05]  /*6700*/  @!P1 BRA `(.L_x_4082) ;  /* 0x000000e000689947 */ /* 0x008fea0003800000 */
.L_x_4081:
[----:B------:R-:W-:Y:S01]  /*6710*/  R2UR UR26, R7 ;  /* 0x00000000071a72ca */ /* 0x000fe200000e0000 */
[----:B------:R-:W-:Y:S01]  /*6720*/  WARPGROUP.ARRIVE ;  /* 0x00000000000079c5 */ /* 0x000fe20000000000 */
[----:B------:R-:W-:Y:S01]  /*6730*/  UMOV UR27, 0x40000040 ;  /* 0x40000040001b7882 */ /* 0x000fe20000000000 */
[----:B------:R-:W-:Y:S01]  /*6740*/  VIADD R12, R3, 0x2 ;  /* 0x00000002030c7836 */ /* 0x000fe20000000000 */
[----:B------:R-:W-:Y:S01]  /*6750*/  UMOV UR29, 0x40000040 ;  /* 0x40000040001d7882 */ /* 0x000fe20000000000 */
[----:B0123--:R-:W-:Y:S01]  /*6760*/  VIADD R8, R7, 0x2 ;  /* 0x0000000207087836 */ /* 0x00ffe20000000000 */
        /* <DEDUP_REMOVED lines=8> */
[----:B------:R-:W-:Y:S01]  /*67f0*/  VIADD R15, R7, 0x800 ;  /* 0x00000800070f7836 */ /* 0x000fe20000000000 */
        /* <DEDUP_REMOVED lines=125> */
[----:B------:R-:W0:Y:S02]  /*6fd0*/  SHFL.IDX PT, R8, R14, RZ, 0x1f ;  /* 0x00001fff0e087589 */ /* 0x000e2400000e0000 */
[----:B0-----:R-:W-:-:S04]  /*6fe0*/  ISETP.GT.AND P1, PT, R8, 0x7f, PT ;  /* 0x0000007f0800780c */ /* 0x001fc80003f24270 */
[----:B------:R-:W-:-:S05]  /*6ff0*/  SEL R8, RZ, 0x2, !P1 ;  /* 0x00000002ff087807 */ /* 0x000fca0004800000 */
[----:B------:R-:W-:Y:S02]  /*7000*/  IMAD.IADD R12, R21, 0x1, R8 ;  /* 0x00000001150c7824 */ /* 0x000fe400078e0208 */
        /* <DEDUP_REMOVED lines=11> */
[----:B------:R-:W-:Y:S01]  /*70c0*/  IMAD.IADD R20, R21, 0x1, R12 ;  /* 0x0000000115147824 */ /* 0x000fe200078e020c */
[----:B------:R-:W-:Y:S02]  /*70d0*/  WARPGROUP.DEPBAR.LE gsb0, 0x0 ;  /* 0x00008000000079c5 */ /* 0x000fe40000010000 */
[----:B------:R-:W-:-:S06]  /*70e0*/  WARPGROUP.ARRIVE ;  /* 0x00000000000079c5 */ /* 0x000fcc0000000000 */
[----:B------:R-:W-:Y:S01]  /*70f0*/  HGMMA.64x64x16.F32.BF16 R152, gdesc[UR28], R152, gsb0 ;  /* 0x00e000001c9879f0 */ /* 0x000fe20008001898 */
[----:B------:R-:W-:Y:S01]  /*7100*/  R2UR UR28, R20 ;  /* 0x00000000141c72ca */ /* 0x000fe200000e0000 */
[C---:B------:R-:W-:Y:S01]  /*7110*/  IMAD.IADD R20, R15.reuse, 0x1, R12 ;  /* 0x000000010f147824 */ /* 0x040fe200078e020c */
[----:B------:R-:W-:Y:S01]  /*7120*/  UMOV UR29, 0x40000040 ;  /* 0x40000040001d7882 */ /* 0x000fe20000000000 */
[----:B------:R-:W-:Y:S01]  /*7130*/  UMOV UR31, 0x40000040 ;  /* 0x40000040001f7882 */ /* 0x000fe20000000000 */
[--C-:B------:R-:W-:Y:S02]  /*7140*/  IMAD.IADD R15, R15, 0x1, R14.reuse ;  /* 0x000000010f0f7824 */ /* 0x100fe400078e020e */
[----:B------:R-:W-:Y:S01]  /*7150*/  R2UR UR30, R20 ;  /* 0x00000000141e72ca */ /* 0x000fe200000e0000 */
[----:B------:R-:W-:Y:S02]  /*7160*/  IMAD.IADD R20, R21, 0x1, R14 ;  /* 0x0000000115147824 */ /* 0x000fe400078e020e */
[----:B------:R-:W-:-:S05]  /*7170*/  IMAD.MOV.U32 R21, RZ, RZ, 0xa00 ;  /* 0x00000a00ff157424 */ /* 0x000fca00078e00ff */
        /* <DEDUP_REMOVED lines=22> */
[----:B------:R-:W-:Y:S02]  /*72e0*/  IMAD.IADD R20, R21, 0x1, R8 ;  /* 0x0000000115147824 */ /* 0x000fe400078e0208 */
[----:B------:R-:W-:Y:S01]  /*72f0*/  VIADD R15, R7, 0xa00 ;  /* 0x00000a00070f7836 */ /* 0x000fe20000000000 */
[----:B------:R-:W-:Y:S02]  /*7300*/  WARPGROUP.DEPBAR.LE gsb0, 0x0 ;  /* 0x00008000000079c5 */ /* 0x000fe40000010000 */
[----:B------:R-:W-:-:S06]  /*7310*/  WARPGROUP.ARRIVE ;  /* 0x00000000000079c5 */ /* 0x000fcc0000000000 */
[----:B------:R-:W-:Y:S01]  /*7320*/  HGMMA.64x64x16.F32.BF16 R152, gdesc[UR28], R152, gsb0 ;  /* 0x00e000001c9879f0 */ /* 0x000fe20008001898 */
[----:B------:R-:W-:Y:S01]  /*7330*/  R2UR UR28, R20 ;  /* 0x00000000141c72ca */ /* 0x000fe200000e0000 */
[----:B------:R-:W-:Y:S01]  /*7340*/  IMAD.IADD R20, R8, 0x1, R15 ;  /* 0x0000000108147824 */ /* 0x000fe200078e020f */
[----:B------:R-:W-:Y:S01]  /*7350*/  UMOV UR29, 0x40000040 ;  /* 0x40000040001d7882 */ /* 0x000fe20000000000 */
[----:B------:R-:W-:-:S03]  /*7360*/  UMOV UR31, 0x40000040 ;  /* 0x40000040001f7882 */ /* 0x000fc60000000000 */
[----:B------:R-:W-:Y:S01]  /*7370*/  R2UR UR30, R20 ;  /* 0x00000000141e72ca */ /* 0x000fe200000e0000 */
[----:B------:R-:W-:Y:S01]  /*7380*/  IMAD.IADD R20, R21, 0x1, R12 ;  /* 0x0000000115147824 */ /* 0x000fe200078e020c */
[----:B------:R-:W-:Y:S02]  /*7390*/  WARPGROUP.DEPBAR.LE gsb0, 0x0 ;  /* 0x00008000000079c5 */ /* 0x000fe40000010000 */
[----:B------:R-:W-:-:S09]  /*73a0*/  WARPGROUP.ARRIVE ;  /* 0x00000000000079c5 */ /* 0x000fd20000000000 */
[----:B------:R-:W-:Y:S01]  /*73b0*/  HGMMA.64x64x16.F32.BF16 R152, gdesc[UR28], R152, gsb0 ;  /* 0x00e000001c9879f0 */ /* 0x000fe20008001898 */
[----:B------:R-:W-:Y:S01]  /*73c0*/  R2UR UR28, R20 ;  /* 0x00000000141c72ca */ /* 0x000fe200000e0000 */
[--C-:B------:R-:W-:Y:S01]  /*73d0*/  IMAD.IADD R20, R12, 0x1, R15.reuse ;  /* 0x000000010c147824 */ /* 0x100fe200078e020f */
[----:B------:R-:W-:Y:S01]  /*73e0*/  UMOV UR29, 0x40000040 ;  /* 0x40000040001d7882 */ /* 0x000fe20000000000 */
[----:B------:R-:W-:Y:S01]  /*73f0*/  UMOV UR31, 0x40000040 ;  /* 0x40000040001f7882 */ /* 0x000fe20000000000 */
[----:B------:R-:W-:Y:S02]  /*7400*/  IMAD.IADD R15, R14, 0x1, R15 ;  /* 0x000000010e0f7824 */ /* 0x000fe400078e020f */
        /* <DEDUP_REMOVED lines=70> */
[----:B------:R-:W-:Y:S02]  /*7870*/  IMAD.IADD R20, R21, 0x1, R8 ;  /* 0x0000000115147824 */ /* 0x000fe400078e0208 */
        /* <DEDUP_REMOVED lines=47> */
.L_x_4083:
[----:B------:R-:W-:Y:S01]  /*7b70*/  ISETP.NE.AND P1, PT, R220, 0x1, PT ;  /* 0x00000001dc00780c */ /* 0x000fe20003f25270 */
[----:B------:R-:W-:Y:S01]  /*7b80*/  VIADD R7, R190, UR38 ;  /* 0x00000026be077c36 */ /* 0x000fe20008000000 */
[----:B------:R-:W-:Y:S01]  /*7b90*/  UMOV UR10, 0xffffffc0 ;  /* 0xffffffc0000a7882 */ /* 0x000fe20000000000 */
[----:B------:R-:W-:Y:S01]  /*7ba0*/  UMOV UR11, 0x40000040 ;  /* 0x40000040000b7882 */ /* 0x000fe20000000000 */
[----:B------:R-:W-:-:S09]  /*7bb0*/  UIMAD UR10, UR32, UR10, 0x1 ;  /* 0x00000001200a74a4 */ /* 0x000fd2000f8e020a */
[----:B------:R-:W0:Y:S08]  /*7bc0*/  @P1 LDC R8, c[0x0][0x44c] ;  /* 0x00011300ff081b82 */ /* 0x000e300000000800 */
[----:B------:R-:W1:Y:S01]  /*7bd0*/  @P1 LDC R15, c[0x0][0x450] ;  /* 0x00011400ff0f1b82 */ /* 0x000e620000000800 */
[----:B0-----:R-:W-:-:S05]  /*7be0*/  @P1 IMAD.HI.U32 R8, R7, R8, RZ ;  /* 0x0000000807081227 */ /* 0x001fca00078e00ff */
[----:B-1----:R-:W-:Y:S02]  /*7bf0*/  @P1 SHF.R.U32.HI R7, RZ, R15, R8 ;  /* 0x0000000fff071219 */ /* 0x002fe40000011608 */
[----:B------:R-:W-:-:S03]  /*7c00*/  IADD3 R15, -R18, UR10, RZ ;  /* 0x0000000a120f7c10 */ /* 0x000fc6000fffe1ff */
[----:B------:R-:W0:Y:S02]  /*7c10*/  SHFL.IDX PT, R21, R7, 0x1, 0x1c1f ;  /* 0x003c1f0007157f89 */ /* 0x000e2400000e0000 */
[----:B------:R-:W-:Y:S02]  /*7c20*/  IMAD R8, R186, UR6, R15 ;  /* 0x00000006ba087c24 */ /* 0x000fe4000f8e020f */
[----:B------:R-:W1:Y:S03]  /*7c30*/  SHFL.IDX PT, R7, R7, RZ, 0x1c1f ;  /* 0x001c1fff07077589 */ /* 0x000e6600000e0000 */
[----:B0-----:R-:W-:-:S04]  /*7c40*/  IADD3 R12, R21, -UR5, R8 ;  /* 0x80000005150c7c10 */ /* 0x001fc8000fffe008 */
        /* <DEDUP_REMOVED lines=46> */
[----:B------:R-:W-:-:S04]  /*7f30*/  FMNMX.FTZ R12, R182, R15, !PT ;  /* 0x0000000fb60c7209 */ /* 0x000fc80007810000 */
[----:B------:R-:W-:Y:S02]  /*7f40*/  FMNMX.FTZ R14, R183, R12, !PT ;  /* 0x0000000cb70e7209 */ /* 0x000fe40007810000 */
[----:B-1----:R-:W-:-:S03]  /*7f50*/  IADD3 R12, R7, -UR5, R8 ;  /* 0x80000005070c7c10 */ /* 0x002fc6000fffe008 */
[----:B------:R-:W0:Y:S01]  /*7f60*/  SHFL.BFLY PT, R15, R14, 0x2, 0x1f ;  /* 0x0c401f000e0f7f89 */ /* 0x000e2200000e0000 */
        /* <DEDUP_REMOVED lines=15> */
[----:B------:R-:W0:Y:S01]  /*8060*/  SHFL.BFLY PT, R20, R15, 0x1, 0x1f ;  /* 0x0c201f000f147f89 */ /* 0x000e2200000e0000 */
[----:B------:R-:W-:Y:S02]  /*8070*/  FMNMX.FTZ R7, R157, R8, !PT ;  /* 0x000000089d077209 */ /* 0x000fe40007810000 */
[----:B------:R-:W-:Y:S02]  /*8080*/  ISETP.GT.AND P1, PT, R12, 0x18, PT ;  /* 0x000000180c00780c */ /* 0x000fe40003f24270 */
[----:B------:R-:W-:-:S02]  /*8090*/  FSEL R161, R161, -INF , P2 ;  /* 0xff800000a1a17808 */ /* 0x000fc40001000000 */
[----:B------:R-:W-:Y:S02]  /*80a0*/  FMNMX.FTZ R8, R160, R7, !PT ;  /* 0x00000007a0087209 */ /* 0x000fe40007810000 */
[----:B------:R-:W-:Y:S02]  /*80b0*/  ISETP.GT.AND P2, PT, R12, 0x19, PT ;  /* 0x000000190c00780c */ /* 0x000fe40003f44270 */
[----:B------:R-:W-:Y:S02]  /*80c0*/  FSEL R164, R164, -INF , P1 ;  /* 0xff800000a4a47808 */ /* 0x000fe40000800000 */
[----:B------:R-:W-:Y:S02]  /*80d0*/  FMNMX.FTZ R7, R161, R8, !PT ;  /* 0x00000008a1077209 */ /* 0x000fe40007810000 */
[----:B------:R-:W-:Y:S02]  /*80e0*/  ISETP.GT.AND P1, PT, R12, 0x20, PT ;  /* 0x000000200c00780c */ /* 0x000fe40003f24270 */
[----:B------:R-:W-:-:S02]  /*80f0*/  FSEL R165, R165, -INF , P2 ;  /* 0xff800000a5a57808 */ /* 0x000fc40001000000 */
[----:B------:R-:W-:Y:S02]  /*8100*/  FMNMX.FTZ R14, R164, R7, !PT ;  /* 0x00000007a40e7209 */ /* 0x000fe40007810000 */
[----:B------:R-:W-:Y:S02]  /*8110*/  ISETP.GT.AND P2, PT, R12, 0x21, PT ;  /* 0x000000210c00780c */ /* 0x000fe40003f44270 */
[----:B------:R-:W-:Y:S02]  /*8120*/  FSEL R152, R168, -INF , P1 ;  /* 0xff800000a8987808 */ /* 0x000fe40000800000 */
[----:B------:R-:W-:Y:S02]  /*8130*/  FMNMX.FTZ R7, R165, R14, !PT ;  /* 0x0000000ea5077209 */ /* 0x000fe40007810000 */
[----:B0-----:R-:W-:Y:S02]  /*8140*/  FMNMX.FTZ R8, R15, R20, !PT ;  /* 0x000000140f087209 */ /* 0x001fe40007810000 */
[----:B------:R-:W-:-:S02]  /*8150*/  ISETP.GT.AND P3, PT, R12, 0x28, PT ;  /* 0x000000280c00780c */ /* 0x000fc40003f64270 */
[----:B------:R-:W-:Y:S01]  /*8160*/  FSEL R196, R169, -INF , P2 ;  /* 0xff800000a9c47808 */ /* 0x000fe20001000000 */
[----:B------:R-:W-:Y:S01]  /*8170*/  FMUL.FTZ R198, R8, UR4 ;  /* 0x0000000408c67c20 */ /* 0x000fe20008410000 */
[----:B------:R-:W-:Y:S02]  /*8180*/  FMNMX.FTZ R7, R152, R7, !PT ;  /* 0x0000000798077209 */ /* 0x000fe40007810000 */
[----:B------:R-:W-:Y:S02]  /*8190*/  ISETP.GT.AND P4, PT, R12, 0x29, PT ;  /* 0x000000290c00780c */ /* 0x000fe40003f84270 */
[----:B------:R-:W-:Y:S02]  /*81a0*/  FSEL R172, R172, -INF , P3 ;  /* 0xff800000acac7808 */ /* 0x000fe40001800000 */
[----:B------:R-:W-:Y:S02]  /*81b0*/  FMNMX.FTZ R7, R196, R7, !PT ;  /* 0x00000007c4077209 */ /* 0x000fe40007810000 */
[----:B------:R-:W-:-:S02]  /*81c0*/  FSETP.NEU.FTZ.AND P1, PT, R8, -INF , PT ;  /* 0xff8000000800780b */ /* 0x000fc40003f3d000 */
[----:B------:R-:W-:Y:S02]  /*81d0*/  ISETP.GT.AND P2, PT, R12, 0x30, PT ;  /* 0x000000300c00780c */ /* 0x000fe40003f44270 */
[----:B------:R-:W-:Y:S02]  /*81e0*/  FSEL R197, R173, -INF , P4 ;  /* 0xff800000adc57808 */ /* 0x000fe40002000000 */
[----:B------:R-:W-:Y:S02]  /*81f0*/  FMNMX.FTZ R14, R172, R7, !PT ;  /* 0x00000007ac0e7209 */ /* 0x000fe40007810000 */
[----:B------:R-:W-:Y:S02]  /*8200*/  FSEL R198, R198, RZ, P1 ;  /* 0x000000ffc6c67208 */ /* 0x000fe40000800000 */
[----:B------:R-:W-:Y:S02]  /*8210*/  ISETP.GT.AND P3, PT, R12, 0x31, PT ;  /* 0x000000310c00780c */ /* 0x000fe40003f64270 */
[----:B------:R-:W-:Y:S01]  /*8220*/  FSEL R176, R176, -INF , P2 ;  /* 0xff800000b0b07808 */ /* 0x000fe20001000000 */
[--C-:B------:R-:W-:Y:S01]  /*8230*/  FFMA.FTZ R15, R154, UR4, -R198.reuse ;  /* 0x000000049a0f7c23 */ /* 0x100fe200080108c6 */
[----:B------:R-:W-:Y:S01]  /*8240*/  FMNMX.FTZ R7, R197, R14, !PT ;  /* 0x0000000ec5077209 */ /* 0x000fe20007810000 */
[----:B------:R-:W-:Y:S01]  /*8250*/  FFMA.FTZ R169, R159, UR4, -R198 ;  /* 0x000000049fa97c23 */ /* 0x000fe200080108c6 */
[----:B------:R-:W-:Y:S01]  /*8260*/  ISETP.GT.AND P2, PT, R12, 0x38, PT ;  /* 0x000000380c00780c */ /* 0x000fe20003f44270 */
[----:B------:R-:W-:Y:S01]  /*8270*/  IMAD.MOV R159, RZ, RZ, -R184 ;  /* 0x000000ffff9f7224 */ /* 0x000fe200078e0ab8 */
[----:B------:R-:W-:Y:S01]  /*8280*/  FSEL R154, R177, -INF , P3 ;  /* 0xff800000b19a7808 */ /* 0x000fe20001800000 */
[--C-:B------:R-:W-:Y:S01]  /*8290*/  FFMA.FTZ R177, R158, UR4, -R198.reuse ;  /* 0x000000049eb17c23 */ /* 0x100fe200080108c6 */
[----:B------:R-:W-:Y:S01]  /*82a0*/  FMNMX.FTZ R7, R176, R7, !PT ;  /* 0x00000007b0077209 */ /* 0x000fe20007810000 */
[--C-:B------:R-:W-:Y:S01]  /*82b0*/  FFMA.FTZ R20, R162, UR4, -R198.reuse ;  /* 0x00000004a2147c23 */ /* 0x100fe200080108c6 */
[----:B------:R-:W-:Y:S01]  /*82c0*/  ISETP.GT.AND P3, PT, R12, 0x39, PT ;  /* 0x000000390c00780c */ /* 0x000fe20003f64270 */
[--C-:B------:R-:W-:Y:S01]  /*82d0*/  FFMA.FTZ R12, R155, UR4, -R198.reuse ;  /* 0x000000049b0c7c23 */ /* 0x100fe200080108c6 */
[----:B------:R-:W-:Y:S01]  /*82e0*/  FSEL R199, R180, -INF , P2 ;  /* 0xff800000b4c77808 */ /* 0x000fe20001000000 */
[--C-:B------:R-:W-:Y:S01]  /*82f0*/  FFMA.FTZ R180, R182, UR4, -R198.reuse ;  /* 0x00000004b6b47c23 */ /* 0x100fe200080108c6 */
[----:B------:R-:W-:Y:S01]  /*8300*/  FMNMX.FTZ R14, R154, R7, !PT ;  /* 0x000000079a0e7209 */ /* 0x000fe20007810000 */
[--C-:B------:R-:W-:Y:S01]  /*8310*/  FFMA.FTZ R173, R163, UR4, -R198.reuse ;  /* 0x00000004a3ad7c23 */ /* 0x100fe200080108c6 */
[----:B------:R-:W-:Y:S01]  /*8320*/  FSEL R155, R181, -INF , P3 ;  /* 0xff800000b59b7808 */ /* 0x000fe20001800000 */
        /* <DEDUP_REMOVED lines=11> */
[----:B------:R-:W-:Y:S01]  /*83e0*/  FFMA.FTZ R179, R179, UR4, -R198 ;  /* 0x00000004b3b37c23 */ /* 0x000fe200080108c6 */
[----:B------:R-:W-:Y:S08]  /*83f0*/  MUFU.EX2 R15, R15 ;  /* 0x0000000f000f7308 */ /* 0x000ff00000000800 */
[----:B------:R-:W-:Y:S08]  /*8400*/  MUFU.EX2 R12, R12 ;  /* 0x0000000c000c7308 */ /* 0x000ff00000000800 */
[----:B------:R-:W-:Y:S01]  /*8410*/  MUFU.EX2 R14, R177 ;  /* 0x000000b1000e7308 */ /* 0x000fe20000000800 */
[----:B0-----:R-:W-:-:S07]  /*8420*/  FMNMX.FTZ R158, R7, R158, !PT ;  /* 0x0000009e079e7209 */ /* 0x001fce0007810000 */
[----:B------:R-:W0:Y:S01]  /*8430*/  MUFU.EX2 R169, R169 ;  /* 0x000000a900a97308 */ /* 0x000e220000000800 */
[----:B------:R-:W1:Y:S07]  /*8440*/  SHFL.BFLY PT, R7, R158, 0x1, 0x1f ;  /* 0x0c201f009e077f89 */ /* 0x000e6e00000e0000 */
        /* <DEDUP_REMOVED lines=10> */
[--C-:B------:R-:W-:Y:S01]  /*84f0*/  FFMA.FTZ R21, R153, UR4, -R158.reuse ;  /* 0x0000000499157c23 */ /* 0x100fe2000801089e */
[--C-:B------:R-:W-:Y:S01]  /*8500*/  FFMA.FTZ R204, R152, UR4, -R158.reuse ;  /* 0x0000000498cc7c23 */ /* 0x100fe2000801089e */
[----:B------:R-:W-:Y:S01]  /*8510*/  FSEL R152, R8, RZ, P1 ;  /* 0x000000ff08987208 */ /* 0x000fe20000800000 */
[--C-:B------:R-:W-:Y:S01]  /*8520*/  FFMA.FTZ R183, R156, UR4, -R158.reuse ;  /* 0x000000049cb77c23 */ /* 0x100fe2000801089e */
[----:B------:R-:W-:Y:S01]  /*8530*/  FSEL R153, R7, RZ, P2 ;  /* 0x000000ff07997208 */ /* 0x000fe20001000000 */
[--C-:B------:R-:W-:Y:S01]  /*8540*/  FFMA.FTZ R205, R196, UR4, -R158.reuse ;  /* 0x00000004c4cd7c23 */ /* 0x100fe2000801089e */
[----:B------:R-:W-:Y:S01]  /*8550*/  ISETP.NE.AND P1, PT, R18, R159, PT ;  /* 0x0000009f1200720c */ /* 0x000fe20003f25270 */
[----:B------:R-:W-:Y:S01]  /*8560*/  FADD.FTZ R152, -R152, R11 ;  /* 0x0000000b98987221 */ /* 0x000fe20000010100 */
[----:B------:R-:W-:Y:S01]  /*8570*/  FFMA.FTZ R196, R154, UR4, -R158 ;  /* 0x000000049ac47c23 */ /* 0x000fe2000801089e */
[----:B------:R-:W-:Y:S01]  /*8580*/  FADD.FTZ R153, -R153, R10 ;  /* 0x0000000a99997221 */ /* 0x000fe20000010100 */
[----:B------:R-:W-:Y:S01]  /*8590*/  FFMA.FTZ R198, R157, UR4, -R158 ;  /* 0x000000049dc67c23 */ /* 0x000fe2000801089e */
[----:B------:R-:W-:Y:S01]  /*85a0*/  FMUL.FTZ R156, R152, UR4 ;  /* 0x00000004989c7c20 */ /* 0x000fe20008410000 */
[----:B------:R-:W-:-:S02]  /*85b0*/  VIADD R152, R9, 0x38840 ;  /* 0x0003884009987836 */ /* 0x000fc40000000000 */
[----:B------:R-:W-:Y:S01]  /*85c0*/  FMUL.FTZ R153, R153, UR4 ;  /* 0x0000000499997c20 */ /* 0x000fe20008410000 */
[--C-:B------:R-:W-:Y:S01]  /*85d0*/  FFMA.FTZ R200, R160, UR4, -R158.reuse ;  /* 0x00000004a0c87c23 */ /* 0x100fe2000801089e */
[----:B------:R1:W2:Y:S01]  /*85e0*/  MUFU.EX2 R10, R156 ;  /* 0x0000009c000a7308 */ /* 0x0002a20000000800 */
[----:B------:R-:W-:Y:S01]  /*85f0*/  FFMA.FTZ R201, R161, UR4, -R158 ;  /* 0x00000004a1c97c23 */ /* 0x000fe2000801089e */
[----:B------:R-:W-:Y:S01]  /*8600*/  PRMT R152, R219, 0x654, R152 ;  /* 0x00000654db987816 */ /* 0x000fe20000000098 */
[----:B------:R-:W-:Y:S01]  /*8610*/  FFMA.FTZ R202, R164, UR4, -R158 ;  /* 0x00000004a4ca7c23 */ /* 0x000fe2000801089e */
[----:B------:R-:W-:Y:S02]  /*8620*/  @!P1 IMAD R154, R13, 0x40, R22 ;  /* 0x000000400d9a9824 */ /* 0x000fe400078e0216 */
[--C-:B------:R-:W-:Y:S01]  /*8630*/  FFMA.FTZ R203, R165, UR4, -R158.reuse ;  /* 0x00000004a5cb7c23 */ /* 0x100fe2000801089e */
[--C-:B------:R-:W-:Y:S01]  /*8640*/  FFMA.FTZ R172, R172, UR4, -R158.reuse ;  /* 0x00000004acac7c23 */ /* 0x100fe2000801089e */
[--C-:B------:R-:W-:Y:S01]  /*8650*/  FFMA.FTZ R197, R197, UR4, -R158.reuse ;  /* 0x00000004c5c57c23 */ /* 0x100fe2000801089e */
[----:B------:R3:W4:Y:S01]  /*8660*/  MUFU.EX2 R207, R153 ;  /* 0x0000009900cf7308 */ /* 0x0007220000000800 */
[----:B-1----:R-:W-:Y:S01]  /*8670*/  @!P1 IMAD R156, R154, 0x4, R17 ;  /* 0x000000049a9c9824 */ /* 0x002fe200078e0211 */
[----:B------:R1:W-:Y:S01]  /*8680*/  SYNCS.ARRIVE.TRANS64.RED.A1T0 RZ, [R152+URZ], RZ ;  /* 0x000000ff98ff79a7 */ /* 0x0003e2000810043f */
[--C-:B------:R-:W-:Y:S01]  /*8690*/  FFMA.FTZ R13, R199, UR4, -R158.reuse ;  /* 0x00000004c70d7c23 */ /* 0x100fe2000801089e */
[--C-:B------:R-:W-:Y:S01]  /*86a0*/  FFMA.FTZ R206, R155, UR4, -R158.reuse ;  /* 0x000000049bce7c23 */ /* 0x100fe2000801089e */
[----:B------:R-:W-:Y:S01]  /*86b0*/  FFMA.FTZ R157, R176, UR4, -R158 ;  /* 0x00000004b09d7c23 */ /* 0x000fe2000801089e */
[----:B------:R-:W-:Y:S01]  /*86c0*/  IMAD R176, R2, 0x1000, R19 ;  /* 0x0000100002b07824 */ /* 0x000fe200078e0213 */
[----:B0-----:R-:W-:Y:S01]  /*86d0*/  F2FP.BF16.F32.PACK_AB R155, R169, R14 ;  /* 0x0000000ea99b723e */ /* 0x001fe200000010ff */
[----:B------:R-:W-:Y:S01]  /*86e0*/  MUFU.EX2 R182, R182 ;  /* 0x000000b600b67308 */ /* 0x000fe20000000800 */
[----:B--2---:R-:W-:Y:S01]  /*86f0*/  @!P1 STS [R156+0x38420], R10 ;  /* 0x0384200a9c009388 */ /* 0x004fe20000000800 */
[----:B---3--:R-:W-:Y:S01]  /*8700*/  F2FP.BF16.F32.PACK_AB R153, R12, R15 ;  /* 0x0000000f0c99723e */ /* 0x008fe200000010ff */
[----:B------:R-:W-:Y:S01]  /*8710*/  FMUL.FTZ R26, R26, R10 ;  /* 0x0000000a1a1a7220 */ /* 0x000fe20000410000 */
[----:B------:R-:W-:Y:S01]  /*8720*/  F2FP.BF16.F32.PACK_AB R159, R177, R168 ;  /* 0x000000a8b19f723e */ /* 0x000fe200000010ff */
[-C--:B------:R-:W-:Y:S01]  /*8730*/  FMUL.FTZ R27, R27, R10.reuse ;  /* 0x0000000a1b1b7220 */ /* 0x080fe20000410000 */
[----:B------:R-:W-:Y:S01]  /*8740*/  R2UR UR10, R176 ;  /* 0x00000000b00a72ca */ /* 0x000fe200000e0000 */
[-C--:B------:R-:W-:Y:S01]  /*8750*/  FMUL.FTZ R30, R30, R10.reuse ;  /* 0x0000000a1e1e7220 */ /* 0x080fe20000410000 */
[----:B------:R-:W1:Y:S01]  /*8760*/  MUFU.EX2 R21, R21 ;  /* 0x0000001500157308 */ /* 0x000e620000000800 */
[----:B----4-:R0:W-:Y:S01]  /*8770*/  @!P1 STS [R156+0x38400], R207 ;  /* 0x038400cf9c009388 */ /* 0x0101e20000000800 */
        /* <DEDUP_REMOVED lines=59> */
[----:B------:R-:W-:Y:S01]  /*8b30*/  FMUL.FTZ R75, R75, R10 ;  /* 0x0000000a4b4b7220 */ /* 0x000fe20000410000 */
        /* <DEDUP_REMOVED lines=87> */
[----:B------:R-:W-:Y:S01]  /*90b0*/  FMUL.FTZ R147, R147, R10 ;  /* 0x0000000a93937220 */ /* 0x000fe20000410000 */
[-C--:B------:R-:W-:Y:S01]  /*90c0*/  FMUL.FTZ R148, R148, R207.reuse ;  /* 0x000000cf94947220 */ /* 0x080fe20000410000 */
[----:B------:R-:W-:Y:S01]  /*90d0*/  FMUL.FTZ R149, R149, R207 ;  /* 0x000000cf95957220 */ /* 0x000fe20000410000 */
[----:B------:R-:W3:Y:S01]  /*90e0*/  MUFU.EX2 R196, R196 ;  /* 0x000000c400c47308 */ /* 0x000ee20000000800 */
[----:B--2---:R-:W-:Y:S01]  /*90f0*/  F2FP.BF16.F32.PACK_AB R157, R173, R20 ;  /* 0x00000014ad9d723e */ /* 0x004fe200000010ff */
[-C--:B------:R-:W-:Y:S01]  /*9100*/  FMUL.FTZ R150, R150, R10.reuse ;  /* 0x0000000a96967220 */ /* 0x080fe20000410000 */
[----:B------:R-:W-:Y:S01]  /*9110*/  FMUL.FTZ R151, R151, R10 ;  /* 0x0000000a97977220 */ /* 0x000fe20000410000 */
[----:B0-----:R-:W-:Y:S01]  /*9120*/  F2FP.BF16.F32.PACK_AB R165, R179, R178 ;  /* 0x000000b2b3a5723e */ /* 0x001fe200000010ff */
[----:B------:R0:W-:Y:S01]  /*9130*/  STSM.16.M88.4 [R185+0x36400], R152 ;  /* 0x03640098b9007844 */ /* 0x0001e20000000200 */
[----:B-1----:R-:W-:Y:S01]  /*9140*/  F2FP.BF16.F32.PACK_AB R167, R181, R180 ;  /* 0x000000b4b5a7723e */ /* 0x002fe200000010ff */
[----:B------:R-:W-:Y:S01]  /*9150*/  VIADD R199, R176, 0x80 ;  /* 0x00000080b0c77836 */ /* 0x000fe20000000000 */
[----:B------:R-:W-:Y:S01]  /*9160*/  MUFU.EX2 R13, R13 ;  /* 0x0000000d000d7308 */ /* 0x000fe20000000800 */
[----:B------:R0:W-:Y:S01]  /*9170*/  STSM.16.M88.4 [R187], R156 ;  /* 0x0000009cbb007844 */ /* 0x0001e20000000200 */
[----:B------:R-:W-:Y:S01]  /*9180*/  FFMA.FTZ R15, R10, R6, R15 ;  /* 0x000000060a0f7223 */ /* 0x000fe2000001000f */
[----:B------:R-:W-:-:S02]  /*9190*/  FFMA.FTZ R182, R207, R5, R182 ;  /* 0x00000005cfb67223 */ /* 0x000fc400000100b6 */
[----:B------:R0:W-:Y:S01]  /*91a0*/  STSM.16.M88.4 [R189], R160 ;  /* 0x000000a0bd007844 */ /* 0x0001e20000000200 */
[----:B------:R-:W-:Y:S01]  /*91b0*/  FADD.FTZ R15, R12, R15 ;  /* 0x0000000f0c0f7221 */ /* 0x000fe20000010000 */
[----:B------:R-:W-:Y:S01]  /*91c0*/  FADD.FTZ R182, R21, R182 ;  /* 0x000000b615b67221 */ /* 0x000fe20000010000 */
[----:B------:R-:W1:Y:S01]  /*91d0*/  MUFU.EX2 R206, R206 ;  /* 0x000000ce00ce7308 */ /* 0x000e620000000800 */
[----:B---3--:R-:W-:Y:S01]  /*91e0*/  F2FP.BF16.F32.PACK_AB R164, R196, R11 ;  /* 0x0000000bc4a4723e */ /* 0x008fe200000010ff */
        /* <DEDUP_REMOVED lines=17> */
[----:B------:R-:W-:Y:S01]  /*9300*/  R2UR UR10, R199 ;  /* 0x00000000c70a72ca */ /* 0x000fe200000e0000 */
[----:B------:R-:W-:Y:S01]  /*9310*/  UMOV UR11, 0x40000040 ;  /* 0x40000040000b7882 */ /* 0x000fe20000000000 */
[----:B------:R-:W-:Y:S02]  /*9320*/  VIADD R199, R176, 0x100 ;  /* 0x00000100b0c77836 */ /* 0x000fe40000000000 */
[----:B------:R-:W-:Y:S01]  /*9330*/  FADD.FTZ R204, R204, R203 ;  /* 0x000000cbcccc7221 */ /* 0x000fe20000010000 */
[----:B------:R-:W-:Y:S02]  /*9340*/  VIADD R176, R176, 0x180 ;  /* 0x00000180b0b07836 */ /* 0x000fe40000000000 */
        /* <DEDUP_REMOVED lines=14> */
[----:B------:R-:W-:Y:S02]  /*9430*/  WARPGROUP.DEPBAR.LE gsb0, 0x0 ;  /* 0x00008000000079c5 */ /* 0x000fe40000010000 */
[----:B------:R-:W-:-:S06]  /*9440*/  WARPGROUP.ARRIVE ;  /* 0x00000000000079c5 */ /* 0x000fcc0000000000 */
        /* <DEDUP_REMOVED lines=24> */
.L_x_4084:
[----:B------:R-:W-:Y:S01]  /*95d0*/  UISETP.GT.AND UP0, UPT, UR32, UR7, UPT ;  /* 0x000000072000728c */ /* 0x000fe2000bf04270 */
[----:B------:R-:W-:Y:S01]  /*95e0*/  VIADD R10, R9, 0x38860 ;  /* 0x00038860090a7836 */ /* 0x000fe20000000000 */
[----:B------:R-:W-:Y:S01]  /*95f0*/  UIADD3 UR32, UR32, -0x1, URZ ;  /* 0xffffffff20207890 */ /* 0x000fe2000fffe03f */
[----:B------:R-:W-:Y:S02]  /*9600*/  IMAD.MOV.U32 R11, RZ, RZ, R8 ;  /* 0x000000ffff0b7224 */ /* 0x000fe400078e0008 */
[----:B------:R-:W-:Y:S01]  /*9610*/  IMAD.MOV.U32 R13, RZ, RZ, R2 ;  /* 0x000000ffff0d7224 */ /* 0x000fe200078e0002 */
[----:B------:R-:W-:Y:S02]  /*9620*/  PLOP3.LUT P1, PT, PT, PT, UP0, 0x80, 0x0 ;  /* 0x000000000000781c */ /* 0x000fe40003f2f008 */
[----:B------:R-:W-:-:S04]  /*9630*/  PRMT R10, R219, 0x654, R10 ;  /* 0x00000654db0a7816 */ /* 0x000fc8000000000a */
[----:B------:R0:W-:Y:S02]  /*9640*/  SYNCS.ARRIVE.TRANS64.RED.A1T0 RZ, [R10+URZ], RZ ;  /* 0x000000ff0aff79a7 */ /* 0x0001e4000810043f */
[----:B0-----:R-:W-:-:S05]  /*9650*/  IMAD.MOV.U32 R10, RZ, RZ, R7 ;  /* 0x000000ffff0a7224 */ /* 0x001fca00078e0007 */
[----:B------:R-:W-:Y:S05]  /*9660*/  @P1 BRA `(.L_x_4085) ;  /* 0xffffffcc00741947 */ /* 0x000fea000383ffff */
.L_x_4074:
[----:B------:R-:W-:-:S13]  /*9670*/  ISETP.LE.AND P1, PT, RZ, UR32, PT ;  /* 0x00000020ff007c0c */ /* 0x000fda000bf23270 */
[----:B------:R-:W-:Y:S05]  /*9680*/  @!P1 BRA `(.L_x_4086) ;  /* 0x0000002c00509947 */ /* 0x000fea0003800000 */
[----:B------:R-:W-:Y:S01]  /*9690*/  IMAD.MOV.U32 R197, RZ, RZ, R8 ;  /* 0x000000ffffc57224 */ /* 0x000fe200078e0008 */
[----:B------:R-:W-:Y:S01]  /*96a0*/  ULDC UR28, c[0x0][0xa80] ;  /* 0x0002a000001c7ab9 */ /* 0x000fe20000000800 */
[----:B------:R-:W-:Y:S02]  /*96b0*/  IMAD.MOV.U32 R10, RZ, RZ, R7 ;  /* 0x000000ffff0a7224 */ /* 0x000fe400078e0007 */
[----:B------:R-:W-:-:S07]  /*96c0*/  IMAD.MOV.U32 R199, RZ, RZ, R2 ;  /* 0x000000ffffc77224 */ /* 0x000fce00078e0002 */
.L_x_4097:
[----:B------:R-:W-:-:S05]  /*96d0*/  VIADD R2, R199, 0x1 ;  /* 0x00000001c7027836 */ /* 0x000fca0000000000 */
[----:B------:R-:W-:-:S04]  /*96e0*/  ISETP.NE.AND P1, PT, R2, 0x2, PT ;  /* 0x000000020200780c */ /* 0x000fc80003f25270 */
[----:B------:R-:W-:Y:S02]  /*96f0*/  SEL R7, RZ, 0x1, P1 ;  /* 0x00000001ff077807 */ /* 0x000fe40000800000 */
[----:B------:R-:W-:Y:S02]  /*9700*/  SEL R2, R2, RZ, P1 ;  /* 0x000000ff02027207 */ /* 0x000fe40000800000 */
[----:B------:R-:W-:Y:S01]  /*9710*/  LOP3.LUT R16, R16, R7, RZ, 0x3c, !PT ;  /* 0x0000000710107212 */ /* 0x000fe200078e3cff */
[----:B------:R-:W-:Y:S06]  /*9720*/  @!P0 BRA `(.L_x_4087) ;  /* 0x0000000000048947 */ /* 0x000fec0003800000 */
[----:B------:R-:W-:Y:S01]  /*9730*/  BPT.TRAP 0x1 ;  /* 0x000000040000795c */ /* 0x000fe20000300000 */
.L_x_4087:
[----:B------:R-:W-:Y:S01]  /*9740*/  IMAD R9, R2, 0x8, R17 ;  /* 0x0000000802097824 */ /* 0x000fe200078e0211 */
[----:B------:R-:W-:-:S04]  /*9750*/  SHF.L.U32 R8, R16, 0x1f, RZ ;  /* 0x0000001f10087819 */ /* 0x000fc800000006ff */
[----:B------:R0:W1:Y:S01]  /*9760*/  SYNCS.PHASECHK.TRANS64.TRYWAIT P1, [R9+URZ+0x38830], R8 ;  /* 0x03883008090075a7 */ /* 0x000062000802017f */
[----:B------:R-:W-:Y:S05]  /*9770*/  @!P0 BRA `(.L_x_4088) ;  /* 0x0000000000048947 */ /* 0x000fea0003800000 */
[----:B------:R-:W-:Y:S01]  /*9780*/  BPT.TRAP 0x1 ;  /* 0x000000040000795c */ /* 0x000fe20000300000 */
.L_x_4088:
[----:B------:R-:W-:Y:S01]  /*9790*/  IMAD R7, R2, 0x200, R0 ;  /* 0x0000020002077824 */ /* 0x000fe200078e0200 */
[----:B-1----:R-:W-:Y:S06]  /*97a0*/  @P1 BRA `(.L_x_4089) ;  /* 0x0000000000081947 */ /* 0x002fec0003800000 */
[----:B------:R-:W1:Y:S02]  /*97b0*/  SYNCS.PHASECHK.TRANS64.TRYWAIT P1, [R9+URZ+0x38830], R8 ;  /* 0x03883008090075a7 */ /* 0x000e64000802017f */
[----:B-1----:R-:W-:Y:S05]  /*97c0*/  @!P1 BRA `(.L_x_4090) ;  /* 0x000000b0004c9947 */ /* 0x002fea0003800000 */
.L_x_4089:
        /* <DEDUP_REMOVED lines=22> */
.L_x_4091:
[----:B------:R2:W3:Y:S01]  /*9930*/  SYNCS.PHASECHK.TRANS64.TRYWAIT P1, [R9+URZ+0x38850], R8 ;  /* 0x03885008090075a7 */ /* 0x0004e2000802017f */
[----:B------:R-:W-:Y:S05]  /*9940*/  @!P0 BRA `(.L_x_4092) ;  /* 0x0000000000048947 */ /* 0x000fea0003800000 */
[----:B------:R-:W-:Y:S01]  /*9950*/  BPT.TRAP 0x1 ;  /* 0x000000040000795c */ /* 0x000fe20000300000 */
.L_x_4092:
[----:B------:R-:W-:Y:S01]  /*9960*/  IMAD R7, R2, 0x1000, R4 ;  /* 0x0000100002077824 */ /* 0x000fe200078e0204 */
[----:B---3--:R-:W-:Y:S06]  /*9970*/  @P1 BRA `(.L_x_4093) ;  /* 0x0000000000081947 */ /* 0x008fec0003800000 */
[----:B------:R-:W3:Y:S02]  /*9980*/  SYNCS.PHASECHK.TRANS64.TRYWAIT P1, [R9+URZ+0x38850], R8 ;  /* 0x03885008090075a7 */ /* 0x000ee4000802017f */
[----:B---3--:R-:W-:Y:S05]  /*9990*/  @!P1 BRA `(.L_x_4094) ;  /* 0x000000ac00ec9947 */ /* 0x008fea0003800000 */
.L_x_4093:
        /* <DEDUP_REMOVED lines=200> */
[--C-:B------:R-:W-:Y:S02]  /*a620*/  IMAD.IADD R20, R11, 0x1, R13.reuse ;  /* 0x000000010b147824 */ /* 0x100fe400078e020d */
        /* <DEDUP_REMOVED lines=125> */
.L_x_4095:
[----:B------:R-:W-:Y:S01]  /*ae00*/  FMNMX.FTZ R8, R152, R10, !PT ;  /* 0x0000000a98087209 */ /* 0x000fe20007810000 */
[----:B------:R-:W-:Y:S01]  /*ae10*/  UMOV UR4, UR28 ;  /* 0x0000001c00047c82 */ /* 0x000fe20008000000 */
[----:B------:R-:W-:Y:S01]  /*ae20*/  IMAD R204, R2, 0x1000, R19 ;  /* 0x0000100002cc7824 */ /* 0x000fe200078e0213 */
[----:B------:R-:W-:Y:S01]  /*ae30*/  UMOV UR7, 0x40000040 ;  /* 0x4000004000077882 */ /* 0x000fe20000000000 */
[----:B------:R-:W-:-:S03]  /*ae40*/  FMNMX.FTZ R7, R153, R8, !PT ;  /* 0x0000000899077209 */ /* 0x000fc60007810000 */
[----:B------:R-:W-:Y:S02]  /*ae50*/  R2UR UR6, R204 ;  /* 0x00000000cc0672ca */ /* 0x000fe400000e0000 */
        /* <DEDUP_REMOVED lines=53> */
[----:B------:R-:W-:Y:S03]  /*b1b0*/  MUFU.EX2 R11, R11 ;  /* 0x0000000b000b7308 */ /* 0x000fe60000000800 */
[----:B------:R-:W1:Y:S01]  /*b1c0*/  SHFL.BFLY PT, R153, R8, 0x2, 0x1f ;  /* 0x0c401f0008997f89 */ /* 0x000e6200000e0000 */
[-C--:B0-----:R-:W-:Y:S01]  /*b1d0*/  FMUL.FTZ R24, R24, R10.reuse ;  /* 0x0000000a18187220 */ /* 0x081fe20000410000 */
        /* <DEDUP_REMOVED lines=52> */
[----:B------:R-:W-:Y:S01]  /*b520*/  FFMA.FTZ R153, R181, UR4, -R196 ;  /* 0x00000004b5997c23 */ /* 0x000fe200080108c4 */
[----:B------:R-:W-:Y:S01]  /*b530*/  MUFU.EX2 R186, R186 ;  /* 0x000000ba00ba7308 */ /* 0x000fe20000000800 */
[-C--:B------:R-:W-:Y:S01]  /*b540*/  FMUL.FTZ R112, R112, R10.reuse ;  /* 0x0000000a70707220 */ /* 0x080fe20000410000 */
[-C--:B------:R-:W-:Y:S01]  /*b550*/  FMUL.FTZ R113, R113, R10.reuse ;  /* 0x0000000a71717220 */ /* 0x080fe20000410000 */
[----:B------:R-:W-:Y:S01]  /*b560*/  FADD.FTZ R152, -R8, R197 ;  /* 0x000000c508987221 */ /* 0x000fe20000010100 */
[-C--:B------:R-:W-:Y:S01]  /*b570*/  FMUL.FTZ R116, R116, R10.reuse ;  /* 0x0000000a74747220 */ /* 0x080fe20000410000 */
[-C--:B------:R-:W-:Y:S01]  /*b580*/  FMUL.FTZ R117, R117, R10.reuse ;  /* 0x0000000a75757220 */ /* 0x080fe20000410000 */
[-C--:B------:R-:W-:Y:S01]  /*b590*/  FMUL.FTZ R120, R120, R10.reuse ;  /* 0x0000000a78787220 */ /* 0x080fe20000410000 */
[----:B------:R-:W-:Y:S01]  /*b5a0*/  FMUL.FTZ R181, R152, UR4 ;  /* 0x0000000498b57c20 */ /* 0x000fe20008410000 */
[----:B------:R1:W-:Y:S01]  /*b5b0*/  MUFU.EX2 R197, R153 ;  /* 0x0000009900c57308 */ /* 0x0003e20000000800 */
[----:B------:R-:W-:Y:S01]  /*b5c0*/  FMUL.FTZ R152, R8, UR4 ;  /* 0x0000000408987c20 */ /* 0x000fe20008410000 */
[-C--:B------:R-:W-:Y:S01]  /*b5d0*/  FMUL.FTZ R121, R121, R10.reuse ;  /* 0x0000000a79797220 */ /* 0x080fe20000410000 */
[-C--:B------:R-:W-:Y:S01]  /*b5e0*/  FMUL.FTZ R124, R124, R10.reuse ;  /* 0x0000000a7c7c7220 */ /* 0x080fe20000410000 */
[----:B------:R-:W-:Y:S01]  /*b5f0*/  FMUL.FTZ R125, R125, R10 ;  /* 0x0000000a7d7d7220 */ /* 0x000fe20000410000 */
[----:B------:R-:W-:Y:S01]  /*b600*/  FFMA.FTZ R196, R154, UR4, -R152 ;  /* 0x000000049ac47c23 */ /* 0x000fe20008010898 */
[----:B------:R-:W-:-:S02]  /*b610*/  VIADD R154, R9, 0x38840 ;  /* 0x00038840099a7836 */ /* 0x000fc40000000000 */
[----:B------:R-:W-:Y:S01]  /*b620*/  FFMA.FTZ R201, R155, UR4, -R152 ;  /* 0x000000049bc97c23 */ /* 0x000fe20008010898 */
[----:B------:R-:W2:Y:S01]  /*b630*/  MUFU.EX2 R181, R181 ;  /* 0x000000b500b57308 */ /* 0x000ea20000000800 */
[----:B-1----:R-:W-:Y:S02]  /*b640*/  IMAD.MOV R153, RZ, RZ, -R184 ;  /* 0x000000ffff997224 */ /* 0x002fe400078e0ab8 */
[----:B------:R-:W-:Y:S01]  /*b650*/  FFMA.FTZ R198, R158, UR4, -R152 ;  /* 0x000000049ec67c23 */ /* 0x000fe20008010898 */
[----:B------:R-:W-:Y:S01]  /*b660*/  PRMT R154, R219, 0x654, R154 ;  /* 0x00000654db9a7816 */ /* 0x000fe2000000009a */
[--C-:B------:R-:W-:Y:S01]  /*b670*/  FFMA.FTZ R203, R159, UR4, -R152.reuse ;  /* 0x000000049fcb7c23 */ /* 0x100fe20008010898 */
[--C-:B------:R-:W-:Y:S01]  /*b680*/  FFMA.FTZ R200, R162, UR4, -R152.reuse ;  /* 0x00000004a2c87c23 */ /* 0x100fe20008010898 */
[----:B------:R-:W-:Y:S01]  /*b690*/  ISETP.NE.AND P1, PT, R18, R153, PT ;  /* 0x000000991200720c */ /* 0x000fe20003f25270 */
[--C-:B------:R-:W-:Y:S01]  /*b6a0*/  FFMA.FTZ R205, R163, UR4, -R152.reuse ;  /* 0x00000004a3cd7c23 */ /* 0x100fe20008010898 */
[--C-:B------:R-:W-:Y:S01]  /*b6b0*/  FFMA.FTZ R202, R166, UR4, -R152.reuse ;  /* 0x00000004a6ca7c23 */ /* 0x100fe20008010898 */
[--C-:B------:R-:W-:Y:S01]  /*b6c0*/  FFMA.FTZ R207, R167, UR4, -R152.reuse ;  /* 0x00000004a7cf7c23 */ /* 0x100fe20008010898 */
[--C-:B------:R-:W-:Y:S01]  /*b6d0*/  FFMA.FTZ R170, R170, UR4, -R152.reuse ;  /* 0x00000004aaaa7c23 */ /* 0x100fe20008010898 */
[--C-:B------:R-:W-:Y:S01]  /*b6e0*/  FFMA.FTZ R171, R171, UR4, -R152.reuse ;  /* 0x00000004abab7c23 */ /* 0x100fe20008010898 */
[--C-:B------:R-:W-:Y:S01]  /*b6f0*/  FFMA.FTZ R174, R174, UR4, -R152.reuse ;  /* 0x00000004aeae7c23 */ /* 0x100fe20008010898 */
[--C-:B------:R-:W-:Y:S01]  /*b700*/  FFMA.FTZ R175, R175, UR4, -R152.reuse ;  /* 0x00000004afaf7c23 */ /* 0x100fe20008010898 */
[----:B------:R1:W-:Y:S01]  /*b710*/  SYNCS.ARRIVE.TRANS64.RED.A1T0 RZ, [R154+URZ], RZ ;  /* 0x000000ff9aff79a7 */ /* 0x0003e2000810043f */
[--C-:B------:R-:W-:Y:S01]  /*b720*/  FFMA.FTZ R178, R178, UR4, -R152.reuse ;  /* 0x00000004b2b27c23 */ /* 0x100fe20008010898 */
[--C-:B------:R-:W-:Y:S01]  /*b730*/  FFMA.FTZ R179, R179, UR4, -R152.reuse ;  /* 0x00000004b3b37c23 */ /* 0x100fe20008010898 */
[--C-:B------:R-:W-:Y:S01]  /*b740*/  FFMA.FTZ R182, R182, UR4, -R152.reuse ;  /* 0x00000004b6b67c23 */ /* 0x100fe20008010898 */
[----:B------:R-:W-:Y:S01]  /*b750*/  FFMA.FTZ R183, R183, UR4, -R152 ;  /* 0x00000004b7b77c23 */ /* 0x000fe20008010898 */
[----:B------:R-:W-:Y:S01]  /*b760*/  @!P1 IMAD R156, R199, 0x40, R22 ;  /* 0x00000040c79c9824 */ /* 0x000fe200078e0216 */
[----:B------:R-:W-:Y:S01]  /*b770*/  MUFU.EX2 R196, R196 ;  /* 0x000000c400c47308 */ /* 0x000fe20000000800 */
[----:B0-----:R-:W-:Y:S01]  /*b780*/  F2FP.BF16.F32.PACK_AB R152, R12, R11 ;  /* 0x0000000b0c98723e */ /* 0x001fe200000010ff */
[----:B--2---:R-:W-:Y:S01]  /*b790*/  FMUL.FTZ R26, R26, R181 ;  /* 0x000000b51a1a7220 */ /* 0x004fe20000410000 */
[----:B------:R-:W-:Y:S01]  /*b7a0*/  @!P1 IMAD R156, R156, 0x4, R17 ;  /* 0x000000049c9c9824 */ /* 0x000fe200078e0211 */
[----:B-1----:R-:W-:Y:S01]  /*b7b0*/  F2FP.BF16.F32.PACK_AB R154, R14, R13 ;  /* 0x0000000d0e9a723e */ /* 0x002fe200000010ff */
[----:B------:R-:W-:Y:S01]  /*b7c0*/  FMUL.FTZ R27, R27, R181 ;  /* 0x000000b51b1b7220 */ /* 0x000fe20000410000 */
[----:B------:R-:W-:Y:S01]  /*b7d0*/  F2FP.BF16.F32.PACK_AB R158, R186, R21 ;  /* 0x00000015ba9e723e */ /* 0x000fe200000010ff */
[-C--:B------:R-:W-:Y:S01]  /*b7e0*/  FMUL.FTZ R30, R30, R181.reuse ;  /* 0x000000b51e1e7220 */ /* 0x080fe20000410000 */
[----:B------:R-:W-:Y:S01]  /*b7f0*/  @!P1 STS [R156+0x38400], R10 ;  /* 0x0384000a9c009388 */ /* 0x000fe20000000800 */
[----:B------:R-:W0:Y:S01]  /*b800*/  MUFU.EX2 R201, R201 ;  /* 0x000000c900c97308 */ /* 0x000e220000000800 */
[-C--:B------:R-:W-:Y:S01]  /*b810*/  FMUL.FTZ R31, R31, R181.reuse ;  /* 0x000000b51f1f7220 */ /* 0x080fe20000410000 */
[-C--:B------:R-:W-:Y:S01]  /*b820*/  FMUL.FTZ R34, R34, R181.reuse ;  /* 0x000000b522227220 */ /* 0x080fe20000410000 */
[----:B------:R1:W-:Y:S01]  /*b830*/  @!P1 STS [R156+0x38420], R181 ;  /* 0x038420b59c009388 */ /* 0x0003e20000000800 */
        /* <DEDUP_REMOVED lines=9> */
[----:B-1----:R-:W-:Y:S01]  /*b8d0*/  F2FP.BF16.F32.PACK_AB R156, R20, R15 ;  /* 0x0000000f149c723e */ /* 0x002fe200000010ff */
        /* <DEDUP_REMOVED lines=77> */
[-C--:B------:R-:W-:Y:S01]  /*bdb0*/  FMUL.FTZ R150, R150, R181.reuse ;  /* 0x000000b596967220 */ /* 0x080fe20000410000 */
[----:B------:R-:W-:Y:S01]  /*bdc0*/  FMUL.FTZ R151, R151, R181 ;  /* 0x000000b597977220 */ /* 0x000fe20000410000 */
[----:B------:R0:W-:Y:S01]  /*bdd0*/  STSM.16.M88.4 [R185+0x36400], R152 ;  /* 0x03640098b9007844 */ /* 0x0001e20000000200 */
[----:B------:R-:W-:-:S02]  /*bde0*/  VIADD R199, R204, 0x80 ;  /* 0x00000080ccc77836 */ /* 0x000fc40000000000 */
[----:B------:R-:W-:Y:S01]  /*bdf0*/  FFMA.FTZ R5, R10, R5, R11 ;  /* 0x000000050a057223 */ /* 0x000fe2000001000b */
[----:B------:R-:W2:Y:S01]  /*be00*/  MUFU.EX2 R171, R171 ;  /* 0x000000ab00ab7308 */ /* 0x000ea20000000800 */
[----:B-1----:R-:W-:Y:S01]  /*be10*/  F2FP.BF16.F32.PACK_AB R162, R173, R172 ;  /* 0x000000acada2723e */ /* 0x002fe200000010ff */
[----:B------:R0:W-:Y:S01]  /*be20*/  STSM.16.M88.4 [R187], R156 ;  /* 0x0000009cbb007844 */ /* 0x0001e20000000200 */
[----:B------:R-:W-:Y:S01]  /*be30*/  FFMA.FTZ R6, R181, R6, R196 ;  /* 0x00000006b5067223 */ /* 0x000fe200000100c4 */
[----:B------:R-:W-:-:S03]  /*be40*/  FADD.FTZ R12, R12, R5 ;  /* 0x000000050c0c7221 */ /* 0x000fc60000010000 */
        /* <DEDUP_REMOVED lines=21> */
[----:B------:R0:W-:Y:S01]  /*bfa0*/  STSM.16.M88.4 [R189], R160 ;  /* 0x000000a0bd007844 */ /* 0x0001e20000000200 */
[----:B------:R-:W-:Y:S01]  /*bfb0*/  FADD.FTZ R169, R169, R168 ;  /* 0x000000a8a9a97221 */ /* 0x000fe20000010000 */
[----:B------:R-:W1:Y:S01]  /*bfc0*/  MUFU.EX2 R180, R180 ;  /* 0x000000b400b47308 */ /* 0x000e620000000800 */
[----:B------:R-:W-:Y:S02]  /*bfd0*/  FADD.FTZ R171, R171, R170 ;  /* 0x000000aaabab7221 */ /* 0x000fe40000010000 */
[----:B------:R-:W-:Y:S02]  /*bfe0*/  FADD.FTZ R172, R172, R169 ;  /* 0x000000a9acac7221 */ /* 0x000fe40000010000 */
[----:B------:R-:W-:Y:S02]  /*bff0*/  FADD.FTZ R174, R174, R171 ;  /* 0x000000abaeae7221 */ /* 0x000fe40000010000 */
[----:B------:R-:W-:Y:S01]  /*c000*/  FADD.FTZ R173, R173, R172 ;  /* 0x000000acadad7221 */ /* 0x000fe20000010000 */
[----:B------:R-:W-:Y:S01]  /*c010*/  MUFU.EX2 R178, R178 ;  /* 0x000000b200b27308 */ /* 0x000fe20000000800 */
[----:B--2---:R-:W-:Y:S01]  /*c020*/  F2FP.BF16.F32.PACK_AB R164, R177, R176 ;  /* 0x000000b0b1a4723e */ /* 0x004fe200000010ff */
[----:B------:R-:W-:Y:S01]  /*c030*/  FADD.FTZ R175, R175, R174 ;  /* 0x000000aeafaf7221 */ /* 0x000fe20000010000 */
[----:B------:R-:W-:-:S04]  /*c040*/  FADD.FTZ R176, R176, R173 ;  /* 0x000000adb0b07221 */ /* 0x000fc80000010000 */
[----:B------:R-:W-:Y:S01]  /*c050*/  FADD.FTZ R177, R177, R176 ;  /* 0x000000b0b1b17221 */ /* 0x000fe20000010000 */
[----:B------:R-:W2:Y:S01]  /*c060*/  MUFU.EX2 R179, R179 ;  /* 0x000000b300b37308 */ /* 0x000ea20000000800 */
[----:B-1----:R-:W-:Y:S02]  /*c070*/  F2FP.BF16.F32.PACK_AB R166, R197, R180 ;  /* 0x000000b4c5a6723e */ /* 0x002fe400000010ff */
[----:B------:R-:W-:-:S04]  /*c080*/  FADD.FTZ R180, R180, R177 ;  /* 0x000000b1b4b47221 */ /* 0x000fc80000010000 */
[----:B------:R-:W-:Y:S01]  /*c090*/  FADD.FTZ R5, R197, R180 ;  /* 0x000000b4c5057221 */ /* 0x000fe20000010000 */
[----:B------:R-:W1:Y:S08]  /*c0a0*/  MUFU.EX2 R182, R182 ;  /* 0x000000b600b67308 */ /* 0x000e700000000800 */
[----:B------:R-:W3:Y:S01]  /*c0b0*/  MUFU.EX2 R183, R183 ;  /* 0x000000b700b77308 */ /* 0x000ee20000000800 */
[----:B--2---:R-:W-:Y:S01]  /*c0c0*/  F2FP.BF16.F32.PACK_AB R165, R179, R178 ;  /* 0x000000b2b3a5723e */ /* 0x004fe200000010ff */
[----:B------:R-:W-:-:S04]  /*c0d0*/  FADD.FTZ R178, R178, R175 ;  /* 0x000000afb2b27221 */ /* 0x000fc80000010000 */
[----:B------:R-:W-:-:S04]  /*c0e0*/  FADD.FTZ R179, R179, R178 ;  /* 0x000000b2b3b37221 */ /* 0x000fc80000010000 */
[----:B-1----:R-:W-:Y:S01]  /*c0f0*/  FADD.FTZ R6, R182, R179 ;  /* 0x000000b3b6067221 */ /* 0x002fe20000010000 */
[----:B---3--:R-:W-:-:S03]  /*c100*/  F2FP.BF16.F32.PACK_AB R167, R183, R182 ;  /* 0x000000b6b7a7723e */ /* 0x008fc600000010ff */
[----:B------:R-:W-:Y:S02]  /*c110*/  FADD.FTZ R6, R183, R6 ;  /* 0x00000006b7067221 */ /* 0x000fe40000010000 */
[----:B------:R0:W-:Y:S01]  /*c120*/  STSM.16.M88.4 [R188], R164 ;  /* 0x000000a4bc007844 */ /* 0x0001e20000000200 */
[----:B------:R-:W-:-:S06]  /*c130*/  WARPGROUP.ARRIVE ;  /* 0x00000000000079c5 */ /* 0x000fcc0000000000 */
[----:B------:R-:W-:Y:S01]  /*c140*/  HGMMA.64x256x16.F32.BF16 R24, R152, gdesc[UR4].tnspB, R24, gsb0 ;  /* 0x43e0000498187df0 */ /* 0x000fe20008001818 */
        /* <DEDUP_REMOVED lines=31> */
.L_x_4096:
[----:B------:R-:W-:Y:S01]  /*c340*/  ISETP.LT.AND P1, PT, RZ, UR32, PT ;  /* 0x00000020ff007c0c */ /* 0x000fe2000bf21270 */
[----:B------:R-:W-:Y:S01]  /*c350*/  VIADD R10, R9, 0x38860 ;  /* 0x00038860090a7836 */ /* 0x000fe20000000000 */
[----:B------:R-:W-:Y:S01]  /*c360*/  UIADD3 UR32, UR32, -0x1, URZ ;  /* 0xffffffff20207890 */ /* 0x000fe2000fffe03f */
[----:B------:R-:W-:Y:S02]  /*c370*/  IMAD.MOV.U32 R197, RZ, RZ, R8 ;  /* 0x000000ffffc57224 */ /* 0x000fe400078e0008 */
[----:B------:R-:W-:Y:S01]  /*c380*/  IMAD.MOV.U32 R199, RZ, RZ, R2 ;  /* 0x000000ffffc77224 */ /* 0x000fe200078e0002 */
[----:B------:R-:W-:-:S04]  /*c390*/  PRMT R10, R219, 0x654, R10 ;  /* 0x00000654db0a7816 */ /* 0x000fc8000000000a */
[----:B------:R0:W-:Y:S02]  /*c3a0*/  SYNCS.ARRIVE.TRANS64.RED.A1T0 RZ, [R10+URZ], RZ ;  /* 0x000000ff0aff79a7 */ /* 0x0001e4000810043f */
[----:B0-----:R-:W-:Y:S01]  /*c3b0*/  IMAD.MOV.U32 R10, RZ, RZ, R7 ;  /* 0x000000ffff0a7224 */ /* 0x001fe200078e0007 */
[----:B------:R-:W-:Y:S06]  /*c3c0*/  @P1 BRA `(.L_x_4097) ;  /* 0xffffffd000c01947 */ /* 0x000fec000383ffff */
.L_x_4086:
[----:B------:R-:W0:Y:S01]  /*c3d0*/  SHFL.BFLY PT, R0, R5, 0x2, 0x1f ;  /* 0x0c401f0005007f89 */ /* 0x000e2200000e0000 */
[----:B------:R-:W-:Y:S01]  /*c3e0*/  IMAD.U32 R12, RZ, RZ, UR4 ;  /* 0x00000004ff0c7e24 */ /* 0x000fe2000f8e00ff */
[----:B------:R-:W-:Y:S02]  /*c3f0*/  UIADD3 UR36, UR36, 0x1, URZ ;  /* 0x0000000124247890 */ /* 0x000fe4000fffe03f */
[----:B------:R-:W1:Y:S01]  /*c400*/  SHFL.BFLY PT, R9, R6, 0x2, 0x1f ;  /* 0x0c401f0006097f89 */ /* 0x000e6200000e0000 */
[----:B------:R-:W-:Y:S08]  /*c410*/  BAR.ARV 0x8, 0x100 ;  /* 0x0204000000007b1d */ /* 0x000ff00000002000 */
[----:B------:R-:W-:Y:S01]  /*c420*/  BAR.SYNC.DEFER_BLOCKING 0xf, 0x100 ;  /* 0x03c4000000007b1d */ /* 0x000fe20000010000 */
[----:B0-----:R-:W-:Y:S01]  /*c430*/  FADD.FTZ R4, R0, R5 ;  /* 0x0000000500047221 */ /* 0x001fe20000010000 */
[----:B------:R-:W-:-:S02]  /*c440*/  VIADD R5, R2, 0x1 ;  /* 0x0000000102057836 */ /* 0x000fc40000000000 */
[----:B-1----:R-:W-:Y:S02]  /*c450*/  FADD.FTZ R10, R9, R6 ;  /* 0x00000006090a7221 */ /* 0x002fe40000010000 */
[----:B------:R-:W0:Y:S01]  /*c460*/  SHFL.BFLY PT, R3, R4, 0x1, 0x1f ;  /* 0x0c201f0004037f89 */ /* 0x000e2200000e0000 */
[----:B------:R-:W-:-:S03]  /*c470*/  ISETP.NE.AND P1, PT, R5, 0x2, PT ;  /* 0x000000020500780c */ /* 0x000fc60003f25270 */
[----:B------:R-:W1:Y:S01]  /*c480*/  SHFL.BFLY PT, R9, R10, 0x1, 0x1f ;  /* 0x0c201f000a097f89 */ /* 0x000e6200000e0000 */
[----:B------:R-:W-:-:S04]  /*c490*/  SEL R11, RZ, 0x1, P1 ;  /* 0x00000001ff0b7807 */ /* 0x000fc80000800000 */
[----:B------:R-:W-:Y:S01]  /*c4a0*/  LOP3.LUT R16, R16, R11, RZ, 0x3c, !PT ;  /* 0x0000000b10107212 */ /* 0x000fe200078e3cff */
[----:B0-----:R-:W-:Y:S01]  /*c4b0*/  FADD.FTZ R0, R4, R3 ;  /* 0x0000000304007221 */ /* 0x001fe20000010000 */
[----:B------:R-:W-:Y:S02]  /*c4c0*/  IMAD.MOV R3, RZ, RZ, -R184 ;  /* 0x000000ffff037224 */ /* 0x000fe400078e0ab8 */
[----:B------:R-:W-:Y:S02]  /*c4d0*/  IMAD.MOV.U32 R4, RZ, RZ, RZ ;  /* 0x000000ffff047224 */ /* 0x000fe400078e00ff */
[----:B-1----:R-:W-:Y:S01]  /*c4e0*/  FADD.FTZ R9, R10, R9 ;  /* 0x000000090a097221 */ /* 0x002fe20000010000 */
[----:B------:R-:W-:Y:S02]  /*c4f0*/  FSETP.NE.FTZ.AND P2, PT, R0, RZ, PT ;  /* 0x000000ff0000720b */ /* 0x000fe40003f55000 */
[----:B------:R-:W-:Y:S01]  /*c500*/  ISETP.NE.AND P0, PT, R18, R3, PT ;  /* 0x000000031200720c */ /* 0x000fe20003f05270 */
[----:B------:R-:W-:Y:S01]  /*c510*/  IMAD.MOV.U32 R3, RZ, RZ, RZ ;  /* 0x000000ffff037224 */ /* 0x000fe200078e00ff */
[----:B------:R-:W-:-:S09]  /*c520*/  FSETP.NE.FTZ.AND P3, PT, R9, RZ, PT ;  /* 0x000000ff0900720b */ /* 0x000fd20003f75000 */
[----:B------:R-:W0:Y:S02]  /*c530*/  @P2 MUFU.RCP R3, R0 ;  /* 0x0000000000032308 */ /* 0x000e240000001000 */
[----:B------:R-:W-:-:S04]  /*c540*/  @!P0 IMAD R2, R2, 0x40, R22 ;  /* 0x0000004002028824 */ /* 0x000fc800078e0216 */
[----:B------:R-:W-:Y:S02]  /*c550*/  @!P0 IMAD R2, R2, 0x4, R17 ;  /* 0x0000000402028824 */ /* 0x000fe400078e0211 */
        /* <DEDUP_REMOVED lines=18> */
[----:B--2---:R-:W-:Y:S01]  /*c680*/  @P2 FMUL.FTZ R13, R10, 0.69314718246459960938 ;  /* 0x3f3172180a0d2820 */ /* 0x004fe20000410000 */
[----:B0-----:R-:W-:Y:S01]  /*c690*/  @P3 FMUL.FTZ R9, R12, 0.69314718246459960938 ;  /* 0x3f3172180c093820 */ /* 0x001fe20000410000 */
[----:B-1----:R-:W-:-:S02]  /*c6a0*/  IMAD.U32 R2, RZ, RZ, UR4 ;  /* 0x00000004ff027e24 */ /* 0x002fc4000f8e00ff */
[-C--:B------:R-:W-:Y:S01]  /*c6b0*/  FMUL.FTZ R203, R49, R3.reuse ;  /* 0x0000000331cb7220 */ /* 0x080fe20000410000 */
[-C--:B------:R-:W-:Y:S01]  /*c6c0*/  FMUL.FTZ R204, R52, R3.reuse ;  /* 0x0000000334cc7220 */ /* 0x080fe20000410000 */
[-C--:B------:R-:W-:Y:S01]  /*c6d0*/  FMUL.FTZ R201, R53, R3.reuse ;  /* 0x0000000335c97220 */ /* 0x080fe20000410000 */
[----:B------:R-:W-:Y:S01]  /*c6e0*/  @P2 FMUL.FTZ R2, R2, 0.69314718246459960938 ;  /* 0x3f31721802022820 */ /* 0x000fe20000410000 */
        /* <DEDUP_REMOVED lines=49> */
[----:B------:R-:W-:-:S02]  /*ca00*/  IMAD.MOV.U32 R3, RZ, RZ, -0x800000 ;  /* 0xff800000ff037424 */ /* 0x000fc400078e00ff */
[----:B------:R-:W-:Y:S01]  /*ca10*/  @P2 FFMA.FTZ R3, R2, R7, R13 ;  /* 0x0000000702032223 */ /* 0x000fe2000001000d */
        /* <DEDUP_REMOVED lines=67> */
[----:B------:R-:W-:Y:S01]  /*ce50*/  SEL R2, R5, RZ, P1 ;  /* 0x000000ff05027207 */ /* 0x000fe20000800000 */
[----:B------:R-:W-:Y:S06]  /*ce60*/  BAR.ARV 0xe, 0x100 ;  /* 0x0384000000007b1d */ /* 0x000fec0000002000 */
.L_x_4056:
[----:B------:R-:W0:Y:S01]  /*ce70*/  S2R R219, SR_CgaCtaId ;  /* 0x0000000000db7919 */ /* 0x000e220000008800 */
[----:B------:R-:W-:Y:S01]  /*ce80*/  MOV R4, 0x400 ;  /* 0x0000040000047802 */ /* 0x000fe20000000f00 */
[----:B------:R-:W-:Y:S01]  /*ce90*/  BSSY B0, `(.L_x_4098) ;  /* 0x00002a7000007945 */ /* 0x000fe20003800000 */
[----:B------:R-:W-:Y:S02]  /*cea0*/  BAR.SYNC.DEFER_BLOCKING 0x5, 0x180 ;  /* 0x0146000000007b1d */ /* 0x000fe40000010000 */
[----:B0-----:R-:W-:-:S05]  /*ceb0*/  LEA R17, R219, R4, 0x18 ;  /* 0x00000004db117211 */ /* 0x001fca00078ec0ff */
[----:B------:R-:W0:Y:S02]  /*cec0*/  LDS R4, [R17+0x388d0] ;  /* 0x0388d00011047984 */ /* 0x000e240000000800 */
[----:B0-----:R-:W-:Y:S01]  /*ced0*/  R2UR UR4, R4 ;  /* 0x00000000040472ca */ /* 0x001fe200000e0000 */
[----:B------:R-:W-:Y:S06]  /*cee0*/  BAR.ARV 0x4, 0x180 ;  /* 0x0106000000007b1d */ /* 0x000fec0000002000 */
[----:B------:R-:W-:Y:S08]  /*cef0*/  @P0 BRA `(.L_x_4099) ;  /* 0x0000001c00880947 */ /* 0x000ff00003800000 */
[----:B------:R-:W0:Y:S01]  /*cf00*/  S2R R4, SR_SWINHI ;  /* 0x0000000000047919 */ /* 0x000e220000002f00 */
[----:B------:R-:W-:Y:S01]  /*cf10*/  IMAD R7, R215, 0x40, R23 ;  /* 0x00000040d7077824 */ /* 0x000fe200078e0217 */
[----:B------:R-:W-:Y:S01]  /*cf20*/  F2FP.BF16.F32.PACK_AB R6, R6, R197 ;  /* 0x000000c50606723e */ /* 0x000fe200000010ff */
[----:B------:R-:W-:Y:S01]  /*cf30*/  USHF.R.S32.HI UR12, URZ, 0x1f, UR37 ;  /* 0x0000001f3f0c7899 */ /* 0x000fe20008011425 */
[----:B------:R-:W-:Y:S01]  /*cf40*/  BAR.SYNC.DEFER_BLOCKING 0x1, 0x100 ;  /* 0x0044000000007b1d */ /* 0x000fe20000010000 */
[----:B------:R-:W-:Y:S01]  /*cf50*/  F2FP.BF16.F32.PACK_AB R128, R129, R128 ;  /* 0x000000808180723e */ /* 0x000fe200000010ff */
[----:B------:R-:W-:Y:S01]  /*cf60*/  USHF.R.S32.HI UR13, URZ, 0x1f, UR39 ;  /* 0x0000001f3f0d7899 */ /* 0x000fe20008011427 */
        /* <DEDUP_REMOVED lines=11> */
[----:B------:R-:W-:Y:S02]  /*d020*/  MOV R96, R17 ;  /* 0x0000001100607202 */ /* 0x000fe40000000f00 */
[----:B0-----:R-:W-:-:S03]  /*d030*/  MOV R97, R4 ;  /* 0x0000000400617202 */ /* 0x001fc60000000f00 */
        /* <DEDUP_REMOVED lines=11> */
[----:B------:R-:W-:-:S02]  /*d0f0*/  LOP3.LUT R48, R53, 0x380, RZ, 0xc0, !PT ;  /* 0x0000038035307812 */ /* 0x000fc400078ec0ff */
[----:B------:R-:W-:Y:S02]  /*d100*/  SHF.R.U64 R44, R44, 0x3, RZ ;  /* 0x000000032c2c7819 */ /* 0x000fe400000012ff */
[C---:B------:R-:W-:Y:S02]  /*d110*/  IADD3 R37, P6, R4.reuse, 0x2020, RZ ;  /* 0x0000202004257810 */ /* 0x040fe40007fde0ff */
[C---:B------:R-:W-:Y:S02]  /*d120*/  IADD3 R36, P3, R4.reuse, 0x2000, RZ ;  /* 0x0000200004247810 */ /* 0x040fe40007f7e0ff */
[----:B------:R-:W-:Y:S01]  /*d130*/  IADD3 R33, P5, R4, 0x2040, RZ ;  /* 0x0000204004217810 */ /* 0x000fe20007fbe0ff */
[--C-:B------:R-:W-:Y:S01]  /*d140*/  IMAD.X R117, RZ, RZ, R5.reuse, P6 ;  /* 0x000000ffff757224 */ /* 0x100fe200030e0605 */
[----:B------:R-:W-:Y:S01]  /*d150*/  LOP3.LUT R100, R40, R45, RZ, 0x3c, !PT ;  /* 0x0000002d28647212 */ /* 0x000fe200078e3cff */
[--C-:B------:R-:W-:Y:S01]  /*d160*/  IMAD.X R113, RZ, RZ, R5.reuse, P3 ;  /* 0x000000ffff717224 */ /* 0x100fe200018e0605 */
[----:B------:R-:W-:Y:S01]  /*d170*/  SHF.R.U64 R40, R48, 0x3, RZ ;  /* 0x0000000330287819 */ /* 0x000fe200000012ff */
[----:B------:R-:W-:Y:S01]  /*d180*/  IMAD.X R123, RZ, RZ, R5, P5 ;  /* 0x000000ffff7b7224 */ /* 0x000fe200028e0605 */
[----:B------:R-:W-:-:S02]  /*d190*/  LOP3.LUT R104, R44, R49, RZ, 0x3c, !PT ;  /* 0x000000312c687212 */ /* 0x000fc400078e3cff */
[----:B------:R-:W-:Y:S02]  /*d1a0*/  LOP3.LUT R44, R37, 0x380, RZ, 0xc0, !PT ;  /* 0x00000380252c7812 */ /* 0x000fe400078ec0ff */
[----:B------:R-:W-:Y:S02]  /*d1b0*/  IADD3 R14, P2, R4, 0x2060, RZ ;  /* 0x00002060040e7810 */ /* 0x000fe40007f5e0ff */
[----:B------:R-:W-:Y:S02]  /*d1c0*/  LOP3.LUT R45, R36, 0x380, RZ, 0xc0, !PT ;  /* 0x00000380242d7812 */ /* 0x000fe400078ec0ff */
[----:B------:R-:W-:Y:S01]  /*d1d0*/  LOP3.LUT R48, R33, 0x380, RZ, 0xc0, !PT ;  /* 0x0000038021307812 */ /* 0x000fe200078ec0ff */
[----:B------:R-:W-:Y:S01]  /*d1e0*/  IMAD.X R127, RZ, RZ, R5, P2 ;  /* 0x000000ffff7f7224 */ /* 0x000fe200010e0605 */
[----:B------:R-:W-:Y:S02]  /*d1f0*/  LOP3.LUT R108, R40, R53, RZ, 0x3c, !PT ;  /* 0x00000035286c7212 */ /* 0x000fe400078e3cff */
[----:B------:R-:W-:-:S02]  /*d200*/  SHF.R.U64 R40, R44, 0x3, RZ ;  /* 0x000000032c287819 */ /* 0x000fc400000012ff */
[----:B------:R-:W-:Y:S02]  /*d210*/  SHF.R.U64 R45, R45, 0x3, RZ ;  /* 0x000000032d2d7819 */ /* 0x000fe400000012ff */
[----:B------:R-:W-:Y:S02]  /*d220*/  LOP3.LUT R49, R14, 0x380, RZ, 0xc0, !PT ;  /* 0x000003800e317812 */ /* 0x000fe400078ec0ff */
[----:B------:R-:W-:Y:S02]  /*d230*/  SHF.R.U64 R44, R48, 0x3, RZ ;  /* 0x00000003302c7819 */ /* 0x000fe400000012ff */
        /* <DEDUP_REMOVED lines=8> */
[----:B------:R-:W-:-:S02]  /*d2c0*/  SHF.R.U64 R37, R49, 0x3, RZ ;  /* 0x0000000331257819 */ /* 0x000fc400000012ff */
[----:B------:R-:W-:Y:S02]  /*d2d0*/  LOP3.LUT R122, R44, R33, RZ, 0x3c, !PT ;  /* 0x000000212c7a7212 */ /* 0x000fe400078e3cff */
[----:B------:R-:W-:Y:S02]  /*d2e0*/  LOP3.LUT R9, R4, 0x380, RZ, 0xc0, !PT ;  /* 0x0000038004097812 */ /* 0x000fe400078ec0ff */
[----:B------:R-:W-:Y:S02]  /*d2f0*/  LOP3.LUT R33, R12, 0x380, RZ, 0xc0, !PT ;  /* 0x000003800c217812 */ /* 0x000fe400078ec0ff */
[----:B------:R-:W-:Y:S02]  /*d300*/  LOP3.LUT R36, R24, 0x380, RZ, 0xc0, !PT ;  /* 0x0000038018247812 */ /* 0x000fe400078ec0ff */
[----:B------:R-:W-:Y:S02]  /*d310*/  IADD3 R28, P3, R4, 0x4060, RZ ;  /* 0x00004060041c7810 */ /* 0x000fe40007f7e0ff */
[----:B------:R-:W-:-:S02]  /*d320*/  LOP3.LUT R45, R20, 0x380, RZ, 0xc0, !PT ;  /* 0x00000380142d7812 */ /* 0x000fc400078ec0ff */
[----:B------:R-:W-:Y:S01]  /*d330*/  LOP3.LUT R126, R37, R14, RZ, 0x3c, !PT ;  /* 0x0000000e257e7212 */ /* 0x000fe200078e3cff */
[----:B------:R-:W-:Y:S01]  /*d340*/  IMAD.X R29, RZ, RZ, R5, P3 ;  /* 0x000000ffff1d7224 */ /* 0x000fe200018e0605 */
[----:B------:R-:W-:Y:S02]  /*d350*/  IADD3 R8, P2, R4, 0x6040, RZ ;  /* 0x0000604004087810 */ /* 0x000fe40007f5e0ff */
[----:B------:R-:W-:Y:S02]  /*d360*/  SHF.R.U64 R9, R9, 0x3, RZ ;  /* 0x0000000309097819 */ /* 0x000fe400000012ff */
[----:B------:R-:W-:Y:S02]  /*d370*/  SHF.R.U64 R33, R33, 0x3, RZ ;  /* 0x0000000321217819 */ /* 0x000fe400000012ff */
[----:B------:R-:W-:Y:S02]  /*d380*/  SHF.R.U64 R37, R36, 0x3, RZ ;  /* 0x0000000324257819 */ /* 0x000fe400000012ff */
        /* <DEDUP_REMOVED lines=15> */
[----:B------:R-:W-:Y:S02]  /*d480*/  IADD3 R65, P2, R96, 0x1000, RZ ;  /* 0x0000100060417810 */ /* 0x000fe40007f5e0ff */
[----:B------:R-:W-:Y:S02]  /*d490*/  LOP3.LUT R28, R33, R28, RZ, 0x3c, !PT ;  /* 0x0000001c211c7212 */ /* 0x000fe400078e3cff */
[----:B------:R-:W-:Y:S02]  /*d4a0*/  SHF.R.U64 R33, R20, 0x3, RZ ;  /* 0x0000000314217819 */ /* 0x000fe400000012ff */
[----:B------:R-:W-:-:S02]  /*d4b0*/  LOP3.LUT R64, R65, 0x380, RZ, 0xc0, !PT ;  /* 0x0000038041407812 */ /* 0x000fc400078ec0ff */
[----:B------:R-:W-:Y:S02]  /*d4c0*/  LOP3.LUT R20, R7, 0x380, RZ, 0xc0, !PT ;  /* 0x0000038007147812 */ /* 0x000fe400078ec0ff */
[----:B------:R-:W-:Y:S02]  /*d4d0*/  LOP3.LUT R37, R32, 0x380, RZ, 0xc0, !PT ;  /* 0x0000038020257812 */ /* 0x000fe400078ec0ff */
[----:B------:R-:W-:Y:S02]  /*d4e0*/  LOP3.LUT R40, R33, R10, RZ, 0x3c, !PT ;  /* 0x0000000a21287212 */ /* 0x000fe400078e3cff */
[----:B------:R-:W-:Y:S02]  /*d4f0*/  SHF.R.U64 R64, R64, 0x3, RZ ;  /* 0x0000000340407819 */ /* 0x000fe400000012ff */
[----:B------:R-:W-:Y:S02]  /*d500*/  SHF.R.U64 R10, R20, 0x3, RZ ;  /* 0x00000003140a7819 */ /* 0x000fe400000012ff */
[----:B------:R-:W-:-:S02]  /*d510*/  SHF.R.U64 R37, R37, 0x3, RZ ;  /* 0x0000000325257819 */ /* 0x000fc400000012ff */
[----:B------:R-:W-:Y:S01]  /*d520*/  LOP3.LUT R64, R64, R65, RZ, 0x3c, !PT ;  /* 0x0000004140407212 */ /* 0x000fe200078e3cff */
[----:B------:R-:W-:Y:S01]  /*d530*/  IMAD.X R65, RZ, RZ, R97, P2 ;  /* 0x000000ffff417224 */ /* 0x000fe200010e0661 */
[----:B------:R-:W-:Y:S02]  /*d540*/  LOP3.LUT R10, R10, R7, RZ, 0x3c, !PT ;  /* 0x000000070a0a7212 */ /* 0x000fe400078e3cff */
[C---:B------:R-:W-:Y:S02]  /*d550*/  IADD3 R33, P1, R96.reuse, 0x7000, RZ ;  /* 0x0000700060217810 */ /* 0x040fe40007f3e0ff */
[----:B------:R-:W-:Y:S02]  /*d560*/  IADD3 R7, P2, R96, 0x8000, RZ ;  /* 0x0000800060077810 */ /* 0x000fe40007f5e0ff */
[----:B------:R-:W-:Y:S02]  /*d570*/  LOP3.LUT R56, R37, R32, RZ, 0x3c, !PT ;  /* 0x0000002025387212 */ /* 0x000fe400078e3cff */
[----:B------:R-:W-:-:S02]  /*d580*/  LOP3.LUT R32, R33, 0x380, RZ, 0xc0, !PT ;  /* 0x0000038021207812 */ /* 0x000fc400078ec0ff */
[----:B------:R-:W-:Y:S02]  /*d590*/  LOP3.LUT R20, R7, 0x380, RZ, 0xc0, !PT ;  /* 0x0000038007147812 */ /* 0x000fe400078ec0ff */
[----:B------:R-:W-:Y:S02]  /*d5a0*/  SHF.R.U64 R32, R32, 0x3, RZ ;  /* 0x0000000320207819 */ /* 0x000fe400000012ff */
[----:B------:R-:W-:Y:S02]  /*d5b0*/  SHF.R.U64 R20, R20, 0x3, RZ ;  /* 0x0000000314147819 */ /* 0x000fe400000012ff */
[----:B------:R-:W-:Y:S02]  /*d5c0*/  LOP3.LUT R32, R32, R33, RZ, 0x3c, !PT ;  /* 0x0000002120207212 */ /* 0x000fe400078e3cff */
[----:B------:R-:W-:Y:S02]  /*d5d0*/  LOP3.LUT R20, R20, R7, RZ, 0x3c, !PT ;  /* 0x0000000714147212 */ /* 0x000fe400078e3cff */
[----:B------:R-:W-:-:S02]  /*d5e0*/  MOV R33, R4 ;  /* 0x0000000400217202 */ /* 0x000fc40000000f00 */
[----:B------:R-:W-:Y:S01]  /*d5f0*/  F2FP.BF16.F32.PACK_AB R4, R21, R200 ;  /* 0x000000c81504723e */ /* 0x000fe200000010ff */
[----:B------:R-:W-:Y:S01]  /*d600*/  IMAD.X R21, RZ, RZ, R97, P2 ;  /* 0x000000ffff157224 */ /* 0x000fe200010e0661 */
[----:B------:R-:W-:Y:S02]  /*d610*/  F2FP.BF16.F32.PACK_AB R5, R27, R26 ;  /* 0x0000001a1b05723e */ /* 0x000fe400000010ff */
[----:B------:R-:W-:Y:S02]  /*d620*/  F2FP.BF16.F32.PACK_AB R7, R31, R30 ;  /* 0x0000001e1f07723e */ /* 0x000fe400000010ff */
[----:B------:R-:W-:Y:S02]  /*d630*/  IADD3 R61, P3, R96, 0x2000, RZ ;  /* 0x00002000603d7810 */ /* 0x000fe40007f7e0ff */
[----:B------:R-:W-:Y:S01]  /*d640*/  LOP3.LUT R45, R8, 0x380, RZ, 0xc0, !PT ;  /* 0x00000380082d7812 */ /* 0x000fe200078ec0ff */
[----:B------:R0:W-:Y:S01]  /*d650*/  STSM.16.M88.4 [R33], R4 ;  /* 0x0000000421007844 */ /* 0x0001e20000000200 */
[----:B------:R-:W-:-:S02]  /*d660*/  LOP3.LUT R60, R61, 0x380, RZ, 0xc0, !PT ;  /* 0x000003803d3c7812 */ /* 0x000fc400078ec0ff */
[----:B------:R-:W-:Y:S01]  /*d670*/  SHF.R.U64 R45, R45, 0x3, RZ ;  /* 0x000000032d2d7819 */ /* 0x000fe200000012ff */
[----:B------:R-:W1:Y:S01]  /*d680*/  SHFL.IDX PT, R4, R216, RZ, 0x1f ;  /* 0x00001fffd8047589 */ /* 0x000e6200000e0000 */
[----:B------:R-:W-:Y:S02]  /*d690*/  SHF.R.U64 R60, R60, 0x3, RZ ;  /* 0x000000033c3c7819 */ /* 0x000fe400000012ff */
[----:B------:R-:W-:Y:S02]  /*d6a0*/  LOP3.LUT R8, R45, R8, RZ, 0x3c, !PT ;  /* 0x000000082d087212 */ /* 0x000fe400078e3cff */
[----:B------:R-:W-:Y:S01]  /*d6b0*/  LOP3.LUT R60, R60, R61, RZ, 0x3c, !PT ;  /* 0x0000003d3c3c7212 */ /* 0x000fe200078e3cff */
[----:B------:R-:W-:Y:S01]  /*d6c0*/  IMAD.X R61, RZ, RZ, R97, P3 ;  /* 0x000000ffff3d7224 */ /* 0x000fe200018e0661 */
[C---:B------:R-:W-:Y:S02]  /*d6d0*/  IADD3 R53, P4, R96.reuse, 0x3000, RZ ;  /* 0x0000300060357810 */ /* 0x040fe40007f9e0ff */
[----:B------:R-:W-:-:S02]  /*d6e0*/  IADD3 R49, P5, R96, 0x4000, RZ ;  /* 0x0000400060317810 */ /* 0x000fc40007fbe0ff */
[C---:B------:R-:W-:Y:S01]  /*d6f0*/  IADD3 R45, P6, R96.reuse, 0x5000, RZ ;  /* 0x00005000602d7810 */ /* 0x040fe20007fde0ff */
[----:B0-----:R-:W-:Y:S01]  /*d700*/  IMAD.X R33, RZ, RZ, R97, P1 ;  /* 0x000000ffff217224 */ /* 0x001fe200008e0661 */
[C---:B------:R-:W-:Y:S02]  /*d710*/  IADD3 R37, P0, R96.reuse, 0x6000, RZ ;  /* 0x0000600060257810 */ /* 0x040fe40007f1e0ff */
[----:B------:R-:W-:Y:S02]  /*d720*/  IADD3 R69, P3, R96, 0x9000, RZ ;  /* 0x0000900060457810 */ /* 0x000fe40007f7e0ff */
[----:B------:R-:W-:Y:S02]  /*d730*/  LOP3.LUT R52, R53, 0x380, RZ, 0xc0, !PT ;  /* 0x0000038035347812 */ /* 0x000fe400078ec0ff */
[----:B------:R-:W-:Y:S02]  /*d740*/  LOP3.LUT R48, R49, 0x380, RZ, 0xc0, !PT ;  /* 0x0000038031307812 */ /* 0x000fe400078ec0ff */
        /* <DEDUP_REMOVED lines=26> */
[----:B-1----:R-:W-:-:S02]  /*d8f0*/  ISETP.NE.AND P3, PT, R4, RZ, PT ;  /* 0x000000ff0400720c */ /* 0x002fc40003f65270 */
[----:B------:R-:W-:Y:S02]  /*d900*/  LOP3.LUT R96, R5, R96, RZ, 0x3c, !PT ;  /* 0x0000006005607212 */ /* 0x000fe400078e3cff */
[----:B------:R-:W-:Y:S02]  /*d910*/  MOV R26, R100 ;  /* 0x00000064001a7202 */ /* 0x000fe40000000f00 */
[----:B------:R-:W-:Y:S02]  /*d920*/  F2FP.BF16.F32.PACK_AB R4, R211, R213 ;  /* 0x000000d5d304723e */ /* 0x000fe400000010ff */
[----:B------:R-:W-:Y:S02]  /*d930*/  F2FP.BF16.F32.PACK_AB R5, R35, R34 ;  /* 0x000000222305723e */ /* 0x000fe400000010ff */
[----:B------:R-:W-:Y:S02]  /*d940*/  F2FP.BF16.F32.PACK_AB R6, R209, R212 ;  /* 0x000000d4d106723e */ /* 0x000fe400000010ff */
[----:B------:R-:W-:-:S02]  /*d950*/  F2FP.BF16.F32.PACK_AB R7, R39, R38 ;  /* 0x000000262707723e */ /* 0x000fc400000010ff */
[----:B------:R-:W-:Y:S02]  /*d960*/  MOV R168, R108 ;  /* 0x0000006c00a87202 */ /* 0x000fe40000000f00 */
[----:B------:R-:W-:Y:S01]  /*d970*/  MOV R34, R8 ;  /* 0x0000000800227202 */ /* 0x000fe20000000f00 */
[----:B------:R0:W-:Y:S01]  /*d980*/  STSM.16.M88.4 [R26], R4 ;  /* 0x000000041a007844 */ /* 0x0001e20000000200 */
        /* <DEDUP_REMOVED lines=13> */
[----:B------:R-:W-:Y:S02]  /*da60*/  MOV R112, R112 ;  /* 0x0000007000707202 */ /* 0x000fe40000000f00 */
[----:B0-----:R-:W-:Y:S01]  /*da70*/  F2FP.BF16.F32.PACK_AB R4, R198, R202 ;  /* 0x000000cac604723e */ /* 0x001fe200000010ff */
[----:B------:R-:W-:Y:S01]  /*da80*/  STSM.16.M88.4 [R168], R12 ;  /* 0x0000000ca8007844 */ /* 0x000fe20000000200 */
[----:B------:R-:W-:Y:S02]  /*da90*/  F2FP.BF16.F32.PACK_AB R5, R59, R58 ;  /* 0x0000003a3b05723e */ /* 0x000fe400000010ff */
        /* <DEDUP_REMOVED lines=8> */
[----:B------:R-:W-:-:S02]  /*db20*/  F2FP.BF16.F32.PACK_AB R26, R179, R182 ;  /* 0x000000b6b31a723e */ /* 0x000fc400000010ff */
[----:B------:R-:W-:Y:S02]  /*db30*/  F2FP.BF16.F32.PACK_AB R27, R71, R70 ;  /* 0x00000046471b723e */ /* 0x000fe400000010ff */
[----:B------:R-:W-:Y:S02]  /*db40*/  MOV R122, R122 ;  /* 0x0000007a007a7202 */ /* 0x000fe40000000f00 */
[----:B------:R-:W-:Y:S01]  /*db50*/  MOV R113, R40 ;  /* 0x0000002800717202 */ /* 0x000fe20000000f00 */
[----:B------:R1:W-:Y:S01]  /*db60*/  STSM.16.M88.4 [R116], R24 ;  /* 0x0000001874007844 */ /* 0x0003e20000000200 */
        /* <DEDUP_REMOVED lines=11> */
[----:B------:R-:W-:Y:S02]  /*dc20*/  F2FP.BF16.F32.PACK_AB R56, R169, R172 ;  /* 0x000000aca938723e */ /* 0x000fe400000010ff */
[----:B------:R-:W-:Y:S01]  /*dc30*/  F2FP.BF16.F32.PACK_AB R57, R91, R90 ;  /* 0x0000005a5b39723e */ /* 0x000fe200000010ff */
[----:B------:R2:W-:Y:S01]  /*dc40*/  STSM.16.M88.4 [R126], R40 ;  /* 0x000000287e007844 */ /* 0x0005e20000000200 */
[----:B------:R-:W-:Y:S02]  /*dc50*/  F2FP.BF16.F32.PACK_AB R58, R166, R170 ;  /* 0x000000aaa63a723e */ /* 0x000fe400000010ff */
[----:B------:R-:W-:Y:S02]  /*dc60*/  F2FP.BF16.F32.PACK_AB R59, R95, R94 ;  /* 0x0000005e5f3b723e */ /* 0x000fe400000010ff */
[----:B0-----:R-:W-:-:S02]  /*dc70*/  F2FP.BF16.F32.PACK_AB R4, R164, R167 ;  /* 0x000000a7a404723e */ /* 0x001fc400000010ff */
[----:B------:R-:W-:Y:S01]  /*dc80*/  F2FP.BF16.F32.PACK_AB R5, R99, R98 ;  /* 0x000000626305723e */ /* 0x000fe200000010ff */
[----:B------:R2:W-:Y:S01]  /*dc90*/  STSM.16.M88.4 [R109], R56 ;  /* 0x000000386d007844 */ /* 0x0005e20000000200 */
[----:B------:R-:W-:Y:S02]  /*dca0*/  F2FP.BF16.F32.PACK_AB R6, R162, R165 ;  /* 0x000000a5a206723e */ /* 0x000fe400000010ff */
[----:B------:R-:W-:Y:S02]  /*dcb0*/  F2FP.BF16.F32.PACK_AB R7, R103, R102 ;  /* 0x000000666707723e */ /* 0x000fe400000010ff */
[----:B------:R-:W-:Y:S02]  /*dcc0*/  F2FP.BF16.F32.PACK_AB R8, R160, R163 ;  /* 0x000000a3a008723e */ /* 0x000fe400000010ff */
[----:B------:R-:W-:Y:S01]  /*dcd0*/  F2FP.BF16.F32.PACK_AB R9, R107, R106 ;  /* 0x0000006a6b09723e */ /* 0x000fe200000010ff */
[----:B------:R2:W-:Y:S01]  /*dce0*/  STSM.16.M88.4 [R100], R4 ;  /* 0x0000000464007844 */ /* 0x0005e20000000200 */
[----:B------:R-:W-:-:S02]  /*dcf0*/  F2FP.BF16.F32.PACK_AB R10, R158, R161 ;  /* 0x000000a19e0a723e */ /* 0x000fc400000010ff */
[----:B------:R-:W-:Y:S02]  /*dd00*/  F2FP.BF16.F32.PACK_AB R11, R111, R110 ;  /* 0x0000006e6f0b723e */ /* 0x000fe400000010ff */
[----:B------:R-:W-:Y:S02]  /*dd10*/  F2FP.BF16.F32.PACK_AB R12, R156, R159 ;  /* 0x0000009f9c0c723e */ /* 0x000fe400000010ff */
[----:B------:R-:W-:Y:S01]  /*dd20*/  F2FP.BF16.F32.PACK_AB R13, R115, R114 ;  /* 0x00000072730d723e */ /* 0x000fe200000010ff */
[----:B------:R2:W-:Y:S01]  /*dd30*/  STSM.16.M88.4 [R104], R8 ;  /* 0x0000000868007844 */ /* 0x0005e20000000200 */
[----:B------:R-:W-:Y:S02]  /*dd40*/  F2FP.BF16.F32.PACK_AB R14, R154, R157 ;  /* 0x0000009d9a0e723e */ /* 0x000fe400000010ff */
[----:B------:R-:W-:Y:S02]  /*dd50*/  F2FP.BF16.F32.PACK_AB R15, R119, R118 ;  /* 0x00000076770f723e */ /* 0x000fe400000010ff */
[----:B-1----:R-:W-:-:S02]  /*dd60*/  F2FP.BF16.F32.PACK_AB R24, R121, R155 ;  /* 0x0000009b7918723e */ /* 0x002fc400000010ff */
[----:B------:R-:W-:Y:S01]  /*dd70*/  F2FP.BF16.F32.PACK_AB R25, R120, R19 ;  /* 0x000000137819723e */ /* 0x000fe200000010ff */
[----:B------:R2:W-:Y:S01]  /*dd80*/  STSM.16.M88.4 [R108], R12 ;  /* 0x0000000c6c007844 */ /* 0x0005e20000000200 */
[----:B------:R-:W-:Y:S02]  /*dd90*/  F2FP.BF16.F32.PACK_AB R26, R125, R124 ;  /* 0x0000007c7d1a723e */ /* 0x000fe400000010ff */
[----:B------:R-:W-:Y:S02]  /*dda0*/  F2FP.BF16.F32.PACK_AB R27, R153, R152 ;  /* 0x00000098991b723e */ /* 0x000fe400000010ff */
[----:B------:R-:W-:Y:S02]  /*ddb0*/  LOP3.LUT R72, R73, 0x380, RZ, 0xc0, !PT ;  /* 0x0000038049487812 */ /* 0x000fe400078ec0ff */
[----:B------:R-:W-:Y:S01]  /*ddc0*/  LOP3.LUT R76, R77, 0x380, RZ, 0xc0, !PT ;  /* 0x000003804d4c7812 */ /* 0x000fe200078ec0ff */
[----:B------:R2:W-:Y:S01]  /*ddd0*/  STSM.16.M88.4 [R113], R24 ;  /* 0x0000001871007844 */ /* 0x0005e20000000200 */
[----:B------:R-:W-:-:S02]  /*dde0*/  LOP3.LUT R80, R81, 0x380, RZ, 0xc0, !PT ;  /* 0x0000038051507812 */ /* 0x000fc400078ec0ff */
[----:B------:R-:W-:Y:S01]  /*ddf0*/  LOP3.LUT R84, R85, 0x380, RZ, 0xc0, !PT ;  /* 0x0000038055547812 */ /* 0x000fe200078ec0ff */
[----:B------:R2:W-:Y:S01]  /*de00*/  STSM.16.M88.4 [R101], R128 ;  /* 0x0000008065007844 */ /* 0x0005e20000000200 */
[----:B------:R-:W-:Y:S02]  /*de10*/  LOP3.LUT R88, R89, 0x380, RZ, 0xc0, !PT ;  /* 0x0000038059587812 */ /* 0x000fe400078ec0ff */
[----:B------:R-:W-:Y:S01]  /*de20*/  LOP3.LUT R92, R93, 0x380, RZ, 0xc0, !PT ;  /* 0x000003805d5c7812 */ /* 0x000fe200078ec0ff */
[----:B------:R2:W-:Y:S01]  /*de30*/  STSM.16.M88.4 [R34], R136 ;  /* 0x0000008822007844 */ /* 0x0005e20000000200 */
        /* <DEDUP_REMOVED lines=19> */
[----:B------:R-:W-:Y:S06]  /*df70*/  BAR.SYNC.DEFER_BLOCKING 0x1, 0x100 ;  /* 0x0044000000007b1d */ /* 0x000fec0000010000 */
[----:B--2---:R-:W-:Y:S05]  /*df80*/  @P3 BRA `(.L_x_4100) ;  /* 0x0000000000b83947 */ /* 0x004fea0003800000 */
        /* <DEDUP_REMOVED lines=46> */
.L_x_4100:
        /* <DEDUP_REMOVED lines=21> */
[----:B------:R-:W-:Y:S01]  /*e3c0*/  IMAD.SHL.U32 R3, R3, 0x4, RZ ;  /* 0x0000000403037824 */ /* 0x000fe200078e00ff */
[----:B------:R-:W-:Y:S01]  /*e3d0*/  ISETP.GE.AND P0, PT, R193, UR10, PT ;  /* 0x0000000ac1007c0c */ /* 0x000fe2000bf06270 */
[----:B------:R1:W5:Y:S04]  /*e3e0*/  LD.E.128 R4, desc[UR44][R20.64] ;  /* 0x0000002c14047980 */ /* 0x000368000c101d00 */
        /* <DEDUP_REMOVED lines=38> */
[----:B------:R-:W-:Y:S01]  /*e650*/  @!PT LDS RZ, [RZ] ;  /* 0x00000000fffff984 */ /* 0x000fe20000000800 */
[----:B------:R-:W-:Y:S01]  /*e660*/  @!PT LDS RZ, [RZ] ;  /* 0x00000000fffff984 */ /* 0x000fe20000000800 */
[----:B------:R-:W-:Y:S01]  /*e670*/  @!PT LDS RZ, [RZ] ;  /* 0x00000000fffff984 */ /* 0x000fe20000000800 */
[----:B------:R-:W-:Y:S01]  /*e680*/  @!PT LDS RZ, [RZ] ;  /* 0x00000000fffff984 */ /* 0x000fe20000000800 */
[----:B------:R0:W-:Y:S06]  /*e690*/  MEMBAR.ALL.CTA ;  /* 0x0000000000007992 */ /* 0x0001ec0000008000 */
[----:B0-----:R-:W0:Y:S01]  /*e6a0*/  FENCE.VIEW.ASYNC.S ;  /* 0x00000000000073c6 */ /* 0x001e220000000000 */
[----:B------:R-:W-:Y:S01]  /*e6b0*/  IMAD R11, R15, R13, R14 ;  /* 0x0000000d0f0b7224 */ /* 0x000fe200078e020e */
[----:B------:R-:W-:Y:S01]  /*e6c0*/  ISETP.GE.AND P0, PT, R218, UR10, PT ;  /* 0x0000000ada007c0c */ /* 0x000fe2000bf06270 */
[----:B------:R-:W-:Y:S01]  /*e6d0*/  IMAD.U32 R9, RZ, RZ, UR5 ;  /* 0x00000005ff097e24 */ /* 0x000fe2000f8e00ff */
[----:B------:R-:W-:Y:S01]  /*e6e0*/  ULDC UR5, c[0x0][0xb88] ;  /* 0x0002e20000057ab9 */ /* 0x000fe20000000800 */
[----:B------:R-:W-:Y:S01]  /*e6f0*/  IMAD.SHL.U32 R19, R0, 0x20, RZ ;  /* 0x0000002000137824 */ /* 0x000fe200078e00ff */
[----:B------:R-:W-:Y:S01]  /*e700*/  SHF.R.S32.HI R0, RZ, 0x1f, R11 ;  /* 0x0000001fff007819 */ /* 0x000fe2000001140b */
[C---:B------:R-:W-:Y:S01]  /*e710*/  IMAD R13, R3.reuse, UR7, R12 ;  /* 0x00000007030d7c24 */ /* 0x040fe2000f8e020c */
[----:B------:R-:W-:Y:S01]  /*e720*/  BSSY B1, `(.L_x_4101) ;  /* 0x0000039000017945 */ /* 0x000fe20003800000 */
[----:B------:R-:W-:Y:S01]  /*e730*/  IMAD.WIDE.U32 R8, R3, UR6, R8 ;  /* 0x0000000603087c25 */ /* 0x000fe2000f8e0008 */
[----:B------:R-:W-:Y:S01]  /*e740*/  ULDC.64 UR6, c[0x0][0xbd8] ;  /* 0x0002f60000067ab9 */ /* 0x000fe20000000a00 */
[----:B------:R-:W-:-:S02]  /*e750*/  LOP3.LUT R10, R19, 0x20, R10, 0xe2, !PT ;  /* 0x00000020130a7812 */ /* 0x000fc400078ee20a */
[----:B------:R-:W-:Y:S01]  /*e760*/  IMAD.IADD R9, R9, 0x1, R13 ;  /* 0x0000000109097824 */ /* 0x000fe200078e020d */
[----:B------:R-:W-:Y:S01]  /*e770*/  SEL R3, RZ, 0x40, P0 ;  /* 0x00000040ff037807 */ /* 0x000fe20000000000 */
[----:B------:R-:W-:Y:S01]  /*e780*/  IMAD R0, R0, UR6, RZ ;  /* 0x0000000600007c24 */ /* 0x000fe2000f8e02ff */
[----:B------:R-:W-:Y:S01]  /*e790*/  ISETP.GE.AND P0, PT, R217, UR10, PT ;  /* 0x0000000ad9007c0c */ /* 0x000fe2000bf06270 */
[----:B------:R-:W-:Y:S01]  /*e7a0*/  VIADD R27, R215, UR38 ;  /* 0x00000026d71b7c36 */ /* 0x000fe20008000000 */
[----:B------:R-:W-:Y:S01]  /*e7b0*/  LOP3.LUT R3, R10, R3, RZ, 0xfc, !PT ;  /* 0x000000030a037212 */ /* 0x000fe200078efcff */
[----:B------:R-:W-:Y:S01]  /*e7c0*/  IMAD R28, R15, UR5, RZ ;  /* 0x000000050f1c7c24 */ /* 0x000fe2000f8e02ff */
[----:B------:R-:W-:Y:S01]  /*e7d0*/  SEL R10, RZ, 0x80, P0 ;  /* 0x00000080ff0a7807 */ /* 0x000fe20000000000 */
[C---:B------:R-:W-:Y:S02]  /*e7e0*/  IMAD R13, R11.reuse, UR7, R0 ;  /* 0x000000070b0d7c24 */ /* 0x040fe4000f8e0200 */
[----:B------:R-:W-:Y:S01]  /*e7f0*/  IMAD.WIDE.U32 R8, R11, UR6, R8 ;  /* 0x000000060b087c25 */ /* 0x000fe2000f8e0008 */
[----:B------:R-:W-:Y:S01]  /*e800*/  ISETP.GE.AND P1, PT, R27, R28, PT ;  /* 0x0000001c1b00720c */ /* 0x000fe20003f26270 */
[----:B------:R-:W-:-:S02]  /*e810*/  ULDC.64 UR6, c[0x0][0xb80] ;  /* 0x0002e00000067ab9 */ /* 0x000fc40000000a00 */
[----:B------:R-:W-:Y:S01]  /*e820*/  VIADD R0, R17, 0x38820 ;  /* 0x0003882011007836 */ /* 0x000fe20000000000 */
[----:B------:R-:W-:Y:S01]  /*e830*/  LEA R19, P2, R8, UR6, 0x1 ;  /* 0x0000000608137c11 */ /* 0x000fe2000f8408ff */
[----:B------:R-:W-:-:S03]  /*e840*/  IMAD.IADD R9, R9, 0x1, R13 ;  /* 0x0000000109097824 */ /* 0x000fc600078e020d */
[----:B------:R-:W-:Y:S02]  /*e850*/  PRMT R0, RZ, 0x654, R0 ;  /* 0x00000654ff007816 */ /* 0x000fe40000000000 */
[----:B------:R-:W-:Y:S02]  /*e860*/  LEA.HI.X R26, R8, UR7, R9, 0x1, P2 ;  /* 0x00000007081a7c11 */ /* 0x000fe400090f0c09 */
[----:B0-----:R0:W-:Y:S03]  /*e870*/  SYNCS.ARRIVE.TRANS64.RED.A1T0 RZ, [R0+URZ], RZ ;  /* 0x000000ff00ff79a7 */ /* 0x0011e6000810043f */
[----:B------:R1:W2:Y:S01]  /*e880*/  SHFL.IDX PT, R11, R26, RZ, 0x181f ;  /* 0x00181fff1a0b7589 */ /* 0x0002a200000e0000 */
[----:B0-----:R-:W-:-:S03]  /*e890*/  LOP3.LUT R0, R3, R10, RZ, 0xfc, !PT ;  /* 0x0000000a03007212 */ /* 0x001fc600078efcff */
[----:B------:R1:W0:Y:S01]  /*e8a0*/  SHFL.IDX PT, R10, R19, RZ, 0x181f ;  /* 0x00181fff130a7589 */ /* 0x00022200000e0000 */
[----:B------:R-:W-:Y:S05]  /*e8b0*/  @P1 BRA `(.L_x_4102) ;  /* 0x00000000007c1947 */ /* 0x000fea0003800000 */
[----:B------:R-:W-:Y:S02]  /*e8c0*/  ISETP.GE.AND P1, PT, R195, UR10, PT ;  /* 0x0000000ac3007c0c */ /* 0x000fe4000bf26270 */
[----:B------:R-:W-:Y:S02]  /*e8d0*/  ISETP.GE.AND P0, PT, R23, UR10, PT ;  /* 0x0000000a17007c0c */ /* 0x000fe4000bf06270 */
[----:B------:R-:W-:Y:S02]  /*e8e0*/  ISETP.GE.AND P5, PT, R194, UR10, PT ;  /* 0x0000000ac2007c0c */ /* 0x000fe4000bfa6270 */
[----:B------:R-:W-:-:S07]  /*e8f0*/  ISETP.GE.AND P3, PT, R193, UR10, PT ;  /* 0x0000000ac1007c0c */ /* 0x000fce000bf66270 */
[-C--:B0-----:R-:W-:Y:S02]  /*e900*/  @!P1 LEA R12, P2, R195, R10.reuse, 0x1 ;  /* 0x0000000ac30c9211 */ /* 0x081fe400078408ff */
        /* <DEDUP_REMOVED lines=10> */
[CC--:B-1----:R-:W-:Y:S01]  /*e9b0*/  @!P3 LEA R20, P6, R193.reuse, R10.reuse, 0x1 ;  /* 0x0000000ac114b211 */ /* 0x0c2fe200078c08ff */
[----:B------:R3:W-:Y:S03]  /*e9c0*/  @!P5 ST.E.128 desc[UR44][R14.64], R48 ;  /* 0x000000300e00d985 */ /* 0x0007e6000c101d2c */
[----:B------:R-:W-:Y:S02]  /*e9d0*/  @!P3 LEA.HI.X R21, R193, R11, R227, 0x1, P6 ;  /* 0x0000000bc115b211 */ /* 0x000fe400030f0ce3 */
[----:B0-----:R-:W-:-:S03]  /*e9e0*/  @!P2 LEA R8, P5, R192, R10, 0x1 ;  /* 0x0000000ac008a211 */ /* 0x001fc600078a08ff */
        /* <DEDUP_REMOVED lines=12> */
.L_x_4102:
[----:B------:R-:W-:Y:S05]  /*eab0*/  BSYNC B1 ;  /* 0x0000000000017941 */ /* 0x000fea0003800000 */
.L_x_4101:
[----:B---3-5:R-:W-:Y:S01]  /*eac0*/  VIADD R4, R27, 0x20 ;  /* 0x000000201b047836 */ /* 0x028fe20000000000 */
        /* <DEDUP_REMOVED lines=21> */
[CC--:B------:R-:W-:Y:S02]  /*ec20*/  @!P0 LEA R14, P3, R191.reuse, R6.reuse, 0x1 ;  /* 0x00000006bf0e8211 */ /* 0x0c0fe400078608ff */
[-C--:B0-----:R-:W-:Y:S01]  /*ec30*/  @!P1 LEA R4, P6, R192, R6.reuse, 0x1 ;  /* 0x00000006c0049211 */ /* 0x081fe200078c08ff */
[----:B------:R4:W-:Y:S01]  /*ec40*/  @!P2 ST.E.128 desc[UR44][R12.64], R32 ;  /* 0x000000200c00a985 */ /* 0x0009e2000c101d2c */
[----:B-1----:R-:W-:Y:S02]  /*ec50*/  @P4 LEA R20, P5, R218, R6, 0x1 ;  /* 0x00000006da144211 */ /* 0x002fe400078a08ff */
        /* <DEDUP_REMOVED lines=12> */
.L_x_4099:
        /* <DEDUP_REMOVED lines=57> */
.L_x_4105:
[----:B------:R-:W-:Y:S05]  /*f0b0*/  BSYNC B1 ;  /* 0x0000000000017941 */ /* 0x000fea0003800000 */
.L_x_4104:
        /* <DEDUP_REMOVED lines=28> */
[----:B------:R-:W-:Y:S01]  /*f280*/  SEL R6, RZ, 0xffffffff, P1 ;  /* 0xffffffffff067807 */ /* 0x000fe20000800000 */
[----:B------:R-:W-:Y:S01]  /*f290*/  IMAD.U32 R5, RZ, RZ, UR7 ;  /* 0x00000007ff057e24 */ /* 0x000fe2000f8e00ff */
[----:B------:R-:W-:Y:S01]  /*f2a0*/  ULDC.64 UR6, c[0x0][0xbe0] ;  /* 0x0002f80000067ab9 */ /* 0x000fe20000000a00 */
        /* <DEDUP_REMOVED lines=17> */
[----:B------:R-:W-:Y:S02]  /*f3c0*/  IMAD R3, R7, UR7, R0 ;  /* 0x0000000707037c24 */ /* 0x000fe4000f8e0200 */
[----:B------:R-:W-:Y:S02]  /*f3d0*/  VIADD R0, R215, UR38 ;  /* 0x00000026d7007c36 */ /* 0x000fe40008000000 */
[----:B------:R-:W-:-:S02]  /*f3e0*/  IMAD R25, R10, UR5, RZ ;  /* 0x000000050a197c24 */ /* 0x000fc4000f8e02ff */
[----:B------:R-:W-:Y:S01]  /*f3f0*/  IMAD.WIDE.U32 R4, R7, UR6, R4 ;  /* 0x0000000607047c25 */ /* 0x000fe2000f8e0004 */
        /* <DEDUP_REMOVED lines=43> */
.L_x_4107:
[----:B------:R-:W-:Y:S05]  /*f6b0*/  BSYNC B1 ;  /* 0x0000000000017941 */ /* 0x000fea0003800000 */
.L_x_4106:
        /* <DEDUP_REMOVED lines=36> */
.L_x_4103:
[----:B------:R-:W-:Y:S05]  /*f900*/  BSYNC B0 ;  /* 0x0000000000007941 */ /* 0x000fea0003800000 */
.L_x_4098:
[----:B------:R-:W-:Y:S02]  /*f910*/  ULDC UR5, c[0x0][0xd38] ;  /* 0x00034e0000057ab9 */ /* 0x000fe40000000800 */
[----:B------:R-:W-:-:S06]  /*f920*/  UISETP.GE.AND UP0, UPT, UR4, UR5, UPT ;  /* 0x000000050400728c */ /* 0x000fcc000bf06270 */
[----:B------:R-:W-:-:S13]  /*f930*/  PLOP3.LUT P0, PT, PT, PT, UP0, 0x80, 0x0 ;  /* 0x000000000000781c */ /* 0x000fda0003f0f008 */
[----:B------:R-:W-:Y:S05]  /*f940*/  @!P0 BRA `(.L_x_4108) ;  /* 0xffffff1400848947 */ /* 0x000fea000383ffff */
[----:B------:R-:W-:Y:S05]  /*f950*/  EXIT ;  /* 0x000000000000794d */ /* 0x000fea0003800000 */
.L_x_4051:
        /* <DEDUP_REMOVED lines=15> */
[----:B------:R-:W0:Y:S01]  /*fa50*/  S2R R13, SR_TID.X ;  /* 0x00000000000d7919 */ /* 0x000e220000002100 */
[----:B------:R-:W-:Y:S01]  /*fa60*/  ULDC UR4, c[0x0][0x320] ;  /* 0x0000c80000047ab9 */ /* 0x000fe20000000800 */
[----:B------:R-:W-:Y:S01]  /*fa70*/  ULDC UR5, c[0x0][0x3b8] ;  /* 0x0000ee0000057ab9 */ /* 0x000fe20000000800 */
[----:B------:R-:W-:Y:S01]  /*fa80*/  LOP3.LUT R16, R16, 0xfffffdff, RZ, 0xc0, !PT ;  /* 0xfffffdff10107812 */ /* 0x000fe200078ec0ff */
[----:B------:R-:W1:Y:S01]  /*fa90*/  S2UR UR8, SR_CgaCtaId ;  /* 0x00000000000879c3 */ /* 0x000e620000008800 */
[----:B------:R-:W-:Y:S01]  /*faa0*/  ULDC.64 UR6, c[0x0][0x418] ;  /* 0x0001060000067ab9 */ /* 0x000fe20000000a00 */
[----:B------:R2:W-:Y:S01]  /*fab0*/  STL [R1+0x10], RZ ;  /* 0x000010ff01007387 */ /* 0x0005e20000100800 */
[----:B------:R-:W-:Y:S01]  /*fac0*/  UISETP.NE.U32.AND UP0, UPT, UR6, URZ, UPT ;  /* 0x0000003f0600728c */ /* 0x000fe2000bf05070 */
[----:B------:R-:W-:Y:S01]  /*fad0*/  IMAD.U32 R36, RZ, RZ, UR10 ;  /* 0x0000000aff247e24 */ /* 0x000fe2000f8e00ff */
[----:B------:R-:W-:Y:S01]  /*fae0*/  ULDC UR9, c[0x0][0x2b8] ;  /* 0x0000ae0000097ab9 */ /* 0x000fe20000000800 */
[----:B------:R-:W-:Y:S01]  /*faf0*/  ULDC UR38, c[0x0][0x288] ;  /* 0x0000a20000267ab9 */ /* 0x000fe20000000800 */
[----:B------:R-:W-:Y:S01]  /*fb00*/  UISETP.NE.AND.EX UP0, UPT, UR7, URZ, UPT, UP0 ;  /* 0x0000003f0700728c */ /* 0x000fe2000bf05300 */
[----:B------:R-:W-:Y:S01]  /*fb10*/  IMAD.MOV.U32 R23, RZ, RZ, 0x1 ;  /* 0x00000001ff177424 */ /* 0x000fe200078e00ff */
[----:B------:R-:W-:Y:S01]  /*fb20*/  ULDC UR39, c[0x0][0x448] ;  /* 0x0001120000277ab9 */ /* 0x000fe20000000800 */
[----:B------:R-:W-:Y:S01]  /*fb30*/  ULDC.64 UR6, c[0x0][0x2f0] ;  /* 0x0000bc0000067ab9 */ /* 0x000fe20000000a00 */
[----:B------:R-:W-:Y:S01]  /*fb40*/  IMAD.MOV.U32 R18, RZ, RZ, RZ ;  /* 0x000000ffff127224 */ /* 0x000fe200078e00ff */
[----:B------:R-:W-:Y:S01]  /*fb50*/  UIMAD UR39, UR39, UR38, URZ ;  /* 0x00000026272772a4 */ /* 0x000fe2000f8e023f */
[----:B------:R-:W-:Y:S01]  /*fb60*/  ULDC UR48, c[0x0][0xc] ;  /* 0x0000030000307ab9 */ /* 0x000fe20000000800 */
[----:B------:R-:W-:Y:S01]  /*fb70*/  ULOP3.LUT UR47, UR41, 0x2, URZ, 0xfc, !UPT ;  /* 0x00000002292f7892 */ /* 0x000fe2000f8efc3f */
[C---:B0-----:R-:W-:Y:S01]  /*fb80*/  IMAD.SHL.U32 R32, R13.reuse, 0x8, RZ ;  /* 0x000000080d207824 */ /* 0x041fe200078e00ff */
[----:B------:R-:W-:-:S04]  /*fb90*/  LOP3.LUT R12, R13, 0x7f, RZ, 0xc0, !PT ;  /* 0x0000007f0d0c7812 */ /* 0x000fc800078ec0ff */
[----:B------:R-:W-:-:S04]  /*fba0*/  LOP3.LUT R11, R32, 0x38, RZ, 0xc0, !PT ;  /* 0x00000038200b7812 */ /* 0x000fc800078ec0ff */
[C---:B------:R-:W-:Y:S02]  /*fbb0*/  LOP3.LUT R0, R11.reuse, 0x40, RZ, 0xfc, !PT ;  /* 0x000000400b007812 */ /* 0x040fe400078efcff */
[C---:B------:R-:W-:Y:S02]  /*fbc0*/  ISETP.GE.AND P6, PT, R11.reuse, UR4, PT ;  /* 0x000000040b007c0c */ /* 0x040fe4000bfc6270 */
[C---:B------:R-:W-:Y:S02]  /*fbd0*/  ISETP.GE.AND P1, PT, R0.reuse, UR4, PT ;  /* 0x0000000400007c0c */ /* 0x040fe4000bf26270 */
[----:B------:R-:W-:Y:S02]  /*fbe0*/  ISETP.GE.AND P0, PT, R0, UR5, PT ;  /* 0x0000000500007c0c */ /* 0x000fe4000bf06270 */
[C---:B------:R-:W-:Y:S02]  /*fbf0*/  ISETP.GE.AND P5, PT, R11.reuse, UR5, PT ;  /* 0x000000050b007c0c */ /* 0x040fe4000bfa6270 */
[----:B------:R-:W-:-:S02]  /*fc00*/  LOP3.LUT R2, R11, 0x180, RZ, 0xfc, !PT ;  /* 0x000001800b027812 */ /* 0x000fc400078efcff */
[C---:B------:R-:W-:Y:S02]  /*fc10*/  LOP3.LUT R8, R11.reuse, 0x80, RZ, 0xfc, !PT ;  /* 0x000000800b087812 */ /* 0x040fe400078efcff */
[----:B------:R-:W-:Y:S02]  /*fc20*/  LOP3.LUT R3, R11, 0x1c0, RZ, 0xfc, !PT ;  /* 0x000001c00b037812 */ /* 0x000fe400078efcff */
[----:B------:R-:W-:Y:S02]  /*fc30*/  ISETP.GE.AND P2, PT, R2, UR5, PT ;  /* 0x0000000502007c0c */ /* 0x000fe4000bf46270 */
[----:B------:R-:W-:Y:S02]  /*fc40*/  @P1 LOP3.LUT R16, R16, 0x200, RZ, 0xfc, !PT ;  /* 0x0000020010101812 */ /* 0x000fe400078efcff */
[----:B------:R-:W-:Y:S02]  /*fc50*/  ISETP.GE.AND P4, PT, R8, UR4, PT ;  /* 0x0000000408007c0c */ /* 0x000fe4000bf86270 */
[----:B------:R-:W-:-:S02]  /*fc60*/  LOP3.LUT R16, R16, 0xfffbffff, RZ, 0xc0, !PT ;  /* 0xfffbffff10107812 */ /* 0x000fc400078ec0ff */
[----:B------:R-:W-:Y:S02]  /*fc70*/  ISETP.GE.AND P3, PT, R2, UR4, PT ;  /* 0x0000000402007c0c */ /* 0x000fe4000bf66270 */
[----:B------:R-:W-:Y:S02]  /*fc80*/  @P0 LOP3.LUT R16, R16, 0x40000, RZ, 0xfc, !PT ;  /* 0x0004000010100812 */ /* 0x000fe400078efcff */
[----:B------:R-:W-:Y:S02]  /*fc90*/  ISETP.GE.AND P1, PT, R3, UR4, PT ;  /* 0x0000000403007c0c */ /* 0x000fe4000bf26270 */
[----:B------:R-:W-:Y:S02]  /*fca0*/  LOP3.LUT R16, R16, 0xfffffbff, RZ, 0xc0, !PT ;  /* 0xfffffbff10107812 */ /* 0x000fe400078ec0ff */
[----:B------:R-:W-:Y:S02]  /*fcb0*/  SEL R2, RZ, 0x40, P2 ;  /* 0x00000040ff027807 */ /* 0x000fe40001000000 */
[----:B------:R-:W-:-:S02]  /*fcc0*/  @P6 LOP3.LUT R16, R16, 0x400, RZ, 0xfc, !PT ;  /* 0x0000040010106812 */ /* 0x000fc400078efcff */
[----:B------:R-:W-:Y:S02]  /*fcd0*/  LOP3.LUT R10, R11, 0xc0, RZ, 0xfc, !PT ;  /* 0x000000c00b0a7812 */ /* 0x000fe400078efcff */
[----:B------:R-:W-:Y:S02]  /*fce0*/  LOP3.LUT R16, R16, 0xfff7ffff, RZ, 0xc0, !PT ;  /* 0xfff7ffff10107812 */ /* 0x000fe400078ec0ff */
[----:B------:R-:W-:Y:S02]  /*fcf0*/  ISETP.GE.AND P2, PT, R0, UR4, PT ;  /* 0x0000000400007c0c */ /* 0x000fe4000bf46270 */
[----:B------:R-:W-:Y:S02]  /*fd00*/  @P5 LOP3.LUT R16, R16, 0x80000, RZ, 0xfc, !PT ;  /* 0x0008000010105812 */ /* 0x000fe400078efcff */
[----:B------:R-:W-:Y:S02]  /*fd10*/  SEL R7, RZ, 0x40, P3 ;  /* 0x00000040ff077807 */ /* 0x000fe40001800000 */
[----:B------:R-:W-:-:S02]  /*fd20*/  SEL R33, RZ, 0x80, P1 ;  /* 0x00000080ff217807 */ /* 0x000fc40000800000 */
[----:B------:R-:W-:Y:S02]  /*fd30*/  ISETP.GE.AND P3, PT, R0, UR5, PT ;  /* 0x0000000500007c0c */ /* 0x000fe4000bf66270 */
[----:B------:R-:W-:Y:S02]  /*fd40*/  ISETP.GE.AND P1, PT, R10, UR4, PT ;  /* 0x000000040a007c0c */ /* 0x000fe4000bf26270 */
[----:B------:R-:W-:Y:S02]  /*fd50*/  SEL R0, RZ, 0xffffffff, P2 ;  /* 0xffffffffff007807 */ /* 0x000fe40001000000 */
[----:B------:R-:W-:Y:S02]  /*fd60*/  LOP3.LUT R16, R16, 0xffffffdf, RZ, 0xc0, !PT ;  /* 0xffffffdf10107812 */ /* 0x000fe400078ec0ff */
[----:B------:R-:W-:Y:S01]  /*fd70*/  ISETP.GE.AND P0, PT, R3, UR5, PT ;  /* 0x0000000503007c0c */ /* 0x000fe2000bf06270 */
[----:B------:R-:W-:Y:S01]  /*fd80*/  IMAD.SHL.U32 R6, R0, 0x2, RZ ;  /* 0x0000000200067824 */ /* 0x000fe200078e00ff */
[----:B------:R-:W-:-:S02]  /*fd90*/  @P4 LOP3.LUT R16, R16, 0x20, RZ, 0xfc, !PT ;  /* 0x0000002010104812 */ /* 0x000fc400078efcff */
[----:B------:R-:W-:Y:S02]  /*fda0*/  SEL R0, RZ, 0xffffff80, P0 ;  /* 0xffffff80ff007807 */ /* 0x000fe40000000000 */
[----:B------:R-:W-:Y:S02]  /*fdb0*/  ISETP.GE.AND P0, PT, R8, UR5, PT ;  /* 0x0000000508007c0c */ /* 0x000fe4000bf06270 */
[----:B------:R-:W-:Y:S02]  /*fdc0*/  LOP3.LUT R16, R16, 0xffffffef, RZ, 0xc0, !PT ;  /* 0xffffffef10107812 */ /* 0x000fe400078ec0ff */
[----:B------:R-:W-:Y:S02]  /*fdd0*/  SEL R5, RZ, 0xffffffff, P3 ;  /* 0xffffffffff057807 */ /* 0x000fe40001800000 */
[----:B------:R-:W-:Y:S02]  /*fde0*/  @P1 LOP3.LUT R16, R16, 0x10, RZ, 0xfc, !PT ;  /* 0x0000001010101812 */ /* 0x000fe400078efcff */
[----:B------:R-:W-:Y:S01]  /*fdf0*/  SEL R9, RZ, 0x4, P0 ;  /* 0x00000004ff097807 */ /* 0x000fe20000000000 */
[----:B------:R-:W-:Y:S01]  /*fe00*/  IMAD.SHL.U32 R5, R5, 0x2, RZ ;  /* 0x0000000205057824 */ /* 0x000fe200078e00ff */
[----:B------:R-:W-:-:S02]  /*fe10*/  LOP3.LUT R16, R16, 0xfffdffff, RZ, 0xc0, !PT ;  /* 0xfffdffff10107812 */ /* 0x000fc400078ec0ff */
[----:B------:R-:W-:Y:S02]  /*fe20*/  SEL R3, RZ, 0x1, P6 ;  /* 0x00000001ff037807 */ /* 0x000fe40003000000 */
[----:B------:R-:W-:Y:S02]  /*fe30*/  @P0 LOP3.LUT R16, R16, 0x20000, RZ, 0xfc, !PT ;  /* 0x0002000010100812 */ /* 0x000fe400078efcff */
[----:B------:R-:W-:Y:S02]  /*fe40*/  ISETP.GE.AND P0, PT, R10, UR5, PT ;  /* 0x000000050a007c0c */ /* 0x000fe4000bf06270 */
[----:B------:R-:W-:Y:S02]  /*fe50*/  SEL R4, RZ, 0x1, P5 ;  /* 0x00000001ff047807 */ /* 0x000fe40002800000 */
[----:B------:R-:W-:Y:S02]  /*fe60*/  LOP3.LUT R3, R6, 0x2, R3, 0xe2, !PT ;  /* 0x0000000206037812 */ /* 0x000fe400078ee203 */
[----:B------:R-:W-:-:S02]  /*fe70*/  LOP3.LUT R6, R5, 0x2, R4, 0xe2, !PT ;  /* 0x0000000205067812 */ /* 0x000fc400078ee204 */
[----:B------:R-:W-:Y:S02]  /*fe80*/  SEL R8, RZ, 0x8, P0 ;  /* 0x00000008ff087807 */ /* 0x000fe40000000000 */
[----:B------:R-:W-:Y:S02]  /*fe90*/  LOP3.LUT R16, R16, 0xfffeffff, RZ, 0xc0, !PT ;  /* 0xfffeffff10107812 */ /* 0x000fe400078ec0ff */
[----:B------:R-:W-:Y:S02]  /*fea0*/  LOP3.LUT R8, R8, R6, R9, 0xfe, !PT ;  /* 0x0000000608087212 */ /* 0x000fe400078efe09 */
[----:B------:R-:W-:Y:S02]  /*feb0*/  LOP3.LUT R9, R11, 0x100, RZ, 0xfc, !PT ;  /* 0x000001000b097812 */ /* 0x000fe400078efcff */
[----:B------:R-:W-:Y:S02]  /*fec0*/  @P0 LOP3.LUT R16, R16, 0x10000, RZ, 0xfc, !PT ;  /* 0x0001000010100812 */ /* 0x000fe400078efcff */
[----:B------:R-:W-:-:S02]  /*fed0*/  ISETP.GE.AND P0, PT, R9, UR4, PT ;  /* 0x0000000409007c0c */ /* 0x000fc4000bf06270 */
[----:B------:R-:W-:Y:S02]  /*fee0*/  SEL R4, RZ, 0x4, P4 ;  /* 0x00000004ff047807 */ /* 0x000fe40002000000 */
[----:B------:R-:W-:Y:S02]  /*fef0*/  SEL R5, RZ, 0x8, P1 ;  /* 0x00000008ff057807 */ /* 0x000fe40000800000 */
[----:B------:R-:W-:Y:S02]  /*ff00*/  LOP3.LUT R16, R16, 0xfffffff7, RZ, 0xc0, !PT ;  /* 0xfffffff710107812 */ /* 0x000fe400078ec0ff */
[----:B------:R-:W-:Y:S02]  /*ff10*/  LOP3.LUT R10, R11, 0x140, RZ, 0xfc, !PT ;  /* 0x000001400b0a7812 */ /* 0x000fe400078efcff */
[----:B------:R-:W-:Y:S02]  /*ff20*/  LOP3.LUT R4, R5, R3, R4, 0xfe, !PT ;  /* 0x0000000305047212 */ /* 0x000fe400078efe04 */
[----:B------:R-:W-:-:S02]  /*ff30*/  SEL R5, RZ, 0x10, P0 ;  /* 0x00000010ff057807 */ /* 0x000fc40000000000 */
[----:B------:R-:W-:Y:S02]  /*ff40*/  @P0 LOP3.LUT R16, R16, 0x8, RZ, 0xfc, !PT ;  /* 0x0000000810100812 */ /* 0x000fe400078efcff */
[----:B------:R-:W-:Y:S01]  /*ff50*/  ISETP.GE.AND P0, PT, R10, UR4, PT ;  /* 0x000000040a007c0c */ /* 0x000fe2000bf06270 */
[----:B------:R-:W-:Y:S01]  /*ff60*/  ULDC UR4, c[0x0][0x424] ;  /* 0x0001090000047ab9 */ /* 0x000fe20000000800 */
[----:B------:R-:W-:Y:S01]  /*ff70*/  LOP3.LUT R16, R16, 0xfffffffb, RZ, 0xc0, !PT ;  /* 0xfffffffb10107812 */ /* 0x000fe200078ec0ff */
[----:B------:R-:W-:Y:S01]  /*ff80*/  USEL UR4, UR4, 0x1, UP0 ;  /* 0x0000000104047887 */ /* 0x000fe20008000000 */
[----:B------:R-:W-:Y:S02]  /*ff90*/  SEL R6, RZ, 0x20, P0 ;  /* 0x00000020ff067807 */ /* 0x000fe40000000000 */
[----:B------:R-:W-:Y:S01]  /*ffa0*/  LOP3.LUT R3, R32, 0x1f8, RZ, 0xc0, !PT ;  /* 0x000001f820037812 */ /* 0x000fe200078ec0ff */
[----:B------:R-:W-:Y:S01]  /*ffb0*/  UIMAD UR40, UR4, UR6, URZ ;  /* 0x00000006042872a4 */ /* 0x000fe2000f8e023f */
[----:B------:R-:W-:-:S02]  /*ffc0*/  ISETP.GE.AND P1, PT, R11, UR7, PT ;  /* 0x000000070b007c0c */ /* 0x000fc4000bf26270 */
[----:B------:R-:W-:Y:S01]  /*ffd0*/  LOP3.LUT R3, R3, 0x38, R13, 0x78, !PT ;  /* 0x0000003803037812 */ /* 0x000fe200078e780d */
[----:B------:R-:W-:Y:S01]  /*ffe0*/  UIADD3 UR4, UR40, 0x3f, URZ ;  /* 0x0000003f28047890 */ /* 0x000fe2000fffe03f */
[----:B------:R-:W-:Y:S01]  /*fff0*/  LOP3.LUT R4, R6, R4, R5, 0xfe, !PT ;  /* 0x0000000406047212 */ /* 0x000fe200078efe05 */
[----:B------:R-:W-:Y:S01]  /*10000*/  UIADD3 UR38, UR40, 0x40, -UR38 ;  /* 0x0000004028267890 */ /* 0x000fe2000fffe826 */
[----:B------:R-:W-:Y:S02]  /*10010*/  @P0 LOP3.LUT R16, R16, 0x4, RZ, 0xfc, !PT ;  /* 0x0000000410100812 */ /* 0x000fe400078efcff */
[----:B------:R-:W-:Y:S02]  /*10020*/  ISETP.GE.AND P0, PT, R9, UR5, PT ;  /* 0x0000000509007c0c */ /* 0x000fe4000bf06270 */
[----:B------:R-:W-:Y:S02]  /*10030*/  LOP3.LUT R16, R16, 0xffff7fff, RZ, 0xc0, !PT ;  /* 0xffff7fff10107812 */ /* 0x000fe400078ec0ff */
[----:B------:R-:W-:-:S02]  /*10040*/  SEL R9, RZ, 0x10, P0 ;  /* 0x00000010ff097807 */ /* 0x000fc40000000000 */
[----:B------:R-:W-:Y:S02]  /*10050*/  LOP3.LUT R32, R3, 0x200, R32, 0xf8, !PT ;  /* 0x0000020003207812 */ /* 0x000fe400078ef820 */
[----:B------:R-:W-:Y:S02]  /*10060*/  SHF.R.U32.HI R3, RZ, 0x3, R12 ;  /* 0x00000003ff037819 */ /* 0x000fe4000001160c */
[----:B------:R-:W-:-:S03]  /*10070*/  LOP3.LUT R4, R4, R7, RZ, 0xfc, !PT ;  /* 0x0000000704047212 */ /* 0x000fc600078efcff */
[----:B------:R-:W-:Y:S02]  /*10080*/  @P0 LOP3.LUT R16, R16, 0x8000, RZ, 0xfc, !PT ;  /* 0x0000800010100812 */ /* 0x000fe400078efcff */
[----:B------:R-:W-:Y:S01]  /*10090*/  ISETP.GE.AND P0, PT, R10, UR5, PT ;  /* 0x000000050a007c0c */ /* 0x000fe2000bf06270 */
[----:B------:R-:W-:Y:S01]  /*100a0*/  UMOV UR5, 0x400 ;  /* 0x0000040000057882 */ /* 0x000fe20000000000 */
[----:B------:R-:W-:Y:S01]  /*100b0*/  LOP3.LUT R16, R16, 0xffffbfff, RZ, 0xc0, !PT ;  /* 0xffffbfff10107812 */ /* 0x000fe200078ec0ff */
[----:B-1----:R-:W-:Y:S01]  /*100c0*/  ULEA UR5, UR8, UR5, 0x18 ;  /* 0x0000000508057291 */ /* 0x002fe2000f8ec03f */
[----:B------:R-:W-:Y:S02]  /*100d0*/  SEL R10, RZ, 0x20, P0 ;  /* 0x00000020ff0a7807 */ /* 0x000fe40000000000 */
[----:B------:R-:W-:Y:S02]  /*100e0*/  LOP3.LUT R33, R4, R33, RZ, 0xfc, !PT ;  /* 0x0000002104217212 */ /* 0x000fe400078efcff */
[----:B------:R-:W-:Y:S01]  /*100f0*/  LOP3.LUT R9, R10, R8, R9, 0xfe, !PT ;  /* 0x000000080a097212 */ /* 0x000fe200078efe09 */
[----:B------:R-:W-:Y:S01]  /*10100*/  IMAD.U32 R17, RZ, RZ, UR5 ;  /* 0x00000005ff117e24 */ /* 0x000fe2000f8e00ff */
[----:B------:R-:W-:Y:S01]  /*10110*/  USHF.R.S32.HI UR5, URZ, 0x1f, UR4 ;  /* 0x0000001f3f057899 */ /* 0x000fe20008011404 */
[----:B------:R-:W-:-:S02]  /*10120*/  LOP3.LUT R29, R4, 0x40, RZ, 0xc0, !PT ;  /* 0x00000040041d7812 */ /* 0x000fc400078ec0ff */
[----:B------:R-:W-:Y:S01]  /*10130*/  LOP3.LUT R9, R9, R2, RZ, 0xfc, !PT ;  /* 0x0000000209097212 */ /* 0x000fe200078efcff */
[----:B------:R-:W-:Y:S01]  /*10140*/  IMAD.SHL.U32 R2, R13, 0x10, RZ ;  /* 0x000000100d027824 */ /* 0x000fe200078e00ff */
[----:B------:R-:W-:Y:S01]  /*10150*/  @P0 LOP3.LUT R16, R16, 0x4000, RZ, 0xfc, !PT ;  /* 0x0000400010100812 */ /* 0x000fe200078efcff */
[----:B------:R-:W-:Y:S01]  /*10160*/  ULEA.HI UR5, UR5, UR4, URZ, 0x6 ;  /* 0x0000000405057291 */ /* 0x000fe2000f8f303f */
[C---:B------:R-:W-:Y:S01]  /*10170*/  LOP3.LUT R0, R9.reuse, 0x80, R0, 0xc8, !PT ;  /* 0x0000008009007812 */ /* 0x040fe200078ec800 */
[----:B------:R-:W-:Y:S01]  /*10180*/  IMAD R22, R32, 0x2, R17 ;  /* 0x0000000220167824 */ /* 0x000fe200078e0211 */
[----:B------:R-:W-:Y:S01]  /*10190*/  LOP3.LUT R9, R9, 0x40, RZ, 0xc0, !PT ;  /* 0x0000004009097812 */ /* 0x000fe200078ec0ff */
[----:B------:R-:W-:Y:S01]  /*101a0*/  USHF.R.S32.HI UR37, URZ, 0x6, UR5 ;  /* 0x000000063f257899 */ /* 0x000fe20008011405 */
[----:B------:R-:W-:Y:S02]  /*101b0*/  LOP3.LUT R2, R3, 0x70, R2, 0xf8, !PT ;  /* 0x0000007003027812 */ /* 0x000fe400078ef802 */
[----:B------:R-:W-:-:S02]  /*101c0*/  SHF.R.U32.HI R2, RZ, 0x2, R9 ;  /* 0x00000002ff027819 */ /* 0x000fc40000011609 */
[----:B------:R-:W-:Y:S02]  /*101d0*/  SHF.R.U32.HI R0, RZ, 0x3, R0 ;  /* 0x00000003ff007819 */ /* 0x000fe40000011600 */
[----:B------:R-:W-:Y:S01]  /*101e0*/  ISETP.GE.AND P0, PT, R11, UR9, PT ;  /* 0x000000090b007c0c */ /* 0x000fe2000bf06270 */
[----:B------:R2:W-:Y:S01]  /*101f0*/  STL [R1+0x4], R2 ;  /* 0x0000040201007387 */ /* 0x0005e20000100800 */
[----:B------:R-:W-:Y:S02]  /*10200*/  LOP3.LUT R16, R16, 0xfffffffd, RZ, 0xc0, !PT ;  /* 0xfffffffd10107812 */ /* 0x000fe400078ec0ff */
[----:B------:R-:W-:Y:S01]  /*10210*/  LOP3.LUT R28, R33, 0x80, RZ, 0xc0, !PT ;  /* 0x00000080211c7812 */ /* 0x000fe200078ec0ff */
[----:B------:R2:W-:Y:S01]  /*10220*/  STL [R1], R0 ;  /* 0x0000000001007387 */ /* 0x0005e20000100800 */
[----:B------:R-:W-:Y:S02]  /*10230*/  @P1 LOP3.LUT R16, R16, 0x2, RZ, 0xfc, !PT ;  /* 0x0000000210101812 */ /* 0x000fe400078efcff */
[----:B------:R-:W-:-:S02]  /*10240*/  SHF.R.U32.HI R29, RZ, 0x2, R29 ;  /* 0x00000002ff1d7819 */ /* 0x000fc4000001161d */
[----:B------:R-:W-:Y:S02]  /*10250*/  LOP3.LUT R16, R16, 0xffefffff, RZ, 0xc0, !PT ;  /* 0xffefffff10107812 */ /* 0x000fe400078ec0ff */
[----:B------:R-:W-:Y:S02]  /*10260*/  SHF.R.U32.HI R28, RZ, 0x3, R28 ;  /* 0x00000003ff1c7819 */ /* 0x000fe4000001161c */
[----:B------:R-:W-:-:S07]  /*10270*/  @P0 LOP3.LUT R16, R16, 0x100000, RZ, 0xfc, !PT ;  /* 0x0010000010100812 */ /* 0x000fce00078efcff */
.L_x_4162:
        /* <DEDUP_REMOVED lines=22> */
.L_x_4110:
[----:B------:R-:W-:Y:S01]  /*103e0*/  ULDC UR8, c[0x0][0xd54] ;  /* 0x0003550000087ab9 */ /* 0x000fe20000000800 */
[----:B------:R-:W-:Y:S01]  /*103f0*/  UMOV UR6, UR7 ;  /* 0x0000000700067c82 */ /* 0x000fe20008000000 */
[----:B------:R-:W-:-:S11]  /*10400*/  UISETP.NE.AND UP0, UPT, UR8, 0x1, UPT ;  /* 0x000000010800788c */ /* 0x000fd6000bf05270 */
[----:B------:R-:W-:Y:S02]  /*10410*/  @UP0 ULDC.64 UR10, c[0x0][0xd58] ;  /* 0x00035600000a0ab9 */ /* 0x000fe40000000a00 */
[----:B------:R-:W-:-:S04]  /*10420*/  UIMAD.WIDE.U32 UR4, UR7, UR10, URZ ;  /* 0x0000000a070472a5 */ /* 0x000fc8000f8e003f */
[----:B------:R-:W-:-:S04]  /*10430*/  @UP0 USHF.R.U32.HI UR6, URZ, UR11, UR5 ;  /* 0x0000000b3f060299 */ /* 0x000fc80008011605 */
[----:B------:R-:W-:-:S12]  /*10440*/  UIMAD UR4, UR6, UR8, URZ ;  /* 0x00000008060472a4 */ /* 0x000fd8000f8e023f */
.L_x_4111:
        /* <DEDUP_REMOVED lines=20> */
[----:B--2---:R-:W-:Y:S01]  /*10590*/  IMAD.U32 R2, RZ, RZ, UR4 ;  /* 0x00000004ff027e24 */ /* 0x004fe2000f8e00ff */
        /* <DEDUP_REMOVED lines=37> */
.L_x_4113:
        /* <DEDUP_REMOVED lines=20> */
.L_x_4116:
[----:B------:R-:W-:Y:S05]  /*10930*/  BSYNC B6 ;  /* 0x0000000000067941 */ /* 0x000fea0003800000 */
.L_x_4115:
        /* <DEDUP_REMOVED lines=20> */
.L_x_4119:
        /* <DEDUP_REMOVED lines=15> */
.L_x_4118:
[----:B------:R-:W-:Y:S05]  /*10b70*/  BSYNC B6 ;  /* 0x0000000000067941 */ /* 0x000fea0003800000 */
.L_x_4117:
        /* <DEDUP_REMOVED lines=17> */
.L_x_4179:
[----:B------:R-:W2:Y:S01]  /*10c90*/  S2R R0, SR_TID.X ;  /* 0x0000000000007919 */ /* 0x000ea20000002100 */
[----:B0-----:R-:W-:Y:S01]  /*10ca0*/  ISETP.NE.AND P1, PT, R10, 0x1, PT ;  /* 0x000000010a00780c */ /* 0x001fe20003f25270 */
[----:B------:R-:W-:Y:S01]  /*10cb0*/  IMAD.MOV.U32 R35, RZ, RZ, RZ ;  /* 0x000000ffff237224 */ /* 0x000fe200078e00ff */
[----:B-----5:R-:W-:Y:S01]  /*10cc0*/  SHF.R.S32.HI R30, RZ, 0x1f, R26 ;  /* 0x0000001fff1e7819 */ /* 0x020fe2000001141a */
[----:B-1----:R-:W0:Y:S01]  /*10cd0*/  S2R R2, SR_TID.X ;  /* 0x0000000000027919 */ /* 0x002e220000002100 */
[----:B------:R-:W-:-:S09]  /*10ce0*/  LOP3.LUT R16, R16, 0xffffdfff, RZ, 0xc0, !PT ;  /* 0xffffdfff10107812 */ /* 0x000fd200078ec0ff */
[----:B------:R-:W1:Y:S01]  /*10cf0*/  @P1 LDC R5, c[0x0][0x438] ;  /* 0x00010e00ff051b82 */ /* 0x000e620000000800 */
[----:B------:R-:W-:Y:S02]  /*10d00*/  @P1 LOP3.LUT R16, R16, 0x2000, RZ, 0xfc, !PT ;  /* 0x0000200010101812 */ /* 0x000fe400078efcff */
[----:B--2---:R-:W-:Y:S01]  /*10d10*/  LOP3.LUT R0, R0, 0x7f, RZ, 0xc0, !PT ;  /* 0x0000007f00007812 */ /* 0x004fe200078ec0ff */
[----:B0-----:R-:W-:-:S03]  /*10d20*/  IMAD.SHL.U32 R8, R2, 0x10, RZ ;  /* 0x0000001002087824 */ /* 0x001fc600078e00ff */
[----:B------:R-:W-:-:S04]  /*10d30*/  SHF.R.U32.HI R0, RZ, 0x3, R0 ;  /* 0x00000003ff007819 */ /* 0x000fc80000011600 */
[----:B------:R-:W-:Y:S02]  /*10d40*/  LOP3.LUT R8, R0, 0x70, R8, 0xf8, !PT ;  /* 0x0000007000087812 */ /* 0x000fe400078ef808 */
[----:B------:R-:W0:Y:S03]  /*10d50*/  @P1 LDC R0, c[0x0][0x434] ;  /* 0x00010d00ff001b82 */ /* 0x000e260000000800 */
[----:B------:R-:W-:-:S04]  /*10d60*/  IMAD.IADD R2, R8, 0x1, R25 ;  /* 0x0000000108027824 */ /* 0x000fc800078e0219 */
[C---:B------:R-:W-:Y:S01]  /*10d70*/  IMAD.IADD R37, R2.reuse, 0x1, R31 ;  /* 0x0000000102257824 */ /* 0x040fe200078e021f */
[----:B------:R-:W-:-:S03]  /*10d80*/  ISETP.GE.AND P0, PT, R2, UR40, PT ;  /* 0x0000002802007c0c */ /* 0x000fc6000bf06270 */
[----:B------:R-:W-:Y:S01]  /*10d90*/  IMAD.MOV.U32 R6, RZ, RZ, R37 ;  /* 0x000000ffff067224 */ /* 0x000fe200078e0025 */
[----:B------:R-:W-:Y:S01]  /*10da0*/  ISETP.GT.U32.OR P0, PT, R8, 0x3f, P0 ;  /* 0x0000003f0800780c */ /* 0x000fe20000704470 */
[----:B0-----:R-:W-:-:S12]  /*10db0*/  @P1 IMAD.HI.U32 R0, R37, R0, RZ ;  /* 0x0000000025001227 */ /* 0x001fd800078e00ff */
[----:B------:R-:W0:Y:S01]  /*10dc0*/  @!P0 LDC.64 R2, c[0x0][0x428] ;  /* 0x00010a00ff028b82 */ /* 0x000e220000000a00 */
[----:B-1----:R-:W-:-:S07]  /*10dd0*/  @P1 SHF.R.U32.HI R6, RZ, R5, R0 ;  /* 0x00000005ff061219 */ /* 0x002fce0000011600 */
[----:B------:R-:W1:Y:S01]  /*10de0*/  @!P0 LDC.64 R4, c[0x0][0x418] ;  /* 0x00010600ff048b82 */ /* 0x000e620000000a00 */
[----:B------:R-:W-:Y:S01]  /*10df0*/  @!P0 SHF.R.S32.HI R7, RZ, 0x1f, R6 ;  /* 0x0000001fff078819 */ /* 0x000fe20000011406 */
[----:B0-----:R-:W-:-:S04]  /*10e00*/  @!P0 IMAD R0, R30, R2, RZ ;  /* 0x000000021e008224 */ /* 0x001fc800078e02ff */
[C---:B------:R-:W-:Y:S02]  /*10e10*/  @!P0 IMAD R9, R26.reuse, R3, R0 ;  /* 0x000000031a098224 */ /* 0x040fe400078e0200 */
[----:B------:R-:W-:-:S04]  /*10e20*/  @!P0 IMAD.WIDE.U32 R2, R26, R2, R6 ;  /* 0x000000021a028225 */ /* 0x000fc800078e0006 */
[----:B------:R-:W-:Y:S01]  /*10e30*/  @!P0 IMAD.IADD R0, R3, 0x1, R9 ;  /* 0x0000000103008824 */ /* 0x000fe200078e0209 */
[----:B-1----:R-:W-:-:S04]  /*10e40*/  @!P0 LEA R4, P1, R2, R4, 0x2 ;  /* 0x0000000402048211 */ /* 0x002fc800078210ff */
        /* <DEDUP_REMOVED lines=16> */
.L_x_4121:
[----:B------:R-:W-:Y:S01]  /*10f50*/  IMAD R27, R18, 0x8, R17 ;  /* 0x00000008121b7824 */ /* 0x000fe200078e0211 */
[----:B------:R-:W-:Y:S01]  /*10f60*/  SHF.L.U32 R0, R23, 0x1f, RZ ;  /* 0x0000001f17007819 */ /* 0x000fe200000006ff */
[----:B------:R-:W-:Y:S03]  /*10f70*/  BSSY B0, `(.L_x_4122) ;  /* 0x0000003000007945 */ /* 0x000fe60003800000 */
[----:B------:R-:W0:Y:S02]  /*10f80*/  SYNCS.PHASECHK.TRANS64.TRYWAIT P0, [R27+URZ+0x38840], R0 ;  /* 0x038840001b0075a7 */ /* 0x000e24000800017f */
[----:B0-----:R-:W-:Y:S05]  /*10f90*/  @!P0 BRA `(.L_x_4123) ;  /* 0x0000003800ac8947 */ /* 0x001fea0003800000 */
.L_x_4180:
[----:B------:R-:W-:Y:S05]  /*10fa0*/  BSYNC B0 ;  /* 0x0000000000007941 */ /* 0x000fea0003800000 */
.L_x_4122:
[----:B0-----:R-:W-:Y:S01]  /*10fb0*/  SHF.R.S32.HI R0, RZ, 0x1f, R37 ;  /* 0x0000001fff007819 */ /* 0x001fe20000011425 */
[----:B------:R-:W-:Y:S01]  /*10fc0*/  ULDC.64 UR4, c[0x0][0x300] ;  /* 0x0000c00000047ab9 */ /* 0x000fe20000000a00 */
[----:B-----5:R-:W-:Y:S01]  /*10fd0*/  SHF.R.S32.HI R4, RZ, 0x1f, R35 ;  /* 0x0000001fff047819 */ /* 0x020fe20000011423 */
[----:B------:R-:W-:Y:S01]  /*10fe0*/  IMAD.WIDE.U32 R2, R37, UR4, RZ ;  /* 0x0000000425027c25 */ /* 0x000fe2000f8e00ff */
[----:B------:R-:W0:Y:S01]  /*10ff0*/  S2R R6, SR_TID.X ;  /* 0x0000000000067919 */ /* 0x000e220000002100 */
[----:B------:R-:W-:Y:S01]  /*11000*/  LOP3.LUT P2, RZ, R16, 0x2, RZ, 0xc0, !PT ;  /* 0x0000000210ff7812 */ /* 0x000fe2000784c0ff */
[----:B------:R1:W-:Y:S04]  /*11010*/  STL [R1+0x8], R0 ;  /* 0x0000080001007387 */ /* 0x0003e80000100800 */
[----:B------:R2:W-:Y:S01]  /*11020*/  STL [R1+0xc], R4 ;  /* 0x00000c0401007387 */ /* 0x0005e20000100800 */
[----:B-1----:R-:W-:-:S04]  /*11030*/  IMAD R0, R0, UR4, RZ ;  /* 0x0000000400007c24 */ /* 0x002fc8000f8e02ff */
[----:B------:R-:W-:Y:S01]  /*11040*/  IMAD R5, R37, UR5, R0 ;  /* 0x0000000525057c24 */ /* 0x000fe2000f8e0200 */
[----:B------:R-:W-:Y:S02]  /*11050*/  ULDC.64 UR4, c[0x0][0x310] ;  /* 0x0000c40000047ab9 */ /* 0x000fe40000000a00 */
[----:B------:R-:W-:Y:S02]  /*11060*/  IMAD R0, R4, UR4, RZ ;  /* 0x0000000404007c24 */ /* 0x000fe4000f8e02ff */
[----:B--2---:R-:W1:Y:S01]  /*11070*/  S2R R4, SR_TID.X ;  /* 0x0000000000047919 */ /* 0x004e620000002100 */
[----:B------:R-:W-:Y:S02]  /*11080*/  IMAD.IADD R3, R3, 0x1, R5 ;  /* 0x0000000103037824 */ /* 0x000fe400078e0205 */
[C---:B------:R-:W-:Y:S02]  /*11090*/  IMAD R5, R35.reuse, UR5, R0 ;  /* 0x0000000523057c24 */ /* 0x040fe4000f8e0200 */
[----:B------:R-:W-:Y:S01]  /*110a0*/  IMAD.WIDE.U32 R2, R35, UR4, R2 ;  /* 0x0000000423027c25 */ /* 0x000fe2000f8e0002 */
[----:B------:R-:W-:-:S03]  /*110b0*/  ULDC.64 UR4, c[0x0][0x308] ;  /* 0x0000c20000047ab9 */ /* 0x000fc60000000a00 */
[----:B------:R-:W-:Y:S02]  /*110c0*/  IMAD.IADD R3, R3, 0x1, R5 ;  /* 0x0000000103037824 */ /* 0x000fe400078e0205 */
[----:B------:R-:W-:Y:S02]  /*110d0*/  IMAD R0, R24, UR4, RZ ;  /* 0x0000000418007c24 */ /* 0x000fe4000f8e02ff */
[----:B------:R-:W-:-:S04]  /*110e0*/  IMAD.WIDE.U32 R2, R19, UR4, R2 ;  /* 0x0000000413027c25 */ /* 0x000fc8000f8e0002 */
[----:B------:R-:W-:Y:S01]  /*110f0*/  IMAD R5, R19, UR5, R0 ;  /* 0x0000000513057c24 */ /* 0x000fe2000f8e0200 */
[----:B------:R-:W-:Y:S01]  /*11100*/  ULDC.64 UR4, c[0x0][0x2e8] ;  /* 0x0000ba0000047ab9 */ /* 0x000fe20000000a00 */
[----:B0-----:R-:W-:Y:S01]  /*11110*/  IMAD.SHL.U32 R8, R6, 0x8, RZ ;  /* 0x0000000806087824 */ /* 0x001fe200078e00ff */
[----:B------:R-:W-:Y:S01]  /*11120*/  LEA R0, P0, R2, UR4, 0x1 ;  /* 0x0000000402007c11 */ /* 0x000fe2000f8008ff */
[----:B------:R-:W-:Y:S01]  /*11130*/  IMAD.IADD R5, R3, 0x1, R5 ;  /* 0x0000000103057824 */ /* 0x000fe200078e0205 */
[----:B------:R-:W-:Y:S02]  /*11140*/  UMOV UR4, 0xffffffff ;  /* 0xffffffff00047882 */ /* 0x000fe40000000000 */
[----:B------:R-:W-:Y:S02]  /*11150*/  LOP3.LUT R8, R8, 0x38, RZ, 0xc0, !PT ;  /* 0x0000003808087812 */ /* 0x000fe400078ec0ff */
[----:B------:R-:W-:Y:S02]  /*11160*/  LEA.HI.X R5, R2, UR5, R5, 0x1, P0 ;  /* 0x0000000502057c11 */ /* 0x000fe400080f0c05 */
[----:B-1----:R-:W-:-:S04]  /*11170*/  LOP3.LUT R4, R4, 0x7f, RZ, 0xc0, !PT ;  /* 0x0000007f04047812 */ /* 0x002fc800078ec0ff */
[----:B------:R-:W-:-:S04]  /*11180*/  SHF.R.U32.HI R4, RZ, 0x3, R4 ;  /* 0x00000003ff047819 */ /* 0x000fc80000011604 */
[----:B------:R-:W-:Y:S01]  /*11190*/  IADD3 R25, -R4, UR40, -R25 ;  /* 0x0000002804197c10 */ /* 0x000fe2000fffe919 */
[----:B------:R-:W-:-:S03]  /*111a0*/  IMAD R4, R18, 0x1000, R32 ;  /* 0x0000100012047824 */ /* 0x000fc600078e0220 */
[----:B------:R-:W-:Y:S01]  /*111b0*/  ISETP.GE.AND P0, PT, R25, 0x1, PT ;  /* 0x000000011900780c */ /* 0x000fe20003f06270 */
[----:B------:R-:W-:-:S12]  /*111c0*/  BRA.DIV UR4, `(.L_x_4124) ;  /* 0x0000003a04347947 */ /* 0x000fd8000b800000 */
[----:B------:R-:W0:Y:S01]  /*111d0*/  SHFL.IDX PT, R14, R0, RZ, 0x181f ;  /* 0x00181fff000e7589 */ /* 0x000e2200000e0000 */
[----:B------:R-:W-:-:S03]  /*111e0*/  @P0 IMAD R7, R4, 0x2, R17 ;  /* 0x0000000204070824 */ /* 0x000fc600078e0211 */
[----:B------:R-:W1:Y:S01]  /*111f0*/  SHFL.IDX PT, R2, R5, RZ, 0x181f ;  /* 0x00181fff05027589 */ /* 0x000e6200000e0000 */
[----:B0-----:R-:W-:-:S03]  /*11200*/  @P0 LEA R6, P1, R8, R14, 0x1 ;  /* 0x0000000e08060211 */ /* 0x001fc600078208ff */
[----:B------:R-:W0:Y:S02]  /*11210*/  SHFL.IDX PT, R14, R0, 0x1, 0x181f ;  /* 0x00381f00000e7f89 */ /* 0x000e2400000e0000 */
[----:B-1----:R-:W-:Y:S02]  /*11220*/  @P0 IMAD.X R3, RZ, RZ, R2, P1 ;  /* 0x000000ffff030224 */ /* 0x002fe400008e0602 */
[----:B------:R-:W-:-:S05]  /*11230*/  @P0 IMAD.MOV.U32 R2, RZ, RZ, R6 ;  /* 0x000000ffff020224 */ /* 0x000fca00078e0006 */
[----:B------:R1:W-:Y:S01]  /*11240*/  @P0 LDGSTS.E.BYPASS.LTC128B.128 [R7+0x22400], desc[UR44][R2.64], !P2 ;  /* 0x2240000002070fae */ /* 0x0003e2000d101d6c */
[----:B------:R-:W-:-:S03]  /*11250*/  ISETP.GE.AND P0, PT, R25, 0x11, PT ;  /* 0x000000111900780c */ /* 0x000fc60003f06270 */
[----:B-1----:R-:W1:Y:S10]  /*11260*/  SHFL.IDX PT, R2, R5, 0x1, 0x181f ;  /* 0x00381f0005027f89 */ /* 0x002e7400000e0000 */
[----:B0-----:R-:W-:Y:S01]  /*11270*/  @P0 LEA R6, P1, R8, R14, 0x1 ;  /* 0x0000000e08060211 */ /* 0x001fe200078208ff */
[----:B------:R-:W-:Y:S01]  /*11280*/  @P0 IMAD R9, R4, 0x2, R17 ;  /* 0x0000000204090824 */ /* 0x000fe200078e0211 */
[----:B------:R-:W0:Y:S03]  /*11290*/  SHFL.IDX PT, R14, R0, 0x2, 0x181f ;  /* 0x00581f00000e7f89 */ /* 0x000e2600000e0000 */
[----:B-1----:R-:W-:-:S02]  /*112a0*/  @P0 IMAD.X R3, RZ, RZ, R2, P1 ;  /* 0x000000ffff030224 */ /* 0x002fc400008e0602 */
[----:B------:R-:W-:-:S05]  /*112b0*/  @P0 IMAD.MOV.U32 R2, RZ, RZ, R6 ;  /* 0x000000ffff020224 */ /* 0x000fca00078e0006 */
[----:B------:R1:W-:Y:S01]  /*112c0*/  @P0 LDGSTS.E.BYPASS.LTC128B.128 [R9+0x22c00], desc[UR44][R2.64], !P2 ;  /* 0x22c0000002090fae */ /* 0x0003e2000d101d6c */
[----:B------:R-:W-:-:S03]  /*112d0*/  ISETP.GE.AND P0, PT, R25, 0x21, PT ;  /* 0x000000211900780c */ /* 0x000fc60003f06270 */
[----:B-1----:R-:W1:Y:S10]  /*112e0*/  SHFL.IDX PT, R2, R5, 0x2, 0x181f ;  /* 0x00581f0005027f89 */ /* 0x002e7400000e0000 */
[----:B0-----:R-:W-:Y:S01]  /*112f0*/  @P0 LEA R6, P1, R8, R14, 0x1 ;  /* 0x0000000e08060211 */ /* 0x001fe200078208ff */
[----:B------:R-:W-:Y:S01]  /*11300*/  @P0 IMAD R7, R4, 0x2, R17 ;  /* 0x0000000204070824 */ /* 0x000fe200078e0211 */
[----:B------:R-:W0:Y:S04]  /*11310*/  SHFL.IDX PT, R5, R5, 0x3, 0x181f ;  /* 0x00781f0005057f89 */ /* 0x000e2800000e0000 */
[----:B------:R2:W3:Y:S01]  /*11320*/  SHFL.IDX PT, R14, R0, 0x3, 0x181f ;  /* 0x00781f00000e7f89 */ /* 0x0004e200000e0000 */
[----:B-1----:R-:W-:-:S02]  /*11330*/  @P0 IMAD.X R3, RZ, RZ, R2, P1 ;  /* 0x000000ffff030224 */ /* 0x002fc400008e0602 */
[----:B------:R-:W-:-:S05]  /*11340*/  @P0 IMAD.MOV.U32 R2, RZ, RZ, R6 ;  /* 0x000000ffff020224 */ /* 0x000fca00078e0006 */
[----:B0-----:R2:W-:Y:S02]  /*11350*/  @P0 LDGSTS.E.BYPASS.LTC128B.128 [R7+0x23400], desc[UR44][R2.64], !P2 ;  /* 0x2340000002070fae */ /* 0x0015e4000d101d6c */
.L_x_4190:
[----:B------:R-:W-:-:S13]  /*11360*/  ISETP.GE.AND P0, PT, R25, 0x31, PT ;  /* 0x000000311900780c */ /* 0x000fda0003f06270 */
[----:B--23--:R-:W-:-:S05]  /*11370*/  @P0 LEA R2, P1, R8, R14, 0x1 ;  /* 0x0000000e08020211 */ /* 0x00cfca00078208ff */
        /* <DEDUP_REMOVED lines=8> */
.L_x_4125:
        /* <DEDUP_REMOVED lines=11> */
.L_x_4126:
        /* <DEDUP_REMOVED lines=24> */
.L_x_4128:
[----:B------:R-:W-:Y:S05]  /*11630*/  BSYNC B6 ;  /* 0x0000000000067941 */ /* 0x000fea0003800000 */
.L_x_4127:
[----:B------:R-:W2:Y:S01]  /*11640*/  S2R R20, SR_TID.X ;  /* 0x0000000000147919 */ /* 0x000ea20000002100 */
[----:B------:R-:W-:Y:S01]  /*11650*/  UISETP.NE.AND UP0, UPT, UR50, URZ, UPT ;  /* 0x0000003f3200728c */ /* 0x000fe2000bf05270 */
[----:B------:R-:W-:Y:S01]  /*11660*/  IMAD.U32 R34, RZ, RZ, UR42 ;  /* 0x0000002aff227e24 */ /* 0x000fe2000f8e00ff */
[----:B------:R-:W-:Y:S01]  /*11670*/  R2UR UR6, R24 ;  /* 0x00000000180672ca */ /* 0x000fe200000e0000 */
[----:B------:R-:W-:Y:S01]  /*11680*/  ULDC.64 UR8, c[0x0][0x2d8] ;  /* 0x0000b60000087ab9 */ /* 0x000fe20000000a00 */
[----:B------:R-:W-:Y:S02]  /*11690*/  R2UR UR7, R19 ;  /* 0x00000000130772ca */ /* 0x000fe400000e0000 */
[----:B------:R-:W-:Y:S02]  /*116a0*/  PLOP3.LUT P0, PT, PT, PT, UP0, 0x80, 0x0 ;  /* 0x000000000000781c */ /* 0x000fe40003f0f008 */
[----:B------:R-:W-:-:S03]  /*116b0*/  LOP3.LUT P5, RZ, R16, 0x100000, RZ, 0xc0, !PT ;  /* 0x0010000010ff7812 */ /* 0x000fc600078ac0ff */
[----:B------:R-:W-:-:S04]  /*116c0*/  @UP0 ULDC UR4, c[0x0][0x44c] ;  /* 0x0001130000040ab9 */ /* 0x000fc80000000800 */
[----:B------:R-:W-:-:S04]  /*116d0*/  UIMAD UR6, UR6, UR8, URZ ;  /* 0x00000008060672a4 */ /* 0x000fc8000f8e023f */
[----:B------:R-:W-:Y:S01]  /*116e0*/  UIMAD UR6, UR7, UR9, UR6 ;  /* 0x00000009070672a4 */ /* 0x000fe2000f8e0206 */
[C---:B--2---:R-:W-:Y:S01]  /*116f0*/  LOP3.LUT R21, R20.reuse, 0x7f, RZ, 0xc0, !PT ;  /* 0x0000007f14157812 */ /* 0x044fe200078ec0ff */
[----:B------:R-:W-:-:S03]  /*11700*/  IMAD.SHL.U32 R20, R20, 0x10, RZ ;  /* 0x0000001014147824 */ /* 0x000fc600078e00ff */
[----:B------:R-:W-:-:S04]  /*11710*/  SHF.R.U32.HI R21, RZ, 0x3, R21 ;  /* 0x00000003ff157819 */ /* 0x000fc80000011615 */
[----:B------:R-:W-:Y:S02]  /*11720*/  LOP3.LUT R20, R21, 0x70, R20, 0xf8, !PT ;  /* 0x0000007015147812 */ /* 0x000fe400078ef814 */
[----:B------:R-:W2:Y:S03]  /*11730*/  S2R R21, SR_TID.X ;  /* 0x0000000000157919 */ /* 0x000ea60000002100 */
[----:B------:R-:W-:-:S04]  /*11740*/  IMAD R34, R34, 0x40, R20 ;  /* 0x0000004022227824 */ /* 0x000fc800078e0214 */
[----:B------:R-:W-:Y:S01]  /*11750*/  @P0 IMAD.HI.U32 R0, R34, UR4, RZ ;  /* 0x0000000422000c27 */ /* 0x000fe2000f8e00ff */
[----:B------:R-:W-:Y:S01]  /*11760*/  PLOP3.LUT P0, PT, PT, PT, UP0, 0x80, 0x0 ;  /* 0x000000000000781c */ /* 0x000fe20003f0f008 */
[----:B------:R-:W-:Y:S02]  /*11770*/  @UP0 ULDC UR4, c[0x0][0x450] ;  /* 0x0001140000040ab9 */ /* 0x000fe40000000800 */
[----:B------:R-:W-:-:S10]  /*11780*/  IMAD.MOV.U32 R6, RZ, RZ, R34 ;  /* 0x000000ffff067224 */ /* 0x000fd400078e0022 */
[----:B------:R-:W-:Y:S02]  /*11790*/  @P0 SHF.R.U32.HI R6, RZ, UR4, R0 ;  /* 0x00000004ff060c19 */ /* 0x000fe40008011600 */
[----:B------:R-:W-:-:S03]  /*117a0*/  R2UR UR4, R19 ;  /* 0x00000000130472ca */ /* 0x000fc600000e0000 */
[----:B------:R-:W-:Y:S02]  /*117b0*/  IMAD.MOV R7, RZ, RZ, -R6 ;  /* 0x000000ffff077224 */ /* 0x000fe400078e0a06 */
[C---:B--2---:R-:W-:Y:S01]  /*117c0*/  IMAD.SHL.U32 R8, R21.reuse, 0x8, RZ ;  /* 0x0000000815087824 */ /* 0x044fe200078e00ff */
[----:B------:R-:W-:-:S07]  /*117d0*/  LOP3.LUT R20, R21, 0x7f, RZ, 0xc0, !PT ;  /* 0x0000007f15147812 */ /* 0x000fce00078ec0ff */
[----:B------:R-:W-:Y:S01]  /*117e0*/  UIMAD.WIDE.U32 UR4, UR4, UR8, URZ ;  /* 0x00000008040472a5 */ /* 0x000fe2000f8e003f */
[----:B------:R-:W-:Y:S02]  /*117f0*/  LOP3.LUT R8, R8, 0x38, RZ, 0xc0, !PT ;  /* 0x0000003808087812 */ /* 0x000fe400078ec0ff */
[----:B------:R-:W-:Y:S01]  /*11800*/  ULDC.64 UR8, c[0x0][0x2e0] ;  /* 0x0000b80000087ab9 */ /* 0x000fe20000000a00 */
[----:B------:R-:W-:Y:S01]  /*11810*/  UIADD3 UR5, UR5, UR6, URZ ;  /* 0x0000000605057290 */ /* 0x000fe2000fffe03f */
[----:B------:R-:W-:Y:S01]  /*11820*/  SHF.R.U32.HI R9, RZ, 0x3, R20 ;  /* 0x00000003ff097819 */ /* 0x000fe20000011614 */
[----:B------:R-:W-:Y:S02]  /*11830*/  UIMAD UR6, UR49, UR8, URZ ;  /* 0x00000008310672a4 */ /* 0x000fe4000f8e023f */
[----:B------:R-:W-:Y:S02]  /*11840*/  UIMAD.WIDE.U32 UR4, UR36, UR8, UR4 ;  /* 0x00000008240472a5 */ /* 0x000fe4000f8e0004 */
[----:B------:R-:W-:-:S04]  /*11850*/  UIMAD UR6, UR36, UR9, UR6 ;  /* 0x00000009240672a4 */ /* 0x000fc8000f8e0206 */
[----:B------:R-:W-:Y:S02]  /*11860*/  UIADD3 UR6, UR5, UR6, URZ ;  /* 0x0000000605067290 */ /* 0x000fe4000fffe03f */
[----:B0-----:R-:W-:Y:S01]  /*11870*/  IMAD.U32 R5, RZ, RZ, UR5 ;  /* 0x00000005ff057e24 */ /* 0x001fe2000f8e00ff */
[----:B------:R-:W-:Y:S01]  /*11880*/  SHF.R.S32.HI R5, RZ, 0x1f, R6 ;  /* 0x0000001fff057819 */ /* 0x000fe20000011406 */
[----:B------:R-:W-:Y:S01]  /*11890*/  IMAD.U32 R4, RZ, RZ, UR4 ;  /* 0x00000004ff047e24 */ /* 0x000fe2000f8e00ff */
[----:B------:R-:W-:Y:S01]  /*118a0*/  ULDC.64 UR4, c[0x0][0x2d0] ;  /* 0x0000b40000047ab9 */ /* 0x000fe20000000a00 */
[----:B------:R-:W-:Y:S01]  /*118b0*/  IMAD.U32 R3, RZ, RZ, UR6 ;  /* 0x00000006ff037e24 */ /* 0x000fe2000f8e00ff */
[----:B------:R-:W-:Y:S01]  /*118c0*/  ULDC UR6, c[0x0][0x448] ;  /* 0x0001120000067ab9 */ /* 0x000fe20000000800 */
[----:B------:R-:W-:Y:S02]  /*118d0*/  IMAD R5, R5, UR4, RZ ;  /* 0x0000000405057c24 */ /* 0x000fe4000f8e02ff */
[----:B------:R-:W-:-:S02]  /*118e0*/  IMAD R0, R7, UR6, R34 ;  /* 0x0000000607007c24 */ /* 0x000fc4000f8e0222 */
[----:B------:R-:W-:Y:S02]  /*118f0*/  IMAD.MOV.U32 R2, RZ, RZ, R4 ;  /* 0x000000ffff027224 */ /* 0x000fe400078e0004 */
[C---:B------:R-:W-:Y:S01]  /*11900*/  IMAD R4, R6.reuse, UR5, R5 ;  /* 0x0000000506047c24 */ /* 0x040fe2000f8e0205 */
[----:B------:R-:W-:Y:S01]  /*11910*/  SHF.R.S32.HI R5, RZ, 0x1f, R0 ;  /* 0x0000001fff057819 */ /* 0x000fe20000011400 */
        /* <DEDUP_REMOVED lines=13> */
[----:B------:R-:W-:Y:S01]  /*119f0*/  IMAD.U32 R4, RZ, RZ, UR42 ;  /* 0x0000002aff047e24 */ /* 0x000fe2000f8e00ff */
[----:B------:R-:W-:Y:S02]  /*11a00*/  LOP3.LUT R16, R16, 0xfffffeff, RZ, 0xc0, !PT ;  /* 0xfffffeff10107812 */ /* 0x000fe400078ec0ff */
[----:B------:R-:W2:Y:S01]  /*11a10*/  SHFL.IDX PT, R2, R5, RZ, 0x181f ;  /* 0x00181fff05027589 */ /* 0x000ea200000e0000 */
[----:B------:R-:W-:-:S05]  /*11a20*/  IMAD R4, R4, 0x40, R9 ;  /* 0x0000004004047824 */ /* 0x000fca00078e0209 */
[----:B------:R-:W-:-:S13]  /*11a30*/  ISETP.GE.AND P1, PT, R4, UR39, PT ;  /* 0x0000002704007c0c */ /* 0x000fda000bf26270 */
[----:B------:R-:W-:Y:S02]  /*11a40*/  @P1 LOP3.LUT R16, R16, 0x100, RZ, 0xfc, !PT ;  /* 0x0000010010101812 */ /* 0x000fe400078efcff */
[----:B0-----:R-:W-:Y:S02]  /*11a50*/  @!P1 LEA R6, P0, R8, R14, 0x1 ;  /* 0x0000000e08069211 */ /* 0x001fe400078008ff */
[----:B------:R-:W0:Y:S01]  /*11a60*/  SHFL.IDX PT, R14, R0, 0x1, 0x181f ;  /* 0x00381f00000e7f89 */ /* 0x000e2200000e0000 */
[----:B------:R-:W-:Y:S02]  /*11a70*/  LOP3.LUT R16, R16, 0xffffff7f, RZ, 0xc0, !PT ;  /* 0xffffff7f10107812 */ /* 0x000fe400078ec0ff */
[----:B--2---:R-:W-:Y:S02]  /*11a80*/  @!P1 IMAD.X R3, RZ, RZ, R2, P0 ;  /* 0x000000ffff039224 */ /* 0x004fe400000e0602 */
[----:B------:R-:W-:Y:S02]  /*11a90*/  @!P1 IMAD.MOV.U32 R2, RZ, RZ, R6 ;  /* 0x000000ffff029224 */ /* 0x000fe400078e0006 */
[----:B------:R-:W-:-:S03]  /*11aa0*/  VIADD R6, R4, 0x10 ;  /* 0x0000001004067836 */ /* 0x000fc60000000000 */
[----:B------:R2:W-:Y:S02]  /*11ab0*/  @!P1 LDGSTS.E.BYPASS.LTC128B.128 [R22+0x20400], desc[UR44][R2.64], !P5 ;  /* 0x2040000002169fae */ /* 0x0005e4000e901d6c */
[----:B------:R-:W-:Y:S02]  /*11ac0*/  ISETP.GE.AND P1, PT, R6, UR39, PT ;  /* 0x0000002706007c0c */ /* 0x000fe4000bf26270 */
[----:B--2---:R-:W2:Y:S11]  /*11ad0*/  SHFL.IDX PT, R2, R5, 0x1, 0x181f ;  /* 0x00381f0005027f89 */ /* 0x004eb600000e0000 */
[----:B0-----:R-:W-:-:S02]  /*11ae0*/  @!P1 LEA R6, P0, R8, R14, 0x1 ;  /* 0x0000000e08069211 */ /* 0x001fc400078008ff */
[----:B------:R-:W0:Y:S01]  /*11af0*/  SHFL.IDX PT, R14, R0, 0x2, 0x181f ;  /* 0x00581f00000e7f89 */ /* 0x000e2200000e0000 */
[----:B------:R-:W-:-:S04]  /*11b00*/  @P1 LOP3.LUT R16, R16, 0x80, RZ, 0xfc, !PT ;  /* 0x0000008010101812 */ /* 0x000fc800078efcff */
[----:B------:R-:W-:Y:S01]  /*11b10*/  LOP3.LUT R16, R16, 0xffffffbf, RZ, 0xc0, !PT ;  /* 0xffffffbf10107812 */ /* 0x000fe200078ec0ff */
[----:B--2---:R-:W-:Y:S02]  /*11b20*/  @!P1 IMAD.X R3, RZ, RZ, R2, P0 ;  /* 0x000000ffff039224 */ /* 0x004fe400000e0602 */
[----:B------:R-:W-:Y:S02]  /*11b30*/  @!P1 IMAD.MOV.U32 R2, RZ, RZ, R6 ;  /* 0x000000ffff029224 */ /* 0x000fe400078e0006 */
[----:B------:R-:W-:-:S03]  /*11b40*/  VIADD R6, R4, 0x20 ;  /* 0x0000002004067836 */ /* 0x000fc60000000000 */
[----:B------:R2:W-:Y:S02]  /*11b50*/  @!P1 LDGSTS.E.BYPASS.LTC128B.128 [R22+0x20c00], desc[UR44][R2.64], !P5 ;  /* 0x20c0000002169fae */ /* 0x0005e4000e901d6c */
[----:B------:R-:W-:Y:S02]  /*11b60*/  ISETP.GE.AND P1, PT, R6, UR39, PT ;  /* 0x0000002706007c0c */ /* 0x000fe4000bf26270 */
[----:B--2---:R-:W2:Y:S11]  /*11b70*/  SHFL.IDX PT, R2, R5, 0x2, 0x181f ;  /* 0x00581f0005027f89 */ /* 0x004eb600000e0000 */
[----:B0-----:R-:W-:Y:S01]  /*11b80*/  @!P1 LEA R6, P0, R8, R14, 0x1 ;  /* 0x0000000e08069211 */ /* 0x001fe200078008ff */
[----:B------:R-:W0:Y:S01]  /*11b90*/  SHFL.IDX PT, R5, R5, 0x3, 0x181f ;  /* 0x00781f0005057f89 */ /* 0x000e2200000e0000 */
[----:B------:R-:W-:-:S03]  /*11ba0*/  @P1 LOP3.LUT R16, R16, 0x40, RZ, 0xfc, !PT ;  /* 0x0000004010101812 */ /* 0x000fc600078efcff */
[----:B------:R3:W4:Y:S01]  /*11bb0*/  SHFL.IDX PT, R14, R0, 0x3, 0x181f ;  /* 0x00781f00000e7f89 */ /* 0x00072200000e0000 */
[----:B--2---:R-:W-:Y:S02]  /*11bc0*/  @!P1 IMAD.X R3, RZ, RZ, R2, P0 ;  /* 0x000000ffff039224 */ /* 0x004fe400000e0602 */
[----:B------:R-:W-:-:S05]  /*11bd0*/  @!P1 IMAD.MOV.U32 R2, RZ, RZ, R6 ;  /* 0x000000ffff029224 */ /* 0x000fca00078e0006 */
[----:B0-----:R3:W-:Y:S02]  /*11be0*/  @!P1 LDGSTS.E.BYPASS.LTC128B.128 [R22+0x21400], desc[UR44][R2.64], !P5 ;  /* 0x2140000002169fae */ /* 0x0017e4000e901d6c */
.L_x_4199:
[----:B------:R-:W-:Y:S01]  /*11bf0*/  VIADD R4, R4, 0x30 ;  /* 0x0000003004047836 */ /* 0x000fe20000000000 */
[----:B------:R-:W-:-:S04]  /*11c00*/  LOP3.LUT R16, R16, 0xffffefff, RZ, 0xc0, !PT ;  /* 0xffffefff10107812 */ /* 0x000fc800078ec0ff */
[----:B------:R-:W-:-:S13]  /*11c10*/  ISETP.GE.AND P1, PT, R4, UR39, PT ;  /* 0x0000002704007c0c */ /* 0x000fda000bf26270 */
[----:B---34-:R-:W-:Y:S02]  /*11c20*/  @!P1 LEA R2, P0, R8, R14, 0x1 ;  /* 0x0000000e08029211 */ /* 0x018fe400078008ff */
        /* <DEDUP_REMOVED lines=8> */
.L_x_4130:
        /* <DEDUP_REMOVED lines=28> */
.L_x_4132:
[----:B------:R-:W-:Y:S05]  /*11e70*/  BSYNC B6 ;  /* 0x0000000000067941 */ /* 0x000fea0003800000 */
.L_x_4131:
[----:B------:R2:W5:Y:S04]  /*11e80*/  LDL R21, [R1+0x4] ;  /* 0x0000040001157983 */ /* 0x0005680000100800 */
[----:B------:R2:W5:Y:S01]  /*11e90*/  LDL R20, [R1] ;  /* 0x0000000001147983 */ /* 0x0005620000100800 */
        /* <DEDUP_REMOVED lines=19> */
[----:B------:R-:W-:Y:S02]  /*11fd0*/  R2UR UR4, R19 ;  /* 0x00000000130472ca */ /* 0x000fe400000e0000 */
[--C-:B------:R-:W-:Y:S01]  /*11fe0*/  SHF.R.S32.HI R0, RZ, 0x1f, R2.reuse ;  /* 0x0000001fff007819 */ /* 0x100fe20000011402 */
[----:B------:R-:W-:Y:S02]  /*11ff0*/  IMAD.MOV R5, RZ, RZ, -R2 ;  /* 0x000000ffff057224 */ /* 0x000fe400078e0a02 */
[----:B0-----:R-:W-:Y:S02]  /*12000*/  IMAD.SHL.U32 R8, R6, 0x8, RZ ;  /* 0x0000000806087824 */ /* 0x001fe400078e00ff */
[----:B------:R-:W-:-:S03]  /*12010*/  IMAD R5, R5, UR7, R34 ;  /* 0x0000000705057c24 */ /* 0x000fc6000f8e0222 */
[----:B------:R-:W-:-:S03]  /*12020*/  LOP3.LUT R8, R8, 0x38, RZ, 0xc0, !PT ;  /* 0x0000003808087812 */ /* 0x000fc600078ec0ff */
[----:B------:R-:W-:-:S03]  /*12030*/  UIMAD.WIDE.U32 UR4, UR4, UR8, URZ ;  /* 0x00000008040472a5 */ /* 0x000fc6000f8e003f */
[----:B------:R-:W-:Y:S01]  /*12040*/  ULDC.64 UR8, c[0x0][0x3e0] ;  /* 0x0000f80000087ab9 */ /* 0x000fe20000000a00 */
[----:B------:R-:W-:Y:S02]  /*12050*/  UIADD3 UR5, UR5, UR6, URZ ;  /* 0x0000000605057290 */ /* 0x000fe4000fffe03f */
[----:B------:R-:W-:Y:S02]  /*12060*/  UIMAD UR6, UR49, UR8, URZ ;  /* 0x00000008310672a4 */ /* 0x000fe4000f8e023f */
[----:B------:R-:W-:Y:S02]  /*12070*/  UIMAD.WIDE.U32 UR4, UR36, UR8, UR4 ;  /* 0x00000008240472a5 */ /* 0x000fe4000f8e0004 */
[----:B------:R-:W-:-:S03]  /*12080*/  UIMAD UR6, UR36, UR9, UR6 ;  /* 0x00000009240672a4 */ /* 0x000fc6000f8e0206 */
[----:B------:R-:W-:Y:S01]  /*12090*/  ULDC.64 UR8, c[0x0][0x3d0] ;  /* 0x0000f40000087ab9 */ /* 0x000fe20000000a00 */
[----:B------:R-:W-:Y:S01]  /*120a0*/  UIADD3 UR5, UR5, UR6, URZ ;  /* 0x0000000605057290 */ /* 0x000fe2000fffe03f */
[----:B------:R-:W-:Y:S01]  /*120b0*/  IMAD R7, R0, UR8, RZ ;  /* 0x0000000800077c24 */ /* 0x000fe2000f8e02ff */
[----:B------:R-:W-:Y:S01]  /*120c0*/  SHF.R.S32.HI R0, RZ, 0x1f, R5 ;  /* 0x0000001fff007819 */ /* 0x000fe20000011405 */
        /* <DEDUP_REMOVED lines=14> */
[----:B------:R-:W0:Y:S01]  /*121b0*/  SHFL.IDX PT, R14, R0, RZ, 0x181f ;  /* 0x00181fff000e7589 */ /* 0x000e2200000e0000 */
[C---:B------:R-:W-:Y:S02]  /*121c0*/  LOP3.LUT P1, RZ, R16.reuse, 0x40, RZ, 0xc0, !PT ;  /* 0x0000004010ff7812 */ /* 0x040fe4000782c0ff */
[C---:B------:R-:W-:Y:S01]  /*121d0*/  LOP3.LUT P6, RZ, R16.reuse, 0x40000, RZ, 0xc0, !PT ;  /* 0x0004000010ff7812 */ /* 0x040fe200078cc0ff */
[----:B------:R-:W2:Y:S01]  /*121e0*/  SHFL.IDX PT, R2, R4, RZ, 0x181f ;  /* 0x00181fff04027589 */ /* 0x000ea200000e0000 */
[----:B------:R-:W-:Y:S02]  /*121f0*/  P2R R5, PR, RZ, 0x2 ;  /* 0x00000002ff057803 */ /* 0x000fe40000000000 */
[----:B------:R-:W-:-:S04]  /*12200*/  LOP3.LUT P1, RZ, R16, 0x80, RZ, 0xc0, !PT ;  /* 0x0000008010ff7812 */ /* 0x000fc8000782c0ff */
[----:B------:R-:W-:Y:S02]  /*12210*/  P2R R6, PR, RZ, 0x2 ;  /* 0x00000002ff067803 */ /* 0x000fe40000000000 */
[----:B------:R-:W-:-:S13]  /*12220*/  LOP3.LUT P1, RZ, R16, 0x100, RZ, 0xc0, !PT ;  /* 0x0000010010ff7812 */ /* 0x000fda000782c0ff */
[----:B0-----:R-:W-:Y:S02]  /*12230*/  @!P1 LEA R7, P0, R8, R14, 0x1 ;  /* 0x0000000e08079211 */ /* 0x001fe400078008ff */
[----:B------:R-:W0:Y:S03]  /*12240*/  SHFL.IDX PT, R14, R0, 0x1, 0x181f ;  /* 0x00381f00000e7f89 */ /* 0x000e2600000e0000 */
[----:B--2---:R-:W-:Y:S01]  /*12250*/  @!P1 IMAD.X R3, RZ, RZ, R2, P0 ;  /* 0x000000ffff039224 */ /* 0x004fe200000e0602 */
[----:B------:R-:W-:Y:S01]  /*12260*/  LOP3.LUT P0, RZ, R16, 0x80000, RZ, 0xc0, !PT ;  /* 0x0008000010ff7812 */ /* 0x000fe2000780c0ff */
[----:B------:R-:W-:-:S12]  /*12270*/  @!P1 IMAD.MOV.U32 R2, RZ, RZ, R7 ;  /* 0x000000ffff029224 */ /* 0x000fd800078e0007 */
        /* <DEDUP_REMOVED lines=10> */
[----:B------:R-:W-:-:S03]  /*12320*/  ISETP.NE.AND P1, PT, R6, RZ, PT ;  /* 0x000000ff0600720c */ /* 0x000fc60003f25270 */
[----:B------:R-:W3:Y:S10]  /*12330*/  SHFL.IDX PT, R6, R4, 0x1, 0x181f ;  /* 0x00381f0004067f89 */ /* 0x000ef400000e0000 */
[----:B0-----:R-:W-:-:S02]  /*12340*/  @!P1 LEA R7, P0, R8, R14, 0x1 ;  /* 0x0000000e08079211 */ /* 0x001fc400078008ff */
[----:B------:R-:W0:Y:S03]  /*12350*/  SHFL.IDX PT, R14, R0, 0x2, 0x181f ;  /* 0x00581f00000e7f89 */ /* 0x000e2600000e0000 */
[----:B--2---:R-:W-:Y:S02]  /*12360*/  @!P1 IMAD.MOV.U32 R2, RZ, RZ, R7 ;  /* 0x000000ffff029224 */ /* 0x004fe400078e0007 */
[----:B---3--:R-:W-:Y:S01]  /*12370*/  @!P1 IMAD.X R6, RZ, RZ, R6, P0 ;  /* 0x000000ffff069224 */ /* 0x008fe200000e0606 */
[----:B------:R-:W-:-:S03]  /*12380*/  LOP3.LUT P0, RZ, R16, 0x80000, RZ, 0xc0, !PT ;  /* 0x0008000010ff7812 */ /* 0x000fc6000780c0ff */
[----:B------:R-:W-:-:S10]  /*12390*/  @!P1 IMAD.MOV.U32 R3, RZ, RZ, R6 ;  /* 0x000000ffff039224 */ /* 0x000fd400078e0006 */
        /* <DEDUP_REMOVED lines=11> */
[----:B------:R-:W3:Y:S04]  /*12450*/  SHFL.IDX PT, R5, R4, 0x2, 0x181f ;  /* 0x00581f0004057f89 */ /* 0x000ee800000e0000 */
[----:B------:R-:W4:Y:S06]  /*12460*/  SHFL.IDX PT, R4, R4, 0x3, 0x181f ;  /* 0x00781f0004047f89 */ /* 0x000f2c00000e0000 */
[----:B0-----:R-:W-:-:S05]  /*12470*/  @!P1 LEA R14, P0, R8, R14, 0x1 ;  /* 0x0000000e080e9211 */ /* 0x001fca00078008ff */
[----:B--2---:R-:W-:Y:S02]  /*12480*/  @!P1 IMAD.MOV.U32 R2, RZ, RZ, R14 ;  /* 0x000000ffff029224 */ /* 0x004fe400078e000e */
[----:B------:R0:W2:Y:S01]  /*12490*/  SHFL.IDX PT, R14, R0, 0x3, 0x181f ;  /* 0x00781f00000e7f89 */ /* 0x0000a200000e0000 */
[----:B---3--:R-:W-:Y:S01]  /*124a0*/  @!P1 IMAD.X R5, RZ, RZ, R5, P0 ;  /* 0x000000ffff059224 */ /* 0x008fe200000e0605 */
[----:B------:R-:W-:-:S03]  /*124b0*/  LOP3.LUT P0, RZ, R16, 0x80000, RZ, 0xc0, !PT ;  /* 0x0008000010ff7812 */ /* 0x000fc6000780c0ff */
        /* <DEDUP_REMOVED lines=10> */
[----:B--2-4-:R0:W-:Y:S02]  /*12560*/  @!P1 LDGSTS.E.BYPASS.LTC128B.128 [R22+0x35400], desc[UR44][R2.64+0x380], P0 ;  /* 0x3540038002169fae */ /* 0x0141e40008101d6c */
.L_x_4209:
        /* <DEDUP_REMOVED lines=20> */
.L_x_4134:
        /* <DEDUP_REMOVED lines=18> */
.L_x_4210:
[----:B------:R-:W-:Y:S05]  /*127d0*/  BSYNC B0 ;  /* 0x0000000000007941 */ /* 0x000fea0003800000 */
.L_x_4135:
[----:B------:R-:W-:-:S05]  /*127e0*/  IMAD.U32 R2, RZ, RZ, UR47 ;  /* 0x0000002fff027e24 */ /* 0x000fca000f8e00ff */
[----:B------:R-:W-:-:S13]  /*127f0*/  ISETP.NE.AND P0, PT, R2, 0x3, PT ;  /* 0x000000030200780c */ /* 0x000fda0003f05270 */
[----:B------:R-:W-:Y:S05]  /*12800*/  @!P0 BRA `(.L_x_4137) ;  /* 0x0000000000048947 */ /* 0x000fea0003800000 */
[----:B------:R-:W-:Y:S01]  /*12810*/  BPT.TRAP 0x1 ;  /* 0x000000040000795c */ /* 0x000fe20000300000 */
.L_x_4137:
[----:B0-----:R-:W-:Y:S01]  /*12820*/  SHF.L.U32 R0, R23, 0x1f, RZ ;  /* 0x0000001f17007819 */ /* 0x001fe200000006ff */
[----:B------:R-:W-:Y:S03]  /*12830*/  BSSY B0, `(.L_x_4138) ;  /* 0x0000003000007945 */ /* 0x000fe60003800000 */
[----:B------:R-:W0:Y:S02]  /*12840*/  SYNCS.PHASECHK.TRANS64.TRYWAIT P0, [R27+URZ+0x38860], R0 ;  /* 0x038860001b0075a7 */ /* 0x000e24000800017f */
[----:B0-----:R-:W-:Y:S05]  /*12850*/  @!P0 BRA `(.L_x_4139) ;  /* 0x0000003000d88947 */ /* 0x001fea0003800000 */
.L_x_4211:
[----:B------:R-:W-:Y:S05]  /*12860*/  BSYNC B0 ;  /* 0x0000000000007941 */ /* 0x000fea0003800000 */
.L_x_4138:
[----:B------:R-:W0:Y:S01]  /*12870*/  LDL.LU R2, [R1+0x8] ;  /* 0x0000080001027983 */ /* 0x000e220000300800 */
[----:B------:R-:W-:-:S03]  /*12880*/  ULDC.64 UR4, c[0x0][0x328] ;  /* 0x0000ca0000047ab9 */ /* 0x000fc60000000a00 */
[----:B------:R-:W2:Y:S01]  /*12890*/  LDL.LU R4, [R1+0xc] ;  /* 0x00000c0001047983 */ /* 0x000ea20000300800 */
[----:B------:R-:W-:Y:S01]  /*128a0*/  LOP3.LUT R16, R16, 0xffffff7f, RZ, 0xc0, !PT ;  /* 0xffffff7f10107812 */ /* 0x000fe200078ec0ff */
[----:B0-----:R-:W-:Y:S02]  /*128b0*/  IMAD R0, R2, UR4, RZ ;  /* 0x0000000402007c24 */ /* 0x001fe4000f8e02ff */
[----:B------:R-:W-:-:S04]  /*128c0*/  IMAD.WIDE.U32 R2, R37, UR4, RZ ;  /* 0x0000000425027c25 */ /* 0x000fc8000f8e00ff */
[----:B------:R-:W-:Y:S01]  /*128d0*/  IMAD R5, R37, UR5, R0 ;  /* 0x0000000525057c24 */ /* 0x000fe2000f8e0200 */
[----:B------:R-:W-:Y:S02]  /*128e0*/  ULDC.64 UR4, c[0x0][0x338] ;  /* 0x0000ce0000047ab9 */ /* 0x000fe40000000a00 */
[----:B--2---:R-:W-:Y:S01]  /*128f0*/  IMAD R0, R4, UR4, RZ ;  /* 0x0000000404007c24 */ /* 0x004fe2000f8e02ff */
[----:B------:R-:W-:Y:S01]  /*12900*/  PRMT R4, R33, 0x8880, RZ ;  /* 0x0000888021047816 */ /* 0x000fe200000000ff */
        /* <DEDUP_REMOVED lines=9> */
[----:B------:R-:W-:Y:S01]  /*129a0*/  IMAD R5, R18, 0x8000, R32 ;  /* 0x0000800012057824 */ /* 0x000fe200078e0220 */
[----:B------:R-:W-:Y:S01]  /*129b0*/  LEA R6, P0, R2, UR4, 0x1 ;  /* 0x0000000402067c11 */ /* 0x000fe2000f8008ff */
[----:B------:R-:W-:Y:S01]  /*129c0*/  IMAD.IADD R7, R3, 0x1, R7 ;  /* 0x0000000103077824 */ /* 0x000fe200078e0207 */
[----:B------:R-:W-:-:S04]  /*129d0*/  UMOV UR4, 0xffffffff ;  /* 0xffffffff00047882 */ /* 0x000fc80000000000 */
        /* <DEDUP_REMOVED lines=85> */
.L_x_4221:
        /* <DEDUP_REMOVED lines=25> */
.L_x_4141:
        /* <DEDUP_REMOVED lines=11> */
.L_x_4142:
[----:B------:R-:W-:Y:S01]  /*13170*/  UISETP.GE.AND UP0, UPT, UR43, 0x2, UPT ;  /* 0x000000022b00788c */ /* 0x000fe2000bf06270 */
[----:B------:R0:W-:Y:S05]  /*13180*/  SYNCS.ARRIVE.TRANS64.A1T0 RZ, [R27+URZ+0x38850], RZ ;  /* 0x038850ff1bff79a7 */ /* 0x0001ea000810003f */
[----:B------:R-:W-:-:S13]  /*13190*/  PLOP3.LUT P0, PT, PT, PT, UP0, 0x40, 0x0 ;  /* 0x000000000000781c */ /* 0x000fda0003f0e808 */
[----:B0-----:R-:W-:Y:S05]  /*131a0*/  @P0 BRA `(.L_x_4143) ;  /* 0x0000000c00b00947 */ /* 0x001fea0003800000 */
[----:B------:R-:W-:Y:S01]  /*131b0*/  UIADD3 UR4, UR43, -0x2, URZ ;  /* 0xfffffffe2b047890 */ /* 0x000fe2000fffe03f */
[----:B------:R-:W-:Y:S05]  /*131c0*/  BSSY B0, `(.L_x_4143) ;  /* 0x00000ea000007945 */ /* 0x000fea0003800000 */
[----:B------:R-:W-:-:S07]  /*131d0*/  IMAD.U32 R9, RZ, RZ, UR4 ;  /* 0x00000004ff097e24 */ /* 0x000fce000f8e00ff */
.L_x_4156:
[----:B0-----:R-:W0:Y:S01]  /*131e0*/  S2R R2, SR_TID.X ;  /* 0x0000000000027919 */ /* 0x001e220000002100 */
[----:B--2---:R-:W-:Y:S02]  /*131f0*/  IMAD R8, R9, 0x40, R31 ;  /* 0x0000004009087824 */ /* 0x004fe400078e021f */
[----:B------:R-:W-:Y:S01]  /*13200*/  VIADD R18, R18, 0x1 ;  /* 0x0000000112127836 */ /* 0x000fe20000000000 */
[C---:B0-----:R-:W-:Y:S01]  /*13210*/  LOP3.LUT R3, R2.reuse, 0x7f, RZ, 0xc0, !PT ;  /* 0x0000007f02037812 */ /* 0x041fe200078ec0ff */
[----:B------:R-:W-:-:S03]  /*13220*/  IMAD.SHL.U32 R2, R2, 0x10, RZ ;  /* 0x0000001002027824 */ /* 0x000fc600078e00ff */
[----:B------:R-:W-:Y:S02]  /*13230*/  SHF.R.U32.HI R4, RZ, 0x3, R3 ;  /* 0x00000003ff047819 */ /* 0x000fe40000011603 */
[----:B------:R-:W0:Y:S02]  /*13240*/  LDC R3, c[0x0][0x430] ;  /* 0x00010c00ff037b82 */ /* 0x000e240000000800 */
[----:B------:R-:W-:-:S04]  /*13250*/  LOP3.LUT R2, R4, 0x70, R2, 0xf8, !PT ;  /* 0x0000007004027812 */ /* 0x000fc800078ef802 */
[C---:B------:R-:W-:Y:S01]  /*13260*/  ISETP.GT.U32.AND P1, PT, R2.reuse, 0x3f, PT ;  /* 0x0000003f0200780c */ /* 0x040fe20003f24070 */
[----:B------:R-:W-:-:S04]  /*13270*/  IMAD.IADD R8, R2, 0x1, R8 ;  /* 0x0000000102087824 */ /* 0x000fc800078e0208 */
[----:B------:R-:W-:-:S08]  /*13280*/  IMAD.MOV.U32 R10, RZ, RZ, R8 ;  /* 0x000000ffff0a7224 */ /* 0x000fd000078e0008 */
[----:B------:R-:W2:Y:S01]  /*13290*/  @!P1 LDC.64 R4, c[0x0][0x428] ;  /* 0x00010a00ff049b82 */ /* 0x000ea20000000a00 */
[----:B0-----:R-:W-:-:S13]  /*132a0*/  ISETP.NE.AND P0, PT, R3, 0x1, PT ;  /* 0x000000010300780c */ /* 0x001fda0003f05270 */
[----:B------:R-:W0:Y:S08]  /*132b0*/  @P0 LDC R3, c[0x0][0x434] ;  /* 0x00010d00ff030b82 */ /* 0x000e300000000800 */
[----:B------:R-:W3:Y:S01]  /*132c0*/  @P0 LDC R7, c[0x0][0x438] ;  /* 0x00010e00ff070b82 */ /* 0x000ee20000000800 */
[----:B0-----:R-:W-:-:S05]  /*132d0*/  @P0 IMAD.HI.U32 R2, R8, R3, RZ ;  /* 0x0000000308020227 */ /* 0x001fca00078e00ff */
[----:B---3--:R-:W-:Y:S01]  /*132e0*/  @P0 SHF.R.U32.HI R10, RZ, R7, R2 ;  /* 0x00000007ff0a0219 */ /* 0x008fe20000011602 */
[----:B--2---:R-:W-:Y:S01]  /*132f0*/  @!P1 IMAD R2, R30, R4, RZ ;  /* 0x000000041e029224 */ /* 0x004fe200078e02ff */
[----:B------:R-:W0:Y:S02]  /*13300*/  @!P1 LDC.64 R6, c[0x0][0x418] ;  /* 0x00010600ff069b82 */ /* 0x000e240000000a00 */
[----:B------:R-:W-:Y:S01]  /*13310*/  @!P1 SHF.R.S32.HI R3, RZ, 0x1f, R10 ;  /* 0x0000001fff039819 */ /* 0x000fe2000001140a */
[----:B------:R-:W-:Y:S02]  /*13320*/  @!P1 IMAD R5, R26, R5, R2 ;  /* 0x000000051a059224 */ /* 0x000fe400078e0202 */
[----:B------:R-:W-:-:S04]  /*13330*/  @!P1 IMAD.MOV.U32 R2, RZ, RZ, R10 ;  /* 0x000000ffff029224 */ /* 0x000fc800078e000a */
[----:B------:R-:W-:-:S04]  /*13340*/  @!P1 IMAD.WIDE.U32 R2, R26, R4, R2 ;  /* 0x000000041a029225 */ /* 0x000fc800078e0002 */
[----:B------:R-:W-:Y:S02]  /*13350*/  @!P1 IMAD.IADD R3, R5, 0x1, R3 ;  /* 0x0000000105039824 */ /* 0x000fe400078e0203 */
[----:B------:R-:W-:Y:S02]  /*13360*/  IMAD.MOV.U32 R4, RZ, RZ, RZ ;  /* 0x000000ffff047224 */ /* 0x000fe400078e00ff */
[----:B------:R-:W-:Y:S01]  /*13370*/  IMAD.U32 R11, RZ, RZ, UR47 ;  /* 0x0000002fff0b7e24 */ /* 0x000fe2000f8e00ff */
[----:B0-----:R-:W-:-:S04]  /*13380*/  @!P1 LEA R6, P0, R2, R6, 0x2 ;  /* 0x0000000602069211 */ /* 0x001fc800078010ff */
        /* <DEDUP_REMOVED lines=13> */
[----:B------:R-:W-:Y:S01]  /*13460*/  ISETP.GT.AND P3, PT, R2, RZ, PT ;  /* 0x000000ff0200720c */ /* 0x000fe20003f64270 */
[----:B0-----:R-:W-:-:S12]  /*13470*/  @!P1 BRA `(.L_x_4144) ;  /* 0x0000000000049947 */ /* 0x001fd80003800000 */
[----:B------:R-:W-:Y:S01]  /*13480*/  BPT.TRAP 0x1 ;  /* 0x000000040000795c */ /* 0x000fe20000300000 */
.L_x_4144:
[----:B------:R-:W-:Y:S01]  /*13490*/  IMAD R8, R18, 0x8, R17 ;  /* 0x0000000812087824 */ /* 0x000fe200078e0211 */
[----:B------:R-:W-:Y:S01]  /*134a0*/  SHF.L.U32 R20, R23, 0x1f, RZ ;  /* 0x0000001f17147819 */ /* 0x000fe200000006ff */
[----:B------:R-:W-:Y:S01]  /*134b0*/  BSSY B1, `(.L_x_4145) ;  /* 0x0000004000017945 */ /* 0x000fe20003800000 */
[----:B------:R-:W-:Y:S02]  /*134c0*/  SHF.R.S32.HI R7, RZ, 0x1f, R5 ;  /* 0x0000001fff077819 */ /* 0x000fe40000011405 */
[----:B------:R-:W0:Y:S02]  /*134d0*/  SYNCS.PHASECHK.TRANS64.TRYWAIT P0, [R8+URZ+0x38840], R20 ;  /* 0x03884014080075a7 */ /* 0x000e24000800017f */
[----:B0-----:R-:W-:Y:S05]  /*134e0*/  @!P0 BRA `(.L_x_4146) ;  /* 0x0000002c00d08947 */ /* 0x001fea0003800000 */
.L_x_4222:
[----:B------:R-:W-:Y:S05]  /*134f0*/  BSYNC B1 ;  /* 0x0000000000017941 */ /* 0x000fea0003800000 */
.L_x_4145:
        /* <DEDUP_REMOVED lines=18> */
[----:B-1----:R-:W-:Y:S01]  /*13620*/  IMAD.IADD R27, R6, 0x1, R3 ;  /* 0x00000001061b7824 */ /* 0x002fe200078e0203 */
[----:B------:R-:W-:Y:S01]  /*13630*/  UMOV UR4, 0xffffffff ;  /* 0xffffffff00047882 */ /* 0x000fe20000000000 */
[----:B------:R-:W-:-:S03]  /*13640*/  IMAD R6, R18, 0x1000, R32 ;  /* 0x0000100012067824 */ /* 0x000fc600078e0220 */
[----:B------:R-:W-:Y:S01]  /*13650*/  LEA.HI.X R27, R2, UR5, R27, 0x1, P0 ;  /* 0x00000005021b7c11 */ /* 0x000fe200080f0c1b */
        /* <DEDUP_REMOVED lines=20> */
.L_x_4232:
        /* <DEDUP_REMOVED lines=8> */
.L_x_4148:
        /* <DEDUP_REMOVED lines=11> */
.L_x_4149:
[----:B------:R2:W-:Y:S01]  /*138d0*/  SYNCS.ARRIVE.TRANS64.A1T0 RZ, [R8+URZ+0x38830], RZ ;  /* 0x038830ff08ff79a7 */ /* 0x0005e2000810003f */
[----:B------:R-:W-:Y:S05]  /*138e0*/  @!P2 BRA `(.L_x_4150) ;  /* 0x000000000004a947 */ /* 0x000fea0003800000 */
[----:B------:R-:W-:Y:S01]  /*138f0*/  BPT.TRAP 0x1 ;  /* 0x000000040000795c */ /* 0x000fe20000300000 */
.L_x_4150:
[----:B------:R-:W3:Y:S01]  /*13900*/  SYNCS.PHASECHK.TRANS64.TRYWAIT P0, [R8+URZ+0x38860], R20 ;  /* 0x03886014080075a7 */ /* 0x000ee2000800017f */
[----:B------:R-:W-:Y:S04]  /*13910*/  BSSY B1, `(.L_x_4151) ;  /* 0x0000002000017945 */ /* 0x000fe80003800000 */
[----:B---3--:R-:W-:Y:S05]  /*13920*/  @!P0 BRA `(.L_x_4152) ;  /* 0x0000002c00f08947 */ /* 0x008fea0003800000 */
.L_x_4233:
[----:B------:R-:W-:Y:S05]  /*13930*/  BSYNC B1 ;  /* 0x0000000000017941 */ /* 0x000fea0003800000 */
.L_x_4151:
        /* <DEDUP_REMOVED lines=26> */
[----:B------:R-:W-:Y:S01]  /*13ae0*/  LOP3.LUT R16, R16, 0xffbfffff, RZ, 0xc0, !PT ;  /* 0xffbfffff10107812 */ /* 0x000fe200078ec0ff */
[----:B------:R-:W1:Y:S03]  /*13af0*/  SHFL.IDX PT, R3, R20, RZ, 0x181f ;  /* 0x00181fff14037589 */ /* 0x000e6600000e0000 */
[----:B------:R-:W-:Y:S01]  /*13b00*/  @P3 LOP3.LUT R16, R16, 0x400000, RZ, 0xfc, !PT ;  /* 0x0040000010103812 */ /* 0x000fe200078efcff */
[----:B------:R-:W3:Y:S03]  /*13b10*/  SHFL.IDX PT, R2, R10, 0x1, 0x181f ;  /* 0x00381f000a027f89 */ /* 0x000ee600000e0000 */
[----:B------:R-:W-:-:S02]  /*13b20*/  LOP3.LUT P3, RZ, R16, 0x200, RZ, 0xc0, !PT ;  /* 0x0000020010ff7812 */ /* 0x000fc4000786c0ff */
[C---:B------:R-:W-:Y:S02]  /*13b30*/  LOP3.LUT P6, RZ, R16.reuse, 0x20, RZ, 0xc0, !PT ;  /* 0x0000002010ff7812 */ /* 0x040fe400078cc0ff */
[C---:B------:R-:W-:Y:S02]  /*13b40*/  LOP3.LUT P2, RZ, R16.reuse, 0x10, RZ, 0xc0, !PT ;  /* 0x0000001010ff7812 */ /* 0x040fe4000784c0ff */
[----:B------:R-:W-:Y:S02]  /*13b50*/  LOP3.LUT R16, R16, 0xff7fffff, RZ, 0xc0, !PT ;  /* 0xff7fffff10107812 */ /* 0x000fe400078ec0ff */
[----:B0-----:R-:W-:-:S05]  /*13b60*/  IADD3 R6, P0, R14, R0, RZ ;  /* 0x000000000e067210 */ /* 0x001fca0007f1e0ff */
[----:B------:R-:W-:Y:S01]  /*13b70*/  @P3 LOP3.LUT R16, R16, 0x800000, RZ, 0xfc, !PT ;  /* 0x0080000010103812 */ /* 0x000fe200078efcff */
[----:B------:R-:W-:Y:S01]  /*13b80*/  SHFL.IDX PT, R14, R10, 0x3, 0x181f ;  /* 0x00781f000a0e7f89 */ /* 0x000fe200000e0000 */
[----:B-1----:R-:W-:-:S03]  /*13b90*/  IMAD.X R7, RZ, RZ, R3, P0 ;  /* 0x000000ffff077224 */ /* 0x002fc600000e0603 */
[----:B------:R-:W0:Y:S01]  /*13ba0*/  SHFL.IDX PT, R3, R20, 0x1, 0x181f ;  /* 0x00381f0014037f89 */ /* 0x000e2200000e0000 */
[----:B---3--:R-:W-:-:S03]  /*13bb0*/  IADD3 R4, P0, R2, R0, RZ ;  /* 0x0000000002047210 */ /* 0x008fc60007f1e0ff */
[----:B------:R-:W1:Y:S04]  /*13bc0*/  SHFL.IDX PT, R2, R10, 0x2, 0x181f ;  /* 0x00581f000a027f89 */ /* 0x000e6800000e0000 */
[----:B------:R-:W-:Y:S01]  /*13bd0*/  LDGSTS.E.BYPASS.LTC128B.128 [R21+0x400], desc[UR44][R6.64], !P1 ;  /* 0x0040000006157fae */ /* 0x000fe2000c901d6c */
[----:B------:R-:W-:-:S03]  /*13be0*/  ISETP.NE.U32.AND P1, PT, R28, RZ, PT ;  /* 0x000000ff1c00720c */ /* 0x000fc60003f25070 */
[----:B------:R-:W-:Y:S01]  /*13bf0*/  LDGSTS.E.BYPASS.LTC128B.128 [R21+0x2400], desc[UR44][R6.64+0x80], !P3 ;  /* 0x0240008006157fae */ /* 0x000fe2000d901d6c */
[----:B------:R-:W-:-:S03]  /*13c00*/  LOP3.LUT P3, RZ, R16, 0x400, RZ, 0xc0, !PT ;  /* 0x0000040010ff7812 */ /* 0x000fc6000786c0ff */
[----:B------:R-:W-:Y:S04]  /*13c10*/  LDGSTS.E.BYPASS.LTC128B.128 [R21+0x4400], desc[UR44][R6.64+0x100], !P6 ;  /* 0x0440010006157fae */ /* 0x000fe8000f101d6c */
[----:B------:R-:W-:Y:S01]  /*13c20*/  LDGSTS.E.BYPASS.LTC128B.128 [R21+0x6400], desc[UR44][R6.64+0x180], !P2 ;  /* 0x0640018006157fae */ /* 0x000fe2000d101d6c */
[----:B0-----:R-:W-:-:S03]  /*13c30*/  IMAD.X R5, RZ, RZ, R3, P0 ;  /* 0x000000ffff057224 */ /* 0x001fc600000e0603 */
[----:B------:R-:W-:Y:S01]  /*13c40*/  LDGSTS.E.BYPASS.LTC128B.128 [R21+0x8400], desc[UR44][R6.64+0x200], !P5 ;  /* 0x0840020006157fae */ /* 0x000fe2000e901d6c */
[----:B-1----:R-:W-:-:S03]  /*13c50*/  IADD3 R2, P0, R2, R0, RZ ;  /* 0x0000000002027210 */ /* 0x002fc60007f1e0ff */
[----:B------:R-:W0:Y:S04]  /*13c60*/  SHFL.IDX PT, R3, R20, 0x2, 0x181f ;  /* 0x00581f0014037f89 */ /* 0x000e2800000e0000 */
[----:B------:R-:W-:Y:S04]  /*13c70*/  LDGSTS.E.BYPASS.LTC128B.128 [R21+0xa400], desc[UR44][R6.64+0x280], !P4 ;  /* 0x0a40028006157fae */ /* 0x000fe8000e101d6c */
[----:B------:R-:W1:Y:S01]  /*13c80*/  SHFL.IDX PT, R20, R20, 0x3, 0x181f ;  /* 0x00781f0014147f89 */ /* 0x000e6200000e0000 */
[----:B0-----:R-:W-:Y:S01]  /*13c90*/  IMAD.X R3, RZ, RZ, R3, P0 ;  /* 0x000000ffff037224 */ /* 0x001fe200000e0603 */
[----:B------:R-:W-:-:S13]  /*13ca0*/  ISETP.NE.U32.AND P0, PT, R29, RZ, PT ;  /* 0x000000ff1d00720c */ /* 0x000fda0003f05070 */
[----:B------:R-:W-:Y:S04]  /*13cb0*/  LDGSTS.E.BYPASS.LTC128B.128 [R21+0xc400], desc[UR44][R6.64+0x300], P0 ;  /* 0x0c40030006157fae */ /* 0x000fe80008101d6c */
[----:B------:R0:W-:Y:S04]  /*13cc0*/  LDGSTS.E.BYPASS.LTC128B.128 [R21+0xe400], desc[UR44][R6.64+0x380], P1 ;  /* 0x0e40038006157fae */ /* 0x0001e80008901d6c */
[----:B------:R3:W-:Y:S01]  /*13cd0*/  LDGSTS.E.BYPASS.LTC128B.128 [R21+0xc00], desc[UR44][R4.64], !P3 ;  /* 0x00c0000004157fae */ /* 0x0007e2000d901d6c */
[----:B------:R-:W-:-:S04]  /*13ce0*/  LOP3.LUT P3, RZ, R16, 0x800000, RZ, 0xc0, !PT ;  /* 0x0080000010ff7812 */ /* 0x000fc8000786c0ff */
        /* <DEDUP_REMOVED lines=12> */
[----:B------:R-:W-:-:S03]  /*13db0*/  LOP3.LUT P3, RZ, R16, 0x400000, RZ, 0xc0, !PT ;  /* 0x0040000010ff7812 */ /* 0x000fc6000786c0ff */
[----:B------:R3:W-:Y:S04]  /*13dc0*/  LDGSTS.E.BYPASS.LTC128B.128 [R21+0x5400], desc[UR44][R2.64+0x100], !P6 ;  /* 0x0540010002157fae */ /* 0x0007e8000f101d6c */
[----:B------:R3:W-:Y:S04]  /*13dd0*/  LDGSTS.E.BYPASS.LTC128B.128 [R21+0x7400], desc[UR44][R2.64+0x180], !P2 ;  /* 0x0740018002157fae */ /* 0x0007e8000d101d6c */
[----:B------:R3:W-:Y:S04]  /*13de0*/  LDGSTS.E.BYPASS.LTC128B.128 [R21+0x9400], desc[UR44][R2.64+0x200], !P5 ;  /* 0x0940020002157fae */ /* 0x0007e8000e901d6c */
[----:B------:R3:W-:Y:S04]  /*13df0*/  LDGSTS.E.BYPASS.LTC128B.128 [R21+0xb400], desc[UR44][R2.64+0x280], !P4 ;  /* 0x0b40028002157fae */ /* 0x0007e8000e101d6c */
[----:B------:R3:W-:Y:S04]  /*13e00*/  LDGSTS.E.BYPASS.LTC128B.128 [R21+0xd400], desc[UR44][R2.64+0x300], P0 ;  /* 0x0d40030002157fae */ /* 0x0007e80008101d6c */
[----:B-1----:R3:W-:Y:S02]  /*13e10*/  LDGSTS.E.BYPASS.LTC128B.128 [R21+0xf400], desc[UR44][R2.64+0x380], P1 ;  /* 0x0f40038002157fae */ /* 0x0027e40008901d6c */
.L_x_4243:
        /* <DEDUP_REMOVED lines=23> */
.L_x_4154:
        /* <DEDUP_REMOVED lines=11> */
.L_x_4155:
[----:B------:R0:W-:Y:S01]  /*14040*/  SYNCS.ARRIVE.TRANS64.A1T0 RZ, [R8+URZ+0x38850], RZ ;  /* 0x038850ff08ff79a7 */ /* 0x0001e2000810003f */
[----:B------:R-:W-:Y:S05]  /*14050*/  @P3 BRA `(.L_x_4156) ;  /* 0xfffffff000603947 */ /* 0x000fea000383ffff */
[----:B------:R-:W-:Y:S05]  /*14060*/  BSYNC B0 ;  /* 0x0000000000007941 */ /* 0x000fea0003800000 */
.L_x_4143:
[----:B------:R-:W3:Y:S01]  /*14070*/  S2R R0, SR_TID.X ;  /* 0x0000000000007919 */ /* 0x000ee20000002100 */
[----:B------:R-:W-:Y:S01]  /*14080*/  VIADD R18, R18, 0x1 ;  /* 0x0000000112127836 */ /* 0x000fe20000000000 */
[----:B------:R-:W-:Y:S04]  /*14090*/  BSSY B0, `(.L_x_4157) ;  /* 0x0000013000007945 */ /* 0x000fe80003800000 */
[----:B------:R-:W-:-:S04]  /*140a0*/  ISETP.NE.AND P0, PT, R18, 0x2, PT ;  /* 0x000000021200780c */ /* 0x000fc80003f05270 */
[----:B------:R-:W-:Y:S02]  /*140b0*/  SEL R18, R18, RZ, P0 ;  /* 0x000000ff12127207 */ /* 0x000fe40000000000 */
[----:B---3--:R-:W-:Y:S02]  /*140c0*/  LOP3.LUT R2, R0, 0x7f, RZ, 0xc0, !PT ;  /* 0x0000007f00027812 */ /* 0x008fe400078ec0ff */
[----:B------:R-:W-:Y:S02]  /*140d0*/  SEL R0, RZ, 0x1, P0 ;  /* 0x00000001ff007807 */ /* 0x000fe40000000000 */
        /* <DEDUP_REMOVED lines=14> */
.L_x_4158:
[----:B------:R-:W-:Y:S05]  /*141c0*/  BSYNC B0 ;  /* 0x0000000000007941 */ /* 0x000fea0003800000 */
.L_x_4157:
[----:B------:R-:W-:-:S07]  /*141d0*/  LOP3.LUT R23, R23, R0, RZ, 0x3c, !PT ;  /* 0x0000000017177212 */ /* 0x000fce00078e3cff */
.L_x_4114:
[----:B------:R-:W-:Y:S05]  /*141e0*/  BSYNC B7 ;  /* 0x0000000000077941 */ /* 0x000fea0003800000 */
.L_x_4112:
        /* <DEDUP_REMOVED lines=11> */
.L_x_4159:
[----:B------:R-:W-:-:S03]  /*142a0*/  UMOV UR4, 0xffffffff ;  /* 0xffffffff00047882 */ /* 0x000fc60000000000 */
[----:B------:R-:W-:Y:S05]  /*142b0*/  BRA.DIV UR4, `(.L_x_4161) ;  /* 0x0000002e04747947 */ /* 0x000fea000b800000 */
[----:B------:R3:W4:Y:S02]  /*142c0*/  SHFL.IDX PT, R14, R36, RZ, 0x1f ;  /* 0x00001fff240e7589 */ /* 0x00072400000e0000 */
.L_x_4246:
        /* <DEDUP_REMOVED lines=8> */
.L_x_4160:
[----:B------:R-:W-:Y:S02]  /*14350*/  ULDC UR4, c[0x0][0xd38] ;  /* 0x00034e0000047ab9 */ /* 0x000fe40000000800 */
[----:B----4-:R-:W-:-:S13]  /*14360*/  ISETP.GE.AND P0, PT, R36, UR4, PT ;  /* 0x0000000424007c0c */ /* 0x010fda000bf06270 */
[----:B------:R-:W-:Y:S05]  /*14370*/  @!P0 BRA `(.L_x_4162) ;  /* 0xffffffbc00c08947 */ /* 0x000fea000383ffff */
.L_x_4109:
        /* <DEDUP_REMOVED lines=12> */
.L_x_4247:
[----:B------:R-:W-:Y:S05]  /*14440*/  BSYNC B0 ;  /* 0x0000000000007941 */ /* 0x000fea0003800000 */
.L_x_4163:
[----:B------:R-:W-:-:S03]  /*14450*/  UMOV UR4, 0xffffffff ;  /* 0xffffffff00047882 */ /* 0x000fc60000000000 */
[----:B------:R-:W-:Y:S05]  /*14460*/  BRA.DIV UR4, `(.L_x_4165) ;  /* 0x0000002e04447947 */ /* 0x000fea000b800000 */
[----:B0-----:R-:W0:Y:S02]  /*14470*/  S2R R0, SR_TID.X ;  /* 0x0000000000007919 */ /* 0x001e240000002100 */
[----:B0-----:R-:W-:-:S04]  /*14480*/  SHF.R.U32.HI R0, RZ, 0x5, R0 ;  /* 0x00000005ff007819 */ /* 0x001fc80000011600 */
[----:B------:R-:W-:-:S05]  /*14490*/  LOP3.LUT R0, R0, 0x3, RZ, 0xc0, !PT ;  /* 0x0000000300007812 */ /* 0x000fca00078ec0ff */
[----:B------:R0:W4:Y:S02]  /*144a0*/  SHFL.IDX PT, R14, R0, RZ, 0x1f ;  /* 0x00001fff000e7589 */ /* 0x00012400000e0000 */
.L_x_4250:
[----:B----4-:R-:W-:Y:S01]  /*144b0*/  ISETP.NE.AND P0, PT, R14, RZ, PT ;  /* 0x000000ff0e00720c */ /* 0x010fe20003f05270 */
[----:B------:R-:W-:-:S12]  /*144c0*/  BSSY B0, `(.L_x_4166) ;  /* 0x0000024000007945 */ /* 0x000fd80003800000 */
[----:B------:R-:W-:Y:S05]  /*144d0*/  @P0 BRA `(.L_x_4167) ;  /* 0x0000000000880947 */ /* 0x000fea0003800000 */
[----:B------:R-:W-:-:S03]  /*144e0*/  UMOV UR4, 0xffffffff ;  /* 0xffffffff00047882 */ /* 0x000fc60000000000 */
[----:B------:R-:W-:Y:S05]  /*144f0*/  BRA.DIV UR4, `(.L_x_4168) ;  /* 0x0000002e04547947 */ /* 0x000fea000b800000 */
[----:B------:R-:W-:-:S13]  /*14500*/  ELECT P6, URZ, PT ;  /* 0x00000000003f782f */ /* 0x000fda00038c0000 */
.L_x_4253:
[----:B------:R-:W-:Y:S05]  /*14510*/  @!P6 BRA `(.L_x_4167) ;  /* 0x000000000078e947 */ /* 0x000fea0003800000 */
[----:B------:R-:W-:-:S06]  /*14520*/  ULOP3.LUT UR4, UR41, 0x2, URZ, 0xfc, !UPT ;  /* 0x0000000229047892 */ /* 0x000fcc000f8efc3f */
[----:B0-----:R-:W-:-:S05]  /*14530*/  IMAD.U32 R0, RZ, RZ, UR4 ;  /* 0x00000004ff007e24 */ /* 0x001fca000f8e00ff */
[----:B------:R-:W-:-:S13]  /*14540*/  ISETP.NE.AND P0, PT, R0, 0x3, PT ;  /* 0x000000030000780c */ /* 0x000fda0003f05270 */
[----:B------:R-:W-:Y:S05]  /*14550*/  @!P0 BRA `(.L_x_4169) ;  /* 0x0000000000048947 */ /* 0x000fea0003800000 */
[----:B------:R-:W-:Y:S01]  /*14560*/  BPT.TRAP 0x1 ;  /* 0x000000040000795c */ /* 0x000fe20000300000 */
.L_x_4169:
[C---:B------:R-:W-:Y:S01]  /*14570*/  IMAD R3, R18.reuse, 0x8, R5 ;  /* 0x0000000812037824 */ /* 0x040fe200078e0205 */
[----:B------:R-:W-:Y:S01]  /*14580*/  SHF.L.U32 R2, R23, 0x1f, RZ ;  /* 0x0000001f17027819 */ /* 0x000fe200000006ff */
[----:B------:R-:W-:-:S03]  /*14590*/  VIADD R18, R18, 0x1 ;  /* 0x0000000112127836 */ /* 0x000fc60000000000 */
[----:B------:R-:W0:Y:S02]  /*145a0*/  SYNCS.PHASECHK.TRANS64.TRYWAIT P1, [R3+URZ+0x38840], R2 ;  /* 0x03884002030075a7 */ /* 0x000e24000802017f */
[----:B------:R-:W-:-:S04]  /*145b0*/  ISETP.NE.AND P2, PT, R18, 0x2, PT ;  /* 0x000000021200780c */ /* 0x000fc80003f45270 */
[----:B------:R-:W-:Y:S01]  /*145c0*/  SEL R0, RZ, 0x1, P2 ;  /* 0x00000001ff007807 */ /* 0x000fe20001000000 */
[----:B0-----:R-:W-:Y:S08]  /*145d0*/  @!P1 BRA `(.L_x_4170) ;  /* 0x0000002c003c9947 */ /* 0x001ff00003800000 */
.L_x_4254:
[----:B------:R-:W-:Y:S02]  /*145e0*/  SEL R18, R18, RZ, P2 ;  /* 0x000000ff12127207 */ /* 0x000fe40001000000 */
[----:B------:R-:W-:Y:S01]  /*145f0*/  LOP3.LUT R0, R23, R0, RZ, 0x3c, !PT ;  /* 0x0000000017007212 */ /* 0x000fe200078e3cff */
[----:B------:R-:W-:Y:S06]  /*14600*/  @!P0 BRA `(.L_x_4171) ;  /* 0x0000000000048947 */ /* 0x000fec0003800000 */
[----:B------:R-:W-:Y:S01]  /*14610*/  BPT.TRAP 0x1 ;  /* 0x000000040000795c */ /* 0x000fe20000300000 */
.L_x_4171:
[----:B------:R-:W-:Y:S01]  /*14620*/  IMAD R5, R18, 0x8, R5 ;  /* 0x0000000812057824 */ /* 0x000fe200078e0205 */
[----:B------:R-:W-:-:S04]  /*14630*/  SHF.L.U32 R0, R0, 0x1f, RZ ;  /* 0x0000001f00007819 */ /* 0x000fc800000006ff */
[----:B------:R-:W4:Y:S02]  /*14640*/  SYNCS.PHASECHK.TRANS64.TRYWAIT P1, [R5+URZ+0x38840], R0 ;  /* 0x03884000050075a7 */ /* 0x000f24000802017f */
[----:B----4-:R-:W-:Y:S05]  /*14650*/  @!P1 BRA `(.L_x_4172) ;  /* 0x0000002c00309947 */ /* 0x010fea0003800000 */
.L_x_4255:
[----:B------:R-:W-:Y:S05]  /*14660*/  @!P0 BRA `(.L_x_4173) ;  /* 0x0000000000048947 */ /* 0x000fea0003800000 */
[----:B------:R-:W-:Y:S01]  /*14670*/  BPT.TRAP 0x1 ;  /* 0x000000040000795c */ /* 0x000fe20000300000 */
.L_x_4173:
[----:B------:R-:W0:Y:S02]  /*14680*/  SYNCS.PHASECHK.TRANS64.TRYWAIT P1, [R3+URZ+0x38860], R2 ;  /* 0x03886002030075a7 */ /* 0x000e24000802017f */
[----:B0-----:R-:W-:Y:S05]  /*14690*/  @!P1 BRA `(.L_x_4174) ;  /* 0x0000002c00349947 */ /* 0x001fea0003800000 */
.L_x_4256:
[----:B------:R-:W-:Y:S05]  /*146a0*/  @!P0 BRA `(.L_x_4175) ;  /* 0x0000000000048947 */ /* 0x000fea0003800000 */
[----:B------:R-:W-:Y:S01]  /*146b0*/  BPT.TRAP 0x1 ;  /* 0x000000040000795c */ /* 0x000fe20000300000 */
.L_x_4175:
[----:B------:R0:W0:Y:S02]  /*146c0*/  SYNCS.PHASECHK.TRANS64.TRYWAIT P0, [R5+URZ+0x38860], R0 ;  /* 0x03886000050075a7 */ /* 0x000024000800017f */
[----:B0-----:R-:W-:Y:S05]  /*146d0*/  @!P0 NANOSLEEP.SYNCS 0x989680 ;  /* 0x009896800000895d */ /* 0x001fea0003900000 */
[----:B------:R-:W0:Y:S02]  /*146e0*/  @!P0 SYNCS.PHASECHK.TRANS64 P0, [R5+URZ+0x38860], R0 ;  /* 0x03886000050085a7 */ /* 0x000e24000800007f */
[----:B0-----:R-:W-:Y:S05]  /*146f0*/  @!P0 BRA `(.L_x_4175) ;  /* 0xfffffffc00f08947 */ /* 0x001fea000383ffff */
.L_x_4167:
[----:B------:R-:W-:Y:S05]  /*14700*/  BSYNC B0 ;  /* 0x0000000000007941 */ /* 0x000fea0003800000 */
.L_x_4166:
[----:B------:R-:W-:Y:S05]  /*14710*/  EXIT ;  /* 0x000000000000794d */ /* 0x000fea0003800000 */
.L_x_4062:
[----:B0-----:R0:W1:Y:S02]  /*14720*/  SYNCS.PHASECHK.TRANS64.TRYWAIT P1, [R17+URZ+0x38800], R4 ;  /* 0x03880004110075a7 */ /* 0x001064000802017f */
[----:B-1----:R-:W-:Y:S05]  /*14730*/  @!P1 NANOSLEEP.SYNCS 0x989680 ;  /* 0x009896800000995d */ /* 0x002fea0003900000 */
[----:B------:R-:W1:Y:S02]  /*14740*/  @!P1 SYNCS.PHASECHK.TRANS64 P1, [R17+URZ+0x38800], R4 ;  /* 0x03880004110095a7 */ /* 0x000e64000802007f */
[----:B-1----:R-:W-:Y:S05]  /*14750*/  @!P1 BRA `(.L_x_4062) ;  /* 0xfffffffc00f09947 */ /* 0x002fea000383ffff */
[----:B------:R-:W-:Y:S05]  /*14760*/  BRA `(.L_x_4176) ;  /* 0xfffffef000247947 */ /* 0x000fea000383ffff */
.L_x_4066:
[----:B--2---:R2:W3:Y:S02]  /*14770*/  SYNCS.PHASECHK.TRANS64.TRYWAIT P1, [R9+URZ+0x38830], R6 ;  /* 0x03883006090075a7 */ /* 0x0044e4000802017f */
[----:B---3--:R-:W-:Y:S05]  /*14780*/  @!P1 NANOSLEEP.SYNCS 0x989680 ;  /* 0x009896800000995d */ /* 0x008fea0003900000 */
[----:B------:R-:W3:Y:S02]  /*14790*/  @!P1 SYNCS.PHASECHK.TRANS64 P1, [R9+URZ+0x38830], R6 ;  /* 0x03883006090095a7 */ /* 0x000ee4000802007f */
[----:B---3--:R-:W-:Y:S05]  /*147a0*/  @!P1 BRA `(.L_x_4066) ;  /* 0xfffffffc00f09947 */ /* 0x008fea000383ffff */
[----:B------:R-:W-:Y:S05]  /*147b0*/  BRA `(.L_x_4065) ;  /* 0xfffffef000447947 */ /* 0x000fea000383ffff */
.L_x_4067:
[----:B---3--:R3:W4:Y:S02]  /*147c0*/  SYNCS.PHASECHK.TRANS64.TRYWAIT P1, [R17+URZ+0x38810], R4 ;  /* 0x03881004110075a7 */ /* 0x008724000802017f */
[----:B----4-:R-:W-:Y:S05]  /*147d0*/  @!P1 NANOSLEEP.SYNCS 0x989680 ;  /* 0x009896800000995d */ /* 0x010fea0003900000 */
[----:B------:R-:W4:Y:S02]  /*147e0*/  @!P1 SYNCS.PHASECHK.TRANS64 P1, [R17+URZ+0x38810], R4 ;  /* 0x03881004110095a7 */ /* 0x000f24000802007f */
[----:B----4-:R-:W-:Y:S05]  /*147f0*/  @!P1 BRA `(.L_x_4067) ;  /* 0xfffffffc00f09947 */ /* 0x010fea000383ffff */
[----:B------:R-:W-:Y:S05]  /*14800*/  BRA `(.L_x_4177) ;  /* 0xfffffef000d07947 */ /* 0x000fea000383ffff */
.L_x_4071:
[----:B0-----:R0:W3:Y:S02]  /*14810*/  SYNCS.PHASECHK.TRANS64.TRYWAIT P1, [R9+URZ+0x38850], R6 ;  /* 0x03885006090075a7 */ /* 0x0010e4000802017f */
[----:B---3--:R-:W-:Y:S05]  /*14820*/  @!P1 NANOSLEEP.SYNCS 0x989680 ;  /* 0x009896800000995d */ /* 0x008fea0003900000 */
[----:B------:R-:W3:Y:S02]  /*14830*/  @!P1 SYNCS.PHASECHK.TRANS64 P1, [R9+URZ+0x38850], R6 ;  /* 0x03885006090095a7 */ /* 0x000ee4000802007f */
[----:B---3--:R-:W-:Y:S05]  /*14840*/  @!P1 BRA `(.L_x_4071) ;  /* 0xfffffffc00f09947 */ /* 0x008fea000383ffff */
[----:B------:R-:W-:Y:S05]  /*14850*/  BRA `(.L_x_4070) ;  /* 0xfffffef400007947 */ /* 0x000fea000383ffff */
.L_x_4078:
[----:B-1----:R1:W2:Y:S02]  /*14860*/  SYNCS.PHASECHK.TRANS64.TRYWAIT P1, [R9+URZ+0x38830], R8 ;  /* 0x03883008090075a7 */ /* 0x0022a4000802017f */
[----:B--2---:R-:W-:Y:S05]  /*14870*/  @!P1 NANOSLEEP.SYNCS 0x989680 ;  /* 0x009896800000995d */ /* 0x004fea0003900000 */
[----:B------:R-:W2:Y:S02]  /*14880*/  @!P1 SYNCS.PHASECHK.TRANS64 P1, [R9+URZ+0x38830], R8 ;  /* 0x03883008090095a7 */ /* 0x000ea4000802007f */
[----:B--2---:R-:W-:Y:S05]  /*14890*/  @!P1 BRA `(.L_x_4078) ;  /* 0xfffffffc00f09947 */ /* 0x004fea000383ffff */
[----:B------:R-:W-:Y:S05]  /*148a0*/  BRA `(.L_x_4077) ;  /* 0xffffff1c00247947 */ /* 0x000fea000383ffff */
.L_x_4082:
[----:B---3--:R3:W4:Y:S02]  /*148b0*/  SYNCS.PHASECHK.TRANS64.TRYWAIT P1, [R9+URZ+0x38850], R8 ;  /* 0x03885008090075a7 */ /* 0x008724000802017f */
[----:B----4-:R-:W-:Y:S05]  /*148c0*/  @!P1 NANOSLEEP.SYNCS 0x989680 ;  /* 0x009896800000995d */ /* 0x010fea0003900000 */
[----:B------:R-:W4:Y:S02]  /*148d0*/  @!P1 SYNCS.PHASECHK.TRANS64 P1, [R9+URZ+0x38850], R8 ;  /* 0x03885008090095a7 */ /* 0x000f24000802007f */
[----:B----4-:R-:W-:Y:S05]  /*148e0*/  @!P1 BRA `(.L_x_4082) ;  /* 0xfffffffc00f09947 */ /* 0x010fea000383ffff */
[----:B------:R-:W-:Y:S05]  /*148f0*/  BRA `(.L_x_4081) ;  /* 0xffffff1c00847947 */ /* 0x000fea000383ffff */
.L_x_4090:
[----:B-1----:R1:W2:Y:S02]  /*14900*/  SYNCS.PHASECHK.TRANS64.TRYWAIT P1, [R9+URZ+0x38830], R8 ;  /* 0x03883008090075a7 */ /* 0x0022a4000802017f */
[----:B--2---:R-:W-:Y:S05]  /*14910*/  @!P1 NANOSLEEP.SYNCS 0x989680 ;  /* 0x009896800000995d */ /* 0x004fea0003900000 */
[----:B------:R-:W2:Y:S02]  /*14920*/  @!P1 SYNCS.PHASECHK.TRANS64 P1, [R9+URZ+0x38830], R8 ;  /* 0x03883008090095a7 */ /* 0x000ea4000802007f */
[----:B--2---:R-:W-:Y:S05]  /*14930*/  @!P1 BRA `(.L_x_4090) ;  /* 0xfffffffc00f09947 */ /* 0x004fea000383ffff */
[----:B------:R-:W-:Y:S05]  /*14940*/  BRA `(.L_x_4089) ;  /* 0xffffff4c00a07947 */ /* 0x000fea000383ffff */
.L_x_4094:
[----:B---3--:R3:W4:Y:S02]  /*14950*/  SYNCS.PHASECHK.TRANS64.TRYWAIT P1, [R9+URZ+0x38850], R8 ;  /* 0x03885008090075a7 */ /* 0x008724000802017f */
[----:B----4-:R-:W-:Y:S05]  /*14960*/  @!P1 NANOSLEEP.SYNCS 0x989680 ;  /* 0x009896800000995d */ /* 0x010fea0003900000 */
[----:B------:R-:W4:Y:S02]  /*14970*/  @!P1 SYNCS.PHASECHK.TRANS64 P1, [R9+URZ+0x38850], R8 ;  /* 0x03885008090095a7 */ /* 0x000f24000802007f */
[----:B----4-:R-:W-:Y:S05]  /*14980*/  @!P1 BRA `(.L_x_4094) ;  /* 0xfffffffc00f09947 */ /* 0x010fea000383ffff */
[----:B------:R-:W-:Y:S05]  /*14990*/  BRA `(.L_x_4093) ;  /* 0xffffff5000007947 */ /* 0x000fea000383ffff */
.L_x_4120:
        /* <DEDUP_REMOVED lines=10> */
.L_x_4178:
[----:B------:R-:W-:Y:S05]  /*14a40*/  BRA `(.L_x_4179) ;  /* 0xffffffc000907947 */ /* 0x000fea000383ffff */
.L_x_4123:
[----:B0-----:R0:W1:Y:S02]  /*14a50*/  SYNCS.PHASECHK.TRANS64.TRYWAIT P0, [R27+URZ+0x38840], R0 ;  /* 0x038840001b0075a7 */ /* 0x001064000800017f */
[----:B-1----:R-:W-:Y:S05]  /*14a60*/  @!P0 NANOSLEEP.SYNCS 0x989680 ;  /* 0x009896800000895d */ /* 0x002fea0003900000 */
[----:B------:R-:W1:Y:S02]  /*14a70*/  @!P0 SYNCS.PHASECHK.TRANS64 P0, [R27+URZ+0x38840], R0 ;  /* 0x038840001b0085a7 */ /* 0x000e64000800007f */
[----:B-1----:R-:W-:Y:S05]  /*14a80*/  @!P0 BRA `(.L_x_4123) ;  /* 0xfffffffc00f08947 */ /* 0x002fea000383ffff */
[----:B------:R-:W-:Y:S05]  /*14a90*/  BRA `(.L_x_4180) ;  /* 0xffffffc400407947 */ /* 0x000fea000383ffff */
.L_x_4124:
        /* <DEDUP_REMOVED lines=8> */
.L_x_4182:
[----:B------:R-:W-:Y:S05]  /*14b20*/  BSYNC B0 ;  /* 0x0000000000007941 */ /* 0x000fea0003800000 */
.L_x_4181:
        /* <DEDUP_REMOVED lines=9> */
.L_x_4183:
[----:B------:R-:W-:Y:S02]  /*14bc0*/  IMAD.MOV.U32 R13, RZ, RZ, R5 ;  /* 0x000000ffff0d7224 */ /* 0x000fe400078e0005 */
[----:B------:R-:W-:Y:S01]  /*14bd0*/  IMAD.MOV.U32 R12, RZ, RZ, 0x1 ;  /* 0x00000001ff0c7424 */ /* 0x000fe200078e00ff */
[----:B------:R-:W-:-:S13]  /*14be0*/  @P0 LEA R6, P1, R8, R14, 0x1 ;  /* 0x0000000e08060211 */ /* 0x000fda00078208ff */
[----:B------:R-:W-:Y:S05]  /*14bf0*/  WARPSYNC.COLLECTIVE R15, `(.L_x_4184) ;  /* 0x000000000f087348 */ /* 0x000fea0003c00000 */
[----:B------:R0:W1:Y:S02]  /*14c00*/  SHFL.IDX P6, R14, R13, R12, R11 ;  /* 0x0000000c0d0e7389 */ /* 0x00006400000c000b */
[----:B01----:R-:W-:Y:S01]  /*14c10*/  ENDCOLLECTIVE ;  /* 0x000000000000791b */ /* 0x003fe20003800000 */
.L_x_4184:
[----:B------:R-:W-:Y:S02]  /*14c20*/  @P0 IMAD.X R3, RZ, RZ, R2, P1 ;  /* 0x000000ffff030224 */ /* 0x000fe400008e0602 */
[----:B------:R-:W-:-:S05]  /*14c30*/  @P0 IMAD.MOV.U32 R2, RZ, RZ, R6 ;  /* 0x000000ffff020224 */ /* 0x000fca00078e0006 */
[----:B------:R-:W-:Y:S01]  /*14c40*/  @!PT LDS RZ, [RZ] ;  /* 0x00000000fffff984 */ /* 0x000fe20000000800 */
[----:B------:R-:W-:Y:S01]  /*14c50*/  @!PT LDS RZ, [RZ] ;  /* 0x00000000fffff984 */ /* 0x000fe20000000800 */
[----:B------:R-:W-:Y:S01]  /*14c60*/  @!PT LDS RZ, [RZ] ;  /* 0x00000000fffff984 */ /* 0x000fe20000000800 */
[----:B------:R0:W-:Y:S01]  /*14c70*/  @P0 LDGSTS.E.BYPASS.LTC128B.128 [R7+0x22400], desc[UR44][R2.64], !P2 ;  /* 0x2240000002070fae */ /* 0x0001e2000d101d6c */
[----:B------:R-:W-:Y:S01]  /*14c80*/  ISETP.GE.AND P0, PT, R25, 0x11, PT ;  /* 0x000000111900780c */ /* 0x000fe20003f06270 */
[----:B------:R-:W-:Y:S02]  /*14c90*/  IMAD.MOV.U32 R13, RZ, RZ, R0 ;  /* 0x000000ffff0d7224 */ /* 0x000fe400078e0000 */
[----:B0-----:R-:W-:-:S10]  /*14ca0*/  IMAD.MOV.U32 R2, RZ, RZ, R14 ;  /* 0x000000ffff027224 */ /* 0x001fd400078e000e */
[----:B------:R-:W-:Y:S05]  /*14cb0*/  WARPSYNC.COLLECTIVE R15, `(.L_x_4185) ;  /* 0x000000000f087348 */ /* 0x000fea0003c00000 */
[----:B------:R0:W1:Y:S02]  /*14cc0*/  SHFL.IDX P6, R14, R13, R12, R11 ;  /* 0x0000000c0d0e7389 */ /* 0x00006400000c000b */
[----:B01----:R-:W-:Y:S01]  /*14cd0*/  ENDCOLLECTIVE ;  /* 0x000000000000791b */ /* 0x003fe20003800000 */
.L_x_4185:
[----:B------:R-:W-:Y:S02]  /*14ce0*/  @P0 IMAD R9, R4, 0x2, R17 ;  /* 0x0000000204090824 */ /* 0x000fe400078e0211 */
[----:B------:R-:W-:Y:S02]  /*14cf0*/  IMAD.MOV.U32 R13, RZ, RZ, R5 ;  /* 0x000000ffff0d7224 */ /* 0x000fe400078e0005 */
[----:B------:R-:W-:Y:S01]  /*14d00*/  IMAD.MOV.U32 R12, RZ, RZ, 0x2 ;  /* 0x00000002ff0c7424 */ /* 0x000fe200078e00ff */
[----:B------:R-:W-:-:S13]  /*14d10*/  @P0 LEA R6, P1, R8, R14, 0x1 ;  /* 0x0000000e08060211 */ /* 0x000fda00078208ff */
[----:B------:R-:W-:Y:S05]  /*14d20*/  WARPSYNC.COLLECTIVE R15, `(.L_x_4186) ;  /* 0x000000000f087348 */ /* 0x000fea0003c00000 */
[----:B------:R0:W1:Y:S02]  /*14d30*/  SHFL.IDX P6, R14, R13, R12, R11 ;  /* 0x0000000c0d0e7389 */ /* 0x00006400000c000b */
[----:B01----:R-:W-:Y:S01]  /*14d40*/  ENDCOLLECTIVE ;  /* 0x000000000000791b */ /* 0x003fe20003800000 */
.L_x_4186:
        /* <DEDUP_REMOVED lines=12> */
.L_x_4187:
[----:B------:R-:W-:Y:S02]  /*14e10*/  @P0 IMAD R7, R4, 0x2, R17 ;  /* 0x0000000204070824 */ /* 0x000fe400078e0211 */
[----:B------:R-:W-:Y:S02]  /*14e20*/  IMAD.MOV.U32 R13, RZ, RZ, R5 ;  /* 0x000000ffff0d7224 */ /* 0x000fe400078e0005 */
[----:B------:R-:W-:Y:S01]  /*14e30*/  IMAD.MOV.U32 R12, RZ, RZ, 0x3 ;  /* 0x00000003ff0c7424 */ /* 0x000fe200078e00ff */
[----:B------:R-:W-:-:S13]  /*14e40*/  @P0 LEA R6, P1, R8, R14, 0x1 ;  /* 0x0000000e08060211 */ /* 0x000fda00078208ff */
[----:B------:R-:W-:Y:S05]  /*14e50*/  WARPSYNC.COLLECTIVE R15, `(.L_x_4188) ;  /* 0x000000000f087348 */ /* 0x000fea0003c00000 */
[----:B------:R0:W1:Y:S02]  /*14e60*/  SHFL.IDX P6, R14, R13, R12, R11 ;  /* 0x0000000c0d0e7389 */ /* 0x00006400000c000b */
[----:B01----:R-:W-:Y:S01]  /*14e70*/  ENDCOLLECTIVE ;  /* 0x000000000000791b */ /* 0x003fe20003800000 */
.L_x_4188:
[----:B------:R-:W-:Y:S02]  /*14e80*/  @P0 IMAD.X R3, RZ, RZ, R2, P1 ;  /* 0x000000ffff030224 */ /* 0x000fe400008e0602 */
[----:B------:R-:W-:-:S05]  /*14e90*/  @P0 IMAD.MOV.U32 R2, RZ, RZ, R6 ;  /* 0x000000ffff020224 */ /* 0x000fca00078e0006 */
        /* <DEDUP_REMOVED lines=9> */
.L_x_4189:
[----:B------:R-:W-:Y:S05]  /*14f30*/  BRA `(.L_x_4190) ;  /* 0xffffffc400087947 */ /* 0x000fea000383ffff */
.L_x_4129:
[----:B------:R-:W-:Y:S01]  /*14f40*/  IMAD.MOV.U32 R13, RZ, RZ, R5 ;  /* 0x000000ffff0d7224 */ /* 0x000fe200078e0005 */
[----:B------:R-:W-:Y:S01]  /*14f50*/  LOP3.LUT R16, R16, 0xfffffeff, RZ, 0xc0, !PT ;  /* 0xfffffeff10107812 */ /* 0x000fe200078ec0ff */
[----:B------:R-:W-:Y:S02]  /*14f60*/  IMAD.MOV.U32 R12, RZ, RZ, RZ ;  /* 0x000000ffff0c7224 */ /* 0x000fe400078e00ff */
[----:B------:R-:W-:Y:S02]  /*14f70*/  IMAD.MOV.U32 R11, RZ, RZ, 0x181f ;  /* 0x0000181fff0b7424 */ /* 0x000fe400078e00ff */
[----:B------:R-:W-:Y:S02]  /*14f80*/  IMAD.MOV.U32 R15, RZ, RZ, -0x1 ;  /* 0xffffffffff0f7424 */ /* 0x000fe400078e00ff */
[----:B------:R-:W-:-:S07]  /*14f90*/  IMAD.U32 R4, RZ, RZ, UR42 ;  /* 0x0000002aff047e24 */ /* 0x000fce000f8e00ff */
[----:B-1----:R-:W-:Y:S05]  /*14fa0*/  WARPSYNC.COLLECTIVE R15, `(.L_x_4191) ;  /* 0x000000000f087348 */ /* 0x002fea0003c00000 */
[----:B------:R0:W2:Y:S02]  /*14fb0*/  SHFL.IDX P6, R14, R13, R12, R11 ;  /* 0x0000000c0d0e7389 */ /* 0x0000a400000c000b */
[----:B012---:R-:W-:Y:S01]  /*14fc0*/  ENDCOLLECTIVE ;  /* 0x000000000000791b */ /* 0x007fe20003800000 */
.L_x_4191:
[----:B------:R-:W-:-:S05]  /*14fd0*/  IMAD R4, R4, 0x40, R9 ;  /* 0x0000004004047824 */ /* 0x000fca00078e0209 */
        /* <DEDUP_REMOVED lines=8> */
.L_x_4192:
[----:B------:R-:W-:Y:S02]  /*15060*/  IMAD.MOV.U32 R13, RZ, RZ, R5 ;  /* 0x000000ffff0d7224 */ /* 0x000fe400078e0005 */
[----:B------:R-:W-:Y:S01]  /*15070*/  IMAD.MOV.U32 R12, RZ, RZ, 0x1 ;  /* 0x00000001ff0c7424 */ /* 0x000fe200078e00ff */
[----:B------:R-:W-:-:S13]  /*15080*/  @!P1 LEA R6, P0, R8, R14, 0x1 ;  /* 0x0000000e08069211 */ /* 0x000fda00078008ff */
[----:B------:R-:W-:Y:S05]  /*15090*/  WARPSYNC.COLLECTIVE R15, `(.L_x_4193) ;  /* 0x000000000f087348 */ /* 0x000fea0003c00000 */
[----:B------:R0:W1:Y:S02]  /*150a0*/  SHFL.IDX P6, R14, R13, R12, R11 ;  /* 0x0000000c0d0e7389 */ /* 0x00006400000c000b */
[----:B01----:R-:W-:Y:S01]  /*150b0*/  ENDCOLLECTIVE ;  /* 0x000000000000791b */ /* 0x003fe20003800000 */
.L_x_4193:
[----:B------:R-:W-:Y:S02]  /*150c0*/  @!P1 IMAD.X R3, RZ, RZ, R2, P0 ;  /* 0x000000ffff039224 */ /* 0x000fe400000e0602 */
[----:B------:R-:W-:Y:S02]  /*150d0*/  @!P1 IMAD.MOV.U32 R2, RZ, RZ, R6 ;  /* 0x000000ffff029224 */ /* 0x000fe400078e0006 */
[----:B------:R-:W-:-:S03]  /*150e0*/  VIADD R6, R4, 0x10 ;  /* 0x0000001004067836 */ /* 0x000fc60000000000 */
[----:B------:R-:W-:Y:S01]  /*150f0*/  @!PT LDS RZ, [RZ] ;  /* 0x00000000fffff984 */ /* 0x000fe20000000800 */
[----:B------:R-:W-:Y:S01]  /*15100*/  @!PT LDS RZ, [RZ] ;  /* 0x00000000fffff984 */ /* 0x000fe20000000800 */
[----:B------:R-:W-:Y:S01]  /*15110*/  @!PT LDS RZ, [RZ] ;  /* 0x00000000fffff984 */ /* 0x000fe20000000800 */
[----:B------:R0:W-:Y:S02]  /*15120*/  @!P1 LDGSTS.E.BYPASS.LTC128B.128 [R22+0x20400], desc[UR44][R2.64], !P5 ;  /* 0x2040000002169fae */ /* 0x0001e4000e901d6c */
[----:B------:R-:W-:Y:S01]  /*15130*/  ISETP.GE.AND P1, PT, R6, UR39, PT ;  /* 0x0000002706007c0c */ /* 0x000fe2000bf26270 */
[----:B------:R-:W-:Y:S02]  /*15140*/  IMAD.MOV.U32 R13, RZ, RZ, R0 ;  /* 0x000000ffff0d7224 */ /* 0x000fe400078e0000 */
[----:B0-----:R-:W-:-:S10]  /*15150*/  IMAD.MOV.U32 R2, RZ, RZ, R14 ;  /* 0x000000ffff027224 */ /* 0x001fd400078e000e */
[----:B------:R-:W-:-:S07]  /*15160*/  @P1 LOP3.LUT R16, R16, 0x80, RZ, 0xfc, !PT ;  /* 0x0000008010101812 */ /* 0x000fce00078efcff */
[----:B------:R-:W-:Y:S05]  /*15170*/  WARPSYNC.COLLECTIVE R15, `(.L_x_4194) ;  /* 0x000000000f087348 */ /* 0x000fea0003c00000 */
[----:B------:R0:W1:Y:S02]  /*15180*/  SHFL.IDX P6, R14, R13, R12, R11 ;  /* 0x0000000c0d0e7389 */ /* 0x00006400000c000b */
[----:B01----:R-:W-:Y:S01]  /*15190*/  ENDCOLLECTIVE ;  /* 0x000000000000791b */ /* 0x003fe20003800000 */
.L_x_4194:
[----:B------:R-:W-:Y:S01]  /*151a0*/  LOP3.LUT R16, R16, 0xffffffbf, RZ, 0xc0, !PT ;  /* 0xffffffbf10107812 */ /* 0x000fe200078ec0ff */
[----:B------:R-:W-:Y:S02]  /*151b0*/  IMAD.MOV.U32 R13, RZ, RZ, R5 ;  /* 0x000000ffff0d7224 */ /* 0x000fe400078e0005 */
[----:B------:R-:W-:Y:S01]  /*151c0*/  IMAD.MOV.U32 R12, RZ, RZ, 0x2 ;  /* 0x00000002ff0c7424 */ /* 0x000fe200078e00ff */
[----:B------:R-:W-:-:S13]  /*151d0*/  @!P1 LEA R6, P0, R8, R14, 0x1 ;  /* 0x0000000e08069211 */ /* 0x000fda00078008ff */
[----:B------:R-:W-:Y:S05]  /*151e0*/  WARPSYNC.COLLECTIVE R15, `(.L_x_4195) ;  /* 0x000000000f087348 */ /* 0x000fea0003c00000 */
[----:B------:R0:W1:Y:S02]  /*151f0*/  SHFL.IDX P6, R14, R13, R12, R11 ;  /* 0x0000000c0d0e7389 */ /* 0x00006400000c000b */
[----:B01----:R-:W-:Y:S01]  /*15200*/  ENDCOLLECTIVE ;  /* 0x000000000000791b */ /* 0x003fe20003800000 */
.L_x_4195:
        /* <DEDUP_REMOVED lines=14> */
.L_x_4196:
[----:B------:R-:W-:Y:S02]  /*152f0*/  IMAD.MOV.U32 R13, RZ, RZ, R5 ;  /* 0x000000ffff0d7224 */ /* 0x000fe400078e0005 */
[----:B------:R-:W-:Y:S01]  /*15300*/  IMAD.MOV.U32 R12, RZ, RZ, 0x3 ;  /* 0x00000003ff0c7424 */ /* 0x000fe200078e00ff */
[----:B------:R-:W-:-:S13]  /*15310*/  @!P1 LEA R6, P0, R8, R14, 0x1 ;  /* 0x0000000e08069211 */ /* 0x000fda00078008ff */
[----:B------:R-:W-:Y:S05]  /*15320*/  WARPSYNC.COLLECTIVE R15, `(.L_x_4197) ;  /* 0x000000000f087348 */ /* 0x000fea0003c00000 */
[----:B------:R0:W1:Y:S02]  /*15330*/  SHFL.IDX P6, R14, R13, R12, R11 ;  /* 0x0000000c0d0e7389 */ /* 0x00006400000c000b */
[----:B01----:R-:W-:Y:S01]  /*15340*/  ENDCOLLECTIVE ;  /* 0x000000000000791b */ /* 0x003fe20003800000 */
.L_x_4197:
[----:B------:R-:W-:Y:S02]  /*15350*/  @!P1 IMAD.X R3, RZ, RZ, R2, P0 ;  /* 0x000000ffff039224 */ /* 0x000fe400000e0602 */
[----:B------:R-:W-:-:S05]  /*15360*/  @!P1 IMAD.MOV.U32 R2, RZ, RZ, R6 ;  /* 0x000000ffff029224 */ /* 0x000fca00078e0006 */
        /* <DEDUP_REMOVED lines=9> */
.L_x_4198:
[----:B------:R-:W-:Y:S05]  /*15400*/  BRA `(.L_x_4199) ;  /* 0xffffffc400f87947 */ /* 0x000fea000383ffff */
.L_x_4133:
        /* <DEDUP_REMOVED lines=8> */
.L_x_4201:
[----:B------:R-:W-:Y:S05]  /*15490*/  BSYNC B0 ;  /* 0x0000000000007941 */ /* 0x000fea0003800000 */
.L_x_4200:
[----:B------:R-:W-:Y:S01]  /*154a0*/  IMAD.MOV.U32 R13, RZ, RZ, R0 ;  /* 0x000000ffff0d7224 */ /* 0x000fe200078e0000 */
[----:B------:R-:W-:Y:S01]  /*154b0*/  LOP3.LUT P1, RZ, R16, 0x100, RZ, 0xc0, !PT ;  /* 0x0000010010ff7812 */ /* 0x000fe2000782c0ff */
[----:B------:R-:W-:Y:S01]  /*154c0*/  IMAD.MOV.U32 R12, RZ, RZ, RZ ;  /* 0x000000ffff0c7224 */ /* 0x000fe200078e00ff */
[----:B------:R-:W-:Y:S01]  /*154d0*/  P2R R5, PR, RZ, 0x4 ;  /* 0x00000004ff057803 */ /* 0x000fe20000000000 */
[----:B------:R-:W-:Y:S02]  /*154e0*/  IMAD.MOV.U32 R11, RZ, RZ, 0x181f ;  /* 0x0000181fff0b7424 */ /* 0x000fe400078e00ff */
[----:B------:R-:W-:Y:S02]  /*154f0*/  IMAD.MOV.U32 R15, RZ, RZ, -0x1 ;  /* 0xffffffffff0f7424 */ /* 0x000fe400078e00ff */
[----:B------:R-:W-:-:S07]  /*15500*/  IMAD.MOV.U32 R2, RZ, RZ, R14 ;  /* 0x000000ffff027224 */ /* 0x000fce00078e000e */
[----:B------:R-:W-:Y:S05]  /*15510*/  WARPSYNC.COLLECTIVE R15, `(.L_x_4202) ;  /* 0x000000000f087348 */ /* 0x000fea0003c00000 */
[----:B------:R0:W1:Y:S02]  /*15520*/  SHFL.IDX P6, R14, R13, R12, R11 ;  /* 0x0000000c0d0e7389 */ /* 0x00006400000c000b */
[----:B01----:R-:W-:Y:S01]  /*15530*/  ENDCOLLECTIVE ;  /* 0x000000000000791b */ /* 0x003fe20003800000 */
.L_x_4202:
[----:B------:R-:W-:Y:S02]  /*15540*/  IMAD.MOV.U32 R13, RZ, RZ, R4 ;  /* 0x000000ffff0d7224 */ /* 0x000fe400078e0004 */
[----:B------:R-:W-:Y:S01]  /*15550*/  IMAD.MOV.U32 R12, RZ, RZ, 0x1 ;  /* 0x00000001ff0c7424 */ /* 0x000fe200078e00ff */
[----:B------:R-:W-:Y:S02]  /*15560*/  @!P1 LEA R7, P0, R8, R14, 0x1 ;  /* 0x0000000e08079211 */ /* 0x000fe400078008ff */
[----:B------:R-:W-:-:S03]  /*15570*/  LOP3.LUT P6, RZ, R16, 0x40000, RZ, 0xc0, !PT ;  /* 0x0004000010ff7812 */ /* 0x000fc600078cc0ff */
[----:B------:R-:W-:Y:S01]  /*15580*/  @!P1 IMAD.X R3, RZ, RZ, R2, P0 ;  /* 0x000000ffff039224 */ /* 0x000fe200000e0602 */
[----:B------:R-:W-:Y:S01]  /*15590*/  LOP3.LUT P0, RZ, R16, 0x80000, RZ, 0xc0, !PT ;  /* 0x0008000010ff7812 */ /* 0x000fe2000780c0ff */
[----:B------:R-:W-:-:S12]  /*155a0*/  @!P1 IMAD.MOV.U32 R2, RZ, RZ, R7 ;  /* 0x000000ffff029224 */ /* 0x000fd800078e0007 */
        /* <DEDUP_REMOVED lines=9> */
.L_x_4203:
        /* <DEDUP_REMOVED lines=15> */
.L_x_4204:
        /* <DEDUP_REMOVED lines=14> */
[----:B------:R-:W-:-:S04]  /*15810*/  ISETP.NE.AND P2, PT, R5, RZ, PT ;  /* 0x000000ff0500720c */ /* 0x000fc80003f45270 */
        /* <DEDUP_REMOVED lines=12> */
.L_x_4205:
[----:B------:R-:W-:Y:S02]  /*158e0*/  IMAD.MOV.U32 R13, RZ, RZ, R0 ;  /* 0x000000ffff0d7224 */ /* 0x000fe400078e0000 */
[----:B------:R-:W-:-:S07]  /*158f0*/  IMAD.MOV.U32 R5, RZ, RZ, R14 ;  /* 0x000000ffff057224 */ /* 0x000fce00078e000e */
[----:B------:R-:W-:Y:S05]  /*15900*/  WARPSYNC.COLLECTIVE R15, `(.L_x_4206) ;  /* 0x000000000f087348 */ /* 0x000fea0003c00000 */
[----:B------:R0:W1:Y:S02]  /*15910*/  SHFL.IDX P6, R14, R13, R12, R11 ;  /* 0x0000000c0d0e7389 */ /* 0x00006400000c000b */
[----:B01----:R-:W-:Y:S01]  /*15920*/  ENDCOLLECTIVE ;  /* 0x000000000000791b */ /* 0x003fe20003800000 */
.L_x_4206:
        /* <DEDUP_REMOVED lines=17> */
.L_x_4207:
        /* <DEDUP_REMOVED lines=14> */
.L_x_4208:
[----:B------:R-:W-:Y:S01]  /*15b20*/  @!PT LDS RZ, [RZ] ;  /* 0x00000000fffff984 */ /* 0x000fe20000000800 */
[----:B------:R-:W-:Y:S01]  /*15b30*/  @!PT LDS RZ, [RZ] ;  /* 0x00000000fffff984 */ /* 0x000fe20000000800 */
[----:B------:R-:W-:Y:S01]  /*15b40*/  @!PT LDS RZ, [RZ] ;  /* 0x00000000fffff984 */ /* 0x000fe20000000800 */
[----:B------:R2:W-:Y:S01]  /*15b50*/  @!P1 LDGSTS.E.BYPASS.LTC128B.128 [R22+0x35400], desc[UR44][R2.64+0x380], P0 ;  /* 0x3540038002169fae */ /* 0x0005e20008101d6c */
[----:B------:R-:W-:Y:S05]  /*15b60*/  BRA `(.L_x_4209) ;  /* 0xffffffc800807947 */ /* 0x000fea000383ffff */
.L_x_4136:
[----:B0-----:R0:W2:Y:S02]  /*15b70*/  SYNCS.PHASECHK.TRANS64.TRYWAIT P0, [R17+URZ+0x38820], R0 ;  /* 0x03882000110075a7 */ /* 0x0010a4000800017f */
[----:B--2---:R-:W-:Y:S05]  /*15b80*/  @!P0 NANOSLEEP.SYNCS 0x989680 ;  /* 0x009896800000895d */ /* 0x004fea0003900000 */
[----:B------:R-:W2:Y:S02]  /*15b90*/  @!P0 SYNCS.PHASECHK.TRANS64 P0, [R17+URZ+0x38820], R0 ;  /* 0x03882000110085a7 */ /* 0x000ea4000800007f */
[----:B--2---:R-:W-:Y:S05]  /*15ba0*/  @!P0 BRA `(.L_x_4136) ;  /* 0xfffffffc00f08947 */ /* 0x004fea000383ffff */
[----:B------:R-:W-:Y:S05]  /*15bb0*/  BRA `(.L_x_4210) ;  /* 0xffffffcc00047947 */ /* 0x000fea000383ffff */
.L_x_4139:
[----:B0-----:R0:W2:Y:S02]  /*15bc0*/  SYNCS.PHASECHK.TRANS64.TRYWAIT P0, [R27+URZ+0x38860], R0 ;  /* 0x038860001b0075a7 */ /* 0x0010a4000800017f */
[----:B--2---:R-:W-:Y:S05]  /*15bd0*/  @!P0 NANOSLEEP.SYNCS 0x989680 ;  /* 0x009896800000895d */ /* 0x004fea0003900000 */
[----:B------:R-:W2:Y:S02]  /*15be0*/  @!P0 SYNCS.PHASECHK.TRANS64 P0, [R27+URZ+0x38860], R0 ;  /* 0x038860001b0085a7 */ /* 0x000ea4000800007f */
[----:B--2---:R-:W-:Y:S05]  /*15bf0*/  @!P0 BRA `(.L_x_4139) ;  /* 0xfffffffc00f08947 */ /* 0x004fea000383ffff */
[----:B------:R-:W-:Y:S05]  /*15c00*/  BRA `(.L_x_4211) ;  /* 0xffffffcc00147947 */ /* 0x000fea000383ffff */
.L_x_4140:
        /* <DEDUP_REMOVED lines=8> */
.L_x_4213:
[----:B------:R-:W-:Y:S05]  /*15c90*/  BSYNC B0 ;  /* 0x0000000000007941 */ /* 0x000fea0003800000 */
.L_x_4212:
        /* <DEDUP_REMOVED lines=15> */
.L_x_4214:
        /* <DEDUP_REMOVED lines=34> */
.L_x_4215:
[----:B------:R-:W-:Y:S02]  /*15fb0*/  IMAD.MOV.U32 R13, RZ, RZ, R6 ;  /* 0x000000ffff0d7224 */ /* 0x000fe400078e0006 */
[----:B------:R-:W-:-:S07]  /*15fc0*/  IMAD.MOV.U32 R3, RZ, RZ, R14 ;  /* 0x000000ffff037224 */ /* 0x000fce00078e000e */
[----:B------:R-:W-:Y:S05]  /*15fd0*/  WARPSYNC.COLLECTIVE R15, `(.L_x_4216) ;  /* 0x000000000f087348 */ /* 0x000fea0003c00000 */
[----:B------:R0:W1:Y:S02]  /*15fe0*/  SHFL.IDX P6, R14, R13, R12, R11 ;  /* 0x0000000c0d0e7389 */ /* 0x00006400000c000b */
[----:B01----:R-:W-:Y:S01]  /*15ff0*/  ENDCOLLECTIVE ;  /* 0x000000000000791b */ /* 0x003fe20003800000 */
.L_x_4216:
        /* <DEDUP_REMOVED lines=28> */
.L_x_4217:
[----:B------:R-:W-:Y:S02]  /*161c0*/  IMAD.MOV.U32 R13, RZ, RZ, R6 ;  /* 0x000000ffff0d7224 */ /* 0x000fe400078e0006 */
[----:B------:R-:W-:-:S07]  /*161d0*/  IMAD.MOV.U32 R8, RZ, RZ, R14 ;  /* 0x000000ffff087224 */ /* 0x000fce00078e000e */
[----:B------:R-:W-:Y:S05]  /*161e0*/  WARPSYNC.COLLECTIVE R15, `(.L_x_4218) ;  /* 0x000000000f087348 */ /* 0x000fea0003c00000 */
[----:B------:R0:W1:Y:S02]  /*161f0*/  SHFL.IDX P6, R14, R13, R12, R11 ;  /* 0x0000000c0d0e7389 */ /* 0x00006400000c000b */
[----:B01----:R-:W-:Y:S01]  /*16200*/  ENDCOLLECTIVE ;  /* 0x000000000000791b */ /* 0x003fe20003800000 */
.L_x_4218:
        /* <DEDUP_REMOVED lines=28> */
.L_x_4219:
[----:B------:R-:W-:Y:S02]  /*163d0*/  IMAD.MOV.U32 R13, RZ, RZ, R6 ;  /* 0x000000ffff0d7224 */ /* 0x000fe400078e0006 */
[----:B------:R-:W-:-:S07]  /*163e0*/  IMAD.MOV.U32 R7, RZ, RZ, R14 ;  /* 0x000000ffff077224 */ /* 0x000fce00078e000e */
[----:B------:R-:W-:Y:S05]  /*163f0*/  WARPSYNC.COLLECTIVE R15, `(.L_x_4220) ;  /* 0x000000000f087348 */ /* 0x000fea0003c00000 */
[----:B------:R0:W1:Y:S02]  /*16400*/  SHFL.IDX P6, R14, R13, R12, R11 ;  /* 0x0000000c0d0e7389 */ /* 0x00006400000c000b */
[----:B01----:R-:W-:Y:S01]  /*16410*/  ENDCOLLECTIVE ;  /* 0x000000000000791b */ /* 0x003fe20003800000 */
.L_x_4220:
[----:B------:R-:W-:Y:S05]  /*16420*/  BRA `(.L_x_4221) ;  /* 0xffffffc800c07947 */ /* 0x000fea000383ffff */
.L_x_4146:
[----:B0-----:R0:W2:Y:S02]  /*16430*/  SYNCS.PHASECHK.TRANS64.TRYWAIT P0, [R8+URZ+0x38840], R20 ;  /* 0x03884014080075a7 */ /* 0x0010a4000800017f */
[----:B--2---:R-:W-:Y:S05]  /*16440*/  @!P0 NANOSLEEP.SYNCS 0x989680 ;  /* 0x009896800000895d */ /* 0x004fea0003900000 */
[----:B------:R-:W2:Y:S02]  /*16450*/  @!P0 SYNCS.PHASECHK.TRANS64 P0, [R8+URZ+0x38840], R20 ;  /* 0x03884014080085a7 */ /* 0x000ea4000800007f */
[----:B--2---:R-:W-:Y:S05]  /*16460*/  @!P0 BRA `(.L_x_4146) ;  /* 0xfffffffc00f08947 */ /* 0x004fea000383ffff */
[----:B------:R-:W-:Y:S05]  /*16470*/  BRA `(.L_x_4222) ;  /* 0xffffffd0001c7947 */ /* 0x000fea000383ffff */
.L_x_4147:
        /* <DEDUP_REMOVED lines=8> */
.L_x_4224:
[----:B------:R-:W-:Y:S05]  /*16500*/  BSYNC B1 ;  /* 0x0000000000017941 */ /* 0x000fea0003800000 */
.L_x_4223:
        /* <DEDUP_REMOVED lines=9> */
.L_x_4225:
[----:B------:R-:W-:Y:S02]  /*165a0*/  IMAD.MOV.U32 R13, RZ, RZ, R27 ;  /* 0x000000ffff0d7224 */ /* 0x000fe400078e001b */
[----:B------:R-:W-:Y:S02]  /*165b0*/  IMAD.MOV.U32 R12, RZ, RZ, 0x1 ;  /* 0x00000001ff0c7424 */ /* 0x000fe400078e00ff */
[----:B------:R-:W-:-:S07]  /*165c0*/  IMAD.MOV.U32 R2, RZ, RZ, R14 ;  /* 0x000000ffff027224 */ /* 0x000fce00078e000e */
[----:B------:R-:W-:Y:S05]  /*165d0*/  WARPSYNC.COLLECTIVE R15, `(.L_x_4226) ;  /* 0x000000000f087348 */ /* 0x000fea0003c00000 */
[----:B------:R0:W1:Y:S02]  /*165e0*/  SHFL.IDX P6, R14, R13, R12, R11 ;  /* 0x0000000c0d0e7389 */ /* 0x00006400000c000b */
[----:B01----:R-:W-:Y:S01]  /*165f0*/  ENDCOLLECTIVE ;  /* 0x000000000000791b */ /* 0x003fe20003800000 */
.L_x_4226:
        /* <DEDUP_REMOVED lines=11> */
.L_x_4227:
[----:B------:R-:W-:Y:S02]  /*166b0*/  IMAD.MOV.U32 R13, RZ, RZ, R27 ;  /* 0x000000ffff0d7224 */ /* 0x000fe400078e001b */
[----:B------:R-:W-:Y:S02]  /*166c0*/  IMAD.MOV.U32 R12, RZ, RZ, 0x2 ;  /* 0x00000002ff0c7424 */ /* 0x000fe400078e00ff */
[----:B------:R-:W-:-:S07]  /*166d0*/  IMAD.MOV.U32 R2, RZ, RZ, R14 ;  /* 0x000000ffff027224 */ /* 0x000fce00078e000e */
[----:B------:R-:W-:Y:S05]  /*166e0*/  WARPSYNC.COLLECTIVE R15, `(.L_x_4228) ;  /* 0x000000000f087348 */ /* 0x000fea0003c00000 */
[----:B------:R0:W1:Y:S02]  /*166f0*/  SHFL.IDX P6, R14, R13, R12, R11 ;  /* 0x0000000c0d0e7389 */ /* 0x00006400000c000b */
[----:B01----:R-:W-:Y:S01]  /*16700*/  ENDCOLLECTIVE ;  /* 0x000000000000791b */ /* 0x003fe20003800000 */
.L_x_4228:
        /* <DEDUP_REMOVED lines=11> */
.L_x_4229:
[----:B------:R-:W-:Y:S02]  /*167c0*/  IMAD.MOV.U32 R13, RZ, RZ, R27 ;  /* 0x000000ffff0d7224 */ /* 0x000fe400078e001b */
[----:B------:R-:W-:Y:S02]  /*167d0*/  IMAD.MOV.U32 R12, RZ, RZ, 0x3 ;  /* 0x00000003ff0c7424 */ /* 0x000fe400078e00ff */
[----:B------:R-:W-:-:S07]  /*167e0*/  IMAD.MOV.U32 R2, RZ, RZ, R14 ;  /* 0x000000ffff027224 */ /* 0x000fce00078e000e */
[----:B------:R-:W-:Y:S05]  /*167f0*/  WARPSYNC.COLLECTIVE R15, `(.L_x_4230) ;  /* 0x000000000f087348 */ /* 0x000fea0003c00000 */
[----:B------:R0:W1:Y:S02]  /*16800*/  SHFL.IDX P6, R14, R13, R12, R11 ;  /* 0x0000000c0d0e7389 */ /* 0x00006400000c000b */
[----:B01----:R-:W-:Y:S01]  /*16810*/  ENDCOLLECTIVE ;  /* 0x000000000000791b */ /* 0x003fe20003800000 */
.L_x_4230:
        /* <DEDUP_REMOVED lines=11> */
.L_x_4231:
[----:B------:R-:W-:Y:S01]  /*168d0*/  IMAD.MOV.U32 R2, RZ, RZ, R14 ;  /* 0x000000ffff027224 */ /* 0x000fe200078e000e */
[----:B------:R-:W-:Y:S06]  /*168e0*/  BRA `(.L_x_4232) ;  /* 0xffffffcc00ac7947 */ /* 0x000fec000383ffff */
.L_x_4152:
[----:B---3--:R3:W4:Y:S02]  /*168f0*/  SYNCS.PHASECHK.TRANS64.TRYWAIT P0, [R8+URZ+0x38860], R20 ;  /* 0x03886014080075a7 */ /* 0x008724000800017f */
[----:B----4-:R-:W-:Y:S05]  /*16900*/  @!P0 NANOSLEEP.SYNCS 0x989680 ;  /* 0x009896800000895d */ /* 0x010fea0003900000 */
[----:B------:R-:W4:Y:S02]  /*16910*/  @!P0 SYNCS.PHASECHK.TRANS64 P0, [R8+URZ+0x38860], R20 ;  /* 0x03886014080085a7 */ /* 0x000f24000800007f */
[----:B----4-:R-:W-:Y:S05]  /*16920*/  @!P0 BRA `(.L_x_4152) ;  /* 0xfffffffc00f08947 */ /* 0x010fea000383ffff */
[----:B------:R-:W-:Y:S05]  /*16930*/  BRA `(.L_x_4233) ;  /* 0xffffffcc00fc7947 */ /* 0x000fea000383ffff */
.L_x_4153:
        /* <DEDUP_REMOVED lines=8> */
.L_x_4235:
[----:B------:R-:W-:Y:S05]  /*169c0*/  BSYNC B1 ;  /* 0x0000000000017941 */ /* 0x000fea0003800000 */
.L_x_4234:
        /* <DEDUP_REMOVED lines=13> */
.L_x_4236:
        /* <DEDUP_REMOVED lines=14> */
.L_x_4237:
        /* <DEDUP_REMOVED lines=17> */
.L_x_4238:
        /* <DEDUP_REMOVED lines=18> */
.L_x_4239:
        /* <DEDUP_REMOVED lines=14> */
.L_x_4240:
        /* <DEDUP_REMOVED lines=17> */
.L_x_4241:
        /* <DEDUP_REMOVED lines=14> */
.L_x_4242:
[----:B------:R-:W-:Y:S05]  /*17080*/  BRA `(.L_x_4243) ;  /* 0xffffffcc00647947 */ /* 0x000fea000383ffff */
.L_x_4161:
        /* <DEDUP_REMOVED lines=8> */
.L_x_4245:
[----:B------:R-:W-:Y:S05]  /*17110*/  BSYNC B0 ;  /* 0x0000000000007941 */ /* 0x000fea0003800000 */
.L_x_4244:
[----:B------:R-:W-:Y:S05]  /*17120*/  BRA `(.L_x_4246) ;  /* 0xffffffd000687947 */ /* 0x000fea000383ffff */
.L_x_4164:
[----:B0-----:R0:W4:Y:S02]  /*17130*/  SYNCS.PHASECHK.TRANS64.TRYWAIT P0, [R5+URZ+0x38820], R0 ;  /* 0x03882000050075a7 */ /* 0x001124000800017f */
[----:B----4-:R-:W-:Y:S05]  /*17140*/  @!P0 NANOSLEEP.SYNCS 0x989680 ;  /* 0x009896800000895d */ /* 0x010fea0003900000 */
[----:B------:R-:W4:Y:S02]  /*17150*/  @!P0 SYNCS.PHASECHK.TRANS64 P0, [R5+URZ+0x38820], R0 ;  /* 0x03882000050085a7 */ /* 0x000f24000800007f */
[----:B----4-:R-:W-:Y:S05]  /*17160*/  @!P0 BRA `(.L_x_4164) ;  /* 0xfffffffc00f08947 */ /* 0x010fea000383ffff */
[----:B------:R-:W-:Y:S05]  /*17170*/  BRA `(.L_x_4247) ;  /* 0xffffffd000b07947 */ /* 0x000fea000383ffff */
.L_x_4165:
        /* <DEDUP_REMOVED lines=11> */
.L_x_4249:
[----:B------:R-:W-:Y:S05]  /*17230*/  BSYNC B0 ;  /* 0x0000000000007941 */ /* 0x000fea0003800000 */
.L_x_4248:
[----:B------:R-:W-:Y:S05]  /*17240*/  BRA `(.L_x_4250) ;  /* 0xffffffd000987947 */ /* 0x000fea000383ffff */
.L_x_4168:
[----:B------:R-:W-:Y:S01]  /*17250*/  BSSY B1, `(.L_x_4251) ;  /* 0x0000006000017945 */ /* 0x000fe20003800000 */
[----:B------:R-:W-:-:S07]  /*17260*/  IMAD.MOV.U32 R15, RZ, RZ, -0x1 ;  /* 0xffffffffff0f7424 */ /* 0x000fce00078e00ff */
[----:B0123-5:R-:W-:Y:S05]  /*17270*/  WARPSYNC.COLLECTIVE R15, `(.L_x_4252) ;  /* 0x000000000f0c7348 */ /* 0x02ffea0003c00000 */
[----:B------:R-:W-:Y:S02]  /*17280*/  ELECT P6, UR62, PT ;  /* 0x00000000003e782f */ /* 0x000fe400038c0000 */
[----:B------:R-:W-:Y:S01]  /*17290*/  MOV R14, UR62 ;  /* 0x0000003e000e7c02 */ /* 0x000fe20008000f00 */
[----:B0123-5:R-:W-:Y:S10]  /*172a0*/  ENDCOLLECTIVE ;  /* 0x000000000000791b */ /* 0x02fff40003800000 */
.L_x_4252:
[----:B------:R-:W-:Y:S05]  /*172b0*/  BSYNC B1 ;  /* 0x0000000000017941 */ /* 0x000fea0003800000 */
.L_x_4251:
[----:B------:R-:W-:Y:S05]  /*172c0*/  BRA `(.L_x_4253) ;  /* 0xffffffd000907947 */ /* 0x000fea000383ffff */
.L_x_4170:
[----:B0-----:R0:W4:Y:S02]  /*172d0*/  SYNCS.PHASECHK.TRANS64.TRYWAIT P1, [R3+URZ+0x38840], R2 ;  /* 0x03884002030075a7 */ /* 0x001124000802017f */
[----:B----4-:R-:W-:Y:S05]  /*172e0*/  @!P1 NANOSLEEP.SYNCS 0x989680 ;  /* 0x009896800000995d */ /* 0x010fea0003900000 */
[----:B------:R-:W4:Y:S02]  /*172f0*/  @!P1 SYNCS.PHASECHK.TRANS64 P1, [R3+URZ+0x38840], R2 ;  /* 0x03884002030095a7 */ /* 0x000f24000802007f */
[----:B----4-:R-:W-:Y:S05]  /*17300*/  @!P1 BRA `(.L_x_4170) ;  /* 0xfffffffc00f09947 */ /* 0x010fea000383ffff */
[----:B------:R-:W-:Y:S05]  /*17310*/  BRA `(.L_x_4254) ;  /* 0xffffffd000b07947 */ /* 0x000fea000383ffff */
.L_x_4172:
[----:B----4-:R4:W0:Y:S02]  /*17320*/  SYNCS.PHASECHK.TRANS64.TRYWAIT P1, [R5+URZ+0x38840], R0 ;  /* 0x03884000050075a7 */ /* 0x010824000802017f */
[----:B0-----:R-:W-:Y:S05]  /*17330*/  @!P1 NANOSLEEP.SYNCS 0x989680 ;  /* 0x009896800000995d */ /* 0x001fea0003900000 */
[----:B------:R-:W0:Y:S02]  /*17340*/  @!P1 SYNCS.PHASECHK.TRANS64 P1, [R5+URZ+0x38840], R0 ;  /* 0x03884000050095a7 */ /* 0x000e24000802007f */
[----:B0-----:R-:W-:Y:S05]  /*17350*/  @!P1 BRA `(.L_x_4172) ;  /* 0xfffffffc00f09947 */ /* 0x001fea000383ffff */
[----:B------:R-:W-:Y:S05]  /*17360*/  BRA `(.L_x_4255) ;  /* 0xffffffd000bc7947 */ /* 0x000fea000383ffff */
.L_x_4174:
[----:B------:R0:W0:Y:S02]  /*17370*/  SYNCS.PHASECHK.TRANS64.TRYWAIT P1, [R3+URZ+0x38860], R2 ;  /* 0x03886002030075a7 */ /* 0x000024000802017f */
[----:B0-----:R-:W-:Y:S05]  /*17380*/  @!P1 NANOSLEEP.SYNCS 0x989680 ;  /* 0x009896800000995d */ /* 0x001fea0003900000 */
[----:B------:R-:W0:Y:S02]  /*17390*/  @!P1 SYNCS.PHASECHK.TRANS64 P1, [R3+URZ+0x38860], R2 ;  /* 0x03886002030095a7 */ /* 0x000e24000802007f */
[----:B0-----:R-:W-:Y:S05]  /*173a0*/  @!P1 BRA `(.L_x_4174) ;  /* 0xfffffffc00f09947 */ /* 0x001fea000383ffff */
[----:B------:R-:W-:Y:S05]  /*173b0*/  BRA `(.L_x_4256) ;  /* 0xffffffd000b87947 */ /* 0x000fea000383ffff */
.L_x_4257:
        /* <DEDUP_REMOVED lines=12> */
.L_x_5646:


//--------------------- .text._ZN7cutlass13device_kernelIN5flash11enable_sm90INS1_16FlashAttnFwdSm90INS1_25CollectiveMainloopFwdSm90ILi2EN4cute5tupleIJNS5_1CILi1EEES8_S8_EEENS6_IJNS7_ILi64EEESA_SA_EEELi512ENS_10bfloat16_tEfNS_4arch4Sm90ELb1ELb0ELb0ELb1ELb1ELb0ELb0ELb0ELb0ELb1ELb0ELb0EEENS1_21CollectiveEpilogueFwdINS6_IJSA_NS7_ILi512EEESA_EEES9_SC_SE_Li256ELb1ELb1ELb0ELb0EEENS1_36VarlenDynamicPersistentTileSchedulerILi64ELi64ELi256ELi128ELb0ELb1ELb1ELb1ELb1ELb1EEEEEEEEEvNT_6ParamsE --------------------------
	.section	.text._ZN7cutlass13device_kernelIN5flash11enable_sm90INS1_16FlashAttnFwdSm90INS1_25CollectiveMainloopFwdSm90ILi2EN4cute5tupleIJNS5_1CILi1EEES8_S8_EEENS6_IJNS7_ILi64EEESA_SA_EEELi512ENS_10bfloat16_tEfNS_4arch4Sm90ELb1ELb0ELb0ELb1ELb1ELb0ELb0ELb0ELb0ELb1ELb0ELb0EEENS1_21CollectiveEpilogueFwdINS6_IJSA_NS7_ILi512EEESA_EEES9_SC_SE_Li256ELb1ELb1ELb0ELb0EEENS1_36VarlenDynamicPersistentTileSchedulerILi64ELi64ELi256ELi128ELb0ELb1ELb1ELb1ELb1ELb1EEEEEEEEEvNT_6ParamsE,"ax",@progbits
	.align	128
.text._ZN7cutlass13device_kernelIN5flash11enable_sm90INS1_16FlashAttnFwdSm90INS1_25CollectiveMainloopFwdSm90ILi2EN4cute5tupleIJNS5_1CILi1EEES8_S8_EEENS6_IJNS7_ILi64EEESA_SA_EEELi512ENS_10bfloat16_tEfNS_4arch4Sm90ELb1ELb0ELb0ELb1ELb1ELb0ELb0ELb0ELb0ELb1ELb0ELb0EEENS1_21CollectiveEpilogueFwdINS6_IJSA_NS7_ILi512EEESA_EEES9_SC_SE_Li256ELb1ELb1ELb0ELb0EEENS1_36VarlenDynamicPersistentTileSchedulerILi64ELi64ELi256ELi128ELb0ELb1ELb1ELb1ELb1ELb1EEEEEEEEEvNT_6ParamsE:
        .type           _ZN7cutlass13device_kernelIN5flash11enable_sm90INS1_16FlashAttnFwdSm90INS1_25CollectiveMainloopFwdSm90ILi2EN4cute5tupleIJNS5_1CILi1EEES8_S8_EEENS6_IJNS7_ILi64EEESA_SA_EEELi512ENS_10bfloat16_tEfNS_4arch4Sm90ELb1ELb0ELb0ELb1ELb1ELb0ELb0ELb0ELb0ELb1ELb0ELb0EEENS1_21CollectiveEpilogueFwdINS6_IJSA_NS7_ILi512EEESA_EEES9_SC_SE_Li256ELb1ELb1ELb0ELb0EEENS1_36VarlenDynamicPersistentTileSchedulerILi64ELi64ELi256ELi128ELb0ELb1ELb1ELb1ELb1ELb1EEEEEEEEEvNT_6ParamsE,@function
        .size           _ZN7cutlass13device_kernelIN5flash11enable_sm90INS1_16FlashAttnFwdSm90INS1_25CollectiveMainloopFwdSm90ILi2EN4cute5tupleIJNS5_1CILi1EEES8_S8_EEENS6_IJNS7_ILi64EEESA_SA_EEELi512ENS_10bfloat16_tEfNS_4arch4Sm90ELb1ELb0ELb0ELb1ELb1ELb0ELb0ELb0ELb0ELb1ELb0ELb0EEENS1_21CollectiveEpilogueFwdINS6_IJSA_NS7_ILi512EEESA_EEES9_SC_SE_Li256ELb1ELb1ELb0ELb0EEENS1_36VarlenDynamicPersistentTileSchedulerILi64ELi64ELi256ELi128ELb0ELb1ELb1ELb1ELb1ELb1EEEEEEEEEvNT_6ParamsE,(.L_x_5647 - _ZN7cutlass13device_kernelIN5flash11enable_sm90INS1_16FlashAttnFwdSm90INS1_25CollectiveMainloopFwdSm90ILi2EN4cute5tupleIJNS5_1CILi1EEES8_S8_EEENS6_IJNS7_ILi64EEESA_SA_EEELi512ENS_10bfloat16_tEfNS_4arch4Sm90ELb1ELb0ELb0ELb1ELb1ELb0ELb0ELb0ELb0ELb1ELb0ELb0EEENS1_21CollectiveEpilogueFwdINS6_IJSA_NS7_ILi512EEESA_EEES9_SC_SE_Li256ELb1ELb1ELb0ELb0EEENS1_36VarlenDynamicPersistentTileSchedulerILi64ELi64ELi256ELi128ELb0ELb1ELb1ELb1ELb1ELb1EEEEEEEEEvNT_6ParamsE)
        .other          _ZN7cutlass13device_kernelIN5flash11enable_sm90INS1_16FlashAttnFwdSm90INS1_25CollectiveMainloopFwdSm90ILi2EN4cute5tupleIJNS5_1CILi1EEES8_S8_EEENS6_IJNS7_ILi64EEESA_SA_EEELi512ENS_10bfloat16_tEfNS_4arch4Sm90ELb1ELb0ELb0ELb1ELb1ELb0ELb0ELb0ELb0ELb1ELb0ELb0EEENS1_21CollectiveEpilogueFwdINS6_IJSA_NS7_ILi512EEESA_EEES9_SC_SE_Li256ELb1ELb1ELb0ELb0EEENS1_36VarlenDynamicPersistentTileSchedulerILi64ELi64ELi256ELi128ELb0ELb1ELb1ELb1ELb1ELb1EEEEEEEEEvNT_6ParamsE,@"STO_CUDA_ENTRY STV_DEFAULT"
_ZN7cutlass13device_kernelIN5flash11enable_sm90INS1_16FlashAttnFwdSm90INS1_25CollectiveMainloopFwdSm90ILi2EN4cute5tupleIJNS5_1CILi1EEES8_S8_EEENS6_IJNS7_ILi64EEESA_SA_EEELi512ENS_10bfloat16_tEfNS_4arch4Sm90ELb1ELb0ELb0ELb1ELb1ELb0ELb0ELb0ELb0ELb1ELb0ELb0EEENS1_21CollectiveEpilogueFwdINS6_IJSA_NS7_ILi512EEESA_EEES9_SC_SE_Li256ELb1ELb1ELb0ELb0EEENS1_36VarlenDynamicPersistentTileSchedulerILi64ELi64ELi256ELi128ELb0ELb1ELb1ELb1ELb1ELb1EEEEEEEEEvNT_6ParamsE:
        /* <DEDUP_REMOVED lines=41> */
.L_x_4258:
        /* <DEDUP_REMOVED lines=22> */
.L_x_4259:
        /* <DEDUP_REMOVED lines=18> */
.L_x_4260:
        /* <DEDUP_REMOVED lines=22> */
.L_x_4261:
        /* <DEDUP_REMOVED lines=23> */
.L_x_4262:
        /* <DEDUP_REMOVED lines=8> */
.L_x_4264:
        /* <DEDUP_REMOVED lines=27> */
[----:B------:R-:W-:Y:S01]  /*0a10*/  LEA.HI R3, R0, R197, RZ, 0x4 ;  /* 0x000000c500037211 */ /* 0x000fe200078f20ff */
[----:B------:R-:W-:-:S03]  /*0a20*/  UMOV UR38, URZ ;  /* 0x0000003f00267c82 */ /* 0x000fc60008000000 */
[----:B------:R-:W-:Y:S02]  /*0a30*/  SHF.R.S32.HI R2, RZ, 0x4, R3 ;  /* 0x00000004ff027819 */ /* 0x000fe40000011403 */
[C---:B------:R-:W-:Y:S02]  /*0a40*/  LOP3.LUT R6, R3.reuse, 0xfffffff0, RZ, 0xc0, !PT ;  /* 0xfffffff003067812 */ /* 0x040fe400078ec0ff */
[----:B------:R-:W-:-:S03]  /*0a50*/  LEA.HI R4, R3, R2, RZ, 0x1 ;  /* 0x0000000203047211 */ /* 0x000fc600078f08ff */
[----:B------:R-:W-:Y:S01]  /*0a60*/  IMAD.IADD R6, R197, 0x1, -R6 ;  /* 0x00000001c5067824 */ /* 0x000fe200078e0a06 */
[----:B------:R-:W-:Y:S02]  /*0a70*/  LOP3.LUT R5, R4, 0x1ffffffe, RZ, 0xc0, !PT ;  /* 0x1ffffffe04057812 */ /* 0x000fe400078ec0ff */
[----:B------:R-:W-:-:S03]  /*0a80*/  LEA.HI R4, R0, R197, RZ, 0x5 ;  /* 0x000000c500047211 */ /* 0x000fc600078f28ff */
[----:B------:R-:W-:Y:S01]  /*0a90*/  IMAD.IADD R10, R2, 0x1, -R5 ;  /* 0x00000001020a7824 */ /* 0x000fe200078e0a05 */
[CC--:B------:R-:W-:Y:S02]  /*0aa0*/  LEA.HI R5, R0.reuse, R197.reuse, RZ, 0x2 ;  /* 0x000000c500057211 */ /* 0x0c0fe400078f10ff */
[----:B------:R-:W-:Y:S02]  /*0ab0*/  LEA.HI R2, R0, R197, RZ, 0x7 ;  /* 0x000000c500027211 */ /* 0x000fe400078f38ff */
[--C-:B------:R-:W-:Y:S02]  /*0ac0*/  SHF.R.S32.HI R12, RZ, 0x5, R4.reuse ;  /* 0x00000005ff0c7819 */ /* 0x100fe40000011404 */
[----:B------:R-:W-:Y:S02]  /*0ad0*/  SHF.R.S32.HI R3, RZ, 0x1f, R4 ;  /* 0x0000001fff037819 */ /* 0x000fe40000011404 */
[----:B------:R-:W-:Y:S02]  /*0ae0*/  LOP3.LUT R8, R5, 0xfffffffc, RZ, 0xc0, !PT ;  /* 0xfffffffc05087812 */ /* 0x000fe400078ec0ff */
[----:B------:R-:W-:-:S02]  /*0af0*/  LOP3.LUT R4, R2, 0xffffff80, RZ, 0xc0, !PT ;  /* 0xffffff8002047812 */ /* 0x000fc400078ec0ff */
[----:B------:R-:W-:Y:S01]  /*0b00*/  LEA.HI R5, R3, R12, RZ, 0x2 ;  /* 0x0000000c03057211 */ /* 0x000fe200078f10ff */
[C---:B------:R-:W-:Y:S01]  /*0b10*/  IMAD.IADD R8, R197.reuse, 0x1, -R8 ;  /* 0x00000001c5087824 */ /* 0x040fe200078e0a08 */
        /* <DEDUP_REMOVED lines=11> */
[----:B------:R-:W-:Y:S02]  /*0bd0*/  LEA.HI R5, R3, R4, RZ, 0x2 ;  /* 0x0000000403057211 */ /* 0x000fe400078f10ff */
[----:B------:R-:W-:Y:S01]  /*0be0*/  LOP3.LUT R9, R7, 0xfffffff8, RZ, 0xc0, !PT ;  /* 0xfffffff807097812 */ /* 0x000fe200078ec0ff */
[----:B------:R-:W-:Y:S01]  /*0bf0*/  IMAD.IADD R185, R8, 0x1, -R11 ;  /* 0x0000000108b97824 */ /* 0x000fe200078e0a0b */
[----:B------:R-:W-:Y:S01]  /*0c00*/  LOP3.LUT R11, R5, 0x7ffffffc, RZ, 0xc0, !PT ;  /* 0x7ffffffc050b7812 */ /* 0x000fe200078ec0ff */
[----:B------:R-:W-:Y:S01]  /*0c10*/  IMAD.SHL.U32 R7, R7, 0x40, RZ ;  /* 0x0000004007077824 */ /* 0x000fe200078e00ff */
[----:B------:R-:W-:-:S02]  /*0c20*/  IADD3 R9, R6, -R9, RZ ;  /* 0x8000000906097210 */ /* 0x000fc40007ffe0ff */
[----:B------:R-:W-:Y:S01]  /*0c30*/  LEA.HI R6, R3, R4, RZ, 0x5 ;  /* 0x0000000403067211 */ /* 0x000fe200078f28ff */
[----:B------:R-:W-:Y:S01]  /*0c40*/  IMAD.IADD R11, R4, 0x1, -R11 ;  /* 0x00000001040b7824 */ /* 0x000fe200078e0a0b */
[--C-:B------:R-:W-:Y:S01]  /*0c50*/  SHF.R.S32.HI R3, RZ, 0x2, R5.reuse ;  /* 0x00000002ff037819 */ /* 0x100fe20000011405 */
[----:B------:R-:W-:Y:S01]  /*0c60*/  IMAD.SHL.U32 R4, R9, 0x40, RZ ;  /* 0x0000004009047824 */ /* 0x000fe200078e00ff */
[----:B------:R-:W-:Y:S01]  /*0c70*/  SHF.R.S32.HI R8, RZ, 0x1f, R5 ;  /* 0x0000001fff087819 */ /* 0x000fe20000011405 */
[----:B------:R-:W-:Y:S01]  /*0c80*/  IMAD.SHL.U32 R5, R10, 0x8, RZ ;  /* 0x000000080a057824 */ /* 0x000fe200078e00ff */
[----:B------:R-:W-:Y:S02]  /*0c90*/  LOP3.LUT R7, R7, 0x7ffffe00, RZ, 0xc0, !PT ;  /* 0x7ffffe0007077812 */ /* 0x000fe400078ec0ff */
[----:B------:R-:W-:Y:S01]  /*0ca0*/  LOP3.LUT R4, R4, 0x1c0, RZ, 0xc0, !PT ;  /* 0x000001c004047812 */ /* 0x000fe200078ec0ff */
[----:B------:R-:W-:Y:S01]  /*0cb0*/  IMAD.U32 R196, R14, 0x40, R5 ;  /* 0x000000400ec47824 */ /* 0x000fe200078e0005 */
[----:B------:R-:W-:Y:S01]  /*0cc0*/  LEA.HI R8, R8, R3, RZ, 0x3 ;  /* 0x0000000308087211 */ /* 0x000fe200078f18ff */
[----:B------:R-:W-:Y:S01]  /*0cd0*/  IMAD R7, R12, 0x400, R7 ;  /* 0x000004000c077824 */ /* 0x000fe200078e0207 */
[----:B------:R-:W-:-:S02]  /*0ce0*/  LOP3.LUT R5, R4, 0x8, R5, 0xf8, !PT ;  /* 0x0000000804057812 */ /* 0x000fc400078ef805 */
[----:B------:R-:W-:Y:S02]  /*0cf0*/  SHF.R.U32.HI R4, RZ, 0x3, R4 ;  /* 0x00000003ff047819 */ /* 0x000fe40000011604 */
[----:B------:R-:W-:Y:S02]  /*0d00*/  LOP3.LUT R8, R8, 0xfffffff8, RZ, 0xc0, !PT ;  /* 0xfffffff808087812 */ /* 0x000fe400078ec0ff */
[----:B------:R-:W-:Y:S02]  /*0d10*/  LEA.HI R0, R0, R197, RZ, 0x3 ;  /* 0x000000c500007211 */ /* 0x000fe400078f18ff */
[----:B------:R-:W-:Y:S01]  /*0d20*/  LOP3.LUT R4, R5, R4, RZ, 0x3c, !PT ;  /* 0x0000000405047212 */ /* 0x000fe200078e3cff */
[----:B------:R-:W-:Y:S01]  /*0d30*/  IMAD.IADD R3, R3, 0x1, -R8 ;  /* 0x0000000103037824 */ /* 0x000fe200078e0a08 */
[----:B------:R-:W-:Y:S02]  /*0d40*/  LOP3.LUT R8, R0, 0xfffffff8, RZ, 0xc0, !PT ;  /* 0xfffffff800087812 */ /* 0x000fe400078ec0ff */
[----:B------:R-:W-:Y:S01]  /*0d50*/  R2P PR, R9, 0x6 ;  /* 0x0000000609007804 */ /* 0x000fe20000000000 */
[----:B------:R-:W-:Y:S01]  /*0d60*/  IMAD.IADD R4, R7, 0x1, R4 ;  /* 0x0000000107047824 */ /* 0x000fe200078e0204 */
[----:B------:R-:W-:Y:S01]  /*0d70*/  LEA.HI R2, R2, R193, RZ, 0x1 ;  /* 0x000000c102027211 */ /* 0x000fe200078f08ff */
[----:B------:R-:W-:Y:S01]  /*0d80*/  IMAD.IADD R191, R197, 0x1, -R8 ;  /* 0x00000001c5bf7824 */ /* 0x000fe200078e0a08 */
[----:B------:R-:W-:-:S02]  /*0d90*/  SHF.R.S32.HI R6, RZ, 0x5, R6 ;  /* 0x00000005ff067819 */ /* 0x000fc40000011406 */
[----:B------:R-:W-:Y:S02]  /*0da0*/  LEA R19, R4, UR41, 0x1 ;  /* 0x0000002904137c11 */ /* 0x000fe4000f8e08ff */
[----:B------:R-:W-:Y:S01]  /*0db0*/  LOP3.LUT R2, R2, 0xfffffe, RZ, 0xc0, !PT ;  /* 0x00fffffe02027812 */ /* 0x000fe200078ec0ff */
[----:B------:R-:W-:Y:S01]  /*0dc0*/  IMAD R16, R6, 0x10, R3 ;  /* 0x0000001006107824 */ /* 0x000fe200078e0203 */
[----:B------:R-:W-:Y:S01]  /*0dd0*/  SHF.L.U32 R17, R191, 0x3, RZ ;  /* 0x00000003bf117819 */ /* 0x000fe200000006ff */
[C---:B------:R-:W-:Y:S01]  /*0de0*/  VIADD R22, R19.reuse, 0x26820 ;  /* 0x0002682013167836 */ /* 0x040fe20000000000 */
[----:B------:R-:W-:Y:S01]  /*0df0*/  IADD3 R184, R19, 0x26800, RZ ;  /* 0x0002680013b87810 */ /* 0x000fe20007ffe0ff */
[----:B------:R-:W-:Y:S01]  /*0e00*/  IMAD.IADD R2, R193, 0x1, -R2 ;  /* 0x00000001c1027824 */ /* 0x000fe200078e0a02 */
[----:B------:R-:W-:Y:S01]  /*0e10*/  SEL R23, R23, 0xffffffc0, !P2 ;  /* 0xffffffc017177807 */ /* 0x000fe20005000000 */
        /* <DEDUP_REMOVED lines=13> */
[----:B------:R-:W-:Y:S01]  /*0ef0*/  @P1 VIADD R22, R184, 0xffffffe0 ;  /* 0xffffffe0b8161836 */ /* 0x000fe20000000000 */
[----:B------:R-:W-:Y:S01]  /*0f00*/  SHF.R.S32.HI R199, RZ, 0x1f, R195 ;  /* 0x0000001fffc77819 */ /* 0x000fe200000114c3 */
[----:B------:R-:W-:Y:S01]  /*0f10*/  IMAD.SHL.U32 R18, R2, 0x100, RZ ;  /* 0x0000010002127824 */ /* 0x000fe200078e00ff */
[----:B------:R-:W-:Y:S01]  /*0f20*/  SHF.R.S32.HI R198, RZ, 0x1f, R194 ;  /* 0x0000001fffc67819 */ /* 0x000fe200000114c2 */
[----:B------:R-:W-:-:S02]  /*0f30*/  IMAD.IADD R184, R184, 0x1, R23 ;  /* 0x00000001b8b87824 */ /* 0x000fc400078e0217 */
[----:B------:R-:W-:Y:S02]  /*0f40*/  IMAD.SHL.U32 R2, R11, 0x2, RZ ;  /* 0x000000020b027824 */ /* 0x000fe400078e00ff */
[----:B------:R-:W-:Y:S02]  /*0f50*/  IMAD R185, R185, 0x8, R16 ;  /* 0x00000008b9b97824 */ /* 0x000fe400078e0210 */
[----:B------:R-:W-:-:S07]  /*0f60*/  IMAD.IADD R23, R23, 0x1, R22 ;  /* 0x0000000117177824 */ /* 0x000fce00078e0216 */
.L_x_4328:
[----:B------:R-:W-:Y:S01]  /*0f70*/  ULDC.64 UR8, c[0x0][0xc88] ;  /* 0x0003220000087ab9 */ /* 0x000fe20000000a00 */
[----:B------:R-:W-:Y:S01]  /*0f80*/  ULDC.64 UR10, c[0x0][0xa18] ;  /* 0x00028600000a7ab9 */ /* 0x000fe20000000a00 */
[----:B------:R-:W-:Y:S02]  /*0f90*/  UIMAD.WIDE UR8, UR7, 0x4, UR8 ;  /* 0x00000004070878a5 */ /* 0x000fe4000f8e0208 */
[----:B------:R-:W-:Y:S01]  /*0fa0*/  UISETP.NE.U32.AND UP1, UPT, UR10, URZ, UPT ;  /* 0x0000003f0a00728c */ /* 0x000fe2000bf25070 */
[----:B------:R-:W-:Y:S01]  /*0fb0*/  ULDC UR4, c[0x0][0x424] ;  /* 0x0001090000047ab9 */ /* 0x000fe20000000800 */
[----:B------:R-:W-:Y:S02]  /*0fc0*/  ULDC UR7, c[0x0][0x2f0] ;  /* 0x0000bc0000077ab9 */ /* 0x000fe40000000800 */
[----:B0-2-4-:R-:W-:Y:S02]  /*0fd0*/  IMAD.U32 R4, RZ, RZ, UR8 ;  /* 0x00000008ff047e24 */ /* 0x015fe4000f8e00ff */
[----:B------:R-:W-:Y:S01]  /*0fe0*/  IMAD.U32 R5, RZ, RZ, UR9 ;  /* 0x00000009ff057e24 */ /* 0x000fe2000f8e00ff */
[----:B------:R-:W-:-:S04]  /*0ff0*/  ULDC.64 UR8, c[0x0][0xa28] ;  /* 0x00028a0000087ab9 */ /* 0x000fc80000000a00 */
[----:B------:R-:W2:Y:S01]  /*1000*/  LDG.E R4, desc[UR50][R4.64] ;  /* 0x0000003204047981 */ /* 0x000ea2000c1e1900 */
[----:B------:R-:W-:Y:S02]  /*1010*/  UISETP.NE.U32.AND UP0, UPT, UR8, URZ, UPT ;  /* 0x0000003f0800728c */ /* 0x000fe4000bf05070 */
[----:B------:R-:W-:Y:S02]  /*1020*/  UISETP.NE.AND.EX UP1, UPT, UR11, URZ, UPT, UP1 ;  /* 0x0000003f0b00728c */ /* 0x000fe4000bf25310 */
[----:B------:R-:W-:-:S04]  /*1030*/  UISETP.NE.AND.EX UP0, UPT, UR9, URZ, UPT, UP0 ;  /* 0x0000003f0900728c */ /* 0x000fc8000bf05300 */
[----:B------:R-:W-:Y:S02]  /*1040*/  PLOP3.LUT P2, PT, PT, PT, UP1, 0x80, 0x0 ;  /* 0x000000000000781c */ /* 0x000fe40003f4f018 */
[----:B------:R-:W-:Y:S02]  /*1050*/  PLOP3.LUT P0, PT, PT, PT, UP0, 0x80, 0x0 ;  /* 0x000000000000781c */ /* 0x000fe40003f0f008 */
[----:B--2---:R-:W-:-:S13]  /*1060*/  R2UR UR42, R4 ;  /* 0x00000000042a72ca */ /* 0x004fda00000e0000 */
[----:B------:R-:W-:Y:S02]  /*1070*/  USHF.R.S32.HI UR43, URZ, 0x1f, UR42 ;  /* 0x0000001f3f2b7899 */ /* 0x000fe4000801142a */
[----:B------:R-:W-:-:S04]  /*1080*/  @UP0 ULEA UR8, UP2, UR42, UR8, 0x2 ;  /* 0x000000082a080291 */ /* 0x000fc8000f84103f */
[----:B------:R-:W-:Y:S02]  /*1090*/  @UP0 ULEA.HI.X UR9, UR42, UR9, UR43, 0x2, UP2 ;  /* 0x000000092a090291 */ /* 0x000fe400090f142b */
[----:B------:R-:W-:Y:S01]  /*10a0*/  @UP1 ULEA UR10, UP0, UR42, UR10, 0x2 ;  /* 0x0000000a2a0a1291 */ /* 0x000fe2000f80103f */
[----:B------:R-:W-:-:S03]  /*10b0*/  IMAD.U32 R4, RZ, RZ, UR8 ;  /* 0x00000008ff047e24 */ /* 0x000fc6000f8e00ff */
[----:B------:R-:W-:Y:S01]  /*10c0*/  @UP1 ULEA.HI.X UR11, UR42, UR11, UR43, 0x2, UP0 ;  /* 0x0000000b2a0b1291 */ /* 0x000fe200080f142b */
[----:B------:R-:W-:Y:S01]  /*10d0*/  IMAD.U32 R5, RZ, RZ, UR9 ;  /* 0x00000009ff057e24 */ /* 0x000fe2000f8e00ff */
[----:B-1----:R-:W-:Y:S01]  /*10e0*/  MOV R6, UR10 ;  /* 0x0000000a00067c02 */ /* 0x002fe20008000f00 */
[----:B------:R-:W-:-:S03]  /*10f0*/  ULDC.64 UR8, c[0x0][0x418] ;  /* 0x0001060000087ab9 */ /* 0x000fc60000000a00 */
[----:B---3--:R-:W-:Y:S01]  /*1100*/  IMAD.U32 R7, RZ, RZ, UR11 ;  /* 0x0000000bff077e24 */ /* 0x008fe2000f8e00ff */
[----:B------:R-:W2:Y:S04]  /*1110*/  @P0 LDG.E R4, desc[UR50][R4.64] ;  /* 0x0000003204040981 */ /* 0x000ea8000c1e1900 */
[----:B------:R-:W3:Y:S01]  /*1120*/  @P2 LDG.E R6, desc[UR50][R6.64] ;  /* 0x0000003206062981 */ /* 0x000ee2000c1e1900 */
[----:B------:R-:W-:Y:S01]  /*1130*/  UISETP.NE.U32.AND UP0, UPT, UR8, URZ, UPT ;  /* 0x0000003f0800728c */ /* 0x000fe2000bf05070 */
[----:B------:R-:W-:Y:S01]  /*1140*/  UMOV UR49, URZ ;  /* 0x0000003f00317c82 */ /* 0x000fe20008000000 */
[----:B------:R-:W-:Y:S02]  /*1150*/  UMOV UR44, UR6 ;  /* 0x00000006002c7c82 */ /* 0x000fe40008000000 */
[----:B------:R-:W-:-:S03]  /*1160*/  UISETP.NE.AND.EX UP0, UPT, UR9, URZ, UPT, UP0 ;  /* 0x0000003f0900728c */ /* 0x000fc6000bf05300 */
[----:B------:R-:W-:Y:S01]  /*1170*/  ULDC.64 UR8, c[0x0][0xa20] ;  /* 0x0002880000087ab9 */ /* 0x000fe20000000a00 */
[----:B------:R-:W-:Y:S01]  /*1180*/  USEL UR4, UR4, 0x1, UP0 ;  /* 0x0000000104047887 */ /* 0x000fe20008000000 */
[----:B------:R-:W-:-:S03]  /*1190*/  ISETP.NE.U32.AND P1, PT, RZ, UR8, PT ;  /* 0x00000008ff007c0c */ /* 0x000fc6000bf25070 */
        /* <DEDUP_REMOVED lines=19> */
.L_x_4265:
[----:B------:R-:W-:Y:S05]  /*12d0*/  @!P1 BRA `(.L_x_4266) ;  /* 0x00000000001c9947 */ /* 0x000fea0003800000 */
[----:B------:R-:W-:-:S04]  /*12e0*/  ULEA UR4, UP0, UR42, UR8, 0x2 ;  /* 0x000000082a047291 */ /* 0x000fc8000f80103f */
[----:B------:R-:W-:Y:S02]  /*12f0*/  ULEA.HI.X UR6, UR42, UR9, UR43, 0x2, UP0 ;  /* 0x000000092a067291 */ /* 0x000fe400080f142b */
[----:B------:R-:W-:-:S04]  /*1300*/  IMAD.U32 R4, RZ, RZ, UR4 ;  /* 0x00000004ff047e24 */ /* 0x000fc8000f8e00ff */
[----:B------:R-:W-:-:S05]  /*1310*/  IMAD.U32 R5, RZ, RZ, UR6 ;  /* 0x00000006ff057e24 */ /* 0x000fca000f8e00ff */
[----:B------:R-:W2:Y:S02]  /*1320*/  LDG.E R4, desc[UR50][R4.64] ;  /* 0x0000003204047981 */ /* 0x000ea4000c1e1900 */
[----:B--2---:R-:W-:Y:S01]  /*1330*/  R2UR UR4, R4 ;  /* 0x00000000040472ca */ /* 0x004fe200000e0000 */
[----:B------:R-:W-:-:S14]  /*1340*/  BRA `(.L_x_4267) ;  /* 0x0000000000347947 */ /* 0x000fdc0003800000 */
.L_x_4266:
        /* <DEDUP_REMOVED lines=13> */
.L_x_4267:
        /* <DEDUP_REMOVED lines=9> */
[----:B------:R-:W0:Y:S01]  /*14b0*/  LDC R0, c[0x0][0x448] ;  /* 0x00011200ff007b82 */ /* 0x000e220000000800 */
[----:B------:R-:W-:Y:S01]  /*14c0*/  UIADD3 UR4, UR45, 0x3f, URZ ;  /* 0x0000003f2d047890 */ /* 0x000fe2000fffe03f */
[----:B------:R-:W-:Y:S01]  /*14d0*/  CS2R R20, SRZ ;  /* 0x0000000000147805 */ /* 0x000fe2000001ff00 */
[----:B------:R-:W-:Y:S01]  /*14e0*/  UIADD3 UR49, UR49, 0x40, -UR52 ;  /* 0x0000004031317890 */ /* 0x000fe2000fffe834 */
        /* <DEDUP_REMOVED lines=20> */
[----:B0-----:R-:W-:Y:S01]  /*1630*/  ISETP.NE.AND P0, PT, R0, 0x1, PT ;  /* 0x000000010000780c */ /* 0x001fe20003f05270 */
[----:B------:R-:W-:Y:S01]  /*1640*/  IMAD.U32 R0, RZ, RZ, UR4 ;  /* 0x00000004ff007e24 */ /* 0x000fe2000f8e00ff */
        /* <DEDUP_REMOVED lines=11> */
[----:B------:R-:W0:Y:S01]  /*1700*/  @P0 LDC R3, c[0x0][0x44c] ;  /* 0x00011300ff030b82 */ /* 0x000e220000000800 */
[----:B------:R-:W-:Y:S02]  /*1710*/  CS2R R96, SRZ ;  /* 0x0000000000607805 */ /* 0x000fe4000001ff00 */
[----:B------:R-:W-:-:S02]  /*1720*/  CS2R R94, SRZ ;  /* 0x00000000005e7805 */ /* 0x000fc4000001ff00 */
[----:B------:R-:W-:Y:S02]  /*1730*/  CS2R R92, SRZ ;  /* 0x00000000005c7805 */ /* 0x000fe4000001ff00 */
[----:B------:R-:W-:Y:S02]  /*1740*/  CS2R R90, SRZ ;  /* 0x00000000005a7805 */ /* 0x000fe4000001ff00 */
[----:B------:R-:W-:Y:S02]  /*1750*/  CS2R R88, SRZ ;  /* 0x0000000000587805 */ /* 0x000fe4000001ff00 */
[----:B------:R-:W-:Y:S02]  /*1760*/  CS2R R86, SRZ ;  /* 0x0000000000567805 */ /* 0x000fe4000001ff00 */
[----:B------:R-:W-:Y:S01]  /*1770*/  CS2R R84, SRZ ;  /* 0x0000000000547805 */ /* 0x000fe2000001ff00 */
[----:B------:R-:W1:Y:S01]  /*1780*/  @P0 LDC R4, c[0x0][0x450] ;  /* 0x00011400ff040b82 */ /* 0x000e620000000800 */
        /* <DEDUP_REMOVED lines=15> */
[----:B0-----:R-:W-:Y:S01]  /*1880*/  @P0 IMAD.HI.U32 R3, R3, UR4, RZ ;  /* 0x0000000403030c27 */ /* 0x001fe2000f8e00ff */
[----:B------:R-:W-:Y:S02]  /*1890*/  CS2R R10, SRZ ;  /* 0x00000000000a7805 */ /* 0x000fe4000001ff00 */
[----:B------:R-:W-:Y:S02]  /*18a0*/  CS2R R8, SRZ ;  /* 0x0000000000087805 */ /* 0x000fe4000001ff00 */
[----:B------:R-:W-:Y:S02]  /*18b0*/  CS2R R164, SRZ ;  /* 0x0000000000a47805 */ /* 0x000fe4000001ff00 */
[----:B------:R-:W-:-:S02]  /*18c0*/  CS2R R38, SRZ ;  /* 0x0000000000267805 */ /* 0x000fc4000001ff00 */
[----:B------:R-:W-:Y:S02]  /*18d0*/  CS2R R166, SRZ ;  /* 0x0000000000a67805 */ /* 0x000fe4000001ff00 */
[----:B------:R-:W-:Y:S02]  /*18e0*/  CS2R R34, SRZ ;  /* 0x0000000000227805 */ /* 0x000fe4000001ff00 */
[----:B------:R-:W-:Y:S02]  /*18f0*/  CS2R R168, SRZ ;  /* 0x0000000000a87805 */ /* 0x000fe4000001ff00 */
[----:B-1----:R-:W-:Y:S01]  /*1900*/  @P0 SHF.R.U32.HI R0, RZ, R4, R3 ;  /* 0x00000004ff000219 */ /* 0x002fe20000011603 */
[----:B------:R-:W-:Y:S01]  /*1910*/  IMAD.MOV.U32 R3, RZ, RZ, RZ ;  /* 0x000000ffff037224 */ /* 0x000fe200078e00ff */
[----:B------:R-:W-:Y:S02]  /*1920*/  PLOP3.LUT P0, PT, PT, PT, PT, 0x80, 0x0 ;  /* 0x000000000000781c */ /* 0x000fe40003f0f070 */
[----:B------:R-:W-:-:S02]  /*1930*/  CS2R R30, SRZ ;  /* 0x00000000001e7805 */ /* 0x000fc4000001ff00 */
[----:B------:R-:W-:Y:S01]  /*1940*/  MOV R28, RZ ;  /* 0x000000ff001c7202 */ /* 0x000fe20000000f00 */
[----:B------:R-:W-:Y:S01]  /*1950*/  VIADD R0, R0, UR49 ;  /* 0x0000003100007c36 */ /* 0x000fe20008000000 */
[----:B------:R-:W-:Y:S02]  /*1960*/  CS2R R170, SRZ ;  /* 0x0000000000aa7805 */ /* 0x000fe4000001ff00 */
[----:B------:R-:W-:Y:S02]  /*1970*/  CS2R R26, SRZ ;  /* 0x00000000001a7805 */ /* 0x000fe4000001ff00 */
[----:B------:R-:W-:-:S04]  /*1980*/  SHF.R.S32.HI R5, RZ, 0x1f, R0 ;  /* 0x0000001fff057819 */ /* 0x000fc80000011400 */
[----:B------:R-:W-:-:S04]  /*1990*/  LEA.HI R5, R5, R0, RZ, 0x6 ;  /* 0x0000000005057211 */ /* 0x000fc800078f30ff */
        /* <DEDUP_REMOVED lines=18> */
.L_x_4270:
[----:B------:R-:W-:Y:S01]  /*1ac0*/  ULEA UR21, UR38, UR41, 0x3 ;  /* 0x0000002926157291 */ /* 0x000fe2000f8e183f */
[----:B------:R-:W-:-:S05]  /*1ad0*/  IMAD.U32 R3, RZ, RZ, UR37 ;  /* 0x00000025ff037e24 */ /* 0x000fca000f8e00ff */
[----:B------:R-:W-:-:S04]  /*1ae0*/  SHF.L.U32 R3, R3, 0x1f, RZ ;  /* 0x0000001f03037819 */ /* 0x000fc800000006ff */
[----:B------:R-:W0:Y:S02]  /*1af0*/  SYNCS.PHASECHK.TRANS64.TRYWAIT P1, [UR21+0x28c50], R3 ;  /* 0x028c5003ff0075a7 */ /* 0x000e240008020155 */
[----:B0-----:R-:W-:Y:S05]  /*1b00*/  @!P1 BRA `(.L_x_4271) ;  /* 0x0000010000089947 */ /* 0x001fea0003800000 */
.L_x_4413:
        /* <DEDUP_REMOVED lines=38> */
.L_x_4272:
[----:B------:R-:W-:Y:S01]  /*1d70*/  UIADD3 UR6, UR21, 0x28c60, URZ ;  /* 0x00028c6015067890 */ /* 0x000fe2000fffe03f */
[----:B------:R-:W-:-:S03]  /*1d80*/  ISETP.GE.AND P1, PT, R0, 0x2, PT ;  /* 0x000000020000780c */ /* 0x000fc60003f26270 */
[----:B------:R-:W-:-:S09]  /*1d90*/  UPRMT UR6, UR40, 0x654, UR6 ;  /* 0x0000065428067896 */ /* 0x000fd20008000006 */
[----:B------:R-:W-:Y:S01]  /*1da0*/  SYNCS.ARRIVE.TRANS64.RED.A1T0 RZ, [UR6], RZ ;  /* 0x000000ffffff79a7 */ /* 0x000fe20008100406 */
[----:B------:R-:W-:Y:S05]  /*1db0*/  @!P1 BRA `(.L_x_4273) ;  /* 0x0000000800dc9947 */ /* 0x000fea0003800000 */
[----:B------:R-:W-:-:S07]  /*1dc0*/  VIADD R0, R0, 0xfffffffe ;  /* 0xfffffffe00007836 */ /* 0x000fce0000000000 */
.L_x_4279:
        /* <DEDUP_REMOVED lines=143> */
.L_x_4274:
[----:B------:R-:W-:Y:S01]  /*26c0*/  ULEA UR21, UR38, UR41, 0x3 ;  /* 0x0000002926157291 */ /* 0x000fe2000f8e183f */
[----:B------:R-:W-:-:S05]  /*26d0*/  IMAD.U32 R3, RZ, RZ, UR37 ;  /* 0x00000025ff037e24 */ /* 0x000fca000f8e00ff */
[----:B------:R-:W-:-:S04]  /*26e0*/  SHF.L.U32 R3, R3, 0x1f, RZ ;  /* 0x0000001f03037819 */ /* 0x000fc800000006ff */
[----:B------:R0:W1:Y:S01]  /*26f0*/  SYNCS.PHASECHK.TRANS64.TRYWAIT P1, [UR21+0x28c50], R3 ;  /* 0x028c5003ff0075a7 */ /* 0x0000620008020155 */
[----:B------:R-:W-:Y:S05]  /*2700*/  @!P0 BRA `(.L_x_4275) ;  /* 0x0000000000048947 */ /* 0x000fea0003800000 */
[----:B------:R-:W-:Y:S01]  /*2710*/  BPT.TRAP 0x1 ;  /* 0x000000040000795c */ /* 0x000fe20000300000 */
.L_x_4275:
[----:B-1----:R-:W-:Y:S05]  /*2720*/  @P1 BRA `(.L_x_4276) ;  /* 0x0000000000081947 */ /* 0x002fea0003800000 */
[----:B------:R-:W1:Y:S02]  /*2730*/  SYNCS.PHASECHK.TRANS64.TRYWAIT P1, [UR21+0x28c50], R3 ;  /* 0x028c5003ff0075a7 */ /* 0x000e640008020155 */
[----:B-1----:R-:W-:Y:S05]  /*2740*/  @!P1 BRA `(.L_x_4277) ;  /* 0x000000f400109947 */ /* 0x002fea0003800000 */
.L_x_4276:
        /* <DEDUP_REMOVED lines=26> */
.L_x_4278:
[----:B------:R-:W-:-:S04]  /*28f0*/  UIADD3 UR6, UR21, 0x28c60, URZ ;  /* 0x00028c6015067890 */ /* 0x000fc8000fffe03f */
[----:B------:R-:W-:-:S09]  /*2900*/  UPRMT UR6, UR40, 0x654, UR6 ;  /* 0x0000065428067896 */ /* 0x000fd20008000006 */
[----:B------:R-:W-:Y:S01]  /*2910*/  SYNCS.ARRIVE.TRANS64.RED.A1T0 RZ, [UR6], RZ ;  /* 0x000000ffffff79a7 */ /* 0x000fe20008100406 */
[----:B------:R-:W-:Y:S05]  /*2920*/  @P2 BRA `(.L_x_4279) ;  /* 0xfffffff400282947 */ /* 0x000fea000383ffff */
.L_x_4273:
[----:B------:R-:W-:Y:S01]  /*2930*/  BAR.SYNC.DEFER_BLOCKING 0xe, 0x100 ;  /* 0x0384000000007b1d */ /* 0x000fe20000010000 */
[----:B01----:R-:W-:Y:S01]  /*2940*/  IMAD.U32 R3, RZ, RZ, UR38 ;  /* 0x00000026ff037e24 */ /* 0x003fe2000f8e00ff */
[----:B------:R-:W-:Y:S01]  /*2950*/  UIADD3 UR38, UR38, 0x1, URZ ;  /* 0x0000000126267890 */ /* 0x000fe2000fffe03f */
[----:B------:R-:W-:Y:S01]  /*2960*/  PLOP3.LUT P0, PT, PT, PT, PT, 0x8, 0x0 ;  /* 0x000000000000781c */ /* 0x000fe20003f0e170 */
[----:B------:R-:W-:Y:S02]  /*2970*/  IMAD.MOV.U32 R20, RZ, RZ, RZ ;  /* 0x000000ffff147224 */ /* 0x000fe400078e00ff */
        /* <DEDUP_REMOVED lines=139> */
.L_x_4268:
[----:B------:R-:W-:Y:S01]  /*3230*/  ULDC UR4, c[0x0][0x448] ;  /* 0x0001120000047ab9 */ /* 0x000fe20000000800 */
[----:B------:R-:W-:Y:S01]  /*3240*/  UIADD3 UR6, UR45, 0x3f, URZ ;  /* 0x0000003f2d067890 */ /* 0x000fe2000fffe03f */
[----:B------:R-:W-:Y:S01]  /*3250*/  PLOP3.LUT P0, PT, PT, PT, PT, 0x80, 0x0 ;  /* 0x000000000000781c */ /* 0x000fe20003f0f070 */
[----:B------:R-:W-:Y:S01]  /*3260*/  UISETP.NE.AND UP0, UPT, UR4, 0x1, UPT ;  /* 0x000000010400788c */ /* 0x000fe2000bf05270 */
[----:B------:R-:W-:Y:S01]  /*3270*/  MOV R3, RZ ;  /* 0x000000ff00037202 */ /* 0x000fe20000000f00 */
[----:B------:R-:W-:Y:S01]  /*3280*/  UIADD3 UR7, UR49, 0x40, -UR52 ;  /* 0x0000004031077890 */ /* 0x000fe2000fffe834 */
[----:B------:R-:W-:Y:S01]  /*3290*/  CS2R R20, SRZ ;  /* 0x0000000000147805 */ /* 0x000fe2000001ff00 */
[----:B------:R-:W-:Y:S01]  /*32a0*/  UP2UR UR53, UPR, URZ, 0x1 ;  /* 0x000000013f357883 */ /* 0x000fe20008000000 */
[----:B------:R-:W-:Y:S02]  /*32b0*/  CS2R R150, SRZ ;  /* 0x0000000000967805 */ /* 0x000fe4000001ff00 */
[----:B------:R-:W-:-:S02]  /*32c0*/  CS2R R148, SRZ ;  /* 0x0000000000947805 */ /* 0x000fc4000001ff00 */
[----:B------:R-:W-:Y:S02]  /*32d0*/  CS2R R146, SRZ ;  /* 0x0000000000927805 */ /* 0x000fe4000001ff00 */
[----:B------:R-:W-:Y:S02]  /*32e0*/  CS2R R144, SRZ ;  /* 0x0000000000907805 */ /* 0x000fe4000001ff00 */
[----:B------:R-:W-:Y:S02]  /*32f0*/  CS2R R142, SRZ ;  /* 0x00000000008e7805 */ /* 0x000fe4000001ff00 */
[----:B------:R-:W-:Y:S01]  /*3300*/  CS2R R140, SRZ ;  /* 0x00000000008c7805 */ /* 0x000fe2000001ff00 */
[----:B------:R-:W-:Y:S01]  /*3310*/  @UP0 ULDC UR4, c[0x0][0x44c] ;  /* 0x0001130000040ab9 */ /* 0x000fe20000000800 */
[----:B------:R-:W-:Y:S01]  /*3320*/  @UP0 ULDC UR8, c[0x0][0x450] ;  /* 0x0001140000080ab9 */ /* 0x000fe20000000800 */
[----:B------:R-:W-:Y:S01]  /*3330*/  UIMAD.WIDE.U32 UR4, UR6, UR4, URZ ;  /* 0x00000004060472a5 */ /* 0x000fe2000f8e003f */
[----:B------:R-:W-:-:S02]  /*3340*/  CS2R R138, SRZ ;  /* 0x00000000008a7805 */ /* 0x000fc4000001ff00 */
[----:B------:R-:W-:Y:S02]  /*3350*/  CS2R R136, SRZ ;  /* 0x0000000000887805 */ /* 0x000fe4000001ff00 */
[----:B------:R-:W-:Y:S01]  /*3360*/  CS2R R134, SRZ ;  /* 0x0000000000867805 */ /* 0x000fe2000001ff00 */
[----:B------:R-:W-:Y:S01]  /*3370*/  @UP0 USHF.R.U32.HI UR6, URZ, UR8, UR5 ;  /* 0x000000083f060299 */ /* 0x000fe20008011605 */
[----:B------:R-:W-:Y:S02]  /*3380*/  CS2R R132, SRZ ;  /* 0x0000000000847805 */ /* 0x000fe4000001ff00 */
[----:B------:R-:W-:Y:S02]  /*3390*/  CS2R R130, SRZ ;  /* 0x0000000000827805 */ /* 0x000fe4000001ff00 */
[----:B------:R-:W-:Y:S01]  /*33a0*/  CS2R R128, SRZ ;  /* 0x0000000000807805 */ /* 0x000fe2000001ff00 */
[----:B------:R-:W-:Y:S01]  /*33b0*/  UIADD3 UR6, UR7, UR6, URZ ;  /* 0x0000000607067290 */ /* 0x000fe2000fffe03f */
[----:B------:R-:W-:-:S02]  /*33c0*/  CS2R R162, SRZ ;  /* 0x0000000000a27805 */ /* 0x000fc4000001ff00 */
[----:B------:R-:W-:Y:S02]  /*33d0*/  CS2R R160, SRZ ;  /* 0x0000000000a07805 */ /* 0x000fe4000001ff00 */
[----:B------:R-:W-:Y:S01]  /*33e0*/  CS2R R124, SRZ ;  /* 0x00000000007c7805 */ /* 0x000fe2000001ff00 */
[----:B------:R-:W-:Y:S01]  /*33f0*/  USHF.R.S32.HI UR4, URZ, 0x1f, UR6 ;  /* 0x0000001f3f047899 */ /* 0x000fe20008011406 */
[----:B------:R-:W-:Y:S02]  /*3400*/  CS2R R158, SRZ ;  /* 0x00000000009e7805 */ /* 0x000fe4000001ff00 */
[----:B------:R-:W-:Y:S02]  /*3410*/  CS2R R120, SRZ ;  /* 0x0000000000787805 */ /* 0x000fe4000001ff00 */
[----:B------:R-:W-:Y:S01]  /*3420*/  CS2R R156, SRZ ;  /* 0x00000000009c7805 */ /* 0x000fe2000001ff00 */
[----:B------:R-:W-:Y:S01]  /*3430*/  ULEA.HI UR4, UR4, UR6, URZ, 0x6 ;  /* 0x0000000604047291 */ /* 0x000fe2000f8f303f */
[----:B------:R-:W-:-:S02]  /*3440*/  CS2R R116, SRZ ;  /* 0x0000000000747805 */ /* 0x000fc4000001ff00 */
[----:B------:R-:W-:Y:S02]  /*3450*/  CS2R R154, SRZ ;  /* 0x00000000009a7805 */ /* 0x000fe4000001ff00 */
[----:B------:R-:W-:Y:S01]  /*3460*/  CS2R R112, SRZ ;  /* 0x0000000000707805 */ /* 0x000fe2000001ff00 */
[----:B------:R-:W-:Y:S01]  /*3470*/  USHF.R.S32.HI UR4, URZ, 0x6, UR4 ;  /* 0x000000063f047899 */ /* 0x000fe20008011404 */
[----:B------:R-:W-:Y:S02]  /*3480*/  CS2R R152, SRZ ;  /* 0x0000000000987805 */ /* 0x000fe4000001ff00 */
[----:B------:R-:W-:Y:S02]  /*3490*/  CS2R R58, SRZ ;  /* 0x00000000003a7805 */ /* 0x000fe4000001ff00 */
[----:B------:R-:W-:Y:S01]  /*34a0*/  CS2R R108, SRZ ;  /* 0x00000000006c7805 */ /* 0x000fe2000001ff00 */
[----:B------:R-:W-:Y:S01]  /*34b0*/  UISETP.LT.AND UP0, UPT, UR54, UR4, UPT ;  /* 0x000000043600728c */ /* 0x000fe2000bf01270 */
[----:B------:R-:W-:-:S02]  /*34c0*/  CS2R R56, SRZ ;  /* 0x0000000000387805 */ /* 0x000fc4000001ff00 */
[----:B------:R-:W-:Y:S02]  /*34d0*/  CS2R R54, SRZ ;  /* 0x0000000000367805 */ /* 0x000fe4000001ff00 */
[----:B------:R-:W-:Y:S01]  /*34e0*/  CS2R R104, SRZ ;  /* 0x0000000000687805 */ /* 0x000fe2000001ff00 */
[----:B------:R-:W-:Y:S01]  /*34f0*/  USEL UR54, UR54, UR4, UP0 ;  /* 0x0000000436367287 */ /* 0x000fe20008000000 */
[----:B------:R-:W-:Y:S02]  /*3500*/  CS2R R50, SRZ ;  /* 0x0000000000327805 */ /* 0x000fe4000001ff00 */
[----:B------:R-:W-:Y:S02]  /*3510*/  CS2R R46, SRZ ;  /* 0x00000000002e7805 */ /* 0x000fe4000001ff00 */
[----:B------:R-:W-:Y:S01]  /*3520*/  CS2R R100, SRZ ;  /* 0x0000000000647805 */ /* 0x000fe2000001ff00 */
[----:B------:R-:W-:Y:S01]  /*3530*/  UISETP.GE.AND UP0, UPT, UR54, 0x1, UPT ;  /* 0x000000013600788c */ /* 0x000fe2000bf06270 */
[----:B------:R-:W-:-:S02]  /*3540*/  CS2R R42, SRZ ;  /* 0x00000000002a7805 */ /* 0x000fc4000001ff00 */
[----:B------:R-:W-:Y:S02]  /*3550*/  CS2R R96, SRZ ;  /* 0x0000000000607805 */ /* 0x000fe4000001ff00 */
[----:B------:R-:W-:Y:S02]  /*3560*/  CS2R R94, SRZ ;  /* 0x00000000005e7805 */ /* 0x000fe4000001ff00 */
[----:B------:R-:W-:Y:S02]  /*3570*/  CS2R R92, SRZ ;  /* 0x00000000005c7805 */ /* 0x000fe4000001ff00 */
[----:B------:R-:W-:Y:S02]  /*3580*/  CS2R R90, SRZ ;  /* 0x00000000005a7805 */ /* 0x000fe4000001ff00 */
[----:B------:R-:W-:Y:S02]  /*3590*/  PLOP3.LUT P1, PT, PT, PT, UP0, 0x80, 0x0 ;  /* 0x000000000000781c */ /* 0x000fe40003f2f008 */
        /* <DEDUP_REMOVED lines=60> */
.L_x_4280:
[----:B------:R-:W-:Y:S01]  /*3960*/  ULEA.HI UR4, UR36, UR36, URZ, 0x1 ;  /* 0x0000002424047291 */ /* 0x000fe2000f8f083f */
[----:B------:R-:W-:-:S03]  /*3970*/  IMAD.U32 R3, RZ, RZ, UR46 ;  /* 0x0000002eff037e24 */ /* 0x000fc6000f8e00ff */
[----:B------:R-:W-:Y:S02]  /*3980*/  ULOP3.LUT UR4, UR4, 0xfffffffe, URZ, 0xc0, !UPT ;  /* 0xfffffffe04047892 */ /* 0x000fe4000f8ec03f */
[----:B------:R-:W-:Y:S02]  /*3990*/  ISETP.NE.AND P0, PT, R3, 0x3, PT ;  /* 0x000000030300780c */ /* 0x000fe40003f05270 */
[----:B------:R-:W-:-:S06]  /*39a0*/  UIADD3 UR4, UR36, -UR4, URZ ;  /* 0x8000000424047290 */ /* 0x000fcc000fffe03f */
[----:B------:R-:W-:-:S04]  /*39b0*/  MOV R0, UR4 ;  /* 0x0000000400007c02 */ /* 0x000fc80008000f00 */
[----:B------:R-:W-:-:S04]  /*39c0*/  SHF.L.U32 R0, R0, 0x1f, RZ ;  /* 0x0000001f00007819 */ /* 0x000fc800000006ff */
[----:B------:R-:W0:Y:S02]  /*39d0*/  SYNCS.PHASECHK.TRANS64.TRYWAIT P1, [UR41+0x28c00], R0 ;  /* 0x028c0000ff0075a7 */ /* 0x000e240008020169 */
[----:B0-----:R-:W-:Y:S05]  /*39e0*/  @!P1 BRA `(.L_x_4281) ;  /* 0x000000e000809947 */ /* 0x001fea0003800000 */
.L_x_4414:
[----:B------:R-:W-:Y:S05]  /*39f0*/  @!P0 BRA `(.L_x_4282) ;  /* 0x0000000000048947 */ /* 0x000fea0003800000 */
[----:B------:R-:W-:Y:S01]  /*3a00*/  BPT.TRAP 0x1 ;  /* 0x000000040000795c */ /* 0x000fe20000300000 */
.L_x_4282:
[----:B------:R-:W-:Y:S02]  /*3a10*/  IMAD.U32 R7, RZ, RZ, UR38 ;  /* 0x00000026ff077e24 */ /* 0x000fe4000f8e00ff */
[----:B------:R-:W-:-:S03]  /*3a20*/  IMAD.U32 R8, RZ, RZ, UR37 ;  /* 0x00000025ff087e24 */ /* 0x000fc6000f8e00ff */
[----:B------:R-:W-:Y:S02]  /*3a30*/  LEA R7, R7, UR41, 0x3 ;  /* 0x0000002907077c11 */ /* 0x000fe4000f8e18ff */
[----:B------:R-:W-:-:S04]  /*3a40*/  SHF.L.U32 R8, R8, 0x1f, RZ ;  /* 0x0000001f08087819 */ /* 0x000fc800000006ff */
[----:B------:R1:W2:Y:S01]  /*3a50*/  SYNCS.PHASECHK.TRANS64.TRYWAIT P1, [R7+URZ+0x28c30], R8 ;  /* 0x028c3008070075a7 */ /* 0x0002a2000802017f */
[----:B------:R-:W-:Y:S05]  /*3a60*/  @!P0 BRA `(.L_x_4283) ;  /* 0x0000000000048947 */ /* 0x000fea0003800000 */
[----:B------:R-:W-:Y:S01]  /*3a70*/  BPT.TRAP 0x1 ;  /* 0x000000040000795c */ /* 0x000fe20000300000 */
.L_x_4283:
[----:B--2---:R-:W-:Y:S05]  /*3a80*/  @P1 BRA `(.L_x_4284) ;  /* 0x0000000000081947 */ /* 0x004fea0003800000 */
[----:B------:R-:W2:Y:S02]  /*3a90*/  SYNCS.PHASECHK.TRANS64.TRYWAIT P1, [R7+URZ+0x28c30], R8 ;  /* 0x028c3008070075a7 */ /* 0x000ea4000802017f */
[----:B--2---:R-:W-:Y:S05]  /*3aa0*/  @!P1 BRA `(.L_x_4285) ;  /* 0x000000e000689947 */ /* 0x004fea0003800000 */
.L_x_4284:
        /* <DEDUP_REMOVED lines=40> */
.L_x_4286:
[----:B------:R-:W-:Y:S01]  /*3d30*/  UISETP.NE.AND UP0, UPT, UR53, URZ, UPT ;  /* 0x0000003f3500728c */ /* 0x000fe2000bf05270 */
[----:B------:R-:W-:Y:S01]  /*3d40*/  VIADD R3, R185, UR45 ;  /* 0x0000002db9037c36 */ /* 0x000fe20008000000 */
[----:B------:R-:W-:-:S04]  /*3d50*/  ULDC UR10, c[0x0][0x988] ;  /* 0x00026200000a7ab9 */ /* 0x000fc80000000800 */
        /* <DEDUP_REMOVED lines=8> */
[----:B------:R-:W0:Y:S02]  /*3de0*/  SHFL.IDX PT, R6, R3, 0x1, 0x1c1f ;  /* 0x003c1f0003067f89 */ /* 0x000e2400000e0000 */
[----:B------:R-:W-:Y:S02]  /*3df0*/  UIADD3 UR7, UR49, 0x1, UR6 ;  /* 0x0000000131077890 */ /* 0x000fe4000fffe006 */
[----:B------:R-:W-:Y:S01]  /*3e00*/  IMAD.U32 R5, RZ, RZ, UR6 ;  /* 0x00000006ff057e24 */ /* 0x000fe2000f8e00ff */
[----:B------:R-:W3:Y:S01]  /*3e10*/  SHFL.IDX PT, R3, R3, RZ, 0x1c1f ;  /* 0x001c1fff03037589 */ /* 0x000ee200000e0000 */
[----:B------:R-:W-:-:S02]  /*3e20*/  R2UR UR6, R7 ;  /* 0x00000000070672ca */ /* 0x000fc400000e0000 */
[----:B------:R-:W-:Y:S01]  /*3e30*/  IMAD.U32 R9, RZ, RZ, UR7 ;  /* 0x00000007ff097e24 */ /* 0x000fe2000f8e00ff */
[----:B------:R-:W-:-:S04]  /*3e40*/  IADD3 R4, -R2, UR49, R5 ;  /* 0x0000003102047c10 */ /* 0x000fc8000fffe105 */
[----:B------:R-:W-:-:S06]  /*3e50*/  IADD3 R5, R9, -UR52, -R2 ;  /* 0x8000003409057c10 */ /* 0x000fcc000fffe802 */
[----:B------:R-:W-:-:S04]  /*3e60*/  UIADD3 UR6, UR6, 0x28c40, URZ ;  /* 0x00028c4006067890 */ /* 0x000fc8000fffe03f */
[----:B------:R-:W-:Y:S01]  /*3e70*/  UPRMT UR6, UR40, 0x654, UR6 ;  /* 0x0000065428067896 */ /* 0x000fe20008000006 */
[----:B0-----:R-:W-:-:S04]  /*3e80*/  VIADDMNMX R6, R6, R5, R4, PT ;  /* 0x0000000506067246 */ /* 0x001fc80003800104 */
[C---:B------:R-:W-:Y:S02]  /*3e90*/  ISETP.GT.AND P1, PT, R6.reuse, RZ, PT ;  /* 0x000000ff0600720c */ /* 0x040fe40003f24270 */
[C---:B------:R-:W-:Y:S02]  /*3ea0*/  ISETP.GT.AND P2, PT, R6.reuse, 0x1, PT ;  /* 0x000000010600780c */ /* 0x040fe40003f44270 */
[----:B------:R-:W-:Y:S01]  /*3eb0*/  ISETP.GT.AND P3, PT, R6, 0x8, PT ;  /* 0x000000080600780c */ /* 0x000fe20003f64270 */
[----:B------:R-:W-:Y:S01]  /*3ec0*/  SYNCS.ARRIVE.TRANS64.RED.A1T0 RZ, [UR6], RZ ;  /* 0x000000ffffff79a7 */ /* 0x000fe20008100406 */
[----:B------:R-:W-:Y:S02]  /*3ed0*/  FSEL R26, R26, -INF , P1 ;  /* 0xff8000001a1a7808 */ /* 0x000fe40000800000 */
[----:B------:R-:W-:Y:S01]  /*3ee0*/  FSEL R27, R27, -INF , P2 ;  /* 0xff8000001b1b7808 */ /* 0x000fe20001000000 */
[----:B------:R-:W-:Y:S01]  /*3ef0*/  BAR.SYNC.DEFER_BLOCKING 0xf, 0x100 ;  /* 0x03c4000000007b1d */ /* 0x000fe20000010000 */
        /* <DEDUP_REMOVED lines=220> */
.L_x_4287:
[----:B------:R0:W3:Y:S01]  /*4cc0*/  SYNCS.PHASECHK.TRANS64.TRYWAIT P1, [R7+URZ+0x28c50], R8 ;  /* 0x028c5008070075a7 */ /* 0x0000e2000802017f */
[----:B------:R-:W-:Y:S05]  /*4cd0*/  @!P0 BRA `(.L_x_4288) ;  /* 0x0000000000048947 */ /* 0x000fea0003800000 */
[----:B------:R-:W-:Y:S01]  /*4ce0*/  BPT.TRAP 0x1 ;  /* 0x000000040000795c */ /* 0x000fe20000300000 */
.L_x_4288:
[----:B---3--:R-:W-:Y:S05]  /*4cf0*/  @P1 BRA `(.L_x_4289) ;  /* 0x0000000000081947 */ /* 0x008fea0003800000 */
[----:B------:R-:W3:Y:S02]  /*4d00*/  SYNCS.PHASECHK.TRANS64.TRYWAIT P1, [R7+URZ+0x28c50], R8 ;  /* 0x028c5008070075a7 */ /* 0x000ee4000802017f */
[----:B---3--:R-:W-:Y:S05]  /*4d10*/  @!P1 BRA `(.L_x_4290) ;  /* 0x000000cc00e09947 */ /* 0x008fea0003800000 */
.L_x_4289:
        /* <DEDUP_REMOVED lines=34> */
.L_x_4291:
[----:B------:R-:W-:Y:S01]  /*4f40*/  UISETP.NE.AND UP0, UPT, UR53, URZ, UPT ;  /* 0x0000003f3500728c */ /* 0x000fe2000bf05270 */
[----:B------:R-:W-:Y:S01]  /*4f50*/  R2UR UR14, R7 ;  /* 0x00000000070e72ca */ /* 0x000fe200000e0000 */
[----:B------:R-:W-:Y:S01]  /*4f60*/  UMOV UR11, UR45 ;  /* 0x0000002d000b7c82 */ /* 0x000fe20008000000 */
[----:B------:R-:W-:-:S08]  /*4f70*/  UIADD3 UR21, UR54, -0x2, URZ ;  /* 0xfffffffe36157890 */ /* 0x000fd0000fffe03f */
[----:B------:R-:W-:Y:S01]  /*4f80*/  @UP0 ULDC UR6, c[0x0][0x44c] ;  /* 0x0001130000060ab9 */ /* 0x000fe20000000800 */
[----:B------:R-:W-:Y:S01]  /*4f90*/  @UP0 ULDC UR15, c[0x0][0x450] ;  /* 0x00011400000f0ab9 */ /* 0x000fe20000000800 */
[----:B------:R-:W-:Y:S02]  /*4fa0*/  UIMAD.WIDE.U32 UR6, UR45, UR6, URZ ;  /* 0x000000062d0672a5 */ /* 0x000fe4000f8e003f */
[----:B------:R-:W-:Y:S02]  /*4fb0*/  UIADD3 UR6, UR14, 0x28c60, URZ ;  /* 0x00028c600e067890 */ /* 0x000fe4000fffe03f */
[----:B------:R-:W-:Y:S02]  /*4fc0*/  @UP0 USHF.R.U32.HI UR11, URZ, UR15, UR7 ;  /* 0x0000000f3f0b0299 */ /* 0x000fe40008011607 */
[----:B------:R-:W-:Y:S02]  /*4fd0*/  UPRMT UR6, UR40, 0x654, UR6 ;  /* 0x0000065428067896 */ /* 0x000fe40008000006 */
[----:B------:R-:W-:-:S04]  /*4fe0*/  UIADD3 UR7, UR11, UR49, -UR52 ;  /* 0x000000310b077290 */ /* 0x000fc8000fffe834 */
        /* <DEDUP_REMOVED lines=9> */
[----:B0123--:R-:W-:Y:S01]  /*5080*/  IMAD.MOV.U32 R8, RZ, RZ, R5 ;  /* 0x000000ffff087224 */ /* 0x00ffe200078e0005 */
[----:B------:R-:W-:Y:S01]  /*5090*/  UMOV UR24, UR38 ;  /* 0x0000002600187c82 */ /* 0x000fe20008000000 */
[----:B------:R-:W-:Y:S01]  /*50a0*/  IMAD.MOV.U32 R9, RZ, RZ, R6 ;  /* 0x000000ffff097224 */ /* 0x000fe200078e0006 */
[----:B------:R-:W-:-:S06]  /*50b0*/  ULDC UR22, c[0x0][0x988] ;  /* 0x0002620000167ab9 */ /* 0x000fcc0000000800 */
.L_x_4303:
[----:B------:R-:W-:-:S04]  /*50c0*/  UIADD3 UR38, UR24, 0x1, URZ ;  /* 0x0000000118267890 */ /* 0x000fc8000fffe03f */
[----:B------:R-:W-:-:S04]  /*50d0*/  UISETP.NE.AND UP0, UPT, UR38, 0x2, UPT ;  /* 0x000000022600788c */ /* 0x000fc8000bf05270 */
[----:B------:R-:W-:Y:S02]  /*50e0*/  USEL UR6, URZ, 0x1, UP0 ;  /* 0x000000013f067887 */ /* 0x000fe40008000000 */
[----:B------:R-:W-:Y:S02]  /*50f0*/  USEL UR38, UR38, URZ, UP0 ;  /* 0x0000003f26267287 */ /* 0x000fe40008000000 */
[----:B------:R-:W-:Y:S01]  /*5100*/  ULOP3.LUT UR37, UR37, UR6, URZ, 0x3c, !UPT ;  /* 0x0000000625257292 */ /* 0x000fe2000f8e3c3f */
[----:B0-----:R-:W-:Y:S11]  /*5110*/  @!P0 BRA `(.L_x_4293) ;  /* 0x0000000000048947 */ /* 0x001ff60003800000 */
[----:B------:R-:W-:Y:S01]  /*5120*/  BPT.TRAP 0x1 ;  /* 0x000000040000795c */ /* 0x000fe20000300000 */
.L_x_4293:
[----:B------:R-:W-:Y:S01]  /*5130*/  ULEA UR23, UR38, UR41, 0x3 ;  /* 0x0000002926177291 */ /* 0x000fe2000f8e183f */
[----:B------:R-:W-:-:S05]  /*5140*/  IMAD.U32 R7, RZ, RZ, UR37 ;  /* 0x00000025ff077e24 */ /* 0x000fca000f8e00ff */
[----:B------:R-:W-:-:S04]  /*5150*/  SHF.L.U32 R7, R7, 0x1f, RZ ;  /* 0x0000001f07077819 */ /* 0x000fc800000006ff */
[----:B------:R0:W1:Y:S01]  /*5160*/  SYNCS.PHASECHK.TRANS64.TRYWAIT P1, [UR23+0x28c30], R7 ;  /* 0x028c3007ff0075a7 */ /* 0x0000620008020157 */
[----:B------:R-:W-:Y:S05]  /*5170*/  @!P0 BRA `(.L_x_4294) ;  /* 0x0000000000048947 */ /* 0x000fea0003800000 */
[----:B------:R-:W-:Y:S01]  /*5180*/  BPT.TRAP 0x1 ;  /* 0x000000040000795c */ /* 0x000fe20000300000 */
.L_x_4294:
[----:B-1----:R-:W-:Y:S05]  /*5190*/  @P1 BRA `(.L_x_4295) ;  /* 0x0000000000081947 */ /* 0x002fea0003800000 */
[----:B------:R-:W1:Y:S02]  /*51a0*/  SYNCS.PHASECHK.TRANS64.TRYWAIT P1, [UR23+0x28c30], R7 ;  /* 0x028c3007ff0075a7 */ /* 0x000e640008020157 */
[----:B-1----:R-:W-:Y:S05]  /*51b0*/  @!P1 BRA `(.L_x_4296) ;  /* 0x000000c800cc9947 */ /* 0x002fea0003800000 */
.L_x_4295:
        /* <DEDUP_REMOVED lines=23> */
.L_x_4297:
[----:B------:R-:W-:Y:S01]  /*5330*/  UISETP.NE.AND UP0, UPT, UR53, URZ, UPT ;  /* 0x0000003f3500728c */ /* 0x000fe2000bf05270 */
[----:B-1----:R-:W-:Y:S01]  /*5340*/  IADD3 R6, R185, UR45, RZ ;  /* 0x0000002db9067c10 */ /* 0x002fe2000fffe0ff */
[----:B------:R-:W-:-:S04]  /*5350*/  UMOV UR10, UR22 ;  /* 0x00000016000a7c82 */ /* 0x000fc80008000000 */
[----:B------:R-:W-:Y:S02]  /*5360*/  PLOP3.LUT P1, PT, PT, PT, UP0, 0x80, 0x0 ;  /* 0x000000000000781c */ /* 0x000fe40003f2f008 */
[----:B------:R-:W-:-:S03]  /*5370*/  PLOP3.LUT P2, PT, PT, PT, UP0, 0x80, 0x0 ;  /* 0x000000000000781c */ /* 0x000fc60003f4f008 */
[----:B------:R-:W-:-:S08]  /*5380*/  @UP0 ULDC UR6, c[0x0][0x44c] ;  /* 0x0001130000060ab9 */ /* 0x000fd00000000800 */
[----:B------:R-:W-:Y:S01]  /*5390*/  @P1 IMAD.HI.U32 R5, R6, UR6, RZ ;  /* 0x0000000606051c27 */ /* 0x000fe2000f8e00ff */
[----:B------:R-:W-:-:S04]  /*53a0*/  @UP0 ULDC UR6, c[0x0][0x450] ;  /* 0x0001140000060ab9 */ /* 0x000fc80000000800 */
[----:B------:R-:W-:Y:S01]  /*53b0*/  @P2 SHF.R.U32.HI R6, RZ, UR6, R5 ;  /* 0x00000006ff062c19 */ /* 0x000fe20008011605 */
[----:B------:R-:W-:Y:S01]  /*53c0*/  UMOV UR6, 0xffffffc0 ;  /* 0xffffffc000067882 */ /* 0x000fe20000000000 */
[----:B------:R-:W-:Y:S01]  /*53d0*/  IMAD.U32 R5, RZ, RZ, UR49 ;  /* 0x00000031ff057e24 */ /* 0x000fe2000f8e00ff */
[----:B------:R-:W-:Y:S02]  /*53e0*/  UIMAD UR6, UR21, UR6, 0x1 ;  /* 0x00000001150674a4 */ /* 0x000fe4000f8e0206 */
[----:B------:R-:W1:Y:S04]  /*53f0*/  SHFL.IDX PT, R10, R6, 0x1, 0x1c1f ;  /* 0x003c1f00060a7f89 */ /* 0x000e6800000e0000 */
[----:B------:R-:W-:Y:S01]  /*5400*/  IADD3 R5, R5, UR6, -R2 ;  /* 0x0000000605057c10 */ /* 0x000fe2000fffe802 */
[----:B------:R-:W2:Y:S01]  /*5410*/  SHFL.IDX PT, R6, R6, RZ, 0x1c1f ;  /* 0x001c1fff06067589 */ /* 0x000ea200000e0000 */
[----:B------:R-:W-:-:S03]  /*5420*/  UIADD3 UR6, UR23, 0x28c40, URZ ;  /* 0x00028c4017067890 */ /* 0x000fc6000fffe03f */
[----:B------:R-:W-:Y:S01]  /*5430*/  VIADD R5, R5, -UR52 ;  /* 0x8000003405057c36 */ /* 0x000fe20008000000 */
[----:B------:R-:W-:-:S09]  /*5440*/  UPRMT UR6, UR40, 0x654, UR6 ;  /* 0x0000065428067896 */ /* 0x000fd20008000006 */
[----:B------:R-:W-:Y:S01]  /*5450*/  SYNCS.ARRIVE.TRANS64.RED.A1T0 RZ, [UR6], RZ ;  /* 0x000000ffffff79a7 */ /* 0x000fe20008100406 */
[----:B-1----:R-:W-:-:S05]  /*5460*/  IMAD.IADD R10, R5, 0x1, R10 ;  /* 0x00000001050a7824 */ /* 0x002fca00078e020a */
[C---:B------:R-:W-:Y:S01]  /*5470*/  ISETP.GT.AND P1, PT, R10.reuse, RZ, PT ;  /* 0x000000ff0a00720c */ /* 0x040fe20003f24270 */
[----:B--2---:R-:W-:Y:S01]  /*5480*/  IMAD.IADD R14, R5, 0x1, R6 ;  /* 0x00000001050e7824 */ /* 0x004fe200078e0206 */
        /* <DEDUP_REMOVED lines=46> */
[----:B------:R-:W-:-:S02]  /*5770*/  ISETP.GT.AND P1, PT, R14, RZ, PT ;  /* 0x000000ff0e00720c */ /* 0x000fc40003f24270 */
[----:B------:R-:W-:Y:S02]  /*5780*/  FMNMX.FTZ R10, R183, R10, !PT ;  /* 0x0000000ab70a7209 */ /* 0x000fe40007810000 */
[----:B------:R-:W-:Y:S02]  /*5790*/  ISETP.GT.AND P2, PT, R14, 0x1, PT ;  /* 0x000000010e00780c */ /* 0x000fe40003f44270 */
[----:B------:R-:W-:Y:S01]  /*57a0*/  FSEL R152, R152, -INF , P1 ;  /* 0xff80000098987808 */ /* 0x000fe20000800000 */
[----:B------:R-:W1:Y:S01]  /*57b0*/  SHFL.BFLY PT, R13, R10, 0x2, 0x1f ;  /* 0x0c401f000a0d7f89 */ /* 0x000e6200000e0000 */
[----:B------:R-:W-:Y:S02]  /*57c0*/  ISETP.GT.AND P1, PT, R14, 0x8, PT ;  /* 0x000000080e00780c */ /* 0x000fe40003f24270 */
[----:B------:R-:W-:Y:S02]  /*57d0*/  FSEL R153, R153, -INF , P2 ;  /* 0xff80000099997808 */ /* 0x000fe40001000000 */
[----:B------:R-:W-:-:S02]  /*57e0*/  FMNMX.FTZ R6, R152, R9, !PT ;  /* 0x0000000998067209 */ /* 0x000fc40007810000 */
[----:B------:R-:W-:Y:S02]  /*57f0*/  ISETP.GT.AND P2, PT, R14, 0x9, PT ;  /* 0x000000090e00780c */ /* 0x000fe40003f44270 */
[----:B------:R-:W-:Y:S02]  /*5800*/  FSEL R156, R156, -INF , P1 ;  /* 0xff8000009c9c7808 */ /* 0x000fe40000800000 */
[----:B------:R-:W-:Y:S02]  /*5810*/  FMNMX.FTZ R5, R153, R6, !PT ;  /* 0x0000000699057209 */ /* 0x000fe40007810000 */
[----:B------:R-:W-:Y:S02]  /*5820*/  ISETP.GT.AND P1, PT, R14, 0x10, PT ;  /* 0x000000100e00780c */ /* 0x000fe40003f24270 */
[----:B------:R-:W-:Y:S02]  /*5830*/  FMNMX.FTZ R5, R156, R5, !PT ;  /* 0x000000059c057209 */ /* 0x000fe40007810000 */
[----:B------:R-:W-:-:S02]  /*5840*/  FSEL R160, R160, -INF , P1 ;  /* 0xff800000a0a07808 */ /* 0x000fc40000800000 */
[C---:B------:R-:W-:Y:S02]  /*5850*/  ISETP.GT.AND P1, PT, R14.reuse, 0x18, PT ;  /* 0x000000180e00780c */ /* 0x040fe40003f24270 */
[----:B------:R-:W-:Y:S02]  /*5860*/  ISETP.GT.AND P3, PT, R14, 0x38, PT ;  /* 0x000000380e00780c */ /* 0x000fe40003f64270 */
[----:B------:R-:W-:Y:S02]  /*5870*/  FSEL R164, R164, -INF , P1 ;  /* 0xff800000a4a47808 */ /* 0x000fe40000800000 */
        /* <DEDUP_REMOVED lines=18> */
[----:B-1----:R-:W-:Y:S02]  /*59a0*/  FMNMX.FTZ R5, R15, R20, !PT ;  /* 0x000000140f057209 */ /* 0x002fe40007810000 */
[----:B------:R-:W-:Y:S02]  /*59b0*/  ISETP.GT.AND P2, PT, R14, 0x29, PT ;  /* 0x000000290e00780c */ /* 0x000fe40003f44270 */
[----:B------:R-:W-:Y:S01]  /*59c0*/  FSEL R172, R172, -INF , P1 ;  /* 0xff800000acac7808 */ /* 0x000fe20000800000 */
[----:B------:R-:W-:Y:S01]  /*59d0*/  FMUL.FTZ R20, R5, UR10 ;  /* 0x0000000a05147c20 */ /* 0x000fe20008410000 */
[----:B------:R-:W-:Y:S02]  /*59e0*/  FMNMX.FTZ R15, R169, R6, !PT ;  /* 0x00000006a90f7209 */ /* 0x000fe40007810000 */
[----:B------:R-:W-:-:S02]  /*59f0*/  ISETP.GT.AND P1, PT, R14, 0x30, PT ;  /* 0x000000300e00780c */ /* 0x000fc40003f24270 */
[----:B------:R-:W-:Y:S02]  /*5a00*/  FSEL R173, R173, -INF , P2 ;  /* 0xff800000adad7808 */ /* 0x000fe40001000000 */
[----:B------:R-:W-:Y:S02]  /*5a10*/  FMNMX.FTZ R6, R172, R15, !PT ;  /* 0x0000000fac067209 */ /* 0x000fe40007810000 */
[----:B------:R-:W-:Y:S02]  /*5a20*/  ISETP.GT.AND P2, PT, R14, 0x31, PT ;  /* 0x000000310e00780c */ /* 0x000fe40003f44270 */
[----:B------:R-:W-:Y:S02]  /*5a30*/  FSEL R176, R176, -INF , P1 ;  /* 0xff800000b0b07808 */ /* 0x000fe40000800000 */
[----:B------:R-:W-:Y:S02]  /*5a40*/  FMNMX.FTZ R15, R173, R6, !PT ;  /* 0x00000006ad0f7209 */ /* 0x000fe40007810000 */
[----:B------:R-:W-:-:S02]  /*5a50*/  FSEL R177, R177, -INF , P2 ;  /* 0xff800000b1b17808 */ /* 0x000fc40001000000 */
[----:B------:R-:W-:Y:S02]  /*5a60*/  FMNMX.FTZ R6, R176, R15, !PT ;  /* 0x0000000fb0067209 */ /* 0x000fe40007810000 */
[----:B------:R-:W-:Y:S02]  /*5a70*/  ISETP.GT.AND P1, PT, R14, 0x39, PT ;  /* 0x000000390e00780c */ /* 0x000fe40003f24270 */
[----:B------:R-:W-:Y:S02]  /*5a80*/  FSEL R180, R180, -INF , P3 ;  /* 0xff800000b4b47808 */ /* 0x000fe40001800000 */
[----:B------:R-:W-:Y:S02]  /*5a90*/  FMNMX.FTZ R15, R177, R6, !PT ;  /* 0x00000006b10f7209 */ /* 0x000fe40007810000 */
[----:B------:R-:W-:Y:S02]  /*5aa0*/  FSEL R181, R181, -INF , P1 ;  /* 0xff800000b5b57808 */ /* 0x000fe40000800000 */
[----:B------:R-:W-:-:S02]  /*5ab0*/  FMNMX.FTZ R6, R180, R15, !PT ;  /* 0x0000000fb4067209 */ /* 0x000fc40007810000 */
        /* <DEDUP_REMOVED lines=272> */
.L_x_4298:
[----:B------:R0:W1:Y:S01]  /*6bc0*/  SYNCS.PHASECHK.TRANS64.TRYWAIT P1, [UR23+0x28c50], R7 ;  /* 0x028c5007ff0075a7 */ /* 0x0000620008020157 */
[----:B------:R-:W-:Y:S05]  /*6bd0*/  @!P0 BRA `(.L_x_4299) ;  /* 0x0000000000048947 */ /* 0x000fea0003800000 */
[----:B------:R-:W-:Y:S01]  /*6be0*/  BPT.TRAP 0x1 ;  /* 0x000000040000795c */ /* 0x000fe20000300000 */
.L_x_4299:
[----:B-1----:R-:W-:Y:S05]  /*6bf0*/  @P1 BRA `(.L_x_4300) ;  /* 0x0000000000081947 */ /* 0x002fea0003800000 */
[----:B------:R-:W1:Y:S02]  /*6c00*/  SYNCS.PHASECHK.TRANS64.TRYWAIT P1, [UR23+0x28c50], R7 ;  /* 0x028c5007ff0075a7 */ /* 0x000e640008020157 */
[----:B-1----:R-:W-:Y:S05]  /*6c10*/  @!P1 BRA `(.L_x_4301) ;  /* 0x000000b0004c9947 */ /* 0x002fea0003800000 */
.L_x_4300:
        /* <DEDUP_REMOVED lines=34> */
.L_x_4302:
[----:B------:R-:W-:Y:S01]  /*6e40*/  UISETP.GT.AND UP0, UPT, UR21, UR20, UPT ;  /* 0x000000141500728c */ /* 0x000fe2000bf04270 */
[----:B-1----:R-:W-:Y:S01]  /*6e50*/  IMAD.MOV.U32 R8, RZ, RZ, R5 ;  /* 0x000000ffff087224 */ /* 0x002fe200078e0005 */
[----:B------:R-:W-:Y:S01]  /*6e60*/  UIADD3 UR23, UR23, 0x28c60, URZ ;  /* 0x00028c6017177890 */ /* 0x000fe2000fffe03f */
[----:B------:R-:W-:Y:S01]  /*6e70*/  IMAD.MOV.U32 R9, RZ, RZ, R6 ;  /* 0x000000ffff097224 */ /* 0x000fe200078e0006 */
[----:B------:R-:W-:Y:S02]  /*6e80*/  UIADD3 UR21, UR21, -0x1, URZ ;  /* 0xffffffff15157890 */ /* 0x000fe4000fffe03f */
[----:B------:R-:W-:Y:S01]  /*6e90*/  PLOP3.LUT P1, PT, PT, PT, UP0, 0x80, 0x0 ;  /* 0x000000000000781c */ /* 0x000fe20003f2f008 */
[----:B------:R-:W-:Y:S01]  /*6ea0*/  UPRMT UR23, UR40, 0x654, UR23 ;  /* 0x0000065428177896 */ /* 0x000fe20008000017 */
[----:B------:R-:W-:-:S08]  /*6eb0*/  UMOV UR24, UR38 ;  /* 0x0000002600187c82 */ /* 0x000fd00008000000 */
[----:B------:R-:W-:Y:S03]  /*6ec0*/  SYNCS.ARRIVE.TRANS64.RED.A1T0 RZ, [UR23], RZ ;  /* 0x000000ffffff79a7 */ /* 0x000fe60008100417 */
[----:B------:R-:W-:Y:S05]  /*6ed0*/  @P1 BRA `(.L_x_4303) ;  /* 0xffffffe000781947 */ /* 0x000fea000383ffff */
.L_x_4292:
[----:B------:R-:W-:-:S13]  /*6ee0*/  ISETP.LE.AND P1, PT, RZ, UR21, PT ;  /* 0x00000015ff007c0c */ /* 0x000fda000bf23270 */
[----:B------:R-:W-:Y:S05]  /*6ef0*/  @!P1 BRA `(.L_x_4304) ;  /* 0x0000001800389947 */ /* 0x000fea0003800000 */
[----:B------:R-:W-:Y:S01]  /*6f00*/  IMAD.MOV.U32 R9, RZ, RZ, R5 ;  /* 0x000000ffff097224 */ /* 0x000fe200078e0005 */
[----:B------:R-:W-:Y:S01]  /*6f10*/  MOV R11, R6 ;  /* 0x00000006000b7202 */ /* 0x000fe20000000f00 */
[----:B------:R-:W-:Y:S01]  /*6f20*/  UMOV UR23, UR38 ;  /* 0x0000002600177c82 */ /* 0x000fe20008000000 */
[----:B------:R-:W-:-:S05]  /*6f30*/  ULDC UR20, c[0x0][0x988] ;  /* 0x0002620000147ab9 */ /* 0x000fca0000000800 */
.L_x_4315:
[----:B------:R-:W-:-:S04]  /*6f40*/  UIADD3 UR38, UR23, 0x1, URZ ;  /* 0x0000000117267890 */ /* 0x000fc8000fffe03f */
[----:B------:R-:W-:-:S04]  /*6f50*/  UISETP.NE.AND UP0, UPT, UR38, 0x2, UPT ;  /* 0x000000022600788c */ /* 0x000fc8000bf05270 */
[----:B------:R-:W-:Y:S02]  /*6f60*/  USEL UR6, URZ, 0x1, UP0 ;  /* 0x000000013f067887 */ /* 0x000fe40008000000 */
[----:B------:R-:W-:Y:S02]  /*6f70*/  USEL UR38, UR38, URZ, UP0 ;  /* 0x0000003f26267287 */ /* 0x000fe40008000000 */
[----:B------:R-:W-:Y:S01]  /*6f80*/  ULOP3.LUT UR37, UR37, UR6, URZ, 0x3c, !UPT ;  /* 0x0000000625257292 */ /* 0x000fe2000f8e3c3f */
[----:B-1----:R-:W-:Y:S11]  /*6f90*/  @!P0 BRA `(.L_x_4305) ;  /* 0x0000000000048947 */ /* 0x002ff60003800000 */
[----:B------:R-:W-:Y:S01]  /*6fa0*/  BPT.TRAP 0x1 ;  /* 0x000000040000795c */ /* 0x000fe20000300000 */
.L_x_4305:
[----:B------:R-:W-:Y:S01]  /*6fb0*/  ULEA UR22, UR38, UR41, 0x3 ;  /* 0x0000002926167291 */ /* 0x000fe2000f8e183f */
[----:B0123--:R-:W-:-:S05]  /*6fc0*/  IMAD.U32 R7, RZ, RZ, UR37 ;  /* 0x00000025ff077e24 */ /* 0x00ffca000f8e00ff */
[----:B------:R-:W-:-:S04]  /*6fd0*/  SHF.L.U32 R7, R7, 0x1f, RZ ;  /* 0x0000001f07077819 */ /* 0x000fc800000006ff */
[----:B------:R0:W1:Y:S01]  /*6fe0*/  SYNCS.PHASECHK.TRANS64.TRYWAIT P1, [UR22+0x28c30], R7 ;  /* 0x028c3007ff0075a7 */ /* 0x0000620008020156 */
[----:B------:R-:W-:Y:S05]  /*6ff0*/  @!P0 BRA `(.L_x_4306) ;  /* 0x0000000000048947 */ /* 0x000fea0003800000 */
[----:B------:R-:W-:Y:S01]  /*7000*/  BPT.TRAP 0x1 ;  /* 0x000000040000795c */ /* 0x000fe20000300000 */
.L_x_4306:
[----:B-1----:R-:W-:Y:S05]  /*7010*/  @P1 BRA `(.L_x_4307) ;  /* 0x0000000000081947 */ /* 0x002fea0003800000 */
[----:B------:R-:W1:Y:S02]  /*7020*/  SYNCS.PHASECHK.TRANS64.TRYWAIT P1, [UR22+0x28c30], R7 ;  /* 0x028c3007ff0075a7 */ /* 0x000e640008020156 */
[----:B-1----:R-:W-:Y:S05]  /*7030*/  @!P1 BRA `(.L_x_4308) ;  /* 0x000000ac005c9947 */ /* 0x002fea0003800000 */
.L_x_4307:
        /* <DEDUP_REMOVED lines=23> */
.L_x_4309:
        /* <DEDUP_REMOVED lines=306> */
.L_x_4310:
[----:B------:R2:W3:Y:S01]  /*84d0*/  SYNCS.PHASECHK.TRANS64.TRYWAIT P1, [UR22+0x28c50], R7 ;  /* 0x028c5007ff0075a7 */ /* 0x0004e20008020156 */
[----:B------:R-:W-:Y:S05]  /*84e0*/  @!P0 BRA `(.L_x_4311) ;  /* 0x0000000000048947 */ /* 0x000fea0003800000 */
[----:B------:R-:W-:Y:S01]  /*84f0*/  BPT.TRAP 0x1 ;  /* 0x000000040000795c */ /* 0x000fe20000300000 */
.L_x_4311:
[----:B---3--:R-:W-:Y:S05]  /*8500*/  @P1 BRA `(.L_x_4312) ;  /* 0x0000000000081947 */ /* 0x008fea0003800000 */
[----:B------:R-:W3:Y:S02]  /*8510*/  SYNCS.PHASECHK.TRANS64.TRYWAIT P1, [UR22+0x28c50], R7 ;  /* 0x028c5007ff0075a7 */ /* 0x000ee40008020156 */
[----:B---3--:R-:W-:Y:S05]  /*8520*/  @!P1 BRA `(.L_x_4313) ;  /* 0x0000009800389947 */ /* 0x008fea0003800000 */
.L_x_4312:
        /* <DEDUP_REMOVED lines=34> */
.L_x_4314:
[----:B------:R-:W-:Y:S01]  /*8750*/  UIADD3 UR22, UR22, 0x28c60, URZ ;  /* 0x00028c6016167890 */ /* 0x000fe2000fffe03f */
[----:B------:R-:W-:Y:S01]  /*8760*/  ISETP.LT.AND P1, PT, RZ, UR21, PT ;  /* 0x00000015ff007c0c */ /* 0x000fe2000bf21270 */
[----:B------:R-:W-:Y:S01]  /*8770*/  UIADD3 UR21, UR21, -0x1, URZ ;  /* 0xffffffff15157890 */ /* 0x000fe2000fffe03f */
[----:B------:R-:W-:Y:S01]  /*8780*/  IMAD.MOV.U32 R9, RZ, RZ, R5 ;  /* 0x000000ffff097224 */ /* 0x000fe200078e0005 */
[----:B------:R-:W-:Y:S01]  /*8790*/  UPRMT UR22, UR40, 0x654, UR22 ;  /* 0x0000065428167896 */ /* 0x000fe20008000016 */
[----:B------:R-:W-:Y:S01]  /*87a0*/  IMAD.MOV.U32 R11, RZ, RZ, R6 ;  /* 0x000000ffff0b7224 */ /* 0x000fe200078e0006 */
[----:B------:R-:W-:-:S07]  /*87b0*/  UMOV UR23, UR38 ;  /* 0x0000002600177c82 */ /* 0x000fce0008000000 */
[----:B------:R-:W-:Y:S01]  /*87c0*/  SYNCS.ARRIVE.TRANS64.RED.A1T0 RZ, [UR22], RZ ;  /* 0x000000ffffff79a7 */ /* 0x000fe20008100416 */
[----:B------:R-:W-:Y:S05]  /*87d0*/  @P1 BRA `(.L_x_4315) ;  /* 0xffffffe400d81947 */ /* 0x000fea000383ffff */
.L_x_4304:
[----:B------:R-:W5:Y:S01]  /*87e0*/  SHFL.BFLY PT, R0, R3, 0x2, 0x1f ;  /* 0x0c401f0003007f89 */ /* 0x000f6200000e0000 */
[----:B------:R-:W-:Y:S01]  /*87f0*/  IMAD.MOV R11, RZ, RZ, -R18 ;  /* 0x000000ffff0b7224 */ /* 0x000fe200078e0a12 */
[----:B------:R-:W-:Y:S01]  /*8800*/  UIADD3 UR36, UR36, 0x1, URZ ;  /* 0x0000000124247890 */ /* 0x000fe2000fffe03f */
[----:B------:R-:W-:Y:S01]  /*8810*/  IMAD.U32 R13, RZ, RZ, UR10 ;  /* 0x0000000aff0d7e24 */ /* 0x000fe2000f8e00ff */
[----:B0123--:R-:W0:Y:S01]  /*8820*/  SHFL.BFLY PT, R7, R4, 0x2, 0x1f ;  /* 0x0c401f0004077f89 */ /* 0x00fe2200000e0000 */
        /* <DEDUP_REMOVED lines=10> */
[----:B------:R-:W-:Y:S01]  /*88d0*/  @!P0 LEA R3, R3, R16, 0x6 ;  /* 0x0000001003038211 */ /* 0x000fe200078e30ff */
[----:B------:R-:W-:Y:S01]  /*88e0*/  UISETP.NE.AND UP0, UPT, UR38, 0x2, UPT ;  /* 0x000000022600788c */ /* 0x000fe2000bf05270 */
[----:B------:R-:W1:Y:S02]  /*88f0*/  SHFL.BFLY PT, R7, R8, 0x1, 0x1f ;  /* 0x0c201f0008077f89 */ /* 0x000e6400000e0000 */
        /* <DEDUP_REMOVED lines=11> */
[----:B------:R-:W1:Y:S08]  /*89b0*/  @P2 MUFU.RCP R0, R7 ;  /* 0x0000000700002308 */ /* 0x000e700000001000 */
[----:B------:R-:W2:Y:S01]  /*89c0*/  @P2 MUFU.LG2 R7, R7 ;  /* 0x0000000700072308 */ /* 0x000ea20000000c00 */
[-C--:B0-----:R-:W-:Y:S01]  /*89d0*/  FMUL.FTZ R168, R32, R11.reuse ;  /* 0x0000000b20a87220 */ /* 0x081fe20000410000 */
[----:B------:R-:W-:Y:S01]  /*89e0*/  @!P0 STS [R4+0x28800], R11 ;  /* 0x0288000b04008388 */ /* 0x000fe20000000800 */
[-C--:B------:R-:W-:Y:S01]  /*89f0*/  FMUL.FTZ R170, R28, R11.reuse ;  /* 0x0000000b1caa7220 */ /* 0x080fe20000410000 */
[----:B------:R-:W-:Y:S01]  /*8a00*/  FMUL.FTZ R28, R29, R11 ;  /* 0x0000000b1d1c7220 */ /* 0x000fe20000410000 */
[----:B------:R-:W-:-:S02]  /*8a10*/  IMAD.U32 R29, RZ, RZ, UR10 ;  /* 0x0000000aff1d7e24 */ /* 0x000fc4000f8e00ff */
[-C--:B------:R-:W-:Y:S01]  /*8a20*/  FMUL.FTZ R171, R24, R11.reuse ;  /* 0x0000000b18ab7220 */ /* 0x080fe20000410000 */
[-C--:B------:R-:W-:Y:S01]  /*8a30*/  FMUL.FTZ R169, R25, R11.reuse ;  /* 0x0000000b19a97220 */ /* 0x080fe20000410000 */
[----:B------:R-:W0:Y:S01]  /*8a40*/  @P1 MUFU.LG2 R32, R9 ;  /* 0x0000000900201308 */ /* 0x000e220000000c00 */
[----:B-1----:R1:W-:Y:S01]  /*8a50*/  @!P0 STS [R4+0x28820], R0 ;  /* 0x0288200004008388 */ /* 0x0023e20000000800 */
[----:B------:R-:W-:Y:S01]  /*8a60*/  @P1 FMUL.FTZ R29, R29, 0.69314718246459960938 ;  /* 0x3f3172181d1d1820 */ /* 0x000fe20000410000 */
[-C--:B----4-:R-:W-:Y:S01]  /*8a70*/  FMUL.FTZ R166, R33, R11.reuse ;  /* 0x0000000b21a67220 */ /* 0x090fe20000410000 */
        /* <DEDUP_REMOVED lines=129> */
.L_x_4269:
        /* <DEDUP_REMOVED lines=44> */
[----:B------:R-:W-:Y:S01]  /*9550*/  LOP3.LUT R32, R175, 0x380, RZ, 0xc0, !PT ;  /* 0x00000380af207812 */ /* 0x000fe200078ec0ff */
[--C-:B------:R-:W-:Y:S01]  /*9560*/  IMAD.X R33, RZ, RZ, R5.reuse, P1 ;  /* 0x000000ffff217224 */ /* 0x100fe200008e0605 */
[----:B------:R-:W-:Y:S01]  /*9570*/  IADD3 R183, P6, R4, 0x2020, RZ ;  /* 0x0000202004b77810 */ /* 0x000fe20007fde0ff */
[----:B------:R-:W-:Y:S01]  /*9580*/  IMAD.X R37, RZ, RZ, R5, P0 ;  /* 0x000000ffff257224 */ /* 0x000fe200000e0605 */
[----:B------:R-:W-:-:S02]  /*9590*/  SHF.R.U64 R32, R32, 0x3, RZ ;  /* 0x0000000320207819 */ /* 0x000fc400000012ff */
[C---:B------:R-:W-:Y:S02]  /*95a0*/  IADD3 R6, P0, R4.reuse, 0x4020, RZ ;  /* 0x0000402004067810 */ /* 0x040fe40007f1e0ff */
[C---:B------:R-:W-:Y:S02]  /*95b0*/  LOP3.LUT R29, R4.reuse, 0x380, RZ, 0xc0, !PT ;  /* 0x00000380041d7812 */ /* 0x040fe400078ec0ff */
[----:B------:R-:W-:Y:S01]  /*95c0*/  IADD3.X R49, RZ, R5, RZ, P6, !PT ;  /* 0x00000005ff317210 */ /* 0x000fe200037fe4ff */
[--C-:B------:R-:W-:Y:S01]  /*95d0*/  IMAD.X R107, RZ, RZ, R5.reuse, P0 ;  /* 0x000000ffff6b7224 */ /* 0x100fe200000e0605 */
[C---:B------:R-:W-:Y:S02]  /*95e0*/  IADD3 R179, P4, R4.reuse, 0x60, RZ ;  /* 0x0000006004b37810 */ /* 0x040fe40007f9e0ff */
[C---:B------:R-:W-:Y:S02]  /*95f0*/  IADD3 R181, P3, R4.reuse, 0x2000, RZ ;  /* 0x0000200004b57810 */ /* 0x040fe40007f7e0ff */
[C---:B------:R-:W-:Y:S01]  /*9600*/  IADD3 R205, P5, R4.reuse, 0x2040, RZ ;  /* 0x0000204004cd7810 */ /* 0x040fe20007fbe0ff */
[--C-:B------:R-:W-:Y:S01]  /*9610*/  IMAD.X R41, RZ, RZ, R5.reuse, P4 ;  /* 0x000000ffff297224 */ /* 0x100fe200020e0605 */
[C---:B------:R-:W-:Y:S01]  /*9620*/  IADD3 R207, P2, R4.reuse, 0x2060, RZ ;  /* 0x0000206004cf7810 */ /* 0x040fe20007f5e0ff */
[--C-:B------:R-:W-:Y:S01]  /*9630*/  IMAD.X R45, RZ, RZ, R5.reuse, P3 ;  /* 0x000000ffff2d7224 */ /* 0x100fe200018e0605 */
        /* <DEDUP_REMOVED lines=10> */
[C---:B------:R-:W-:Y:S02]  /*96e0*/  IADD3 R110, P4, R4.reuse, 0x4040, RZ ;  /* 0x00004040046e7810 */ /* 0x040fe40007f9e0ff */
[C---:B------:R-:W-:Y:S02]  /*96f0*/  IADD3 R114, P3, R4.reuse, 0x4060, RZ ;  /* 0x0000406004727810 */ /* 0x040fe40007f7e0ff */
[C---:B------:R-:W-:Y:S01]  /*9700*/  IADD3 R0, P5, R4.reuse, 0x6020, RZ ;  /* 0x0000602004007810 */ /* 0x040fe20007fbe0ff */
[--C-:B------:R-:W-:Y:S01]  /*9710*/  IMAD.X R111, RZ, RZ, R5.reuse, P4 ;  /* 0x000000ffff6f7224 */ /* 0x100fe200020e0605 */
[C---:B------:R-:W-:Y:S01]  /*9720*/  IADD3 R126, P2, R4.reuse, 0x6040, RZ ;  /* 0x00006040047e7810 */ /* 0x040fe20007f5e0ff */
[--C-:B------:R-:W-:Y:S01]  /*9730*/  IMAD.X R115, RZ, RZ, R5.reuse, P3 ;  /* 0x000000ffff737224 */ /* 0x100fe200018e0605 */
[----:B------:R-:W-:Y:S01]  /*9740*/  IADD3 R174, P1, R4, 0x6060, RZ ;  /* 0x0000606004ae7810 */ /* 0x000fe20007f3e0ff */
[--C-:B------:R-:W-:Y:S01]  /*9750*/  IMAD.X R123, RZ, RZ, R5.reuse, P5 ;  /* 0x000000ffff7b7224 */ /* 0x100fe200028e0605 */
[----:B------:R-:W-:Y:S01]  /*9760*/  SHF.R.U64 R175, R175, 0x3, RZ ;  /* 0x00000003afaf7819 */ /* 0x000fe200000012ff */
[--C-:B------:R-:W-:Y:S01]  /*9770*/  IMAD.X R127, RZ, RZ, R5.reuse, P2 ;  /* 0x000000ffff7f7224 */ /* 0x100fe200010e0605 */
[----:B------:R-:W-:Y:S01]  /*9780*/  LOP3.LUT R4, R29, R4, RZ, 0x3c, !PT ;  /* 0x000000041d047212 */ /* 0x000fe200078e3cff */
[----:B------:R-:W-:Y:S01]  /*9790*/  IMAD.X R29, RZ, RZ, R5, P1 ;  /* 0x000000ffff1d7224 */ /* 0x000fe200008e0605 */
[----:B------:R-:W-:-:S02]  /*97a0*/  LOP3.LUT R36, R177, 0x380, RZ, 0xc0, !PT ;  /* 0x00000380b1247812 */ /* 0x000fc400078ec0ff */
[----:B------:R-:W-:Y:S02]  /*97b0*/  LOP3.LUT R40, R179, 0x380, RZ, 0xc0, !PT ;  /* 0x00000380b3287812 */ /* 0x000fe400078ec0ff */
[----:B------:R-:W-:Y:S02]  /*97c0*/  SHF.R.U64 R118, R118, 0x3, RZ ;  /* 0x0000000376767819 */ /* 0x000fe400000012ff */
[----:B------:R-:W-:Y:S02]  /*97d0*/  LOP3.LUT R44, R181, 0x380, RZ, 0xc0, !PT ;  /* 0x00000380b52c7812 */ /* 0x000fe400078ec0ff */
[----:B------:R-:W-:Y:S02]  /*97e0*/  LOP3.LUT R106, R175, R6, RZ, 0x3c, !PT ;  /* 0x00000006af6a7212 */ /* 0x000fe400078e3cff */
[----:B------:R-:W-:Y:S02]  /*97f0*/  SHF.R.U64 R36, R36, 0x3, RZ ;  /* 0x0000000324247819 */ /* 0x000fe400000012ff */
[----:B------:R-:W-:-:S02]  /*9800*/  SHF.R.U64 R40, R40, 0x3, RZ ;  /* 0x0000000328287819 */ /* 0x000fc400000012ff */
[----:B------:R-:W-:Y:S02]  /*9810*/  LOP3.LUT R48, R183, 0x380, RZ, 0xc0, !PT ;  /* 0x00000380b7307812 */ /* 0x000fe400078ec0ff */
[----:B------:R-:W-:Y:S02]  /*9820*/  MOV R175, R4 ;  /* 0x0000000400af7202 */ /* 0x000fe40000000f00 */
[----:B------:R-:W-:Y:S02]  /*9830*/  LOP3.LUT R52, R205, 0x380, RZ, 0xc0, !PT ;  /* 0x00000380cd347812 */ /* 0x000fe400078ec0ff */
[----:B------:R-:W-:Y:S02]  /*9840*/  LOP3.LUT R118, R118, R7, RZ, 0x3c, !PT ;  /* 0x0000000776767212 */ /* 0x000fe400078e3cff */
[----:B------:R-:W-:Y:S02]  /*9850*/  F2FP.BF16.F32.PACK_AB R5, R27, R26 ;  /* 0x0000001a1b05723e */ /* 0x000fe400000010ff */
[----:B------:R-:W-:-:S02]  /*9860*/  LOP3.LUT R98, R207, 0x380, RZ, 0xc0, !PT ;  /* 0x00000380cf627812 */ /* 0x000fc400078ec0ff */
[----:B------:R-:W-:Y:S02]  /*9870*/  F2FP.BF16.F32.PACK_AB R4, R169, R171 ;  /* 0x000000aba904723e */ /* 0x000fe400000010ff */
[----:B------:R-:W-:Y:S02]  /*9880*/  LOP3.LUT R27, R0, 0x380, RZ, 0xc0, !PT ;  /* 0x00000380001b7812 */ /* 0x000fe400078ec0ff */
[----:B------:R-:W-:Y:S02]  /*9890*/  F2FP.BF16.F32.PACK_AB R6, R28, R170 ;  /* 0x000000aa1c06723e */ /* 0x000fe400000010ff */
[----:B------:R-:W-:Y:S02]  /*98a0*/  F2FP.BF16.F32.PACK_AB R7, R31, R30 ;  /* 0x0000001e1f07723e */ /* 0x000fe400000010ff */
[----:B------:R-:W-:Y:S02]  /*98b0*/  SHF.R.U64 R44, R44, 0x3, RZ ;  /* 0x000000032c2c7819 */ /* 0x000fe400000012ff */
[----:B------:R-:W-:Y:S01]  /*98c0*/  LOP3.LUT R102, R209, 0x380, RZ, 0xc0, !PT ;  /* 0x00000380d1667812 */ /* 0x000fe200078ec0ff */
[----:B------:R0:W-:Y:S01]  /*98d0*/  STSM.16.M88.4 [R175], R4 ;  /* 0x00000004af007844 */ /* 0x0001e20000000200 */
[----:B------:R-:W-:-:S02]  /*98e0*/  LOP3.LUT R36, R36, R177, RZ, 0x3c, !PT ;  /* 0x000000b124247212 */ /* 0x000fc400078e3cff */
[----:B------:R-:W-:Y:S02]  /*98f0*/  LOP3.LUT R40, R40, R179, RZ, 0x3c, !PT ;  /* 0x000000b328287212 */ /* 0x000fe400078e3cff */
[----:B------:R-:W-:Y:S02]  /*9900*/  SHF.R.U64 R48, R48, 0x3, RZ ;  /* 0x0000000330307819 */ /* 0x000fe400000012ff */
[----:B------:R-:W-:Y:S02]  /*9910*/  SHF.R.U64 R52, R52, 0x3, RZ ;  /* 0x0000000334347819 */ /* 0x000fe400000012ff */
[----:B------:R-:W-:Y:S02]  /*9920*/  LOP3.LUT R177, R110, 0x380, RZ, 0xc0, !PT ;  /* 0x000003806eb17812 */ /* 0x000fe400078ec0ff */
[----:B------:R-:W-:Y:S02]  /*9930*/  LOP3.LUT R179, R114, 0x380, RZ, 0xc0, !PT ;  /* 0x0000038072b37812 */ /* 0x000fe400078ec0ff */
[----:B------:R-:W-:-:S02]  /*9940*/  SHF.R.U64 R98, R98, 0x3, RZ ;  /* 0x0000000362627819 */ /* 0x000fc400000012ff */
[----:B------:R-:W-:Y:S02]  /*9950*/  SHF.R.U64 R27, R27, 0x3, RZ ;  /* 0x000000031b1b7819 */ /* 0x000fe400000012ff */
[----:B------:R-:W-:Y:S02]  /*9960*/  LOP3.LUT R44, R44, R181, RZ, 0x3c, !PT ;  /* 0x000000b52c2c7212 */ /* 0x000fe400078e3cff */
[----:B------:R-:W-:Y:S02]  /*9970*/  SHF.R.U64 R102, R102, 0x3, RZ ;  /* 0x0000000366667819 */ /* 0x000fe400000012ff */
[----:B------:R-:W-:Y:S02]  /*9980*/  LOP3.LUT R48, R48, R183, RZ, 0x3c, !PT ;  /* 0x000000b730307212 */ /* 0x000fe400078e3cff */
[----:B------:R-:W-:Y:S02]  /*9990*/  MOV R33, R32 ;  /* 0x0000002000217202 */ /* 0x000fe40000000f00 */
[----:B0-----:R-:W-:-:S02]  /*99a0*/  F2FP.BF16.F32.PACK_AB R4, R166, R168 ;  /* 0x000000a8a604723e */ /* 0x001fc400000010ff */
[----:B------:R-:W-:Y:S02]  /*99b0*/  F2FP.BF16.F32.PACK_AB R5, R35, R34 ;  /* 0x000000222305723e */ /* 0x000fe400000010ff */
[----:B------:R-:W-:Y:S02]  /*99c0*/  F2FP.BF16.F32.PACK_AB R6, R164, R167 ;  /* 0x000000a7a406723e */ /* 0x000fe400000010ff */
[----:B------:R-:W-:Y:S02]  /*99d0*/  F2FP.BF16.F32.PACK_AB R7, R39, R38 ;  /* 0x000000262707723e */ /* 0x000fe400000010ff */
[----:B------:R-:W-:Y:S02]  /*99e0*/  LOP3.LUT R52, R52, R205, RZ, 0x3c, !PT ;  /* 0x000000cd34347212 */ /* 0x000fe400078e3cff */
[----:B------:R-:W-:Y:S01]  /*99f0*/  SHF.R.U64 R177, R177, 0x3, RZ ;  /* 0x00000003b1b17819 */ /* 0x000fe200000012ff */
[----:B------:R0:W-:Y:S01]  /*9a00*/  STSM.16.M88.4 [R33], R4 ;  /* 0x0000000421007844 */ /* 0x0001e20000000200 */
[----:B------:R-:W-:-:S02]  /*9a10*/  SHF.R.U64 R179, R179, 0x3, RZ ;  /* 0x00000003b3b37819 */ /* 0x000fc400000012ff */
[----:B------:R-:W-:Y:S02]  /*9a20*/  LOP3.LUT R169, R126, 0x380, RZ, 0xc0, !PT ;  /* 0x000003807ea97812 */ /* 0x000fe400078ec0ff */
[----:B------:R-:W-:Y:S02]  /*9a30*/  MOV R36, R36 ;  /* 0x0000002400247202 */ /* 0x000fe40000000f00 */
[----:B------:R-:W-:Y:S02]  /*9a40*/  LOP3.LUT R98, R98, R207, RZ, 0x3c, !PT ;  /* 0x000000cf62627212 */ /* 0x000fe400078e3cff */
[----:B------:R-:W-:Y:S01]  /*9a50*/  LOP3.LUT R171, R174, 0x380, RZ, 0xc0, !PT ;  /* 0x00000380aeab7812 */ /* 0x000fe200078ec0ff */
[----:B------:R-:W-:Y:S01]  /*9a60*/  STSM.16.M88.4 [R36], R8 ;  /* 0x0000000824007844 */ /* 0x000fe20000000200 */
[----:B------:R-:W-:Y:S02]  /*9a70*/  LOP3.LUT R122, R27, R0, RZ, 0x3c, !PT ;  /* 0x000000001b7a7212 */ /* 0x000fe400078e3cff */
[----:B------:R-:W-:-:S02]  /*9a80*/  MOV R40, R40 ;  /* 0x0000002800287202 */ /* 0x000fc40000000f00 */
[----:B------:R-:W-:Y:S01]  /*9a90*/  LOP3.LUT R102, R102, R209, RZ, 0x3c, !PT ;  /* 0x000000d166667212 */ /* 0x000fe200078e3cff */
[----:B0-----:R-:W-:Y:S01]  /*9aa0*/  IMAD.U32 R5, RZ, RZ, UR8 ;  /* 0x00000008ff057e24 */ /* 0x001fe2000f8e00ff */
[----:B------:R-:W-:Y:S01]  /*9ab0*/  MOV R44, R44 ;  /* 0x0000002c002c7202 */ /* 0x000fe20000000f00 */
[----:B------:R0:W-:Y:S01]  /*9ac0*/  STSM.16.M88.4 [R40], R12 ;  /* 0x0000000c28007844 */ /* 0x0001e20000000200 */
[----:B------:R-:W-:Y:S01]  /*9ad0*/  F2FP.BF16.F32.PACK_AB R26, R61, R60 ;  /* 0x0000003c3d1a723e */ /* 0x000fe200000010ff */
[----:B------:R-:W-:Y:S01]  /*9ae0*/  ULDC.64 UR8, c[0x0][0xc08] ;  /* 0x0003020000087ab9 */ /* 0x000fe20000000a00 */
[----:B------:R-:W-:Y:S02]  /*9af0*/  F2FP.BF16.F32.PACK_AB R27, R63, R62 ;  /* 0x0000003e3f1b723e */ /* 0x000fe400000010ff */
[----:B------:R-:W-:Y:S02]  /*9b00*/  MOV R48, R48 ;  /* 0x0000003000307202 */ /* 0x000fe40000000f00 */
[----:B------:R-:W-:Y:S01]  /*9b10*/  LOP3.LUT R110, R177, R110, RZ, 0x3c, !PT ;  /* 0x0000006eb16e7212 */ /* 0x000fe200078e3cff */
[----:B------:R-:W-:Y:S01]  /*9b20*/  STSM.16.M88.4 [R44], R24 ;  /* 0x000000182c007844 */ /* 0x000fe20000000200 */
[----:B------:R-:W-:-:S02]  /*9b30*/  LOP3.LUT R114, R179, R114, RZ, 0x3c, !PT ;  /* 0x00000072b3727212 */ /* 0x000fc400078e3cff */
[----:B------:R-:W-:Y:S01]  /*9b40*/  SHF.R.U64 R169, R169, 0x3, RZ ;  /* 0x00000003a9a97819 */ /* 0x000fe200000012ff */
[----:B------:R-:W-:Y:S01]  /*9b50*/  STSM.16.M88.4 [R48], R64 ;  /* 0x0000004030007844 */ /* 0x000fe20000000200 */
[----:B------:R-:W-:Y:S02]  /*9b60*/  MOV R52, R52 ;  /* 0x0000003400347202 */ /* 0x000fe40000000f00 */
[----:B------:R-:W-:Y:S02]  /*9b70*/  F2FP.BF16.F32.PACK_AB R74, R77, R76 ;  /* 0x0000004c4d4a723e */ /* 0x000fe400000010ff */
[----:B------:R-:W-:Y:S02]  /*9b80*/  F2FP.BF16.F32.PACK_AB R75, R79, R78 ;  /* 0x0000004e4f4b723e */ /* 0x000fe400000010ff */
[----:B------:R-:W-:Y:S02]  /*9b90*/  F2FP.BF16.F32.PACK_AB R81, R83, R82 ;  /* 0x000000525351723e */ /* 0x000fe400000010ff */
[----:B------:R-:W-:Y:S01]  /*9ba0*/  F2FP.BF16.F32.PACK_AB R88, R89, R88 ;  /* 0x000000585958723e */ /* 0x000fe200000010ff */
[----:B------:R-:W-:Y:S01]  /*9bb0*/  STSM.16.M88.4 [R52], R72 ;  /* 0x0000004834007844 */ /* 0x000fe20000000200 */
[----:B------:R-:W-:-:S02]  /*9bc0*/  SHF.R.U64 R171, R171, 0x3, RZ ;  /* 0x00000003abab7819 */ /* 0x000fc400000012ff */
[----:B------:R-:W-:Y:S02]  /*9bd0*/  MOV R32, R98 ;  /* 0x0000006200207202 */ /* 0x000fe40000000f00 */
[----:B------:R-:W-:Y:S02]  /*9be0*/  F2FP.BF16.F32.PACK_AB R82, R85, R84 ;  /* 0x000000545552723e */ /* 0x000fe400000010ff */
[----:B------:R-:W-:Y:S02]  /*9bf0*/  F2FP.BF16.F32.PACK_AB R83, R87, R86 ;  /* 0x000000565753723e */ /* 0x000fe400000010ff */
[----:B------:R-:W-:Y:S02]  /*9c00*/  F2FP.BF16.F32.PACK_AB R89, R91, R90 ;  /* 0x0000005a5b59723e */ /* 0x000fe400000010ff */
[----:B------:R-:W-:Y:S01]  /*9c10*/  MOV R102, R102 ;  /* 0x0000006600667202 */ /* 0x000fe20000000f00 */
[----:B------:R-:W-:Y:S01]  /*9c20*/  STSM.16.M88.4 [R32], R80 ;  /* 0x0000005020007844 */ /* 0x000fe20000000200 */
[----:B------:R-:W-:-:S02]  /*9c30*/  F2FP.BF16.F32.PACK_AB R90, R93, R92 ;  /* 0x0000005c5d5a723e */ /* 0x000fc400000010ff */
[----:B------:R-:W-:Y:S02]  /*9c40*/  F2FP.BF16.F32.PACK_AB R91, R95, R94 ;  /* 0x0000005e5f5b723e */ /* 0x000fe400000010ff */
[----:B------:R-:W-:Y:S02]  /*9c50*/  F2FP.BF16.F32.PACK_AB R96, R97, R96 ;  /* 0x000000606160723e */ /* 0x000fe400000010ff */
[----:B------:R-:W-:Y:S01]  /*9c60*/  MOV R31, R106 ;  /* 0x0000006a001f7202 */ /* 0x000fe20000000f00 */
[----:B------:R-:W-:Y:S01]  /*9c70*/  STSM.16.M88.4 [R102], R88 ;  /* 0x0000005866007844 */ /* 0x000fe20000000200 */
[----:B------:R-:W-:Y:S02]  /*9c80*/  F2FP.BF16.F32.PACK_AB R97, R42, R21 ;  /* 0x000000152a61723e */ /* 0x000fe400000010ff */
[----:B------:R-:W-:Y:S02]  /*9c90*/  F2FP.BF16.F32.PACK_AB R98, R101, R100 ;  /* 0x000000646562723e */ /* 0x000fe400000010ff */
[----:B------:R-:W-:-:S02]  /*9ca0*/  F2FP.BF16.F32.PACK_AB R99, R50, R46 ;  /* 0x0000002e3263723e */ /* 0x000fc400000010ff */
[----:B------:R-:W-:Y:S02]  /*9cb0*/  F2FP.BF16.F32.PACK_AB R104, R105, R104 ;  /* 0x000000686968723e */ /* 0x000fe400000010ff */
[----:B------:R-:W-:Y:S01]  /*9cc0*/  LOP3.LUT R126, R169, R126, RZ, 0x3c, !PT ;  /* 0x0000007ea97e7212 */ /* 0x000fe200078e3cff */
[----:B------:R-:W-:Y:S01]  /*9cd0*/  STSM.16.M88.4 [R31], R96 ;  /* 0x000000601f007844 */ /* 0x000fe20000000200 */
[----:B------:R-:W-:Y:S02]  /*9ce0*/  MOV R110, R110 ;  /* 0x0000006e006e7202 */ /* 0x000fe40000000f00 */
[----:B------:R-:W-:Y:S02]  /*9cf0*/  MOV R30, R114 ;  /* 0x00000072001e7202 */ /* 0x000fe40000000f00 */
[----:B------:R-:W-:Y:S02]  /*9d00*/  F2FP.BF16.F32.PACK_AB R105, R56, R54 ;  /* 0x000000363869723e */ /* 0x000fe400000010ff */
[----:B------:R-:W-:-:S02]  /*9d10*/  F2FP.BF16.F32.PACK_AB R106, R109, R108 ;  /* 0x0000006c6d6a723e */ /* 0x000fc400000010ff */
[----:B------:R-:W-:Y:S02]  /*9d20*/  F2FP.BF16.F32.PACK_AB R107, R152, R58 ;  /* 0x0000003a986b723e */ /* 0x000fe400000010ff */
[----:B------:R-:W-:Y:S02]  /*9d30*/  F2FP.BF16.F32.PACK_AB R112, R113, R112 ;  /* 0x000000707170723e */ /* 0x000fe400000010ff */
[----:B------:R-:W-:Y:S01]  /*9d40*/  LOP3.LUT R28, R171, R174, RZ, 0x3c, !PT ;  /* 0x000000aeab1c7212 */ /* 0x000fe200078e3cff */
[----:B------:R-:W-:Y:S01]  /*9d50*/  STSM.16.M88.4 [R110], R104 ;  /* 0x000000686e007844 */ /* 0x000fe20000000200 */
[----:B------:R-:W-:Y:S02]  /*9d60*/  MOV R0, R122 ;  /* 0x0000007a00007202 */ /* 0x000fe40000000f00 */
[----:B------:R-:W-:Y:S02]  /*9d70*/  F2FP.BF16.F32.PACK_AB R113, R155, R154 ;  /* 0x0000009a9b71723e */ /* 0x000fe400000010ff */
[----:B------:R-:W-:-:S02]  /*9d80*/  F2FP.BF16.F32.PACK_AB R114, R117, R116 ;  /* 0x000000747572723e */ /* 0x000fc400000010ff */
[----:B------:R-:W-:Y:S02]  /*9d90*/  F2FP.BF16.F32.PACK_AB R115, R157, R156 ;  /* 0x0000009c9d73723e */ /* 0x000fe400000010ff */
[----:B------:R-:W-:Y:S02]  /*9da0*/  F2FP.BF16.F32.PACK_AB R120, R121, R120 ;  /* 0x000000787978723e */ /* 0x000fe400000010ff */
[----:B------:R-:W-:Y:S01]  /*9db0*/  F2FP.BF16.F32.PACK_AB R128, R129, R128 ;  /* 0x000000808180723e */ /* 0x000fe200000010ff */
        /* <DEDUP_REMOVED lines=9> */
[----:B------:R-:W-:Y:S02]  /*9e50*/  F2FP.BF16.F32.PACK_AB R131, R135, R134 ;  /* 0x000000868783723e */ /* 0x000fe400000010ff */
[----:B------:R-:W-:-:S02]  /*9e60*/  F2FP.BF16.F32.PACK_AB R137, R139, R138 ;  /* 0x0000008a8b89723e */ /* 0x000fc400000010ff */
[----:B------:R-:W-:Y:S01]  /*9e70*/  F2FP.BF16.F32.PACK_AB R144, R145, R144 ;  /* 0x000000909190723e */ /* 0x000fe200000010ff */
[----:B------:R1:W-:Y:S01]  /*9e80*/  STSM.16.M88.4 [R0], R128 ;  /* 0x0000008000007844 */ /* 0x0003e20000000200 */
[----:B------:R-:W-:Y:S02]  /*9e90*/  MOV R126, R126 ;  /* 0x0000007e007e7202 */ /* 0x000fe40000000f00 */
[----:B------:R-:W-:Y:S02]  /*9ea0*/  F2FP.BF16.F32.PACK_AB R138, R141, R140 ;  /* 0x0000008c8d8a723e */ /* 0x000fe400000010ff */
[----:B------:R-:W-:Y:S02]  /*9eb0*/  F2FP.BF16.F32.PACK_AB R139, R143, R142 ;  /* 0x0000008e8f8b723e */ /* 0x000fe400000010ff */
[----:B------:R-:W-:Y:S02]  /*9ec0*/  F2FP.BF16.F32.PACK_AB R145, R147, R146 ;  /* 0x000000929391723e */ /* 0x000fe400000010ff */
[----:B------:R-:W-:Y:S01]  /*9ed0*/  MOV R28, R28 ;  /* 0x0000001c001c7202 */ /* 0x000fe20000000f00 */
[----:B------:R-:W-:Y:S01]  /*9ee0*/  STSM.16.M88.4 [R126], R136 ;  /* 0x000000887e007844 */ /* 0x000fe20000000200 */
[----:B------:R-:W-:-:S02]  /*9ef0*/  F2FP.BF16.F32.PACK_AB R146, R149, R148 ;  /* 0x000000949592723e */ /* 0x000fc400000010ff */
[----:B------:R-:W-:Y:S01]  /*9f00*/  F2FP.BF16.F32.PACK_AB R147, R151, R150 ;  /* 0x000000969793723e */ /* 0x000fe200000010ff */
[----:B------:R-:W-:Y:S01]  /*9f10*/  UISETP.NE.U32.AND UP1, UPT, UR8, URZ, UPT ;  /* 0x0000003f0800728c */ /* 0x000fe2000bf25070 */
[----:B------:R-:W-:Y:S02]  /*9f20*/  PLOP3.LUT P0, PT, PT, PT, UP0, 0x80, 0x0 ;  /* 0x000000000000781c */ /* 0x000fe40003f0f008 */
[----:B------:R-:W-:Y:S01]  /*9f30*/  MOV R4, UR4 ;  /* 0x0000000400047c02 */ /* 0x000fe20008000f00 */
[----:B------:R2:W-:Y:S01]  /*9f40*/  STSM.16.M88.4 [R28], R144 ;  /* 0x000000901c007844 */ /* 0x0005e20000000200 */
[----:B------:R-:W-:Y:S01]  /*9f50*/  BAR.SYNC.DEFER_BLOCKING 0x1, 0x100 ;  /* 0x0044000000007b1d */ /* 0x000fe20000010000 */
[----:B------:R-:W-:-:S06]  /*9f60*/  UISETP.NE.AND.EX UP1, UPT, UR9, URZ, UPT, UP1 ;  /* 0x0000003f0900728c */ /* 0x000fcc000bf25310 */
[----:B------:R-:W-:-:S05]  /*9f70*/  PLOP3.LUT P6, PT, PT, PT, UP1, 0x80, 0x0 ;  /* 0x000000000000781c */ /* 0x000fca0003fcf018 */
[----:B------:R-:W-:-:S04]  /*9f80*/  @UP1 UIADD3 UR8, UP2, UR10, UR8, URZ ;  /* 0x000000080a081290 */ /* 0x000fc8000ff5e03f */
[----:B------:R-:W-:Y:S01]  /*9f90*/  @UP1 UIADD3.X UR9, UR11, UR9, URZ, UP2, !UPT ;  /* 0x000000090b091290 */ /* 0x000fe200097fe43f */
[----:B------:R-:W-:Y:S01]  /*9fa0*/  ULDC UR4, c[0x0][0xa88] ;  /* 0x0002a20000047ab9 */ /* 0x000fe20000000800 */
[----:B0-----:R-:W-:Y:S02]  /*9fb0*/  IMAD.U32 R14, RZ, RZ, UR8 ;  /* 0x00000008ff0e7e24 */ /* 0x001fe4000f8e00ff */
[----:B-1----:R-:W-:Y:S01]  /*9fc0*/  IMAD.U32 R0, RZ, RZ, UR4 ;  /* 0x00000004ff007e24 */ /* 0x002fe2000f8e00ff */
[----:B------:R-:W3:Y:S01]  /*9fd0*/  @P0 LDG.E R6, desc[UR50][R4.64] ;  /* 0x0000003204060981 */ /* 0x000ee2000c1e1900 */
[----:B------:R-:W-:Y:S02]  /*9fe0*/  IMAD.U32 R15, RZ, RZ, UR9 ;  /* 0x00000009ff0f7e24 */ /* 0x000fe4000f8e00ff */
        /* <DEDUP_REMOVED lines=13> */
[----:B--2---:R-:W-:Y:S02]  /*a0c0*/  LOP3.LUT R28, R29, 0x380, RZ, 0xc0, !PT ;  /* 0x000003801d1c7812 */ /* 0x004fe400078ec0ff */
        /* <DEDUP_REMOVED lines=21> */
.L_x_4318:
        /* <DEDUP_REMOVED lines=10> */
[----:B------:R-:W-:Y:S01]  /*a2c0*/  IMAD.X R37, RZ, RZ, R173, P5 ;  /* 0x000000ffff257224 */ /* 0x000fe200028e06ad */
[----:B------:R-:W-:Y:S01]  /*a2d0*/  LOP3.LUT R44, R45, 0x380, RZ, 0xc0, !PT ;  /* 0x000003802d2c7812 */ /* 0x000fe200078ec0ff */
[----:B------:R-:W-:Y:S01]  /*a2e0*/  USHF.R.S32.HI UR14, URZ, 0x1f, UR4 ;  /* 0x0000001f3f0e7899 */ /* 0x000fe20008011404 */
[----:B------:R-:W-:Y:S01]  /*a2f0*/  LOP3.LUT R48, R49, 0x380, RZ, 0xc0, !PT ;  /* 0x0000038031307812 */ /* 0x000fe200078ec0ff */
[----:B------:R-:W-:Y:S01]  /*a300*/  USHF.R.S32.HI UR15, URZ, 0x1f, UR44 ;  /* 0x0000001f3f0f7899 */ /* 0x000fe2000801142c */
[----:B------:R-:W-:Y:S01]  /*a310*/  SHF.R.U64 R44, R44, 0x3, RZ ;  /* 0x000000032c2c7819 */ /* 0x000fe200000012ff */
[----:B------:R-:W-:Y:S01]  /*a320*/  USEL UR42, UR42, URZ, !UP0 ;  /* 0x0000003f2a2a7287 */ /* 0x000fe2000c000000 */
[----:B------:R-:W-:Y:S01]  /*a330*/  SHF.R.U64 R40, R40, 0x3, RZ ;  /* 0x0000000328287819 */ /* 0x000fe200000012ff */
[----:B------:R-:W-:Y:S01]  /*a340*/  USEL UR43, UR43, URZ, !UP0 ;  /* 0x0000003f2b2b7287 */ /* 0x000fe2000c000000 */
[----:B------:R-:W-:-:S02]  /*a350*/  SHF.R.U64 R48, R48, 0x3, RZ ;  /* 0x0000000330307819 */ /* 0x000fc400000012ff */
[----:B------:R-:W-:Y:S01]  /*a360*/  LOP3.LUT R44, R44, R45, RZ, 0x3c, !PT ;  /* 0x0000002d2c2c7212 */ /* 0x000fe200078e3cff */
[--C-:B------:R-:W-:Y:S01]  /*a370*/  IMAD.X R45, RZ, RZ, R173.reuse, P6 ;  /* 0x000000ffff2d7224 */ /* 0x100fe200030e06ad */
[----:B------:R-:W-:Y:S01]  /*a380*/  LOP3.LUT R40, R40, R41, RZ, 0x3c, !PT ;  /* 0x0000002928287212 */ /* 0x000fe200078e3cff */
[--C-:B------:R-:W-:Y:S01]  /*a390*/  IMAD.X R41, RZ, RZ, R173.reuse, P0 ;  /* 0x000000ffff297224 */ /* 0x100fe200000e06ad */
[----:B0-----:R-:W-:Y:S02]  /*a3a0*/  ISETP.NE.AND P6, PT, R4, RZ, PT ;  /* 0x000000ff0400720c */ /* 0x001fe40003fc5270 */
[----:B------:R-:W-:Y:S01]  /*a3b0*/  LOP3.LUT R48, R48, R49, RZ, 0x3c, !PT ;  /* 0x0000003130307212 */ /* 0x000fe200078e3cff */
[----:B------:R-:W-:Y:S01]  /*a3c0*/  IMAD.X R49, RZ, RZ, R173, P1 ;  /* 0x000000ffff317224 */ /* 0x000fe200008e06ad */
[----:B------:R-:W-:Y:S02]  /*a3d0*/  IADD3.X R33, RZ, R173, RZ, P4, !PT ;  /* 0x000000adff217210 */ /* 0x000fe400027fe4ff */
        /* <DEDUP_REMOVED lines=35> */
[----:B------:R-:W-:Y:S01]  /*a610*/  IADD3 R10, R185, UR45, RZ ;  /* 0x0000002db90a7c10 */ /* 0x000fe2000fffe0ff */
[----:B------:R-:W-:Y:S01]  /*a620*/  ULDC.64 UR12, c[0x0][0xb90] ;  /* 0x0002e400000c7ab9 */ /* 0x000fe20000000a00 */
[----:B------:R-:W-:Y:S01]  /*a630*/  UMOV UR8, UR4 ;  /* 0x0000000400087c82 */ /* 0x000fe20008000000 */
[----:B------:R-:W-:Y:S01]  /*a640*/  UIMAD UR10, UR15, UR12, URZ ;  /* 0x0000000c0f0a72a4 */ /* 0x000fe2000f8e023f */
[----:B------:R-:W-:Y:S01]  /*a650*/  IMAD.MOV R21, RZ, RZ, -R18 ;  /* 0x000000ffff157224 */ /* 0x000fe200078e0a12 */
[----:B------:R-:W-:Y:S01]  /*a660*/  UMOV UR9, UR14 ;  /* 0x0000000e00097c82 */ /* 0x000fe20008000000 */
[----:B------:R-:W-:Y:S01]  /*a670*/  IMAD.MOV.U32 R4, RZ, RZ, R10 ;  /* 0x000000ffff047224 */ /* 0x000fe200078e000a */
        /* <DEDUP_REMOVED lines=39> */
.L_x_4319:
        /* <DEDUP_REMOVED lines=21> */
[----:B------:R-:W-:Y:S01]  /*aa40*/  IMAD.SHL.U32 R20, R20, 0x4, RZ ;  /* 0x0000000414147824 */ /* 0x000fe200078e00ff */
[----:B------:R-:W-:Y:S01]  /*aa50*/  UIMAD UR10, UR14, UR12, URZ ;  /* 0x0000000c0e0a72a4 */ /* 0x000fe2000f8e023f */
[----:B------:R-:W5:Y:S04]  /*aa60*/  LD.E.128 R44, desc[UR50][R44.64] ;  /* 0x000000322c2c7980 */ /* 0x000f68000c101d00 */
[----:B------:R-:W5:Y:S01]  /*aa70*/  LD.E.128 R48, desc[UR50][R48.64] ;  /* 0x0000003230307980 */ /* 0x000f62000c101d00 */
[----:B------:R-:W2:Y:S01]  /*aa80*/  @P2 LDC R79, c[0x0][0xbf0] ;  /* 0x0002fc00ff4f2b82 */ /* 0x000ea20000000800 */
[----:B------:R-:W-:Y:S01]  /*aa90*/  ISETP.GE.AND P0, PT, R188, UR16, PT ;  /* 0x00000010bc007c0c */ /* 0x000fe2000bf06270 */
[----:B------:R-:W-:Y:S01]  /*aaa0*/  UIMAD.WIDE.U32 UR8, UR4, UR12, URZ ;  /* 0x0000000c040872a5 */ /* 0x000fe2000f8e003f */
[----:B------:R-:W-:Y:S01]  /*aab0*/  LOP3.LUT R20, R20, 0x4, R3, 0xe2, !PT ;  /* 0x0000000414147812 */ /* 0x000fe200078ee203 */
[----:B------:R-:W-:Y:S01]  /*aac0*/  UIMAD UR10, UR4, UR13, UR10 ;  /* 0x0000000d040a72a4 */ /* 0x000fe2000f8e020a */
[----:B------:R-:W-:Y:S01]  /*aad0*/  SEL R21, RZ, 0xffffffff, P0 ;  /* 0xffffffffff157807 */ /* 0x000fe20000000000 */
[----:B------:R-:W-:Y:S01]  /*aae0*/  IMAD R3, R191, 0x20, R192 ;  /* 0x00000020bf037824 */ /* 0x000fe200078e02c0 */
[----:B------:R-:W-:Y:S01]  /*aaf0*/  ULDC.64 UR12, c[0x0][0xae8] ;  /* 0x0002ba00000c7ab9 */ /* 0x000fe20000000a00 */
[----:B------:R-:W-:Y:S01]  /*ab00*/  ISETP.GE.AND P0, PT, R187, UR16, PT ;  /* 0x00000010bb007c0c */ /* 0x000fe2000bf06270 */
[----:B------:R-:W-:Y:S01]  /*ab10*/  UIADD3 UR9, UR9, UR10, URZ ;  /* 0x0000000a09097290 */ /* 0x000fe2000fffe03f */
[----:B------:R-:W-:Y:S01]  /*ab20*/  SHF.L.U32 R21, R21, 0x3, RZ ;  /* 0x0000000315157819 */ /* 0x000fe200000006ff */
[----:B------:R-:W-:Y:S01]  /*ab30*/  UIMAD UR4, UR15, UR12, URZ ;  /* 0x0000000c0f0472a4 */ /* 0x000fe2000f8e023f */
[----:B------:R-:W-:Y:S01]  /*ab40*/  VIADD R82, R3, UR45 ;  /* 0x0000002d03527c36 */ /* 0x000fe20008000000 */
        /* <DEDUP_REMOVED lines=33> */
[----:B------:R-:W-:Y:S01]  /*ad60*/  IMAD R79, R3, UR9, R80 ;  /* 0x00000009034f7c24 */ /* 0x000fe2000f8e0250 */
        /* <DEDUP_REMOVED lines=24> */
[----:B------:R-:W-:-:S02]  /*aef0*/  LOP3.LUT R3, R76, R3, RZ, 0xfc, !PT ;  /* 0x000000034c037212 */ /* 0x000fc400078efcff */
[----:B------:R-:W-:Y:S02]  /*af00*/  IADD3 R21, R21, R79, RZ ;  /* 0x0000004f15157210 */ /* 0x000fe40007ffe0ff */
[C---:B------:R-:W-:Y:S01]  /*af10*/  LEA R84, P1, R20.reuse, UR8, 0x1 ;  /* 0x0000000814547c11 */ /* 0x040fe2000f8208ff */
[----:B-1----:R-:W-:Y:S01]  /*af20*/  SYNCS.ARRIVE.TRANS64.RED.A1T0 RZ, [UR4], RZ ;  /* 0x000000ffffff79a7 */ /* 0x002fe20008100404 */
[----:B------:R-:W-:Y:S02]  /*af30*/  LOP3.LUT R0, R3, R0, RZ, 0xfc, !PT ;  /* 0x0000000003007212 */ /* 0x000fe400078efcff */
        /* <DEDUP_REMOVED lines=35> */
.L_x_4321:
[----:B------:R-:W-:Y:S05]  /*b170*/  BSYNC B1 ;  /* 0x0000000000017941 */ /* 0x000fea0003800000 */
.L_x_4320:
        /* <DEDUP_REMOVED lines=38> */
.L_x_4317:
        /* <DEDUP_REMOVED lines=31> */
.L_x_4323:
[----:B------:R-:W-:Y:S01]  /*b5d0*/  USEL UR42, UR42, URZ, !UP0 ;  /* 0x0000003f2a2a7287 */ /* 0x000fe2000c000000 */
[----:B------:R-:W-:Y:S01]  /*b5e0*/  BSSY B1, `(.L_x_4324) ;  /* 0x000002c000017945 */ /* 0x000fe20003800000 */
[----:B------:R-:W-:-:S03]  /*b5f0*/  USEL UR43, UR43, URZ, !UP0 ;  /* 0x0000003f2b2b7287 */ /* 0x000fc6000c000000 */
[----:B------:R-:W-:Y:S09]  /*b600*/  @P0 BRA `(.L_x_4325) ;  /* 0x0000000000a40947 */ /* 0x000ff20003800000 */
        /* <DEDUP_REMOVED lines=24> */
[----:B-1----:R-:W-:Y:S02]  /*b790*/  @P0 SHF.R.U32.HI R4, RZ, R8, R3 ;  /* 0x00000008ff040219 */ /* 0x002fe40000011603 */
[----:B------:R-:W-:-:S03]  /*b7a0*/  MOV R8, UR10 ;  /* 0x0000000a00087c02 */ /* 0x000fc60008000f00 */
        /* <DEDUP_REMOVED lines=15> */
.L_x_4325:
[----:B------:R-:W-:Y:S05]  /*b8a0*/  BSYNC B1 ;  /* 0x0000000000017941 */ /* 0x000fea0003800000 */
.L_x_4324:
        /* <DEDUP_REMOVED lines=40> */
[----:B------:R-:W-:Y:S01]  /*bb30*/  ULDC.64 UR8, c[0x0][0xae0] ;  /* 0x0002b80000087ab9 */ /* 0x000fe20000000a00 */
[----:B------:R-:W-:Y:S01]  /*bb40*/  IMAD.U32 R5, RZ, RZ, UR43 ;  /* 0x0000002bff057e24 */ /* 0x000fe2000f8e00ff */
[----:B------:R-:W-:Y:S01]  /*bb50*/  SEL R0, RZ, 0x80, P2 ;  /* 0x00000080ff007807 */ /* 0x000fe20001000000 */
[----:B------:R-:W-:Y:S01]  /*bb60*/  IMAD.U32 R4, RZ, RZ, UR42 ;  /* 0x0000002aff047e24 */ /* 0x000fe2000f8e00ff */
[----:B------:R-:W-:Y:S01]  /*bb70*/  MOV R5, UR4 ;  /* 0x0000000400057c02 */ /* 0x000fe20008000f00 */
[----:B------:R-:W-:Y:S01]  /*bb80*/  BSSY B1, `(.L_x_4326) ;  /* 0x0000041000017945 */ /* 0x000fe20003800000 */
[----:B-1----:R-:W-:-:S02]  /*bb90*/  @P0 SHF.R.U32.HI R3, RZ, R7, R6 ;  /* 0x00000007ff030219 */ /* 0x002fc40000011606 */
[----:B------:R-:W-:Y:S02]  /*bba0*/  ISETP.GE.AND P0, PT, R187, UR13, PT ;  /* 0x0000000dbb007c0c */ /* 0x000fe4000bf06270 */
        /* <DEDUP_REMOVED lines=62> */
.L_x_4327:
[----:B------:R-:W-:Y:S05]  /*bf90*/  BSYNC B1 ;  /* 0x0000000000017941 */ /* 0x000fea0003800000 */
.L_x_4326:
        /* <DEDUP_REMOVED lines=36> */
.L_x_4322:
[----:B------:R-:W-:Y:S05]  /*c1e0*/  BSYNC B0 ;  /* 0x0000000000007941 */ /* 0x000fea0003800000 */
.L_x_4316:
[----:B------:R-:W-:Y:S02]  /*c1f0*/  ULDC UR4, c[0x0][0xc3c] ;  /* 0x00030f0000047ab9 */ /* 0x000fe40000000800 */
[----:B------:R-:W-:-:S06]  /*c200*/  UISETP.GE.AND UP0, UPT, UR7, UR4, UPT ;  /* 0x000000040700728c */ /* 0x000fcc000bf06270 */
[----:B------:R-:W-:-:S13]  /*c210*/  PLOP3.LUT P0, PT, PT, PT, UP0, 0x80, 0x0 ;  /* 0x000000000000781c */ /* 0x000fda0003f0f008 */
[----:B------:R-:W-:Y:S05]  /*c220*/  @!P0 BRA `(.L_x_4328) ;  /* 0xffffff4c00508947 */ /* 0x000fea000383ffff */
[----:B------:R-:W-:Y:S05]  /*c230*/  EXIT ;  /* 0x000000000000794d */ /* 0x000fea0003800000 */
.L_x_4263:
        /* <DEDUP_REMOVED lines=16> */
.L_x_4329:
        /* <DEDUP_REMOVED lines=23> */
[----:B-1----:R-:W-:-:S04]  /*c4b0*/  SEL R3, R8, RZ, P3 ;  /* 0x000000ff08037207 */ /* 0x002fc80001800000 */
[----:B------:R-:W-:-:S05]  /*c4c0*/  IADD3 R3, R6, R3, RZ ;  /* 0x0000000306037210 */ /* 0x000fca0007ffe0ff */
        /* <DEDUP_REMOVED lines=14> */
.L_x_4335:
        /* <DEDUP_REMOVED lines=12> */
.L_x_4334:
[----:B------:R-:W-:Y:S05]  /*c670*/  BSYNC B0 ;  /* 0x0000000000007941 */ /* 0x000fea0003800000 */
.L_x_4333:
        /* <DEDUP_REMOVED lines=20> */
.L_x_4331:
        /* <DEDUP_REMOVED lines=20> */
.L_x_4336:
[----:B---3--:R-:W-:Y:S01]  /*c900*/  IMAD R16, R16, UR5, R13 ;  /* 0x0000000510107c24 */ /* 0x008fe2000f8e020d */
[----:B------:R-:W-:Y:S01]  /*c910*/  IABS R2, R6 ;  /* 0x0000000600027213 */ /* 0x000fe20000000000 */
[----:B-12---:R-:W-:-:S03]  /*c920*/  IMAD.MOV R9, RZ, RZ, -R3 ;  /* 0x000000ffff097224 */ /* 0x006fc600078e0a03 */
[----:B0-----:R-:W-:Y:S01]  /*c930*/  IADD3 R11, -R16, UR6, RZ ;  /* 0x00000006100b7c10 */ /* 0x001fe2000fffe1ff */
[----:B------:R-:W-:Y:S02]  /*c940*/  IMAD.MOV R10, RZ, RZ, -R2 ;  /* 0x000000ffff0a7224 */ /* 0x000fe400078e0a02 */
[----:B------:R-:W-:Y:S01]  /*c950*/  IMAD R9, R9, R12, RZ ;  /* 0x0000000c09097224 */ /* 0x000fe200078e02ff */
[----:B------:R-:W-:Y:S01]  /*c960*/  IABS R8, R11 ;  /* 0x0000000b00087213 */ /* 0x000fe20000000000 */
[----:B------:R-:W-:-:S04]  /*c970*/  IMAD.MOV.U32 R2, RZ, RZ, RZ ;  /* 0x000000ffff027224 */ /* 0x000fc800078e00ff */
[----:B------:R-:W-:-:S04]  /*c980*/  IMAD.HI.U32 R2, R3, R9, R2 ;  /* 0x0000000903027227 */ /* 0x000fc800078e0002 */
[----:B------:R-:W-:Y:S01]  /*c990*/  IMAD.MOV.U32 R3, RZ, RZ, R8 ;  /* 0x000000ffff037224 */ /* 0x000fe200078e0008 */
[----:B------:R-:W-:-:S03]  /*c9a0*/  MOV R8, R10 ;  /* 0x0000000a00087202 */ /* 0x000fc60000000f00 */
        /* <DEDUP_REMOVED lines=29> */
[----:B------:R-:W-:Y:S01]  /*cb80*/  IMAD.HI.U32 R2, R3, R9, R2 ;  /* 0x0000000903027227 */ /* 0x000fe200078e0002 */
[----:B------:R-:W-:-:S05]  /*cb90*/  IADD3 R3, RZ, -R10, RZ ;  /* 0x8000000aff037210 */ /* 0x000fca0007ffe0ff */
        /* <DEDUP_REMOVED lines=17> */
.L_x_4332:
[----:B------:R-:W-:Y:S01]  /*ccb0*/  ULDC UR4, c[0x0][0xc3c] ;  /* 0x00030f0000047ab9 */ /* 0x000fe20000000800 */
[----:B------:R-:W-:Y:S01]  /*ccc0*/  IMAD.MOV.U32 R17, RZ, RZ, RZ ;  /* 0x000000ffff117224 */ /* 0x000fe200078e00ff */
[----:B------:R-:W-:Y:S01]  /*ccd0*/  MOV R19, UR4 ;  /* 0x0000000400137c02 */ /* 0x000fe20008000f00 */
[----:B------:R-:W-:Y:S02]  /*cce0*/  IMAD.U32 R16, RZ, RZ, UR6 ;  /* 0x00000006ff107e24 */ /* 0x000fe4000f8e00ff */
[----:B------:R-:W-:-:S07]  /*ccf0*/  IMAD.MOV.U32 R18, RZ, RZ, RZ ;  /* 0x000000ffff127224 */ /* 0x000fce00078e00ff */
.L_x_4337:
[----:B------:R-:W-:-:S13]  /*cd00*/  ISETP.NE.AND P0, PT, R5, RZ, PT ;  /* 0x000000ff0500720c */ /* 0x000fda0003f05270 */
[----:B------:R-:W0:Y:S01]  /*cd10*/  @!P0 S2R R3, SR_CgaCtaId ;  /* 0x0000000000038919 */ /* 0x000e220000008800 */
[----:B------:R-:W-:-:S04]  /*cd20*/  @!P0 MOV R2, 0x400 ;  /* 0x0000040000028802 */ /* 0x000fc80000000f00 */
[----:B0-----:R-:W-:-:S05]  /*cd30*/  @!P0 LEA R2, R3, R2, 0x18 ;  /* 0x0000000203028211 */ /* 0x001fca00078ec0ff */
[----:B------:R0:W-:Y:S01]  /*cd40*/  @!P0 STS.128 [R2+0x28cd0], R16 ;  /* 0x028cd01002008388 */ /* 0x0001e20000000c00 */
[----:B------:R-:W-:Y:S06]  /*cd50*/  BAR.ARV 0x5, 0x180 ;  /* 0x0146000000007b1d */ /* 0x000fec0000002000 */
.L_x_4330:
        /* <DEDUP_REMOVED lines=9> */
[C---:B------:R-:W-:Y:S01]  /*cdf0*/  LOP3.LUT R4, R0.reuse, 0x7f, RZ, 0xc0, !PT ;  /* 0x0000007f00047812 */ /* 0x040fe200078ec0ff */
[----:B------:R-:W-:Y:S01]  /*ce00*/  IMAD.SHL.U32 R5, R0, 0x10, RZ ;  /* 0x0000001000057824 */ /* 0x000fe200078e00ff */
[----:B------:R0:W-:Y:S01]  /*ce10*/  STL [R1+0x24], RZ ;  /* 0x000024ff01007387 */ /* 0x0001e20000100800 */
[C---:B------:R-:W-:Y:S01]  /*ce20*/  LOP3.LUT R3, R2.reuse, 0x1f8, RZ, 0xc0, !PT ;  /* 0x000001f802037812 */ /* 0x040fe200078ec0ff */
[----:B------:R-:W-:Y:S01]  /*ce30*/  BSSY B8, `(.L_x_4338) ;  /* 0x0000495000087945 */ /* 0x000fe20003800000 */
[----:B------:R-:W-:Y:S01]  /*ce40*/  SHF.R.U32.HI R36, RZ, 0x3, R4 ;  /* 0x00000003ff247819 */ /* 0x000fe20000011604 */
[----:B------:R-:W-:Y:S01]  /*ce50*/  IMAD.MOV.U32 R25, RZ, RZ, 0x1 ;  /* 0x00000001ff197424 */ /* 0x000fe200078e00ff */
[----:B------:R-:W-:Y:S01]  /*ce60*/  LOP3.LUT R3, R3, 0x38, R0, 0x78, !PT ;  /* 0x0000003803037812 */ /* 0x000fe200078e7800 */
[----:B------:R-:W-:Y:S01]  /*ce70*/  IMAD.MOV.U32 R24, RZ, RZ, RZ ;  /* 0x000000ffff187224 */ /* 0x000fe200078e00ff */
        /* <DEDUP_REMOVED lines=11> */
[C---:B------:R-:W-:Y:S01]  /*cf30*/  LOP3.LUT R3, R0.reuse, 0x180, RZ, 0xfc, !PT ;  /* 0x0000018000037812 */ /* 0x040fe200078efcff */
[----:B------:R-:W-:Y:S01]  /*cf40*/  IMAD.U32 R23, RZ, RZ, UR4 ;  /* 0x00000004ff177e24 */ /* 0x000fe2000f8e00ff */
[----:B------:R-:W-:-:S03]  /*cf50*/  LOP3.LUT R2, R0, 0x1c0, RZ, 0xfc, !PT ;  /* 0x000001c000027812 */ /* 0x000fc600078efcff */
[----:B------:R-:W-:-:S05]  /*cf60*/  IMAD R0, R33, 0x2, R23 ;  /* 0x0000000221007824 */ /* 0x000fca00078e0217 */
[----:B------:R0:W-:Y:S02]  /*cf70*/  STL [R1+0x2c], R0 ;  /* 0x00002c0001007387 */ /* 0x0001e40000100800 */
.L_x_4399:
[----:B-1----:R-:W1:Y:S02]  /*cf80*/  LDC.64 R30, c[0x0][0xc88] ;  /* 0x00032200ff1e7b82 */ /* 0x002e640000000a00 */
[----:B-1----:R-:W-:-:S06]  /*cf90*/  IMAD.WIDE R30, R19, 0x4, R30 ;  /* 0x00000004131e7825 */ /* 0x002fcc00078e021e */
[----:B------:R1:W0:Y:S01]  /*cfa0*/  LDG.E R30, desc[UR50][R30.64] ;  /* 0x000000321e1e7981 */ /* 0x000222000c1e1900 */
[----:B------:R-:W-:Y:S05]  /*cfb0*/  YIELD ;  /* 0x0000000000007946 */ /* 0x000fea0003800000 */
[----:B------:R-:W-:Y:S01]  /*cfc0*/  ULDC.64 UR4, c[0x0][0xa28] ;  /* 0x00028a0000047ab9 */ /* 0x000fe20000000a00 */
[----:B------:R-:W-:Y:S01]  /*cfd0*/  ULDC.64 UR6, c[0x0][0xa18] ;  /* 0x0002860000067ab9 */ /* 0x000fe20000000a00 */
[----:B------:R-:W-:Y:S01]  /*cfe0*/  ISETP.NE.U32.AND P0, PT, RZ, UR4, PT ;  /* 0x00000004ff007c0c */ /* 0x000fe2000bf05070 */
[----:B-1----:R-:W-:-:S03]  /*cff0*/  IMAD.MOV.U32 R31, RZ, RZ, RZ ;  /* 0x000000ffff1f7224 */ /* 0x002fc600078e00ff */
[----:B------:R-:W-:Y:S02]  /*d000*/  ISETP.NE.AND.EX P0, PT, RZ, UR5, PT, P0 ;  /* 0x00000005ff007c0c */ /* 0x000fe4000bf05300 */
[----:B------:R-:W-:Y:S02]  /*d010*/  MOV R37, RZ ;  /* 0x000000ff00257202 */ /* 0x000fe40000000f00 */
[----:B0-----:R-:W-:-:S09]  /*d020*/  SHF.R.S32.HI R0, RZ, 0x1f, R30 ;  /* 0x0000001fff007819 */ /* 0x001fd2000001141e */
        /* <DEDUP_REMOVED lines=19> */
[----:B--2---:R-:W2:Y:S01]  /*d160*/  @P0 LDG.E R4, desc[UR50][R4.64] ;  /* 0x0000003204040981 */ /* 0x004ea2000c1e1900 */
[----:B------:R-:W-:-:S03]  /*d170*/  UISETP.NE.U32.AND UP0, UPT, UR4, URZ, UPT ;  /* 0x0000003f0400728c */ /* 0x000fc6000bf05070 */
[----:B------:R-:W-:Y:S01]  /*d180*/  ULDC UR4, c[0x0][0x424] ;  /* 0x0001090000047ab9 */ /* 0x000fe20000000800 */
[----:B------:R-:W-:-:S03]  /*d190*/  UISETP.NE.AND.EX UP0, UPT, UR5, URZ, UPT, UP0 ;  /* 0x0000003f0500728c */ /* 0x000fc6000bf05300 */
[----:B------:R-:W-:Y:S01]  /*d1a0*/  ULDC UR5, c[0x0][0x2f0] ;  /* 0x0000bc0000057ab9 */ /* 0x000fe20000000800 */
[----:B------:R-:W-:-:S04]  /*d1b0*/  USEL UR4, UR4, 0x1, UP0 ;  /* 0x0000000104047887 */ /* 0x000fc80008000000 */
[----:B------:R-:W-:-:S06]  /*d1c0*/  UIMAD UR4, UR4, UR5, URZ ;  /* 0x00000005040472a4 */ /* 0x000fcc000f8e023f */
[----:B0-----:R-:W-:Y:S01]  /*d1d0*/  IMAD.U32 R0, RZ, RZ, UR4 ;  /* 0x00000004ff007e24 */ /* 0x001fe2000f8e00ff */
[----:B--2---:R1:W-:Y:S01]  /*d1e0*/  @P0 STL [R1], R4 ;  /* 0x0000000401000387 */ /* 0x0043e20000100800 */
[----:B---34-:R-:W-:Y:S05]  /*d1f0*/  @P0 BRA `(.L_x_4339) ;  /* 0x0000000000200947 */ /* 0x018fea0003800000 */
[----:B------:R-:W-:Y:S02]  /*d200*/  ULDC UR4, c[0x0][0x288] ;  /* 0x0000a20000047ab9 */ /* 0x000fe40000000800 */
[----:B-1----:R-:W-:-:S05]  /*d210*/  IMAD.U32 R4, RZ, RZ, UR4 ;  /* 0x00000004ff047e24 */ /* 0x002fca000f8e00ff */
[----:B------:R0:W-:Y:S01]  /*d220*/  STL [R1], R4 ;  /* 0x0000000401007387 */ /* 0x0001e20000100800 */
[----:B------:R-:W-:Y:S05]  /*d230*/  @!P2 BRA `(.L_x_4339) ;  /* 0x000000000010a947 */ /* 0x000fea0003800000 */
[----:B------:R-:W2:Y:S04]  /*d240*/  LDG.E R5, desc[UR50][R2.64] ;  /* 0x0000003202057981 */ /* 0x000ea8000c1e1900 */
[----:B0-----:R-:W2:Y:S02]  /*d250*/  LDG.E R4, desc[UR50][R2.64+0x4] ;  /* 0x0000043202047981 */ /* 0x001ea4000c1e1900 */
[----:B--2---:R-:W-:-:S05]  /*d260*/  IMAD.IADD R2, R4, 0x1, -R5 ;  /* 0x0000000104027824 */ /* 0x004fca00078e0a05 */
[----:B------:R2:W-:Y:S02]  /*d270*/  STL [R1], R2 ;  /* 0x0000000201007387 */ /* 0x0005e40000100800 */
.L_x_4339:
[----:B------:R-:W-:Y:S01]  /*d280*/  ULDC.64 UR4, c[0x0][0xa20] ;  /* 0x0002880000047ab9 */ /* 0x000fe20000000a00 */
[----:B------:R-:W-:Y:S01]  /*d290*/  IMAD.MOV.U32 R28, RZ, RZ, R30 ;  /* 0x000000ffff1c7224 */ /* 0x000fe200078e001e */
[----:B------:R-:W-:-:S04]  /*d2a0*/  ISETP.NE.U32.AND P0, PT, RZ, UR4, PT ;  /* 0x00000004ff007c0c */ /* 0x000fc8000bf05070 */
[----:B------:R-:W-:-:S13]  /*d2b0*/  ISETP.NE.AND.EX P0, PT, RZ, UR5, PT, P0 ;  /* 0x00000005ff007c0c */ /* 0x000fda000bf05300 */
[----:B------:R-:W-:Y:S05]  /*d2c0*/  @!P0 BRA `(.L_x_4340) ;  /* 0x0000000000108947 */ /* 0x000fea0003800000 */
[----:B-12---:R-:W-:-:S04]  /*d2d0*/  IADD3 R2, P0, R26, UR4, RZ ;  /* 0x000000041a027c10 */ /* 0x006fc8000ff1e0ff */
[----:B------:R-:W-:-:S05]  /*d2e0*/  IADD3.X R3, R27, UR5, RZ, P0, !PT ;  /* 0x000000051b037c10 */ /* 0x000fca00087fe4ff */
[----:B------:R1:W5:Y:S01]  /*d2f0*/  LDG.E R0, desc[UR50][R2.64] ;  /* 0x0000003202007981 */ /* 0x000362000c1e1900 */
[----:B------:R-:W-:Y:S05]  /*d300*/  BRA `(.L_x_4341) ;  /* 0x0000000000247947 */ /* 0x000fea0003800000 */
.L_x_4340:
[----:B------:R-:W-:Y:S02]  /*d310*/  ULDC.64 UR4, c[0x0][0xa08] ;  /* 0x0002820000047ab9 */ /* 0x000fe40000000a00 */
[----:B------:R-:W-:-:S04]  /*d320*/  ISETP.NE.U32.AND P0, PT, RZ, UR4, PT ;  /* 0x00000004ff007c0c */ /* 0x000fc8000bf05070 */
[----:B------:R-:W-:-:S13]  /*d330*/  ISETP.NE.AND.EX P0, PT, RZ, UR5, PT, P0 ;  /* 0x00000005ff007c0c */ /* 0x000fda000bf05300 */
[----:B------:R-:W-:Y:S05]  /*d340*/  @!P0 BRA `(.L_x_4341) ;  /* 0x0000000000148947 */ /* 0x000fea0003800000 */
[----:B-12---:R-:W1:Y:S02]  /*d350*/  LDC.64 R2, c[0x0][0xa08] ;  /* 0x00028200ff027b82 */ /* 0x006e640000000a00 */
[----:B-1----:R-:W-:-:S05]  /*d360*/  IMAD.WIDE R2, R28, 0x4, R2 ;  /* 0x000000041c027825 */ /* 0x002fca00078e0202 */
[----:B------:R-:W2:Y:S04]  /*d370*/  LDG.E R0, desc[UR50][R2.64] ;  /* 0x0000003202007981 */ /* 0x000ea8000c1e1900 */
[----:B------:R-:W2:Y:S02]  /*d380*/  LDG.E R5, desc[UR50][R2.64+0x4] ;  /* 0x0000043202057981 */ /* 0x000ea4000c1e1900 */
[----:B--2---:R-:W-:-:S07]  /*d390*/  IMAD.IADD R0, R5, 0x1, -R0 ;  /* 0x0000000105007824 */ /* 0x004fce00078e0a00 */
.L_x_4341:
[----:B------:R-:W3:Y:S01]  /*d3a0*/  LDL R6, [R1] ;  /* 0x0000000001067983 */ /* 0x000ee20000100800 */
[----:B-12---:R-:W1:Y:S01]  /*d3b0*/  LDC R2, c[0x0][0x448] ;  /* 0x00011200ff027b82 */ /* 0x006e620000000800 */
[----:B-----5:R-:W-:Y:S01]  /*d3c0*/  IMAD.IADD R29, R0, 0x1, -R31 ;  /* 0x00000001001d7824 */ /* 0x020fe200078e0a1f */
[----:B------:R-:W-:Y:S01]  /*d3d0*/  LOP3.LUT R22, R22, 0xfffffdff, RZ, 0xc0, !PT ;  /* 0xfffffdff16167812 */ /* 0x000fe200078ec0ff */
[----:B------:R-:W-:Y:S01]  /*d3e0*/  BSSY B7, `(.L_x_4342) ;  /* 0x0000378000077945 */ /* 0x000fe20003800000 */
[----:B-1----:R-:W-:Y:S01]  /*d3f0*/  ISETP.NE.AND P0, PT, R2, 0x1, PT ;  /* 0x000000010200780c */ /* 0x002fe20003f05270 */
[----:B------:R-:W-:-:S04]  /*d400*/  IMAD.SHL.U32 R2, R17, 0x40, RZ ;  /* 0x0000004011027824 */ /* 0x000fc800078e00ff */
[----:B------:R-:W-:-:S08]  /*d410*/  VIADD R2, R2, 0x3f ;  /* 0x0000003f02027836 */ /* 0x000fd00000000000 */
[----:B------:R-:W0:Y:S01]  /*d420*/  @P0 LDC R5, c[0x0][0x44c] ;  /* 0x00011300ff050b82 */ /* 0x000e220000000800 */
[----:B------:R-:W-:-:S07]  /*d430*/  @P0 LOP3.LUT R22, R22, 0x200, RZ, 0xfc, !PT ;  /* 0x0000020016160812 */ /* 0x000fce00078efcff */
[----:B------:R-:W1:Y:S01]  /*d440*/  @P0 LDC R3, c[0x0][0x450] ;  /* 0x00011400ff030b82 */ /* 0x000e620000000800 */
[----:B0-----:R-:W-:-:S05]  /*d450*/  @P0 IMAD.HI.U32 R4, R2, R5, RZ ;  /* 0x0000000502040227 */ /* 0x001fca00078e00ff */
[----:B-1----:R-:W-:Y:S02]  /*d460*/  @P0 SHF.R.U32.HI R2, RZ, R3, R4 ;  /* 0x00000003ff020219 */ /* 0x002fe40000011604 */
[----:B---3--:R-:W-:-:S05]  /*d470*/  IADD3 R3, R29, 0x40, -R6 ;  /* 0x000000401d037810 */ /* 0x008fca0007ffe806 */
[----:B------:R-:W-:-:S05]  /*d480*/  IMAD.IADD R2, R3, 0x1, R2 ;  /* 0x0000000103027824 */ /* 0x000fca00078e0202 */
[----:B------:R-:W-:-:S04]  /*d490*/  SHF.R.S32.HI R3, RZ, 0x1f, R2 ;  /* 0x0000001fff037819 */ /* 0x000fc80000011402 */
[----:B------:R-:W-:Y:S01]  /*d4a0*/  LEA.HI R0, R3, R2, RZ, 0x6 ;  /* 0x0000000203007211 */ /* 0x000fe200078f30ff */
[----:B------:R-:W-:-:S03]  /*d4b0*/  VIADD R2, R29, 0x3f ;  /* 0x0000003f1d027836 */ /* 0x000fc60000000000 */
[----:B------:R-:W-:Y:S02]  /*d4c0*/  SHF.R.S32.HI R0, RZ, 0x6, R0 ;  /* 0x00000006ff007819 */ /* 0x000fe40000011400 */
[----:B------:R-:W-:-:S04]  /*d4d0*/  SHF.R.S32.HI R3, RZ, 0x1f, R2 ;  /* 0x0000001fff037819 */ /* 0x000fc80000011402 */
[----:B------:R-:W-:-:S04]  /*d4e0*/  LEA.HI R3, R3, R2, RZ, 0x6 ;  /* 0x0000000203037211 */ /* 0x000fc800078f30ff */
[----:B------:R-:W-:-:S04]  /*d4f0*/  SHF.R.S32.HI R3, RZ, 0x6, R3 ;  /* 0x00000006ff037819 */ /* 0x000fc80000011403 */
[----:B------:R-:W-:-:S04]  /*d500*/  VIMNMX R34, R3, R0, PT ;  /* 0x0000000003227248 */ /* 0x000fc80003fe0100 */
[----:B------:R-:W-:Y:S01]  /*d510*/  ISETP.GT.AND P0, PT, R34, RZ, PT ;  /* 0x000000ff2200720c */ /* 0x000fe20003f04270 */
[----:B------:R0:W-:-:S12]  /*d520*/  STL [R1+0x8], R34 ;  /* 0x0000082201007387 */ /* 0x0001d80000100800 */
        /* <DEDUP_REMOVED lines=18> */
.L_x_4343:
[----:B------:R-:W-:Y:S01]  /*d650*/  IADD3 R0, R23, 0x22400, RZ ;  /* 0x0002240017007810 */ /* 0x000fe20007ffe0ff */
[----:B------:R-:W-:Y:S03]  /*d660*/  BSSY B6, `(.L_x_4345) ;  /* 0x0000013000067945 */ /* 0x000fe60003800000 */
        /* <DEDUP_REMOVED lines=18> */
.L_x_4346:
[----:B------:R-:W-:Y:S05]  /*d790*/  BSYNC B6 ;  /* 0x0000000000067941 */ /* 0x000fea0003800000 */
.L_x_4345:
        /* <DEDUP_REMOVED lines=20> */
.L_x_4349:
        /* <DEDUP_REMOVED lines=15> */
.L_x_4348:
[----:B------:R-:W-:Y:S05]  /*d9d0*/  BSYNC B6 ;  /* 0x0000000000067941 */ /* 0x000fea0003800000 */
.L_x_4347:
[----:B------:R-:W0:Y:S01]  /*d9e0*/  S2R R20, SR_TID.X ;  /* 0x0000000000147919 */ /* 0x000e220000002100 */
[----:B------:R-:W-:Y:S01]  /*d9f0*/  ULDC.64 UR4, c[0x0][0x9f8] ;  /* 0x00027e0000047ab9 */ /* 0x000fe20000000a00 */
[----:B------:R-:W1:Y:S01]  /*da00*/  LDC R10, c[0x0][0x430] ;  /* 0x00010c00ff0a7b82 */ /* 0x000e620000000800 */
[----:B------:R-:W-:-:S04]  /*da10*/  ISETP.NE.U32.AND P0, PT, RZ, UR4, PT ;  /* 0x00000004ff007c0c */ /* 0x000fc8000bf05070 */
[----:B------:R-:W-:-:S13]  /*da20*/  ISETP.NE.AND.EX P0, PT, RZ, UR5, PT, P0 ;  /* 0x00000005ff007c0c */ /* 0x000fda000bf05300 */
[----:B------:R-:W-:Y:S01]  /*da30*/  @P0 IADD3 R26, P1, R26, UR4, RZ ;  /* 0x000000041a1a0c10 */ /* 0x000fe2000ff3e0ff */
[----:B------:R-:W-:-:S03]  /*da40*/  ULDC UR4, c[0x0][0x320] ;  /* 0x0000c80000047ab9 */ /* 0x000fc60000000800 */
[----:B------:R-:W-:-:S05]  /*da50*/  @P0 IADD3.X R27, R27, UR5, RZ, P1, !PT ;  /* 0x000000051b1b0c10 */ /* 0x000fca0008ffe4ff */
[----:B------:R2:W5:Y:S01]  /*da60*/  @P0 LDG.E R28, desc[UR50][R26.64] ;  /* 0x000000321a1c0981 */ /* 0x000562000c1e1900 */
[----:B------:R-:W-:Y:S01]  /*da70*/  LOP3.LUT R22, R22, 0xffffffbf, RZ, 0xc0, !PT ;  /* 0xffffffbf16167812 */ /* 0x000fe200078ec0ff */
[----:B------:R-:W-:Y:S01]  /*da80*/  UMOV UR5, 0xffffffff ;  /* 0xffffffff00057882 */ /* 0x000fe20000000000 */
[----:B0-----:R-:W-:Y:S01]  /*da90*/  IMAD.SHL.U32 R20, R20, 0x8, RZ ;  /* 0x0000000814147824 */ /* 0x001fe200078e00ff */
[----:B------:R-:W0:Y:S01]  /*daa0*/  S2R R2, SR_TID.X ;  /* 0x0000000000027919 */ /* 0x000e220000002100 */
[----:B------:R-:W-:-:S03]  /*dab0*/  LEA R0, R34, 0xffffffc0, 0x6 ;  /* 0xffffffc022007811 */ /* 0x000fc600078e30ff */
[----:B------:R-:W-:-:S04]  /*dac0*/  LOP3.LUT R20, R20, 0x38, RZ, 0xc0, !PT ;  /* 0x0000003814147812 */ /* 0x000fc800078ec0ff */
[C---:B------:R-:W-:Y:S02]  /*dad0*/  LOP3.LUT R32, R20.reuse, 0x180, RZ, 0xfc, !PT ;  /* 0x0000018014207812 */ /* 0x040fe400078efcff */
[C---:B------:R-:W-:Y:S02]  /*dae0*/  LOP3.LUT R21, R20.reuse, 0x40, RZ, 0xfc, !PT ;  /* 0x0000004014157812 */ /* 0x040fe400078efcff */
[----:B------:R-:W-:Y:S02]  /*daf0*/  LOP3.LUT R20, R20, 0x1c0, RZ, 0xfc, !PT ;  /* 0x000001c014147812 */ /* 0x000fe400078efcff */
[----:B------:R-:W-:Y:S02]  /*db00*/  ISETP.GE.AND P3, PT, R21, UR4, PT ;  /* 0x0000000415007c0c */ /* 0x000fe4000bf66270 */
[----:B------:R-:W-:Y:S02]  /*db10*/  ISETP.GE.AND P0, PT, R20, UR4, PT ;  /* 0x0000000414007c0c */ /* 0x000fe4000bf06270 */
[----:B------:R-:W3:Y:S01]  /*db20*/  S2R R20, SR_TID.X ;  /* 0x0000000000147919 */ /* 0x000ee20000002100 */
[----:B------:R-:W-:-:S02]  /*db30*/  ISETP.GE.AND P1, PT, R32, UR4, PT ;  /* 0x0000000420007c0c */ /* 0x000fc4000bf26270 */
[----:B------:R-:W-:Y:S02]  /*db40*/  SEL R8, RZ, 0x80, P0 ;  /* 0x00000080ff087807 */ /* 0x000fe40000000000 */
[----:B------:R-:W-:-:S04]  /*db50*/  SEL R6, RZ, 0x40, P1 ;  /* 0x00000040ff067807 */ /* 0x000fc80000800000 */
[----:B------:R-:W-:-:S04]  /*db60*/  @P3 LOP3.LUT R22, R22, 0x40, RZ, 0xfc, !PT ;  /* 0x0000004016163812 */ /* 0x000fc800078efcff */
[----:B------:R-:W-:Y:S01]  /*db70*/  LOP3.LUT R22, R22, 0xffffff7f, RZ, 0xc0, !PT ;  /* 0xffffff7f16167812 */ /* 0x000fe200078ec0ff */
[----:B0-----:R-:W-:-:S05]  /*db80*/  IMAD.SHL.U32 R2, R2, 0x8, RZ ;  /* 0x0000000802027824 */ /* 0x001fca00078e00ff */
[----:B------:R-:W-:-:S04]  /*db90*/  LOP3.LUT R2, R2, 0x38, RZ, 0xc0, !PT ;  /* 0x0000003802027812 */ /* 0x000fc800078ec0ff */
[----:B------:R-:W-:Y:S01]  /*dba0*/  ISETP.GE.AND P2, PT, R2, UR4, PT ;  /* 0x0000000402007c0c */ /* 0x000fe2000bf46270 */
[----:B---3--:R-:W-:-:S12]  /*dbb0*/  IMAD.SHL.U32 R20, R20, 0x8, RZ ;  /* 0x0000000814147824 */ /* 0x008fd800078e00ff */
[----:B------:R-:W-:Y:S02]  /*dbc0*/  @P2 LOP3.LUT R22, R22, 0x80, RZ, 0xfc, !PT ;  /* 0x0000008016162812 */ /* 0x000fe400078efcff */
[----:B------:R-:W-:Y:S02]  /*dbd0*/  LOP3.LUT R20, R20, 0x38, RZ, 0xc0, !PT ;  /* 0x0000003814147812 */ /* 0x000fe400078ec0ff */
[----:B------:R-:W-:Y:S02]  /*dbe0*/  LOP3.LUT R22, R22, 0xffffffdf, RZ, 0xc0, !PT ;  /* 0xffffffdf16167812 */ /* 0x000fe400078ec0ff */
[----:B------:R-:W-:Y:S02]  /*dbf0*/  LOP3.LUT R21, R20, 0x80, RZ, 0xfc, !PT ;  /* 0x0000008014157812 */ /* 0x000fe400078efcff */
[----:B------:R-:W0:Y:S02]  /*dc00*/  S2R R20, SR_TID.X ;  /* 0x0000000000147919 */ /* 0x000e240000002100 */
[----:B------:R-:W-:-:S13]  /*dc10*/  ISETP.GE.AND P5, PT, R21, UR4, PT ;  /* 0x0000000415007c0c */ /* 0x000fda000bfa6270 */
        /* <DEDUP_REMOVED lines=15> */
[----:B------:R-:W-:Y:S02]  /*dd10*/  @P3 LOP3.LUT R22, R22, 0x8, RZ, 0xfc, !PT ;  /* 0x0000000816163812 */ /* 0x000fe400078efcff */
[----:B0-----:R-:W-:-:S04]  /*dd20*/  SHF.L.U32 R20, R20, 0x4, RZ ;  /* 0x0000000414147819 */ /* 0x001fc800000006ff */
[----:B------:R-:W-:-:S05]  /*dd30*/  LOP3.LUT R20, R36, 0x70, R20, 0xf8, !PT ;  /* 0x0000007024147812 */ /* 0x000fca00078ef814 */
[----:B------:R-:W-:Y:S01]  /*dd40*/  IMAD.IADD R35, R20, 0x1, R0 ;  /* 0x0000000114237824 */ /* 0x000fe200078e0200 */
[----:B-12---:R-:W-:Y:S06]  /*dd50*/  BRA.DIV UR5, `(.L_x_4350) ;  /* 0x0000004205447947 */ /* 0x006fec000b800000 */
.L_x_4417:
        /* <DEDUP_REMOVED lines=42> */
[----:B------:R-:W-:-:S03]  /*e000*/  ISETP.NE.AND P0, PT, R3, 0x3, PT ;  /* 0x000000030300780c */ /* 0x000fc60003f05270 */
[----:B------:R-:W-:Y:S01]  /*e010*/  IMAD R35, R10, R2, R35 ;  /* 0x000000020a237224 */ /* 0x000fe200078e0223 */
[----:B------:R-:W-:Y:S01]  /*e020*/  LOP3.LUT R2, R6, R8, RZ, 0xfc, !PT ;  /* 0x0000000806027212 */ /* 0x000fe200078efcff */
[----:B------:R0:W-:Y:S04]  /*e030*/  STL [R1+0x28], R6 ;  /* 0x0000280601007387 */ /* 0x0001e80000100800 */
[----:B------:R0:W-:Y:S04]  /*e040*/  STL [R1+0x4], R2 ;  /* 0x0000040201007387 */ /* 0x0001e80000100800 */
[----:B------:R-:W-:-:S04]  /*e050*/  @P0 LOP3.LUT R22, R22, 0x400, RZ, 0xfc, !PT ;  /* 0x0000040016160812 */ /* 0x000fc800078efcff */
[----:B------:R-:W-:-:S04]  /*e060*/  LOP3.LUT R22, R22, 0xfffffffe, RZ, 0xc0, !PT ;  /* 0xfffffffe16167812 */ /* 0x000fc800078ec0ff */
[----:B------:R-:W-:Y:S01]  /*e070*/  @P1 LOP3.LUT R22, R22, 0x1, RZ, 0xfc, !PT ;  /* 0x0000000116161812 */ /* 0x000fe200078efcff */
[----:B0-----:R-:W-:Y:S06]  /*e080*/  @!P0 BRA `(.L_x_4351) ;  /* 0x0000000000048947 */ /* 0x001fec0003800000 */
[----:B------:R-:W-:Y:S01]  /*e090*/  BPT.TRAP 0x1 ;  /* 0x000000040000795c */ /* 0x000fe20000300000 */
.L_x_4351:
[----:B------:R-:W-:Y:S01]  /*e0a0*/  IADD3 R29, -R36, R29, -R0 ;  /* 0x0000001d241d7210 */ /* 0x000fe20007ffe900 */
[----:B------:R-:W-:Y:S01]  /*e0b0*/  IMAD R27, R24, 0x8, R23 ;  /* 0x00000008181b7824 */ /* 0x000fe200078e0217 */
[----:B------:R-:W-:Y:S01]  /*e0c0*/  SHF.L.U32 R0, R25, 0x1f, RZ ;  /* 0x0000001f19007819 */ /* 0x000fe200000006ff */
[----:B------:R-:W-:Y:S03]  /*e0d0*/  BSSY B0, `(.L_x_4352) ;  /* 0x0000003000007945 */ /* 0x000fe60003800000 */
[----:B------:R-:W0:Y:S02]  /*e0e0*/  SYNCS.PHASECHK.TRANS64.TRYWAIT P0, [R27+URZ+0x28c40], R0 ;  /* 0x028c40001b0075a7 */ /* 0x000e24000800017f */
[----:B0-----:R-:W-:Y:S05]  /*e0f0*/  @!P0 BRA `(.L_x_4353) ;  /* 0x0000003c00908947 */ /* 0x001fea0003800000 */
.L_x_4418:
[----:B------:R-:W-:Y:S05]  /*e100*/  BSYNC B0 ;  /* 0x0000000000007941 */ /* 0x000fea0003800000 */
.L_x_4352:
[----:B------:R-:W1:Y:S01]  /*e110*/  S2R R7, SR_TID.X ;  /* 0x0000000000077919 */ /* 0x000e620000002100 */
[----:B0-----:R-:W-:Y:S01]  /*e120*/  SHF.R.S32.HI R0, RZ, 0x1f, R35 ;  /* 0x0000001fff007819 */ /* 0x001fe20000011423 */
[----:B------:R-:W-:Y:S01]  /*e130*/  ULDC.64 UR4, c[0x0][0x300] ;  /* 0x0000c00000047ab9 */ /* 0x000fe20000000a00 */
[----:B-----5:R-:W-:Y:S01]  /*e140*/  SHF.R.S32.HI R4, RZ, 0x1f, R34 ;  /* 0x0000001fff047819 */ /* 0x020fe20000011422 */
[----:B------:R-:W-:Y:S01]  /*e150*/  IMAD.WIDE.U32 R2, R35, UR4, RZ ;  /* 0x0000000423027c25 */ /* 0x000fe2000f8e00ff */
[----:B------:R-:W-:Y:S01]  /*e160*/  LOP3.LUT R22, R22, 0xfffffffd, RZ, 0xc0, !PT ;  /* 0xfffffffd16167812 */ /* 0x000fe200078ec0ff */
[----:B------:R0:W-:Y:S02]  /*e170*/  STL [R1+0x1c], R0 ;  /* 0x00001c0001007387 */ /* 0x0001e40000100800 */
[----:B------:R-:W-:Y:S02]  /*e180*/  IMAD R5, R24, 0x1000, R33 ;  /* 0x0000100018057824 */ /* 0x000fe400078e0221 */
[----:B------:R2:W-:Y:S01]  /*e190*/  STL [R1+0x20], R4 ;  /* 0x0000200401007387 */ /* 0x0005e20000100800 */
[----:B0-----:R-:W-:-:S04]  /*e1a0*/  IMAD R0, R0, UR4, RZ ;  /* 0x0000000400007c24 */ /* 0x001fc8000f8e02ff */
        /* <DEDUP_REMOVED lines=9> */
[----:B-1----:R-:W-:Y:S02]  /*e240*/  IMAD.SHL.U32 R7, R7, 0x8, RZ ;  /* 0x0000000807077824 */ /* 0x002fe400078e00ff */
[C---:B------:R-:W-:Y:S02]  /*e250*/  IMAD R0, R18.reuse, UR5, R0 ;  /* 0x0000000512007c24 */ /* 0x040fe4000f8e0200 */
[----:B------:R-:W-:Y:S01]  /*e260*/  IMAD.WIDE.U32 R2, R18, UR4, R2 ;  /* 0x0000000412027c25 */ /* 0x000fe2000f8e0002 */
[----:B------:R-:W-:Y:S01]  /*e270*/  ULDC.64 UR4, c[0x0][0x2e8] ;  /* 0x0000ba0000047ab9 */ /* 0x000fe20000000a00 */
[----:B------:R-:W-:-:S02]  /*e280*/  LOP3.LUT R7, R7, 0x38, RZ, 0xc0, !PT ;  /* 0x0000003807077812 */ /* 0x000fc400078ec0ff */
[----:B--2---:R-:W-:Y:S01]  /*e290*/  IMAD.IADD R4, R3, 0x1, R0 ;  /* 0x0000000103047824 */ /* 0x004fe200078e0200 */
        /* <DEDUP_REMOVED lines=40> */
.L_x_4428:
[----:B------:R-:W-:-:S13]  /*e520*/  ISETP.GE.AND P0, PT, R29, 0x31, PT ;  /* 0x000000311d00780c */ /* 0x000fda0003f06270 */
[----:B0-----:R-:W-:Y:S01]  /*e530*/  @P0 LEA R2, P1, R7, R0, 0x1 ;  /* 0x0000000007020211 */ /* 0x001fe200078208ff */
[----:B------:R-:W-:-:S03]  /*e540*/  @P0 IMAD R5, R5, 0x2, R23 ;  /* 0x0000000205050824 */ /* 0x000fc600078e0217 */
[----:B------:R-:W-:-:S05]  /*e550*/  @P0 IADD3.X R3, RZ, R4, RZ, P1, !PT ;  /* 0x00000004ff030210 */ /* 0x000fca0000ffe4ff */
[----:B------:R-:W-:Y:S01]  /*e560*/  @!PT LDS RZ, [RZ] ;  /* 0x00000000fffff984 */ /* 0x000fe20000000800 */
[----:B------:R-:W-:Y:S01]  /*e570*/  @!PT LDS RZ, [RZ] ;  /* 0x00000000fffff984 */ /* 0x000fe20000000800 */
[----:B------:R-:W-:Y:S01]  /*e580*/  @!PT LDS RZ, [RZ] ;  /* 0x00000000fffff984 */ /* 0x000fe20000000800 */
[----:B------:R0:W-:Y:S01]  /*e590*/  @P0 LDGSTS.E.BYPASS.LTC128B.128 [R5+0x23c00], desc[UR50][R2.64], !P2 ;  /* 0x23c0000002050fae */ /* 0x0001e2000d101d72 */
[----:B------:R-:W-:Y:S01]  /*e5a0*/  PLOP3.LUT P0, PT, PT, PT, PT, 0x80, 0x0 ;  /* 0x000000000000781c */ /* 0x000fe20003f0f070 */
[----:B------:R-:W-:-:S12]  /*e5b0*/  NOP ;  /* 0x0000000000007918 */ /* 0x000fd80000000000 */
.L_x_4355:
        /* <DEDUP_REMOVED lines=11> */
.L_x_4356:
[----:B------:R1:W5:Y:S01]  /*e670*/  LDL.LU R0, [R1+0xc] ;  /* 0x00000c0001007983 */ /* 0x0003620000300800 */
[----:B------:R-:W-:Y:S01]  /*e680*/  LOP3.LUT P0, RZ, R22, 0x100, RZ, 0xc0, !PT ;  /* 0x0000010016ff7812 */ /* 0x000fe2000780c0ff */
[----:B------:R1:W-:Y:S02]  /*e690*/  SYNCS.ARRIVE.TRANS64.A1T0 RZ, [R27+URZ+0x28c30], RZ ;  /* 0x028c30ff1bff79a7 */ /* 0x0003e4000810003f */
[----:B0-----:R1:W5:Y:S10]  /*e6a0*/  LDL R3, [R1+0x4] ;  /* 0x0000040001037983 */ /* 0x0013740000100800 */
[----:B------:R-:W-:Y:S05]  /*e6b0*/  WARPSYNC.ALL ;  /* 0x0000000000007948 */ /* 0x000fea0003800000 */
[----:B------:R-:W-:Y:S01]  /*e6c0*/  SEL R2, R30, RZ, !P0 ;  /* 0x000000ff1e027207 */ /* 0x000fe20004000000 */
[----:B------:R-:W-:Y:S01]  /*e6d0*/  ULDC.64 UR4, c[0x0][0x298] ;  /* 0x0000a60000047ab9 */ /* 0x000fe20000000a00 */
[----:B------:R-:W-:Y:S01]  /*e6e0*/  BSSY B6, `(.L_x_4357) ;  /* 0x0000020000067945 */ /* 0x000fe20003800000 */
[----:B------:R-:W-:Y:S02]  /*e6f0*/  IMAD.WIDE.U32 R4, R37, UR4, RZ ;  /* 0x0000000425047c25 */ /* 0x000fe4000f8e00ff */
[----:B------:R0:W-:Y:S02]  /*e700*/  STL [R1+0x18], R2 ;  /* 0x0000180201007387 */ /* 0x0001e40000100800 */
[----:B0-----:R-:W-:Y:S01]  /*e710*/  VIADD R2, R23, 0x20400 ;  /* 0x0002040017027836 */ /* 0x001fe20000000000 */
[----:B------:R-:W-:Y:S01]  /*e720*/  BAR.SYNC.DEFER_BLOCKING 0x8, 0x100 ;  /* 0x0204000000007b1d */ /* 0x000fe20000010000 */
[----:B-----5:R-:W-:-:S03]  /*e730*/  SEL R0, R0, RZ, !P0 ;  /* 0x000000ff00007207 */ /* 0x020fc60004000000 */
[----:B------:R-:W-:Y:S02]  /*e740*/  LOP3.LUT P0, RZ, R2, 0x3ff, RZ, 0xc0, !PT ;  /* 0x000003ff02ff7812 */ /* 0x000fe4000780c0ff */
[----:B------:R-:W-:Y:S01]  /*e750*/  PRMT R30, R3, 0x8880, RZ ;  /* 0x00008880031e7816 */ /* 0x000fe200000000ff */
[----:B------:R0:W-:Y:S03]  /*e760*/  STL [R1+0xc], R0 ;  /* 0x00000c0001007387 */ /* 0x0001e60000100800 */
[----:B------:R-:W-:Y:S01]  /*e770*/  PRMT R30, R30, 0x7710, RZ ;  /* 0x000077101e1e7816 */ /* 0x000fe200000000ff */
[----:B------:R2:W-:Y:S01]  /*e780*/  STL.64 [R1+0x10], R4 ;  /* 0x0000100401007387 */ /* 0x0005e20000100a00 */
[----:B0-----:R-:W-:-:S05]  /*e790*/  SHF.R.S32.HI R0, RZ, 0x1f, R37 ;  /* 0x0000001fff007819 */ /* 0x001fca0000011425 */
[----:B------:R-:W-:-:S04]  /*e7a0*/  IMAD R0, R0, UR4, RZ ;  /* 0x0000000400007c24 */ /* 0x000fc8000f8e02ff */
[----:B------:R-:W-:-:S04]  /*e7b0*/  IMAD R0, R37, UR5, R0 ;  /* 0x0000000525007c24 */ /* 0x000fc8000f8e0200 */
[----:B------:R-:W-:Y:S01]  /*e7c0*/  IMAD.IADD R37, R5, 0x1, R0 ;  /* 0x0000000105257824 */ /* 0x000fe200078e0200 */
[----:B--2---:R-:W-:Y:S06]  /*e7d0*/  @!P0 BRA `(.L_x_4358) ;  /* 0x0000000000408947 */ /* 0x004fec0003800000 */
        /* <DEDUP_REMOVED lines=16> */
.L_x_4358:
[----:B------:R-:W-:Y:S05]  /*e8e0*/  BSYNC B6 ;  /* 0x0000000000067941 */ /* 0x000fea0003800000 */
.L_x_4357:
[----:B------:R-:W2:Y:S01]  /*e8f0*/  LDL.LU.64 R2, [R1+0x10] ;  /* 0x0000100001027983 */ /* 0x000ea20000300a00 */
[----:B------:R-:W-:Y:S01]  /*e900*/  ULDC.64 UR4, c[0x0][0x2d8] ;  /* 0x0000b60000047ab9 */ /* 0x000fe20000000a00 */
[----:B------:R-:W0:Y:S02]  /*e910*/  LDC R21, c[0x0][0x448] ;  /* 0x00011200ff157b82 */ /* 0x000e240000000800 */
[----:B------:R-:W3:Y:S04]  /*e920*/  LDL.LU R4, [R1+0xc] ;  /* 0x00000c0001047983 */ /* 0x000ee80000300800 */
[----:B------:R-:W4:Y:S01]  /*e930*/  LDL.LU R20, [R1+0x18] ;  /* 0x0000180001147983 */ /* 0x000f220000300800 */
[----:B------:R-:W-:-:S03]  /*e940*/  IMAD R0, R26, UR4, RZ ;  /* 0x000000041a007c24 */ /* 0x000fc6000f8e02ff */
[----:B------:R0:W5:Y:S01]  /*e950*/  LDL R9, [R1] ;  /* 0x0000000001097983 */ /* 0x0001620000100800 */
[----:B------:R-:W-:-:S03]  /*e960*/  IMAD R0, R18, UR5, R0 ;  /* 0x0000000512007c24 */ /* 0x000fc6000f8e0200 */
[----:B------:R0:W5:Y:S02]  /*e970*/  LDL R7, [R1+0x2c] ;  /* 0x00002c0001077983 */ /* 0x0001640000100800 */
[----:B0-----:R-:W-:-:S13]  /*e980*/  ISETP.NE.AND P6, PT, R21, 0x1, PT ;  /* 0x000000011500780c */ /* 0x001fda0003fc5270 */
[----:B------:R-:W0:Y:S01]  /*e990*/  @P6 LDC R6, c[0x0][0x44c] ;  /* 0x00011300ff066b82 */ /* 0x000e220000000800 */
[----:B------:R-:W1:Y:S02]  /*e9a0*/  S2R R8, SR_TID.X ;  /* 0x0000000000087919 */ /* 0x000e640000002100 */
[----:B-1----:R-:W-:-:S05]  /*e9b0*/  IMAD.SHL.U32 R8, R8, 0x8, RZ ;  /* 0x0000000808087824 */ /* 0x002fca00078e00ff */
[----:B------:R-:W-:Y:S01]  /*e9c0*/  LOP3.LUT R8, R8, 0x38, RZ, 0xc0, !PT ;  /* 0x0000003808087812 */ /* 0x000fe200078ec0ff */
[----:B--2---:R-:W-:Y:S02]  /*e9d0*/  IMAD.MOV.U32 R3, RZ, RZ, R37 ;  /* 0x000000ffff037224 */ /* 0x004fe400078e0025 */
[----:B------:R-:W-:Y:S01]  /*e9e0*/  IMAD.WIDE.U32 R2, R18, UR4, R2 ;  /* 0x0000000412027c25 */ /* 0x000fe2000f8e0002 */
        /* <DEDUP_REMOVED lines=9> */
[----:B-1----:R-:W-:-:S05]  /*ea80*/  IMAD.SHL.U32 R20, R20, 0x10, RZ ;  /* 0x0000001014147824 */ /* 0x002fca00078e00ff */
[----:B------:R-:W-:-:S05]  /*ea90*/  LOP3.LUT R20, R36, 0x70, R20, 0xf8, !PT ;  /* 0x0000007024147812 */ /* 0x000fca00078ef814 */
[----:B------:R-:W-:-:S04]  /*eaa0*/  IMAD R5, R17, 0x40, R20 ;  /* 0x0000004011057824 */ /* 0x000fc800078e0214 */
[----:B0-----:R-:W-:-:S04]  /*eab0*/  @P6 IMAD.HI.U32 R6, R5, R6, RZ ;  /* 0x0000000605066227 */ /* 0x001fc800078e00ff */
[----:B------:R-:W-:Y:S01]  /*eac0*/  IMAD.MOV.U32 R4, RZ, RZ, R5 ;  /* 0x000000ffff047224 */ /* 0x000fe200078e0005 */
[----:B--2---:R-:W-:Y:S02]  /*ead0*/  @P6 SHF.R.U32.HI R4, RZ, R0, R6 ;  /* 0x00000000ff046219 */ /* 0x004fe40000011606 */
[----:B------:R-:W0:Y:S03]  /*eae0*/  LDC R6, c[0x0][0x448] ;  /* 0x00011200ff067b82 */ /* 0x000e260000000800 */
[----:B------:R-:W-:Y:S02]  /*eaf0*/  IMAD.MOV R0, RZ, RZ, -R4 ;  /* 0x000000ffff007224 */ /* 0x000fe400078e0a04 */
[----:B------:R-:W-:-:S04]  /*eb00*/  IMAD.WIDE.U32 R2, R4, UR4, R2 ;  /* 0x0000000404027c25 */ /* 0x000fc8000f8e0002 */
[----:B0-----:R-:W-:Y:S01]  /*eb10*/  IMAD R0, R6, R0, R5 ;  /* 0x0000000006007224 */ /* 0x001fe200078e0205 */
[----:B------:R-:W-:-:S05]  /*eb20*/  SHF.R.S32.HI R5, RZ, 0x1f, R4 ;  /* 0x0000001fff057819 */ /* 0x000fca0000011404 */
        /* <DEDUP_REMOVED lines=10> */
[----:B------:R-:W-:Y:S01]  /*ebd0*/  ULDC UR4, c[0x0][0x2b8] ;  /* 0x0000ae0000047ab9 */ /* 0x000fe20000000800 */
[----:B------:R-:W-:-:S04]  /*ebe0*/  IADD3 R4, R3, R4, RZ ;  /* 0x0000000403047210 */ /* 0x000fc80007ffe0ff */
        /* <DEDUP_REMOVED lines=38> */
.L_x_4437:
[----:B------:R-:W-:-:S05]  /*ee50*/  VIADD R17, R17, 0x30 ;  /* 0x0000003011117836 */ /* 0x000fca0000000000 */
[----:B------:R-:W-:-:S13]  /*ee60*/  ISETP.GE.AND P0, PT, R17, R5, PT ;  /* 0x000000051100720c */ /* 0x000fda0003f06270 */
[----:B0-----:R-:W-:-:S05]  /*ee70*/  @!P0 LEA R2, P2, R8, R0, 0x1 ;  /* 0x0000000008028211 */ /* 0x001fca00078408ff */
[----:B------:R-:W-:-:S05]  /*ee80*/  @!P0 IMAD.X R3, RZ, RZ, R4, P2 ;  /* 0x000000ffff038224 */ /* 0x000fca00010e0604 */
[----:B------:R-:W-:Y:S01]  /*ee90*/  @!PT LDS RZ, [RZ] ;  /* 0x00000000fffff984 */ /* 0x000fe20000000800 */
[----:B------:R-:W-:Y:S01]  /*eea0*/  @!PT LDS RZ, [RZ] ;  /* 0x00000000fffff984 */ /* 0x000fe20000000800 */
[----:B------:R-:W-:Y:S01]  /*eeb0*/  @!PT LDS RZ, [RZ] ;  /* 0x00000000fffff984 */ /* 0x000fe20000000800 */
[----:B------:R0:W-:Y:S01]  /*eec0*/  @!P0 LDGSTS.E.BYPASS.LTC128B.128 [R7+0x21c00], desc[UR50][R2.64], !P1 ;  /* 0x21c0000002078fae */ /* 0x0001e2000c901d72 */
[----:B------:R-:W-:Y:S01]  /*eed0*/  PLOP3.LUT P0, PT, PT, PT, PT, 0x80, 0x0 ;  /* 0x000000000000781c */ /* 0x000fe20003f0f070 */
[----:B------:R-:W-:-:S12]  /*eee0*/  NOP ;  /* 0x0000000000007918 */ /* 0x000fd80000000000 */
.L_x_4360:
        /* <DEDUP_REMOVED lines=10> */
[----:B------:R-:W-:-:S04]  /*ef90*/  LOP3.LUT R0, R0, 0xfffffffe, RZ, 0xc0, !PT ;  /* 0xfffffffe00007812 */ /* 0x000fc800078ec0ff */
[----:B------:R-:W-:-:S04]  /*efa0*/  IADD3 R0, R2, -R0, RZ ;  /* 0x8000000002007210 */ /* 0x000fc80007ffe0ff */
[----:B------:R-:W-:Y:S01]  /*efb0*/  SHF.L.U32 R0, R0, 0x1f, RZ ;  /* 0x0000001f00007819 */ /* 0x000fe200000006ff */
[----:B------:R-:W-:Y:S01]  /*efc0*/  NOP ;  /* 0x0000000000007918 */ /* 0x000fe20000000000 */
[----:B------:R0:W-:Y:S01]  /*efd0*/  SYNCS.ARRIVE.TRANS64.A1T0 RZ, [R23+URZ+0x28c00], RZ ;  /* 0x028c00ff17ff79a7 */ /* 0x0001e2000810003f */
[----:B------:R-:W-:Y:S01]  /*efe0*/  BSSY B0, `(.L_x_4361) ;  /* 0x0000003000007945 */ /* 0x000fe20003800000 */
[----:B------:R-:W1:Y:S03]  /*eff0*/  SYNCS.PHASECHK.TRANS64.TRYWAIT P0, [R23+URZ+0x28c20], R0 ;  /* 0x028c2000170075a7 */ /* 0x000e66000800017f */
[----:B01----:R-:W-:Y:S05]  /*f000*/  @!P0 BRA `(.L_x_4362) ;  /* 0x0000003800748947 */ /* 0x003fea0003800000 */
.L_x_4438:
[----:B------:R-:W-:Y:S05]  /*f010*/  BSYNC B0 ;  /* 0x0000000000007941 */ /* 0x000fea0003800000 */
.L_x_4361:
[----:B------:R-:W-:-:S05]  /*f020*/  IMAD.U32 R2, RZ, RZ, UR36 ;  /* 0x00000024ff027e24 */ /* 0x000fca000f8e00ff */
[----:B------:R-:W-:-:S13]  /*f030*/  ISETP.NE.AND P0, PT, R2, 0x3, PT ;  /* 0x000000030200780c */ /* 0x000fda0003f05270 */
[----:B------:R-:W-:Y:S05]  /*f040*/  @!P0 BRA `(.L_x_4363) ;  /* 0x0000000000048947 */ /* 0x000fea0003800000 */
[----:B------:R-:W-:Y:S01]  /*f050*/  BPT.TRAP 0x1 ;  /* 0x000000040000795c */ /* 0x000fe20000300000 */
.L_x_4363:
[----:B0-----:R-:W-:Y:S01]  /*f060*/  SHF.L.U32 R0, R25, 0x1f, RZ ;  /* 0x0000001f19007819 */ /* 0x001fe200000006ff */
[----:B------:R-:W-:Y:S03]  /*f070*/  BSSY B0, `(.L_x_4364) ;  /* 0x0000003000007945 */ /* 0x000fe60003800000 */
[----:B------:R-:W0:Y:S02]  /*f080*/  SYNCS.PHASECHK.TRANS64.TRYWAIT P0, [R27+URZ+0x28c60], R0 ;  /* 0x028c60001b0075a7 */ /* 0x000e24000800017f */
[----:B0-----:R-:W-:Y:S05]  /*f090*/  @!P0 BRA `(.L_x_4365) ;  /* 0x0000003800648947 */ /* 0x001fea0003800000 */
.L_x_4439:
[----:B------:R-:W-:Y:S05]  /*f0a0*/  BSYNC B0 ;  /* 0x0000000000007941 */ /* 0x000fea0003800000 */
.L_x_4364:
        /* <DEDUP_REMOVED lines=111> */
.L_x_4449:
        /* <DEDUP_REMOVED lines=34> */
.L_x_4367:
        /* <DEDUP_REMOVED lines=11> */
.L_x_4368:
[----:B------:R-:W2:Y:S01]  /*fa70*/  LDL R2, [R1+0x8] ;  /* 0x0000080001027983 */ /* 0x000ea20000100800 */
[----:B------:R1:W-:Y:S01]  /*fa80*/  SYNCS.ARRIVE.TRANS64.A1T0 RZ, [R27+URZ+0x28c50], RZ ;  /* 0x028c50ff1bff79a7 */ /* 0x0003e2000810003f */
[----:B------:R-:W-:Y:S01]  /*fa90*/  BSSY B0, `(.L_x_4369) ;  /* 0x00000f5000007945 */ /* 0x000fe20003800000 */
[----:B--2---:R-:W-:-:S13]  /*faa0*/  ISETP.GE.AND P0, PT, R2, 0x2, PT ;  /* 0x000000020200780c */ /* 0x004fda0003f06270 */
[----:B-1----:R-:W-:Y:S05]  /*fab0*/  @!P0 BRA `(.L_x_4370) ;  /* 0x0000000c00c88947 */ /* 0x002fea0003800000 */
[----:B0-----:R-:W2:Y:S04]  /*fac0*/  LDL.LU R4, [R1+0x28] ;  /* 0x0000280001047983 */ /* 0x001ea80000300800 */
[----:B------:R-:W3:Y:S01]  /*fad0*/  LDL.LU R3, [R1+0x4] ;  /* 0x0000040001037983 */ /* 0x000ee20000300800 */
[----:B------:R-:W-:Y:S01]  /*fae0*/  VIADD R7, R2, 0xfffffffe ;  /* 0xfffffffe02077836 */ /* 0x000fe20000000000 */
[----:B--2---:R-:W-:Y:S02]  /*faf0*/  LOP3.LUT R30, R4, 0x40, RZ, 0xc0, !PT ;  /* 0x00000040041e7812 */ /* 0x004fe400078ec0ff */
[----:B---3--:R-:W-:Y:S02]  /*fb00*/  LOP3.LUT R29, R3, 0x80, RZ, 0xc0, !PT ;  /* 0x00000080031d7812 */ /* 0x008fe400078ec0ff */
[----:B------:R-:W-:-:S02]  /*fb10*/  SHF.R.U32.HI R30, RZ, 0x2, R30 ;  /* 0x00000002ff1e7819 */ /* 0x000fc4000001161e */
[----:B------:R-:W-:-:S07]  /*fb20*/  SHF.R.U32.HI R29, RZ, 0x3, R29 ;  /* 0x00000003ff1d7819 */ /* 0x000fce000001161d */
.L_x_4383:
        /* <DEDUP_REMOVED lines=26> */
[----:B------:R-:W-:Y:S01]  /*fcd0*/  @!P1 IMAD.IADD R3, R5, 0x1, R3 ;  /* 0x0000000105039824 */ /* 0x000fe200078e0203 */
[----:B------:R-:W-:-:S04]  /*fce0*/  IADD3 R5, -R10, RZ, RZ ;  /* 0x000000ff0a057210 */ /* 0x000fc80007ffe1ff */
        /* <DEDUP_REMOVED lines=13> */
.L_x_4371:
[----:B------:R-:W-:Y:S01]  /*fdc0*/  IMAD R6, R24, 0x8, R23 ;  /* 0x0000000818067824 */ /* 0x000fe200078e0217 */
[----:B------:R-:W-:Y:S01]  /*fdd0*/  SHF.L.U32 R17, R25, 0x1f, RZ ;  /* 0x0000001f19117819 */ /* 0x000fe200000006ff */
[----:B------:R-:W-:Y:S01]  /*fde0*/  BSSY B1, `(.L_x_4372) ;  /* 0x0000004000017945 */ /* 0x000fe20003800000 */
[----:B------:R-:W-:Y:S02]  /*fdf0*/  SHF.R.S32.HI R9, RZ, 0x1f, R5 ;  /* 0x0000001fff097819 */ /* 0x000fe40000011405 */
[----:B------:R-:W0:Y:S02]  /*fe00*/  SYNCS.PHASECHK.TRANS64.TRYWAIT P0, [R6+URZ+0x28c40], R17 ;  /* 0x028c4011060075a7 */ /* 0x000e24000800017f */
[----:B0-----:R-:W-:Y:S05]  /*fe10*/  @!P0 BRA `(.L_x_4373) ;  /* 0x0000003400448947 */ /* 0x001fea0003800000 */
.L_x_4450:
[----:B------:R-:W-:Y:S05]  /*fe20*/  BSYNC B1 ;  /* 0x0000000000017941 */ /* 0x000fea0003800000 */
.L_x_4372:
        /* <DEDUP_REMOVED lines=26> */
[----:B-1----:R-:W-:-:S04]  /*ffd0*/  IADD3 R2, P0, R2, R0, RZ ;  /* 0x0000000002027210 */ /* 0x002fc80007f1e0ff */
[----:B--2---:R-:W-:-:S05]  /*ffe0*/  IADD3.X R3, RZ, R3, RZ, P0, !PT ;  /* 0x00000003ff037210 */ /* 0x004fca00007fe4ff */
        /* <DEDUP_REMOVED lines=14> */
.L_x_4460:
        /* <DEDUP_REMOVED lines=8> */
.L_x_4375:
        /* <DEDUP_REMOVED lines=11> */
.L_x_4376:
[----:B------:R2:W-:Y:S01]  /*10200*/  SYNCS.ARRIVE.TRANS64.A1T0 RZ, [R6+URZ+0x28c30], RZ ;  /* 0x028c30ff06ff79a7 */ /* 0x0005e2000810003f */
[----:B------:R-:W-:Y:S05]  /*10210*/  @!P2 BRA `(.L_x_4377) ;  /* 0x000000000004a947 */ /* 0x000fea0003800000 */
[----:B------:R-:W-:Y:S01]  /*10220*/  BPT.TRAP 0x1 ;  /* 0x000000040000795c */ /* 0x000fe20000300000 */
.L_x_4377:
[----:B------:R-:W3:Y:S01]  /*10230*/  SYNCS.PHASECHK.TRANS64.TRYWAIT P0, [R6+URZ+0x28c60], R17 ;  /* 0x028c6011060075a7 */ /* 0x000ee2000800017f */
[----:B------:R-:W-:Y:S04]  /*10240*/  BSSY B1, `(.L_x_4378) ;  /* 0x0000002000017945 */ /* 0x000fe80003800000 */
[----:B---3--:R-:W-:Y:S05]  /*10250*/  @!P0 BRA `(.L_x_4379) ;  /* 0x0000003400648947 */ /* 0x008fea0003800000 */
.L_x_4461:
[----:B------:R-:W-:Y:S05]  /*10260*/  BSYNC B1 ;  /* 0x0000000000017941 */ /* 0x000fea0003800000 */
.L_x_4378:
        /* <DEDUP_REMOVED lines=46> */
[C---:B------:R-:W-:Y:S02]  /*10550*/  LOP3.LUT P3, RZ, R22.reuse, 0x80, RZ, 0xc0, !PT ;  /* 0x0000008016ff7812 */ /* 0x040fe4000786c0ff */
[----:B-----5:R-:W-:Y:S01]  /*10560*/  IADD3.X R5, RZ, R5, RZ, P2, !PT ;  /* 0x00000005ff057210 */ /* 0x020fe200017fe4ff */
[----:B------:R-:W-:Y:S01]  /*10570*/  LDGSTS.E.BYPASS.LTC128B.128 [R17+0x6400], desc[UR50][R2.64+0x180], !P6 ;  /* 0x0640018002117fae */ /* 0x000fe2000f101d72 */
[----:B------:R-:W-:-:S03]  /*10580*/  LOP3.LUT P2, RZ, R22, 0x40, RZ, 0xc0, !PT ;  /* 0x0000004016ff7812 */ /* 0x000fc6000784c0ff */
        /* <DEDUP_REMOVED lines=31> */
.L_x_4471:
        /* <DEDUP_REMOVED lines=25> */
.L_x_4381:
        /* <DEDUP_REMOVED lines=11> */
.L_x_4382:
[----:B------:R3:W-:Y:S01]  /*109c0*/  SYNCS.ARRIVE.TRANS64.A1T0 RZ, [R6+URZ+0x28c50], RZ ;  /* 0x028c50ff06ff79a7 */ /* 0x0007e2000810003f */
[----:B------:R-:W-:Y:S05]  /*109d0*/  @P3 BRA `(.L_x_4383) ;  /* 0xfffffff000543947 */ /* 0x000fea000383ffff */
.L_x_4370:
[----:B------:R-:W-:Y:S05]  /*109e0*/  BSYNC B0 ;  /* 0x0000000000007941 */ /* 0x000fea0003800000 */
.L_x_4369:
        /* <DEDUP_REMOVED lines=21> */
.L_x_4385:
[----:B------:R-:W-:Y:S05]  /*10b40*/  BSYNC B0 ;  /* 0x0000000000007941 */ /* 0x000fea0003800000 */
.L_x_4384:
[----:B------:R-:W-:-:S07]  /*10b50*/  SEL R24, R24, RZ, P0 ;  /* 0x000000ff18187207 */ /* 0x000fce0000000000 */
.L_x_4344:
[----:B------:R-:W-:Y:S05]  /*10b60*/  BSYNC B7 ;  /* 0x0000000000077941 */ /* 0x000fea0003800000 */
.L_x_4342:
        /* <DEDUP_REMOVED lines=11> */
.L_x_4386:
        /* <DEDUP_REMOVED lines=36> */
.L_x_4481:
[----:B------:R-:W-:Y:S02]  /*10e60*/  ULDC UR4, c[0x0][0xc38] ;  /* 0x00030e0000047ab9 */ /* 0x000fe40000000800 */
[----:B------:R-:W-:-:S04]  /*10e70*/  IMAD.U32 R4, RZ, RZ, UR4 ;  /* 0x00000004ff047e24 */ /* 0x000fc8000f8e00ff */
[----:B--2---:R-:W-:-:S04]  /*10e80*/  IMAD R14, R14, R4, RZ ;  /* 0x000000040e0e7224 */ /* 0x004fc800078e02ff */
[----:B------:R-:W-:-:S05]  /*10e90*/  IMAD.IADD R5, R5, 0x1, R14 ;  /* 0x0000000105057824 */ /* 0x000fca00078e020e */
[----:B------:R-:W-:-:S13]  /*10ea0*/  ISETP.GT.AND P6, PT, R5, R0, PT ;  /* 0x000000000500720c */ /* 0x000fda0003fc4270 */
[----:B------:R-:W-:Y:S05]  /*10eb0*/  @P6 BRA `(.L_x_4389) ;  /* 0x00000000009c6947 */ /* 0x000fea0003800000 */
.L_x_4394:
        /* <DEDUP_REMOVED lines=14> */
.L_x_4392:
[----:B------:R-:W-:Y:S05]  /*10fa0*/  BSYNC B0 ;  /* 0x0000000000007941 */ /* 0x000fea0003800000 */
.L_x_4391:
        /* <DEDUP_REMOVED lines=18> */
.L_x_4489:
[----:B------:R-:W-:Y:S02]  /*110d0*/  ULDC UR4, c[0x0][0xc38] ;  /* 0x00030e0000047ab9 */ /* 0x000fe40000000800 */
[----:B------:R-:W-:-:S04]  /*110e0*/  IMAD.U32 R4, RZ, RZ, UR4 ;  /* 0x00000004ff047e24 */ /* 0x000fc8000f8e00ff */
[----:B--2---:R-:W-:-:S04]  /*110f0*/  IMAD R14, R14, R4, RZ ;  /* 0x000000040e0e7224 */ /* 0x004fc800078e02ff */
[----:B------:R-:W-:-:S05]  /*11100*/  IMAD.IADD R5, R14, 0x1, R5 ;  /* 0x000000010e057824 */ /* 0x000fca00078e0205 */
[----:B------:R-:W-:-:S13]  /*11110*/  ISETP.GT.AND P6, PT, R5, R0, PT ;  /* 0x000000000500720c */ /* 0x000fda0003fc4270 */
[----:B------:R-:W-:Y:S05]  /*11120*/  @!P6 BRA `(.L_x_4394) ;  /* 0xfffffffc0064e947 */ /* 0x000fea000383ffff */
.L_x_4389:
        /* <DEDUP_REMOVED lines=8> */
.L_x_4493:
[----:B------:R-:W-:Y:S01]  /*111b0*/  ISETP.NE.AND P0, PT, R3, RZ, PT ;  /* 0x000000ff0300720c */ /* 0x000fe20003f05270 */
[----:B------:R-:W-:-:S12]  /*111c0*/  IMAD.MOV.U32 R14, RZ, RZ, RZ ;  /* 0x000000ffff0e7224 */ /* 0x000fd800078e00ff */
[----:B------:R-:W-:Y:S05]  /*111d0*/  @!P0 BRA `(.L_x_4396) ;  /* 0x0000000000108947 */ /* 0x000fea0003800000 */
[----:B------:R-:W-:Y:S01]  /*111e0*/  UMOV UR4, 0xffffffff ;  /* 0xffffffff00047882 */ /* 0x000fe20000000000 */
[----:B------:R-:W-:Y:S02]  /*111f0*/  VIADD R12, R6, 0xffffffff ;  /* 0xffffffff060c7836 */ /* 0x000fe40000000000 */
[----:B------:R-:W-:Y:S05]  /*11200*/  BRA.DIV UR4, `(.L_x_4397) ;  /* 0x0000003604907947 */ /* 0x000fea000b800000 */
[----:B------:R4:W0:Y:S02]  /*11210*/  SHFL.IDX PT, R14, R2, R12, 0x1f ;  /* 0x00001f0c020e7589 */ /* 0x00082400000e0000 */
.L_x_4396:
        /* <DEDUP_REMOVED lines=14> */
[----:B------:R-:W-:Y:S01]  /*11300*/  IMAD.HI.U32 R2, R3, R5, R2 ;  /* 0x0000000503027227 */ /* 0x000fe200078e0002 */
[----:B------:R-:W-:Y:S02]  /*11310*/  IADD3 R5, R0, -R16, RZ ;  /* 0x8000001000057210 */ /* 0x000fe40007ffe0ff */
        /* <DEDUP_REMOVED lines=22> */
[----:B------:R-:W0:Y:S02]  /*11480*/  I2F.RP R8, R7 ;  /* 0x0000000700087306 */ /* 0x000e240000209400 */
[----:B------:R-:W-:-:S06]  /*11490*/  IADD3 R6, RZ, -R6, RZ ;  /* 0x80000006ff067210 */ /* 0x000fcc0007ffe0ff */
[----:B0-----:R-:W0:Y:S02]  /*114a0*/  MUFU.RCP R8, R8 ;  /* 0x0000000800087308 */ /* 0x001e240000001000 */
[----:B0-----:R-:W-:-:S06]  /*114b0*/  VIADD R3, R8, 0xffffffe ;  /* 0x0ffffffe08037836 */ /* 0x001fcc0000000000 */
        /* <DEDUP_REMOVED lines=24> */
.L_x_4390:
[----:B------:R-:W-:Y:S01]  /*11640*/  UMOV UR4, URZ ;  /* 0x0000003f00047c82 */ /* 0x000fe20008000000 */
[----:B------:R-:W-:Y:S01]  /*11650*/  UMOV UR5, URZ ;  /* 0x0000003f00057c82 */ /* 0x000fe20008000000 */
[----:B------:R-:W-:Y:S01]  /*11660*/  ULDC UR6, c[0x0][0xc3c] ;  /* 0x00030f0000067ab9 */ /* 0x000fe20000000800 */
[----:B------:R-:W-:Y:S01]  /*11670*/  IMAD.MOV.U32 R16, RZ, RZ, R0 ;  /* 0x000000ffff107224 */ /* 0x000fe200078e0000 */
[----:B------:R-:W-:Y:S01]  /*11680*/  MOV R19, UR6 ;  /* 0x0000000600137c02 */ /* 0x000fe20008000f00 */
[----:B------:R-:W-:Y:S02]  /*11690*/  IMAD.U32 R17, RZ, RZ, UR4 ;  /* 0x00000004ff117e24 */ /* 0x000fe4000f8e00ff */
[----:B------:R-:W-:-:S07]  /*116a0*/  IMAD.U32 R18, RZ, RZ, UR5 ;  /* 0x00000005ff127e24 */ /* 0x000fce000f8e00ff */
.L_x_4398:
        /* <DEDUP_REMOVED lines=10> */
.L_x_4387:
[----:B------:R-:W-:Y:S02]  /*11750*/  ULDC UR4, c[0x0][0xc3c] ;  /* 0x00030f0000047ab9 */ /* 0x000fe40000000800 */
[----:B0-----:R-:W-:-:S13]  /*11760*/  ISETP.GE.AND P0, PT, R19, UR4, PT ;  /* 0x0000000413007c0c */ /* 0x001fda000bf06270 */
[----:B------:R-:W-:Y:S05]  /*11770*/  @!P0 BRA `(.L_x_4399) ;  /* 0xffffffb800008947 */ /* 0x000fea000383ffff */
[----:B------:R-:W-:Y:S05]  /*11780*/  BSYNC B8 ;  /* 0x0000000000087941 */ /* 0x000fea0003800000 */
.L_x_4338:
        /* <DEDUP_REMOVED lines=12> */
.L_x_4496:
[----:B------:R-:W-:Y:S05]  /*11850*/  BSYNC B0 ;  /* 0x0000000000007941 */ /* 0x000fea0003800000 */
.L_x_4400:
[----:B------:R-:W-:-:S03]  /*11860*/  UMOV UR4, 0xffffffff ;  /* 0xffffffff00047882 */ /* 0x000fc60000000000 */
[----:B------:R-:W-:Y:S05]  /*11870*/  BRA.DIV UR4, `(.L_x_4402) ;  /* 0x00000032042c7947 */ /* 0x000fea000b800000 */
[----:B0-----:R-:W0:Y:S02]  /*11880*/  S2R R0, SR_TID.X ;  /* 0x0000000000007919 */ /* 0x001e240000002100 */
[----:B0-----:R-:W-:-:S04]  /*11890*/  SHF.R.U32.HI R0, RZ, 0x5, R0 ;  /* 0x00000005ff007819 */ /* 0x001fc80000011600 */
[----:B------:R-:W-:-:S05]  /*118a0*/  LOP3.LUT R0, R0, 0x3, RZ, 0xc0, !PT ;  /* 0x0000000300007812 */ /* 0x000fca00078ec0ff */
[----:B------:R0:W1:Y:S02]  /*118b0*/  SHFL.IDX PT, R14, R0, RZ, 0x1f ;  /* 0x00001fff000e7589 */ /* 0x00006400000e0000 */
.L_x_4499:
[----:B-1----:R-:W-:Y:S01]  /*118c0*/  ISETP.NE.AND P0, PT, R14, RZ, PT ;  /* 0x000000ff0e00720c */ /* 0x002fe20003f05270 */
[----:B------:R-:W-:-:S12]  /*118d0*/  BSSY B0, `(.L_x_4403) ;  /* 0x0000024000007945 */ /* 0x000fd80003800000 */
[----:B------:R-:W-:Y:S05]  /*118e0*/  @P0 BRA `(.L_x_4404) ;  /* 0x0000000000880947 */ /* 0x000fea0003800000 */
[----:B------:R-:W-:-:S03]  /*118f0*/  UMOV UR4, 0xffffffff ;  /* 0xffffffff00047882 */ /* 0x000fc60000000000 */
[----:B------:R-:W-:Y:S05]  /*11900*/  BRA.DIV UR4, `(.L_x_4405) ;  /* 0x00000032043c7947 */ /* 0x000fea000b800000 */
[----:B------:R-:W-:-:S13]  /*11910*/  ELECT P6, URZ, PT ;  /* 0x00000000003f782f */ /* 0x000fda00038c0000 */
.L_x_4502:
[----:B------:R-:W-:Y:S05]  /*11920*/  @!P6 BRA `(.L_x_4404) ;  /* 0x000000000078e947 */ /* 0x000fea0003800000 */
[----:B------:R-:W-:-:S06]  /*11930*/  ULOP3.LUT UR4, UR39, 0x2, URZ, 0xfc, !UPT ;  /* 0x0000000227047892 */ /* 0x000fcc000f8efc3f */
[----:B0-----:R-:W-:-:S05]  /*11940*/  IMAD.U32 R0, RZ, RZ, UR4 ;  /* 0x00000004ff007e24 */ /* 0x001fca000f8e00ff */
[----:B------:R-:W-:-:S13]  /*11950*/  ISETP.NE.AND P0, PT, R0, 0x3, PT ;  /* 0x000000030000780c */ /* 0x000fda0003f05270 */
[----:B------:R-:W-:Y:S05]  /*11960*/  @!P0 BRA `(.L_x_4406) ;  /* 0x0000000000048947 */ /* 0x000fea0003800000 */
[----:B------:R-:W-:Y:S01]  /*11970*/  BPT.TRAP 0x1 ;  /* 0x000000040000795c */ /* 0x000fe20000300000 */
.L_x_4406:
[C---:B------:R-:W-:Y:S01]  /*11980*/  IMAD R3, R24.reuse, 0x8, R5 ;  /* 0x0000000818037824 */ /* 0x040fe200078e0205 */
[----:B------:R-:W-:Y:S01]  /*11990*/  SHF.L.U32 R2, R25, 0x1f, RZ ;  /* 0x0000001f19027819 */ /* 0x000fe200000006ff */
[----:B------:R-:W-:-:S03]  /*119a0*/  VIADD R24, R24, 0x1 ;  /* 0x0000000118187836 */ /* 0x000fc60000000000 */
[----:B------:R-:W0:Y:S02]  /*119b0*/  SYNCS.PHASECHK.TRANS64.TRYWAIT P1, [R3+URZ+0x28c40], R2 ;  /* 0x028c4002030075a7 */ /* 0x000e24000802017f */
[----:B------:R-:W-:-:S04]  /*119c0*/  ISETP.NE.AND P2, PT, R24, 0x2, PT ;  /* 0x000000021800780c */ /* 0x000fc80003f45270 */
[----:B------:R-:W-:Y:S01]  /*119d0*/  SEL R0, RZ, 0x1, P2 ;  /* 0x00000001ff007807 */ /* 0x000fe20001000000 */
[----:B0-----:R-:W-:Y:S08]  /*119e0*/  @!P1 BRA `(.L_x_4407) ;  /* 0x0000003000249947 */ /* 0x001ff00003800000 */
.L_x_4503:
[----:B------:R-:W-:Y:S02]  /*119f0*/  SEL R24, R24, RZ, P2 ;  /* 0x000000ff18187207 */ /* 0x000fe40001000000 */
[----:B------:R-:W-:Y:S01]  /*11a00*/  LOP3.LUT R0, R25, R0, RZ, 0x3c, !PT ;  /* 0x0000000019007212 */ /* 0x000fe200078e3cff */
[----:B------:R-:W-:Y:S06]  /*11a10*/  @!P0 BRA `(.L_x_4408) ;  /* 0x0000000000048947 */ /* 0x000fec0003800000 */
[----:B------:R-:W-:Y:S01]  /*11a20*/  BPT.TRAP 0x1 ;  /* 0x000000040000795c */ /* 0x000fe20000300000 */
.L_x_4408:
[----:B------:R-:W-:Y:S01]  /*11a30*/  IMAD R5, R24, 0x8, R5 ;  /* 0x0000000818057824 */ /* 0x000fe200078e0205 */
[----:B------:R-:W-:-:S04]  /*11a40*/  SHF.L.U32 R0, R0, 0x1f, RZ ;  /* 0x0000001f00007819 */ /* 0x000fc800000006ff */
[----:B------:R-:W1:Y:S02]  /*11a50*/  SYNCS.PHASECHK.TRANS64.TRYWAIT P1, [R5+URZ+0x28c40], R0 ;  /* 0x028c4000050075a7 */ /* 0x000e64000802017f */
[----:B-1----:R-:W-:Y:S05]  /*11a60*/  @!P1 BRA `(.L_x_4409) ;  /* 0x0000003000189947 */ /* 0x002fea0003800000 */
.L_x_4504:
[----:B------:R-:W-:Y:S05]  /*11a70*/  @!P0 BRA `(.L_x_4410) ;  /* 0x0000000000048947 */ /* 0x000fea0003800000 */
[----:B------:R-:W-:Y:S01]  /*11a80*/  BPT.TRAP 0x1 ;  /* 0x000000040000795c */ /* 0x000fe20000300000 */
.L_x_4410:
[----:B------:R-:W5:Y:S02]  /*11a90*/  SYNCS.PHASECHK.TRANS64.TRYWAIT P1, [R3+URZ+0x28c60], R2 ;  /* 0x028c6002030075a7 */ /* 0x000f64000802017f */
[----:B-----5:R-:W-:Y:S05]  /*11aa0*/  @!P1 BRA `(.L_x_4411) ;  /* 0x00000030001c9947 */ /* 0x020fea0003800000 */
.L_x_4505:
[----:B------:R-:W-:Y:S05]  /*11ab0*/  @!P0 BRA `(.L_x_4412) ;  /* 0x0000000000048947 */ /* 0x000fea0003800000 */
[----:B------:R-:W-:Y:S01]  /*11ac0*/  BPT.TRAP 0x1 ;  /* 0x000000040000795c */ /* 0x000fe20000300000 */
.L_x_4412:
[----:B------:R0:W0:Y:S02]  /*11ad0*/  SYNCS.PHASECHK.TRANS64.TRYWAIT P0, [R5+URZ+0x28c60], R0 ;  /* 0x028c6000050075a7 */ /* 0x000024000800017f */
[----:B0-----:R-:W-:Y:S05]  /*11ae0*/  @!P0 NANOSLEEP.SYNCS 0x989680 ;  /* 0x009896800000895d */ /* 0x001fea0003900000 */
[----:B------:R-:W0:Y:S02]  /*11af0*/  @!P0 SYNCS.PHASECHK.TRANS64 P0, [R5+URZ+0x28c60], R0 ;  /* 0x028c6000050085a7 */ /* 0x000e24000800007f */
[----:B0-----:R-:W-:Y:S05]  /*11b00*/  @!P0 BRA `(.L_x_4412) ;  /* 0xfffffffc00f08947 */ /* 0x001fea000383ffff */
.L_x_4404:
[----:B------:R-:W-:Y:S05]  /*11b10*/  BSYNC B0 ;  /* 0x0000000000007941 */ /* 0x000fea0003800000 */
.L_x_4403:
[----:B------:R-:W-:Y:S05]  /*11b20*/  EXIT ;  /* 0x000000000000794d */ /* 0x000fea0003800000 */
.L_x_4271:
[----:B0-----:R-:W-:-:S04]  /*11b30*/  IMAD.U32 R4, RZ, RZ, UR21 ;  /* 0x00000015ff047e24 */ /* 0x001fc8000f8e00ff */
[----:B------:R0:W1:Y:S03]  /*11b40*/  SYNCS.PHASECHK.TRANS64.TRYWAIT P1, [R4+URZ+0x28c50], R3 ;  /* 0x028c5003040075a7 */ /* 0x000066000802017f */
[----:B-1----:R-:W-:Y:S05]  /*11b50*/  @!P1 NANOSLEEP.SYNCS 0x989680 ;  /* 0x009896800000995d */ /* 0x002fea0003900000 */
[----:B------:R-:W1:Y:S02]  /*11b60*/  @!P1 SYNCS.PHASECHK.TRANS64 P1, [R4+URZ+0x28c50], R3 ;  /* 0x028c5003040095a7 */ /* 0x000e64000802007f */
[----:B-1----:R-:W-:Y:S05]  /*11b70*/  @!P1 BRA `(.L_x_4271) ;  /* 0xfffffffc00ec9947 */ /* 0x002fea000383ffff */
[----:B------:R-:W-:Y:S05]  /*11b80*/  BRA `(.L_x_4413) ;  /* 0xfffffefc00e07947 */ /* 0x000fea000383ffff */
.L_x_4277:
[----:B-1----:R-:W-:-:S04]  /*11b90*/  IMAD.U32 R4, RZ, RZ, UR21 ;  /* 0x00000015ff047e24 */ /* 0x002fc8000f8e00ff */
[----:B------:R1:W2:Y:S03]  /*11ba0*/  SYNCS.PHASECHK.TRANS64.TRYWAIT P1, [R4+URZ+0x28c50], R3 ;  /* 0x028c5003040075a7 */ /* 0x0002a6000802017f */
[----:B--2---:R-:W-:Y:S05]  /*11bb0*/  @!P1 NANOSLEEP.SYNCS 0x989680 ;  /* 0x009896800000995d */ /* 0x004fea0003900000 */
[----:B------:R-:W2:Y:S02]  /*11bc0*/  @!P1 SYNCS.PHASECHK.TRANS64 P1, [R4+URZ+0x28c50], R3 ;  /* 0x028c5003040095a7 */ /* 0x000ea4000802007f */
[----:B--2---:R-:W-:Y:S05]  /*11bd0*/  @!P1 BRA `(.L_x_4277) ;  /* 0xfffffffc00ec9947 */ /* 0x004fea000383ffff */
[----:B------:R-:W-:Y:S05]  /*11be0*/  BRA `(.L_x_4276) ;  /* 0xffffff0800d87947 */ /* 0x000fea000383ffff */
.L_x_4281:
[----:B0-----:R-:W-:-:S04]  /*11bf0*/  IMAD.U32 R3, RZ, RZ, UR41 ;  /* 0x00000029ff037e24 */ /* 0x001fc8000f8e00ff */
[----:B------:R0:W1:Y:S03]  /*11c00*/  SYNCS.PHASECHK.TRANS64.TRYWAIT P1, [R3+URZ+0x28c00], R0 ;  /* 0x028c0000030075a7 */ /* 0x000066000802017f */
[----:B-1----:R-:W-:Y:S05]  /*11c10*/  @!P1 NANOSLEEP.SYNCS 0x989680 ;  /* 0x009896800000995d */ /* 0x002fea0003900000 */
[----:B------:R-:W1:Y:S02]  /*11c20*/  @!P1 SYNCS.PHASECHK.TRANS64 P1, [R3+URZ+0x28c00], R0 ;  /* 0x028c0000030095a7 */ /* 0x000e64000802007f */
[----:B-1----:R-:W-:Y:S05]  /*11c30*/  @!P1 BRA `(.L_x_4281) ;  /* 0xfffffffc00ec9947 */ /* 0x002fea000383ffff */
[----:B------:R-:W-:Y:S05]  /*11c40*/  BRA `(.L_x_4414) ;  /* 0xffffff1c00687947 */ /* 0x000fea000383ffff */
.L_x_4285:
[----:B--2---:R2:W3:Y:S02]  /*11c50*/  SYNCS.PHASECHK.TRANS64.TRYWAIT P1, [R7+URZ+0x28c30], R8 ;  /* 0x028c3008070075a7 */ /* 0x0044e4000802017f */
[----:B---3--:R-:W-:Y:S05]  /*11c60*/  @!P1 NANOSLEEP.SYNCS 0x989680 ;  /* 0x009896800000995d */ /* 0x008fea0003900000 */
[----:B------:R-:W3:Y:S02]  /*11c70*/  @!P1 SYNCS.PHASECHK.TRANS64 P1, [R7+URZ+0x28c30], R8 ;  /* 0x028c3008070095a7 */ /* 0x000ee4000802007f */
[----:B---3--:R-:W-:Y:S05]  /*11c80*/  @!P1 BRA `(.L_x_4285) ;  /* 0xfffffffc00f09947 */ /* 0x008fea000383ffff */
[----:B------:R-:W-:Y:S05]  /*11c90*/  BRA `(.L_x_4284) ;  /* 0xffffff1c00847947 */ /* 0x000fea000383ffff */
.L_x_4290:
[----:B---3--:R3:W0:Y:S02]  /*11ca0*/  SYNCS.PHASECHK.TRANS64.TRYWAIT P1, [R7+URZ+0x28c50], R8 ;  /* 0x028c5008070075a7 */ /* 0x008624000802017f */
[----:B0-----:R-:W-:Y:S05]  /*11cb0*/  @!P1 NANOSLEEP.SYNCS 0x989680 ;  /* 0x009896800000995d */ /* 0x001fea0003900000 */
[----:B------:R-:W0:Y:S02]  /*11cc0*/  @!P1 SYNCS.PHASECHK.TRANS64 P1, [R7+URZ+0x28c50], R8 ;  /* 0x028c5008070095a7 */ /* 0x000e24000802007f */
[----:B0-----:R-:W-:Y:S05]  /*11cd0*/  @!P1 BRA `(.L_x_4290) ;  /* 0xfffffffc00f09947 */ /* 0x001fea000383ffff */
[----:B------:R-:W-:Y:S05]  /*11ce0*/  BRA `(.L_x_4289) ;  /* 0xffffff30000c7947 */ /* 0x000fea000383ffff */
.L_x_4296:
[----:B-1----:R-:W-:-:S04]  /*11cf0*/  IMAD.U32 R6, RZ, RZ, UR23 ;  /* 0x00000017ff067e24 */ /* 0x002fc8000f8e00ff */
[----:B------:R1:W2:Y:S03]  /*11d00*/  SYNCS.PHASECHK.TRANS64.TRYWAIT P1, [R6+URZ+0x28c30], R7 ;  /* 0x028c3007060075a7 */ /* 0x0002a6000802017f */
[----:B--2---:R-:W-:Y:S05]  /*11d10*/  @!P1 NANOSLEEP.SYNCS 0x989680 ;  /* 0x009896800000995d */ /* 0x004fea0003900000 */
[----:B------:R-:W2:Y:S02]  /*11d20*/  @!P1 SYNCS.PHASECHK.TRANS64 P1, [R6+URZ+0x28c30], R7 ;  /* 0x028c3007060095a7 */ /* 0x000ea4000802007f */
[----:B--2---:R-:W-:Y:S05]  /*11d30*/  @!P1 BRA `(.L_x_4296) ;  /* 0xfffffffc00ec9947 */ /* 0x004fea000383ffff */
[----:B------:R-:W-:Y:S05]  /*11d40*/  BRA `(.L_x_4295) ;  /* 0xffffff34001c7947 */ /* 0x000fea000383ffff */
.L_x_4301:
[----:B-1----:R-:W-:-:S04]  /*11d50*/  MOV R8, UR23 ;  /* 0x0000001700087c02 */ /* 0x002fc80008000f00 */
[----:B------:R1:W2:Y:S03]  /*11d60*/  SYNCS.PHASECHK.TRANS64.TRYWAIT P1, [R8+URZ+0x28c50], R7 ;  /* 0x028c5007080075a7 */ /* 0x0002a6000802017f */
[----:B--2---:R-:W-:Y:S05]  /*11d70*/  @!P1 NANOSLEEP.SYNCS 0x989680 ;  /* 0x009896800000995d */ /* 0x004fea0003900000 */
[----:B------:R-:W2:Y:S02]  /*11d80*/  @!P1 SYNCS.PHASECHK.TRANS64 P1, [R8+URZ+0x28c50], R7 ;  /* 0x028c5007080095a7 */ /* 0x000ea4000802007f */
[----:B--2---:R-:W-:Y:S05]  /*11d90*/  @!P1 BRA `(.L_x_4301) ;  /* 0xfffffffc00ec9947 */ /* 0x004fea000383ffff */
[----:B------:R-:W-:Y:S05]  /*11da0*/  BRA `(.L_x_4300) ;  /* 0xffffff4c009c7947 */ /* 0x000fea000383ffff */
.L_x_4308:
[----:B-1----:R-:W-:-:S04]  /*11db0*/  IMAD.U32 R6, RZ, RZ, UR22 ;  /* 0x00000016ff067e24 */ /* 0x002fc8000f8e00ff */
[----:B------:R1:W2:Y:S03]  /*11dc0*/  SYNCS.PHASECHK.TRANS64.TRYWAIT P1, [R6+URZ+0x28c30], R7 ;  /* 0x028c3007060075a7 */ /* 0x0002a6000802017f */
[----:B--2---:R-:W-:Y:S05]  /*11dd0*/  @!P1 NANOSLEEP.SYNCS 0x989680 ;  /* 0x009896800000995d */ /* 0x004fea0003900000 */
[----:B------:R-:W2:Y:S02]  /*11de0*/  @!P1 SYNCS.PHASECHK.TRANS64 P1, [R6+URZ+0x28c30], R7 ;  /* 0x028c3007060095a7 */ /* 0x000ea4000802007f */
[----:B--2---:R-:W-:Y:S05]  /*11df0*/  @!P1 BRA `(.L_x_4308) ;  /* 0xfffffffc00ec9947 */ /* 0x004fea000383ffff */
[----:B------:R-:W-:Y:S05]  /*11e00*/  BRA `(.L_x_4307) ;  /* 0xffffff50008c7947 */ /* 0x000fea000383ffff */
.L_x_4313:
[----:B---3--:R-:W-:-:S04]  /*11e10*/  IMAD.U32 R8, RZ, RZ, UR22 ;  /* 0x00000016ff087e24 */ /* 0x008fc8000f8e00ff */
[----:B------:R3:W4:Y:S03]  /*11e20*/  SYNCS.PHASECHK.TRANS64.TRYWAIT P1, [R8+URZ+0x28c50], R7 ;  /* 0x028c5007080075a7 */ /* 0x000726000802017f */
[----:B----4-:R-:W-:Y:S05]  /*11e30*/  @!P1 NANOSLEEP.SYNCS 0x989680 ;  /* 0x009896800000995d */ /* 0x010fea0003900000 */
[----:B------:R-:W4:Y:S02]  /*11e40*/  @!P1 SYNCS.PHASECHK.TRANS64 P1, [R8+URZ+0x28c50], R7 ;  /* 0x028c5007080095a7 */ /* 0x000f24000802007f */
[----:B----4-:R-:W-:Y:S05]  /*11e50*/  @!P1 BRA `(.L_x_4313) ;  /* 0xfffffffc00ec9947 */ /* 0x010fea000383ffff */
[----:B------:R-:W-:Y:S05]  /*11e60*/  BRA `(.L_x_4312) ;  /* 0xffffff6400b07947 */ /* 0x000fea000383ffff */
.L_x_4350:
        /* <DEDUP_REMOVED lines=11> */
.L_x_4416:
[----:B------:R-:W-:Y:S05]  /*11f20*/  BSYNC B0 ;  /* 0x0000000000007941 */ /* 0x000fea0003800000 */
.L_x_4415:
[----:B------:R-:W-:Y:S05]  /*11f30*/  BRA `(.L_x_4417) ;  /* 0xffffffbc00887947 */ /* 0x000fea000383ffff */
.L_x_4353:
[----:B0-----:R0:W1:Y:S02]  /*11f40*/  SYNCS.PHASECHK.TRANS64.TRYWAIT P0, [R27+URZ+0x28c40], R0 ;  /* 0x028c40001b0075a7 */ /* 0x001064000800017f */
[----:B-1----:R-:W-:Y:S05]  /*11f50*/  @!P0 NANOSLEEP.SYNCS 0x989680 ;  /* 0x009896800000895d */ /* 0x002fea0003900000 */
[----:B------:R-:W1:Y:S02]  /*11f60*/  @!P0 SYNCS.PHASECHK.TRANS64 P0, [R27+URZ+0x28c40], R0 ;  /* 0x028c40001b0085a7 */ /* 0x000e64000800007f */
[----:B-1----:R-:W-:Y:S05]  /*11f70*/  @!P0 BRA `(.L_x_4353) ;  /* 0xfffffffc00f08947 */ /* 0x002fea000383ffff */
[----:B------:R-:W-:Y:S05]  /*11f80*/  BRA `(.L_x_4418) ;  /* 0xffffffc0005c7947 */ /* 0x000fea000383ffff */
.L_x_4354:
[----:B------:R-:W-:Y:S01]  /*11f90*/  BSSY B0, `(.L_x_4419) ;  /* 0x0000008000007945 */ /* 0x000fe20003800000 */
[----:B------:R-:W-:Y:S01]  /*11fa0*/  IMAD.MOV.U32 R13, RZ, RZ, R4 ;  /* 0x000000ffff0d7224 */ /* 0x000fe200078e0004 */
[----:B------:R-:W-:Y:S01]  /*11fb0*/  MOV R15, 0xffffffff ;  /* 0xffffffff000f7802 */ /* 0x000fe20000000f00 */
[----:B------:R-:W-:Y:S02]  /*11fc0*/  IMAD.MOV.U32 R12, RZ, RZ, RZ ;  /* 0x000000ffff0c7224 */ /* 0x000fe400078e00ff */
[----:B------:R-:W-:-:S07]  /*11fd0*/  IMAD.MOV.U32 R11, RZ, RZ, 0x181f ;  /* 0x0000181fff0b7424 */ /* 0x000fce00078e00ff */
[----:B------:R-:W-:Y:S05]  /*11fe0*/  WARPSYNC.COLLECTIVE R15, `(.L_x_4420) ;  /* 0x000000000f087348 */ /* 0x000fea0003c00000 */
[----:B------:R0:W1:Y:S02]  /*11ff0*/  SHFL.IDX P6, R14, R13, R12, R11 ;  /* 0x0000000c0d0e7389 */ /* 0x00006400000c000b */
[----:B01----:R-:W-:Y:S01]  /*12000*/  ENDCOLLECTIVE ;  /* 0x000000000000791b */ /* 0x003fe20003800000 */
.L_x_4420:
[----:B------:R-:W-:Y:S05]  /*12010*/  BSYNC B0 ;  /* 0x0000000000007941 */ /* 0x000fea0003800000 */
.L_x_4419:
        /* <DEDUP_REMOVED lines=9> */
.L_x_4421:
[----:B------:R-:W-:Y:S01]  /*120b0*/  IMAD.MOV.U32 R13, RZ, RZ, R4 ;  /* 0x000000ffff0d7224 */ /* 0x000fe200078e0004 */
[----:B------:R-:W-:Y:S01]  /*120c0*/  MOV R12, 0x1 ;  /* 0x00000001000c7802 */ /* 0x000fe20000000f00 */
[----:B------:R-:W-:-:S07]  /*120d0*/  IMAD.MOV.U32 R3, RZ, RZ, R14 ;  /* 0x000000ffff037224 */ /* 0x000fce00078e000e */
[----:B------:R-:W-:Y:S05]  /*120e0*/  WARPSYNC.COLLECTIVE R15, `(.L_x_4422) ;  /* 0x000000000f087348 */ /* 0x000fea0003c00000 */
[----:B------:R0:W1:Y:S02]  /*120f0*/  SHFL.IDX P6, R14, R13, R12, R11 ;  /* 0x0000000c0d0e7389 */ /* 0x00006400000c000b */
[----:B01----:R-:W-:Y:S01]  /*12100*/  ENDCOLLECTIVE ;  /* 0x000000000000791b */ /* 0x003fe20003800000 */
.L_x_4422:
        /* <DEDUP_REMOVED lines=15> */
.L_x_4423:
[----:B------:R-:W-:Y:S02]  /*12200*/  @P0 IMAD R6, R5, 0x2, R23 ;  /* 0x0000000205060824 */ /* 0x000fe400078e0217 */
[----:B------:R-:W-:Y:S02]  /*12210*/  IMAD.MOV.U32 R13, RZ, RZ, R4 ;  /* 0x000000ffff0d7224 */ /* 0x000fe400078e0004 */
[----:B------:R-:W-:Y:S02]  /*12220*/  IMAD.MOV.U32 R12, RZ, RZ, 0x2 ;  /* 0x00000002ff0c7424 */ /* 0x000fe400078e00ff */
[----:B------:R-:W-:-:S07]  /*12230*/  IMAD.MOV.U32 R3, RZ, RZ, R14 ;  /* 0x000000ffff037224 */ /* 0x000fce00078e000e */
[----:B------:R-:W-:Y:S05]  /*12240*/  WARPSYNC.COLLECTIVE R15, `(.L_x_4424) ;  /* 0x000000000f087348 */ /* 0x000fea0003c00000 */
[----:B------:R0:W1:Y:S02]  /*12250*/  SHFL.IDX P6, R14, R13, R12, R11 ;  /* 0x0000000c0d0e7389 */ /* 0x00006400000c000b */
[----:B01----:R-:W-:Y:S01]  /*12260*/  ENDCOLLECTIVE ;  /* 0x000000000000791b */ /* 0x003fe20003800000 */
.L_x_4424:
        /* <DEDUP_REMOVED lines=15> */
.L_x_4425:
[----:B------:R-:W-:Y:S02]  /*12360*/  @P0 IMAD R6, R5, 0x2, R23 ;  /* 0x0000000205060824 */ /* 0x000fe400078e0217 */
[----:B------:R-:W-:Y:S02]  /*12370*/  IMAD.MOV.U32 R13, RZ, RZ, R4 ;  /* 0x000000ffff0d7224 */ /* 0x000fe400078e0004 */
[----:B------:R-:W-:Y:S01]  /*12380*/  IMAD.MOV.U32 R12, RZ, RZ, 0x3 ;  /* 0x00000003ff0c7424 */ /* 0x000fe200078e00ff */
[----:B------:R-:W-:-:S07]  /*12390*/  MOV R3, R14 ;  /* 0x0000000e00037202 */ /* 0x000fce0000000f00 */
[----:B------:R-:W-:Y:S05]  /*123a0*/  WARPSYNC.COLLECTIVE R15, `(.L_x_4426) ;  /* 0x000000000f087348 */ /* 0x000fea0003c00000 */
[----:B------:R0:W1:Y:S02]  /*123b0*/  SHFL.IDX P6, R14, R13, R12, R11 ;  /* 0x0000000c0d0e7389 */ /* 0x00006400000c000b */
[----:B01----:R-:W-:Y:S01]  /*123c0*/  ENDCOLLECTIVE ;  /* 0x000000000000791b */ /* 0x003fe20003800000 */
.L_x_4426:
[----:B------:R-:W-:-:S05]  /*123d0*/  @P0 LEA R3, P1, R7, R3, 0x1 ;  /* 0x0000000307030211 */ /* 0x000fca00078208ff */
[----:B------:R-:W-:-:S05]  /*123e0*/  @P0 IMAD.X R2, RZ, RZ, R2, P1 ;  /* 0x000000ffff020224 */ /* 0x000fca00008e0602 */
        /* <DEDUP_REMOVED lines=12> */
.L_x_4427:
[----:B------:R-:W-:Y:S01]  /*124b0*/  IMAD.MOV.U32 R0, RZ, RZ, R14 ;  /* 0x000000ffff007224 */ /* 0x000fe200078e000e */
[----:B------:R-:W-:Y:S06]  /*124c0*/  BRA `(.L_x_4428) ;  /* 0xffffffc000147947 */ /* 0x000fec000383ffff */
.L_x_4359:
        /* <DEDUP_REMOVED lines=9> */
.L_x_4429:
[C---:B------:R-:W-:Y:S01]  /*12560*/  VIADD R6, R17.reuse, 0x10 ;  /* 0x0000001011067836 */ /* 0x040fe20000000000 */
[----:B------:R-:W-:Y:S01]  /*12570*/  ISETP.GE.AND P0, PT, R17, R5, PT ;  /* 0x000000051100720c */ /* 0x000fe20003f06270 */
[----:B------:R-:W-:Y:S02]  /*12580*/  IMAD.MOV.U32 R13, RZ, RZ, R0 ;  /* 0x000000ffff0d7224 */ /* 0x000fe400078e0000 */
[----:B------:R-:W-:-:S10]  /*12590*/  IMAD.MOV.U32 R2, RZ, RZ, R14 ;  /* 0x000000ffff027224 */ /* 0x000fd400078e000e */
[----:B------:R-:W-:Y:S05]  /*125a0*/  WARPSYNC.COLLECTIVE R15, `(.L_x_4430) ;  /* 0x000000000f087348 */ /* 0x000fea0003c00000 */
[----:B------:R0:W1:Y:S02]  /*125b0*/  SHFL.IDX P6, R14, R13, R12, R11 ;  /* 0x0000000c0d0e7389 */ /* 0x00006400000c000b */
[----:B01----:R-:W-:Y:S01]  /*125c0*/  ENDCOLLECTIVE ;  /* 0x000000000000791b */ /* 0x003fe20003800000 */
.L_x_4430:
[----:B------:R-:W-:Y:S02]  /*125d0*/  IMAD.MOV.U32 R13, RZ, RZ, R4 ;  /* 0x000000ffff0d7224 */ /* 0x000fe400078e0004 */
[----:B------:R-:W-:Y:S02]  /*125e0*/  IMAD.MOV.U32 R12, RZ, RZ, 0x1 ;  /* 0x00000001ff0c7424 */ /* 0x000fe400078e00ff */
[----:B------:R-:W-:-:S07]  /*125f0*/  IMAD.MOV.U32 R3, RZ, RZ, R14 ;  /* 0x000000ffff037224 */ /* 0x000fce00078e000e */
[----:B------:R-:W-:Y:S05]  /*12600*/  WARPSYNC.COLLECTIVE R15, `(.L_x_4431) ;  /* 0x000000000f087348 */ /* 0x000fea0003c00000 */
[----:B------:R0:W1:Y:S02]  /*12610*/  SHFL.IDX P6, R14, R13, R12, R11 ;  /* 0x0000000c0d0e7389 */ /* 0x00006400000c000b */
[----:B01----:R-:W-:Y:S01]  /*12620*/  ENDCOLLECTIVE ;  /* 0x000000000000791b */ /* 0x003fe20003800000 */
.L_x_4431:
        /* <DEDUP_REMOVED lines=10> */
[----:B------:R-:W-:Y:S02]  /*126d0*/  ISETP.GE.AND P0, PT, R6, R5, PT ;  /* 0x000000050600720c */ /* 0x000fe40003f06270 */
[----:B0-----:R-:W-:-:S11]  /*126e0*/  MOV R2, R14 ;  /* 0x0000000e00027202 */ /* 0x001fd60000000f00 */
[----:B------:R-:W-:Y:S05]  /*126f0*/  WARPSYNC.COLLECTIVE R15, `(.L_x_4432) ;  /* 0x000000000f087348 */ /* 0x000fea0003c00000 */
[----:B------:R0:W1:Y:S02]  /*12700*/  SHFL.IDX P6, R14, R13, R12, R11 ;  /* 0x0000000c0d0e7389 */ /* 0x00006400000c000b */
[----:B01----:R-:W-:Y:S01]  /*12710*/  ENDCOLLECTIVE ;  /* 0x000000000000791b */ /* 0x003fe20003800000 */
.L_x_4432:
[----:B------:R-:W-:Y:S02]  /*12720*/  IMAD.MOV.U32 R13, RZ, RZ, R4 ;  /* 0x000000ffff0d7224 */ /* 0x000fe400078e0004 */
[----:B------:R-:W-:Y:S02]  /*12730*/  IMAD.MOV.U32 R12, RZ, RZ, 0x2 ;  /* 0x00000002ff0c7424 */ /* 0x000fe400078e00ff */
[----:B------:R-:W-:-:S07]  /*12740*/  IMAD.MOV.U32 R3, RZ, RZ, R14 ;  /* 0x000000ffff037224 */ /* 0x000fce00078e000e */
[----:B------:R-:W-:Y:S05]  /*12750*/  WARPSYNC.COLLECTIVE R15, `(.L_x_4433) ;  /* 0x000000000f087348 */ /* 0x000fea0003c00000 */
[----:B------:R0:W1:Y:S02]  /*12760*/  SHFL.IDX P6, R14, R13, R12, R11 ;  /* 0x0000000c0d0e7389 */ /* 0x00006400000c000b */
[----:B01----:R-:W-:Y:S01]  /*12770*/  ENDCOLLECTIVE ;  /* 0x000000000000791b */ /* 0x003fe20003800000 */
.L_x_4433:
        /* <DEDUP_REMOVED lines=16> */
.L_x_4434:
[----:B------:R-:W-:Y:S02]  /*12880*/  IMAD.MOV.U32 R13, RZ, RZ, R4 ;  /* 0x000000ffff0d7224 */ /* 0x000fe400078e0004 */
[----:B------:R-:W-:Y:S02]  /*12890*/  IMAD.MOV.U32 R12, RZ, RZ, 0x3 ;  /* 0x00000003ff0c7424 */ /* 0x000fe400078e00ff */
[----:B------:R-:W-:-:S07]  /*128a0*/  IMAD.MOV.U32 R3, RZ, RZ, R14 ;  /* 0x000000ffff037224 */ /* 0x000fce00078e000e */
[----:B------:R-:W-:Y:S05]  /*128b0*/  WARPSYNC.COLLECTIVE R15, `(.L_x_4435) ;  /* 0x000000000f087348 */ /* 0x000fea0003c00000 */
[----:B------:R0:W1:Y:S02]  /*128c0*/  SHFL.IDX P6, R14, R13, R12, R11 ;  /* 0x0000000c0d0e7389 */ /* 0x00006400000c000b */
[----:B01----:R-:W-:Y:S01]  /*128d0*/  ENDCOLLECTIVE ;  /* 0x000000000000791b */ /* 0x003fe20003800000 */
.L_x_4435:
[----:B------:R-:W-:-:S04]  /*128e0*/  @!P0 LEA R3, P2, R8, R3, 0x1 ;  /* 0x0000000308038211 */ /* 0x000fc800078408ff */
[----:B------:R-:W-:-:S04]  /*128f0*/  @!P0 IADD3.X R2, RZ, R2, RZ, P2, !PT ;  /* 0x00000002ff028210 */ /* 0x000fc800017fe4ff */
        /* <DEDUP_REMOVED lines=12> */
.L_x_4436:
[----:B------:R-:W-:Y:S01]  /*129c0*/  IMAD.MOV.U32 R0, RZ, RZ, R14 ;  /* 0x000000ffff007224 */ /* 0x000fe200078e000e */
[----:B------:R-:W-:Y:S06]  /*129d0*/  BRA `(.L_x_4437) ;  /* 0xffffffc4001c7947 */ /* 0x000fec000383ffff */
.L_x_4362:
[----:B0-----:R0:W1:Y:S02]  /*129e0*/  SYNCS.PHASECHK.TRANS64.TRYWAIT P0, [R23+URZ+0x28c20], R0 ;  /* 0x028c2000170075a7 */ /* 0x001064000800017f */
[----:B-1----:R-:W-:Y:S05]  /*129f0*/  @!P0 NANOSLEEP.SYNCS 0x989680 ;  /* 0x009896800000895d */ /* 0x002fea0003900000 */
[----:B------:R-:W1:Y:S02]  /*12a00*/  @!P0 SYNCS.PHASECHK.TRANS64 P0, [R23+URZ+0x28c20], R0 ;  /* 0x028c2000170085a7 */ /* 0x000e64000800007f */
[----:B-1----:R-:W-:Y:S05]  /*12a10*/  @!P0 BRA `(.L_x_4362) ;  /* 0xfffffffc00f08947 */ /* 0x002fea000383ffff */
[----:B------:R-:W-:Y:S05]  /*12a20*/  BRA `(.L_x_4438) ;  /* 0xffffffc400787947 */ /* 0x000fea000383ffff */
.L_x_4365:
[----:B0-----:R0:W1:Y:S02]  /*12a30*/  SYNCS.PHASECHK.TRANS64.TRYWAIT P0, [R27+URZ+0x28c60], R0 ;  /* 0x028c60001b0075a7 */ /* 0x001064000800017f */
[----:B-1----:R-:W-:Y:S05]  /*12a40*/  @!P0 NANOSLEEP.SYNCS 0x989680 ;  /* 0x009896800000895d */ /* 0x002fea0003900000 */
[----:B------:R-:W1:Y:S02]  /*12a50*/  @!P0 SYNCS.PHASECHK.TRANS64 P0, [R27+URZ+0x28c60], R0 ;  /* 0x028c60001b0085a7 */ /* 0x000e64000800007f */
[----:B-1----:R-:W-:Y:S05]  /*12a60*/  @!P0 BRA `(.L_x_4365) ;  /* 0xfffffffc00f08947 */ /* 0x002fea000383ffff */
[----:B------:R-:W-:Y:S05]  /*12a70*/  BRA `(.L_x_4439) ;  /* 0xffffffc400887947 */ /* 0x000fea000383ffff */
.L_x_4366:
        /* <DEDUP_REMOVED lines=8> */
.L_x_4441:
[----:B------:R-:W-:Y:S05]  /*12b00*/  BSYNC B0 ;  /* 0x0000000000007941 */ /* 0x000fea0003800000 */
.L_x_4440:
[----:B------:R0:W5:Y:S01]  /*12b10*/  LDL R8, [R1+0x4] ;  /* 0x0000040001087983 */ /* 0x0001620000100800 */
[----:B------:R-:W-:Y:S01]  /*12b20*/  IMAD.MOV.U32 R13, RZ, RZ, R4 ;  /* 0x000000ffff0d7224 */ /* 0x000fe200078e0004 */
[----:B------:R-:W-:Y:S01]  /*12b30*/  MOV R3, R14 ;  /* 0x0000000e00037202 */ /* 0x000fe20000000f00 */
[----:B------:R-:W-:Y:S01]  /*12b40*/  IMAD.MOV.U32 R12, RZ, RZ, RZ ;  /* 0x000000ffff0c7224 */ /* 0x000fe200078e00ff */
[----:B------:R-:W1:Y:S01]  /*12b50*/  S2R R7, SR_TID.X ;  /* 0x0000000000077919 */ /* 0x000e620000002100 */
[----:B------:R-:W-:Y:S01]  /*12b60*/  IMAD.MOV.U32 R11, RZ, RZ, 0x181f ;  /* 0x0000181fff0b7424 */ /* 0x000fe200078e00ff */
[C---:B------:R-:W-:Y:S01]  /*12b70*/  LOP3.LUT P5, RZ, R30.reuse, 0x2, RZ, 0xc0, !PT ;  /* 0x000000021eff7812 */ /* 0x040fe200078ac0ff */
[----:B------:R-:W-:Y:S01]  /*12b80*/  IMAD.MOV.U32 R15, RZ, RZ, -0x1 ;  /* 0xffffffffff0f7424 */ /* 0x000fe200078e00ff */
[C---:B------:R-:W-:Y:S01]  /*12b90*/  LOP3.LUT P4, RZ, R30.reuse, 0x4, RZ, 0xc0, !PT ;  /* 0x000000041eff7812 */ /* 0x040fe2000788c0ff */
[----:B------:R-:W-:Y:S01]  /*12ba0*/  IMAD R5, R5, 0x2, R23 ;  /* 0x0000000205057824 */ /* 0x000fe200078e0217 */
[----:B0-----:R-:W-:-:S13]  /*12bb0*/  LOP3.LUT P3, RZ, R30, 0x8, RZ, 0xc0, !PT ;  /* 0x000000081eff7812 */ /* 0x001fda000786c0ff */
[----:B-1---5:R-:W-:Y:S05]  /*12bc0*/  WARPSYNC.COLLECTIVE R15, `(.L_x_4442) ;  /* 0x000000000f087348 */ /* 0x022fea0003c00000 */
[----:B------:R0:W2:Y:S02]  /*12bd0*/  SHFL.IDX P6, R14, R13, R12, R11 ;  /* 0x0000000c0d0e7389 */ /* 0x0000a400000c000b */
[----:B012--5:R-:W-:Y:S01]  /*12be0*/  ENDCOLLECTIVE ;  /* 0x000000000000791b */ /* 0x027fe20003800000 */
.L_x_4442:
[----:B------:R-:W-:Y:S02]  /*12bf0*/  LOP3.LUT R22, R22, 0xfffffeff, RZ, 0xc0, !PT ;  /* 0xfffffeff16167812 */ /* 0x000fe400078ec0ff */
[----:B------:R-:W-:Y:S02]  /*12c00*/  LOP3.LUT P2, RZ, R30, 0x10, RZ, 0xc0, !PT ;  /* 0x000000101eff7812 */ /* 0x000fe4000784c0ff */
[----:B------:R-:W-:Y:S01]  /*12c10*/  MOV R13, R6 ;  /* 0x00000006000d7202 */ /* 0x000fe20000000f00 */
        /* <DEDUP_REMOVED lines=38> */
.L_x_4443:
[----:B------:R-:W-:Y:S02]  /*12e80*/  IMAD.MOV.U32 R13, RZ, RZ, R4 ;  /* 0x000000ffff0d7224 */ /* 0x000fe400078e0004 */
[----:B------:R-:W-:-:S07]  /*12e90*/  IMAD.MOV.U32 R3, RZ, RZ, R14 ;  /* 0x000000ffff037224 */ /* 0x000fce00078e000e */
[----:B------:R-:W-:Y:S05]  /*12ea0*/  WARPSYNC.COLLECTIVE R15, `(.L_x_4444) ;  /* 0x000000000f087348 */ /* 0x000fea0003c00000 */
[----:B------:R0:W1:Y:S02]  /*12eb0*/  SHFL.IDX P6, R14, R13, R12, R11 ;  /* 0x0000000c0d0e7389 */ /* 0x00006400000c000b */
[----:B01----:R-:W-:Y:S01]  /*12ec0*/  ENDCOLLECTIVE ;  /* 0x000000000000791b */ /* 0x003fe20003800000 */
.L_x_4444:
        /* <DEDUP_REMOVED lines=29> */
.L_x_4445:
[----:B------:R-:W-:Y:S02]  /*130a0*/  IMAD.MOV.U32 R13, RZ, RZ, R4 ;  /* 0x000000ffff0d7224 */ /* 0x000fe400078e0004 */
[----:B------:R-:W-:-:S07]  /*130b0*/  IMAD.MOV.U32 R7, RZ, RZ, R14 ;  /* 0x000000ffff077224 */ /* 0x000fce00078e000e */
[----:B------:R-:W-:Y:S05]  /*130c0*/  WARPSYNC.COLLECTIVE R15, `(.L_x_4446) ;  /* 0x000000000f087348 */ /* 0x000fea0003c00000 */
[----:B------:R0:W1:Y:S02]  /*130d0*/  SHFL.IDX P6, R14, R13, R12, R11 ;  /* 0x0000000c0d0e7389 */ /* 0x00006400000c000b */
[----:B01----:R-:W-:Y:S01]  /*130e0*/  ENDCOLLECTIVE ;  /* 0x000000000000791b */ /* 0x003fe20003800000 */
.L_x_4446:
[----:B------:R-:W-:Y:S02]  /*130f0*/  IMAD.MOV.U32 R13, RZ, RZ, R6 ;  /* 0x000000ffff0d7224 */ /* 0x000fe400078e0006 */
[----:B------:R-:W-:Y:S01]  /*13100*/  IMAD.MOV.U32 R12, RZ, RZ, 0x3 ;  /* 0x00000003ff0c7424 */ /* 0x000fe200078e00ff */
[----:B------:R-:W-:-:S04]  /*13110*/  MOV R2, R14 ;  /* 0x0000000e00027202 */ /* 0x000fc80000000f00 */
        /* <DEDUP_REMOVED lines=26> */
.L_x_4447:
[----:B------:R-:W-:Y:S02]  /*132c0*/  IMAD.MOV.U32 R13, RZ, RZ, R4 ;  /* 0x000000ffff0d7224 */ /* 0x000fe400078e0004 */
[----:B------:R-:W-:-:S07]  /*132d0*/  IMAD.MOV.U32 R6, RZ, RZ, R14 ;  /* 0x000000ffff067224 */ /* 0x000fce00078e000e */
[----:B------:R-:W-:Y:S05]  /*132e0*/  WARPSYNC.COLLECTIVE R15, `(.L_x_4448) ;  /* 0x000000000f087348 */ /* 0x000fea0003c00000 */
[----:B------:R0:W1:Y:S02]  /*132f0*/  SHFL.IDX P6, R14, R13, R12, R11 ;  /* 0x0000000c0d0e7389 */ /* 0x00006400000c000b */
[----:B01----:R-:W-:Y:S01]  /*13300*/  ENDCOLLECTIVE ;  /* 0x000000000000791b */ /* 0x003fe20003800000 */
.L_x_4448:
[----:B------:R-:W-:Y:S01]  /*13310*/  IMAD.MOV.U32 R2, RZ, RZ, R14 ;  /* 0x000000ffff027224 */ /* 0x000fe200078e000e */
[----:B------:R-:W-:Y:S06]  /*13320*/  BRA `(.L_x_4449) ;  /* 0xffffffc4001c7947 */ /* 0x000fec000383ffff */
.L_x_4373:
[----:B0-----:R0:W1:Y:S02]  /*13330*/  SYNCS.PHASECHK.TRANS64.TRYWAIT P0, [R6+URZ+0x28c40], R17 ;  /* 0x028c4011060075a7 */ /* 0x001064000800017f */
[----:B-1----:R-:W-:Y:S05]  /*13340*/  @!P0 NANOSLEEP.SYNCS 0x989680 ;  /* 0x009896800000895d */ /* 0x002fea0003900000 */
[----:B------:R-:W1:Y:S02]  /*13350*/  @!P0 SYNCS.PHASECHK.TRANS64 P0, [R6+URZ+0x28c40], R17 ;  /* 0x028c4011060085a7 */ /* 0x000e64000800007f */
[----:B-1----:R-:W-:Y:S05]  /*13360*/  @!P0 BRA `(.L_x_4373) ;  /* 0xfffffffc00f08947 */ /* 0x002fea000383ffff */
[----:B------:R-:W-:Y:S05]  /*13370*/  BRA `(.L_x_4450) ;  /* 0xffffffc800a87947 */ /* 0x000fea000383ffff */
.L_x_4374:
[----:B------:R-:W-:Y:S01]  /*13380*/  BSSY B1, `(.L_x_4451) ;  /* 0x0000008000017945 */ /* 0x000fe20003800000 */
[----:B------:R-:W-:Y:S01]  /*13390*/  IMAD.MOV.U32 R13, RZ, RZ, R27 ;  /* 0x000000ffff0d7224 */ /* 0x000fe200078e001b */
[----:B------:R-:W-:Y:S01]  /*133a0*/  MOV R15, 0xffffffff ;  /* 0xffffffff000f7802 */ /* 0x000fe20000000f00 */
[----:B------:R-:W-:Y:S02]  /*133b0*/  IMAD.MOV.U32 R12, RZ, RZ, RZ ;  /* 0x000000ffff0c7224 */ /* 0x000fe400078e00ff */
[----:B------:R-:W-:-:S07]  /*133c0*/  IMAD.MOV.U32 R11, RZ, RZ, 0x181f ;  /* 0x0000181fff0b7424 */ /* 0x000fce00078e00ff */
[----:B0-----:R-:W-:Y:S05]  /*133d0*/  WARPSYNC.COLLECTIVE R15, `(.L_x_4452) ;  /* 0x000000000f087348 */ /* 0x001fea0003c00000 */
[----:B------:R1:W2:Y:S02]  /*133e0*/  SHFL.IDX P6, R14, R13, R12, R11 ;  /* 0x0000000c0d0e7389 */ /* 0x0002a400000c000b */
[----:B012---:R-:W-:Y:S01]  /*133f0*/  ENDCOLLECTIVE ;  /* 0x000000000000791b */ /* 0x007fe20003800000 */
.L_x_4452:
[----:B------:R-:W-:Y:S05]  /*13400*/  BSYNC B1 ;  /* 0x0000000000017941 */ /* 0x000fea0003800000 */
.L_x_4451:
        /* <DEDUP_REMOVED lines=9> */
.L_x_4453:
[----:B------:R-:W-:Y:S01]  /*134a0*/  IMAD.MOV.U32 R13, RZ, RZ, R27 ;  /* 0x000000ffff0d7224 */ /* 0x000fe200078e001b */
[----:B------:R-:W-:Y:S01]  /*134b0*/  MOV R12, 0x1 ;  /* 0x00000001000c7802 */ /* 0x000fe20000000f00 */
[----:B------:R-:W-:-:S07]  /*134c0*/  IMAD.MOV.U32 R2, RZ, RZ, R14 ;  /* 0x000000ffff027224 */ /* 0x000fce00078e000e */
[----:B------:R-:W-:Y:S05]  /*134d0*/  WARPSYNC.COLLECTIVE R15, `(.L_x_4454) ;  /* 0x000000000f087348 */ /* 0x000fea0003c00000 */
[----:B------:R0:W1:Y:S02]  /*134e0*/  SHFL.IDX P6, R14, R13, R12, R11 ;  /* 0x0000000c0d0e7389 */ /* 0x00006400000c000b */
[----:B01----:R-:W-:Y:S01]  /*134f0*/  ENDCOLLECTIVE ;  /* 0x000000000000791b */ /* 0x003fe20003800000 */
.L_x_4454:
        /* <DEDUP_REMOVED lines=11> */
.L_x_4455:
[----:B------:R-:W-:Y:S02]  /*135b0*/  IMAD.MOV.U32 R13, RZ, RZ, R27 ;  /* 0x000000ffff0d7224 */ /* 0x000fe400078e001b */
[----:B------:R-:W-:Y:S02]  /*135c0*/  IMAD.MOV.U32 R12, RZ, RZ, 0x2 ;  /* 0x00000002ff0c7424 */ /* 0x000fe400078e00ff */
[----:B------:R-:W-:-:S07]  /*135d0*/  IMAD.MOV.U32 R2, RZ, RZ, R14 ;  /* 0x000000ffff027224 */ /* 0x000fce00078e000e */
[----:B------:R-:W-:Y:S05]  /*135e0*/  WARPSYNC.COLLECTIVE R15, `(.L_x_4456) ;  /* 0x000000000f087348 */ /* 0x000fea0003c00000 */
[----:B------:R0:W1:Y:S02]  /*135f0*/  SHFL.IDX P6, R14, R13, R12, R11 ;  /* 0x0000000c0d0e7389 */ /* 0x00006400000c000b */
[----:B01----:R-:W-:Y:S01]  /*13600*/  ENDCOLLECTIVE ;  /* 0x000000000000791b */ /* 0x003fe20003800000 */
.L_x_4456:
        /* <DEDUP_REMOVED lines=11> */
.L_x_4457:
[----:B------:R-:W-:Y:S02]  /*136c0*/  IMAD.MOV.U32 R13, RZ, RZ, R27 ;  /* 0x000000ffff0d7224 */ /* 0x000fe400078e001b */
[----:B------:R-:W-:Y:S02]  /*136d0*/  IMAD.MOV.U32 R12, RZ, RZ, 0x3 ;  /* 0x00000003ff0c7424 */ /* 0x000fe400078e00ff */
[----:B------:R-:W-:-:S07]  /*136e0*/  IMAD.MOV.U32 R2, RZ, RZ, R14 ;  /* 0x000000ffff027224 */ /* 0x000fce00078e000e */
[----:B------:R-:W-:Y:S05]  /*136f0*/  WARPSYNC.COLLECTIVE R15, `(.L_x_4458) ;  /* 0x000000000f087348 */ /* 0x000fea0003c00000 */
[----:B------:R0:W1:Y:S02]  /*13700*/  SHFL.IDX P6, R14, R13, R12, R11 ;  /* 0x0000000c0d0e7389 */ /* 0x00006400000c000b */
[----:B01----:R-:W-:Y:S01]  /*13710*/  ENDCOLLECTIVE ;  /* 0x000000000000791b */ /* 0x003fe20003800000 */
.L_x_4458:
        /* <DEDUP_REMOVED lines=11> */
.L_x_4459:
[----:B------:R-:W-:Y:S01]  /*137d0*/  IMAD.MOV.U32 R2, RZ, RZ, R14 ;  /* 0x000000ffff027224 */ /* 0x000fe200078e000e */
[----:B------:R-:W-:Y:S06]  /*137e0*/  BRA `(.L_x_4460) ;  /* 0xffffffc800387947 */ /* 0x000fec000383ffff */
.L_x_4379:
[----:B---3--:R3:W4:Y:S02]  /*137f0*/  SYNCS.PHASECHK.TRANS64.TRYWAIT P0, [R6+URZ+0x28c60], R17 ;  /* 0x028c6011060075a7 */ /* 0x008724000800017f */
[----:B----4-:R-:W-:Y:S05]  /*13800*/  @!P0 NANOSLEEP.SYNCS 0x989680 ;  /* 0x009896800000895d */ /* 0x010fea0003900000 */
[----:B------:R-:W4:Y:S02]  /*13810*/  @!P0 SYNCS.PHASECHK.TRANS64 P0, [R6+URZ+0x28c60], R17 ;  /* 0x028c6011060085a7 */ /* 0x000f24000800007f */
[----:B----4-:R-:W-:Y:S05]  /*13820*/  @!P0 BRA `(.L_x_4379) ;  /* 0xfffffffc00f08947 */ /* 0x010fea000383ffff */
[----:B------:R-:W-:Y:S05]  /*13830*/  BRA `(.L_x_4461) ;  /* 0xffffffc800887947 */ /* 0x000fea000383ffff */
.L_x_4380:
        /* <DEDUP_REMOVED lines=8> */
.L_x_4463:
[----:B------:R-:W-:Y:S05]  /*138c0*/  BSYNC B1 ;  /* 0x0000000000017941 */ /* 0x000fea0003800000 */
.L_x_4462:
        /* <DEDUP_REMOVED lines=12> */
.L_x_4464:
        /* <DEDUP_REMOVED lines=18> */
.L_x_4465:
        /* <DEDUP_REMOVED lines=11> */
[----:B------:R-:W-:-:S03]  /*13b60*/  MOV R5, R14 ;  /* 0x0000000e00057202 */ /* 0x000fc60000000f00 */
[----:B------:R0:W-:Y:S04]  /*13b70*/  LDGSTS.E.BYPASS.LTC128B.128 [R17+0xc400], desc[UR50][R2.64+0x300], P0 ;  /* 0x0c40030002117fae */ /* 0x0001e80008101d72 */
[----:B0-----:R-:W-:Y:S05]  /*13b80*/  WARPSYNC.COLLECTIVE R15, `(.L_x_4466) ;  /* 0x000000000f087348 */ /* 0x001fea0003c00000 */
[----:B------:R1:W2:Y:S02]  /*13b90*/  SHFL.IDX P6, R14, R13, R12, R11 ;  /* 0x0000000c0d0e7389 */ /* 0x0002a400000c000b */
[----:B012---:R-:W-:Y:S01]  /*13ba0*/  ENDCOLLECTIVE ;  /* 0x000000000000791b */ /* 0x007fe20003800000 */
.L_x_4466:
        /* <DEDUP_REMOVED lines=19> */
.L_x_4467:
        /* <DEDUP_REMOVED lines=14> */
.L_x_4468:
        /* <DEDUP_REMOVED lines=16> */
.L_x_4469:
        /* <DEDUP_REMOVED lines=10> */
[----:B------:R-:W-:-:S07]  /*13f60*/  MOV R10, R14 ;  /* 0x0000000e000a7202 */ /* 0x000fce0000000f00 */
[----:B0-----:R-:W-:Y:S05]  /*13f70*/  WARPSYNC.COLLECTIVE R15, `(.L_x_4470) ;  /* 0x000000000f087348 */ /* 0x001fea0003c00000 */
[----:B------:R1:W2:Y:S02]  /*13f80*/  SHFL.IDX P6, R14, R13, R12, R11 ;  /* 0x0000000c0d0e7389 */ /* 0x0002a400000c000b */
[----:B012---:R-:W-:Y:S01]  /*13f90*/  ENDCOLLECTIVE ;  /* 0x000000000000791b */ /* 0x007fe20003800000 */
.L_x_4470:
[----:B------:R-:W-:Y:S05]  /*13fa0*/  BRA `(.L_x_4471) ;  /* 0xffffffc400f47947 */ /* 0x000fea000383ffff */
.L_x_4388:
        /* <DEDUP_REMOVED lines=8> */
.L_x_4473:
[----:B------:R-:W-:Y:S05]  /*14030*/  BSYNC B0 ;  /* 0x0000000000007941 */ /* 0x000fea0003800000 */
.L_x_4472:
[----:B------:R-:W-:Y:S01]  /*14040*/  IMAD.MOV.U32 R13, RZ, RZ, R16 ;  /* 0x000000ffff0d7224 */ /* 0x000fe200078e0010 */
[----:B------:R-:W-:Y:S01]  /*14050*/  MOV R15, 0xffffffff ;  /* 0xffffffff000f7802 */ /* 0x000fe20000000f00 */
[----:B------:R-:W-:Y:S02]  /*14060*/  IMAD.MOV.U32 R12, RZ, RZ, 0x1 ;  /* 0x00000001ff0c7424 */ /* 0x000fe400078e00ff */
[----:B------:R-:W-:Y:S02]  /*14070*/  IMAD.MOV.U32 R11, RZ, RZ, 0x1f ;  /* 0x0000001fff0b7424 */ /* 0x000fe400078e00ff */
[----:B------:R-:W-:Y:S02]  /*14080*/  IMAD.IADD R7, R19, 0x1, R8 ;  /* 0x0000000113077824 */ /* 0x000fe400078e0208 */
[----:B------:R-:W-:-:S07]  /*14090*/  IMAD.MOV.U32 R0, RZ, RZ, R14 ;  /* 0x000000ffff007224 */ /* 0x000fce00078e000e */
[----:B------:R-:W-:Y:S05]  /*140a0*/  WARPSYNC.COLLECTIVE R15, `(.L_x_4474) ;  /* 0x000000000f087348 */ /* 0x000fea0003c00000 */
[----:B------:R0:W1:Y:S02]  /*140b0*/  SHFL.IDX P6, R14, R13, R12, R11 ;  /* 0x0000000c0d0e7389 */ /* 0x00006400000c000b */
[----:B01----:R-:W-:Y:S01]  /*140c0*/  ENDCOLLECTIVE ;  /* 0x000000000000791b */ /* 0x003fe20003800000 */
.L_x_4474:
        /* <DEDUP_REMOVED lines=18> */
.L_x_4475:
[----:B------:R-:W-:Y:S01]  /*141f0*/  IMAD.MOV.U32 R12, RZ, RZ, 0x2 ;  /* 0x00000002ff0c7424 */ /* 0x000fe200078e00ff */
[----:B------:R-:W-:-:S05]  /*14200*/  SEL R4, R14, RZ, P1 ;  /* 0x000000ff0e047207 */ /* 0x000fca0000800000 */
[----:B------:R-:W-:-:S04]  /*14210*/  IMAD.IADD R4, R17, 0x1, R4 ;  /* 0x0000000111047824 */ /* 0x000fc800078e0204 */
[----:B------:R-:W-:-:S07]  /*14220*/  IMAD.MOV.U32 R13, RZ, RZ, R4 ;  /* 0x000000ffff0d7224 */ /* 0x000fce00078e0004 */
[----:B------:R-:W-:Y:S05]  /*14230*/  WARPSYNC.COLLECTIVE R15, `(.L_x_4476) ;  /* 0x000000000f087348 */ /* 0x000fea0003c00000 */
[----:B------:R0:W1:Y:S02]  /*14240*/  SHFL.UP P6, R14, R13, R12, R11 ;  /* 0x0400000c0d0e7389 */ /* 0x00006400000c000b */
[----:B01----:R-:W-:Y:S01]  /*14250*/  ENDCOLLECTIVE ;  /* 0x000000000000791b */ /* 0x003fe20003800000 */
.L_x_4476:
[----:B------:R-:W-:Y:S01]  /*14260*/  IMAD.MOV.U32 R12, RZ, RZ, 0x4 ;  /* 0x00000004ff0c7424 */ /* 0x000fe200078e00ff */
[----:B------:R-:W-:-:S04]  /*14270*/  SEL R3, R14, RZ, P2 ;  /* 0x000000ff0e037207 */ /* 0x000fc80001000000 */
[----:B------:R-:W-:-:S05]  /*14280*/  IADD3 R6, R4, R3, RZ ;  /* 0x0000000304067210 */ /* 0x000fca0007ffe0ff */
[----:B------:R-:W-:-:S07]  /*14290*/  IMAD.MOV.U32 R13, RZ, RZ, R6 ;  /* 0x000000ffff0d7224 */ /* 0x000fce00078e0006 */
[----:B------:R-:W-:Y:S05]  /*142a0*/  WARPSYNC.COLLECTIVE R15, `(.L_x_4477) ;  /* 0x000000000f087348 */ /* 0x000fea0003c00000 */
[----:B------:R0:W1:Y:S02]  /*142b0*/  SHFL.UP P6, R14, R13, R12, R11 ;  /* 0x0400000c0d0e7389 */ /* 0x00006400000c000b */
[----:B01----:R-:W-:Y:S01]  /*142c0*/  ENDCOLLECTIVE ;  /* 0x000000000000791b */ /* 0x003fe20003800000 */
.L_x_4477:
[----:B------:R-:W-:Y:S01]  /*142d0*/  IMAD.MOV.U32 R12, RZ, RZ, 0x8 ;  /* 0x00000008ff0c7424 */ /* 0x000fe200078e00ff */
[----:B------:R-:W-:-:S05]  /*142e0*/  SEL R3, R14, RZ, P3 ;  /* 0x000000ff0e037207 */ /* 0x000fca0001800000 */
[----:B------:R-:W-:-:S04]  /*142f0*/  IMAD.IADD R2, R6, 0x1, R3 ;  /* 0x0000000106027824 */ /* 0x000fc800078e0203 */
[----:B------:R-:W-:-:S07]  /*14300*/  IMAD.MOV.U32 R13, RZ, RZ, R2 ;  /* 0x000000ffff0d7224 */ /* 0x000fce00078e0002 */
[----:B------:R-:W-:Y:S05]  /*14310*/  WARPSYNC.COLLECTIVE R15, `(.L_x_4478) ;  /* 0x000000000f087348 */ /* 0x000fea0003c00000 */
[----:B------:R0:W1:Y:S02]  /*14320*/  SHFL.UP P6, R14, R13, R12, R11 ;  /* 0x0400000c0d0e7389 */ /* 0x00006400000c000b */
[----:B01----:R-:W-:Y:S01]  /*14330*/  ENDCOLLECTIVE ;  /* 0x000000000000791b */ /* 0x003fe20003800000 */
.L_x_4478:
[----:B------:R-:W-:Y:S01]  /*14340*/  IMAD.MOV.U32 R12, RZ, RZ, 0x10 ;  /* 0x00000010ff0c7424 */ /* 0x000fe200078e00ff */
[----:B------:R-:W-:-:S05]  /*14350*/  SEL R3, R14, RZ, P4 ;  /* 0x000000ff0e037207 */ /* 0x000fca0002000000 */
[----:B------:R-:W-:-:S04]  /*14360*/  IMAD.IADD R3, R2, 0x1, R3 ;  /* 0x0000000102037824 */ /* 0x000fc800078e0203 */
[----:B------:R-:W-:-:S07]  /*14370*/  IMAD.MOV.U32 R13, RZ, RZ, R3 ;  /* 0x000000ffff0d7224 */ /* 0x000fce00078e0003 */
[----:B------:R-:W-:Y:S05]  /*14380*/  WARPSYNC.COLLECTIVE R15, `(.L_x_4479) ;  /* 0x000000000f087348 */ /* 0x000fea0003c00000 */
[----:B------:R0:W1:Y:S02]  /*14390*/  SHFL.UP P6, R14, R13, R12, R11 ;  /* 0x0400000c0d0e7389 */ /* 0x00006400000c000b */
[----:B01----:R-:W-:Y:S01]  /*143a0*/  ENDCOLLECTIVE ;  /* 0x000000000000791b */ /* 0x003fe20003800000 */
.L_x_4479:
[----:B------:R-:W-:Y:S02]  /*143b0*/  IMAD.MOV.U32 R12, RZ, RZ, 0x1f ;  /* 0x0000001fff0c7424 */ /* 0x000fe400078e00ff */
[----:B------:R-:W-:Y:S01]  /*143c0*/  IMAD.MOV.U32 R11, RZ, RZ, 0x1f ;  /* 0x0000001fff0b7424 */ /* 0x000fe200078e00ff */
[----:B------:R-:W-:-:S05]  /*143d0*/  SEL R2, R14, RZ, P5 ;  /* 0x000000ff0e027207 */ /* 0x000fca0002800000 */
[----:B------:R-:W-:-:S05]  /*143e0*/  IMAD.IADD R2, R3, 0x1, R2 ;  /* 0x0000000103027824 */ /* 0x000fca00078e0202 */
[----:B------:R-:W-:-:S07]  /*143f0*/  MOV R13, R2 ;  /* 0x00000002000d7202 */ /* 0x000fce0000000f00 */
[----:B------:R-:W-:Y:S05]  /*14400*/  WARPSYNC.COLLECTIVE R15, `(.L_x_4480) ;  /* 0x000000000f087348 */ /* 0x000fea0003c00000 */
[----:B------:R0:W1:Y:S02]  /*14410*/  SHFL.IDX P6, R14, R13, R12, R11 ;  /* 0x0000000c0d0e7389 */ /* 0x00006400000c000b */
[----:B01----:R-:W-:Y:S01]  /*14420*/  ENDCOLLECTIVE ;  /* 0x000000000000791b */ /* 0x003fe20003800000 */
.L_x_4480:
[----:B------:R-:W-:Y:S05]  /*14430*/  BRA `(.L_x_4481) ;  /* 0xffffffc800887947 */ /* 0x000fea000383ffff */
.L_x_4393:
        /* <DEDUP_REMOVED lines=8> */
.L_x_4483:
[----:B------:R-:W-:Y:S05]  /*144c0*/  BSYNC B0 ;  /* 0x0000000000007941 */ /* 0x000fea0003800000 */
.L_x_4482:
[----:B------:R-:W-:Y:S01]  /*144d0*/  SEL R14, R14, RZ, P1 ;  /* 0x000000ff0e0e7207 */ /* 0x000fe20000800000 */
[----:B------:R-:W-:Y:S01]  /*144e0*/  IMAD.MOV.U32 R12, RZ, RZ, 0x2 ;  /* 0x00000002ff0c7424 */ /* 0x000fe200078e00ff */
[----:B------:R-:W-:Y:S01]  /*144f0*/  MOV R15, 0xffffffff ;  /* 0xffffffff000f7802 */ /* 0x000fe20000000f00 */
[----:B------:R-:W-:Y:S02]  /*14500*/  IMAD.MOV.U32 R11, RZ, RZ, RZ ;  /* 0x000000ffff0b7224 */ /* 0x000fe400078e00ff */
[----:B------:R-:W-:-:S07]  /*14510*/  IMAD.IADD R13, R17, 0x1, R14 ;  /* 0x00000001110d7824 */ /* 0x000fce00078e020e */
[----:B------:R-:W-:Y:S05]  /*14520*/  WARPSYNC.COLLECTIVE R15, `(.L_x_4484) ;  /* 0x000000000f087348 */ /* 0x000fea0003c00000 */
[----:B------:R0:W1:Y:S02]  /*14530*/  SHFL.UP P6, R14, R13, R12, R11 ;  /* 0x0400000c0d0e7389 */ /* 0x00006400000c000b */
[----:B01----:R-:W-:Y:S01]  /*14540*/  ENDCOLLECTIVE ;  /* 0x000000000000791b */ /* 0x003fe20003800000 */
.L_x_4484:
[----:B------:R-:W-:Y:S01]  /*14550*/  IMAD.MOV.U32 R12, RZ, RZ, 0x4 ;  /* 0x00000004ff0c7424 */ /* 0x000fe200078e00ff */
[----:B------:R-:W-:-:S05]  /*14560*/  SEL R2, R14, RZ, P2 ;  /* 0x000000ff0e027207 */ /* 0x000fca0001000000 */
[----:B------:R-:W-:-:S04]  /*14570*/  IMAD.IADD R2, R13, 0x1, R2 ;  /* 0x000000010d027824 */ /* 0x000fc800078e0202 */
[----:B------:R-:W-:-:S07]  /*14580*/  IMAD.MOV.U32 R13, RZ, RZ, R2 ;  /* 0x000000ffff0d7224 */ /* 0x000fce00078e0002 */
[----:B------:R-:W-:Y:S05]  /*14590*/  WARPSYNC.COLLECTIVE R15, `(.L_x_4485) ;  /* 0x000000000f087348 */ /* 0x000fea0003c00000 */
[----:B------:R0:W1:Y:S02]  /*145a0*/  SHFL.UP P6, R14, R13, R12, R11 ;  /* 0x0400000c0d0e7389 */ /* 0x00006400000c000b */
[----:B01----:R-:W-:Y:S01]  /*145b0*/  ENDCOLLECTIVE ;  /* 0x000000000000791b */ /* 0x003fe20003800000 */
.L_x_4485:
[----:B------:R-:W-:Y:S01]  /*145c0*/  IMAD.MOV.U32 R12, RZ, RZ, 0x8 ;  /* 0x00000008ff0c7424 */ /* 0x000fe200078e00ff */
[----:B------:R-:W-:-:S05]  /*145d0*/  SEL R3, R14, RZ, P3 ;  /* 0x000000ff0e037207 */ /* 0x000fca0001800000 */
[----:B------:R-:W-:-:S04]  /*145e0*/  IMAD.IADD R3, R2, 0x1, R3 ;  /* 0x0000000102037824 */ /* 0x000fc800078e0203 */
[----:B------:R-:W-:-:S07]  /*145f0*/  IMAD.MOV.U32 R13, RZ, RZ, R3 ;  /* 0x000000ffff0d7224 */ /* 0x000fce00078e0003 */
[----:B------:R-:W-:Y:S05]  /*14600*/  WARPSYNC.COLLECTIVE R15, `(.L_x_4486) ;  /* 0x000000000f087348 */ /* 0x000fea0003c00000 */
[----:B------:R0:W1:Y:S02]  /*14610*/  SHFL.UP P6, R14, R13, R12, R11 ;  /* 0x0400000c0d0e7389 */ /* 0x00006400000c000b */
[----:B01----:R-:W-:Y:S01]  /*14620*/  ENDCOLLECTIVE ;  /* 0x000000000000791b */ /* 0x003fe20003800000 */
.L_x_4486:
[----:B------:R-:W-:Y:S01]  /*14630*/  IMAD.MOV.U32 R12, RZ, RZ, 0x10 ;  /* 0x00000010ff0c7424 */ /* 0x000fe200078e00ff */
[----:B------:R-:W-:-:S05]  /*14640*/  SEL R4, R14, RZ, P4 ;  /* 0x000000ff0e047207 */ /* 0x000fca0002000000 */
[----:B------:R-:W-:-:S04]  /*14650*/  IMAD.IADD R4, R3, 0x1, R4 ;  /* 0x0000000103047824 */ /* 0x000fc800078e0204 */
[----:B------:R-:W-:-:S07]  /*14660*/  IMAD.MOV.U32 R13, RZ, RZ, R4 ;  /* 0x000000ffff0d7224 */ /* 0x000fce00078e0004 */
[----:B------:R-:W-:Y:S05]  /*14670*/  WARPSYNC.COLLECTIVE R15, `(.L_x_4487) ;  /* 0x000000000f087348 */ /* 0x000fea0003c00000 */
[----:B------:R0:W1:Y:S02]  /*14680*/  SHFL.UP P6, R14, R13, R12, R11 ;  /* 0x0400000c0d0e7389 */ /* 0x00006400000c000b */
[----:B01----:R-:W-:Y:S01]  /*14690*/  ENDCOLLECTIVE ;  /* 0x000000000000791b */ /* 0x003fe20003800000 */
.L_x_4487:
[----:B------:R-:W-:Y:S02]  /*146a0*/  IMAD.MOV.U32 R12, RZ, RZ, 0x1f ;  /* 0x0000001fff0c7424 */ /* 0x000fe400078e00ff */
[----:B------:R-:W-:Y:S01]  /*146b0*/  IMAD.MOV.U32 R11, RZ, RZ, 0x1f ;  /* 0x0000001fff0b7424 */ /* 0x000fe200078e00ff */
[----:B------:R-:W-:-:S04]  /*146c0*/  SEL R3, R14, RZ, P5 ;  /* 0x000000ff0e037207 */ /* 0x000fc80002800000 */
[----:B------:R-:W-:-:S05]  /*146d0*/  IADD3 R2, R4, R3, RZ ;  /* 0x0000000304027210 */ /* 0x000fca0007ffe0ff */
[----:B------:R-:W-:-:S07]  /*146e0*/  IMAD.MOV.U32 R13, RZ, RZ, R2 ;  /* 0x000000ffff0d7224 */ /* 0x000fce00078e0002 */
[----:B------:R-:W-:Y:S05]  /*146f0*/  WARPSYNC.COLLECTIVE R15, `(.L_x_4488) ;  /* 0x000000000f087348 */ /* 0x000fea0003c00000 */
[----:B------:R0:W1:Y:S02]  /*14700*/  SHFL.IDX P6, R14, R13, R12, R11 ;  /* 0x0000000c0d0e7389 */ /* 0x00006400000c000b */
[----:B01----:R-:W-:Y:S01]  /*14710*/  ENDCOLLECTIVE ;  /* 0x000000000000791b */ /* 0x003fe20003800000 */
.L_x_4488:
[----:B------:R-:W-:Y:S05]  /*14720*/  BRA `(.L_x_4489) ;  /* 0xffffffc800687947 */ /* 0x000fea000383ffff */
.L_x_4395:
[----:B------:R-:W-:Y:S01]  /*14730*/  BSSY B0, `(.L_x_4490) ;  /* 0x0000006000007945 */ /* 0x000fe20003800000 */
[----:B------:R-:W-:Y:S01]  /*14740*/  PLOP3.LUT P6, PT, P6, PT, PT, 0x8, 0x0 ;  /* 0x000000000000781c */ /* 0x000fe200037ce170 */
[----:B------:R-:W-:-:S12]  /*14750*/  IMAD.MOV.U32 R15, RZ, RZ, -0x1 ;  /* 0xffffffffff0f7424 */ /* 0x000fd800078e00ff */
[----:B01----:R-:W-:Y:S05]  /*14760*/  WARPSYNC.COLLECTIVE R15, `(.L_x_4491) ;  /* 0x000000000f087348 */ /* 0x003fea0003c00000 */
[----:B------:R-:W-:Y:S01]  /*14770*/  VOTE.ANY R14, PT, P6 ;  /* 0x00000000000e7806 */ /* 0x000fe200030e0100 */
[----:B01----:R-:W-:Y:S06]  /*14780*/  ENDCOLLECTIVE ;  /* 0x000000000000791b */ /* 0x003fec0003800000 */
.L_x_4491:
[----:B------:R-:W-:Y:S05]  /*14790*/  BSYNC B0 ;  /* 0x0000000000007941 */ /* 0x000fea0003800000 */
.L_x_4490:
        /* <DEDUP_REMOVED lines=9> */
.L_x_4492:
[----:B------:R-:W-:Y:S01]  /*14830*/  MOV R17, R14 ;  /* 0x0000000e00117202 */ /* 0x000fe20000000f00 */
[----:B------:R-:W-:Y:S06]  /*14840*/  BRA `(.L_x_4493) ;  /* 0xffffffc800587947 */ /* 0x000fec000383ffff */
.L_x_4397:
[----:B------:R-:W-:Y:S01]  /*14850*/  BSSY B0, `(.L_x_4494) ;  /* 0x0000007000007945 */ /* 0x000fe20003800000 */
[----:B------:R-:W-:Y:S02]  /*14860*/  IMAD.MOV.U32 R13, RZ, RZ, R2 ;  /* 0x000000ffff0d7224 */ /* 0x000fe400078e0002 */
[----:B------:R-:W-:Y:S02]  /*14870*/  IMAD.MOV.U32 R11, RZ, RZ, 0x1f ;  /* 0x0000001fff0b7424 */ /* 0x000fe400078e00ff */
[----:B------:R-:W-:-:S07]  /*14880*/  IMAD.MOV.U32 R15, RZ, RZ, -0x1 ;  /* 0xffffffffff0f7424 */ /* 0x000fce00078e00ff */
[----:B0123--:R-:W-:Y:S05]  /*14890*/  WARPSYNC.COLLECTIVE R15, `(.L_x_4495) ;  /* 0x000000000f087348 */ /* 0x00ffea0003c00000 */
[----:B------:R4:W0:Y:S02]  /*148a0*/  SHFL.IDX P6, R14, R13, R12, R11 ;  /* 0x0000000c0d0e7389 */ /* 0x00082400000c000b */
[----:B01234-:R-:W-:Y:S01]  /*148b0*/  ENDCOLLECTIVE ;  /* 0x000000000000791b */ /* 0x01ffe20003800000 */
.L_x_4495:
[----:B------:R-:W-:Y:S05]  /*148c0*/  BSYNC B0 ;  /* 0x0000000000007941 */ /* 0x000fea0003800000 */
.L_x_4494:
[----:B------:R-:W-:Y:S05]  /*148d0*/  BRA `(.L_x_4396) ;  /* 0xffffffc800507947 */ /* 0x000fea000383ffff */
.L_x_4401:
[----:B0-----:R0:W1:Y:S02]  /*148e0*/  SYNCS.PHASECHK.TRANS64.TRYWAIT P0, [R5+URZ+0x28c20], R0 ;  /* 0x028c2000050075a7 */ /* 0x001064000800017f */
[----:B-1----:R-:W-:Y:S05]  /*148f0*/  @!P0 NANOSLEEP.SYNCS 0x989680 ;  /* 0x009896800000895d */ /* 0x002fea0003900000 */
[----:B------:R-:W1:Y:S02]  /*14900*/  @!P0 SYNCS.PHASECHK.TRANS64 P0, [R5+URZ+0x28c20], R0 ;  /* 0x028c2000050085a7 */ /* 0x000e64000800007f */
[----:B-1----:R-:W-:Y:S05]  /*14910*/  @!P0 BRA `(.L_x_4401) ;  /* 0xfffffffc00f08947 */ /* 0x002fea000383ffff */
[----:B------:R-:W-:Y:S05]  /*14920*/  BRA `(.L_x_4496) ;  /* 0xffffffcc00c87947 */ /* 0x000fea000383ffff */
.L_x_4402:
        /* <DEDUP_REMOVED lines=11> */
.L_x_4498:
[----:B------:R-:W-:Y:S05]  /*149e0*/  BSYNC B0 ;  /* 0x0000000000007941 */ /* 0x000fea0003800000 */
.L_x_4497:
[----:B------:R-:W-:Y:S05]  /*149f0*/  BRA `(.L_x_4499) ;  /* 0xffffffcc00b07947 */ /* 0x000fea000383ffff */
.L_x_4405:
[----:B------:R-:W-:Y:S01]  /*14a00*/  BSSY B1, `(.L_x_4500) ;  /* 0x0000006000017945 */ /* 0x000fe20003800000 */
[----:B------:R-:W-:-:S07]  /*14a10*/  IMAD.MOV.U32 R15, RZ, RZ, -0x1 ;  /* 0xffffffffff0f7424 */ /* 0x000fce00078e00ff */
[----:B0-234-:R-:W-:Y:S05]  /*14a20*/  WARPSYNC.COLLECTIVE R15, `(.L_x_4501) ;  /* 0x000000000f0c7348 */ /* 0x01dfea0003c00000 */
[----:B------:R-:W-:Y:S02]  /*14a30*/  ELECT P6, UR62, PT ;  /* 0x00000000003e782f */ /* 0x000fe400038c0000 */
[----:B------:R-:W-:Y:S01]  /*14a40*/  MOV R14, UR62 ;  /* 0x0000003e000e7c02 */ /* 0x000fe20008000f00 */
[----:B0-234-:R-:W-:Y:S10]  /*14a50*/  ENDCOLLECTIVE ;  /* 0x000000000000791b */ /* 0x01dff40003800000 */
.L_x_4501:
[----:B------:R-:W-:Y:S05]  /*14a60*/  BSYNC B1 ;  /* 0x0000000000017941 */ /* 0x000fea0003800000 */
.L_x_4500:
[----:B------:R-:W-:Y:S05]  /*14a70*/  BRA `(.L_x_4502) ;  /* 0xffffffcc00a87947 */ /* 0x000fea000383ffff */
.L_x_4407:
[----:B0-----:R0:W1:Y:S02]  /*14a80*/  SYNCS.PHASECHK.TRANS64.TRYWAIT P1, [R3+URZ+0x28c40], R2 ;  /* 0x028c4002030075a7 */ /* 0x001064000802017f */
[----:B-1----:R-:W-:Y:S05]  /*14a90*/  @!P1 NANOSLEEP.SYNCS 0x989680 ;  /* 0x009896800000995d */ /* 0x002fea0003900000 */
[----:B------:R-:W1:Y:S02]  /*14aa0*/  @!P1 SYNCS.PHASECHK.TRANS64 P1, [R3+URZ+0x28c40], R2 ;  /* 0x028c4002030095a7 */ /* 0x000e64000802007f */
[----:B-1----:R-:W-:Y:S05]  /*14ab0*/  @!P1 BRA `(.L_x_4407) ;  /* 0xfffffffc00f09947 */ /* 0x002fea000383ffff */
[----:B------:R-:W-:Y:S05]  /*14ac0*/  BRA `(.L_x_4503) ;  /* 0xffffffcc00c87947 */ /* 0x000fea000383ffff */
.L_x_4409:
[----:B-1----:R1:W0:Y:S02]  /*14ad0*/  SYNCS.PHASECHK.TRANS64.TRYWAIT P1, [R5+URZ+0x28c40], R0 ;  /* 0x028c4000050075a7 */ /* 0x002224000802017f */
[----:B0-----:R-:W-:Y:S05]  /*14ae0*/  @!P1 NANOSLEEP.SYNCS 0x989680 ;  /* 0x009896800000995d */ /* 0x001fea0003900000 */
[----:B------:R-:W0:Y:S02]  /*14af0*/  @!P1 SYNCS.PHASECHK.TRANS64 P1, [R5+URZ+0x28c40], R0 ;  /* 0x028c4000050095a7 */ /* 0x000e24000802007f */
[----:B0-----:R-:W-:Y:S05]  /*14b00*/  @!P1 BRA `(.L_x_4409) ;  /* 0xfffffffc00f09947 */ /* 0x001fea000383ffff */
[----:B------:R-:W-:Y:S05]  /*14b10*/  BRA `(.L_x_4504) ;  /* 0xffffffcc00d47947 */ /* 0x000fea000383ffff */
.L_x_4411:
[----:B------:R0:W0:Y:S02]  /*14b20*/  SYNCS.PHASECHK.TRANS64.TRYWAIT P1, [R3+URZ+0x28c60], R2 ;  /* 0x028c6002030075a7 */ /* 0x000024000802017f */
[----:B0-----:R-:W-:Y:S05]  /*14b30*/  @!P1 NANOSLEEP.SYNCS 0x989680 ;  /* 0x009896800000995d */ /* 0x001fea0003900000 */
[----:B------:R-:W0:Y:S02]  /*14b40*/  @!P1 SYNCS.PHASECHK.TRANS64 P1, [R3+URZ+0x28c60], R2 ;  /* 0x028c6002030095a7 */ /* 0x000e24000802007f */
[----:B0-----:R-:W-:Y:S05]  /*14b50*/  @!P1 BRA `(.L_x_4411) ;  /* 0xfffffffc00f09947 */ /* 0x001fea000383ffff */
[----:B------:R-:W-:Y:S05]  /*14b60*/  BRA `(.L_x_4505) ;  /* 0xffffffcc00d07947 */ /* 0x000fea000383ffff */
.L_x_4506:
        /* <DEDUP_REMOVED lines=9> */
.L_x_5647:


//--------------------- .text._ZN7cutlass13device_kernelIN5flash11enable_sm90INS1_16FlashAttnFwdSm90INS1_25CollectiveMainloopFwdSm90ILi2EN4cute5tupleIJNS5_1CILi1EEES8_S8_EEENS6_IJNS7_ILi64EEESA_SA_EEELi512ENS_10bfloat16_tEfNS_4arch4Sm90ELb1ELb0ELb0ELb1ELb1ELb1ELb0ELb0ELb0ELb1ELb0ELb0EEENS1_21CollectiveEpilogueFwdINS6_IJSA_NS7_ILi512EEESA_EEES9_SC_SE_Li256ELb1ELb1ELb0ELb0EEENS1_36VarlenDynamicPersistentTileSchedulerILi64ELi64ELi256ELi128ELb0ELb1ELb1ELb1ELb1ELb1EEEEEEEEEvNT_6ParamsE --------------------------
	.section	.text._ZN7cutlass13device_kernelIN5flash11enable_sm90INS1_16FlashAttnFwdSm90INS1_25CollectiveMainloopFwdSm90ILi2EN4cute5tupleIJNS5_1CILi1EEES8_S8_EEENS6_IJNS7_ILi64EEESA_SA_EEELi512ENS_10bfloat16_tEfNS_4arch4Sm90ELb1ELb0ELb0ELb1ELb1ELb1ELb0ELb0ELb0ELb1ELb0ELb0EEENS1_21CollectiveEpilogueFwdINS6_IJSA_NS7_ILi512EEESA_EEES9_SC_SE_Li256ELb1ELb1ELb0ELb0EEENS1_36VarlenDynamicPersistentTileSchedulerILi64ELi64ELi256ELi128ELb0ELb1ELb1ELb1ELb1ELb1EEEEEEEEEvNT_6ParamsE,"ax",@progbits
	.align	128
.text._ZN7cutlass13device_kernelIN5flash11enable_sm90INS1_16FlashAttnFwdSm90INS1_25CollectiveMainloopFwdSm90ILi2EN4cute5tupleIJNS5_1CILi1EEES8_S8_EEENS6_IJNS7_ILi64EEESA_SA_EEELi512ENS_10bfloat16_tEfNS_4arch4Sm90ELb1ELb0ELb0ELb1ELb1ELb1ELb0ELb0ELb0ELb1ELb0ELb0EEENS1_21CollectiveEpilogueFwdINS6_IJSA_NS7_ILi512EEESA_EEES9_SC_SE_Li256ELb1ELb1ELb0ELb0EEENS1_36VarlenDynamicPersistentTileSchedulerILi64ELi64ELi256ELi128ELb0ELb1ELb1ELb1ELb1ELb1EEEEEEEEEvNT_6ParamsE:
        .type           _ZN7cutlass13device_kernelIN5flash11enable_sm90INS1_16FlashAttnFwdSm90INS1_25CollectiveMainloopFwdSm90ILi2EN4cute5tupleIJNS5_1CILi1EEES8_S8_EEENS6_IJNS7_ILi64EEESA_SA_EEELi512ENS_10bfloat16_tEfNS_4arch4Sm90ELb1ELb0ELb0ELb1ELb1ELb1ELb0ELb0ELb0ELb1ELb0ELb0EEENS1_21CollectiveEpilogueFwdINS6_IJSA_NS7_ILi512EEESA_EEES9_SC_SE_Li256ELb1ELb1ELb0ELb0EEENS1_36VarlenDynamicPersistentTileSchedulerILi64ELi64ELi256ELi128ELb0ELb1ELb1ELb1ELb1ELb1EEEEEEEEEvNT_6ParamsE,@function
        .size           _ZN7cutlass13device_kernelIN5flash11enable_sm90INS1_16FlashAttnFwdSm90INS1_25CollectiveMainloopFwdSm90ILi2EN4cute5tupleIJNS5_1CILi1EEES8_S8_EEENS6_IJNS7_ILi64EEESA_SA_EEELi512ENS_10bfloat16_tEfNS_4arch4Sm90ELb1ELb0ELb0ELb1ELb1ELb1ELb0ELb0ELb0ELb1ELb0ELb0EEENS1_21CollectiveEpilogueFwdINS6_IJSA_NS7_ILi512EEESA_EEES9_SC_SE_Li256ELb1ELb1ELb0ELb0EEENS1_36VarlenDynamicPersistentTileSchedulerILi64ELi64ELi256ELi128ELb0ELb1ELb1ELb1ELb1ELb1EEEEEEEEEvNT_6ParamsE,(.L_x_5648 - _ZN7cutlass13device_kernelIN5flash11enable_sm90INS1_16FlashAttnFwdSm90INS1_25CollectiveMainloopFwdSm90ILi2EN4cute5tupleIJNS5_1CILi1EEES8_S8_EEENS6_IJNS7_ILi64EEESA_SA_EEELi512ENS_10bfloat16_tEfNS_4arch4Sm90ELb1ELb0ELb0ELb1ELb1ELb1ELb0ELb0ELb0ELb1ELb0ELb0EEENS1_21CollectiveEpilogueFwdINS6_IJSA_NS7_ILi512EEESA_EEES9_SC_SE_Li256ELb1ELb1ELb0ELb0EEENS1_36VarlenDynamicPersistentTileSchedulerILi64ELi64ELi256ELi128ELb0ELb1ELb1ELb1ELb1ELb1EEEEEEEEEvNT_6ParamsE)
        .other          _ZN7cutlass13device_kernelIN5flash11enable_sm90INS1_16FlashAttnFwdSm90INS1_25CollectiveMainloopFwdSm90ILi2EN4cute5tupleIJNS5_1CILi1EEES8_S8_EEENS6_IJNS7_ILi64EEESA_SA_EEELi512ENS_10bfloat16_tEfNS_4arch4Sm90ELb1ELb0ELb0ELb1ELb1ELb1ELb0ELb0ELb0ELb1ELb0ELb0EEENS1_21CollectiveEpilogueFwdINS6_IJSA_NS7_ILi512EEESA_EEES9_SC_SE_Li256ELb1ELb1ELb0ELb0EEENS1_36VarlenDynamicPersistentTileSchedulerILi64ELi64ELi256ELi128ELb0ELb1ELb1ELb1ELb1ELb1EEEEEEEEEvNT_6ParamsE,@"STO_CUDA_ENTRY STV_DEFAULT"
_ZN7cutlass13device_kernelIN5flash11enable_sm90INS1_16FlashAttnFwdSm90INS1_25CollectiveMainloopFwdSm90ILi2EN4cute5tupleIJNS5_1CILi1EEES8_S8_EEENS6_IJNS7_ILi64EEESA_SA_EEELi512ENS_10bfloat16_tEfNS_4arch4Sm90ELb1ELb0ELb0ELb1ELb1ELb1ELb0ELb0ELb0ELb1ELb0ELb0EEENS1_21CollectiveEpilogueFwdINS6_IJSA_NS7_ILi512EEESA_EEES9_SC_SE_Li256ELb1ELb1ELb0ELb0EEENS1_36VarlenDynamicPersistentTileSchedulerILi64ELi64ELi256ELi128ELb0ELb1ELb1ELb1ELb1ELb1EEEEEEEEEvNT_6ParamsE:
        /* <DEDUP_REMOVED lines=17> */
.L_x_4508:
[----:B------:R-:W-:Y:S05]  /*0110*/  BSYNC B0 ;  /* 0x0000000000007941 */ /* 0x000fea0003800000 */
.L_x_4507:
[----:B------:R-:W0:Y:S01]  /*0120*/  SHFL.IDX PT, R3, R2, RZ, 0x1f ;  /* 0x00001fff02037589 */ /* 0x000e2200000e0000 */
[----:B------:R-:W-:Y:S01]  /*0130*/  VOTEU.ANY UP0, P0 ;  /* 0x00000000003f7886 */ /* 0x000fe20000000100 */
[----:B------:R-:W-:Y:S01]  /*0140*/  UMOV UR4, 0x80 ;  /* 0x0000008000047882 */ /* 0x000fe20000000000 */
[----:B------:R-:W-:Y:S01]  /*0150*/  UMOV UR7, 0x100 ;  /* 0x0000010000077882 */ /* 0x000fe20000000000 */
[----:B------:R-:W-:Y:S02]  /*0160*/  VOTEU.ANY UP1, P0 ;  /* 0x00000000003f7886 */ /* 0x000fe40000020100 */
[----:B------:R-:W1:Y:S01]  /*0170*/  @UP0 S2UR UR8, SR_CgaCtaId ;  /* 0x00000000000809c3 */ /* 0x000e620000008800 */
[----:B------:R-:W-:Y:S01]  /*0180*/  @UP0 UMOV UR6, 0x400 ;  /* 0x0000040000060882 */ /* 0x000fe20000000000 */
[----:B------:R-:W-:-:S04]  /*0190*/  @UP0 UIADD3 UR4, -UR4, 0x100000, URZ ;  /* 0x0010000004040890 */ /* 0x000fc8000fffe13f */
[----:B------:R-:W-:Y:S02]  /*01a0*/  @UP0 USHF.L.U32 UR5, UR4, 0xb, URZ ;  /* 0x0000000b04050899 */ /* 0x000fe4000800063f */
[----:B------:R-:W-:Y:S01]  /*01b0*/  @UP0 USHF.L.U32 UR4, UR4, 0x1, URZ ;  /* 0x0000000104040899 */ /* 0x000fe2000800063f */
[----:B0-----:R-:W-:Y:S02]  /*01c0*/  ISETP.NE.AND P1, PT, R3, RZ, PT ;  /* 0x000000ff0300720c */ /* 0x001fe40003f25270 */
[----:B------:R-:W-:Y:S01]  /*01d0*/  SHF.R.U32.HI R3, RZ, 0x7, R0 ;  /* 0x00000007ff037819 */ /* 0x000fe20000011600 */
[----:B-1----:R-:W-:-:S04]  /*01e0*/  @UP0 ULEA UR8, UR8, UR6, 0x18 ;  /* 0x0000000608080291 */ /* 0x002fc8000f8ec03f */
[----:B------:R-:W0:Y:S01]  /*01f0*/  SHFL.IDX PT, R5, R3, RZ, 0x1f ;  /* 0x00001fff03057589 */ /* 0x000e2200000e0000 */
[----:B------:R-:W-:-:S04]  /*0200*/  @UP0 UIADD3 UR6, -UR7, 0x100000, URZ ;  /* 0x0010000007060890 */ /* 0x000fc8000fffe13f */
[----:B------:R-:W-:Y:S02]  /*0210*/  @UP0 USHF.L.U32 UR7, UR6, 0xb, URZ ;  /* 0x0000000b06070899 */ /* 0x000fe4000800063f */
[----:B------:R-:W-:Y:S01]  /*0220*/  @UP0 USHF.L.U32 UR6, UR6, 0x1, URZ ;  /* 0x0000000106060899 */ /* 0x000fe2000800063f */
[----:B------:R-:W-:Y:S01]  /*0230*/  VOTEU.ANY UP0, P0 ;  /* 0x00000000003f7886 */ /* 0x000fe20000000100 */
[----:B------:R-:W1:Y:S04]  /*0240*/  FENCE.VIEW.ASYNC.S ;  /* 0x00000000000073c6 */ /* 0x000e680000000000 */
[----:B-1----:R1:W2:Y:S01]  /*0250*/  @UP0 SYNCS.EXCH.64 URZ, [UR8+0x28c00], UR4 ;  /* 0x028c0004083f05b2 */ /* 0x0022a20008000100 */
[----:B0-----:R1:W-:Y:S05]  /*0260*/  STL [R1+0x54], R5 ;  /* 0x0000540501007387 */ /* 0x0013ea0000100800 */
[----:B------:R1:W0:Y:S01]  /*0270*/  @UP1 SYNCS.EXCH.64 URZ, [UR8+0x28c20], UR6 ;  /* 0x028c2006083f15b2 */ /* 0x0002220008000100 */
[----:B------:R-:W-:Y:S05]  /*0280*/  @P1 BRA `(.L_x_4509) ;  /* 0x0000000000381947 */ /* 0x000fea0003800000 */
[----:B-1----:R-:W1:Y:S01]  /*0290*/  S2UR UR5, SR_CgaCtaId ;  /* 0x00000000000579c3 */ /* 0x002e620000008800 */
[----:B------:R-:W-:Y:S01]  /*02a0*/  UMOV UR4, 0x400 ;  /* 0x0000040000047882 */ /* 0x000fe20000000000 */
[----:B------:R-:W-:Y:S01]  /*02b0*/  UMOV UR7, 0x80 ;  /* 0x0000008000077882 */ /* 0x000fe20000000000 */
[----:B------:R-:W-:Y:S01]  /*02c0*/  ELECT P0, URZ, PT ;  /* 0x00000000003f782f */ /* 0x000fe20003800000 */
[----:B-1----:R-:W-:Y:S02]  /*02d0*/  ULEA UR6, UR5, UR4, 0x18 ;  /* 0x0000000405067291 */ /* 0x002fe4000f8ec03f */
[----:B------:R-:W-:-:S04]  /*02e0*/  UIADD3 UR4, -UR7, 0x100000, URZ ;  /* 0x0010000007047890 */ /* 0x000fc8000fffe13f */
[----:B------:R-:W-:Y:S02]  /*02f0*/  USHF.L.U32 UR5, UR4, 0xb, URZ ;  /* 0x0000000b04057899 */ /* 0x000fe4000800063f */
[----:B------:R-:W-:Y:S01]  /*0300*/  USHF.L.U32 UR4, UR4, 0x1, URZ ;  /* 0x0000000104047899 */ /* 0x000fe2000800063f */
[----:B------:R-:W1:Y:S11]  /*0310*/  FENCE.VIEW.ASYNC.S ;  /* 0x00000000000073c6 */ /* 0x000e760000000000 */
[----:B-1----:R3:W4:Y:S01]  /*0320*/  SYNCS.EXCH.64 URZ, [UR6+0x28c30], UR4 ;  /* 0x028c3004063f75b2 */ /* 0x0027220008000100 */
[----:B------:R3:W1:Y:S01]  /*0330*/  SYNCS.EXCH.64 URZ, [UR6+0x28c40], UR4 ;  /* 0x028c4004063f75b2 */ /* 0x0006620008000100 */
[----:B------:R3:W0:Y:S01]  /*0340*/  SYNCS.EXCH.64 URZ, [UR6+0x28c38], UR4 ;  /* 0x028c3804063f75b2 */ /* 0x0006220008000100 */
[----:B------:R3:W0:Y:S02]  /*0350*/  SYNCS.EXCH.64 URZ, [UR6+0x28c48], UR4 ;  /* 0x028c4804063f75b2 */ /* 0x0006240008000100 */
[----:B---3--:R-:W-:Y:S01]  /*0360*/  NOP ;  /* 0x0000000000007918 */ /* 0x008fe20000000000 */
.L_x_4509:
[----:B------:R-:W3:Y:S01]  /*0370*/  SHFL.IDX PT, R4, R2, RZ, 0x1f ;  /* 0x00001fff02047589 */ /* 0x000ee200000e0000 */
[----:B------:R-:W-:Y:S01]  /*0380*/  NOP ;  /* 0x0000000000007918 */ /* 0x000fe20000000000 */
[----:B---3--:R-:W-:-:S13]  /*0390*/  ISETP.NE.AND P0, PT, R4, RZ, PT ;  /* 0x000000ff0400720c */ /* 0x008fda0003f05270 */
[----:B------:R-:W-:Y:S05]  /*03a0*/  @P0 BRA `(.L_x_4510) ;  /* 0x0000000000480947 */ /* 0x000fea0003800000 */
[----:B-1----:R-:W1:Y:S01]  /*03b0*/  S2UR UR5, SR_CgaCtaId ;  /* 0x00000000000579c3 */ /* 0x002e620000008800 */
[----:B------:R-:W-:Y:S01]  /*03c0*/  UMOV UR4, 0x400 ;  /* 0x0000040000047882 */ /* 0x000fe20000000000 */
[----:B------:R-:W-:Y:S01]  /*03d0*/  UMOV UR6, 0x80 ;  /* 0x0000008000067882 */ /* 0x000fe20000000000 */
[----:B------:R-:W-:Y:S01]  /*03e0*/  UMOV UR7, 0x100 ;  /* 0x0000010000077882 */ /* 0x000fe20000000000 */
[----:B------:R-:W-:Y:S01]  /*03f0*/  ELECT P0, URZ, PT ;  /* 0x00000000003f782f */ /* 0x000fe20003800000 */
[----:B-1----:R-:W-:Y:S02]  /*0400*/  ULEA UR8, UR5, UR4, 0x18 ;  /* 0x0000000405087291 */ /* 0x002fe4000f8ec03f */
[----:B------:R-:W-:-:S04]  /*0410*/  UIADD3 UR4, -UR6, 0x100000, URZ ;  /* 0x0010000006047890 */ /* 0x000fc8000fffe13f */
[----:B------:R-:W-:Y:S02]  /*0420*/  USHF.L.U32 UR5, UR4, 0xb, URZ ;  /* 0x0000000b04057899 */ /* 0x000fe4000800063f */
[----:B------:R-:W-:Y:S02]  /*0430*/  USHF.L.U32 UR4, UR4, 0x1, URZ ;  /* 0x0000000104047899 */ /* 0x000fe4000800063f */
[----:B------:R-:W-:-:S04]  /*0440*/  UIADD3 UR6, -UR7, 0x100000, URZ ;  /* 0x0010000007067890 */ /* 0x000fc8000fffe13f */
[----:B------:R-:W-:Y:S02]  /*0450*/  USHF.L.U32 UR7, UR6, 0xb, URZ ;  /* 0x0000000b06077899 */ /* 0x000fe4000800063f */
[----:B------:R-:W-:Y:S01]  /*0460*/  USHF.L.U32 UR6, UR6, 0x1, URZ ;  /* 0x0000000106067899 */ /* 0x000fe2000800063f */
[----:B------:R-:W1:Y:S03]  /*0470*/  FENCE.VIEW.ASYNC.S ;  /* 0x00000000000073c6 */ /* 0x000e660000000000 */
[----:B-1----:R3:W1:Y:S08]  /*0480*/  SYNCS.EXCH.64 URZ, [UR8+0x28c50], UR4 ;  /* 0x028c5004083f75b2 */ /* 0x0026700008000100 */
[----:B------:R3:W0:Y:S01]  /*0490*/  SYNCS.EXCH.64 URZ, [UR8+0x28c60], UR6 ;  /* 0x028c6006083f75b2 */ /* 0x0006220008000100 */
[----:B------:R3:W0:Y:S01]  /*04a0*/  SYNCS.EXCH.64 URZ, [UR8+0x28c58], UR4 ;  /* 0x028c5804083f75b2 */ /* 0x0006220008000100 */
[----:B------:R3:W0:Y:S02]  /*04b0*/  SYNCS.EXCH.64 URZ, [UR8+0x28c68], UR6 ;  /* 0x028c6806083f75b2 */ /* 0x0006240008000100 */
[----:B---3--:R-:W-:Y:S01]  /*04c0*/  NOP ;  /* 0x0000000000007918 */ /* 0x008fe20000000000 */
.L_x_4510:
[----:B------:R-:W3:Y:S01]  /*04d0*/  SHFL.IDX PT, R4, R2, RZ, 0x1f ;  /* 0x00001fff02047589 */ /* 0x000ee200000e0000 */
[----:B------:R-:W-:Y:S01]  /*04e0*/  NOP ;  /* 0x0000000000007918 */ /* 0x000fe20000000000 */
[----:B---3--:R-:W-:-:S13]  /*04f0*/  ISETP.NE.AND P0, PT, R4, RZ, PT ;  /* 0x000000ff0400720c */ /* 0x008fda0003f05270 */
        /* <DEDUP_REMOVED lines=10> */
[----:B-1----:R3:W1:Y:S01]  /*05a0*/  SYNCS.EXCH.64 URZ, [UR6+0x28c70], UR4 ;  /* 0x028c7004063f75b2 */ /* 0x0026620008000100 */
[----:B------:R3:W0:Y:S01]  /*05b0*/  SYNCS.EXCH.64 URZ, [UR6+0x28c80], UR4 ;  /* 0x028c8004063f75b2 */ /* 0x0006220008000100 */
[----:B------:R3:W0:Y:S01]  /*05c0*/  SYNCS.EXCH.64 URZ, [UR6+0x28c78], UR4 ;  /* 0x028c7804063f75b2 */ /* 0x0006220008000100 */
[----:B------:R3:W0:Y:S02]  /*05d0*/  SYNCS.EXCH.64 URZ, [UR6+0x28c88], UR4 ;  /* 0x028c8804063f75b2 */ /* 0x0006240008000100 */
[----:B---3--:R-:W-:Y:S01]  /*05e0*/  NOP ;  /* 0x0000000000007918 */ /* 0x008fe20000000000 */
.L_x_4511:
        /* <DEDUP_REMOVED lines=22> */
.L_x_4512:
        /* <DEDUP_REMOVED lines=22> */
.L_x_4513:
[----:B------:R-:W-:Y:S01]  /*08b0*/  ISETP.NE.AND P0, PT, R5, RZ, PT ;  /* 0x000000ff0500720c */ /* 0x000fe20003f05270 */
[----:B------:R-:W-:Y:S01]  /*08c0*/  IMAD.MOV.U32 R37, RZ, RZ, 0x1 ;  /* 0x00000001ff257424 */ /* 0x000fe200078e00ff */
[----:B------:R-:W-:Y:S01]  /*08d0*/  NOP ;  /* 0x0000000000007918 */ /* 0x000fe20000000000 */
[----:B------:R-:W-:Y:S01]  /*08e0*/  ULDC.64 UR40, c[0x0][0x208] ;  /* 0x0000820000287ab9 */ /* 0x000fe20000000a00 */
[----:B------:R-:W-:Y:S02]  /*08f0*/  BSSY B9, `(.L_x_4514) ;  /* 0x0001a10000097945 */ /* 0x000fe40003800000 */
[----:B------:R-:W-:Y:S01]  /*0900*/  SEL R37, R37, 0x2, !P0 ;  /* 0x0000000225257807 */ /* 0x000fe20004000000 */
[----:B012-4-:R-:W-:Y:S06]  /*0910*/  BAR.SYNC.DEFER_BLOCKING 0x0 ;  /* 0x0000000000007b1d */ /* 0x017fec0000010000 */
[----:B------:R-:W-:Y:S05]  /*0920*/  @!P0 BRA `(.L_x_4515) ;  /* 0x0000012800b88947 */ /* 0x000fea0003800000 */
.L_x_4516:
        /* <DEDUP_REMOVED lines=58> */
[----:B------:R-:W-:Y:S01]  /*0cd0*/  LOP3.LUT R10, R10, 0x7ffffe00, RZ, 0xc0, !PT ;  /* 0x7ffffe000a0a7812 */ /* 0x000fe200078ec0ff */
[----:B------:R-:W-:Y:S01]  /*0ce0*/  IMAD.IADD R8, R7, 0x1, -R8 ;  /* 0x0000000107087824 */ /* 0x000fe200078e0a08 */
[----:B------:R-:W-:Y:S01]  /*0cf0*/  SHF.R.S32.HI R5, RZ, 0x5, R5 ;  /* 0x00000005ff057819 */ /* 0x000fe20000011405 */
[----:B------:R-:W-:Y:S01]  /*0d00*/  IMAD.U32 R7, R13, 0x40, R14 ;  /* 0x000000400d077824 */ /* 0x000fe200078e000e */
[----:B------:R-:W-:Y:S01]  /*0d10*/  LOP3.LUT R3, R3, 0xfffffe, RZ, 0xc0, !PT ;  /* 0x00fffffe03037812 */ /* 0x000fe200078ec0ff */
[C---:B------:R-:W-:Y:S01]  /*0d20*/  IMAD.SHL.U32 R9, R12.reuse, 0x40, RZ ;  /* 0x000000400c097824 */ /* 0x040fe200078e00ff */
[----:B------:R-:W-:Y:S01]  /*0d30*/  R2P PR, R12, 0x6 ;  /* 0x000000060c007804 */ /* 0x000fe20000000000 */
[----:B------:R-:W-:Y:S01]  /*0d40*/  IMAD R10, R227, 0x400, R10 ;  /* 0x00000400e30a7824 */ /* 0x000fe200078e020a */
[----:B------:R0:W-:Y:S01]  /*0d50*/  STL [R1+0x5c], R7 ;  /* 0x00005c0701007387 */ /* 0x0001e20000100800 */
[----:B------:R-:W-:Y:S01]  /*0d60*/  IMAD R197, R5, 0x10, R8 ;  /* 0x0000001005c57824 */ /* 0x000fe200078e0208 */
[----:B------:R-:W-:Y:S01]  /*0d70*/  LOP3.LUT R9, R9, 0x1c0, RZ, 0xc0, !PT ;  /* 0x000001c009097812 */ /* 0x000fe200078ec0ff */
[----:B------:R-:W-:Y:S01]  /*0d80*/  IMAD.IADD R3, R15, 0x1, -R3 ;  /* 0x000000010f037824 */ /* 0x000fe200078e0a03 */
[----:B------:R-:W-:Y:S01]  /*0d90*/  STL [R1+0x44], RZ ;  /* 0x000044ff01007387 */ /* 0x000fe20000100800 */
[----:B------:R-:W-:-:S02]  /*0da0*/  SEL R221, R221, 0xffffffc0, !P2 ;  /* 0xffffffc0dddd7807 */ /* 0x000fc40005000000 */
[----:B------:R-:W-:Y:S01]  /*0db0*/  LOP3.LUT R14, R9, 0x8, R14, 0xf8, !PT ;  /* 0x00000008090e7812 */ /* 0x000fe200078ef80e */
[----:B------:R-:W-:Y:S01]  /*0dc0*/  IMAD.SHL.U32 R217, R3, 0x100, RZ ;  /* 0x0000010003d97824 */ /* 0x000fe200078e00ff */
[----:B------:R-:W-:Y:S02]  /*0dd0*/  SHF.R.U32.HI R9, RZ, 0x3, R9 ;  /* 0x00000003ff097819 */ /* 0x000fe40000011609 */
[----:B0-----:R-:W-:Y:S02]  /*0de0*/  LOP3.LUT R7, R6, 0x7ffffffc, RZ, 0xc0, !PT ;  /* 0x7ffffffc06077812 */ /* 0x001fe400078ec0ff */
[----:B------:R-:W-:-:S03]  /*0df0*/  LOP3.LUT R9, R14, R9, RZ, 0x3c, !PT ;  /* 0x000000090e097212 */ /* 0x000fc600078e3cff */
[----:B------:R-:W-:Y:S01]  /*0e00*/  IMAD.IADD R7, R4, 0x1, -R7 ;  /* 0x0000000104077824 */ /* 0x000fe200078e0a07 */
[-C--:B------:R-:W-:Y:S01]  /*0e10*/  LEA.HI R4, R0, R20.reuse, RZ, 0x3 ;  /* 0x0000001400047211 */ /* 0x080fe200078f18ff */
[----:B------:R-:W-:Y:S01]  /*0e20*/  IMAD.IADD R9, R10, 0x1, R9 ;  /* 0x000000010a097824 */ /* 0x000fe200078e0209 */
[----:B------:R-:W-:Y:S01]  /*0e30*/  LEA.HI R0, R0, R20, RZ, 0x2 ;  /* 0x0000001400007211 */ /* 0x000fe200078f10ff */
[----:B------:R-:W-:Y:S01]  /*0e40*/  IMAD.SHL.U32 R196, R7, 0x2, RZ ;  /* 0x0000000207c47824 */ /* 0x000fe200078e00ff */
[----:B------:R-:W-:Y:S01]  /*0e50*/  SHF.R.S32.HI R5, RZ, 0x3, R4 ;  /* 0x00000003ff057819 */ /* 0x000fe20000011404 */
[----:B------:R-:W-:Y:S01]  /*0e60*/  IMAD R218, R9, 0x2, R2 ;  /* 0x0000000209da7824 */ /* 0x000fe200078e0202 */
[--C-:B------:R-:W-:Y:S02]  /*0e70*/  SHF.R.S32.HI R190, RZ, 0x2, R0.reuse ;  /* 0x00000002ffbe7819 */ /* 0x100fe40000011400 */
[----:B------:R-:W-:Y:S01]  /*0e80*/  SHF.R.S32.HI R5, RZ, 0x1f, R0 ;  /* 0x0000001fff057819 */ /* 0x000fe20000011400 */
[----:B------:R-:W-:Y:S01]  /*0e90*/  VIADD R222, R218, 0x26800 ;  /* 0x00026800dade7836 */ /* 0x000fe20000000000 */
[----:B------:R-:W-:Y:S01]  /*0ea0*/  LOP3.LUT R4, R4, 0xfffffff8, RZ, 0xc0, !PT ;  /* 0xfffffff804047812 */ /* 0x000fe200078ec0ff */
[----:B------:R-:W-:Y:S01]  /*0eb0*/  VIADD R10, R190, 0x20 ;  /* 0x00000020be0a7836 */ /* 0x000fe20000000000 */
[----:B------:R-:W-:Y:S01]  /*0ec0*/  LOP3.LUT R0, R0, 0xfffffffc, RZ, 0xc0, !PT ;  /* 0xfffffffc00007812 */ /* 0x000fe200078ec0ff */
[----:B------:R-:W-:Y:S01]  /*0ed0*/  VIADD R219, R218, 0x26820 ;  /* 0x00026820dadb7836 */ /* 0x000fe20000000000 */
[----:B------:R-:W-:Y:S01]  /*0ee0*/  LEA.HI R5, R5, R190, RZ, 0x3 ;  /* 0x000000be05057211 */ /* 0x000fe200078f18ff */
[C---:B------:R-:W-:Y:S01]  /*0ef0*/  IMAD.IADD R11, R20.reuse, 0x1, -R4 ;  /* 0x00000001140b7824 */ /* 0x040fe200078e0a04 */
[----:B------:R-:W-:Y:S01]  /*0f00*/  SHF.R.S32.HI R6, RZ, 0x1f, R10 ;  /* 0x0000001fff067819 */ /* 0x000fe2000001140a */
[----:B------:R-:W-:Y:S01]  /*0f10*/  IMAD.IADD R8, R20, 0x1, -R0 ;  /* 0x0000000114087824 */ /* 0x000fe200078e0a00 */
[----:B------:R-:W-:Y:S01]  /*0f20*/  LOP3.LUT R5, R5, 0xfffffff8, RZ, 0xc0, !PT ;  /* 0xfffffff805057812 */ /* 0x000fe200078ec0ff */
[----:B------:R-:W-:Y:S01]  /*0f30*/  IMAD.SHL.U32 R4, R10, 0x40, RZ ;  /* 0x000000400a047824 */ /* 0x000fe200078e00ff */
[----:B------:R-:W-:Y:S01]  /*0f40*/  LEA.HI R6, R6, R10, RZ, 0x3 ;  /* 0x0000000a06067211 */ /* 0x000fe200078f18ff */
[C---:B------:R-:W-:Y:S01]  /*0f50*/  IMAD.SHL.U32 R16, R8.reuse, 0x8, RZ ;  /* 0x0000000808107824 */ /* 0x040fe200078e00ff */
[----:B------:R-:W-:Y:S01]  /*0f60*/  LEA.HI R0, R8, R8, RZ, 0x1 ;  /* 0x0000000808007211 */ /* 0x000fe200078f08ff */
[----:B------:R-:W-:Y:S01]  /*0f70*/  IMAD.SHL.U32 R201, R11, 0x8, RZ ;  /* 0x000000080bc97824 */ /* 0x000fe200078e00ff */
[----:B------:R-:W-:Y:S01]  /*0f80*/  LOP3.LUT R4, R4, 0x1c0, RZ, 0xc0, !PT ;  /* 0x000001c004047812 */ /* 0x000fe200078ec0ff */
[----:B------:R-:W-:Y:S01]  /*0f90*/  IMAD.SHL.U32 R192, R8, 0x4, RZ ;  /* 0x0000000408c07824 */ /* 0x000fe200078e00ff */
[----:B------:R-:W-:Y:S01]  /*0fa0*/  LOP3.LUT R0, R0, 0x1ffffffe, RZ, 0xc0, !PT ;  /* 0x1ffffffe00007812 */ /* 0x000fe200078ec0ff */
[----:B------:R-:W-:Y:S01]  /*0fb0*/  VIADD R213, R16, 0x60 ;  /* 0x0000006010d57836 */ /* 0x000fe20000000000 */
[----:B------:R-:W-:Y:S01]  /*0fc0*/  LOP3.LUT R3, R4, 0x38, R16, 0xf8, !PT ;  /* 0x0000003804037812 */ /* 0x000fe200078ef810 */
[C---:B------:R-:W-:Y:S01]  /*0fd0*/  VIADD R35, R201.reuse, 0x40 ;  /* 0x00000040c9237836 */ /* 0x040fe20000000000 */
[----:B------:R-:W-:Y:S01]  /*0fe0*/  SHF.R.U32.HI R24, RZ, 0x3, R4 ;  /* 0x00000003ff187819 */ /* 0x000fe20000011604 */
[----:B------:R-:W-:Y:S01]  /*0ff0*/  VIADD R212, R16, 0x80 ;  /* 0x0000008010d47836 */ /* 0x000fe20000000000 */
[----:B------:R-:W-:Y:S01]  /*1000*/  SHF.R.S32.HI R4, RZ, 0x1f, R213 ;  /* 0x0000001fff047819 */ /* 0x000fe200000114d5 */
[C---:B------:R-:W-:Y:S01]  /*1010*/  VIADD R34, R201.reuse, 0x80 ;  /* 0x00000080c9227836 */ /* 0x040fe20000000000 */
[----:B------:R-:W-:Y:S01]  /*1020*/  SHF.R.S32.HI R36, RZ, 0x1f, R35 ;  /* 0x0000001fff247819 */ /* 0x000fe20000011423 */
[----:B------:R-:W-:Y:S01]  /*1030*/  VIADD R200, R192, 0x10 ;  /* 0x00000010c0c87836 */ /* 0x000fe20000000000 */
[----:B------:R-:W-:Y:S01]  /*1040*/  SHF.R.S32.HI R17, RZ, 0x1f, R16 ;  /* 0x0000001fff117819 */ /* 0x000fe20000011410 */
[----:B------:R-:W-:Y:S01]  /*1050*/  VIADD R28, R201, 0x1c0 ;  /* 0x000001c0c91c7836 */ /* 0x000fe20000000000 */
[----:B------:R-:W-:Y:S01]  /*1060*/  SHF.R.S32.HI R35, RZ, 0x1f, R34 ;  /* 0x0000001fff237819 */ /* 0x000fe20000011422 */
[----:B------:R-:W-:Y:S01]  /*1070*/  IMAD.SHL.U32 R6, R6, 0x40, RZ ;  /* 0x0000004006067824 */ /* 0x000fe200078e00ff */
[----:B------:R-:W-:Y:S01]  /*1080*/  SHF.R.S32.HI R34, RZ, 0x1f, R200 ;  /* 0x0000001fff227819 */ /* 0x000fe200000114c8 */
[----:B------:R-:W-:Y:S01]  /*1090*/  IMAD.IADD R195, R190, 0x1, -R5 ;  /* 0x00000001bec37824 */ /* 0x000fe200078e0a05 */
[----:B------:R-:W-:Y:S01]  /*10a0*/  SHF.R.S32.HI R5, RZ, 0x1f, R212 ;  /* 0x0000001fff057819 */ /* 0x000fe200000114d4 */
[C---:B------:R-:W-:Y:S01]  /*10b0*/  VIADD R211, R16.reuse, 0xa0 ;  /* 0x000000a010d37836 */ /* 0x040fe20000000000 */
[----:B------:R-:W-:Y:S01]  /*10c0*/  SHF.R.S32.HI R28, RZ, 0x1f, R28 ;  /* 0x0000001fff1c7819 */ /* 0x000fe2000001141c */
[----:B------:R-:W-:Y:S01]  /*10d0*/  VIADD R210, R16, 0xc0 ;  /* 0x000000c010d27836 */ /* 0x000fe20000000000 */
[----:B------:R-:W-:Y:S01]  /*10e0*/  LOP3.LUT R6, R6, 0xfffffe00, RZ, 0xc0, !PT ;  /* 0xfffffe0006067812 */ /* 0x000fe200078ec0ff */
[----:B------:R-:W-:Y:S01]  /*10f0*/  IMAD.IADD R0, R8, 0x1, -R0 ;  /* 0x0000000108007824 */ /* 0x000fe200078e0a00 */
[----:B------:R-:W-:Y:S01]  /*1100*/  SHF.L.U64.HI R28, R213, 0x1, R4 ;  /* 0x00000001d51c7819 */ /* 0x000fe20000010204 */
[----:B------:R-:W-:Y:S01]  /*1110*/  VIADD R209, R16, 0xe0 ;  /* 0x000000e010d17836 */ /* 0x000fe20000000000 */
[----:B------:R-:W-:Y:S01]  /*1120*/  SHF.L.U64.HI R4, R212, 0x1, R5 ;  /* 0x00000001d4047819 */ /* 0x000fe20000010205 */
[C---:B------:R-:W-:Y:S01]  /*1130*/  VIADD R208, R16.reuse, 0x100 ;  /* 0x0000010010d07836 */ /* 0x040fe20000000000 */
[----:B------:R-:W-:Y:S01]  /*1140*/  SHF.R.S32.HI R8, RZ, 0x1f, R211 ;  /* 0x0000001fff087819 */ /* 0x000fe200000114d3 */
[----:B------:R-:W-:Y:S01]  /*1150*/  STL [R1+0x4c], R34 ;  /* 0x00004c2201007387 */ /* 0x000fe20000100800 */
[----:B------:R-:W-:Y:S01]  /*1160*/  SHF.R.S32.HI R11, RZ, 0x1f, R210 ;  /* 0x0000001fff0b7819 */ /* 0x000fe200000114d2 */
[C---:B------:R-:W-:Y:S01]  /*1170*/  VIADD R207, R16.reuse, 0x120 ;  /* 0x0000012010cf7836 */ /* 0x040fe20000000000 */
[----:B------:R-:W-:Y:S01]  /*1180*/  SHF.L.U64.HI R5, R211, 0x1, R8 ;  /* 0x00000001d3057819 */ /* 0x000fe20000010208 */
[----:B------:R-:W-:Y:S01]  /*1190*/  STL [R1+0x58], R6 ;  /* 0x0000580601007387 */ /* 0x000fe20000100800 */
[----:B------:R-:W-:Y:S01]  /*11a0*/  SHF.R.S32.HI R10, RZ, 0x1f, R209 ;  /* 0x0000001fff0a7819 */ /* 0x000fe200000114d1 */
[C---:B------:R-:W-:Y:S01]  /*11b0*/  VIADD R206, R16.reuse, 0x140 ;  /* 0x0000014010ce7836 */ /* 0x040fe20000000000 */
[----:B------:R-:W-:Y:S01]  /*11c0*/  SHF.R.S32.HI R13, RZ, 0x1f, R208 ;  /* 0x0000001fff0d7819 */ /* 0x000fe200000114d0 */
[----:B------:R-:W-:Y:S01]  /*11d0*/  STL [R1], R28 ;  /* 0x0000001c01007387 */ /* 0x000fe20000100800 */
[C---:B------:R-:W-:Y:S01]  /*11e0*/  VIADD R205, R16.reuse, 0x160 ;  /* 0x0000016010cd7836 */ /* 0x040fe20000000000 */
[----:B------:R-:W-:Y:S01]  /*11f0*/  SHF.R.S32.HI R12, RZ, 0x1f, R207 ;  /* 0x0000001fff0c7819 */ /* 0x000fe200000114cf */
[C---:B------:R-:W-:Y:S01]  /*1200*/  VIADD R204, R16.reuse, 0x180 ;  /* 0x0000018010cc7836 */ /* 0x040fe20000000000 */
[----:B------:R0:W-:Y:S01]  /*1210*/  STL [R1+0x4], R4 ;  /* 0x0000040401007387 */ /* 0x0001e20000100800 */
[----:B------:R-:W-:Y:S01]  /*1220*/  SHF.L.U64.HI R8, R209, 0x1, R10 ;  /* 0x00000001d1087819 */ /* 0x000fe2000001020a */
[C---:B------:R-:W-:Y:S01]  /*1230*/  VIADD R203, R16.reuse, 0x1a0 ;  /* 0x000001a010cb7836 */ /* 0x040fe20000000000 */
[----:B------:R-:W-:Y:S01]  /*1240*/  SHF.R.S32.HI R15, RZ, 0x1f, R206 ;  /* 0x0000001fff0f7819 */ /* 0x000fe200000114ce */
[----:B------:R1:W-:Y:S01]  /*1250*/  STL [R1+0x8], R5 ;  /* 0x0000080501007387 */ /* 0x0003e20000100800 */
[----:B------:R-:W-:Y:S01]  /*1260*/  SHF.R.S32.HI R14, RZ, 0x1f, R205 ;  /* 0x0000001fff0e7819 */ /* 0x000fe200000114cd */
[C---:B------:R-:W-:Y:S01]  /*1270*/  VIADD R226, R16.reuse, 0x1c0 ;  /* 0x000001c010e27836 */ /* 0x040fe20000000000 */
[----:B------:R-:W-:Y:S01]  /*1280*/  SHF.R.S32.HI R21, RZ, 0x1f, R204 ;  /* 0x0000001fff157819 */ /* 0x000fe200000114cc */
[C---:B------:R-:W-:Y:S01]  /*1290*/  VIADD R223, R16.reuse, 0x1e0 ;  /* 0x000001e010df7836 */ /* 0x040fe20000000000 */
[----:B------:R-:W-:Y:S01]  /*12a0*/  SHF.R.S32.HI R20, RZ, 0x1f, R203 ;  /* 0x0000001fff147819 */ /* 0x000fe200000114cb */
[----:B------:R-:W-:Y:S01]  /*12b0*/  VIADD R216, R16, 0x40 ;  /* 0x0000004010d87836 */ /* 0x000fe20000000000 */
[----:B0-----:R-:W-:Y:S01]  /*12c0*/  SHF.L.U64.HI R4, R210, 0x1, R11 ;  /* 0x00000001d2047819 */ /* 0x001fe2000001020b */
[----:B------:R-:W-:Y:S01]  /*12d0*/  VIADD R23, R16, 0x20 ;  /* 0x0000002010177836 */ /* 0x000fe20000000000 */
[----:B------:R-:W-:Y:S01]  /*12e0*/  SHF.R.S32.HI R29, RZ, 0x1f, R226 ;  /* 0x0000001fff1d7819 */ /* 0x000fe200000114e2 */
[C---:B------:R-:W-:Y:S01]  /*12f0*/  VIADD R33, R201.reuse, 0xc0 ;  /* 0x000000c0c9217836 */ /* 0x040fe20000000000 */
[----:B-1----:R-:W-:Y:S01]  /*1300*/  SHF.L.U64.HI R5, R208, 0x1, R13 ;  /* 0x00000001d0057819 */ /* 0x002fe2000001020d */
[----:B------:R0:W-:Y:S01]  /*1310*/  STL [R1+0xc], R4 ;  /* 0x00000c0401007387 */ /* 0x0001e20000100800 */
[----:B------:R-:W-:Y:S01]  /*1320*/  SHF.R.S32.HI R22, RZ, 0x1f, R223 ;  /* 0x0000001fff167819 */ /* 0x000fe200000114df */
[C---:B------:R-:W-:Y:S01]  /*1330*/  VIADD R32, R201.reuse, 0x100 ;  /* 0x00000100c9207836 */ /* 0x040fe20000000000 */
[----:B------:R-:W-:Y:S01]  /*1340*/  LOP3.LUT R3, R6, R3, R24, 0xf6, !PT ;  /* 0x0000000306037212 */ /* 0x000fe200078ef618 */
[----:B------:R1:W-:Y:S01]  /*1350*/  STL [R1+0x10], R8 ;  /* 0x0000100801007387 */ /* 0x0003e20000100800 */
[C---:B------:R-:W-:Y:S01]  /*1360*/  VIADD R31, R201.reuse, 0x140 ;  /* 0x00000140c91f7836 */ /* 0x040fe20000000000 */
[----:B------:R-:W-:Y:S01]  /*1370*/  SHF.R.S32.HI R229, RZ, 0x1f, R216 ;  /* 0x0000001fffe57819 */ /* 0x000fe200000114d8 */
[----:B------:R-:W-:Y:S01]  /*1380*/  VIADD R30, R201, 0x180 ;  /* 0x00000180c91e7836 */ /* 0x000fe20000000000 */
[----:B------:R2:W-:Y:S01]  /*1390*/  STL [R1+0x14], R5 ;  /* 0x0000140501007387 */ /* 0x0005e20000100800 */
[----:B------:R-:W-:Y:S01]  /*13a0*/  IMAD R3, R3, 0x2, R2 ;  /* 0x0000000203037824 */ /* 0x000fe200078e0202 */
[----:B0-----:R-:W-:Y:S01]  /*13b0*/  SHF.L.U64.HI R4, R207, 0x1, R12 ;  /* 0x00000001cf047819 */ /* 0x001fe2000001020c */
[C---:B------:R-:W-:Y:S01]  /*13c0*/  @P1 VIADD R219, R222.reuse, 0xffffffe0 ;  /* 0xffffffe0dedb1836 */ /* 0x040fe20000000000 */
[----:B------:R-:W-:Y:S01]  /*13d0*/  SHF.R.S32.HI R198, RZ, 0x1f, R23 ;  /* 0x0000001fffc67819 */ /* 0x000fe20000011417 */
[----:B------:R-:W-:Y:S01]  /*13e0*/  IMAD.IADD R222, R222, 0x1, R221 ;  /* 0x00000001dede7824 */ /* 0x000fe200078e02dd */
[----:B-1----:R-:W-:Y:S01]  /*13f0*/  SHF.L.U64.HI R8, R206, 0x1, R15 ;  /* 0x00000001ce087819 */ /* 0x002fe2000001020f */
[----:B------:R0:W-:Y:S01]  /*1400*/  STL [R1+0x18], R4 ;  /* 0x0000180401007387 */ /* 0x0001e20000100800 */
[----:B------:R-:W-:Y:S01]  /*1410*/  SHF.R.S32.HI R33, RZ, 0x1f, R33 ;  /* 0x0000001fff217819 */ /* 0x000fe20000011421 */
[----:B------:R-:W-:Y:S01]  /*1420*/  IMAD R228, R0, 0x8, R197 ;  /* 0x0000000800e47824 */ /* 0x000fe200078e02c5 */
[----:B--2---:R-:W-:Y:S01]  /*1430*/  SHF.L.U64.HI R5, R205, 0x1, R14 ;  /* 0x00000001cd057819 */ /* 0x004fe2000001020e */
[----:B------:R1:W-:Y:S01]  /*1440*/  STL [R1+0x1c], R8 ;  /* 0x00001c0801007387 */ /* 0x0003e20000100800 */
[----:B------:R-:W-:Y:S01]  /*1450*/  SHF.R.S32.HI R32, RZ, 0x1f, R32 ;  /* 0x0000001fff207819 */ /* 0x000fe20000011420 */
[----:B------:R-:W-:Y:S01]  /*1460*/  IMAD.IADD R221, R221, 0x1, R219 ;  /* 0x00000001dddd7824 */ /* 0x000fe200078e02db */
[----:B------:R-:W-:Y:S01]  /*1470*/  SHF.R.S32.HI R31, RZ, 0x1f, R31 ;  /* 0x0000001fff1f7819 */ /* 0x000fe2000001141f */
[----:B------:R2:W-:Y:S01]  /*1480*/  STL [R1+0x20], R5 ;  /* 0x0000200501007387 */ /* 0x0005e20000100800 */
[----:B------:R-:W-:-:S02]  /*1490*/  SHF.R.S32.HI R30, RZ, 0x1f, R30 ;  /* 0x0000001fff1e7819 */ /* 0x000fc4000001141e */
[----:B0-----:R-:W-:Y:S02]  /*14a0*/  SHF.L.U64.HI R4, R204, 0x1, R21 ;  /* 0x00000001cc047819 */ /* 0x001fe40000010215 */
[----:B------:R-:W-:Y:S02]  /*14b0*/  SHF.L.U64.HI R229, R216, 0x1, R229 ;  /* 0x00000001d8e57819 */ /* 0x000fe400000102e5 */
[----:B-1----:R-:W-:Y:S01]  /*14c0*/  SHF.L.U64.HI R8, R203, 0x1, R20 ;  /* 0x00000001cb087819 */ /* 0x002fe20000010214 */
[----:B------:R0:W-:Y:S01]  /*14d0*/  STL [R1+0x24], R4 ;  /* 0x0000240401007387 */ /* 0x0001e20000100800 */
[----:B--2---:R-:W-:-:S03]  /*14e0*/  SHF.L.U64.HI R5, R226, 0x1, R29 ;  /* 0x00000001e2057819 */ /* 0x004fc6000001021d */
[----:B------:R1:W-:Y:S04]  /*14f0*/  STL [R1+0x28], R8 ;  /* 0x0000280801007387 */ /* 0x0003e80000100800 */
[----:B------:R1:W-:Y:S01]  /*1500*/  STL [R1+0x2c], R5 ;  /* 0x00002c0501007387 */ /* 0x0003e20000100800 */
[----:B0-----:R-:W-:-:S05]  /*1510*/  SHF.L.U64.HI R4, R223, 0x1, R22 ;  /* 0x00000001df047819 */ /* 0x001fca0000010216 */
[----:B------:R1:W-:Y:S04]  /*1520*/  STL [R1+0x30], R4 ;  /* 0x0000300401007387 */ /* 0x0003e80000100800 */
[----:B------:R1:W-:Y:S02]  /*1530*/  STL [R1+0x50], R3 ;  /* 0x0000500301007387 */ /* 0x0003e40000100800 */
.L_x_4664:
[----:B01-3--:R-:W0:Y:S01]  /*1540*/  LDC.64 R4, c[0x0][0xc88] ;  /* 0x00032200ff047b82 */ /* 0x00be220000000a00 */
[----:B------:R-:W-:Y:S01]  /*1550*/  ULDC.64 UR4, c[0x0][0xa28] ;  /* 0x00028a0000047ab9 */ /* 0x000fe20000000a00 */
[----:B------:R-:W-:Y:S01]  /*1560*/  ULDC.64 UR8, c[0x0][0xa18] ;  /* 0x0002860000087ab9 */ /* 0x000fe20000000a00 */
[----:B------:R-:W-:Y:S01]  /*1570*/  ULDC.64 UR6, c[0x0][0xa08] ;  /* 0x0002820000067ab9 */ /* 0x000fe20000000a00 */
[----:B0-----:R-:W-:-:S05]  /*1580*/  IMAD.WIDE R4, R27, 0x4, R4 ;  /* 0x000000041b047825 */ /* 0x001fca00078e0204 */
[----:B--2---:R-:W2:Y:S01]  /*1590*/  LDG.E R0, desc[UR40][R4.64] ;  /* 0x0000002804007981 */ /* 0x004ea2000c1e1900 */
[----:B------:R-:W-:Y:S01]  /*15a0*/  ISETP.NE.U32.AND P2, PT, RZ, UR4, PT ;  /* 0x00000004ff007c0c */ /* 0x000fe2000bf45070 */
[----:B----4-:R-:W-:Y:S01]  /*15b0*/  IMAD.MOV.U32 R29, RZ, RZ, RZ ;  /* 0x000000ffff1d7224 */ /* 0x010fe200078e00ff */
        /* <DEDUP_REMOVED lines=14> */
[----:B------:R1:W-:Y:S01]  /*16a0*/  STL [R1+0x38], R31 ;  /* 0x0000381f01007387 */ /* 0x0003e20000100800 */
        /* <DEDUP_REMOVED lines=8> */
[----:B------:R-:W-:-:S03]  /*1730*/  @P1 IADD3.X R7, R30, UR9, RZ, P2, !PT ;  /* 0x000000091e071c10 */ /* 0x000fc600097fe4ff */
[----:B------:R1:W-:Y:S01]  /*1740*/  STL [R1+0x34], R26 ;  /* 0x0000341a01007387 */ /* 0x0003e20000100800 */
[----:B------:R-:W-:Y:S01]  /*1750*/  UISETP.NE.U32.AND UP0, UPT, UR4, URZ, UPT ;  /* 0x0000003f0400728c */ /* 0x000fe2000bf05070 */
[----:B------:R-:W-:Y:S02]  /*1760*/  ULDC.64 UR8, c[0x0][0xa20] ;  /* 0x0002880000087ab9 */ /* 0x000fe40000000a00 */
[----:B------:R1:W5:Y:S01]  /*1770*/  @P1 LDG.E R184, desc[UR40][R6.64] ;  /* 0x0000002806b81981 */ /* 0x000362000c1e1900 */
[----:B------:R-:W-:Y:S01]  /*1780*/  UISETP.NE.AND.EX UP0, UPT, UR5, URZ, UPT, UP0 ;  /* 0x0000003f0500728c */ /* 0x000fe2000bf05300 */
[----:B------:R-:W-:Y:S01]  /*1790*/  ISETP.NE.U32.AND P2, PT, RZ, UR8, PT ;  /* 0x00000008ff007c0c */ /* 0x000fe2000bf45070 */
[----:B------:R-:W-:Y:S01]  /*17a0*/  ULDC UR4, c[0x0][0x424] ;  /* 0x0001090000047ab9 */ /* 0x000fe20000000800 */
[----:B------:R-:W-:Y:S01]  /*17b0*/  ULDC UR5, c[0x0][0x2f0] ;  /* 0x0000bc0000057ab9 */ /* 0x000fe20000000800 */
[----:B------:R-:W-:Y:S01]  /*17c0*/  USEL UR4, UR4, 0x1, UP0 ;  /* 0x0000000104047887 */ /* 0x000fe20008000000 */
[----:B------:R-:W-:Y:S01]  /*17d0*/  ISETP.NE.AND.EX P2, PT, RZ, UR9, PT, P2 ;  /* 0x00000009ff007c0c */ /* 0x000fe2000bf45320 */
[----:B------:R-:W-:-:S02]  /*17e0*/  IMAD.MOV.U32 R38, RZ, RZ, R0 ;  /* 0x000000ffff267224 */ /* 0x000fc400078e0000 */
[----:B------:R-:W-:-:S03]  /*17f0*/  UIMAD UR4, UR4, UR5, URZ ;  /* 0x00000005040472a4 */ /* 0x000fc6000f8e023f */
[----:B------:R-:W-:Y:S01]  /*1800*/  ULDC UR5, c[0x0][0x348] ;  /* 0x0000d20000057ab9 */ /* 0x000fe20000000800 */
[----:B-1----:R-:W-:Y:S08]  /*1810*/  @P1 BRA `(.L_x_4518) ;  /* 0x0000000000241947 */ /* 0x002ff00003800000 */
        /* <DEDUP_REMOVED lines=9> */
.L_x_4518:
[----:B------:R-:W-:Y:S02]  /*18b0*/  IMAD.U32 R27, RZ, RZ, UR5 ;  /* 0x00000005ff1b7e24 */ /* 0x000fe4000f8e00ff */
[----:B------:R-:W-:Y:S01]  /*18c0*/  IMAD.U32 R28, RZ, RZ, UR4 ;  /* 0x00000004ff1c7e24 */ /* 0x000fe2000f8e00ff */
[----:B------:R-:W-:Y:S06]  /*18d0*/  @!P2 BRA `(.L_x_4519) ;  /* 0x000000000010a947 */ /* 0x000fec0003800000 */
[----:B------:R-:W-:-:S04]  /*18e0*/  IADD3 R4, P0, R31, UR8, RZ ;  /* 0x000000081f047c10 */ /* 0x000fc8000ff1e0ff */
[----:B------:R-:W-:-:S05]  /*18f0*/  IADD3.X R5, R30, UR9, RZ, P0, !PT ;  /* 0x000000091e057c10 */ /* 0x000fca00087fe4ff */
[----:B------:R0:W5:Y:S01]  /*1900*/  LDG.E R28, desc[UR40][R4.64] ;  /* 0x00000028041c7981 */ /* 0x000162000c1e1900 */
[----:B------:R-:W-:Y:S05]  /*1910*/  BRA `(.L_x_4520) ;  /* 0x0000000000107947 */ /* 0x000fea0003800000 */
.L_x_4519:
[----:B------:R-:W-:Y:S05]  /*1920*/  @!P0 BRA `(.L_x_4520) ;  /* 0x00000000000c8947 */ /* 0x000fea0003800000 */
[----:B------:R-:W2:Y:S04]  /*1930*/  LDG.E R5, desc[UR40][R8.64] ;  /* 0x0000002808057981 */ /* 0x000ea8000c1e1900 */
[----:B------:R-:W2:Y:S02]  /*1940*/  LDG.E R28, desc[UR40][R8.64+0x4] ;  /* 0x00000428081c7981 */ /* 0x000ea4000c1e1900 */
[----:B--2---:R-:W-:-:S07]  /*1950*/  IMAD.IADD R28, R28, 0x1, -R5 ;  /* 0x000000011c1c7824 */ /* 0x004fce00078e0a05 */
.L_x_4520:
[----:B------:R-:W-:Y:S01]  /*1960*/  ULDC.64 UR4, c[0x0][0xa10] ;  /* 0x0002840000047ab9 */ /* 0x000fe20000000a00 */
[----:B------:R-:W1:Y:S01]  /*1970*/  LDC R8, c[0x0][0x448] ;  /* 0x00011200ff087b82 */ /* 0x000e620000000800 */
[----:B------:R-:W-:-:S04]  /*1980*/  ISETP.NE.U32.AND P0, PT, RZ, UR4, PT ;  /* 0x00000004ff007c0c */ /* 0x000fc8000bf05070 */
[----:B------:R-:W-:Y:S01]  /*1990*/  ISETP.NE.AND.EX P0, PT, RZ, UR5, PT, P0 ;  /* 0x00000005ff007c0c */ /* 0x000fe2000bf05300 */
[----:B------:R-:W-:-:S12]  /*19a0*/  ULDC.64 UR4, c[0x0][0xa30] ;  /* 0x00028c0000047ab9 */ /* 0x000fd80000000a00 */
[----:B0-----:R-:W0:Y:S02]  /*19b0*/  @P0 LDC.64 R4, c[0x0][0xa10] ;  /* 0x00028400ff040b82 */ /* 0x001e240000000a00 */
[----:B0-----:R-:W-:-:S05]  /*19c0*/  @P0 IMAD.WIDE R4, R38, 0x4, R4 ;  /* 0x0000000426040825 */ /* 0x001fca00078e0204 */
[----:B------:R-:W2:Y:S04]  /*19d0*/  @P0 LDG.E R0, desc[UR40][R4.64] ;  /* 0x0000002804000981 */ /* 0x000ea8000c1e1900 */
[----:B------:R0:W2:Y:S01]  /*19e0*/  @P0 LDG.E R9, desc[UR40][R4.64+0x4] ;  /* 0x0000042804090981 */ /* 0x0000a2000c1e1900 */
[----:B------:R-:W-:Y:S01]  /*19f0*/  ISETP.NE.U32.AND P1, PT, RZ, UR4, PT ;  /* 0x00000004ff007c0c */ /* 0x000fe2000bf25070 */
[----:B-----5:R-:W-:-:S03]  /*1a00*/  IMAD.MOV.U32 R24, RZ, RZ, R28 ;  /* 0x000000ffff187224 */ /* 0x020fc600078e001c */
[----:B------:R-:W-:-:S13]  /*1a10*/  ISETP.NE.AND.EX P1, PT, RZ, UR5, PT, P1 ;  /* 0x00000005ff007c0c */ /* 0x000fda000bf25310 */
[----:B------:R-:W-:-:S04]  /*1a20*/  @P1 IADD3 R6, P2, R31, UR4, RZ ;  /* 0x000000041f061c10 */ /* 0x000fc8000ff5e0ff */
[----:B------:R-:W-:-:S05]  /*1a30*/  @P1 IADD3.X R7, R30, UR5, RZ, P2, !PT ;  /* 0x000000051e071c10 */ /* 0x000fca00097fe4ff */
[----:B------:R3:W5:Y:S01]  /*1a40*/  @P1 LDG.E R24, desc[UR40][R6.64] ;  /* 0x0000002806181981 */ /* 0x000762000c1e1900 */
[----:B-1----:R-:W-:Y:S01]  /*1a50*/  ISETP.NE.AND P1, PT, R8, 0x1, PT ;  /* 0x000000010800780c */ /* 0x002fe20003f25270 */
[----:B------:R-:W-:Y:S02]  /*1a60*/  IMAD.SHL.U32 R202, R25, 0x40, RZ ;  /* 0x0000004019ca7824 */ /* 0x000fe400078e00ff */
[----:B------:R-:W-:Y:S02]  /*1a70*/  IMAD.IADD R8, R28, 0x1, -R3 ;  /* 0x000000011c087824 */ /* 0x000fe400078e0a03 */
[----:B0-----:R-:W-:Y:S02]  /*1a80*/  VIADD R4, R202, 0x3f ;  /* 0x0000003fca047836 */ /* 0x001fe40000000000 */
[----:B------:R-:W-:-:S05]  /*1a90*/  IMAD.MOV R39, RZ, RZ, -R8 ;  /* 0x000000ffff277224 */ /* 0x000fca00078e0a08 */
[----:B------:R-:W-:Y:S01]  /*1aa0*/  VIMNMX R39, RZ, R39, !PT ;  /* 0x00000027ff277248 */ /* 0x000fe20007fe0100 */
[----:B------:R-:W0:Y:S08]  /*1ab0*/  @P1 LDC R11, c[0x0][0x44c] ;  /* 0x00011300ff0b1b82 */ /* 0x000e300000000800 */
[----:B------:R-:W1:Y:S01]  /*1ac0*/  @P1 LDC R5, c[0x0][0x450] ;  /* 0x00011400ff051b82 */ /* 0x000e620000000800 */
[----:B--2---:R-:W-:-:S02]  /*1ad0*/  @P0 IMAD.IADD R27, R9, 0x1, -R0 ;  /* 0x00000001091b0824 */ /* 0x004fc400078e0a00 */
[----:B0-----:R-:W-:-:S04]  /*1ae0*/  @P1 IMAD.HI.U32 R0, R4, R11, RZ ;  /* 0x0000000b04001227 */ /* 0x001fc800078e00ff */
[----:B------:R-:W-:Y:S01]  /*1af0*/  IMAD.IADD R185, R8, 0x1, R27 ;  /* 0x0000000108b97824 */ /* 0x000fe200078e021b */
[----:B-1----:R-:W-:-:S03]  /*1b00*/  @P1 SHF.R.U32.HI R4, RZ, R5, R0 ;  /* 0x00000005ff041219 */ /* 0x002fc60000011600 */
[C---:B------:R-:W-:Y:S01]  /*1b10*/  VIADD R0, R185.reuse, 0x3f ;  /* 0x0000003fb9007836 */ /* 0x040fe20000000000 */
[----:B------:R-:W-:-:S04]  /*1b20*/  IADD3 R40, R185, 0x40, -R184 ;  /* 0x00000040b9287810 */ /* 0x000fc80007ffe8b8 */
[----:B------:R-:W-:Y:S01]  /*1b30*/  SHF.R.S32.HI R3, RZ, 0x1f, R0 ;  /* 0x0000001fff037819 */ /* 0x000fe20000011400 */
[----:B------:R-:W-:-:S03]  /*1b40*/  IMAD.IADD R4, R40, 0x1, R4 ;  /* 0x0000000128047824 */ /* 0x000fc600078e0204 */
[----:B------:R-:W-:Y:S02]  /*1b50*/  LEA.HI R3, R3, R0, RZ, 0x6 ;  /* 0x0000000003037211 */ /* 0x000fe400078f30ff */
[----:B------:R-:W-:Y:S02]  /*1b60*/  SHF.R.S32.HI R5, RZ, 0x1f, R4 ;  /* 0x0000001fff057819 */ /* 0x000fe40000011404 */
[----:B------:R-:W-:Y:S02]  /*1b70*/  SHF.R.S32.HI R214, RZ, 0x6, R3 ;  /* 0x00000006ffd67819 */ /* 0x000fe40000011403 */
[----:B------:R-:W-:-:S04]  /*1b80*/  LEA.HI R5, R5, R4, RZ, 0x6 ;  /* 0x0000000405057211 */ /* 0x000fc800078f30ff */
[----:B------:R-:W-:-:S04]  /*1b90*/  SHF.R.S32.HI R5, RZ, 0x6, R5 ;  /* 0x00000006ff057819 */ /* 0x000fc80000011405 */
[----:B------:R-:W-:-:S05]  /*1ba0*/  VIMNMX R5, R214, R5, PT ;  /* 0x00000005d6057248 */ /* 0x000fca0003fe0100 */
[----:B------:R-:W-:-:S05]  /*1bb0*/  IMAD R0, R5, 0x40, -R8 ;  /* 0x0000004005007824 */ /* 0x000fca00078e0a08 */
[----:B------:R-:W-:-:S04]  /*1bc0*/  VIMNMX R0, R0, R27, PT ;  /* 0x0000001b00007248 */ /* 0x000fc80003fe0100 */
[----:B------:R-:W-:Y:S02]  /*1bd0*/  ISETP.GT.AND P0, PT, R0, R39, PT ;  /* 0x000000270000720c */ /* 0x000fe40003f04270 */
[----:B------:R-:W-:-:S05]  /*1be0*/  SHF.R.U32.HI R39, RZ, 0x6, R39 ;  /* 0x00000006ff277819 */ /* 0x000fca0000011627 */
[----:B------:R-:W-:-:S06]  /*1bf0*/  IMAD.MOV.U32 R25, RZ, RZ, R39 ;  /* 0x000000ffff197224 */ /* 0x000fcc00078e0027 */
[----:B------:R-:W-:-:S04]  /*1c00*/  @P0 IADD3 R0, R0, 0x3f, RZ ;  /* 0x0000003f00000810 */ /* 0x000fc80007ffe0ff */
[----:B------:R-:W-:-:S04]  /*1c10*/  @P0 SHF.R.S32.HI R3, RZ, 0x1f, R0 ;  /* 0x0000001fff030819 */ /* 0x000fc80000011400 */
[----:B------:R-:W-:-:S04]  /*1c20*/  @P0 LEA.HI R3, R3, R0, RZ, 0x6 ;  /* 0x0000000003030211 */ /* 0x000fc800078f30ff */
[----:B------:R-:W-:Y:S02]  /*1c30*/  @P0 SHF.R.S32.HI R25, RZ, 0x6, R3 ;  /* 0x00000006ff190819 */ /* 0x000fe40000011403 */
[----:B------:R-:W-:Y:S02]  /*1c40*/  PLOP3.LUT P0, PT, PT, PT, PT, 0x80, 0x0 ;  /* 0x000000000000781c */ /* 0x000fe40003f0f070 */
[----:B------:R-:W-:-:S13]  /*1c50*/  ISETP.GT.AND P1, PT, R25, R39, PT ;  /* 0x000000271900720c */ /* 0x000fda0003f24270 */
[----:B---3--:R-:W-:Y:S05]  /*1c60*/  @!P1 BRA `(.L_x_4521) ;  /* 0x0000002c00ac9947 */ /* 0x008fea0003800000 */
        /* <DEDUP_REMOVED lines=20> */
.L_x_4523:
[----:B------:R-:W-:Y:S05]  /*1db0*/  BSYNC B6 ;  /* 0x0000000000067941 */ /* 0x000fea0003800000 */
.L_x_4522:
        /* <DEDUP_REMOVED lines=20> */
.L_x_4525:
[----:B------:R-:W-:Y:S05]  /*1f00*/  BSYNC B6 ;  /* 0x0000000000067941 */ /* 0x000fea0003800000 */
.L_x_4524:
[----:B------:R-:W-:Y:S01]  /*1f10*/  ULDC.64 UR4, c[0x0][0x9f8] ;  /* 0x00027e0000047ab9 */ /* 0x000fe20000000a00 */
[----:B------:R-:W0:Y:S01]  /*1f20*/  LDC.64 R42, c[0x0][0x3f8] ;  /* 0x0000fe00ff2a7b82 */ /* 0x000e220000000a00 */
[----:B------:R-:W-:-:S04]  /*1f30*/  ISETP.NE.U32.AND P0, PT, RZ, UR4, PT ;  /* 0x00000004ff007c0c */ /* 0x000fc8000bf05070 */
[----:B------:R-:W-:-:S03]  /*1f40*/  ISETP.NE.AND.EX P0, PT, RZ, UR5, PT, P0 ;  /* 0x00000005ff007c0c */ /* 0x000fc6000bf05300 */
[----:B------:R-:W1:Y:S08]  /*1f50*/  LDC.64 R4, c[0x0][0x408] ;  /* 0x00010200ff047b82 */ /* 0x000e700000000a00 */
[----:B------:R-:W2:Y:S02]  /*1f60*/  LDC R13, c[0x0][0x3f4] ;  /* 0x0000fd00ff0d7b82 */ /* 0x000ea40000000800 */
[----:B------:R-:W-:-:S02]  /*1f70*/  @P0 IADD3 R6, P1, R31, UR4, RZ ;  /* 0x000000041f060c10 */ /* 0x000fc4000ff3e0ff */
[----:B------:R-:W-:Y:S01]  /*1f80*/  SHF.R.S32.HI R3, RZ, 0x1f, R190 ;  /* 0x0000001fff037819 */ /* 0x000fe200000114be */
[----:B------:R-:W3:Y:S01]  /*1f90*/  S2R R49, SR_TID.X ;  /* 0x0000000000317919 */ /* 0x000ee20000002100 */
[----:B------:R-:W-:Y:S01]  /*1fa0*/  @P0 IADD3.X R7, R30, UR5, RZ, P1, !PT ;  /* 0x000000051e070c10 */ /* 0x000fe20008ffe4ff */
[----:B------:R-:W-:-:S04]  /*1fb0*/  ULDC UR4, c[0x0][0x2f4] ;  /* 0x0000bd0000047ab9 */ /* 0x000fc80000000800 */
[----:B------:R4:W3:Y:S01]  /*1fc0*/  @P0 LDG.E R38, desc[UR40][R6.64] ;  /* 0x0000002806260981 */ /* 0x0008e2000c1e1900 */
[CC--:B0-----:R-:W-:Y:S01]  /*1fd0*/  IMAD R0, R3.reuse, R42.reuse, RZ ;  /* 0x0000002a03007224 */ /* 0x0c1fe200078e02ff */
[----:B------:R-:W-:Y:S01]  /*1fe0*/  SHF.R.S32.HI R193, RZ, 0x1f, R192 ;  /* 0x0000001fffc17819 */ /* 0x000fe200000114c0 */
[----:B------:R-:W-:Y:S01]  /*1ff0*/  IMAD.WIDE.U32 R32, R190, R42, R16 ;  /* 0x0000002abe207225 */ /* 0x000fe200078e0010 */
[----:B------:R-:W0:Y:S01]  /*2000*/  S2R R30, SR_TID.X ;  /* 0x00000000001e7919 */ /* 0x000e220000002100 */
[----:B------:R-:W-:Y:S02]  /*2010*/  SHF.L.U64.HI R41, R42, 0x6, R43 ;  /* 0x000000062a297819 */ /* 0x000fe4000001022b */
[-C--:B-1----:R-:W-:Y:S01]  /*2020*/  IMAD R3, R3, R4.reuse, RZ ;  /* 0x0000000403037224 */ /* 0x082fe200078e02ff */
[----:B------:R-:W-:Y:S01]  /*2030*/  SHF.L.U64.HI R44, R4, 0x6, R5 ;  /* 0x00000006042c7819 */ /* 0x000fe20000010205 */
[C---:B------:R-:W-:Y:S01]  /*2040*/  IMAD R9, R190.reuse, R43, R0 ;  /* 0x0000002bbe097224 */ /* 0x040fe200078e0200 */
[----:B----45:R-:W-:Y:S01]  /*2050*/  SHF.R.S32.HI R7, RZ, 0x1f, R24 ;  /* 0x0000001fff077819 */ /* 0x030fe20000011418 */
[C---:B------:R-:W-:Y:S01]  /*2060*/  IMAD R11, R190.reuse, R5, R3 ;  /* 0x00000005be0b7224 */ /* 0x040fe200078e0203 */
[----:B------:R-:W-:Y:S01]  /*2070*/  SHF.R.S32.HI R47, RZ, 0x1f, R26 ;  /* 0x0000001fff2f7819 */ /* 0x000fe2000001141a */
[----:B------:R-:W-:Y:S01]  /*2080*/  IMAD.WIDE.U32 R34, R190, R4, R192 ;  /* 0x00000004be227225 */ /* 0x000fe200078e00c0 */
[----:B--2---:R-:W-:-:S02]  /*2090*/  ISETP.GE.AND P3, PT, R16, R13, PT ;  /* 0x0000000d1000720c */ /* 0x004fc40003f66270 */
[----:B------:R-:W-:Y:S01]  /*20a0*/  ISETP.GE.AND P2, PT, R16, UR4, PT ;  /* 0x0000000410007c0c */ /* 0x000fe2000bf46270 */
[----:B------:R-:W-:Y:S01]  /*20b0*/  IMAD R8, R7, R42, RZ ;  /* 0x0000002a07087224 */ /* 0x000fe200078e02ff */
[----:B------:R-:W-:Y:S01]  /*20c0*/  SEL R3, R13, RZ, P3 ;  /* 0x000000ff0d037207 */ /* 0x000fe20001800000 */
[----:B------:R-:W-:Y:S01]  /*20d0*/  IMAD.WIDE.U32 R36, R190, R4, R16 ;  /* 0x00000004be247225 */ /* 0x000fe200078e0010 */
[----:B------:R-:W-:-:S03]  /*20e0*/  ISETP.GE.AND P1, PT, R23, UR4, PT ;  /* 0x0000000417007c0c */ /* 0x000fc6000bf26270 */
[----:B------:R-:W-:Y:S02]  /*20f0*/  IMAD.IADD R3, R16, 0x1, R3 ;  /* 0x0000000110037824 */ /* 0x000fe400078e0203 */
[----:B------:R-:W-:Y:S01]  /*2100*/  IMAD R53, R24, R43, R8 ;  /* 0x0000002b18357224 */ /* 0x000fe200078e0208 */
[----:B---3--:R-:W-:Y:S01]  /*2110*/  LEA.HI R49, R49, 0x8, RZ, 0x19 ;  /* 0x0000000831317811 */ /* 0x008fe200078fc8ff */
[----:B------:R-:W-:Y:S01]  /*2120*/  IMAD R7, R7, R4, RZ ;  /* 0x0000000407077224 */ /* 0x000fe200078e02ff */
[----:B------:R-:W-:Y:S01]  /*2130*/  SHF.R.S32.HI R6, RZ, 0x1f, R3 ;  /* 0x0000001fff067819 */ /* 0x000fe20000011403 */
[----:B------:R-:W-:Y:S02]  /*2140*/  IMAD.IADD R35, R35, 0x1, R11 ;  /* 0x0000000123237824 */ /* 0x000fe400078e020b */
[----:B------:R-:W-:Y:S01]  /*2150*/  IMAD.IADD R37, R11, 0x1, R37 ;  /* 0x000000010b257824 */ /* 0x000fe200078e0225 */
[----:B------:R-:W-:Y:S01]  /*2160*/  LEA.HI R3, R6, R3, RZ, 0x3 ;  /* 0x0000000306037211 */ /* 0x000fe200078f18ff */
[----:B------:R-:W-:-:S02]  /*2170*/  IMAD.SHL.U32 R6, R195, 0x40, RZ ;  /* 0x00000040c3067824 */ /* 0x000fc400078e00ff */
[----:B------:R-:W-:Y:S01]  /*2180*/  IMAD R7, R24, R5, R7 ;  /* 0x0000000518077224 */ /* 0x000fe200078e0207 */
[----:B------:R-:W-:Y:S01]  /*2190*/  LOP3.LUT R55, R3, 0xfffffff8, RZ, 0xc0, !PT ;  /* 0xfffffff803377812 */ /* 0x000fe200078ec0ff */
[----:B0-----:R-:W-:Y:S01]  /*21a0*/  VIADD R30, R30, 0xffffff80 ;  /* 0xffffff801e1e7836 */ /* 0x001fe20000000000 */
[----:B------:R-:W-:Y:S01]  /*21b0*/  LOP3.LUT R43, R6, 0x1c0, RZ, 0xc0, !PT ;  /* 0x000001c0062b7812 */ /* 0x000fe200078ec0ff */
[----:B------:R-:W-:Y:S01]  /*21c0*/  IMAD.WIDE.U32 R20, R190, R42, R192 ;  /* 0x0000002abe147225 */ /* 0x000fe200078e00c0 */
[----:B------:R-:W-:Y:S02]  /*21d0*/  SHF.R.S32.HI R60, RZ, 0x1f, R55 ;  /* 0x0000001fff3c7819 */ /* 0x000fe40000011437 */
[----:B------:R-:W-:Y:S01]  /*21e0*/  SHF.R.S32.HI R10, RZ, 0x1f, R30 ;  /* 0x0000001fff0a7819 */ /* 0x000fe2000001141e */
[CC--:B------:R-:W-:Y:S01]  /*21f0*/  IMAD.WIDE.U32 R34, R24.reuse, R4.reuse, R34 ;  /* 0x0000000418227225 */ /* 0x0c0fe200078e0022 */
[----:B------:R-:W-:Y:S02]  /*2200*/  SHF.R.U32.HI R46, RZ, 0x3, R43 ;  /* 0x00000003ff2e7819 */ /* 0x000fe4000001162b */
[----:B------:R-:W-:Y:S01]  /*2210*/  LOP3.LUT R5, R43, 0x18, R16, 0xf8, !PT ;  /* 0x000000182b057812 */ /* 0x000fe200078ef810 */
[----:B------:R-:W-:Y:S01]  /*2220*/  IMAD.WIDE.U32 R36, R24, R4, R36 ;  /* 0x0000000418247225 */ /* 0x000fe200078e0024 */
[----:B------:R-:W-:-:S03]  /*2230*/  LEA.HI R10, R10, R30, RZ, 0x2 ;  /* 0x0000001e0a0a7211 */ /* 0x000fc600078f10ff */
[----:B------:R-:W-:Y:S01]  /*2240*/  IMAD.SHL.U32 R45, R4, 0x40, RZ ;  /* 0x00000040042d7824 */ /* 0x000fe200078e00ff */
[----:B------:R-:W-:Y:S01]  /*2250*/  LOP3.LUT R4, R5, R46, RZ, 0x3c, !PT ;  /* 0x0000002e05047212 */ /* 0x000fe200078e3cff */
[----:B------:R-:W-:Y:S01]  /*2260*/  IMAD.IADD R21, R21, 0x1, R9 ;  /* 0x0000000115157824 */ /* 0x000fe200078e0209 */
[----:B------:R-:W-:Y:S01]  /*2270*/  LOP3.LUT R10, R10, 0xfffffffc, RZ, 0xc0, !PT ;  /* 0xfffffffc0a0a7812 */ /* 0x000fe200078ec0ff */
[----:B------:R-:W-:Y:S01]  /*2280*/  IMAD.IADD R33, R9, 0x1, R33 ;  /* 0x0000000109217824 */ /* 0x000fe200078e0221 */
[----:B------:R-:W-:Y:S01]  /*2290*/  LOP3.LUT R5, R43, 0x38, R3, 0xf8, !PT ;  /* 0x000000382b057812 */ /* 0x000fe200078ef803 */
[----:B------:R-:W-:Y:S02]  /*22a0*/  IMAD R51, R227, 0x200, R4 ;  /* 0x00000200e3337824 */ /* 0x000fe400078e0204 */
[----:B------:R-:W-:Y:S01]  /*22b0*/  IMAD.WIDE.U32 R20, R24, R42, R20 ;  /* 0x0000002a18147225 */ /* 0x000fe200078e0014 */
[----:B------:R-:W-:-:S03]  /*22c0*/  LOP3.LUT R4, R5, R46, RZ, 0x3c, !PT ;  /* 0x0000002e05047212 */ /* 0x000fc600078e3cff */
[----:B------:R-:W-:-:S04]  /*22d0*/  IMAD.WIDE.U32 R32, R24, R42, R32 ;  /* 0x0000002a18207225 */ /* 0x000fc800078e0020 */
[----:B------:R-:W-:Y:S02]  /*22e0*/  IMAD.IADD R10, R30, 0x1, -R10 ;  /* 0x000000011e0a7824 */ /* 0x000fe400078e0a0a */
[----:B------:R-:W-:Y:S02]  /*22f0*/  IMAD.IADD R52, R21, 0x1, R53 ;  /* 0x0000000115347824 */ /* 0x000fe400078e0235 */
[----:B------:R-:W-:Y:S02]  /*2300*/  IMAD.IADD R0, R29, 0x1, R28 ;  /* 0x000000011d007824 */ /* 0x000fe400078e021c */
[----:B------:R-:W-:Y:S02]  /*2310*/  IMAD.SHL.U32 R42, R42, 0x40, RZ ;  /* 0x000000402a2a7824 */ /* 0x000fe400078e00ff */
[----:B------:R-:W-:Y:S02]  /*2320*/  IMAD R48, R10, 0x40, R190 ;  /* 0x000000400a307824 */ /* 0x000fe400078e02be */
[----:B------:R-:W-:-:S02]  /*2330*/  IMAD.SHL.U32 R50, R13, 0x2, RZ ;  /* 0x000000020d327824 */ /* 0x000fc400078e00ff */
[----:B------:R-:W-:Y:S02]  /*2340*/  IMAD.IADD R53, R53, 0x1, R33 ;  /* 0x0000000135357824 */ /* 0x000fe400078e0221 */
[----:B------:R-:W-:Y:S02]  /*2350*/  IMAD.IADD R54, R35, 0x1, R7 ;  /* 0x0000000123367824 */ /* 0x000fe400078e0207 */
[----:B------:R-:W-:Y:S02]  /*2360*/  IMAD.IADD R58, R7, 0x1, R37 ;  /* 0x00000001073a7824 */ /* 0x000fe400078e0225 */
[----:B------:R-:W-:Y:S01]  /*2370*/  IMAD R61, R227, 0x200, R4 ;  /* 0x00000200e33d7824 */ /* 0x000fe200078e0204 */
[----:B------:R-:W-:-:S07]  /*2380*/  SHF.R.S32.HI R59, RZ, 0x1f, R38 ;  /* 0x0000001fff3b7819 */ /* 0x000fce0000011426 */
.L_x_4558:
        /* <DEDUP_REMOVED lines=93> */
.L_x_4530:
[----:B------:R-:W-:Y:S05]  /*2960*/  BSYNC B1 ;  /* 0x0000000000017941 */ /* 0x000fea0003800000 */
.L_x_4529:
        /* <DEDUP_REMOVED lines=18> */
.L_x_4531:
[----:B------:R-:W-:Y:S01]  /*2a90*/  IMAD R62, R188, 0x8, R2 ;  /* 0x00000008bc3e7824 */ /* 0x000fe200078e0202 */
[----:B------:R-:W-:Y:S01]  /*2aa0*/  SHF.L.U32 R73, R194, 0x1f, RZ ;  /* 0x0000001fc2497819 */ /* 0x000fe200000006ff */
[----:B------:R-:W-:Y:S03]  /*2ab0*/  BSSY B1, `(.L_x_4532) ;  /* 0x0000003000017945 */ /* 0x000fe60003800000 */
[----:B------:R-:W0:Y:S02]  /*2ac0*/  SYNCS.PHASECHK.TRANS64.TRYWAIT P6, [R62+URZ+0x28c90], R73 ;  /* 0x028c90493e0075a7 */ /* 0x000e2400080c017f */
[----:B0-----:R-:W-:Y:S05]  /*2ad0*/  @!P6 BRA `(.L_x_4533) ;  /* 0x0000017c00cce947 */ /* 0x001fea0003800000 */
.L_x_4793:
[----:B------:R-:W-:Y:S05]  /*2ae0*/  BSYNC B1 ;  /* 0x0000000000017941 */ /* 0x000fea0003800000 */
.L_x_4532:
[----:B------:R-:W-:-:S03]  /*2af0*/  UMOV UR4, 0xffffffff ;  /* 0xffffffff00047882 */ /* 0x000fc60000000000 */
[----:B------:R-:W-:Y:S05]  /*2b00*/  BRA.DIV UR4, `(.L_x_4534) ;  /* 0x0000017e04d47947 */ /* 0x000fea000b800000 */
[----:B------:R1:W2:Y:S04]  /*2b10*/  SHFL.IDX PT, R71, R68, RZ, 0x1c1f ;  /* 0x001c1fff44477589 */ /* 0x0002a800000e0000 */
[----:B------:R1:W3:Y:S02]  /*2b20*/  SHFL.IDX PT, R14, R69, RZ, 0x1c1f ;  /* 0x001c1fff450e7589 */ /* 0x0002e400000e0000 */
.L_x_4797:
        /* <DEDUP_REMOVED lines=9> */
[----:B-1----:R-:W-:Y:S01]  /*2bc0*/  SHF.R.U64 R69, R56, 0x10, R57 ;  /* 0x0000001038457819 */ /* 0x002fe20000001239 */
[----:B0-----:R-:W-:Y:S01]  /*2bd0*/  IMAD.U32 R15, R7, 0x10000, RZ ;  /* 0x00010000070f7824 */ /* 0x001fe200078e00ff */
[----:B------:R-:W-:Y:S01]  /*2be0*/  SHF.R.U64 R72, R30, 0x10, R31 ;  /* 0x000000101e487819 */ /* 0x000fe2000000121f */
[----:B------:R-:W-:Y:S01]  /*2bf0*/  IMAD.U32 R12, R6, 0x10000, RZ ;  /* 0x00010000060c7824 */ /* 0x000fe200078e00ff */
[----:B------:R-:W-:Y:S02]  /*2c00*/  SHF.R.U32.HI R74, RZ, 0x10, R57 ;  /* 0x00000010ff4a7819 */ /* 0x000fe40000011639 */
[----:B------:R-:W-:Y:S02]  /*2c10*/  SHF.R.U32.HI R68, RZ, 0x10, R31 ;  /* 0x00000010ff447819 */ /* 0x000fe4000001161f */
        /* <DEDUP_REMOVED lines=17> */
[C---:B------:R-:W-:Y:S01]  /*2d30*/  FMUL.FTZ R79, R13.reuse, R76 ;  /* 0x0000004c0d4f7220 */ /* 0x040fe20000410000 */
[----:B------:R-:W-:Y:S01]  /*2d40*/  FMUL.FTZ R13, R13, R68 ;  /* 0x000000440d0d7220 */ /* 0x000fe20000410000 */
[----:B------:R-:W-:Y:S01]  /*2d50*/  LOP3.LUT R74, R74, 0xffff0000, RZ, 0xc0, !PT ;  /* 0xffff00004a4a7812 */ /* 0x000fe200078ec0ff */
[----:B------:R-:W-:Y:S01]  /*2d60*/  IMAD.U32 R31, R31, 0x10000, RZ ;  /* 0x000100001f1f7824 */ /* 0x000fe200078e00ff */
[----:B------:R-:W-:Y:S01]  /*2d70*/  LOP3.LUT R57, R57, 0xffff0000, RZ, 0xc0, !PT ;  /* 0xffff000039397812 */ /* 0x000fe200078ec0ff */
[C---:B------:R-:W-:Y:S01]  /*2d80*/  FFMA.FTZ R77, R6.reuse, R56, -R77 ;  /* 0x00000038064d7223 */ /* 0x040fe2000001084d */
[----:B------:R-:W-:Y:S01]  /*2d90*/  FFMA.FTZ R72, R6, R72, R7 ;  /* 0x0000004806487223 */ /* 0x000fe20000010007 */
[----:B------:R-:W-:Y:S01]  /*2da0*/  FFMA.FTZ R79, R12, R68, -R79 ;  /* 0x000000440c4f7223 */ /* 0x000fe2000001084f */
[----:B------:R-:W-:Y:S01]  /*2db0*/  FMUL.FTZ R6, R4, R69 ;  /* 0x0000004504067220 */ /* 0x000fe20000410000 */
[----:B------:R-:W-:Y:S01]  /*2dc0*/  FFMA.FTZ R12, R12, R76, R13 ;  /* 0x0000004c0c0c7223 */ /* 0x000fe2000001000d */
[----:B------:R-:W-:Y:S01]  /*2dd0*/  FMUL.FTZ R4, R4, R31 ;  /* 0x0000001f04047220 */ /* 0x000fe20000410000 */
[CC--:B------:R-:W-:Y:S01]  /*2de0*/  FMUL.FTZ R56, R30.reuse, R74.reuse ;  /* 0x0000004a1e387220 */ /* 0x0c0fe20000410000 */
        /* <DEDUP_REMOVED lines=11> */
.L_x_4539:
[----:B------:R-:W-:Y:S05]  /*2ea0*/  BSYNC B2 ;  /* 0x0000000000027941 */ /* 0x000fea0003800000 */
.L_x_4538:
[----:B0-----:R4:W-:Y:S02]  /*2eb0*/  ST.E.128 desc[UR40][R10.64], R4 ;  /* 0x000000040a007985 */ /* 0x0019e4000c101d28 */
.L_x_4537:
[----:B------:R-:W-:Y:S05]  /*2ec0*/  BSYNC B1 ;  /* 0x0000000000017941 */ /* 0x000fea0003800000 */
.L_x_4536:
[----:B------:R-:W-:Y:S05]  /*2ed0*/  @P1 BRA `(.L_x_4535) ;  /* 0x0000001000801947 */ /* 0x000fea0003800000 */
[----:B----4-:R-:W-:Y:S01]  /*2ee0*/  IMAD.MOV.U32 R5, RZ, RZ, 0x20 ;  /* 0x00000020ff057424 */ /* 0x010fe200078e00ff */
[----:B------:R-:W-:Y:S01]  /*2ef0*/  LOP3.LUT P0, RZ, R195, 0x4, RZ, 0xc0, !PT ;  /* 0x00000004c3ff7812 */ /* 0x000fe2000780c0ff */
[----:B------:R-:W-:Y:S01]  /*2f00*/  BSSY B1, `(.L_x_4540) ;  /* 0x0000037000017945 */ /* 0x000fe20003800000 */
[----:B------:R-:W-:Y:S02]  /*2f10*/  ISETP.GE.AND P6, PT, R200, R75, PT ;  /* 0x0000004bc800720c */ /* 0x000fe40003fc6270 */
[----:B------:R-:W-:Y:S02]  /*2f20*/  SEL R5, R5, 0xffffffe0, !P0 ;  /* 0xffffffe005057807 */ /* 0x000fe40004000000 */
[----:B---3--:R-:W-:Y:S02]  /*2f30*/  LEA R10, P0, R23, R14, 0x1 ;  /* 0x0000000e170a7211 */ /* 0x008fe400078008ff */
[----:B------:R-:W-:Y:S02]  /*2f40*/  IADD3 R5, R5, R51, R70 ;  /* 0x0000003305057210 */ /* 0x000fe40007ffe046 */
[----:B--2---:R-:W-:-:S03]  /*2f50*/  LEA.HI.X R11, R23, R71, R198, 0x1, P0 ;  /* 0x00000047170b7211 */ /* 0x004fc600000f0cc6 */
[----:B------:R-:W-:-:S06]  /*2f60*/  IMAD R4, R5, 0x2, R2 ;  /* 0x0000000205047824 */ /* 0x000fcc00078e0202 */
[----:B------:R-:W2:Y:S01]  /*2f70*/  LDS.128 R4, [R4+0x22400] ;  /* 0x0224000004047984 */ /* 0x000ea20000000c00 */
[----:B------:R-:W-:Y:S05]  /*2f80*/  @P6 BRA `(.L_x_4541) ;  /* 0x0000000000b86947 */ /* 0x000fea0003800000 */
[----:B------:R-:W-:Y:S01]  /*2f90*/  SHF.R.U64 R14, R8, 0x10, R9 ;  /* 0x00000010080e7819 */ /* 0x000fe20000001209 */
[----:B--2---:R-:W-:Y:S01]  /*2fa0*/  IMAD.U32 R8, R6, 0x10000, RZ ;  /* 0x0001000006087824 */ /* 0x004fe200078e00ff */
[--C-:B------:R-:W-:Y:S02]  /*2fb0*/  SHF.R.U64 R30, R28, 0x10, R29.reuse ;  /* 0x000000101c1e7819 */ /* 0x100fe4000000121d */
[----:B------:R-:W-:Y:S02]  /*2fc0*/  SHF.R.U32.HI R56, RZ, 0x10, R29 ;  /* 0x00000010ff387819 */ /* 0x000fe4000001161d */
[----:B------:R-:W-:Y:S02]  /*2fd0*/  SHF.R.U32.HI R15, RZ, 0x10, R9 ;  /* 0x00000010ff0f7819 */ /* 0x000fe40000011609 */
[----:B------:R-:W-:Y:S02]  /*2fe0*/  PRMT R14, R78, 0x5432, R14 ;  /* 0x000054324e0e7816 */ /* 0x000fe4000000000e */
[----:B------:R-:W-:-:S02]  /*2ff0*/  PRMT R30, R80, 0x5432, R30 ;  /* 0x00005432501e7816 */ /* 0x000fc4000000001e */
[----:B------:R-:W-:Y:S02]  /*3000*/  PRMT R56, R81, 0x5432, R56 ;  /* 0x0000543251387816 */ /* 0x000fe40000000038 */
[----:B------:R-:W-:Y:S02]  /*3010*/  PRMT R28, R78, 0x5410, R15 ;  /* 0x000054104e1c7816 */ /* 0x000fe4000000000f */
[C---:B------:R-:W-:Y:S01]  /*3020*/  LOP3.LUT R13, R7.reuse, 0xffff0000, RZ, 0xc0, !PT ;  /* 0xffff0000070d7812 */ /* 0x040fe200078ec0ff */
[----:B------:R-:W-:Y:S01]  /*3030*/  IMAD.U32 R57, R56, 0x10000, RZ ;  /* 0x0001000038397824 */ /* 0x000fe200078e00ff */
[----:B------:R-:W-:Y:S01]  /*3040*/  SHF.L.U32 R12, R7, 0x10, RZ ;  /* 0x00000010070c7819 */ /* 0x000fe200000006ff */
[----:B------:R-:W-:Y:S01]  /*3050*/  IMAD.U32 R29, R28, 0x10000, RZ ;  /* 0x000100001c1d7824 */ /* 0x000fe200078e00ff */
[----:B------:R-:W-:Y:S02]  /*3060*/  LOP3.LUT R7, R5, 0xffff0000, RZ, 0xc0, !PT ;  /* 0xffff000005077812 */ /* 0x000fe400078ec0ff */
        /* <DEDUP_REMOVED lines=32> */
.L_x_4541:
[----:B------:R-:W-:Y:S05]  /*3270*/  BSYNC B1 ;  /* 0x0000000000017941 */ /* 0x000fea0003800000 */
.L_x_4540:
[----:B--2---:R2:W-:Y:S01]  /*3280*/  ST.E.128 desc[UR40][R10.64], R4 ;  /* 0x000000040a007985 */ /* 0x0045e2000c101d28 */
[----:B------:R-:W-:Y:S05]  /*3290*/  BRA `(.L_x_4535) ;  /* 0x0000000c00907947 */ /* 0x000fea0003800000 */
.L_x_4528:
        /* <DEDUP_REMOVED lines=27> */
[----:B------:R-:W-:Y:S01]  /*3450*/  IMAD.MOV.U32 R14, RZ, RZ, R4 ;  /* 0x000000ffff0e7224 */ /* 0x000fe200078e0004 */
[----:B------:R-:W-:Y:S01]  /*3460*/  PRMT R81, R81, 0x5410, R10 ;  /* 0x0000541051517816 */ /* 0x000fe2000000000a */
        /* <DEDUP_REMOVED lines=11> */
.L_x_4542:
[----:B------:R-:W-:Y:S01]  /*3520*/  IMAD R62, R188, 0x8, R2 ;  /* 0x00000008bc3e7824 */ /* 0x000fe200078e0202 */
[----:B------:R-:W-:Y:S01]  /*3530*/  SHF.L.U32 R73, R194, 0x1f, RZ ;  /* 0x0000001fc2497819 */ /* 0x000fe200000006ff */
[----:B------:R-:W-:Y:S03]  /*3540*/  BSSY B1, `(.L_x_4543) ;  /* 0x0000003000017945 */ /* 0x000fe60003800000 */
[----:B------:R-:W0:Y:S02]  /*3550*/  SYNCS.PHASECHK.TRANS64.TRYWAIT P6, [R62+URZ+0x28c90], R73 ;  /* 0x028c90493e0075a7 */ /* 0x000e2400080c017f */
[----:B0-----:R-:W-:Y:S05]  /*3560*/  @!P6 BRA `(.L_x_4544) ;  /* 0x000001740084e947 */ /* 0x001fea0003800000 */
.L_x_4798:
[----:B------:R-:W-:Y:S05]  /*3570*/  BSYNC B1 ;  /* 0x0000000000017941 */ /* 0x000fea0003800000 */
.L_x_4543:
[----:B------:R-:W-:-:S03]  /*3580*/  UMOV UR4, 0xffffffff ;  /* 0xffffffff00047882 */ /* 0x000fc60000000000 */
[----:B------:R-:W-:Y:S05]  /*3590*/  BRA.DIV UR4, `(.L_x_4545) ;  /* 0x00000176048c7947 */ /* 0x000fea000b800000 */
[----:B------:R-:W1:Y:S04]  /*35a0*/  SHFL.IDX PT, R68, R68, RZ, 0x1c1f ;  /* 0x001c1fff44447589 */ /* 0x000e6800000e0000 */
[----:B------:R-:W2:Y:S02]  /*35b0*/  SHFL.IDX PT, R69, R69, RZ, 0x1c1f ;  /* 0x001c1fff45457589 */ /* 0x000ea400000e0000 */
.L_x_4802:
        /* <DEDUP_REMOVED lines=14> */
[----:B------:R-:W-:Y:S01]  /*36a0*/  LOP3.LUT R8, R9, R46, RZ, 0x3c, !PT ;  /* 0x0000002e09087212 */ /* 0x000fe200078e3cff */
[----:B------:R-:W-:-:S04]  /*36b0*/  IMAD.IADD R9, R61, 0x1, R70 ;  /* 0x000000013d097824 */ /* 0x000fc800078e0246 */
[----:B------:R-:W-:Y:S02]  /*36c0*/  IMAD R11, R227, 0x200, R8 ;  /* 0x00000200e30b7824 */ /* 0x000fe400078e0208 */
[----:B------:R-:W-:Y:S02]  /*36d0*/  IMAD R9, R9, 0x2, R2 ;  /* 0x0000000209097824 */ /* 0x000fe400078e0202 */
[----:B------:R-:W-:-:S04]  /*36e0*/  IMAD.IADD R11, R70, 0x1, R11 ;  /* 0x00000001460b7824 */ /* 0x000fc800078e020b */
[----:B------:R-:W-:Y:S02]  /*36f0*/  IMAD R12, R11, 0x2, R2 ;  /* 0x000000020b0c7824 */ /* 0x000fe400078e0202 */
[----:B------:R-:W1:Y:S04]  /*3700*/  LDS.128 R8, [R9+0x22400] ;  /* 0x0224000009087984 */ /* 0x000e680000000c00 */
[----:B------:R-:W2:Y:S01]  /*3710*/  LDS.128 R12, [R12+0x22400] ;  /* 0x022400000c0c7984 */ /* 0x000ea20000000c00 */
[----:B------:R-:W-:Y:S05]  /*3720*/  @P0 BRA `(.L_x_4547) ;  /* 0x0000000400700947 */ /* 0x000fea0003800000 */
[----:B------:R-:W-:Y:S02]  /*3730*/  SHF.R.U32.HI R79, RZ, 0x10, R29 ;  /* 0x00000010ff4f7819 */ /* 0x000fe4000001161d */
[----:B------:R-:W-:Y:S02]  /*3740*/  SHF.R.U32.HI R74, RZ, 0x10, R5 ;  /* 0x00000010ff4a7819 */ /* 0x000fe40000011605 */
[----:B------:R-:W-:Y:S01]  /*3750*/  SHF.R.U64 R76, R6, 0x10, R7 ;  /* 0x00000010064c7819 */ /* 0x000fe20000001207 */
[----:B-1----:R-:W-:Y:S01]  /*3760*/  IMAD.U32 R6, R9, 0x10000, RZ ;  /* 0x0001000009067824 */ /* 0x002fe200078e00ff */
[----:B------:R-:W-:Y:S02]  /*3770*/  PRMT R79, R75, 0x5410, R79 ;  /* 0x000054104b4f7816 */ /* 0x000fe4000000004f */
[----:B------:R-:W-:Y:S01]  /*3780*/  SHF.R.U64 R78, R28, 0x10, R29 ;  /* 0x000000101c4e7819 */ /* 0x000fe2000000121d */
[----:B--2---:R-:W-:Y:S01]  /*3790*/  IMAD.U32 R28, R13, 0x10000, RZ ;  /* 0x000100000d1c7824 */ /* 0x004fe200078e00ff */
[--C-:B------:R-:W-:Y:S01]  /*37a0*/  SHF.R.U64 R82, R30, 0x10, R31.reuse ;  /* 0x000000101e527819 */ /* 0x100fe2000000121f */
[----:B------:R-:W-:Y:S01]  /*37b0*/  IMAD.U32 R30, R15, 0x10000, RZ ;  /* 0x000100000f1e7824 */ /* 0x000fe200078e00ff */
[----:B------:R-:W-:-:S02]  /*37c0*/  SHF.R.U32.HI R83, RZ, 0x10, R31 ;  /* 0x00000010ff537819 */ /* 0x000fc4000001161f */
[----:B------:R-:W-:Y:S02]  /*37d0*/  PRMT R74, R85, 0x5432, R74 ;  /* 0x00005432554a7816 */ /* 0x000fe4000000004a */
[----:B------:R-:W-:Y:S01]  /*37e0*/  PRMT R76, R81, 0x5432, R76 ;  /* 0x00005432514c7816 */ /* 0x000fe2000000004c */
[----:B------:R-:W-:Y:S01]  /*37f0*/  IMAD.U32 R81, R79, 0x10000, RZ ;  /* 0x000100004f517824 */ /* 0x000fe200078e00ff */
[----:B------:R-:W-:Y:S01]  /*3800*/  PRMT R78, R75, 0x5432, R78 ;  /* 0x000054324b4e7816 */ /* 0x000fe2000000004e */
[----:B------:R-:W-:Y:S01]  /*3810*/  IMAD.U32 R75, R74, 0x10000, RZ ;  /* 0x000100004a4b7824 */ /* 0x000fe200078e00ff */
[----:B------:R-:W-:Y:S01]  /*3820*/  PRMT R82, R80, 0x5432, R82 ;  /* 0x0000543250527816 */ /* 0x000fe20000000052 */
[----:B------:R-:W-:Y:S01]  /*3830*/  FMUL.FTZ R85, R28, R81 ;  /* 0x000000511c557220 */ /* 0x000fe20000410000 */
[----:B------:R-:W-:Y:S02]  /*3840*/  PRMT R83, R80, 0x5410, R83 ;  /* 0x0000541050537816 */ /* 0x000fe40000000053 */
[----:B------:R-:W-:Y:S01]  /*3850*/  LOP3.LUT R29, R13, 0xffff0000, RZ, 0xc0, !PT ;  /* 0xffff00000d1d7812 */ /* 0x000fe200078ec0ff */
[-C--:B------:R-:W-:Y:S01]  /*3860*/  FFMA.FTZ R85, R6, R75.reuse, -R85 ;  /* 0x0000004b06557223 */ /* 0x080fe20000010855 */
[----:B------:R-:W-:Y:S01]  /*3870*/  LOP3.LUT R80, R79, 0xffff0000, RZ, 0xc0, !PT ;  /* 0xffff00004f507812 */ /* 0x000fe200078ec0ff */
[----:B------:R-:W-:Y:S01]  /*3880*/  FMUL.FTZ R79, R28, R75 ;  /* 0x0000004b1c4f7220 */ /* 0x000fe20000410000 */
[----:B------:R-:W-:Y:S01]  /*3890*/  SHF.R.U32.HI R77, RZ, 0x10, R7 ;  /* 0x00000010ff4d7819 */ /* 0x000fe20000011607 */
[----:B------:R-:W-:Y:S01]  /*38a0*/  IMAD.U32 R75, R83, 0x10000, RZ ;  /* 0x00010000534b7824 */ /* 0x000fe200078e00ff */
[----:B------:R-:W-:Y:S01]  /*38b0*/  SHF.R.U64 R70, R4, 0x10, R5 ;  /* 0x0000001004467819 */ /* 0x000fe20000001205 */
[----:B------:R-:W-:Y:S01]  /*38c0*/  FMUL.FTZ R28, R29, R80 ;  /* 0x000000501d1c7220 */ /* 0x000fe20000410000 */
[----:B------:R-:W-:Y:S01]  /*38d0*/  LOP3.LUT R7, R9, 0xffff0000, RZ, 0xc0, !PT ;  /* 0xffff000009077812 */ /* 0x000fe200078ec0ff */
[----:B------:R-:W-:Y:S01]  /*38e0*/  FFMA.FTZ R79, R6, R81, R79 ;  /* 0x00000051064f7223 */ /* 0x000fe2000001004f */
[----:B------:R-:W-:Y:S01]  /*38f0*/  LOP3.LUT R74, R74, 0xffff0000, RZ, 0xc0, !PT ;  /* 0xffff00004a4a7812 */ /* 0x000fe200078ec0ff */
[----:B------:R-:W-:Y:S01]  /*3900*/  IMAD.U32 R9, R11, 0x10000, RZ ;  /* 0x000100000b097824 */ /* 0x000fe200078e00ff */
[----:B------:R-:W-:Y:S01]  /*3910*/  PRMT R77, R84, 0x5410, R77 ;  /* 0x00005410544d7816 */ /* 0x000fe2000000004d */
[----:B------:R-:W-:Y:S01]  /*3920*/  IMAD.U32 R13, R12, 0x10000, RZ ;  /* 0x000100000c0d7824 */ /* 0x000fe200078e00ff */
[----:B------:R-:W-:Y:S01]  /*3930*/  PRMT R70, R84, 0x5432, R70 ;  /* 0x0000543254467816 */ /* 0x000fe20000000046 */
[-C--:B------:R-:W-:Y:S01]  /*3940*/  FMUL.FTZ R86, R29, R74.reuse ;  /* 0x0000004a1d567220 */ /* 0x080fe20000410000 */
[----:B------:R-:W-:Y:S01]  /*3950*/  FFMA.FTZ R84, R7, R74, -R28 ;  /* 0x0000004a07547223 */ /* 0x000fe2000001081c */
[----:B------:R-:W-:-:S02]  /*3960*/  IMAD.U32 R6, R77, 0x10000, RZ ;  /* 0x000100004d067824 */ /* 0x000fc400078e00ff */
[CC--:B------:R-:W-:Y:S01]  /*3970*/  FMUL.FTZ R28, R30.reuse, R75.reuse ;  /* 0x0000004b1e1c7220 */ /* 0x0c0fe20000410000 */
[----:B------:R-:W-:Y:S01]  /*3980*/  FFMA.FTZ R86, R7, R80, R86 ;  /* 0x0000005007567223 */ /* 0x000fe20000010056 */
[----:B------:R-:W-:Y:S01]  /*3990*/  LOP3.LUT R31, R15, 0xffff0000, RZ, 0xc0, !PT ;  /* 0xffff00000f1f7812 */ /* 0x000fe200078ec0ff */
[-C--:B------:R-:W-:Y:S01]  /*39a0*/  FMUL.FTZ R30, R30, R6.reuse ;  /* 0x000000061e1e7220 */ /* 0x080fe20000410000 */
[----:B------:R-:W-:Y:S01]  /*39b0*/  FFMA.FTZ R80, R9, R6, -R28 ;  /* 0x0000000609507223 */ /* 0x000fe2000001081c */
[----:B------:R-:W-:Y:S01]  /*39c0*/  LOP3.LUT R74, R83, 0xffff0000, RZ, 0xc0, !PT ;  /* 0xffff0000534a7812 */ /* 0x000fe200078ec0ff */
[----:B------:R-:W-:Y:S01]  /*39d0*/  IMAD.U32 R6, R70, 0x10000, RZ ;  /* 0x0001000046067824 */ /* 0x000fe200078e00ff */
[----:B------:R-:W-:Y:S01]  /*39e0*/  LOP3.LUT R28, R77, 0xffff0000, RZ, 0xc0, !PT ;  /* 0xffff00004d1c7812 */ /* 0x000fe200078ec0ff */
[----:B------:R-:W-:Y:S01]  /*39f0*/  FFMA.FTZ R75, R9, R75, R30 ;  /* 0x0000004b094b7223 */ /* 0x000fe2000001001e */
[----:B------:R-:W-:Y:S01]  /*3a00*/  LOP3.LUT R11, R11, 0xffff0000, RZ, 0xc0, !PT ;  /* 0xffff00000b0b7812 */ /* 0x000fe200078ec0ff */
[C---:B------:R-:W-:Y:S01]  /*3a10*/  FMUL.FTZ R88, R31.reuse, R74 ;  /* 0x0000004a1f587220 */ /* 0x040fe20000410000 */
[----:B------:R-:W-:Y:S01]  /*3a20*/  LOP3.LUT R12, R12, 0xffff0000, RZ, 0xc0, !PT ;  /* 0xffff00000c0c7812 */ /* 0x000fe200078ec0ff */
[----:B------:R-:W-:Y:S01]  /*3a30*/  FMUL.FTZ R90, R31, R28 ;  /* 0x0000001c1f5a7220 */ /* 0x000fe20000410000 */
[C---:B------:R-:W-:Y:S01]  /*3a40*/  LOP3.LUT R9, R78.reuse, 0xffff0000, RZ, 0xc0, !PT ;  /* 0xffff00004e097812 */ /* 0x040fe200078ec0ff */
[----:B------:R-:W-:-:S02]  /*3a50*/  IMAD.U32 R30, R78, 0x10000, RZ ;  /* 0x000100004e1e7824 */ /* 0x000fc400078e00ff */
[C---:B------:R-:W-:Y:S01]  /*3a60*/  FFMA.FTZ R77, R11.reuse, R28, -R88 ;  /* 0x0000001c0b4d7223 */ /* 0x040fe20000010858 */
[C---:B------:R-:W-:Y:S01]  /*3a70*/  IMAD.U32 R5, R8.reuse, 0x10000, RZ ;  /* 0x0001000008057824 */ /* 0x040fe200078e00ff */
[----:B------:R-:W-:Y:S01]  /*3a80*/  LOP3.LUT R8, R8, 0xffff0000, RZ, 0xc0, !PT ;  /* 0xffff000008087812 */ /* 0x000fe200078ec0ff */
[----:B------:R-:W-:Y:S01]  /*3a90*/  FFMA.FTZ R90, R11, R74, R90 ;  /* 0x0000004a0b5a7223 */ /* 0x000fe2000001005a */
[----:B------:R-:W-:Y:S01]  /*3aa0*/  LOP3.LUT R7, R70, 0xffff0000, RZ, 0xc0, !PT ;  /* 0xffff000046077812 */ /* 0x000fe200078ec0ff */
[C---:B------:R-:W-:Y:S01]  /*3ab0*/  FMUL.FTZ R28, R13.reuse, R30 ;  /* 0x0000001e0d1c7220 */ /* 0x040fe20000410000 */
[----:B------:R-:W-:Y:S01]  /*3ac0*/  FMUL.FTZ R11, R12, R9 ;  /* 0x000000090c0b7220 */ /* 0x000fe20000410000 */
[-C--:B------:R-:W-:Y:S01]  /*3ad0*/  FMUL.FTZ R13, R13, R6.reuse ;  /* 0x000000060d0d7220 */ /* 0x080fe20000410000 */
[----:B------:R-:W-:Y:S02]  /*3ae0*/  IMAD.U32 R15, R14, 0x10000, RZ ;  /* 0x000100000e0f7824 */ /* 0x000fe400078e00ff */
[C---:B------:R-:W-:Y:S01]  /*3af0*/  FFMA.FTZ R28, R5.reuse, R6, -R28 ;  /* 0x00000006051c7223 */ /* 0x040fe2000001081c */
[-C--:B------:R-:W-:Y:S01]  /*3b00*/  FMUL.FTZ R31, R12, R7.reuse ;  /* 0x000000070c1f7220 */ /* 0x080fe20000410000 */
[----:B------:R-:W-:Y:S01]  /*3b10*/  FFMA.FTZ R29, R8, R7, -R11 ;  /* 0x00000007081d7223 */ /* 0x000fe2000001080b */
[----:B------:R-:W-:Y:S01]  /*3b20*/  LOP3.LUT R14, R14, 0xffff0000, RZ, 0xc0, !PT ;  /* 0xffff00000e0e7812 */ /* 0x000fe200078ec0ff */
[----:B------:R-:W-:Y:S01]  /*3b30*/  FFMA.FTZ R13, R5, R30, R13 ;  /* 0x0000001e050d7223 */ /* 0x000fe2000001000d */
[C---:B------:R-:W-:Y:S01]  /*3b40*/  IMAD.U32 R6, R82.reuse, 0x10000, RZ ;  /* 0x0001000052067824 */ /* 0x040fe200078e00ff */
[----:B------:R-:W-:Y:S01]  /*3b50*/  LOP3.LUT R11, R82, 0xffff0000, RZ, 0xc0, !PT ;  /* 0xffff0000520b7812 */ /* 0x000fe200078ec0ff */
[C---:B------:R-:W-:Y:S01]  /*3b60*/  IMAD.U32 R5, R76.reuse, 0x10000, RZ ;  /* 0x000100004c057824 */ /* 0x040fe200078e00ff */
[----:B------:R-:W-:Y:S01]  /*3b70*/  LOP3.LUT R7, R76, 0xffff0000, RZ, 0xc0, !PT ;  /* 0xffff00004c077812 */ /* 0x000fe200078ec0ff */
[----:B------:R-:W-:Y:S01]  /*3b80*/  FFMA.FTZ R8, R8, R9, R31 ;  /* 0x0000000908087223 */ /* 0x000fe2000001001f */
[----:B------:R-:W-:-:S02]  /*3b90*/  IMAD.U32 R4, R10, 0x10000, RZ ;  /* 0x000100000a047824 */ /* 0x000fc400078e00ff */
        /* <DEDUP_REMOVED lines=9> */
[----:B------:R-:W-:Y:S02]  /*3c30*/  F2FP.BF16.F32.PACK_AB R84, R84, R85 ;  /* 0x000000555454723e */ /* 0x000fe400000010ff */
[----:B------:R-:W-:-:S02]  /*3c40*/  F2FP.BF16.F32.PACK_AB R79, R86, R79 ;  /* 0x0000004f564f723e */ /* 0x000fc400000010ff */
        /* <DEDUP_REMOVED lines=10> */
.L_x_4547:
[----:B------:R-:W-:Y:S05]  /*3cf0*/  BSYNC B1 ;  /* 0x0000000000017941 */ /* 0x000fea0003800000 */
.L_x_4546:
        /* <DEDUP_REMOVED lines=8> */
.L_x_4527:
[----:B------:R-:W-:-:S13]  /*3d80*/  ISETP.NE.AND P5, PT, R189, 0x3, PT ;  /* 0x00000003bd00780c */ /* 0x000fda0003fa5270 */
[----:B------:R-:W-:Y:S05]  /*3d90*/  @!P5 BRA `(.L_x_4548) ;  /* 0x000000000004d947 */ /* 0x000fea0003800000 */
[----:B------:R-:W-:Y:S01]  /*3da0*/  BPT.TRAP 0x1 ;  /* 0x000000040000795c */ /* 0x000fe20000300000 */
.L_x_4548:
[----:B------:R-:W-:Y:S01]  /*3db0*/  IMAD R62, R188, 0x8, R2 ;  /* 0x00000008bc3e7824 */ /* 0x000fe200078e0202 */
[----:B------:R-:W-:Y:S01]  /*3dc0*/  SHF.L.U32 R73, R194, 0x1f, RZ ;  /* 0x0000001fc2497819 */ /* 0x000fe200000006ff */
[----:B------:R-:W-:Y:S01]  /*3dd0*/  BSSY B1, `(.L_x_4549) ;  /* 0x0000004000017945 */ /* 0x000fe20003800000 */
[----:B------:R-:W-:Y:S02]  /*3de0*/  SHF.R.S32.HI R66, RZ, 0x1f, R64 ;  /* 0x0000001fff427819 */ /* 0x000fe40000011440 */
[----:B------:R-:W0:Y:S02]  /*3df0*/  SYNCS.PHASECHK.TRANS64.TRYWAIT P0, [R62+URZ+0x28c90], R73 ;  /* 0x028c90493e0075a7 */ /* 0x000e24000800017f */
[----:B0-----:R-:W-:Y:S05]  /*3e00*/  @!P0 BRA `(.L_x_4550) ;  /* 0x0000016c00bc8947 */ /* 0x001fea0003800000 */
.L_x_4803:
[----:B------:R-:W-:Y:S05]  /*3e10*/  BSYNC B1 ;  /* 0x0000000000017941 */ /* 0x000fea0003800000 */
.L_x_4549:
        /* <DEDUP_REMOVED lines=26> */
.L_x_4807:
        /* <DEDUP_REMOVED lines=18> */
.L_x_4535:
[----:B------:R-:W-:Y:S05]  /*40e0*/  BSYNC B0 ;  /* 0x0000000000007941 */ /* 0x000fea0003800000 */
.L_x_4526:
        /* <DEDUP_REMOVED lines=17> */
.L_x_4553:
[----:B------:R-:W-:Y:S05]  /*4200*/  BSYNC B0 ;  /* 0x0000000000007941 */ /* 0x000fea0003800000 */
.L_x_4552:
[----:B------:R-:W2:Y:S01]  /*4210*/  SYNCS.PHASECHK.TRANS64.TRYWAIT P5, [R62+URZ+0x28cb0], R73 ;  /* 0x028cb0493e0075a7 */ /* 0x000ea200080a017f */
[----:B------:R-:W-:Y:S04]  /*4220*/  BSSY B0, `(.L_x_4554) ;  /* 0x0000002000007945 */ /* 0x000fe80003800000 */
[----:B--2---:R-:W-:Y:S05]  /*4230*/  @!P5 BRA `(.L_x_4555) ;  /* 0x0000016c0008d947 */ /* 0x004fea0003800000 */
.L_x_4808:
[----:B------:R-:W-:Y:S05]  /*4240*/  BSYNC B0 ;  /* 0x0000000000007941 */ /* 0x000fea0003800000 */
.L_x_4554:
        /* <DEDUP_REMOVED lines=21> */
[----:B------:R-:W4:Y:S08]  /*43a0*/  SHFL.IDX PT, R10, R10, RZ, 0x1c1f ;  /* 0x001c1fff0a0a7589 */ /* 0x000f3000000e0000 */
[----:B------:R-:W-:Y:S05]  /*43b0*/  @!P5 BRA `(.L_x_4557) ;  /* 0x000000040090d947 */ /* 0x000fea0003800000 */
[----:B------:R-:W5:Y:S01]  /*43c0*/  LDL R31, [R1] ;  /* 0x00000000011f7983 */ /* 0x000f620000100800 */
[----:B------:R-:W-:-:S03]  /*43d0*/  ULDC UR4, c[0x0][0x320] ;  /* 0x0000c80000047ab9 */ /* 0x000fc60000000800 */
[----:B------:R-:W2:Y:S04]  /*43e0*/  LDL R30, [R1+0x4] ;  /* 0x00000400011e7983 */ /* 0x000ea80000100800 */
[----:B------:R-:W2:Y:S04]  /*43f0*/  LDL R29, [R1+0x8] ;  /* 0x00000800011d7983 */ /* 0x000ea80000100800 */
[----:B------:R-:W2:Y:S01]  /*4400*/  LDL R28, [R1+0xc] ;  /* 0x00000c00011c7983 */ /* 0x000ea20000100800 */
[----:B------:R-:W-:Y:S01]  /*4410*/  ISETP.GE.AND P6, PT, R16, UR4, PT ;  /* 0x0000000410007c0c */ /* 0x000fe2000bfc6270 */
[----:B------:R-:W-:-:S02]  /*4420*/  IMAD R9, R188, 0x8000, R51 ;  /* 0x00008000bc097824 */ /* 0x000fc400078e0233 */
[----:B------:R-:W2:Y:S02]  /*4430*/  LDL R15, [R1+0x10] ;  /* 0x00001000010f7983 */ /* 0x000ea40000100800 */
[----:B------:R-:W-:Y:S01]  /*4440*/  IMAD R12, R9, 0x2, R2 ;  /* 0x00000002090c7824 */ /* 0x000fe200078e0202 */
[----:B------:R-:W-:Y:S01]  /*4450*/  LOP3.LUT P5, RZ, R195, 0x4, RZ, 0xc0, !PT ;  /* 0x00000004c3ff7812 */ /* 0x000fe200078ac0ff */
[----:B---3--:R-:W3:Y:S01]  /*4460*/  LDL R14, [R1+0x14] ;  /* 0x00001400010e7983 */ /* 0x008ee20000100800 */
[----:B------:R-:W-:-:S03]  /*4470*/  VIADD R13, R9, 0x20 ;  /* 0x00000020090d7836 */ /* 0x000fc60000000000 */
[----:B------:R-:W3:Y:S04]  /*4480*/  LDL R56, [R1+0x18] ;  /* 0x0000180001387983 */ /* 0x000ee80000100800 */
[----:B------:R-:W0:Y:S04]  /*4490*/  @!P6 LDS.128 R4, [R12+0x400] ;  /* 0x000400000c04e984 */ /* 0x000e280000000c00 */
[----:B------:R-:W-:Y:S01]  /*44a0*/  @P5 VIADD R13, R9, 0xffffffe0 ;  /* 0xffffffe0090d5836 */ /* 0x000fe20000000000 */
[----:B-1----:R-:W-:-:S03]  /*44b0*/  @!P6 LEA R8, P5, R16, R11, 0x1 ;  /* 0x0000000b1008e211 */ /* 0x002fc600078a08ff */
[----:B------:R-:W-:Y:S01]  /*44c0*/  IMAD R13, R13, 0x2, R2 ;  /* 0x000000020d0d7824 */ /* 0x000fe200078e0202 */
[----:B----4-:R-:W-:Y:S02]  /*44d0*/  @!P6 LEA.HI.X R9, R16, R10, R17, 0x1, P5 ;  /* 0x0000000a1009e211 */ /* 0x010fe400028f0c11 */
        /* <DEDUP_REMOVED lines=15> */
[C---:B------:R-:W-:Y:S01]  /*45d0*/  ISETP.GE.AND P6, PT, R212.reuse, UR4, PT ;  /* 0x00000004d4007c0c */ /* 0x040fe2000bfc6270 */
[----:B------:R-:W4:Y:S04]  /*45e0*/  LDL R31, [R1+0x1c] ;  /* 0x00001c00011f7983 */ /* 0x000f280000100800 */
        /* <DEDUP_REMOVED lines=63> */
[----:B---3--:R-:W-:-:S05]  /*49e0*/  @!P5 IADD3.X R9, R10, R14, RZ, P6, !PT ;  /* 0x0000000e0a09d210 */ /* 0x008fca00037fe4ff */
[----:B-1----:R0:W-:Y:S04]  /*49f0*/  @!P5 ST.E.128 desc[UR40][R8.64], R4 ;  /* 0x000000040800d985 */ /* 0x0021e8000c101d28 */
.L_x_4557:
[----:B------:R-:W-:Y:S05]  /*4a00*/  BSYNC B0 ;  /* 0x0000000000007941 */ /* 0x000fea0003800000 */
.L_x_4556:
        /* <DEDUP_REMOVED lines=11> */
[----:B------:R-:W-:Y:S02]  /*4ac0*/  SEL R5, RZ, 0x1, P5 ;  /* 0x00000001ff057807 */ /* 0x000fe40002800000 */
[----:B------:R-:W-:Y:S02]  /*4ad0*/  SEL R188, R188, RZ, P5 ;  /* 0x000000ffbcbc7207 */ /* 0x000fe40002800000 */
[----:B------:R-:W-:Y:S01]  /*4ae0*/  LOP3.LUT R194, R194, R5, RZ, 0x3c, !PT ;  /* 0x00000005c2c27212 */ /* 0x000fe200078e3cff */
[----:B------:R0:W-:Y:S01]  /*4af0*/  @!P0 SYNCS.ARRIVE.TRANS64.RED.A1T0 RZ, [R62+URZ], RZ ;  /* 0x000000ff3eff89a7 */ /* 0x0001e2000810043f */
[----:B------:R-:W-:Y:S01]  /*4b00*/  PLOP3.LUT P0, PT, PT, PT, PT, 0x8, 0x0 ;  /* 0x000000000000781c */ /* 0x000fe20003f0e170 */
[----:B------:R-:W-:-:S12]  /*4b10*/  @P4 BRA `(.L_x_4558) ;  /* 0xffffffd8001c4947 */ /* 0x000fd8000383ffff */
.L_x_4521:
[----:B------:R-:W2:Y:S01]  /*4b20*/  LDL R4, [R1+0x54] ;  /* 0x0000540001047983 */ /* 0x000ea20000100800 */
[----:B------:R-:W-:Y:S01]  /*4b30*/  BSSY B0, `(.L_x_4559) ;  /* 0x0000005000007945 */ /* 0x000fe20003800000 */
[----:B--2---:R-:W-:-:S03]  /*4b40*/  ISETP.NE.AND P1, PT, R4, 0x1, PT ;  /* 0x000000010400780c */ /* 0x004fc60003f25270 */
[----:B------:R-:W-:Y:S10]  /*4b50*/  @P0 BRA `(.L_x_4560) ;  /* 0x0000000000080947 */ /* 0x000ff40003800000 */
[----:B------:R-:W2:Y:S02]  /*4b60*/  FENCE.VIEW.ASYNC.G ;  /* 0x00000000000073c6 */ /* 0x000ea40000000100 */
[----:B--2---:R-:W-:Y:S06]  /*4b70*/  BAR.ARV 0xc, 0x180 ;  /* 0x0306000000007b1d */ /* 0x004fec0000002000 */
.L_x_4560:
[----:B------:R-:W-:Y:S05]  /*4b80*/  BSYNC B0 ;  /* 0x0000000000007941 */ /* 0x000fea0003800000 */
.L_x_4559:
[----:B------:R-:W-:Y:S04]  /*4b90*/  BSSY B7, `(.L_x_4561) ;  /* 0x0000b5c000077945 */ /* 0x000fe80003800000 */
[----:B------:R-:W-:Y:S05]  /*4ba0*/  @!P1 BRA `(.L_x_4562) ;  /* 0x0000002000009947 */ /* 0x000fea0003800000 */
[----:B------:R-:W2:Y:S01]  /*4bb0*/  LDC R0, c[0x0][0x448] ;  /* 0x00011200ff007b82 */ /* 0x000ea20000000800 */
[----:B------:R-:W-:Y:S01]  /*4bc0*/  VIADD R3, R202, 0x3f ;  /* 0x0000003fca037836 */ /* 0x000fe20000000000 */
        /* <DEDUP_REMOVED lines=22> */
[----:B--2---:R-:W-:-:S02]  /*4d30*/  ISETP.NE.AND P0, PT, R0, 0x1, PT ;  /* 0x000000010000780c */ /* 0x004fc40003f05270 */
        /* <DEDUP_REMOVED lines=11> */
[----:B------:R-:W-:Y:S01]  /*4df0*/  CS2R R86, SRZ ;  /* 0x0000000000567805 */ /* 0x000fe2000001ff00 */
[----:B------:R-:W2:Y:S01]  /*4e00*/  @P0 LDC R0, c[0x0][0x44c] ;  /* 0x00011300ff000b82 */ /* 0x000ea20000000800 */
[----:B------:R-:W-:Y:S01]  /*4e10*/  CS2R R84, SRZ ;  /* 0x0000000000547805 */ /* 0x000fe2000001ff00 */
[----:B------:R-:W-:Y:S01]  /*4e20*/  IMAD.MOV.U32 R83, RZ, RZ, RZ ;  /* 0x000000ffff537224 */ /* 0x000fe200078e00ff */
[----:B------:R-:W-:Y:S02]  /*4e30*/  CS2R R32, SRZ ;  /* 0x0000000000207805 */ /* 0x000fe4000001ff00 */
[----:B------:R-:W-:Y:S02]  /*4e40*/  CS2R R80, SRZ ;  /* 0x0000000000507805 */ /* 0x000fe4000001ff00 */
[----:B------:R-:W-:-:S02]  /*4e50*/  CS2R R78, SRZ ;  /* 0x00000000004e7805 */ /* 0x000fc4000001ff00 */
[----:B------:R-:W-:Y:S01]  /*4e60*/  CS2R R76, SRZ ;  /* 0x00000000004c7805 */ /* 0x000fe2000001ff00 */
[----:B------:R-:W-:Y:S01]  /*4e70*/  IMAD.MOV.U32 R75, RZ, RZ, RZ ;  /* 0x000000ffff4b7224 */ /* 0x000fe200078e00ff */
[----:B------:R-:W1:Y:S01]  /*4e80*/  @P0 LDC R5, c[0x0][0x450] ;  /* 0x00011400ff050b82 */ /* 0x000e620000000800 */
[----:B------:R-:W-:Y:S02]  /*4e90*/  CS2R R28, SRZ ;  /* 0x00000000001c7805 */ /* 0x000fe4000001ff00 */
[----:B------:R-:W-:Y:S01]  /*4ea0*/  CS2R R72, SRZ ;  /* 0x0000000000487805 */ /* 0x000fe2000001ff00 */
[----:B------:R-:W-:Y:S01]  /*4eb0*/  IMAD.MOV.U32 R71, RZ, RZ, RZ ;  /* 0x000000ffff477224 */ /* 0x000fe200078e00ff */
[----:B---3--:R-:W-:Y:S02]  /*4ec0*/  CS2R R14, SRZ ;  /* 0x00000000000e7805 */ /* 0x008fe4000001ff00 */
[----:B------:R-:W-:Y:S01]  /*4ed0*/  CS2R R68, SRZ ;  /* 0x0000000000447805 */ /* 0x000fe2000001ff00 */
[----:B------:R-:W-:Y:S01]  /*4ee0*/  IMAD.MOV.U32 R67, RZ, RZ, RZ ;  /* 0x000000ffff437224 */ /* 0x000fe200078e00ff */
[----:B------:R-:W-:Y:S01]  /*4ef0*/  CS2R R64, SRZ ;  /* 0x0000000000407805 */ /* 0x000fe2000001ff00 */
[----:B------:R-:W-:Y:S01]  /*4f00*/  IMAD.MOV.U32 R13, RZ, RZ, RZ ;  /* 0x000000ffff0d7224 */ /* 0x000fe200078e00ff */
[----:B0-----:R-:W-:-:S02]  /*4f10*/  CS2R R62, SRZ ;  /* 0x00000000003e7805 */ /* 0x001fc4000001ff00 */
[----:B------:R-:W-:Y:S02]  /*4f20*/  CS2R R60, SRZ ;  /* 0x00000000003c7805 */ /* 0x000fe4000001ff00 */
[----:B------:R-:W-:Y:S02]  /*4f30*/  CS2R R58, SRZ ;  /* 0x00000000003a7805 */ /* 0x000fe4000001ff00 */
[----:B------:R-:W-:Y:S02]  /*4f40*/  CS2R R158, SRZ ;  /* 0x00000000009e7805 */ /* 0x000fe4000001ff00 */
[----:B------:R-:W-:Y:S02]  /*4f50*/  CS2R R160, SRZ ;  /* 0x0000000000a07805 */ /* 0x000fe4000001ff00 */
[----:B------:R-:W-:Y:S02]  /*4f60*/  CS2R R54, SRZ ;  /* 0x0000000000367805 */ /* 0x000fe4000001ff00 */
[----:B------:R-:W-:Y:S01]  /*4f70*/  CS2R R162, SRZ ;  /* 0x0000000000a27805 */ /* 0x000fe2000001ff00 */
[----:B--2---:R-:W-:Y:S01]  /*4f80*/  @P0 IMAD.HI.U32 R0, R3, R0, RZ ;  /* 0x0000000003000227 */ /* 0x004fe200078e00ff */
[----:B------:R-:W-:-:S02]  /*4f90*/  CS2R R50, SRZ ;  /* 0x0000000000327805 */ /* 0x000fc4000001ff00 */
[----:B------:R-:W-:Y:S02]  /*4fa0*/  CS2R R46, SRZ ;  /* 0x00000000002e7805 */ /* 0x000fe4000001ff00 */
[----:B------:R-:W-:Y:S02]  /*4fb0*/  CS2R R152, SRZ ;  /* 0x0000000000987805 */ /* 0x000fe4000001ff00 */
[----:B------:R-:W-:Y:S02]  /*4fc0*/  CS2R R156, SRZ ;  /* 0x00000000009c7805 */ /* 0x000fe4000001ff00 */
[----:B------:R-:W-:Y:S02]  /*4fd0*/  CS2R R42, SRZ ;  /* 0x00000000002a7805 */ /* 0x000fe4000001ff00 */
[----:B------:R-:W-:Y:S01]  /*4fe0*/  CS2R R154, SRZ ;  /* 0x00000000009a7805 */ /* 0x000fe2000001ff00 */
[----:B------:R-:W-:Y:S01]  /*4ff0*/  IMAD.MOV.U32 R39, RZ, RZ, RZ ;  /* 0x000000ffff277224 */ /* 0x000fe200078e00ff */
[----:B-1----:R-:W-:-:S02]  /*5000*/  @P0 SHF.R.U32.HI R3, RZ, R5, R0 ;  /* 0x00000005ff030219 */ /* 0x002fc40000011600 */
[----:B----4-:R-:W-:Y:S02]  /*5010*/  CS2R R10, SRZ ;  /* 0x00000000000a7805 */ /* 0x010fe4000001ff00 */
[----:B------:R-:W-:Y:S01]  /*5020*/  PLOP3.LUT P0, PT, PT, PT, PT, 0x80, 0x0 ;  /* 0x000000000000781c */ /* 0x000fe20003f0f070 */
[----:B------:R-:W-:Y:S01]  /*5030*/  IMAD.MOV.U32 R35, RZ, RZ, RZ ;  /* 0x000000ffff237224 */ /* 0x000fe200078e00ff */
[----:B------:R-:W-:Y:S01]  /*5040*/  CS2R R8, SRZ ;  /* 0x0000000000087805 */ /* 0x000fe2000001ff00 */
[----:B------:R-:W-:Y:S01]  /*5050*/  IMAD.IADD R3, R40, 0x1, R3 ;  /* 0x0000000128037824 */ /* 0x000fe200078e0203 */
[----:B------:R-:W-:Y:S01]  /*5060*/  CS2R R40, SRZ ;  /* 0x0000000000287805 */ /* 0x000fe2000001ff00 */
[----:B------:R-:W-:Y:S01]  /*5070*/  IMAD.MOV.U32 R31, RZ, RZ, RZ ;  /* 0x000000ffff1f7224 */ /* 0x000fe200078e00ff */
[----:B------:R-:W-:Y:S02]  /*5080*/  CS2R R6, SRZ ;  /* 0x0000000000067805 */ /* 0x000fe4000001ff00 */
[----:B------:R-:W-:-:S04]  /*5090*/  SHF.R.S32.HI R0, RZ, 0x1f, R3 ;  /* 0x0000001fff007819 */ /* 0x000fc80000011403 */
[----:B------:R-:W-:Y:S01]  /*50a0*/  LEA.HI R0, R0, R3, RZ, 0x6 ;  /* 0x0000000300007211 */ /* 0x000fe200078f30ff */
[----:B------:R-:W-:-:S03]  /*50b0*/  IMAD.MOV.U32 R3, RZ, RZ, RZ ;  /* 0x000000ffff037224 */ /* 0x000fc600078e00ff */
[----:B------:R-:W-:Y:S01]  /*50c0*/  SHF.R.S32.HI R5, RZ, 0x6, R0 ;  /* 0x00000006ff057819 */ /* 0x000fe20000011400 */
[----:B------:R-:W-:-:S03]  /*50d0*/  IMAD.MOV.U32 R0, RZ, RZ, RZ ;  /* 0x000000ffff007224 */ /* 0x000fc600078e00ff */
[----:B------:R-:W-:Y:S01]  /*50e0*/  VIMNMX R12, R214, R5, PT ;  /* 0x00000005d60c7248 */ /* 0x000fe20003fe0100 */
[----:B------:R-:W-:-:S03]  /*50f0*/  IMAD.MOV.U32 R5, RZ, RZ, RZ ;  /* 0x000000ffff057224 */ /* 0x000fc600078e00ff */
[----:B------:R-:W-:-:S13]  /*5100*/  ISETP.GE.AND P1, PT, R12, 0x1, PT ;  /* 0x000000010c00780c */ /* 0x000fda0003f26270 */
        /* <DEDUP_REMOVED lines=18> */
.L_x_4564:
        /* <DEDUP_REMOVED lines=11> */
.L_x_4809:
[----:B------:R-:W-:Y:S05]  /*52e0*/  BSYNC B0 ;  /* 0x0000000000007941 */ /* 0x000fea0003800000 */
.L_x_4565:
        /* <DEDUP_REMOVED lines=23> */
[----:B------:R-:W-:-:S03]  /*5460*/  IMAD.MOV.U32 R9, RZ, RZ, 0x40000040 ;  /* 0x40000040ff097424 */ /* 0x000fc600078e00ff */
[----:B------:R-:W-:Y:S02]  /*5470*/  R2UR UR8, R8 ;  /* 0x00000000080872ca */ /* 0x000fe400000e0000 */
[----:B------:R-:W-:Y:S01]  /*5480*/  R2UR UR9, R9 ;  /* 0x00000000090972ca */ /* 0x000fe200000e0000 */
[----:B------:R-:W-:Y:S02]  /*5490*/  WARPGROUP.DEPBAR.LE gsb0, 0x0 ;  /* 0x00008000000079c5 */ /* 0x000fe40000010000 */
[----:B------:R-:W-:-:S08]  /*54a0*/  WARPGROUP.ARRIVE ;  /* 0x00000000000079c5 */ /* 0x000fd00000000000 */
        /* <DEDUP_REMOVED lines=19> */
.L_x_4567:
[----:B------:R-:W-:Y:S01]  /*55e0*/  ISETP.GE.AND P1, PT, R12, 0x2, PT ;  /* 0x000000020c00780c */ /* 0x000fe20003f26270 */
[----:B------:R-:W-:Y:S01]  /*55f0*/  VIADD R14, R3, 0x28c60 ;  /* 0x00028c60030e7836 */ /* 0x000fe20000000000 */
[----:B------:R-:W-:Y:S04]  /*5600*/  BSSY B0, `(.L_x_4568) ;  /* 0x00000cb000007945 */ /* 0x000fe80003800000 */
[----:B------:R-:W-:-:S04]  /*5610*/  PRMT R14, R191, 0x654, R14 ;  /* 0x00000654bf0e7816 */ /* 0x000fc8000000000e */
[----:B------:R0:W-:Y:S03]  /*5620*/  SYNCS.ARRIVE.TRANS64.RED.A1T0 RZ, [R14+URZ], RZ ;  /* 0x000000ff0eff79a7 */ /* 0x0001e6000810043f */
[----:B------:R-:W-:Y:S05]  /*5630*/  @!P1 BRA `(.L_x_4569) ;  /* 0x0000000c001c9947 */ /* 0x000fea0003800000 */
[----:B------:R-:W-:-:S07]  /*5640*/  VIADD R3, R12, 0xfffffffe ;  /* 0xfffffffe0c037836 */ /* 0x000fce0000000000 */
.L_x_4576:
        /* <DEDUP_REMOVED lines=8> */
[----:B-1----:R-:W1:Y:S04]  /*56d0*/  LDS R13, [R12+0x28800] ;  /* 0x028800000c0d7984 */ /* 0x002e680000000800 */
[----:B------:R-:W2:Y:S01]  /*56e0*/  LDS R12, [R12+0x28820] ;  /* 0x028820000c0c7984 */ /* 0x000ea20000000800 */
[-C--:B-1----:R-:W-:Y:S01]  /*56f0*/  FMUL.FTZ R24, R24, R13.reuse ;  /* 0x0000000d18187220 */ /* 0x082fe20000410000 */
[-C--:B------:R-:W-:Y:S01]  /*5700*/  FMUL.FTZ R25, R25, R13.reuse ;  /* 0x0000000d19197220 */ /* 0x080fe20000410000 */
[-C--:B------:R-:W-:Y:S01]  /*5710*/  FMUL.FTZ R28, R28, R13.reuse ;  /* 0x0000000d1c1c7220 */ /* 0x080fe20000410000 */
[-C--:B------:R-:W-:Y:S01]  /*5720*/  FMUL.FTZ R29, R29, R13.reuse ;  /* 0x0000000d1d1d7220 */ /* 0x080fe20000410000 */
        /* <DEDUP_REMOVED lines=128> */
.L_x_4570:
[----:B------:R-:W-:Y:S01]  /*5f30*/  IMAD R20, R18, 0x8, R2 ;  /* 0x0000000812147824 */ /* 0x000fe200078e0202 */
[----:B------:R-:W-:-:S04]  /*5f40*/  SHF.L.U32 R12, R19, 0x1f, RZ ;  /* 0x0000001f130c7819 */ /* 0x000fc800000006ff */
[----:B------:R1:W2:Y:S01]  /*5f50*/  SYNCS.PHASECHK.TRANS64.TRYWAIT P1, [R20+URZ+0x28c50], R12 ;  /* 0x028c500c140075a7 */ /* 0x0002a2000802017f */
[----:B------:R-:W-:Y:S05]  /*5f60*/  @!P0 BRA `(.L_x_4571) ;  /* 0x0000000000048947 */ /* 0x000fea0003800000 */
[----:B------:R-:W-:Y:S01]  /*5f70*/  BPT.TRAP 0x1 ;  /* 0x000000040000795c */ /* 0x000fe20000300000 */
.L_x_4571:
[----:B------:R-:W-:Y:S04]  /*5f80*/  BSSY B1, `(.L_x_4572) ;  /* 0x0000004000017945 */ /* 0x000fe80003800000 */
[----:B--2---:R-:W-:Y:S05]  /*5f90*/  @P1 BRA `(.L_x_4573) ;  /* 0x0000000000081947 */ /* 0x004fea0003800000 */
[----:B------:R-:W2:Y:S02]  /*5fa0*/  SYNCS.PHASECHK.TRANS64.TRYWAIT P1, [R20+URZ+0x28c50], R12 ;  /* 0x028c500c140075a7 */ /* 0x000ea4000802017f */
[----:B--2---:R-:W-:Y:S05]  /*5fb0*/  @!P1 BRA `(.L_x_4574) ;  /* 0x0000014c00d09947 */ /* 0x004fea0003800000 */
.L_x_4573:
[----:B------:R-:W-:Y:S05]  /*5fc0*/  BSYNC B1 ;  /* 0x0000000000017941 */ /* 0x000fea0003800000 */
.L_x_4572:
[----:B-12---:R-:W-:Y:S01]  /*5fd0*/  IMAD R12, R18, 0x1000, R0 ;  /* 0x00001000120c7824 */ /* 0x006fe200078e0200 */
[----:B------:R-:W-:Y:S01]  /*5fe0*/  R2UR UR4, R4 ;  /* 0x00000000040472ca */ /* 0x000fe200000e0000 */
[----:B------:R-:W-:Y:S01]  /*5ff0*/  IMAD.MOV.U32 R13, RZ, RZ, 0x40000040 ;  /* 0x40000040ff0d7424 */ /* 0x000fe200078e00ff */
[----:B------:R-:W-:Y:S01]  /*6000*/  R2UR UR5, R5 ;  /* 0x00000000050572ca */ /* 0x000fe200000e0000 */
[----:B------:R-:W-:Y:S01]  /*6010*/  WARPGROUP.ARRIVE ;  /* 0x00000000000079c5 */ /* 0x000fe20000000000 */
[C---:B------:R-:W-:Y:S01]  /*6020*/  R2UR UR6, R12.reuse ;  /* 0x000000000c0672ca */ /* 0x040fe200000e0000 */
[----:B0-----:R-:W-:Y:S01]  /*6030*/  VIADD R14, R12, 0x80 ;  /* 0x000000800c0e7836 */ /* 0x001fe20000000000 */
        /* <DEDUP_REMOVED lines=35> */
.L_x_4575:
[----:B------:R-:W-:-:S05]  /*6270*/  VIADD R20, R20, 0x28c60 ;  /* 0x00028c6014147836 */ /* 0x000fca0000000000 */
[----:B------:R-:W-:-:S04]  /*6280*/  PRMT R20, R191, 0x654, R20 ;  /* 0x00000654bf147816 */ /* 0x000fc80000000014 */
[----:B------:R1:W-:Y:S01]  /*6290*/  SYNCS.ARRIVE.TRANS64.RED.A1T0 RZ, [R20+URZ], RZ ;  /* 0x000000ff14ff79a7 */ /* 0x0003e2000810043f */
[----:B------:R-:W-:Y:S05]  /*62a0*/  @P2 BRA `(.L_x_4576) ;  /* 0xfffffff000e82947 */ /* 0x000fea000383ffff */
.L_x_4569:
[----:B------:R-:W-:Y:S05]  /*62b0*/  BSYNC B0 ;  /* 0x0000000000007941 */ /* 0x000fea0003800000 */
.L_x_4568:
[----:B------:R-:W-:Y:S01]  /*62c0*/  BAR.SYNC.DEFER_BLOCKING 0xe, 0x100 ;  /* 0x0384000000007b1d */ /* 0x000fe20000010000 */
[C---:B------:R-:W-:Y:S01]  /*62d0*/  IMAD R3, R18.reuse, 0x40, R197 ;  /* 0x0000004012037824 */ /* 0x040fe200078e02c5 */
[----:B------:R-:W-:Y:S01]  /*62e0*/  PLOP3.LUT P0, PT, PT, PT, PT, 0x8, 0x0 ;  /* 0x000000000000781c */ /* 0x000fe20003f0e170 */
[----:B------:R-:W-:Y:S02]  /*62f0*/  VIADD R18, R18, 0x1 ;  /* 0x0000000112127836 */ /* 0x000fe40000000000 */
[----:B------:R-:W-:-:S03]  /*6300*/  IMAD R3, R3, 0x4, R2 ;  /* 0x0000000403037824 */ /* 0x000fc600078e0202 */
[----:B------:R-:W-:-:S04]  /*6310*/  ISETP.NE.AND P1, PT, R18, 0x2, PT ;  /* 0x000000021200780c */ /* 0x000fc80003f25270 */
[----:B------:R-:W-:Y:S01]  /*6320*/  SEL R18, R18, RZ, P1 ;  /* 0x000000ff12127207 */ /* 0x000fe20000800000 */
[----:B------:R-:W2:Y:S04]  /*6330*/  LDS R2, [R3+0x28800] ;  /* 0x0288000003027984 */ /* 0x000ea80000000800 */
[----:B------:R3:W4:Y:S02]  /*6340*/  LDS R0, [R3+0x28820] ;  /* 0x0288200003007984 */ /* 0x0007240000000800 */
[----:B---3--:R-:W-:Y:S02]  /*6350*/  IMAD.MOV.U32 R3, RZ, RZ, RZ ;  /* 0x000000ffff037224 */ /* 0x008fe400078e00ff */
[-C--:B--2---:R-:W-:Y:S01]  /*6360*/  FMUL.FTZ R154, R28, R2.reuse ;  /* 0x000000021c9a7220 */ /* 0x084fe20000410000 */
[-C--:B------:R-:W-:Y:S01]  /*6370*/  FMUL.FTZ R152, R29, R2.reuse ;  /* 0x000000021d987220 */ /* 0x080fe20000410000 */
[-C--:B0-----:R-:W-:Y:S01]  /*6380*/  FMUL.FTZ R14, R33, R2.reuse ;  /* 0x00000002210e7220 */ /* 0x081fe20000410000 */
[-C--:B------:R-:W-:Y:S01]  /*6390*/  FMUL.FTZ R28, R37, R2.reuse ;  /* 0x00000002251c7220 */ /* 0x080fe20000410000 */
[----:B------:R-:W-:Y:S01]  /*63a0*/  FMUL.FTZ R155, R41, R2 ;  /* 0x00000002299b7220 */ /* 0x000fe20000410000 */
        /* <DEDUP_REMOVED lines=128> */
.L_x_4562:
        /* <DEDUP_REMOVED lines=96> */
[----:B------:R-:W-:Y:S01]  /*71b0*/  IMAD.IADD R3, R0, 0x1, -R3 ;  /* 0x0000000100037824 */ /* 0x000fe200078e0a03 */
[----:B------:R-:W-:-:S03]  /*71c0*/  IADD3 R0, R2, 0x26800, RZ ;  /* 0x0002680002007810 */ /* 0x000fc60007ffe0ff */
[----:B------:R-:W-:Y:S01]  /*71d0*/  IMAD R3, R3, 0x8000, R2 ;  /* 0x0000800003037824 */ /* 0x000fe200078e0202 */
[----:B------:R-:W-:-:S03]  /*71e0*/  LOP3.LUT P0, RZ, R0, 0x3ff, RZ, 0xc0, !PT ;  /* 0x000003ff00ff7812 */ /* 0x000fc6000780c0ff */
        /* <DEDUP_REMOVED lines=21> */
.L_x_4578:
[----:B------:R-:W-:Y:S05]  /*7340*/  BSYNC B6 ;  /* 0x0000000000067941 */ /* 0x000fea0003800000 */
.L_x_4577:
        /* <DEDUP_REMOVED lines=13> */
.L_x_4582:
[----:B-1----:R1:W2:Y:S02]  /*7420*/  SYNCS.PHASECHK.TRANS64.TRYWAIT P0, [R2+URZ+0x28c00], R3 ;  /* 0x028c0003020075a7 */ /* 0x0022a4000800017f */
[----:B--2---:R-:W-:Y:S05]  /*7430*/  @!P0 NANOSLEEP.SYNCS 0x989680 ;  /* 0x009896800000895d */ /* 0x004fea0003900000 */
[----:B------:R-:W2:Y:S02]  /*7440*/  @!P0 SYNCS.PHASECHK.TRANS64 P0, [R2+URZ+0x28c00], R3 ;  /* 0x028c0003020085a7 */ /* 0x000ea4000800007f */
[----:B--2---:R-:W-:Y:S05]  /*7450*/  @!P0 BRA `(.L_x_4582) ;  /* 0xfffffffc00f08947 */ /* 0x004fea000383ffff */
.L_x_4581:
[----:B------:R-:W-:Y:S05]  /*7460*/  BSYNC B0 ;  /* 0x0000000000007941 */ /* 0x000fea0003800000 */
.L_x_4580:
[----:B------:R-:W-:Y:S05]  /*7470*/  BRA `(.L_x_4583) ;  /* 0x0000002c00d47947 */ /* 0x000fea0003800000 */
.L_x_4579:
        /* <DEDUP_REMOVED lines=31> */
.L_x_4585:
[----:B------:R-:W-:Y:S05]  /*7670*/  BSYNC B6 ;  /* 0x0000000000067941 */ /* 0x000fea0003800000 */
.L_x_4584:
        /* <DEDUP_REMOVED lines=45> */
.L_x_4815:
        /* <DEDUP_REMOVED lines=16> */
[----:B------:R-:W-:Y:S01]  /*7a50*/  @!P3 IMAD.SHL.U32 R33, R200, 0x2, RZ ;  /* 0x00000002c821b824 */ /* 0x000fe200078e00ff */
        /* <DEDUP_REMOVED lines=14> */
.L_x_4590:
[----:B------:R-:W-:Y:S05]  /*7b40*/  BSYNC B1 ;  /* 0x0000000000017941 */ /* 0x000fea0003800000 */
.L_x_4589:
        /* <DEDUP_REMOVED lines=13> */
[----:B------:R-:W-:Y:S02]  /*7c20*/  PRMT R41, R41, 0x5410, R0 ;  /* 0x0000541029297816 */ /* 0x000fe40000000000 */
[----:B------:R-:W-:Y:S01]  /*7c30*/  PRMT R43, R43, 0x5410, R3 ;  /* 0x000054102b2b7816 */ /* 0x000fe20000000003 */
[----:B------:R-:W-:Y:S06]  /*7c40*/  BRA.DIV UR4, `(.L_x_4591) ;  /* 0x0000013604307947 */ /* 0x000fec000b800000 */
[----:B------:R1:W2:Y:S04]  /*7c50*/  SHFL.IDX PT, R3, R6, 0x1, 0x1c1f ;  /* 0x003c1f0006037f89 */ /* 0x0002a800000e0000 */
[----:B------:R1:W3:Y:S04]  /*7c60*/  SHFL.IDX PT, R0, R4, 0x1, 0x1c1f ;  /* 0x003c1f0004007f89 */ /* 0x0002e800000e0000 */
[----:B------:R1:W0:Y:S04]  /*7c70*/  SHFL.IDX PT, R5, R10, 0x1, 0x1c1f ;  /* 0x003c1f000a057f89 */ /* 0x00022800000e0000 */
[----:B----4-:R1:W4:Y:S02]  /*7c80*/  SHFL.IDX PT, R14, R7, 0x1, 0x1c1f ;  /* 0x003c1f00070e7f89 */ /* 0x01032400000e0000 */
.L_x_4821:
        /* <DEDUP_REMOVED lines=21> */
[----:B------:R-:W-:Y:S01]  /*7de0*/  @!P3 IMAD.SHL.U32 R7, R200, 0x2, RZ ;  /* 0x00000002c807b824 */ /* 0x000fe200078e00ff */
        /* <DEDUP_REMOVED lines=14> */
.L_x_4593:
[----:B------:R-:W-:Y:S05]  /*7ed0*/  BSYNC B1 ;  /* 0x0000000000017941 */ /* 0x000fea0003800000 */
.L_x_4592:
[----:B------:R-:W1:Y:S01]  /*7ee0*/  SYNCS.PHASECHK.TRANS64.TRYWAIT P0, [R2+URZ+0x28c00], R37 ;  /* 0x028c0025020075a7 */ /* 0x000e62000800017f */
[----:B--2---:R-:W-:Y:S01]  /*7ef0*/  LOP3.LUT R3, R34, 0x1c0, RZ, 0xc0, !PT ;  /* 0x000001c022037812 */ /* 0x004fe200078ec0ff */
[----:B0----5:R-:W-:Y:S01]  /*7f00*/  IMAD.MOV.U32 R4, RZ, RZ, R8 ;  /* 0x000000ffff047224 */ /* 0x021fe200078e0008 */
[----:B------:R-:W-:Y:S01]  /*7f10*/  VIADDMNMX R35, R35, -R202, 0x40, PT ;  /* 0x0000004023237446 */ /* 0x000fe200038009ca */
[----:B------:R-:W-:Y:S01]  /*7f20*/  IMAD.MOV.U32 R5, RZ, RZ, R11 ;  /* 0x000000ffff057224 */ /* 0x000fe200078e000b */
[----:B---3--:R-:W-:Y:S01]  /*7f30*/  LOP3.LUT R0, R3, 0x18, R16, 0xf8, !PT ;  /* 0x0000001803007812 */ /* 0x008fe200078ef810 */
        /* <DEDUP_REMOVED lines=8> */
[----:B------:R-:W-:Y:S01]  /*7fc0*/  PRMT R15, R4, 0x5410, R6 ;  /* 0x00005410040f7816 */ /* 0x000fe20000000006 */
[----:B------:R-:W-:Y:S01]  /*7fd0*/  IMAD.MOV.U32 R4, RZ, RZ, R12 ;  /* 0x000000ffff047224 */ /* 0x000fe200078e000c */
[----:B----4-:R-:W-:Y:S01]  /*7fe0*/  PRMT R14, R5, 0x5410, R3 ;  /* 0x00005410050e7816 */ /* 0x010fe20000000003 */
[----:B------:R-:W-:Y:S01]  /*7ff0*/  IMAD R3, R227, 0x200, R0 ;  /* 0x00000200e3037824 */ /* 0x000fe200078e0200 */
[----:B------:R-:W-:Y:S01]  /*8000*/  ISETP.GE.AND P1, PT, R190, R35, PT ;  /* 0x00000023be00720c */ /* 0x000fe20003f26270 */
[----:B------:R-:W-:Y:S01]  /*8010*/  IMAD.MOV.U32 R0, RZ, RZ, R31 ;  /* 0x000000ffff007224 */ /* 0x000fe200078e001f */
[----:B------:R-:W-:Y:S01]  /*8020*/  PRMT R32, R4, 0x7610, R32 ;  /* 0x0000761004207816 */ /* 0x000fe20000000020 */
[----:B------:R-:W-:Y:S02]  /*8030*/  IMAD R3, R3, 0x2, R2 ;  /* 0x0000000203037824 */ /* 0x000fe400078e0202 */
[----:B------:R-:W-:Y:S01]  /*8040*/  IMAD.MOV.U32 R5, RZ, RZ, R13 ;  /* 0x000000ffff057224 */ /* 0x000fe200078e000d */
[----:B------:R-:W-:Y:S01]  /*8050*/  PRMT R46, R0, 0x7610, R46 ;  /* 0x00007610002e7816 */ /* 0x000fe2000000002e */
[----:B------:R-:W-:-:S02]  /*8060*/  VIADD R4, R3, 0x20400 ;  /* 0x0002040003047836 */ /* 0x000fc40000000000 */
[----:B------:R-:W-:Y:S01]  /*8070*/  VIADD R0, R3, 0x20440 ;  /* 0x0002044003007836 */ /* 0x000fe20000000000 */
[----:B-1----:R-:W-:Y:S06]  /*8080*/  @!P0 BRA `(.L_x_4595) ;  /* 0x0000013000908947 */ /* 0x002fec0003800000 */
.L_x_4822:
[----:B------:R-:W-:Y:S05]  /*8090*/  BSYNC B1 ;  /* 0x0000000000017941 */ /* 0x000fea0003800000 */
.L_x_4594:
        /* <DEDUP_REMOVED lines=12> */
[----:B------:R-:W-:Y:S02]  /*8160*/  SHF.R.U64 R38, R26, 0x10, R27 ;  /* 0x000000101a267819 */ /* 0x000fe4000000121b */
[----:B------:R-:W-:Y:S02]  /*8170*/  PRMT R39, R40, 0x5410, R39 ;  /* 0x0000541028277816 */ /* 0x000fe40000000027 */
[----:B------:R-:W-:Y:S02]  /*8180*/  PRMT R36, R43, 0x5432, R36 ;  /* 0x000054322b247816 */ /* 0x000fe40000000024 */
[----:B------:R-:W-:-:S02]  /*8190*/  SHF.R.U64 R34, R28, 0x10, R29 ;  /* 0x000000101c227819 */ /* 0x000fc4000000121d */
[----:B------:R-:W-:Y:S01]  /*81a0*/  PRMT R38, R40, 0x5432, R38 ;  /* 0x0000543228267816 */ /* 0x000fe20000000026 */
[----:B------:R-:W-:Y:S01]  /*81b0*/  IMAD.U32 R40, R39, 0x10000, RZ ;  /* 0x0001000027287824 */ /* 0x000fe200078e00ff */
[----:B------:R-:W-:Y:S01]  /*81c0*/  PRMT R34, R41, 0x5432, R34 ;  /* 0x0000543229227816 */ /* 0x000fe20000000022 */
[C---:B0-----:R-:W-:Y:S01]  /*81d0*/  IMAD.U32 R37, R36.reuse, 0x10000, RZ ;  /* 0x0001000024257824 */ /* 0x041fe200078e00ff */
[----:B------:R-:W-:Y:S02]  /*81e0*/  LOP3.LUT R39, R39, 0xffff0000, RZ, 0xc0, !PT ;  /* 0xffff000027277812 */ /* 0x000fe400078ec0ff */
[----:B------:R-:W-:Y:S02]  /*81f0*/  LOP3.LUT R36, R36, 0xffff0000, RZ, 0xc0, !PT ;  /* 0xffff000024247812 */ /* 0x000fe400078ec0ff */
[C---:B-1----:R-:W-:Y:S01]  /*8200*/  LOP3.LUT R27, R6.reuse, 0xffff0000, RZ, 0xc0, !PT ;  /* 0xffff0000061b7812 */ /* 0x042fe200078ec0ff */
[----:B------:R-:W-:Y:S01]  /*8210*/  IMAD.U32 R26, R6, 0x10000, RZ ;  /* 0x00010000061a7824 */ /* 0x000fe200078e00ff */
[C---:B------:R-:W-:Y:S01]  /*8220*/  LOP3.LUT R29, R7.reuse, 0xffff0000, RZ, 0xc0, !PT ;  /* 0xffff0000071d7812 */ /* 0x040fe200078ec0ff */
[----:B------:R-:W-:-:S02]  /*8230*/  IMAD.U32 R28, R7, 0x10000, RZ ;  /* 0x00010000071c7824 */ /* 0x000fc400078e00ff */
[CC--:B------:R-:W-:Y:S01]  /*8240*/  FMUL.FTZ R41, R27.reuse, R40.reuse ;  /* 0x000000281b297220 */ /* 0x0c0fe20000410000 */
[----:B------:R-:W-:Y:S01]  /*8250*/  FMUL.FTZ R27, R27, R37 ;  /* 0x000000251b1b7220 */ /* 0x000fe20000410000 */
[C---:B------:R-:W-:Y:S01]  /*8260*/  FMUL.FTZ R43, R29.reuse, R39 ;  /* 0x000000271d2b7220 */ /* 0x040fe20000410000 */
[----:B------:R-:W-:Y:S02]  /*8270*/  IMAD.U32 R6, R4, 0x10000, RZ ;  /* 0x0001000004067824 */ /* 0x000fe400078e00ff */
[C---:B------:R-:W-:Y:S01]  /*8280*/  FFMA.FTZ R41, R26.reuse, R37, -R41 ;  /* 0x000000251a297223 */ /* 0x040fe20000010829 */
[----:B------:R-:W-:Y:S01]  /*8290*/  FFMA.FTZ R40, R26, R40, R27 ;  /* 0x000000281a287223 */ /* 0x000fe2000001001b */
[-C--:B------:R-:W-:Y:S01]  /*82a0*/  FMUL.FTZ R37, R29, R36.reuse ;  /* 0x000000241d257220 */ /* 0x080fe20000410000 */
[C---:B------:R-:W-:Y:S01]  /*82b0*/  IMAD.U32 R7, R5.reuse, 0x10000, RZ ;  /* 0x0001000005077824 */ /* 0x040fe200078e00ff */
        /* <DEDUP_REMOVED lines=9> */
[-C--:B------:R-:W-:Y:S01]  /*8350*/  FMUL.FTZ R26, R4, R27.reuse ;  /* 0x0000001b041a7220 */ /* 0x080fe20000410000 */
[C---:B------:R-:W-:Y:S01]  /*8360*/  FMUL.FTZ R28, R5.reuse, R38 ;  /* 0x00000026051c7220 */ /* 0x040fe20000410000 */
[-C--:B------:R-:W-:Y:S01]  /*8370*/  FMUL.FTZ R39, R5, R34.reuse ;  /* 0x0000002205277220 */ /* 0x080fe20000410000 */
        /* <DEDUP_REMOVED lines=9> */
.L_x_4599:
[----:B------:R-:W-:Y:S05]  /*8410*/  BSYNC B2 ;  /* 0x0000000000027941 */ /* 0x000fea0003800000 */
.L_x_4598:
[----:B------:R-:W-:Y:S05]  /*8420*/  @P1 BRA `(.L_x_4597) ;  /* 0x0000000000b81947 */ /* 0x000fea0003800000 */
[----:B-1----:R-:W1:Y:S01]  /*8430*/  LDS.128 R4, [R0] ;  /* 0x0000000000047984 */ /* 0x002e620000000c00 */
[----:B------:R-:W-:Y:S02]  /*8440*/  SHF.R.U32.HI R34, RZ, 0x10, R25 ;  /* 0x00000010ff227819 */ /* 0x000fe40000011619 */
[----:B------:R-:W-:Y:S02]  /*8450*/  SHF.R.U32.HI R27, RZ, 0x10, R21 ;  /* 0x00000010ff1b7819 */ /* 0x000fe40000011615 */
[----:B------:R-:W-:Y:S02]  /*8460*/  PRMT R34, R42, 0x5432, R34 ;  /* 0x000054322a227816 */ /* 0x000fe40000000022 */
[----:B------:R-:W-:Y:S02]  /*8470*/  PRMT R27, R44, 0x5410, R27 ;  /* 0x000054102c1b7816 */ /* 0x000fe4000000001b */
[----:B------:R-:W-:Y:S01]  /*8480*/  SHF.R.U64 R26, R20, 0x10, R21 ;  /* 0x00000010141a7819 */ /* 0x000fe20000001215 */
[----:B------:R-:W-:Y:S01]  /*8490*/  IMAD.U32 R36, R34, 0x10000, RZ ;  /* 0x0001000022247824 */ /* 0x000fe200078e00ff */
[----:B------:R-:W-:-:S02]  /*84a0*/  SHF.L.U32 R28, R27, 0x10, RZ ;  /* 0x000000101b1c7819 */ /* 0x000fc400000006ff */
[----:B------:R-:W-:Y:S02]  /*84b0*/  SHF.R.U64 R29, R24, 0x10, R25 ;  /* 0x00000010181d7819 */ /* 0x000fe40000001219 */
[----:B------:R-:W-:Y:S02]  /*84c0*/  PRMT R26, R44, 0x5432, R26 ;  /* 0x000054322c1a7816 */ /* 0x000fe4000000001a */
[----:B------:R-:W-:Y:S02]  /*84d0*/  LOP3.LUT R34, R34, 0xffff0000, RZ, 0xc0, !PT ;  /* 0xffff000022227812 */ /* 0x000fe400078ec0ff */
[----:B------:R-:W-:Y:S02]  /*84e0*/  LOP3.LUT R27, R27, 0xffff0000, RZ, 0xc0, !PT ;  /* 0xffff00001b1b7812 */ /* 0x000fe400078ec0ff */
[----:B------:R-:W-:Y:S02]  /*84f0*/  PRMT R29, R42, 0x5410, R29 ;  /* 0x000054102a1d7816 */ /* 0x000fe4000000001d */
[C---:B-1----:R-:W-:Y:S01]  /*8500*/  LOP3.LUT R21, R6.reuse, 0xffff0000, RZ, 0xc0, !PT ;  /* 0xffff000006157812 */ /* 0x042fe200078ec0ff */
[----:B------:R-:W-:Y:S01]  /*8510*/  IMAD.U32 R20, R6, 0x10000, RZ ;  /* 0x0001000006147824 */ /* 0x000fe200078e00ff */
[C---:B------:R-:W-:Y:S01]  /*8520*/  LOP3.LUT R25, R7.reuse, 0xffff0000, RZ, 0xc0, !PT ;  /* 0xffff000007197812 */ /* 0x040fe200078ec0ff */
[----:B------:R-:W-:-:S02]  /*8530*/  IMAD.U32 R24, R7, 0x10000, RZ ;  /* 0x0001000007187824 */ /* 0x000fc400078e00ff */
[C---:B0-----:R-:W-:Y:S01]  /*8540*/  FMUL.FTZ R37, R21.reuse, R36 ;  /* 0x0000002415257220 */ /* 0x041fe20000410000 */
[----:B------:R-:W-:Y:S01]  /*8550*/  FMUL.FTZ R21, R21, R28 ;  /* 0x0000001c15157220 */ /* 0x000fe20000410000 */
[C---:B------:R-:W-:Y:S01]  /*8560*/  IMAD.U32 R6, R4.reuse, 0x10000, RZ ;  /* 0x0001000004067824 */ /* 0x040fe200078e00ff */
[----:B------:R-:W-:Y:S01]  /*8570*/  LOP3.LUT R4, R4, 0xffff0000, RZ, 0xc0, !PT ;  /* 0xffff000004047812 */ /* 0x000fe200078ec0ff */
[C---:B------:R-:W-:Y:S02]  /*8580*/  IMAD.U32 R7, R5.reuse, 0x10000, RZ ;  /* 0x0001000005077824 */ /* 0x040fe400078e00ff */
[C---:B------:R-:W-:Y:S01]  /*8590*/  FFMA.FTZ R36, R20.reuse, R36, R21 ;  /* 0x0000002414247223 */ /* 0x040fe20000010015 */
[----:B------:R-:W-:Y:S01]  /*85a0*/  FFMA.FTZ R37, R20, R28, -R37 ;  /* 0x0000001c14257223 */ /* 0x000fe20000010825 */
[C---:B------:R-:W-:Y:S01]  /*85b0*/  IMAD.U32 R21, R26.reuse, 0x10000, RZ ;  /* 0x000100001a157824 */ /* 0x040fe200078e00ff */
[----:B------:R-:W-:Y:S01]  /*85c0*/  LOP3.LUT R5, R5, 0xffff0000, RZ, 0xc0, !PT ;  /* 0xffff000005057812 */ /* 0x000fe200078ec0ff */
[CC--:B------:R-:W-:Y:S01]  /*85d0*/  FMUL.FTZ R39, R25.reuse, R34.reuse ;  /* 0x0000002219277220 */ /* 0x0c0fe20000410000 */
[-C--:B------:R-:W-:Y:S01]  /*85e0*/  FMUL.FTZ R41, R25, R27.reuse ;  /* 0x0000001b19297220 */ /* 0x080fe20000410000 */
[C---:B------:R-:W-:Y:S01]  /*85f0*/  LOP3.LUT R20, R29.reuse, 0xffff0000, RZ, 0xc0, !PT ;  /* 0xffff00001d147812 */ /* 0x040fe200078ec0ff */
[----:B------:R-:W-:Y:S01]  /*8600*/  IMAD.U32 R25, R29, 0x10000, RZ ;  /* 0x000100001d197824 */ /* 0x000fe200078e00ff */
[----:B------:R-:W-:Y:S01]  /*8610*/  LOP3.LUT R26, R26, 0xffff0000, RZ, 0xc0, !PT ;  /* 0xffff00001a1a7812 */ /* 0x000fe200078ec0ff */
[C---:B------:R-:W-:Y:S01]  /*8620*/  FFMA.FTZ R39, R24.reuse, R27, -R39 ;  /* 0x0000001b18277223 */ /* 0x040fe20000010827 */
        /* <DEDUP_REMOVED lines=14> */
.L_x_4597:
[----:B------:R-:W-:Y:S05]  /*8710*/  BSYNC B1 ;  /* 0x0000000000017941 */ /* 0x000fea0003800000 */
.L_x_4596:
        /* <DEDUP_REMOVED lines=54> */
.L_x_4602:
[----:B------:R-:W-:Y:S05]  /*8a80*/  BSYNC B1 ;  /* 0x0000000000017941 */ /* 0x000fea0003800000 */
.L_x_4601:
        /* <DEDUP_REMOVED lines=48> */
.L_x_4587:
[----:B------:R-:W0:Y:S01]  /*8d90*/  S2R R0, SR_TID.X ;  /* 0x0000000000007919 */ /* 0x000e220000002100 */
[----:B------:R-:W1:Y:S01]  /*8da0*/  LDC R35, c[0x0][0x448] ;  /* 0x00011200ff237b82 */ /* 0x000e620000000800 */
[----:B------:R-:W-:Y:S01]  /*8db0*/  ULDC.64 UR4, c[0x0][0x3f8] ;  /* 0x0000fe0000047ab9 */ /* 0x000fe20000000a00 */
[----:B------:R-:W-:Y:S01]  /*8dc0*/  ULDC.64 UR6, c[0x0][0x408] ;  /* 0x0001020000067ab9 */ /* 0x000fe20000000a00 */
[----:B------:R-:W-:Y:S02]  /*8dd0*/  IMAD.MOV.U32 R4, RZ, RZ, R26 ;  /* 0x000000ffff047224 */ /* 0x000fe400078e001a */
        /* <DEDUP_REMOVED lines=72> */
[----:B------:R-:W-:Y:S02]  /*9260*/  IMAD.MOV.U32 R7, RZ, RZ, R29 ;  /* 0x000000ffff077224 */ /* 0x000fe400078e001d */
[----:B------:R-:W-:Y:S01]  /*9270*/  IMAD.MOV.U32 R9, RZ, RZ, R33 ;  /* 0x000000ffff097224 */ /* 0x000fe200078e0021 */
[----:B------:R-:W-:Y:S01]  /*9280*/  PRMT R41, R41, 0x5410, R5 ;  /* 0x0000541029297816 */ /* 0x000fe20000000005 */
[----:B------:R-:W-:Y:S01]  /*9290*/  IMAD.MOV.U32 R6, RZ, RZ, R28 ;  /* 0x000000ffff067224 */ /* 0x000fe200078e001c */
[----:B------:R-:W-:Y:S02]  /*92a0*/  PRMT R39, R7, 0x5410, R4 ;  /* 0x0000541007277816 */ /* 0x000fe40000000004 */
[----:B------:R-:W-:Y:S02]  /*92b0*/  CS2R R4, SRZ ;  /* 0x0000000000047805 */ /* 0x000fe4000001ff00 */
[----:B------:R-:W-:Y:S02]  /*92c0*/  PRMT R36, R9, 0x7610, R36 ;  /* 0x0000761009247816 */ /* 0x000fe40000000024 */
[----:B012-4-:R-:W-:-:S07]  /*92d0*/  PRMT R43, R43, 0x5410, R6 ;  /* 0x000054102b2b7816 */ /* 0x017fce0000000006 */
.L_x_4832:
        /* <DEDUP_REMOVED lines=24> */
.L_x_4605:
[----:B------:R-:W-:Y:S05]  /*9460*/  BSYNC B1 ;  /* 0x0000000000017941 */ /* 0x000fea0003800000 */
.L_x_4604:
        /* <DEDUP_REMOVED lines=20> */
.L_x_4833:
[----:B------:R-:W-:Y:S05]  /*95b0*/  BSYNC B1 ;  /* 0x0000000000017941 */ /* 0x000fea0003800000 */
.L_x_4606:
[----:B------:R-:W-:Y:S04]  /*95c0*/  BSSY B1, `(.L_x_4608) ;  /* 0x000006a000017945 */ /* 0x000fe80003800000 */
[----:B------:R-:W-:Y:S05]  /*95d0*/  @P2 BRA `(.L_x_4609) ;  /* 0x0000000400a02947 */ /* 0x000fea0003800000 */
[----:B------:R-:W-:Y:S01]  /*95e0*/  IMAD.SHL.U32 R12, R195, 0x40, RZ ;  /* 0x00000040c30c7824 */ /* 0x000fe200078e00ff */
[----:B------:R-:W-:Y:S01]  /*95f0*/  SHF.R.U64 R35, R30, 0x10, R31 ;  /* 0x000000101e237819 */ /* 0x000fe2000000121f */
[----:B0-----:R-:W-:Y:S01]  /*9600*/  IMAD.IADD R13, R16, 0x1, R37 ;  /* 0x00000001100d7824 */ /* 0x001fe200078e0225 */
[--C-:B------:R-:W-:Y:S02]  /*9610*/  SHF.R.U64 R40, R20, 0x10, R21.reuse ;  /* 0x0000001014287819 */ /* 0x100fe40000001215 */
[----:B------:R-:W-:Y:S02]  /*9620*/  LOP3.LUT R14, R12, 0x1c0, RZ, 0xc0, !PT ;  /* 0x000001c00c0e7812 */ /* 0x000fe400078ec0ff */
[----:B------:R-:W-:Y:S02]  /*9630*/  SHF.R.U32.HI R42, RZ, 0x10, R21 ;  /* 0x00000010ff2a7819 */ /* 0x000fe40000011615 */
[----:B------:R-:W-:Y:S02]  /*9640*/  LOP3.LUT R12, R14, 0x38, R16, 0xf8, !PT ;  /* 0x000000380e0c7812 */ /* 0x000fe400078ef810 */
[----:B------:R-:W-:-:S02]  /*9650*/  SHF.R.U32.HI R15, RZ, 0x3, R14 ;  /* 0x00000003ff0f7819 */ /* 0x000fc4000001160e */
[----:B------:R-:W-:Y:S02]  /*9660*/  LOP3.LUT R14, R14, 0x38, R13, 0xf8, !PT ;  /* 0x000000380e0e7812 */ /* 0x000fe400078ef80d */
[-C--:B------:R-:W-:Y:S02]  /*9670*/  LOP3.LUT R12, R12, R15.reuse, RZ, 0x3c, !PT ;  /* 0x0000000f0c0c7212 */ /* 0x080fe400078e3cff */
[----:B------:R-:W-:Y:S02]  /*9680*/  LOP3.LUT R14, R14, R15, RZ, 0x3c, !PT ;  /* 0x0000000f0e0e7212 */ /* 0x000fe400078e3cff */
[----:B------:R-:W-:Y:S01]  /*9690*/  SHF.R.U32.HI R45, RZ, 0x10, R29 ;  /* 0x00000010ff2d7819 */ /* 0x000fe2000001161d */
[----:B------:R-:W-:Y:S01]  /*96a0*/  IMAD R13, R227, 0x200, R12 ;  /* 0x00000200e30d7824 */ /* 0x000fe200078e020c */
[----:B------:R-:W-:Y:S01]  /*96b0*/  PRMT R35, R41, 0x5410, R35 ;  /* 0x0000541029237816 */ /* 0x000fe20000000023 */
[----:B------:R-:W-:Y:S01]  /*96c0*/  IMAD R25, R227, 0x200, R14 ;  /* 0x00000200e3197824 */ /* 0x000fe200078e020e */
[----:B------:R-:W-:Y:S01]  /*96d0*/  PRMT R40, R39, 0x5432, R40 ;  /* 0x0000543227287816 */ /* 0x000fe20000000028 */
[----:B------:R-:W-:Y:S01]  /*96e0*/  IMAD R50, R13, 0x2, R2 ;  /* 0x000000020d327824 */ /* 0x000fe200078e0202 */
[----:B------:R-:W-:Y:S01]  /*96f0*/  PRMT R42, R41, 0x5432, R42 ;  /* 0x00005432292a7816 */ /* 0x000fe2000000002a */
[----:B------:R-:W-:Y:S01]  /*9700*/  IMAD R51, R25, 0x2, R2 ;  /* 0x0000000219337824 */ /* 0x000fe200078e0202 */
[----:B------:R-:W-:Y:S01]  /*9710*/  PRMT R45, R39, 0x5410, R45 ;  /* 0x00005410272d7816 */ /* 0x000fe2000000002d */
[----:B------:R-:W-:Y:S01]  /*9720*/  IMAD.U32 R41, R40, 0x10000, RZ ;  /* 0x0001000028297824 */ /* 0x000fe200078e00ff */
[----:B------:R-:W0:Y:S01]  /*9730*/  LDS.128 R12, [R50+0x20400] ;  /* 0x02040000320c7984 */ /* 0x000e220000000c00 */
[----:B------:R-:W-:Y:S01]  /*9740*/  IMAD.U32 R39, R35, 0x10000, RZ ;  /* 0x0001000023277824 */ /* 0x000fe200078e00ff */
[----:B------:R-:W-:-:S02]  /*9750*/  SHF.R.U32.HI R38, RZ, 0x10, R31 ;  /* 0x00000010ff267819 */ /* 0x000fc4000001161f */
[----:B------:R-:W1:Y:S01]  /*9760*/  LDS.128 R24, [R51+0x20400] ;  /* 0x0204000033187984 */ /* 0x000e620000000c00 */
[----:B------:R-:W-:Y:S02]  /*9770*/  SHF.R.U64 R31, R32, 0x10, R33 ;  /* 0x00000010201f7819 */ /* 0x000fe40000001221 */
[----:B------:R-:W-:Y:S02]  /*9780*/  SHF.R.U64 R44, R28, 0x10, R29 ;  /* 0x000000101c2c7819 */ /* 0x000fe4000000121d */
[C---:B------:R-:W-:Y:S02]  /*9790*/  PRMT R38, R34.reuse, 0x5432, R38 ;  /* 0x0000543222267816 */ /* 0x040fe40000000026 */
[----:B------:R-:W-:Y:S02]  /*97a0*/  PRMT R34, R34, 0x5410, R31 ;  /* 0x0000541022227816 */ /* 0x000fe4000000001f */
[----:B------:R-:W-:Y:S02]  /*97b0*/  PRMT R44, R43, 0x5432, R44 ;  /* 0x000054322b2c7816 */ /* 0x000fe4000000002c */
[----:B------:R-:W-:-:S02]  /*97c0*/  LOP3.LUT R43, R40, 0xffff0000, RZ, 0xc0, !PT ;  /* 0xffff0000282b7812 */ /* 0x000fc400078ec0ff */
[----:B------:R-:W-:Y:S02]  /*97d0*/  LOP3.LUT R35, R35, 0xffff0000, RZ, 0xc0, !PT ;  /* 0xffff000023237812 */ /* 0x000fe400078ec0ff */
[----:B------:R-:W-:-:S04]  /*97e0*/  SHF.R.U32.HI R33, RZ, 0x10, R33 ;  /* 0x00000010ff217819 */ /* 0x000fc80000011621 */
[----:B------:R-:W-:Y:S01]  /*97f0*/  PRMT R36, R36, 0x5410, R33 ;  /* 0x0000541024247816 */ /* 0x000fe20000000021 */
[C---:B0-----:R-:W-:Y:S01]  /*9800*/  IMAD.U32 R20, R12.reuse, 0x10000, RZ ;  /* 0x000100000c147824 */ /* 0x041fe200078e00ff */
[----:B------:R-:W-:Y:S01]  /*9810*/  LOP3.LUT R12, R12, 0xffff0000, RZ, 0xc0, !PT ;  /* 0xffff00000c0c7812 */ /* 0x000fe200078ec0ff */
[C---:B------:R-:W-:Y:S01]  /*9820*/  IMAD.U32 R21, R13.reuse, 0x10000, RZ ;  /* 0x000100000d157824 */ /* 0x040fe200078e00ff */
[----:B------:R-:W-:Y:S01]  /*9830*/  LOP3.LUT R13, R13, 0xffff0000, RZ, 0xc0, !PT ;  /* 0xffff00000d0d7812 */ /* 0x000fe200078ec0ff */
[C---:B-1----:R-:W-:Y:S01]  /*9840*/  IMAD.U32 R30, R24.reuse, 0x10000, RZ ;  /* 0x00010000181e7824 */ /* 0x042fe200078e00ff */
[----:B------:R-:W-:Y:S01]  /*9850*/  LOP3.LUT R24, R24, 0xffff0000, RZ, 0xc0, !PT ;  /* 0xffff000018187812 */ /* 0x000fe200078ec0ff */
[C---:B------:R-:W-:Y:S01]  /*9860*/  IMAD.U32 R31, R25.reuse, 0x10000, RZ ;  /* 0x00010000191f7824 */ /* 0x040fe200078e00ff */
[----:B------:R-:W-:Y:S01]  /*9870*/  LOP3.LUT R25, R25, 0xffff0000, RZ, 0xc0, !PT ;  /* 0xffff000019197812 */ /* 0x000fe200078ec0ff */
[C---:B------:R-:W-:Y:S01]  /*9880*/  FMUL.FTZ R47, R30.reuse, R41 ;  /* 0x000000291e2f7220 */ /* 0x040fe20000410000 */
[-C--:B------:R-:W-:Y:S01]  /*9890*/  FMUL.FTZ R49, R30, R39.reuse ;  /* 0x000000271e317220 */ /* 0x080fe20000410000 */
[C---:B------:R-:W-:Y:S01]  /*98a0*/  IMAD.U32 R30, R42.reuse, 0x10000, RZ ;  /* 0x000100002a1e7824 */ /* 0x040fe200078e00ff */
[----:B------:R-:W-:Y:S01]  /*98b0*/  LOP3.LUT R42, R42, 0xffff0000, RZ, 0xc0, !PT ;  /* 0xffff00002a2a7812 */ /* 0x000fe200078ec0ff */
[C---:B------:R-:W-:Y:S01]  /*98c0*/  FFMA.FTZ R47, R20.reuse, R39, -R47 ;  /* 0x00000027142f7223 */ /* 0x040fe2000001082f */
[----:B------:R-:W-:Y:S01]  /*98d0*/  FFMA.FTZ R49, R20, R41, R49 ;  /* 0x0000002914317223 */ /* 0x000fe20000010031 */
[----:B------:R-:W-:Y:S01]  /*98e0*/  SHF.L.U32 R20, R38, 0x10, RZ ;  /* 0x0000001026147819 */ /* 0x000fe200000006ff */
[C---:B------:R-:W-:Y:S01]  /*98f0*/  FMUL.FTZ R46, R31.reuse, R30 ;  /* 0x0000001e1f2e7220 */ /* 0x040fe20000410000 */
[C---:B------:R-:W-:Y:S01]  /*9900*/  FMUL.FTZ R39, R24.reuse, R43 ;  /* 0x0000002b18277220 */ /* 0x040fe20000410000 */
[----:B------:R-:W-:Y:S01]  /*9910*/  FMUL.FTZ R41, R24, R35 ;  /* 0x0000002318297220 */ /* 0x000fe20000410000 */
[----:B------:R-:W-:Y:S01]  /*9920*/  LOP3.LUT R38, R38, 0xffff0000, RZ, 0xc0, !PT ;  /* 0xffff000026267812 */ /* 0x000fe200078ec0ff */
[----:B------:R-:W-:Y:S01]  /*9930*/  FMUL.FTZ R31, R31, R20 ;  /* 0x000000141f1f7220 */ /* 0x000fe20000410000 */
[----:B------:R-:W-:-:S02]  /*9940*/  IMAD.U32 R32, R26, 0x10000, RZ ;  /* 0x000100001a207824 */ /* 0x000fc400078e00ff */
[C---:B------:R-:W-:Y:S01]  /*9950*/  FFMA.FTZ R24, R12.reuse, R35, -R39 ;  /* 0x000000230c187223 */ /* 0x040fe20000010827 */
[----:B------:R-:W-:Y:S01]  /*9960*/  FFMA.FTZ R40, R12, R43, R41 ;  /* 0x0000002b0c287223 */ /* 0x000fe20000010029 */
[C---:B------:R-:W-:Y:S01]  /*9970*/  FFMA.FTZ R30, R21.reuse, R30, R31 ;  /* 0x0000001e151e7223 */ /* 0x040fe2000001001f */
[----:B------:R-:W-:Y:S01]  /*9980*/  FFMA.FTZ R46, R21, R20, -R46 ;  /* 0x00000014152e7223 */ /* 0x000fe2000001082e */
[----:B------:R-:W-:Y:S02]  /*9990*/  IMAD.U32 R31, R44, 0x10000, RZ ;  /* 0x000100002c1f7824 */ /* 0x000fe400078e00ff */
[C---:B------:R-:W-:Y:S01]  /*99a0*/  FMUL.FTZ R12, R25.reuse, R42 ;  /* 0x0000002a190c7220 */ /* 0x040fe20000410000 */
[----:B------:R-:W-:Y:S02]  /*99b0*/  IMAD.U32 R21, R34, 0x10000, RZ ;  /* 0x0001000022157824 */ /* 0x000fe400078e00ff */
[----:B------:R-:W-:Y:S01]  /*99c0*/  FMUL.FTZ R48, R25, R38 ;  /* 0x0000002619307220 */ /* 0x000fe20000410000 */
[----:B------:R-:W-:-:S02]  /*99d0*/  IMAD.U32 R33, R27, 0x10000, RZ ;  /* 0x000100001b217824 */ /* 0x000fc400078e00ff */
[----:B------:R-:W-:Y:S01]  /*99e0*/  FMUL.FTZ R39, R32, R31 ;  /* 0x0000001f20277220 */ /* 0x000fe20000410000 */
[----:B------:R-:W-:Y:S02]  /*99f0*/  IMAD.U32 R20, R45, 0x10000, RZ ;  /* 0x000100002d147824 */ /* 0x000fe400078e00ff */
[----:B------:R-:W-:Y:S01]  /*9a00*/  FFMA.FTZ R25, R13, R38, -R12 ;  /* 0x000000260d197223 */ /* 0x000fe2000001080c */
[----:B------:R-:W-:Y:S02]  /*9a10*/  IMAD.U32 R28, R14, 0x10000, RZ ;  /* 0x000100000e1c7824 */ /* 0x000fe400078e00ff */
[----:B------:R-:W-:Y:S01]  /*9a20*/  FMUL.FTZ R32, R32, R21 ;  /* 0x0000001520207220 */ /* 0x000fe20000410000 */
[----:B------:R-:W-:Y:S02]  /*9a30*/  IMAD.U32 R29, R15, 0x10000, RZ ;  /* 0x000100000f1d7824 */ /* 0x000fe400078e00ff */
[----:B------:R-:W-:Y:S01]  /*9a40*/  FMUL.FTZ R38, R33, R20 ;  /* 0x0000001421267220 */ /* 0x000fe20000410000 */
[----:B------:R-:W-:-:S02]  /*9a50*/  IMAD.U32 R12, R36, 0x10000, RZ ;  /* 0x00010000240c7824 */ /* 0x000fc400078e00ff */
[C---:B------:R-:W-:Y:S01]  /*9a60*/  FFMA.FTZ R39, R28.reuse, R21, -R39 ;  /* 0x000000151c277223 */ /* 0x040fe20000010827 */
[----:B------:R-:W-:Y:S01]  /*9a70*/  FFMA.FTZ R32, R28, R31, R32 ;  /* 0x0000001f1c207223 */ /* 0x000fe20000010020 */
[----:B------:R-:W-:Y:S01]  /*9a80*/  LOP3.LUT R26, R26, 0xffff0000, RZ, 0xc0, !PT ;  /* 0xffff00001a1a7812 */ /* 0x000fe200078ec0ff */
[-C--:B------:R-:W-:Y:S01]  /*9a90*/  FMUL.FTZ R28, R33, R12.reuse ;  /* 0x0000000c211c7220 */ /* 0x080fe20000410000 */
[----:B------:R-:W-:Y:S01]  /*9aa0*/  FFMA.FTZ R38, R29, R12, -R38 ;  /* 0x0000000c1d267223 */ /* 0x000fe20000010826 */
[----:B------:R-:W-:Y:S01]  /*9ab0*/  LOP3.LUT R27, R27, 0xffff0000, RZ, 0xc0, !PT ;  /* 0xffff00001b1b7812 */ /* 0x000fe200078ec0ff */
[----:B------:R-:W-:Y:S01]  /*9ac0*/  FFMA.FTZ R35, R13, R42, R48 ;  /* 0x0000002a0d237223 */ /* 0x000fe20000010030 */
[----:B------:R-:W-:Y:S01]  /*9ad0*/  LOP3.LUT R21, R44, 0xffff0000, RZ, 0xc0, !PT ;  /* 0xffff00002c157812 */ /* 0x000fe200078ec0ff */
[----:B------:R-:W-:Y:S01]  /*9ae0*/  FFMA.FTZ R28, R29, R20, R28 ;  /* 0x000000141d1c7223 */ /* 0x000fe2000001001c */
        /* <DEDUP_REMOVED lines=23> */
.L_x_4609:
[----:B------:R-:W-:Y:S05]  /*9c60*/  BSYNC B1 ;  /* 0x0000000000017941 */ /* 0x000fea0003800000 */
.L_x_4608:
        /* <DEDUP_REMOVED lines=109> */
.L_x_4600:
[----:B------:R-:W-:Y:S05]  /*a340*/  BSYNC B0 ;  /* 0x0000000000007941 */ /* 0x000fea0003800000 */
.L_x_4586:
        /* <DEDUP_REMOVED lines=8> */
.L_x_4583:
[----:B------:R-:W-:-:S13]  /*a3d0*/  ISETP.NE.AND P0, PT, R189, 0x3, PT ;  /* 0x00000003bd00780c */ /* 0x000fda0003f05270 */
[----:B------:R-:W-:Y:S05]  /*a3e0*/  @!P0 BRA `(.L_x_4610) ;  /* 0x0000000000048947 */ /* 0x000fea0003800000 */
[----:B------:R-:W-:Y:S01]  /*a3f0*/  BPT.TRAP 0x1 ;  /* 0x000000040000795c */ /* 0x000fe20000300000 */
.L_x_4610:
[----:B------:R-:W-:Y:S01]  /*a400*/  IMAD R20, R18, 0x8, R2 ;  /* 0x0000000812147824 */ /* 0x000fe200078e0202 */
[----:B------:R-:W-:-:S04]  /*a410*/  SHF.L.U32 R21, R19, 0x1f, RZ ;  /* 0x0000001f13157819 */ /* 0x000fc800000006ff */
[----:B------:R4:W0:Y:S01]  /*a420*/  SYNCS.PHASECHK.TRANS64.TRYWAIT P1, [R20+URZ+0x28c30], R21 ;  /* 0x028c3015140075a7 */ /* 0x000822000802017f */
[----:B------:R-:W-:Y:S05]  /*a430*/  @!P0 BRA `(.L_x_4611) ;  /* 0x0000000000048947 */ /* 0x000fea0003800000 */
[----:B------:R-:W-:Y:S01]  /*a440*/  BPT.TRAP 0x1 ;  /* 0x000000040000795c */ /* 0x000fe20000300000 */
.L_x_4611:
[C---:B--2---:R-:W-:Y:S02]  /*a450*/  VIADD R0, R2.reuse, 0x22400 ;  /* 0x0002240002007836 */ /* 0x044fe40000000000 */
[----:B01-3--:R-:W-:-:S03]  /*a460*/  VIADD R3, R2, 0x20400 ;  /* 0x0002040002037836 */ /* 0x00bfc60000000000 */
        /* <DEDUP_REMOVED lines=8> */
.L_x_4612:
        /* <DEDUP_REMOVED lines=47> */
.L_x_4614:
[----:B------:R-:W1:Y:S01]  /*a7e0*/  LDC R0, c[0x0][0x448] ;  /* 0x00011200ff007b82 */ /* 0x000e620000000800 */
[----:B------:R-:W-:Y:S01]  /*a7f0*/  LOP3.LUT R22, R22, 0xffffffef, RZ, 0xc0, !PT ;  /* 0xffffffef16167812 */ /* 0x000fe200078ec0ff */
[----:B------:R-:W-:Y:S01]  /*a800*/  ULDC UR4, c[0x0][0x988] ;  /* 0x0002620000047ab9 */ /* 0x000fe20000000800 */
[----:B-1----:R-:W-:Y:S01]  /*a810*/  ISETP.NE.AND P1, PT, R0, 0x1, PT ;  /* 0x000000010000780c */ /* 0x002fe20003f25270 */
[----:B------:R-:W-:-:S12]  /*a820*/  IMAD.IADD R0, R228, 0x1, R202 ;  /* 0x00000001e4007824 */ /* 0x000fd800078e02ca */
[----:B------:R-:W1:Y:S01]  /*a830*/  @P1 LDC R3, c[0x0][0x44c] ;  /* 0x00011300ff031b82 */ /* 0x000e620000000800 */
[----:B------:R-:W-:-:S07]  /*a840*/  @P1 LOP3.LUT R22, R22, 0x10, RZ, 0xfc, !PT ;  /* 0x0000001016161812 */ /* 0x000fce00078efcff */
[----:B------:R-:W2:Y:S01]  /*a850*/  @P1 LDC R12, c[0x0][0x450] ;  /* 0x00011400ff0c1b82 */ /* 0x000ea20000000800 */
[----:B-1----:R-:W-:-:S05]  /*a860*/  @P1 IMAD.HI.U32 R3, R0, R3, RZ ;  /* 0x0000000300031227 */ /* 0x002fca00078e00ff */
[----:B--2---:R-:W-:Y:S01]  /*a870*/  @P1 SHF.R.U32.HI R0, RZ, R12, R3 ;  /* 0x0000000cff001219 */ /* 0x004fe20000011603 */
[----:B------:R-:W-:-:S04]  /*a880*/  IMAD.MOV.U32 R3, RZ, RZ, -0x40 ;  /* 0xffffffc0ff037424 */ /* 0x000fc800078e00ff */
[----:B------:R-:W1:Y:S01]  /*a890*/  SHFL.IDX PT, R13, R0, 0x1, 0x1c1f ;  /* 0x003c1f00000d7f89 */ /* 0x000e6200000e0000 */
[----:B------:R-:W-:-:S03]  /*a8a0*/  IMAD R12, R214, R3, 0x40 ;  /* 0x00000040d60c7424 */ /* 0x000fc600078e0203 */
[----:B------:R-:W2:Y:S02]  /*a8b0*/  SHFL.IDX PT, R0, R0, RZ, 0x1c1f ;  /* 0x001c1fff00007589 */ /* 0x000ea400000e0000 */
[----:B------:R-:W-:Y:S02]  /*a8c0*/  IADD3 R3, R185, 0x1, R12 ;  /* 0x00000001b9037810 */ /* 0x000fe40007ffe00c */
[----:B------:R-:W-:Y:S02]  /*a8d0*/  IADD3 R12, -R196, R12, R185 ;  /* 0x0000000cc40c7210 */ /* 0x000fe40007ffe1b9 */
[----:B------:R-:W-:-:S04]  /*a8e0*/  IADD3 R3, -R184, R3, -R196 ;  /* 0x00000003b8037210 */ /* 0x000fc80007ffe9c4 */
[----:B-1----:R-:W-:-:S04]  /*a8f0*/  VIADDMNMX R13, R13, R3, R12, PT ;  /* 0x000000030d0d7246 */ /* 0x002fc8000380010c */
        /* <DEDUP_REMOVED lines=46> */
[----:B--2---:R-:W-:Y:S02]  /*abe0*/  VIADDMNMX R3, R0, R3, R12, PT ;  /* 0x0000000300037246 */ /* 0x004fe4000380010c */
[----:B------:R-:W-:-:S02]  /*abf0*/  FMNMX.FTZ R26, R55, R26, !PT ;  /* 0x0000001a371a7209 */ /* 0x000fc40007810000 */
[C---:B------:R-:W-:Y:S02]  /*ac00*/  ISETP.GT.AND P1, PT, R3.reuse, RZ, PT ;  /* 0x000000ff0300720c */ /* 0x040fe40003f24270 */
[C---:B------:R-:W-:Y:S01]  /*ac10*/  ISETP.GT.AND P2, PT, R3.reuse, 0x1, PT ;  /* 0x000000010300780c */ /* 0x040fe20003f44270 */
[----:B------:R-:W1:Y:S01]  /*ac20*/  SHFL.BFLY PT, R13, R26, 0x2, 0x1f ;  /* 0x0c401f001a0d7f89 */ /* 0x000e6200000e0000 */
        /* <DEDUP_REMOVED lines=15> */
[----:B------:R-:W1:Y:S01]  /*ad20*/  SHFL.BFLY PT, R12, R13, 0x1, 0x1f ;  /* 0x0c201f000d0c7f89 */ /* 0x000e6200000e0000 */
        /* <DEDUP_REMOVED lines=19> */
[----:B-1----:R-:W-:Y:S01]  /*ae60*/  FMNMX.FTZ R13, R13, R12, !PT ;  /* 0x0000000c0d0d7209 */ /* 0x002fe20007810000 */
[----:B------:R-:W-:Y:S01]  /*ae70*/  IMAD.U32 R12, RZ, RZ, UR4 ;  /* 0x00000004ff0c7e24 */ /* 0x000fe2000f8e00ff */
[----:B------:R-:W-:Y:S02]  /*ae80*/  ISETP.GT.AND P2, PT, R3, 0x31, PT ;  /* 0x000000310300780c */ /* 0x000fe40003f44270 */
[----:B------:R-:W-:Y:S01]  /*ae90*/  FSEL R51, R48, -INF , P1 ;  /* 0xff80000030337808 */ /* 0x000fe20000800000 */
[----:B------:R-:W-:Y:S01]  /*aea0*/  FMUL.FTZ R24, R13, R12 ;  /* 0x0000000c0d187220 */ /* 0x000fe20000410000 */
[----:B------:R-:W-:Y:S02]  /*aeb0*/  FMNMX.FTZ R0, R45, R0, !PT ;  /* 0x000000002d007209 */ /* 0x000fe40007810000 */
[----:B------:R-:W-:Y:S02]  /*aec0*/  ISETP.GT.AND P1, PT, R3, 0x38, PT ;  /* 0x000000380300780c */ /* 0x000fe40003f24270 */
[----:B------:R-:W-:-:S02]  /*aed0*/  FSEL R49, R49, -INF , P2 ;  /* 0xff80000031317808 */ /* 0x000fc40001000000 */
[----:B------:R-:W-:Y:S02]  /*aee0*/  FMNMX.FTZ R0, R51, R0, !PT ;  /* 0x0000000033007209 */ /* 0x000fe40007810000 */
[----:B------:R-:W-:Y:S02]  /*aef0*/  FSETP.NEU.FTZ.AND P4, PT, R13, -INF , PT ;  /* 0xff8000000d00780b */ /* 0x000fe40003f9d000 */
[----:B------:R-:W-:Y:S02]  /*af00*/  ISETP.GT.AND P2, PT, R3, 0x39, PT ;  /* 0x000000390300780c */ /* 0x000fe40003f44270 */
[----:B------:R-:W-:Y:S02]  /*af10*/  FSEL R3, R52, -INF , P1 ;  /* 0xff80000034037808 */ /* 0x000fe40000800000 */
[----:B------:R-:W-:Y:S02]  /*af20*/  FMNMX.FTZ R0, R49, R0, !PT ;  /* 0x0000000031007209 */ /* 0x000fe40007810000 */
[----:B------:R-:W-:-:S02]  /*af30*/  FSEL R24, R24, RZ, P4 ;  /* 0x000000ff18187208 */ /* 0x000fc40002000000 */
[----:B------:R-:W-:Y:S02]  /*af40*/  FSEL R53, R53, -INF , P2 ;  /* 0xff80000035357808 */ /* 0x000fe40001000000 */
        /* <DEDUP_REMOVED lines=9> */
[-CC-:B------:R-:W-:Y:S01]  /*afe0*/  FFMA.FTZ R67, R67, R12.reuse, -R24.reuse ;  /* 0x0000000c43437223 */ /* 0x180fe20000010818 */
[-CC-:B------:R-:W-:Y:S01]  /*aff0*/  FFMA.FTZ R69, R69, R12.reuse, -R24.reuse ;  /* 0x0000000c45457223 */ /* 0x180fe20000010818 */
[-CC-:B------:R-:W-:Y:S01]  /*b000*/  FFMA.FTZ R71, R71, R12.reuse, -R24.reuse ;  /* 0x0000000c47477223 */ /* 0x180fe20000010818 */
[-CC-:B------:R-:W-:Y:S01]  /*b010*/  FFMA.FTZ R73, R73, R12.reuse, -R24.reuse ;  /* 0x0000000c49497223 */ /* 0x180fe20000010818 */
[----:B------:R2:W-:Y:S01]  /*b020*/  MUFU.EX2 R28, R14 ;  /* 0x0000000e001c7308 */ /* 0x0005e20000000800 */
[----:B-1----:R-:W1:Y:S01]  /*b030*/  SHFL.BFLY PT, R57, R0, 0x2, 0x1f ;  /* 0x0c401f0000397f89 */ /* 0x002e6200000e0000 */
[-CC-:B------:R-:W-:Y:S01]  /*b040*/  FFMA.FTZ R75, R75, R12.reuse, -R24.reuse ;  /* 0x0000000c4b4b7223 */ /* 0x180fe20000010818 */
[-CC-:B------:R-:W-:Y:S01]  /*b050*/  FFMA.FTZ R77, R77, R12.reuse, -R24.reuse ;  /* 0x0000000c4d4d7223 */ /* 0x180fe20000010818 */
[-CC-:B------:R-:W-:Y:S01]  /*b060*/  FFMA.FTZ R79, R79, R12.reuse, -R24.reuse ;  /* 0x0000000c4f4f7223 */ /* 0x180fe20000010818 */
[-CC-:B------:R-:W-:Y:S01]  /*b070*/  FFMA.FTZ R81, R81, R12.reuse, -R24.reuse ;  /* 0x0000000c51517223 */ /* 0x180fe20000010818 */
[-CC-:B------:R-:W-:Y:S01]  /*b080*/  FFMA.FTZ R83, R83, R12.reuse, -R24.reuse ;  /* 0x0000000c53537223 */ /* 0x180fe20000010818 */
[----:B------:R-:W-:Y:S01]  /*b090*/  FFMA.FTZ R55, R55, R12, -R24 ;  /* 0x0000000c37377223 */ /* 0x000fe20000010818 */
[----:B------:R-:W-:Y:S08]  /*b0a0*/  MUFU.EX2 R59, R59 ;  /* 0x0000003b003b7308 */ /* 0x000ff00000000800 */
[----:B------:R-:W3:Y:S08]  /*b0b0*/  MUFU.EX2 R30, R61 ;  /* 0x0000003d001e7308 */ /* 0x000ef00000000800 */
[----:B------:R-:W-:Y:S01]  /*b0c0*/  MUFU.EX2 R63, R63 ;  /* 0x0000003f003f7308 */ /* 0x000fe20000000800 */
[----:B-1----:R-:W-:-:S05]  /*b0d0*/  FMNMX.FTZ R57, R0, R57, !PT ;  /* 0x0000003900397209 */ /* 0x002fca0007810000 */
[----:B--2---:R-:W1:Y:S02]  /*b0e0*/  SHFL.BFLY PT, R14, R57, 0x1, 0x1f ;  /* 0x0c201f00390e7f89 */ /* 0x004e6400000e0000 */
[----:B------:R-:W2:Y:S01]  /*b0f0*/  MUFU.EX2 R32, R65 ;  /* 0x0000004100207308 */ /* 0x000ea20000000800 */
[----:B---3--:R-:W-:-:S07]  /*b100*/  F2FP.BF16.F32.PACK_AB R167, R30, R59 ;  /* 0x0000003b1ea7723e */ /* 0x008fce00000010ff */
[----:B------:R-:W-:Y:S08]  /*b110*/  MUFU.EX2 R67, R67 ;  /* 0x0000004300437308 */ /* 0x000ff00000000800 */
[----:B------:R-:W3:Y:S01]  /*b120*/  MUFU.EX2 R34, R69 ;  /* 0x0000004500227308 */ /* 0x000ee20000000800 */
[----:B--2---:R-:W-:Y:S02]  /*b130*/  F2FP.BF16.F32.PACK_AB R161, R32, R63 ;  /* 0x0000003f20a1723e */ /* 0x004fe400000010ff */
[----:B-1----:R-:W-:-:S05]  /*b140*/  FMNMX.FTZ R14, R57, R14, !PT ;  /* 0x0000000e390e7209 */ /* 0x002fca0007810000 */
[----:B------:R-:W-:Y:S01]  /*b150*/  MUFU.EX2 R71, R71 ;  /* 0x0000004700477308 */ /* 0x000fe20000000800 */
[C---:B------:R-:W-:Y:S01]  /*b160*/  FSETP.NEU.FTZ.AND P1, PT, R14.reuse, -INF , PT ;  /* 0xff8000000e00780b */ /* 0x040fe20003f3d000 */
[----:B------:R-:W-:-:S05]  /*b170*/  FMUL.FTZ R0, R14, R12 ;  /* 0x0000000c0e007220 */ /* 0x000fca0000410000 */
[----:B------:R-:W-:Y:S01]  /*b180*/  FSEL R24, R0, RZ, P1 ;  /* 0x000000ff00187208 */ /* 0x000fe20000800000 */
[----:B------:R-:W-:Y:S01]  /*b190*/  FADD.FTZ R0, R165, R28 ;  /* 0x0000001ca5007221 */ /* 0x000fe20000010000 */
[----:B------:R-:W1:Y:S01]  /*b1a0*/  MUFU.EX2 R36, R73 ;  /* 0x0000004900247308 */ /* 0x000e620000000800 */
[----:B------:R-:W-:Y:S02]  /*b1b0*/  F2FP.BF16.F32.PACK_AB R165, R28, R165 ;  /* 0x000000a51ca5723e */ /* 0x000fe400000010ff */
[-CC-:B------:R-:W-:Y:S01]  /*b1c0*/  FFMA.FTZ R27, R27, R12.reuse, -R24.reuse ;  /* 0x0000000c1b1b7223 */ /* 0x180fe20000010818 */
[-CC-:B------:R-:W-:Y:S01]  /*b1d0*/  FFMA.FTZ R25, R25, R12.reuse, -R24.reuse ;  /* 0x0000000c19197223 */ /* 0x180fe20000010818 */
[-CC-:B------:R-:W-:Y:S01]  /*b1e0*/  FFMA.FTZ R31, R31, R12.reuse, -R24.reuse ;  /* 0x0000000c1f1f7223 */ /* 0x180fe20000010818 */
[-CC-:B------:R-:W-:Y:S01]  /*b1f0*/  FFMA.FTZ R29, R29, R12.reuse, -R24.reuse ;  /* 0x0000000c1d1d7223 */ /* 0x180fe20000010818 */
[-CC-:B------:R-:W-:Y:S01]  /*b200*/  FFMA.FTZ R35, R35, R12.reuse, -R24.reuse ;  /* 0x0000000c23237223 */ /* 0x180fe20000010818 */
[----:B------:R2:W-:Y:S01]  /*b210*/  MUFU.EX2 R164, R25 ;  /* 0x0000001900a47308 */ /* 0x0005e20000000800 */
[-CC-:B------:R-:W-:Y:S01]  /*b220*/  FFMA.FTZ R33, R33, R12.reuse, -R24.reuse ;  /* 0x0000000c21217223 */ /* 0x180fe20000010818 */
[-CC-:B------:R-:W-:Y:S01]  /*b230*/  FFMA.FTZ R39, R39, R12.reuse, -R24.reuse ;  /* 0x0000000c27277223 */ /* 0x180fe20000010818 */
[-CC-:B------:R-:W-:Y:S01]  /*b240*/  FFMA.FTZ R37, R37, R12.reuse, -R24.reuse ;  /* 0x0000000c25257223 */ /* 0x180fe20000010818 */
[-CC-:B------:R-:W-:Y:S01]  /*b250*/  FFMA.FTZ R43, R43, R12.reuse, -R24.reuse ;  /* 0x0000000c2b2b7223 */ /* 0x180fe20000010818 */
[-CC-:B------:R-:W-:Y:S01]  /*b260*/  FFMA.FTZ R41, R41, R12.reuse, -R24.reuse ;  /* 0x0000000c29297223 */ /* 0x180fe20000010818 */
[-CC-:B------:R-:W-:Y:S01]  /*b270*/  FFMA.FTZ R47, R47, R12.reuse, -R24.reuse ;  /* 0x0000000c2f2f7223 */ /* 0x180fe20000010818 */
[----:B------:R-:W-:Y:S01]  /*b280*/  FFMA.FTZ R45, R45, R12, -R24 ;  /* 0x0000000c2d2d7223 */ /* 0x000fe20000010818 */
[----:B------:R-:W5:Y:S01]  /*b290*/  MUFU.EX2 R27, R27 ;  /* 0x0000001b001b7308 */ /* 0x000f620000000800 */
[----:B--2---:R-:W-:Y:S01]  /*b2a0*/  FADD.FTZ R25, R59, R0 ;  /* 0x000000003b197221 */ /* 0x004fe20000010000 */
[----:B------:R-:W-:-:S02]  /*b2b0*/  VIADD R0, R20, 0x28c40 ;  /* 0x00028c4014007836 */ /* 0x000fc40000000000 */
[-CC-:B------:R-:W-:Y:S01]  /*b2c0*/  FFMA.FTZ R51, R51, R12.reuse, -R24.reuse ;  /* 0x0000000c33337223 */ /* 0x180fe20000010818 */
[-CC-:B------:R-:W-:Y:S01]  /*b2d0*/  FFMA.FTZ R49, R49, R12.reuse, -R24.reuse ;  /* 0x0000000c31317223 */ /* 0x180fe20000010818 */
[----:B------:R-:W-:Y:S01]  /*b2e0*/  FADD.FTZ R46, R30, R25 ;  /* 0x000000191e2e7221 */ /* 0x000fe20000010000 */
[-C--:B------:R-:W-:Y:S01]  /*b2f0*/  FFMA.FTZ R3, R3, R12.reuse, -R24 ;  /* 0x0000000c03037223 */ /* 0x080fe20000010818 */
[----:B------:R-:W-:Y:S01]  /*b300*/  PRMT R0, R191, 0x654, R0 ;  /* 0x00000654bf007816 */ /* 0x000fe20000000000 */
[----:B------:R-:W2:Y:S01]  /*b310*/  MUFU.EX2 R31, R31 ;  /* 0x0000001f001f7308 */ /* 0x000ea20000000800 */
[----:B------:R-:W-:Y:S01]  /*b320*/  FFMA.FTZ R24, R53, R12, -R24 ;  /* 0x0000000c35187223 */ /* 0x000fe20000010818 */
[----:B---3--:R-:W-:Y:S01]  /*b330*/  F2FP.BF16.F32.PACK_AB R163, R34, R67 ;  /* 0x0000004322a3723e */ /* 0x008fe200000010ff */
[----:B------:R3:W-:Y:S01]  /*b340*/  SYNCS.ARRIVE.TRANS64.RED.A1T0 RZ, [R0+URZ], RZ ;  /* 0x000000ff00ff79a7 */ /* 0x0007e2000810043f */
[----:B-1----:R-:W-:-:S04]  /*b350*/  F2FP.BF16.F32.PACK_AB R157, R36, R71 ;  /* 0x00000047249d723e */ /* 0x002fc800000010ff */
[----:B------:R1:W0:Y:S01]  /*b360*/  MUFU.EX2 R166, R29 ;  /* 0x0000001d00a67308 */ /* 0x0002220000000800 */
[----:B-----5:R-:W-:Y:S01]  /*b370*/  FADD.FTZ R44, R27, R164 ;  /* 0x000000a41b2c7221 */ /* 0x020fe20000010000 */
[----:B------:R-:W-:-:S06]  /*b380*/  F2FP.BF16.F32.PACK_AB R164, R164, R27 ;  /* 0x0000001ba4a4723e */ /* 0x000fcc00000010ff */
[----:B------:R-:W5:Y:S01]  /*b390*/  MUFU.EX2 R35, R35 ;  /* 0x0000002300237308 */ /* 0x000f620000000800 */
[----:B--2---:R-:W-:Y:S01]  /*b3a0*/  FADD.FTZ R25, R31, R44 ;  /* 0x0000002c1f197221 */ /* 0x004fe20000010000 */
[----:B-1----:R-:W-:-:S04]  /*b3b0*/  FADD.FTZ R29, R63, R46 ;  /* 0x0000002e3f1d7221 */ /* 0x002fc80000010000 */
[----:B------:R-:W-:Y:S02]  /*b3c0*/  FADD.FTZ R46, R32, R29 ;  /* 0x0000001d202e7221 */ /* 0x000fe40000010000 */
[----:B------:R-:W1:Y:S01]  /*b3d0*/  MUFU.EX2 R160, R33 ;  /* 0x0000002100a07308 */ /* 0x000e620000000800 */
[C---:B0-----:R-:W-:Y:S01]  /*b3e0*/  FADD.FTZ R44, R166.reuse, R25 ;  /* 0x00000019a62c7221 */ /* 0x041fe20000010000 */
[----:B------:R-:W-:Y:S01]  /*b3f0*/  FADD.FTZ R29, R67, R46 ;  /* 0x0000002e431d7221 */ /* 0x000fe20000010000 */
[----:B------:R-:W-:Y:S01]  /*b400*/  F2FP.BF16.F32.PACK_AB R166, R166, R31 ;  /* 0x0000001fa6a6723e */ /* 0x000fe200000010ff */
[----:B------:R-:W-:Y:S01]  /*b410*/  BAR.SYNC.DEFER_BLOCKING 0xf, 0x100 ;  /* 0x03c4000000007b1d */ /* 0x000fe20000010000 */
[----:B-----5:R-:W-:-:S05]  /*b420*/  FADD.FTZ R25, R35, R44 ;  /* 0x0000002c23197221 */ /* 0x020fca0000010000 */
[----:B------:R-:W0:Y:S01]  /*b430*/  MUFU.EX2 R39, R39 ;  /* 0x0000002700277308 */ /* 0x000e220000000800 */
[----:B------:R-:W-:-:S04]  /*b440*/  FADD.FTZ R44, R34, R29 ;  /* 0x0000001d222c7221 */ /* 0x000fc80000010000 */
[----:B------:R-:W-:Y:S01]  /*b450*/  FADD.FTZ R29, R71, R44 ;  /* 0x0000002c471d7221 */ /* 0x000fe20000010000 */
[----:B-1----:R-:W-:Y:S02]  /*b460*/  FADD.FTZ R28, R160, R25 ;  /* 0x00000019a01c7221 */ /* 0x002fe40000010000 */
[----:B------:R-:W1:Y:S01]  /*b470*/  MUFU.EX2 R162, R37 ;  /* 0x0000002500a27308 */ /* 0x000e620000000800 */
[----:B------:R-:W-:Y:S01]  /*b480*/  FADD.FTZ R30, R36, R29 ;  /* 0x0000001d241e7221 */ /* 0x000fe20000010000 */
[----:B------:R-:W-:-:S06]  /*b490*/  F2FP.BF16.F32.PACK_AB R160, R160, R35 ;  /* 0x00000023a0a0723e */ /* 0x000fcc00000010ff */
[----:B------:R-:W2:Y:S01]  /*b4a0*/  MUFU.EX2 R43, R43 ;  /* 0x0000002b002b7308 */ /* 0x000ea20000000800 */
[----:B0-----:R-:W-:Y:S01]  /*b4b0*/  FADD.FTZ R25, R39, R28 ;  /* 0x0000001c27197221 */ /* 0x001fe20000010000 */
[----:B------:R0:W-:Y:S06]  /*b4c0*/  STSM.16.M88.4 [R218+0x26800], R164 ;  /* 0x026800a4da007844 */ /* 0x0001ec0000000200 */
[----:B------:R-:W5:Y:S01]  /*b4d0*/  MUFU.EX2 R156, R41 ;  /* 0x00000029009c7308 */ /* 0x000f620000000800 */
[C---:B-1----:R-:W-:Y:S01]  /*b4e0*/  FADD.FTZ R28, R162.reuse, R25 ;  /* 0x00000019a21c7221 */ /* 0x042fe20000010000 */
[----:B------:R-:W-:-:S05]  /*b4f0*/  F2FP.BF16.F32.PACK_AB R162, R162, R39 ;  /* 0x00000027a2a2723e */ /* 0x000fca00000010ff */
[----:B------:R0:W-:Y:S01]  /*b500*/  STSM.16.M88.4 [R219], R160 ;  /* 0x000000a0db007844 */ /* 0x0001e20000000200 */
[----:B------:R-:W1:Y:S01]  /*b510*/  MUFU.EX2 R75, R75 ;  /* 0x0000004b004b7308 */ /* 0x000e620000000800 */
[----:B--2---:R-:W-:-:S07]  /*b520*/  FADD.FTZ R25, R43, R28 ;  /* 0x0000001c2b197221 */ /* 0x004fce0000010000 */
[----:B------:R-:W2:Y:S01]  /*b530*/  MUFU.EX2 R47, R47 ;  /* 0x0000002f002f7308 */ /* 0x000ea20000000800 */
[C---:B-----5:R-:W-:Y:S01]  /*b540*/  FADD.FTZ R28, R156.reuse, R25 ;  /* 0x000000199c1c7221 */ /* 0x060fe20000010000 */
[----:B------:R-:W-:-:S06]  /*b550*/  F2FP.BF16.F32.PACK_AB R156, R156, R43 ;  /* 0x0000002b9c9c723e */ /* 0x000fcc00000010ff */
[----:B------:R-:W5:Y:S01]  /*b560*/  MUFU.EX2 R38, R77 ;  /* 0x0000004d00267308 */ /* 0x000f620000000800 */
[----:B-1----:R-:W-:-:S07]  /*b570*/  FADD.FTZ R27, R75, R30 ;  /* 0x0000001e4b1b7221 */ /* 0x002fce0000010000 */
[----:B------:R-:W1:Y:S01]  /*b580*/  MUFU.EX2 R26, R45 ;  /* 0x0000002d001a7308 */ /* 0x000e620000000800 */
[----:B--2---:R-:W-:-:S07]  /*b590*/  FADD.FTZ R25, R47, R28 ;  /* 0x0000001c2f197221 */ /* 0x004fce0000010000 */
[----:B------:R-:W-:Y:S01]  /*b5a0*/  MUFU.EX2 R79, R79 ;  /* 0x0000004f004f7308 */ /* 0x000fe20000000800 */
[C---:B-----5:R-:W-:Y:S01]  /*b5b0*/  F2FP.BF16.F32.PACK_AB R159, R38.reuse, R75 ;  /* 0x0000004b269f723e */ /* 0x060fe200000010ff */
[----:B------:R-:W-:-:S06]  /*b5c0*/  FADD.FTZ R38, R38, R27 ;  /* 0x0000001b26267221 */ /* 0x000fcc0000010000 */
[----:B------:R-:W2:Y:S01]  /*b5d0*/  MUFU.EX2 R40, R81 ;  /* 0x0000005100287308 */ /* 0x000ea20000000800 */
[C---:B-1----:R-:W-:Y:S01]  /*b5e0*/  F2FP.BF16.F32.PACK_AB R158, R26.reuse, R47 ;  /* 0x0000002f1a9e723e */ /* 0x042fe200000010ff */
[----:B------:R-:W-:-:S04]  /*b5f0*/  FADD.FTZ R26, R26, R25 ;  /* 0x000000191a1a7221 */ /* 0x000fc80000010000 */
[----:B------:R0:W-:Y:S02]  /*b600*/  STSM.16.M88.4 [R222], R156 ;  /* 0x0000009cde007844 */ /* 0x0001e40000000200 */
[----:B------:R-:W-:Y:S08]  /*b610*/  MUFU.EX2 R51, R51 ;  /* 0x0000003300337308 */ /* 0x000ff00000000800 */
[----:B---3--:R-:W1:Y:S01]  /*b620*/  MUFU.EX2 R0, R49 ;  /* 0x0000003100007308 */ /* 0x008e620000000800 */
[----:B--2---:R-:W-:Y:S01]  /*b630*/  F2FP.BF16.F32.PACK_AB R153, R40, R79 ;  /* 0x0000004f2899723e */ /* 0x004fe200000010ff */
[----:B------:R-:W-:-:S04]  /*b640*/  FADD.FTZ R79, R79, R38 ;  /* 0x000000264f4f7221 */ /* 0x000fc80000010000 */
[----:B------:R-:W-:Y:S02]  /*b650*/  FADD.FTZ R40, R40, R79 ;  /* 0x0000004f28287221 */ /* 0x000fe40000010000 */
[----:B------:R-:W-:Y:S08]  /*b660*/  MUFU.EX2 R83, R83 ;  /* 0x0000005300537308 */ /* 0x000ff00000000800 */
[----:B------:R-:W2:Y:S01]  /*b670*/  MUFU.EX2 R42, R55 ;  /* 0x00000037002a7308 */ /* 0x000ea20000000800 */
[----:B-1----:R-:W-:Y:S01]  /*b680*/  F2FP.BF16.F32.PACK_AB R152, R0, R51 ;  /* 0x000000330098723e */ /* 0x002fe200000010ff */
[----:B------:R-:W-:-:S04]  /*b690*/  FADD.FTZ R51, R51, R26 ;  /* 0x0000001a33337221 */ /* 0x000fc80000010000 */
[----:B------:R-:W-:Y:S02]  /*b6a0*/  FADD.FTZ R0, R0, R51 ;  /* 0x0000003300007221 */ /* 0x000fe40000010000 */
[----:B------:R-:W1:Y:S08]  /*b6b0*/  MUFU.EX2 R3, R3 ;  /* 0x0000000300037308 */ /* 0x000e700000000800 */
[----:B------:R-:W3:Y:S01]  /*b6c0*/  MUFU.EX2 R24, R24 ;  /* 0x0000001800187308 */ /* 0x000ee20000000800 */
[----:B--2---:R-:W-:Y:S01]  /*b6d0*/  F2FP.BF16.F32.PACK_AB R155, R42, R83 ;  /* 0x000000532a9b723e */ /* 0x004fe200000010ff */
[----:B------:R-:W-:Y:S01]  /*b6e0*/  FADD.FTZ R83, R83, R40 ;  /* 0x0000002853537221 */ /* 0x000fe20000010000 */
[----:B-1----:R-:W-:Y:S01]  /*b6f0*/  FADD.FTZ R25, R3, R0 ;  /* 0x0000000003197221 */ /* 0x002fe20000010000 */
[----:B---3--:R-:W-:-:S02]  /*b700*/  F2FP.BF16.F32.PACK_AB R154, R24, R3 ;  /* 0x00000003189a723e */ /* 0x008fc400000010ff */
[----:B------:R-:W-:Y:S01]  /*b710*/  FADD.FTZ R3, R42, R83 ;  /* 0x000000532a037221 */ /* 0x000fe20000010000 */
[----:B------:R-:W-:Y:S02]  /*b720*/  FADD.FTZ R0, R24, R25 ;  /* 0x0000001918007221 */ /* 0x000fe40000010000 */
[----:B------:R0:W-:Y:S01]  /*b730*/  STSM.16.M88.4 [R221], R152 ;  /* 0x00000098dd007844 */ /* 0x0001e20000000200 */
[----:B------:R-:W-:Y:S05]  /*b740*/  @!P0 BRA `(.L_x_4615) ;  /* 0x0000000000048947 */ /* 0x000fea0003800000 */
[----:B------:R-:W-:Y:S01]  /*b750*/  BPT.TRAP 0x1 ;  /* 0x000000040000795c */ /* 0x000fe20000300000 */
.L_x_4615:
[----:B------:R1:W2:Y:S01]  /*b760*/  SYNCS.PHASECHK.TRANS64.TRYWAIT P1, [R20+URZ+0x28c50], R21 ;  /* 0x028c5015140075a7 */ /* 0x0002a2000802017f */
[----:B------:R-:W-:Y:S05]  /*b770*/  @!P0 BRA `(.L_x_4616) ;  /* 0x0000000000048947 */ /* 0x000fea0003800000 */
[----:B------:R-:W-:Y:S01]  /*b780*/  BPT.TRAP 0x1 ;  /* 0x000000040000795c */ /* 0x000fe20000300000 */
.L_x_4616:
        /* <DEDUP_REMOVED lines=8> */
.L_x_4618:
[----:B------:R-:W-:Y:S05]  /*b810*/  BSYNC B0 ;  /* 0x0000000000007941 */ /* 0x000fea0003800000 */
.L_x_4617:
        /* <DEDUP_REMOVED lines=39> */
.L_x_4620:
[----:B-12-4-:R-:W1:Y:S01]  /*ba90*/  LDC R21, c[0x0][0x448] ;  /* 0x00011200ff157b82 */ /* 0x016e620000000800 */
[----:B------:R-:W-:Y:S01]  /*baa0*/  VIADD R20, R20, 0x28c60 ;  /* 0x00028c6014147836 */ /* 0x000fe20000000000 */
[----:B------:R-:W-:Y:S01]  /*bab0*/  BSSY B1, `(.L_x_4621) ;  /* 0x0000217000017945 */ /* 0x000fe20003800000 */
[----:B0-----:R-:W-:Y:S02]  /*bac0*/  IMAD.MOV.U32 R152, RZ, RZ, R202 ;  /* 0x000000ffff987224 */ /* 0x001fe400078e00ca */
[----:B------:R-:W-:Y:S01]  /*bad0*/  VIADD R214, R214, 0xfffffffe ;  /* 0xfffffffed6d67836 */ /* 0x000fe20000000000 */
[----:B------:R-:W-:-:S04]  /*bae0*/  PRMT R20, R191, 0x654, R20 ;  /* 0x00000654bf147816 */ /* 0x000fc80000000014 */
[----:B------:R0:W-:Y:S01]  /*baf0*/  SYNCS.ARRIVE.TRANS64.RED.A1T0 RZ, [R20+URZ], RZ ;  /* 0x000000ff14ff79a7 */ /* 0x0001e2000810043f */
[----:B-1----:R-:W-:-:S13]  /*bb00*/  ISETP.NE.AND P1, PT, R21, 0x1, PT ;  /* 0x000000011500780c */ /* 0x002fda0003f25270 */
[----:B------:R-:W1:Y:S08]  /*bb10*/  @P1 LDC R21, c[0x0][0x44c] ;  /* 0x00011300ff151b82 */ /* 0x000e700000000800 */
[----:B0-----:R-:W0:Y:S01]  /*bb20*/  @P1 LDC R20, c[0x0][0x450] ;  /* 0x00011400ff141b82 */ /* 0x001e220000000800 */
[----:B-1----:R-:W-:-:S05]  /*bb30*/  @P1 IMAD.HI.U32 R21, R202, R21, RZ ;  /* 0x00000015ca151227 */ /* 0x002fca00078e00ff */
[----:B0-----:R-:W-:-:S04]  /*bb40*/  @P1 SHF.R.U32.HI R152, RZ, R20, R21 ;  /* 0x00000014ff981219 */ /* 0x001fc80000011615 */
[----:B------:R-:W-:-:S04]  /*bb50*/  IADD3 R20, R152, R185, -R184 ;  /* 0x000000b998147210 */ /* 0x000fc80007ffe8b8 */
[----:B------:R-:W-:-:S04]  /*bb60*/  SHF.R.S32.HI R21, RZ, 0x1f, R20 ;  /* 0x0000001fff157819 */ /* 0x000fc80000011414 */
[----:B------:R-:W-:-:S04]  /*bb70*/  LEA.HI R20, R21, R20, RZ, 0x6 ;  /* 0x0000001415147211 */ /* 0x000fc800078f30ff */
[----:B------:R-:W-:-:S04]  /*bb80*/  SHF.R.S32.HI R20, RZ, 0x6, R20 ;  /* 0x00000006ff147819 */ /* 0x000fc80000011414 */
[----:B------:R-:W-:-:S04]  /*bb90*/  VIMNMX R20, RZ, R20, !PT ;  /* 0x00000014ff147248 */ /* 0x000fc80007fe0100 */
[----:B------:R-:W-:-:S13]  /*bba0*/  ISETP.GE.AND P1, PT, R214, R20, PT ;  /* 0x00000014d600720c */ /* 0x000fda0003f26270 */
[----:B------:R-:W-:Y:S05]  /*bbb0*/  @!P1 BRA `(.L_x_4622) ;  /* 0x0000002000189947 */ /* 0x000fea0003800000 */
[----:B------:R-:W-:Y:S01]  /*bbc0*/  BSSY B0, `(.L_x_4623) ;  /* 0x0000204000007945 */ /* 0x000fe20003800000 */
[----:B------:R-:W-:Y:S02]  /*bbd0*/  IMAD.MOV.U32 R21, RZ, RZ, R214 ;  /* 0x000000ffff157224 */ /* 0x000fe400078e00d6 */
[----:B------:R-:W-:Y:S02]  /*bbe0*/  IMAD.MOV.U32 R220, RZ, RZ, R13 ;  /* 0x000000ffffdc7224 */ /* 0x000fe400078e000d */
[----:B------:R-:W-:Y:S02]  /*bbf0*/  IMAD.MOV.U32 R215, RZ, RZ, R14 ;  /* 0x000000ffffd77224 */ /* 0x000fe400078e000e */
[----:B------:R-:W-:-:S07]  /*bc00*/  IMAD.MOV.U32 R214, RZ, RZ, R18 ;  /* 0x000000ffffd67224 */ /* 0x000fce00078e0012 */
.L_x_4636:
[----:B------:R-:W-:-:S05]  /*bc10*/  VIADD R18, R214, 0x1 ;  /* 0x00000001d6127836 */ /* 0x000fca0000000000 */
[----:B------:R-:W-:-:S04]  /*bc20*/  ISETP.NE.AND P1, PT, R18, 0x2, PT ;  /* 0x000000021200780c */ /* 0x000fc80003f25270 */
[----:B------:R-:W-:Y:S02]  /*bc30*/  SEL R12, RZ, 0x1, P1 ;  /* 0x00000001ff0c7807 */ /* 0x000fe40000800000 */
[----:B------:R-:W-:Y:S02]  /*bc40*/  SEL R18, R18, RZ, P1 ;  /* 0x000000ff12127207 */ /* 0x000fe40000800000 */
[----:B------:R-:W-:Y:S01]  /*bc50*/  LOP3.LUT R19, R19, R12, RZ, 0x3c, !PT ;  /* 0x0000000c13137212 */ /* 0x000fe200078e3cff */
[----:B0-----:R-:W-:Y:S06]  /*bc60*/  @!P0 BRA `(.L_x_4624) ;  /* 0x0000000000048947 */ /* 0x001fec0003800000 */
[----:B------:R-:W-:Y:S01]  /*bc70*/  BPT.TRAP 0x1 ;  /* 0x000000040000795c */ /* 0x000fe20000300000 */
.L_x_4624:
[----:B------:R-:W-:Y:S01]  /*bc80*/  IMAD R186, R18, 0x8, R2 ;  /* 0x0000000812ba7824 */ /* 0x000fe200078e0202 */
[----:B------:R-:W-:-:S04]  /*bc90*/  SHF.L.U32 R187, R19, 0x1f, RZ ;  /* 0x0000001f13bb7819 */ /* 0x000fc800000006ff */
[----:B------:R0:W1:Y:S01]  /*bca0*/  SYNCS.PHASECHK.TRANS64.TRYWAIT P1, [R186+URZ+0x28c30], R187 ;  /* 0x028c30bbba0075a7 */ /* 0x000062000802017f */
[----:B------:R-:W-:Y:S05]  /*bcb0*/  @!P0 BRA `(.L_x_4625) ;  /* 0x0000000000048947 */ /* 0x000fea0003800000 */
[----:B------:R-:W-:Y:S01]  /*bcc0*/  BPT.TRAP 0x1 ;  /* 0x000000040000795c */ /* 0x000fe20000300000 */
.L_x_4625:
[----:B------:R-:W-:Y:S01]  /*bcd0*/  BSSY B2, `(.L_x_4626) ;  /* 0x0000006000027945 */ /* 0x000fe20003800000 */
[----:B------:R-:W-:Y:S02]  /*bce0*/  IMAD R154, R18, 0x200, R15 ;  /* 0x00000200129a7824 */ /* 0x000fe400078e020f */
[----:B------:R-:W-:Y:S01]  /*bcf0*/  IMAD.MOV.U32 R155, RZ, RZ, 0x40000040 ;  /* 0x40000040ff9b7424 */ /* 0x000fe200078e00ff */
[----:B-1----:R-:W-:Y:S06]  /*bd00*/  @P1 BRA `(.L_x_4627) ;  /* 0x0000000000081947 */ /* 0x002fec0003800000 */
[----:B------:R-:W1:Y:S02]  /*bd10*/  SYNCS.PHASECHK.TRANS64.TRYWAIT P1, [R186+URZ+0x28c30], R187 ;  /* 0x028c30bbba0075a7 */ /* 0x000e64000802017f */
[----:B-1----:R-:W-:Y:S05]  /*bd20*/  @!P1 BRA `(.L_x_4628) ;  /* 0x000000fc00249947 */ /* 0x002fea0003800000 */
.L_x_4627:
[----:B------:R-:W-:Y:S05]  /*bd30*/  BSYNC B2 ;  /* 0x0000000000027941 */ /* 0x000fea0003800000 */
.L_x_4626:
        /* <DEDUP_REMOVED lines=36> */
.L_x_4629:
[----:B------:R-:W2:Y:S01]  /*bf80*/  LDC R12, c[0x0][0x448] ;  /* 0x00011200ff0c7b82 */ /* 0x000ea20000000800 */
[----:B------:R-:W-:-:S04]  /*bf90*/  LOP3.LUT R22, R22, 0xffffdfff, RZ, 0xc0, !PT ;  /* 0xffffdfff16167812 */ /* 0x000fc800078ec0ff */
[----:B------:R-:W-:-:S04]  /*bfa0*/  @P0 LOP3.LUT R22, R22, 0x2000, RZ, 0xfc, !PT ;  /* 0x0000200016160812 */ /* 0x000fc800078efcff */
[----:B------:R-:W-:Y:S02]  /*bfb0*/  LOP3.LUT R22, R22, 0xffffbfff, RZ, 0xc0, !PT ;  /* 0xffffbfff16167812 */ /* 0x000fe400078ec0ff */
[----:B--2---:R-:W-:Y:S01]  /*bfc0*/  ISETP.NE.AND P1, PT, R12, 0x1, PT ;  /* 0x000000010c00780c */ /* 0x004fe20003f25270 */
[----:B------:R-:W-:-:S12]  /*bfd0*/  IMAD.IADD R12, R228, 0x1, R202 ;  /* 0x00000001e40c7824 */ /* 0x000fd800078e02ca */
[----:B------:R-:W2:Y:S08]  /*bfe0*/  @P1 LDC R14, c[0x0][0x44c] ;  /* 0x00011300ff0e1b82 */ /* 0x000eb00000000800 */
[----:B------:R-:W3:Y:S01]  /*bff0*/  @P1 LDC R13, c[0x0][0x450] ;  /* 0x00011400ff0d1b82 */ /* 0x000ee20000000800 */
[----:B--2---:R-:W-:-:S05]  /*c000*/  @P1 IMAD.HI.U32 R14, R12, R14, RZ ;  /* 0x0000000e0c0e1227 */ /* 0x004fca00078e00ff */
[----:B---3--:R-:W-:Y:S01]  /*c010*/  @P1 SHF.R.U32.HI R12, RZ, R13, R14 ;  /* 0x0000000dff0c1219 */ /* 0x008fe2000001160e */
[----:B------:R-:W-:-:S04]  /*c020*/  IMAD.MOV.U32 R13, RZ, RZ, -0x40 ;  /* 0xffffffc0ff0d7424 */ /* 0x000fc800078e00ff */
[----:B------:R-:W2:Y:S01]  /*c030*/  SHFL.IDX PT, R14, R12, RZ, 0x1c1f ;  /* 0x001c1fff0c0e7589 */ /* 0x000ea200000e0000 */
[----:B------:R-:W-:-:S03]  /*c040*/  IMAD R13, R21, R13, 0x1 ;  /* 0x00000001150d7424 */ /* 0x000fc600078e020d */
[----:B------:R-:W3:Y:S02]  /*c050*/  SHFL.IDX PT, R12, R12, 0x1, 0x1c1f ;  /* 0x003c1f000c0c7f89 */ /* 0x000ee400000e0000 */
[----:B------:R-:W-:-:S05]  /*c060*/  IADD3 R13, R185, R13, -R196 ;  /* 0x0000000db90d7210 */ /* 0x000fca0007ffe8c4 */
[----:B------:R-:W-:-:S04]  /*c070*/  IMAD.IADD R13, R13, 0x1, -R184 ;  /* 0x000000010d0d7824 */ /* 0x000fc800078e0ab8 */
[C---:B--2---:R-:W-:Y:S02]  /*c080*/  IMAD.IADD R14, R13.reuse, 0x1, R14 ;  /* 0x000000010d0e7824 */ /* 0x044fe400078e020e */
[----:B---3--:R-:W-:-:S03]  /*c090*/  IMAD.IADD R12, R13, 0x1, R12 ;  /* 0x000000010d0c7824 */ /* 0x008fc600078e020c */
[C---:B------:R-:W-:Y:S02]  /*c0a0*/  ISETP.GT.AND P0, PT, R14.reuse, 0x21, PT ;  /* 0x000000210e00780c */ /* 0x040fe40003f04270 */
[----:B------:R-:W-:Y:S02]  /*c0b0*/  ISETP.GT.AND P5, PT, R14, 0x8, PT ;  /* 0x000000080e00780c */ /* 0x000fe40003fa4270 */
[----:B------:R-:W-:Y:S02]  /*c0c0*/  ISETP.GT.AND P6, PT, R12, RZ, PT ;  /* 0x000000ff0c00720c */ /* 0x000fe40003fc4270 */
[----:B------:R-:W-:Y:S02]  /*c0d0*/  FSEL R156, R156, -INF , P5 ;  /* 0xff8000009c9c7808 */ /* 0x000fe40002800000 */
[----:B------:R-:W-:Y:S02]  /*c0e0*/  FSEL R154, R154, -INF , P6 ;  /* 0xff8000009a9a7808 */ /* 0x000fe40003000000 */
[----:B------:R-:W-:-:S02]  /*c0f0*/  ISETP.GT.AND P6, PT, R12, 0x1, PT ;  /* 0x000000010c00780c */ /* 0x000fc40003fc4270 */
[----:B------:R-:W-:Y:S02]  /*c100*/  ISETP.GT.AND P5, PT, R14, 0x29, PT ;  /* 0x000000290e00780c */ /* 0x000fe40003fa4270 */
[----:B------:R-:W-:Y:S02]  /*c110*/  FSEL R155, R155, -INF , P6 ;  /* 0xff8000009b9b7808 */ /* 0x000fe40003000000 */
[----:B------:R-:W-:Y:S02]  /*c120*/  ISETP.GT.AND P6, PT, R12, 0x8, PT ;  /* 0x000000080c00780c */ /* 0x000fe40003fc4270 */
[----:B------:R-:W-:Y:S02]  /*c130*/  ISETP.GT.AND P1, PT, R14, 0x1, PT ;  /* 0x000000010e00780c */ /* 0x000fe40003f24270 */
[----:B------:R-:W-:Y:S02]  /*c140*/  FSEL R158, R158, -INF , P6 ;  /* 0xff8000009e9e7808 */ /* 0x000fe40003000000 */
[----:B------:R-:W-:-:S02]  /*c150*/  ISETP.GT.AND P6, PT, R12, 0x9, PT ;  /* 0x000000090c00780c */ /* 0x000fc40003fc4270 */
[----:B------:R-:W-:Y:S02]  /*c160*/  ISETP.GT.AND P2, PT, R14, RZ, PT ;  /* 0x000000ff0e00720c */ /* 0x000fe40003f44270 */
[----:B------:R-:W-:Y:S02]  /*c170*/  FSEL R159, R159, -INF , P6 ;  /* 0xff8000009f9f7808 */ /* 0x000fe40003000000 */
[----:B------:R-:W-:Y:S02]  /*c180*/  ISETP.GT.AND P6, PT, R12, 0x10, PT ;  /* 0x000000100c00780c */ /* 0x000fe40003fc4270 */
[----:B------:R-:W-:Y:S02]  /*c190*/  @P0 LOP3.LUT R22, R22, 0x4000, RZ, 0xfc, !PT ;  /* 0x0000400016160812 */ /* 0x000fe400078efcff */
[----:B------:R-:W-:Y:S02]  /*c1a0*/  FSEL R162, R162, -INF , P6 ;  /* 0xff800000a2a27808 */ /* 0x000fe40003000000 */
[----:B------:R-:W-:-:S02]  /*c1b0*/  ISETP.GT.AND P6, PT, R12, 0x11, PT ;  /* 0x000000110c00780c */ /* 0x000fc40003fc4270 */
[----:B------:R-:W-:Y:S02]  /*c1c0*/  FSEL R224, R153, -INF , P1 ;  /* 0xff80000099e07808 */ /* 0x000fe40000800000 */
[----:B------:R-:W-:Y:S02]  /*c1d0*/  FSEL R163, R163, -INF , P6 ;  /* 0xff800000a3a37808 */ /* 0x000fe40003000000 */
[----:B------:R-:W-:Y:S02]  /*c1e0*/  ISETP.GT.AND P6, PT, R12, 0x18, PT ;  /* 0x000000180c00780c */ /* 0x000fe40003fc4270 */
        /* <DEDUP_REMOVED lines=15> */
[----:B------:R-:W-:Y:S02]  /*c2e0*/  LOP3.LUT R22, R22, 0xffff7fff, RZ, 0xc0, !PT ;  /* 0xffff7fff16167812 */ /* 0x000fe400078ec0ff */
[----:B------:R-:W-:Y:S02]  /*c2f0*/  FSEL R175, R175, -INF , P6 ;  /* 0xff800000afaf7808 */ /* 0x000fe40003000000 */
[----:B------:R-:W-:Y:S02]  /*c300*/  ISETP.GT.AND P6, PT, R12, 0x30, PT ;  /* 0x000000300c00780c */ /* 0x000fe40003fc4270 */
[----:B------:R-:W-:Y:S02]  /*c310*/  FSEL R157, R157, -INF , P4 ;  /* 0xff8000009d9d7808 */ /* 0x000fe40002000000 */
        /* <DEDUP_REMOVED lines=8> */
[----:B------:R-:W-:Y:S02]  /*c3a0*/  FMNMX.FTZ R12, R154, R220, !PT ;  /* 0x000000dc9a0c7209 */ /* 0x000fe40007810000 */
[----:B------:R-:W-:Y:S02]  /*c3b0*/  FSEL R183, R183, -INF , P6 ;  /* 0xff800000b7b77808 */ /* 0x000fe40003000000 */
[----:B------:R-:W-:Y:S02]  /*c3c0*/  FMNMX.FTZ R12, R155, R12, !PT ;  /* 0x0000000c9b0c7209 */ /* 0x000fe40007810000 */
[----:B------:R-:W-:Y:S02]  /*c3d0*/  FSEL R164, R164, -INF , P1 ;  /* 0xff800000a4a47808 */ /* 0x000fe40000800000 */
[----:B------:R-:W-:Y:S02]  /*c3e0*/  FMNMX.FTZ R12, R158, R12, !PT ;  /* 0x0000000c9e0c7209 */ /* 0x000fe40007810000 */
[----:B------:R-:W-:-:S02]  /*c3f0*/  @P5 LOP3.LUT R22, R22, 0x8000, RZ, 0xfc, !PT ;  /* 0x0000800016165812 */ /* 0x000fc400078efcff */
[----:B------:R-:W-:Y:S02]  /*c400*/  FMNMX.FTZ R12, R159, R12, !PT ;  /* 0x0000000c9f0c7209 */ /* 0x000fe40007810000 */
[----:B------:R-:W-:Y:S02]  /*c410*/  ISETP.GT.AND P4, PT, R14, 0x30, PT ;  /* 0x000000300e00780c */ /* 0x000fe40003f84270 */
[----:B------:R-:W-:Y:S02]  /*c420*/  FMNMX.FTZ R12, R162, R12, !PT ;  /* 0x0000000ca20c7209 */ /* 0x000fe40007810000 */
[C---:B------:R-:W-:Y:S02]  /*c430*/  ISETP.GT.AND P3, PT, R14.reuse, 0x31, PT ;  /* 0x000000310e00780c */ /* 0x040fe40003f64270 */
[----:B------:R-:W-:Y:S02]  /*c440*/  FMNMX.FTZ R12, R163, R12, !PT ;  /* 0x0000000ca30c7209 */ /* 0x000fe40007810000 */
[----:B------:R-:W-:-:S02]  /*c450*/  ISETP.GT.AND P2, PT, R14, 0x38, PT ;  /* 0x000000380e00780c */ /* 0x000fc40003f44270 */
[----:B------:R-:W-:Y:S02]  /*c460*/  FMNMX.FTZ R12, R166, R12, !PT ;  /* 0x0000000ca60c7209 */ /* 0x000fe40007810000 */
[C---:B------:R-:W-:Y:S02]  /*c470*/  ISETP.GT.AND P1, PT, R14.reuse, 0x39, PT ;  /* 0x000000390e00780c */ /* 0x040fe40003f24270 */
[----:B------:R-:W-:Y:S02]  /*c480*/  FMNMX.FTZ R12, R167, R12, !PT ;  /* 0x0000000ca70c7209 */ /* 0x000fe40007810000 */
[----:B------:R-:W-:Y:S02]  /*c490*/  ISETP.GT.AND P5, PT, R14, 0x19, PT ;  /* 0x000000190e00780c */ /* 0x000fe40003fa4270 */
[----:B------:R-:W-:Y:S02]  /*c4a0*/  FMNMX.FTZ R12, R170, R12, !PT ;  /* 0x0000000caa0c7209 */ /* 0x000fe40007810000 */
[----:B------:R-:W-:-:S02]  /*c4b0*/  ISETP.GT.AND P0, PT, R14, 0x20, PT ;  /* 0x000000200e00780c */ /* 0x000fc40003f04270 */
[----:B------:R-:W-:Y:S02]  /*c4c0*/  FMNMX.FTZ R12, R171, R12, !PT ;  /* 0x0000000cab0c7209 */ /* 0x000fe40007810000 */
[----:B------:R-:W-:Y:S02]  /*c4d0*/  FSEL R165, R165, -INF , P5 ;  /* 0xff800000a5a57808 */ /* 0x000fe40002800000 */
[----:B------:R-:W-:Y:S02]  /*c4e0*/  FMNMX.FTZ R12, R174, R12, !PT ;  /* 0x0000000cae0c7209 */ /* 0x000fe40007810000 */
[----:B------:R-:W-:Y:S02]  /*c4f0*/  FSEL R168, R168, -INF , P0 ;  /* 0xff800000a8a87808 */ /* 0x000fe40000000000 */
[----:B------:R-:W-:Y:S02]  /*c500*/  FMNMX.FTZ R12, R175, R12, !PT ;  /* 0x0000000caf0c7209 */ /* 0x000fe40007810000 */
[----:B------:R-:W-:-:S02]  /*c510*/  LOP3.LUT P0, RZ, R22, 0x4000, RZ, 0xc0, !PT ;  /* 0x0000400016ff7812 */ /* 0x000fc4000780c0ff */
[----:B------:R-:W-:Y:S02]  /*c520*/  FMNMX.FTZ R12, R178, R12, !PT ;  /* 0x0000000cb20c7209 */ /* 0x000fe40007810000 */
[----:B------:R-:W-:Y:S02]  /*c530*/  FSEL R169, R169, -INF , P0 ;  /* 0xff800000a9a97808 */ /* 0x000fe40000000000 */
[----:B------:R-:W-:Y:S02]  /*c540*/  FMNMX.FTZ R12, R179, R12, !PT ;  /* 0x0000000cb30c7209 */ /* 0x000fe40007810000 */
[----:B------:R-:W-:Y:S02]  /*c550*/  LOP3.LUT P5, RZ, R22, 0x8000, RZ, 0xc0, !PT ;  /* 0x0000800016ff7812 */ /* 0x000fe400078ac0ff */
[----:B------:R-:W-:Y:S02]  /*c560*/  FMNMX.FTZ R12, R182, R12, !PT ;  /* 0x0000000cb60c7209 */ /* 0x000fe40007810000 */
[----:B------:R-:W-:-:S02]  /*c570*/  FSEL R176, R176, -INF , P4 ;  /* 0xff800000b0b07808 */ /* 0x000fc40002000000 */
[----:B------:R-:W-:Y:S02]  /*c580*/  FMNMX.FTZ R12, R183, R12, !PT ;  /* 0x0000000cb70c7209 */ /* 0x000fe40007810000 */
[----:B------:R-:W-:Y:S02]  /*c590*/  FSEL R177, R177, -INF , P3 ;  /* 0xff800000b1b17808 */ /* 0x000fe40001800000 */
[----:B------:R-:W-:Y:S01]  /*c5a0*/  FSEL R180, R180, -INF , P2 ;  /* 0xff800000b4b47808 */ /* 0x000fe20001000000 */
[----:B------:R-:W2:Y:S01]  /*c5b0*/  SHFL.BFLY PT, R13, R12, 0x2, 0x1f ;  /* 0x0c401f000c0d7f89 */ /* 0x000ea200000e0000 */
[----:B------:R-:W-:Y:S02]  /*c5c0*/  FSEL R181, R181, -INF , P1 ;  /* 0xff800000b5b57808 */ /* 0x000fe40000800000 */
[----:B------:R-:W-:Y:S02]  /*c5d0*/  LOP3.LUT P0, RZ, R22, 0x2000, RZ, 0xc0, !PT ;  /* 0x0000200016ff7812 */ /* 0x000fe4000780c0ff */
[----:B--2---:R-:W-:-:S05]  /*c5e0*/  FMNMX.FTZ R13, R12, R13, !PT ;  /* 0x0000000d0c0d7209 */ /* 0x004fca0007810000 */
[----:B------:R-:W2:Y:S02]  /*c5f0*/  SHFL.BFLY PT, R12, R13, 0x1, 0x1f ;  /* 0x0c201f000d0c7f89 */ /* 0x000ea400000e0000 */
[----:B--2---:R-:W-:-:S04]  /*c600*/  FMNMX.FTZ R13, R13, R12, !PT ;  /* 0x0000000c0d0d7209 */ /* 0x004fc80007810000 */
[----:B------:R-:W-:-:S04]  /*c610*/  FSETP.NEU.FTZ.AND P6, PT, R13, -INF , PT ;  /* 0xff8000000d00780b */ /* 0x000fc80003fdd000 */
[----:B------:R-:W-:-:S05]  /*c620*/  FSEL R12, R13, RZ, P6 ;  /* 0x000000ff0d0c7208 */ /* 0x000fca0003000000 */
[----:B------:R-:W-:Y:S01]  /*c630*/  FADD.FTZ R220, -R12, R220 ;  /* 0x000000dc0cdc7221 */ /* 0x000fe20000010100 */
[----:B------:R-:W-:-:S04]  /*c640*/  IMAD.U32 R12, RZ, RZ, UR37 ;  /* 0x00000025ff0c7e24 */ /* 0x000fc8000f8e00ff */
[----:B------:R-:W-:-:S05]  /*c650*/  FMUL.FTZ R153, R13, R12 ;  /* 0x0000000c0d997220 */ /* 0x000fca0000410000 */
[----:B------:R-:W-:Y:S02]  /*c660*/  FSEL R153, R153, RZ, P6 ;  /* 0x000000ff99997208 */ /* 0x000fe40003000000 */
[----:B------:R-:W-:Y:S02]  /*c670*/  ISETP.GT.AND P6, PT, R14, 0x28, PT ;  /* 0x000000280e00780c */ /* 0x000fe40003fc4270 */
[----:B------:R-:W-:Y:S01]  /*c680*/  IADD3 R14, R186, 0x28c40, RZ ;  /* 0x00028c40ba0e7810 */ /* 0x000fe20007ffe0ff */
[-CC-:B------:R-:W-:Y:S01]  /*c690*/  FFMA.FTZ R154, R154, R12.reuse, -R153.reuse ;  /* 0x0000000c9a9a7223 */ /* 0x180fe20000010899 */
[-CC-:B------:R-:W-:Y:S01]  /*c6a0*/  FFMA.FTZ R225, R170, R12.reuse, -R153.reuse ;  /* 0x0000000caae17223 */ /* 0x180fe20000010899 */
[----:B------:R-:W-:Y:S01]  /*c6b0*/  FSEL R172, R172, -INF , P6 ;  /* 0xff800000acac7808 */ /* 0x000fe20003000000 */
[-C--:B------:R-:W-:Y:S01]  /*c6c0*/  FMUL.FTZ R170, R220, R12.reuse ;  /* 0x0000000cdcaa7220 */ /* 0x080fe20000410000 */
[----:B------:R-:W-:Y:S01]  /*c6d0*/  PRMT R14, R191, 0x654, R14 ;  /* 0x00000654bf0e7816 */ /* 0x000fe2000000000e */
[-CC-:B------:R-:W-:Y:S01]  /*c6e0*/  FFMA.FTZ R155, R155, R12.reuse, -R153.reuse ;  /* 0x0000000c9b9b7223 */ /* 0x180fe20000010899 */
[-CC-:B------:R-:W-:Y:S01]  /*c6f0*/  FFMA.FTZ R158, R158, R12.reuse, -R153.reuse ;  /* 0x0000000c9e9e7223 */ /* 0x180fe20000010899 */
[-CC-:B------:R-:W-:Y:S01]  /*c700*/  FFMA.FTZ R159, R159, R12.reuse, -R153.reuse ;  /* 0x0000000c9f9f7223 */ /* 0x180fe20000010899 */
[----:B------:R2:W-:Y:S01]  /*c710*/  SYNCS.ARRIVE.TRANS64.RED.A1T0 RZ, [R14+URZ], RZ ;  /* 0x000000ff0eff79a7 */ /* 0x0005e2000810043f */
[-CC-:B------:R-:W-:Y:S01]  /*c720*/  FFMA.FTZ R162, R162, R12.reuse, -R153.reuse ;  /* 0x0000000ca2a27223 */ /* 0x180fe20000010899 */
[-CC-:B------:R-:W-:Y:S01]  /*c730*/  FFMA.FTZ R163, R163, R12.reuse, -R153.reuse ;  /* 0x0000000ca3a37223 */ /* 0x180fe20000010899 */
[-CC-:B------:R-:W-:Y:S01]  /*c740*/  FFMA.FTZ R166, R166, R12.reuse, -R153.reuse ;  /* 0x0000000ca6a67223 */ /* 0x180fe20000010899 */
[-CC-:B------:R-:W-:Y:S01]  /*c750*/  FFMA.FTZ R167, R167, R12.reuse, -R153.reuse ;  /* 0x0000000ca7a77223 */ /* 0x180fe20000010899 */
[-CC-:B------:R-:W-:Y:S01]  /*c760*/  FFMA.FTZ R171, R171, R12.reuse, -R153.reuse ;  /* 0x0000000cabab7223 */ /* 0x180fe20000010899 */
[-CC-:B------:R-:W-:Y:S01]  /*c770*/  FFMA.FTZ R174, R174, R12.reuse, -R153.reuse ;  /* 0x0000000caeae7223 */ /* 0x180fe20000010899 */
[-CC-:B------:R-:W-:Y:S01]  /*c780*/  FFMA.FTZ R175, R175, R12.reuse, -R153.reuse ;  /* 0x0000000cafaf7223 */ /* 0x180fe20000010899 */
[----:B--2---:R-:W-:Y:S01]  /*c790*/  FMNMX.FTZ R14, R152, R215, !PT ;  /* 0x000000d7980e7209 */ /* 0x004fe20007810000 */
[-CC-:B------:R-:W-:Y:S01]  /*c7a0*/  FFMA.FTZ R178, R178, R12.reuse, -R153.reuse ;  /* 0x0000000cb2b27223 */ /* 0x180fe20000010899 */
[-CC-:B------:R-:W-:Y:S01]  /*c7b0*/  FFMA.FTZ R179, R179, R12.reuse, -R153.reuse ;  /* 0x0000000cb3b37223 */ /* 0x180fe20000010899 */
[--C-:B------:R-:W-:Y:S01]  /*c7c0*/  FFMA.FTZ R182, R182, R12, -R153.reuse ;  /* 0x0000000cb6b67223 */ /* 0x100fe20000010899 */
[----:B------:R-:W-:Y:S01]  /*c7d0*/  FMNMX.FTZ R14, R224, R14, !PT ;  /* 0x0000000ee00e7209 */ /* 0x000fe20007810000 */
[----:B------:R-:W-:Y:S01]  /*c7e0*/  FFMA.FTZ R183, R183, R12, -R153 ;  /* 0x0000000cb7b77223 */ /* 0x000fe20000010899 */
[----:B------:R-:W2:Y:S02]  /*c7f0*/  MUFU.EX2 R170, R170 ;  /* 0x000000aa00aa7308 */ /* 0x000ea40000000800 */
[----:B------:R-:W-:-:S04]  /*c800*/  FMNMX.FTZ R14, R156, R14, !PT ;  /* 0x0000000e9c0e7209 */ /* 0x000fc80007810000 */
[----:B------:R-:W-:Y:S02]  /*c810*/  FMNMX.FTZ R14, R157, R14, !PT ;  /* 0x0000000e9d0e7209 */ /* 0x000fe40007810000 */
[----:B------:R3:W4:Y:S02]  /*c820*/  MUFU.EX2 R153, R154 ;  /* 0x0000009a00997308 */ /* 0x0007240000000800 */
[----:B------:R-:W-:-:S04]  /*c830*/  FMNMX.FTZ R14, R160, R14, !PT ;  /* 0x0000000ea00e7209 */ /* 0x000fc80007810000 */
[----:B------:R-:W-:Y:S02]  /*c840*/  FMNMX.FTZ R14, R161, R14, !PT ;  /* 0x0000000ea10e7209 */ /* 0x000fe40007810000 */
[----:B------:R-:W5:Y:S01]  /*c850*/  MUFU.EX2 R155, R155 ;  /* 0x0000009b009b7308 */ /* 0x000f620000000800 */
[----:B---3--:R-:W-:Y:S01]  /*c860*/  FSEL R154, R173, -INF , P5 ;  /* 0xff800000ad9a7808 */ /* 0x008fe20002800000 */
[----:B--2---:R-:W-:Y:S01]  /*c870*/  FMUL.FTZ R26, R26, R170 ;  /* 0x000000aa1a1a7220 */ /* 0x004fe20000410000 */
[----:B------:R-:W-:Y:S01]  /*c880*/  FMNMX.FTZ R14, R164, R14, !PT ;  /* 0x0000000ea40e7209 */ /* 0x000fe20007810000 */
[-C--:B------:R-:W-:Y:S01]  /*c890*/  FMUL.FTZ R27, R27, R170.reuse ;  /* 0x000000aa1b1b7220 */ /* 0x080fe20000410000 */
[-C--:B------:R-:W-:Y:S01]  /*c8a0*/  FMUL.FTZ R30, R30, R170.reuse ;  /* 0x000000aa1e1e7220 */ /* 0x080fe20000410000 */
[----:B------:R-:W-:Y:S01]  /*c8b0*/  FMUL.FTZ R31, R31, R170 ;  /* 0x000000aa1f1f7220 */ /* 0x000fe20000410000 */
[----:B------:R-:W-:Y:S01]  /*c8c0*/  FMNMX.FTZ R14, R165, R14, !PT ;  /* 0x0000000ea50e7209 */ /* 0x000fe20007810000 */
[----:B------:R-:W-:Y:S01]  /*c8d0*/  MUFU.EX2 R159, R159 ;  /* 0x0000009f009f7308 */ /* 0x000fe20000000800 */
[----:B----4-:R-:W-:Y:S01]  /*c8e0*/  FFMA.FTZ R3, R170, R3, R153 ;  /* 0x00000003aa037223 */ /* 0x010fe20000010099 */
[----:B------:R-:W-:Y:S01]  /*c8f0*/  FMUL.FTZ R34, R34, R170 ;  /* 0x000000aa22227220 */ /* 0x000fe20000410000 */
[----:B------:R-:W-:Y:S01]  /*c900*/  FMNMX.FTZ R14, R168, R14, !PT ;  /* 0x0000000ea80e7209 */ /* 0x000fe20007810000 */
[-C--:B------:R-:W-:Y:S01]  /*c910*/  FMUL.FTZ R35, R35, R170.reuse ;  /* 0x000000aa23237220 */ /* 0x080fe20000410000 */
[-C--:B------:R-:W-:Y:S01]  /*c920*/  FMUL.FTZ R38, R38, R170.reuse ;  /* 0x000000aa26267220 */ /* 0x080fe20000410000 */
[----:B------:R-:W-:Y:S01]  /*c930*/  FMUL.FTZ R39, R39, R170 ;  /* 0x000000aa27277220 */ /* 0x000fe20000410000 */
[----:B------:R-:W-:Y:S01]  /*c940*/  FMNMX.FTZ R14, R169, R14, !PT ;  /* 0x0000000ea90e7209 */ /* 0x000fe20007810000 */
[----:B------:R-:W-:Y:S01]  /*c950*/  MUFU.EX2 R162, R162 ;  /* 0x000000a200a27308 */ /* 0x000fe20000000800 */
[C---:B-----5:R-:W-:Y:S01]  /*c960*/  FADD.FTZ R3, R155.reuse, R3 ;  /* 0x000000039b037221 */ /* 0x060fe20000010000 */
[----:B------:R-:W-:Y:S01]  /*c970*/  F2FP.BF16.F32.PACK_AB R153, R155, R153 ;  /* 0x000000999b99723e */ /* 0x000fe200000010ff */
[----:B------:R-:W-:Y:S01]  /*c980*/  FMUL.FTZ R42, R42, R170 ;  /* 0x000000aa2a2a7220 */ /* 0x000fe20000410000 */
[----:B------:R-:W-:Y:S01]  /*c990*/  FMNMX.FTZ R14, R172, R14, !PT ;  /* 0x0000000eac0e7209 */ /* 0x000fe20007810000 */
[-C--:B------:R-:W-:Y:S01]  /*c9a0*/  FMUL.FTZ R43, R43, R170.reuse ;  /* 0x000000aa2b2b7220 */ /* 0x080fe20000410000 */
[-C--:B------:R-:W-:Y:S01]  /*c9b0*/  FMUL.FTZ R46, R46, R170.reuse ;  /* 0x000000aa2e2e7220 */ /* 0x080fe20000410000 */
[----:B------:R-:W-:Y:S01]  /*c9c0*/  FMUL.FTZ R47, R47, R170 ;  /* 0x000000aa2f2f7220 */ /* 0x000fe20000410000 */
[----:B------:R-:W-:Y:S01]  /*c9d0*/  FMNMX.FTZ R14, R154, R14, !PT ;  /* 0x0000000e9a0e7209 */ /* 0x000fe20007810000 */
[----:B------:R-:W2:Y:S01]  /*c9e0*/  MUFU.EX2 R155, R158 ;  /* 0x0000009e009b7308 */ /* 0x000ea20000000800 */
[-C--:B------:R-:W-:Y:S01]  /*c9f0*/  FMUL.FTZ R50, R50, R170.reuse ;  /* 0x000000aa32327220 */ /* 0x080fe20000410000 */
[----:B------:R-:W-:Y:S01]  /*ca00*/  FMUL.FTZ R51, R51, R170 ;  /* 0x000000aa33337220 */ /* 0x000fe20000410000 */
[----:B------:R-:W-:Y:S01]  /*ca10*/  FMNMX.FTZ R14, R176, R14, !PT ;  /* 0x0000000eb00e7209 */ /* 0x000fe20007810000 */
[-C--:B------:R-:W-:Y:S01]  /*ca20*/  FMUL.FTZ R54, R54, R170.reuse ;  /* 0x000000aa36367220 */ /* 0x080fe20000410000 */
[-C--:B------:R-:W-:Y:S01]  /*ca30*/  FMUL.FTZ R55, R55, R170.reuse ;  /* 0x000000aa37377220 */ /* 0x080fe20000410000 */
[----:B------:R-:W-:Y:S01]  /*ca40*/  FMUL.FTZ R58, R58, R170 ;  /* 0x000000aa3a3a7220 */ /* 0x000fe20000410000 */
[----:B------:R-:W-:Y:S01]  /*ca50*/  FMNMX.FTZ R14, R177, R14, !PT ;  /* 0x0000000eb10e7209 */ /* 0x000fe20007810000 */
[----:B------:R-:W-:Y:S01]  /*ca60*/  MUFU.EX2 R167, R167 ;  /* 0x000000a700a77308 */ /* 0x000fe20000000800 */
        /* <DEDUP_REMOVED lines=8> */
[----:B--2---:R-:W-:Y:S01]  /*caf0*/  FADD.FTZ R3, R155, R3 ;  /* 0x000000039b037221 */ /* 0x004fe20000010000 */
[C---:B------:R-:W-:Y:S01]  /*cb00*/  F2FP.BF16.F32.PACK_AB R155, R159.reuse, R155 ;  /* 0x0000009b9f9b723e */ /* 0x040fe200000010ff */
[-C--:B------:R-:W-:Y:S01]  /*cb10*/  FMUL.FTZ R70, R70, R170.reuse ;  /* 0x000000aa46467220 */ /* 0x080fe20000410000 */
[----:B------:R-:W2:Y:S01]  /*cb20*/  SHFL.BFLY PT, R158, R14, 0x2, 0x1f ;  /* 0x0c401f000e9e7f89 */ /* 0x000ea200000e0000 */
[----:B------:R-:W-:Y:S01]  /*cb30*/  FADD.FTZ R3, R159, R3 ;  /* 0x000000039f037221 */ /* 0x000fe20000010000 */
[-C--:B------:R-:W-:Y:S01]  /*cb40*/  FMUL.FTZ R71, R71, R170.reuse ;  /* 0x000000aa47477220 */ /* 0x080fe20000410000 */
[-C--:B------:R-:W-:Y:S01]  /*cb50*/  FMUL.FTZ R74, R74, R170.reuse ;  /* 0x000000aa4a4a7220 */ /* 0x080fe20000410000 */
[----:B------:R-:W-:Y:S01]  /*cb60*/  MUFU.EX2 R171, R171 ;  /* 0x000000ab00ab7308 */ /* 0x000fe20000000800 */
[----:B------:R-:W-:Y:S01]  /*cb70*/  FADD.FTZ R3, R162, R3 ;  /* 0x00000003a2037221 */ /* 0x000fe20000010000 */
        /* <DEDUP_REMOVED lines=19> */
[-C--:B------:R-:W-:Y:S01]  /*ccb0*/  FMUL.FTZ R107, R107, R170.reuse ;  /* 0x000000aa6b6b7220 */ /* 0x080fe20000410000 */
[-C--:B------:R-:W-:Y:S01]  /*ccc0*/  FMUL.FTZ R110, R110, R170.reuse ;  /* 0x000000aa6e6e7220 */ /* 0x080fe20000410000 */
[-C--:B------:R-:W-:Y:S01]  /*ccd0*/  FMUL.FTZ R111, R111, R170.reuse ;  /* 0x000000aa6f6f7220 */ /* 0x080fe20000410000 */
[----:B------:R2:W3:Y:S01]  /*cce0*/  MUFU.EX2 R158, R163 ;  /* 0x000000a3009e7308 */ /* 0x0004e20000000800 */
[----:B------:R-:W4:Y:S01]  /*ccf0*/  SHFL.BFLY PT, R159, R14, 0x1, 0x1f ;  /* 0x0c201f000e9f7f89 */ /* 0x000f2200000e0000 */
[-C--:B------:R-:W-:Y:S01]  /*cd00*/  FMUL.FTZ R114, R114, R170.reuse ;  /* 0x000000aa72727220 */ /* 0x080fe20000410000 */
[-C--:B------:R-:W-:Y:S01]  /*cd10*/  FMUL.FTZ R115, R115, R170.reuse ;  /* 0x000000aa73737220 */ /* 0x080fe20000410000 */
[-C--:B------:R-:W-:Y:S01]  /*cd20*/  FMUL.FTZ R118, R118, R170.reuse ;  /* 0x000000aa76767220 */ /* 0x080fe20000410000 */
[-C--:B------:R-:W-:Y:S01]  /*cd30*/  FMUL.FTZ R119, R119, R170.reuse ;  /* 0x000000aa77777220 */ /* 0x080fe20000410000 */
[-C--:B------:R-:W-:Y:S01]  /*cd40*/  FMUL.FTZ R122, R122, R170.reuse ;  /* 0x000000aa7a7a7220 */ /* 0x080fe20000410000 */
[----:B------:R-:W-:Y:S01]  /*cd50*/  FMUL.FTZ R123, R123, R170 ;  /* 0x000000aa7b7b7220 */ /* 0x000fe20000410000 */
[----:B------:R-:W-:Y:S01]  /*cd60*/  MUFU.EX2 R179, R179 ;  /* 0x000000b300b37308 */ /* 0x000fe20000000800 */
[----:B--2---:R-:W-:-:S02]  /*cd70*/  IMAD.MOV R163, RZ, RZ, -R217 ;  /* 0x000000ffffa37224 */ /* 0x004fc400078e0ad9 */
[-C--:B------:R-:W-:Y:S01]  /*cd80*/  FMUL.FTZ R126, R126, R170.reuse ;  /* 0x000000aa7e7e7220 */ /* 0x080fe20000410000 */
[-C--:B------:R-:W-:Y:S01]  /*cd90*/  FMUL.FTZ R127, R127, R170.reuse ;  /* 0x000000aa7f7f7220 */ /* 0x080fe20000410000 */
[-C--:B------:R-:W-:Y:S01]  /*cda0*/  FMUL.FTZ R130, R130, R170.reuse ;  /* 0x000000aa82827220 */ /* 0x080fe20000410000 */
[-C--:B------:R-:W-:Y:S01]  /*cdb0*/  FMUL.FTZ R131, R131, R170.reuse ;  /* 0x000000aa83837220 */ /* 0x080fe20000410000 */
[----:B------:R-:W-:Y:S01]  /*cdc0*/  ISETP.NE.AND P1, PT, R196, R163, PT ;  /* 0x000000a3c400720c */ /* 0x000fe20003f25270 */
[-C--:B------:R-:W-:Y:S01]  /*cdd0*/  FMUL.FTZ R134, R134, R170.reuse ;  /* 0x000000aa86867220 */ /* 0x080fe20000410000 */
[----:B------:R-:W-:Y:S01]  /*cde0*/  MUFU.EX2 R182, R182 ;  /* 0x000000b600b67308 */ /* 0x000fe20000000800 */
        /* <DEDUP_REMOVED lines=8> */
[----:B----4-:R-:W-:Y:S01]  /*ce70*/  FMNMX.FTZ R14, R14, R159, !PT ;  /* 0x0000009f0e0e7209 */ /* 0x010fe20007810000 */
[-C--:B------:R-:W-:Y:S01]  /*ce80*/  FMUL.FTZ R150, R150, R170.reuse ;  /* 0x000000aa96967220 */ /* 0x080fe20000410000 */
[----:B------:R2:W3:Y:S01]  /*ce90*/  MUFU.EX2 R159, R166 ;  /* 0x000000a6009f7308 */ /* 0x0004e20000000800 */
[----:B------:R-:W-:Y:S01]  /*cea0*/  FMUL.FTZ R151, R151, R170 ;  /* 0x000000aa97977220 */ /* 0x000fe20000410000 */
[----:B------:R-:W-:-:S04]  /*ceb0*/  FSETP.NEU.FTZ.AND P2, PT, R14, -INF , PT ;  /* 0xff8000000e00780b */ /* 0x000fc80003f5d000 */
[----:B------:R-:W-:Y:S01]  /*cec0*/  FSEL R163, R14, RZ, P2 ;  /* 0x000000ff0ea37208 */ /* 0x000fe20001000000 */
[----:B--2---:R-:W-:-:S04]  /*ced0*/  @!P1 IMAD R166, R214, 0x40, R197 ;  /* 0x00000040d6a69824 */ /* 0x004fc800078e02c5 */
[----:B------:R-:W-:Y:S01]  /*cee0*/  FADD.FTZ R163, -R163, R215 ;  /* 0x000000d7a3a37221 */ /* 0x000fe20000010100 */
[-C--:B------:R-:W-:Y:S01]  /*cef0*/  FMUL.FTZ R215, R14, R12.reuse ;  /* 0x0000000c0ed77220 */ /* 0x080fe20000410000 */
[----:B------:R-:W-:Y:S02]  /*cf00*/  @!P1 IMAD R166, R166, 0x4, R2 ;  /* 0x00000004a6a69824 */ /* 0x000fe400078e0202 */
[-C--:B------:R-:W-:Y:S02]  /*cf10*/  FMUL.FTZ R163, R163, R12.reuse ;  /* 0x0000000ca3a37220 */ /* 0x080fe40000410000 */
[----:B------:R-:W-:Y:S01]  /*cf20*/  FSEL R215, R215, RZ, P2 ;  /* 0x000000ffd7d77208 */ /* 0x000fe20001000000 */
[----:B------:R-:W-:Y:S01]  /*cf30*/  @!P1 STS [R166+0x28820], R170 ;  /* 0x028820aaa6009388 */ /* 0x000fe20000000800 */
[----:B------:R-:W2:Y:S01]  /*cf40*/  MUFU.EX2 R173, R163 ;  /* 0x000000a300ad7308 */ /* 0x000ea20000000800 */
[----:B---3--:R-:W-:Y:S01]  /*cf50*/  FADD.FTZ R3, R159, R3 ;  /* 0x000000039f037221 */ /* 0x008fe20000010000 */
[----:B------:R-:W-:Y:S01]  /*cf60*/  F2FP.BF16.F32.PACK_AB R159, R167, R159 ;  /* 0x0000009fa79f723e */ /* 0x000fe200000010ff */
        /* <DEDUP_REMOVED lines=10> */
[-CC-:B------:R-:W-:Y:S01]  /*d010*/  FFMA.FTZ R169, R169, R12.reuse, -R215.reuse ;  /* 0x0000000ca9a97223 */ /* 0x180fe200000108d7 */
[-CC-:B------:R-:W-:Y:S01]  /*d020*/  FFMA.FTZ R172, R172, R12.reuse, -R215.reuse ;  /* 0x0000000cacac7223 */ /* 0x180fe200000108d7 */
[-CC-:B------:R-:W-:Y:S01]  /*d030*/  FFMA.FTZ R154, R154, R12.reuse, -R215.reuse ;  /* 0x0000000c9a9a7223 */ /* 0x180fe200000108d7 */
[-CC-:B------:R-:W-:Y:S01]  /*d040*/  FFMA.FTZ R176, R176, R12.reuse, -R215.reuse ;  /* 0x0000000cb0b07223 */ /* 0x180fe200000108d7 */
[----:B------:R-:W4:Y:S01]  /*d050*/  MUFU.EX2 R224, R224 ;  /* 0x000000e000e07308 */ /* 0x000f220000000800 */
[----:B--2---:R2:W-:Y:S01]  /*d060*/  @!P1 STS [R166+0x28800], R173 ;  /* 0x028800ada6009388 */ /* 0x0045e20000000800 */
[-CC-:B------:R-:W-:Y:S01]  /*d070*/  FFMA.FTZ R177, R177, R12.reuse, -R215.reuse ;  /* 0x0000000cb1b17223 */ /* 0x180fe200000108d7 */
[-CC-:B------:R-:W-:Y:S01]  /*d080*/  FFMA.FTZ R181, R181, R12.reuse, -R215.reuse ;  /* 0x0000000cb5b57223 */ /* 0x180fe200000108d7 */
[----:B------:R-:W-:Y:S01]  /*d090*/  FFMA.FTZ R180, R180, R12, -R215 ;  /* 0x0000000cb4b47223 */ /* 0x000fe200000108d7 */
[-C--:B------:R-:W-:Y:S01]  /*d0a0*/  FMUL.FTZ R24, R24, R173.reuse ;  /* 0x000000ad18187220 */ /* 0x080fe20000410000 */
[-C--:B------:R-:W-:Y:S01]  /*d0b0*/  FMUL.FTZ R25, R25, R173.reuse ;  /* 0x000000ad19197220 */ /* 0x080fe20000410000 */
[-C--:B------:R-:W-:Y:S01]  /*d0c0*/  FMUL.FTZ R28, R28, R173.reuse ;  /* 0x000000ad1c1c7220 */ /* 0x080fe20000410000 */
[----:B------:R-:W5:Y:S01]  /*d0d0*/  MUFU.EX2 R156, R156 ;  /* 0x0000009c009c7308 */ /* 0x000f620000000800 */
[-C--:B------:R-:W-:Y:S01]  /*d0e0*/  FMUL.FTZ R29, R29, R173.reuse ;  /* 0x000000ad1d1d7220 */ /* 0x080fe20000410000 */
[-C--:B------:R-:W-:Y:S01]  /*d0f0*/  FMUL.FTZ R32, R32, R173.reuse ;  /* 0x000000ad20207220 */ /* 0x080fe20000410000 */
[-C--:B------:R-:W-:Y:S01]  /*d100*/  FMUL.FTZ R33, R33, R173.reuse ;  /* 0x000000ad21217220 */ /* 0x080fe20000410000 */
[-C--:B------:R-:W-:Y:S01]  /*d110*/  FMUL.FTZ R36, R36, R173.reuse ;  /* 0x000000ad24247220 */ /* 0x080fe20000410000 */
[-C--:B------:R-:W-:Y:S01]  /*d120*/  FMUL.FTZ R37, R37, R173.reuse ;  /* 0x000000ad25257220 */ /* 0x080fe20000410000 */
[-C--:B------:R-:W-:Y:S01]  /*d130*/  FMUL.FTZ R40, R40, R173.reuse ;  /* 0x000000ad28287220 */ /* 0x080fe20000410000 */
[-C--:B------:R-:W-:Y:S01]  /*d140*/  FMUL.FTZ R41, R41, R173.reuse ;  /* 0x000000ad29297220 */ /* 0x080fe20000410000 */
[----:B--2---:R2:W0:Y:S01]  /*d150*/  MUFU.EX2 R166, R157 ;  /* 0x0000009d00a67308 */ /* 0x0044220000000800 */
        /* <DEDUP_REMOVED lines=9> */
[----:B---3--:R-:W-:Y:S01]  /*d1f0*/  FFMA.FTZ R158, R173, R0, R152 ;  /* 0x00000000ad9e7223 */ /* 0x008fe20000010098 */
[----:B------:R-:W-:Y:S01]  /*d200*/  FADD.FTZ R0, R167, R3 ;  /* 0x00000003a7007221 */ /* 0x000fe20000010000 */
[C---:B----4-:R-:W-:Y:S01]  /*d210*/  F2FP.BF16.F32.PACK_AB R152, R224.reuse, R152 ;  /* 0x00000098e098723e */ /* 0x050fe200000010ff */
[-C--:B------:R-:W-:Y:S01]  /*d220*/  FMUL.FTZ R57, R57, R173.reuse ;  /* 0x000000ad39397220 */ /* 0x080fe20000410000 */
[----:B------:R-:W-:Y:S01]  /*d230*/  FADD.FTZ R158, R224, R158 ;  /* 0x0000009ee09e7221 */ /* 0x000fe20000010000 */
[-C--:B------:R-:W-:Y:S01]  /*d240*/  FMUL.FTZ R60, R60, R173.reuse ;  /* 0x000000ad3c3c7220 */ /* 0x080fe20000410000 */
[----:B------:R-:W2:Y:S01]  /*d250*/  MUFU.EX2 R161, R161 ;  /* 0x000000a100a17308 */ /* 0x000ea20000000800 */
[-C--:B------:R-:W-:Y:S01]  /*d260*/  FMUL.FTZ R61, R61, R173.reuse ;  /* 0x000000ad3d3d7220 */ /* 0x080fe20000410000 */
[----:B-----5:R-:W-:Y:S01]  /*d270*/  FADD.FTZ R158, R156, R158 ;  /* 0x0000009e9c9e7221 */ /* 0x020fe20000010000 */
[-C--:B------:R-:W-:Y:S01]  /*d280*/  FMUL.FTZ R64, R64, R173.reuse ;  /* 0x000000ad40407220 */ /* 0x080fe20000410000 */
[-C--:B------:R-:W-:Y:S01]  /*d290*/  FMUL.FTZ R65, R65, R173.reuse ;  /* 0x000000ad41417220 */ /* 0x080fe20000410000 */
[-C--:B------:R-:W-:Y:S01]  /*d2a0*/  FMUL.FTZ R68, R68, R173.reuse ;  /* 0x000000ad44447220 */ /* 0x080fe20000410000 */
[----:B0-----:R-:W-:Y:S01]  /*d2b0*/  FADD.FTZ R158, R166, R158 ;  /* 0x0000009ea69e7221 */ /* 0x001fe20000010000 */
[-C--:B------:R-:W-:Y:S01]  /*d2c0*/  FMUL.FTZ R69, R69, R173.reuse ;  /* 0x000000ad45457220 */ /* 0x080fe20000410000 */
[----:B------:R-:W0:Y:S01]  /*d2d0*/  MUFU.EX2 R164, R164 ;  /* 0x000000a400a47308 */ /* 0x000e220000000800 */
[-C--:B------:R-:W-:Y:S01]  /*d2e0*/  FMUL.FTZ R72, R72, R173.reuse ;  /* 0x000000ad48487220 */ /* 0x080fe20000410000 */
[----:B-1----:R-:W-:Y:S01]  /*d2f0*/  FADD.FTZ R158, R160, R158 ;  /* 0x0000009ea09e7221 */ /* 0x002fe20000010000 */
[-C--:B------:R-:W-:Y:S01]  /*d300*/  FMUL.FTZ R73, R73, R173.reuse ;  /* 0x000000ad49497220 */ /* 0x080fe20000410000 */
[-C--:B------:R-:W-:Y:S01]  /*d310*/  FMUL.FTZ R76, R76, R173.reuse ;  /* 0x000000ad4c4c7220 */ /* 0x080fe20000410000 */
[-C--:B------:R-:W-:Y:S01]  /*d320*/  FMUL.FTZ R77, R77, R173.reuse ;  /* 0x000000ad4d4d7220 */ /* 0x080fe20000410000 */
        /* <DEDUP_REMOVED lines=35> */
[-C--:B------:R-:W-:Y:S01]  /*d560*/  FMUL.FTZ R136, R136, R173.reuse ;  /* 0x000000ad88887220 */ /* 0x080fe20000410000 */
[-C--:B------:R-:W-:Y:S01]  /*d570*/  FMUL.FTZ R137, R137, R173.reuse ;  /* 0x000000ad89897220 */ /* 0x080fe20000410000 */
[-C--:B------:R-:W-:Y:S01]  /*d580*/  FMUL.FTZ R140, R140, R173.reuse ;  /* 0x000000ad8c8c7220 */ /* 0x080fe20000410000 */
[-C--:B------:R-:W-:Y:S01]  /*d590*/  FMUL.FTZ R141, R141, R173.reuse ;  /* 0x000000ad8d8d7220 */ /* 0x080fe20000410000 */
[-C--:B------:R-:W-:Y:S01]  /*d5a0*/  FMUL.FTZ R144, R144, R173.reuse ;  /* 0x000000ad90907220 */ /* 0x080fe20000410000 */
[-C--:B------:R-:W-:Y:S01]  /*d5b0*/  FMUL.FTZ R145, R145, R173.reuse ;  /* 0x000000ad91917220 */ /* 0x080fe20000410000 */
[-C--:B------:R-:W-:Y:S01]  /*d5c0*/  FMUL.FTZ R148, R148, R173.reuse ;  /* 0x000000ad94947220 */ /* 0x080fe20000410000 */
[----:B------:R5:W4:Y:S01]  /*d5d0*/  MUFU.EX2 R3, R154 ;  /* 0x0000009a00037308 */ /* 0x000b220000000800 */
[----:B------:R-:W-:-:S07]  /*d5e0*/  FMUL.FTZ R149, R149, R173 ;  /* 0x000000ad95957220 */ /* 0x000fce0000410000 */
[----:B------:R-:W4:Y:S01]  /*d5f0*/  MUFU.EX2 R176, R176 ;  /* 0x000000b000b07308 */ /* 0x000f220000000800 */
[----:B-----5:R-:W-:Y:S01]  /*d600*/  F2FP.BF16.F32.PACK_AB R154, R166, R156 ;  /* 0x0000009ca69a723e */ /* 0x020fe200000010ff */
[----:B------:R-:W-:Y:S01]  /*d610*/  BAR.SYNC.DEFER_BLOCKING 0xf, 0x100 ;  /* 0x03c4000000007b1d */ /* 0x000fe20000010000 */
[----:B------:R-:W-:Y:S01]  /*d620*/  F2FP.BF16.F32.PACK_AB R156, R161, R160 ;  /* 0x000000a0a19c723e */ /* 0x000fe200000010ff */
[----:B-1----:R-:W-:Y:S01]  /*d630*/  FADD.FTZ R160, R165, R158 ;  /* 0x0000009ea5a07221 */ /* 0x002fe20000010000 */
[----:B------:R-:W-:Y:S01]  /*d640*/  FADD.FTZ R161, R225, R0 ;  /* 0x00000000e1a17221 */ /* 0x000fe20000010000 */
[----:B------:R-:W-:Y:S02]  /*d650*/  F2FP.BF16.F32.PACK_AB R158, R165, R164 ;  /* 0x000000a4a59e723e */ /* 0x000fe400000010ff */
[----:B--2---:R-:W-:Y:S01]  /*d660*/  FADD.FTZ R160, R168, R160 ;  /* 0x000000a0a8a07221 */ /* 0x004fe20000010000 */
[C---:B------:R-:W-:Y:S01]  /*d670*/  FADD.FTZ R164, R171.reuse, R161 ;  /* 0x000000a1aba47221 */ /* 0x040fe20000010000 */
[----:B------:R-:W1:Y:S01]  /*d680*/  MUFU.EX2 R177, R177 ;  /* 0x000000b100b17308 */ /* 0x000e620000000800 */
[----:B------:R-:W-:Y:S01]  /*d690*/  F2FP.BF16.F32.PACK_AB R161, R171, R225 ;  /* 0x000000e1aba1723e */ /* 0x000fe200000010ff */
[----:B0-----:R-:W-:Y:S01]  /*d6a0*/  FADD.FTZ R0, R169, R160 ;  /* 0x000000a0a9007221 */ /* 0x001fe20000010000 */
[----:B---3--:R-:W-:Y:S01]  /*d6b0*/  FADD.FTZ R164, R163, R164 ;  /* 0x000000a4a3a47221 */ /* 0x008fe20000010000 */
[----:B------:R-:W-:-:S02]  /*d6c0*/  F2FP.BF16.F32.PACK_AB R160, R169, R168 ;  /* 0x000000a8a9a0723e */ /* 0x000fc400000010ff */
[----:B----4-:R-:W-:Y:S01]  /*d6d0*/  FADD.FTZ R0, R162, R0 ;  /* 0x00000000a2007221 */ /* 0x010fe20000010000 */
[----:B------:R-:W-:Y:S01]  /*d6e0*/  FADD.FTZ R164, R175, R164 ;  /* 0x000000a4afa47221 */ /* 0x000fe20000010000 */
[----:B------:R-:W0:Y:S01]  /*d6f0*/  MUFU.EX2 R166, R180 ;  /* 0x000000b400a67308 */ /* 0x000e220000000800 */
[C---:B------:R-:W-:Y:S01]  /*d700*/  F2FP.BF16.F32.PACK_AB R162, R3.reuse, R162 ;  /* 0x000000a203a2723e */ /* 0x040fe200000010ff */
[----:B------:R-:W-:Y:S01]  /*d710*/  FADD.FTZ R0, R3, R0 ;  /* 0x0000000003007221 */ /* 0x000fe20000010000 */
[----:B------:R-:W-:Y:S01]  /*d720*/  FADD.FTZ R3, R178, R164 ;  /* 0x000000a4b2037221 */ /* 0x000fe20000010000 */
[----:B------:R-:W-:Y:S02]  /*d730*/  F2FP.BF16.F32.PACK_AB R163, R175, R163 ;  /* 0x000000a3afa3723e */ /* 0x000fe400000010ff */
[----:B------:R-:W-:Y:S01]  /*d740*/  FADD.FTZ R0, R176, R0 ;  /* 0x00000000b0007221 */ /* 0x000fe20000010000 */
[----:B------:R-:W-:Y:S01]  /*d750*/  FADD.FTZ R3, R179, R3 ;  /* 0x00000003b3037221 */ /* 0x000fe20000010000 */
[----:B------:R-:W2:Y:S01]  /*d760*/  MUFU.EX2 R167, R183 ;  /* 0x000000b700a77308 */ /* 0x000ea20000000800 */
[C---:B-1----:R-:W-:Y:S01]  /*d770*/  F2FP.BF16.F32.PACK_AB R164, R177.reuse, R176 ;  /* 0x000000b0b1a4723e */ /* 0x042fe200000010ff */
[----:B------:R-:W-:Y:S01]  /*d780*/  FADD.FTZ R0, R177, R0 ;  /* 0x00000000b1007221 */ /* 0x000fe20000010000 */
[----:B------:R-:W-:Y:S01]  /*d790*/  FADD.FTZ R3, R182, R3 ;  /* 0x00000003b6037221 */ /* 0x000fe20000010000 */
[----:B------:R-:W-:Y:S01]  /*d7a0*/  F2FP.BF16.F32.PACK_AB R165, R179, R178 ;  /* 0x000000b2b3a5723e */ /* 0x000fe200000010ff */
[----:B------:R1:W-:Y:S03]  /*d7b0*/  STSM.16.M88.4 [R218+0x26800], R152 ;  /* 0x02680098da007844 */ /* 0x0003e60000000200 */
[----:B------:R-:W3:Y:S01]  /*d7c0*/  MUFU.EX2 R181, R181 ;  /* 0x000000b500b57308 */ /* 0x000ee20000000800 */
[----:B0-----:R-:W-:Y:S01]  /*d7d0*/  FADD.FTZ R0, R166, R0 ;  /* 0x00000000a6007221 */ /* 0x001fe20000010000 */
[----:B------:R1:W-:Y:S04]  /*d7e0*/  STSM.16.M88.4 [R219], R156 ;  /* 0x0000009cdb007844 */ /* 0x0003e80000000200 */
[----:B------:R1:W-:Y:S01]  /*d7f0*/  STSM.16.M88.4 [R222], R160 ;  /* 0x000000a0de007844 */ /* 0x0003e20000000200 */
[C---:B--2---:R-:W-:Y:S01]  /*d800*/  FADD.FTZ R3, R167.reuse, R3 ;  /* 0x00000003a7037221 */ /* 0x044fe20000010000 */
[----:B------:R-:W-:-:S02]  /*d810*/  F2FP.BF16.F32.PACK_AB R167, R167, R182 ;  /* 0x000000b6a7a7723e */ /* 0x000fc400000010ff */
[C---:B---3--:R-:W-:Y:S01]  /*d820*/  F2FP.BF16.F32.PACK_AB R166, R181.reuse, R166 ;  /* 0x000000a6b5a6723e */ /* 0x048fe200000010ff */
[----:B------:R-:W-:-:S04]  /*d830*/  FADD.FTZ R0, R181, R0 ;  /* 0x00000000b5007221 */ /* 0x000fc80000010000 */
[----:B------:R1:W-:Y:S01]  /*d840*/  STSM.16.M88.4 [R221], R164 ;  /* 0x000000a4dd007844 */ /* 0x0003e20000000200 */
[----:B------:R-:W-:Y:S05]  /*d850*/  @!P0 BRA `(.L_x_4630) ;  /* 0x0000000000048947 */ /* 0x000fea0003800000 */
[----:B------:R-:W-:Y:S01]  /*d860*/  BPT.TRAP 0x1 ;  /* 0x000000040000795c */ /* 0x000fe20000300000 */
.L_x_4630:
[----:B------:R0:W2:Y:S01]  /*d870*/  SYNCS.PHASECHK.TRANS64.TRYWAIT P1, [R186+URZ+0x28c50], R187 ;  /* 0x028c50bbba0075a7 */ /* 0x0000a2000802017f */
[----:B------:R-:W-:Y:S05]  /*d880*/  @!P0 BRA `(.L_x_4631) ;  /* 0x0000000000048947 */ /* 0x000fea0003800000 */
[----:B------:R-:W-:Y:S01]  /*d890*/  BPT.TRAP 0x1 ;  /* 0x000000040000795c */ /* 0x000fe20000300000 */
.L_x_4631:
[----:B------:R-:W-:Y:S04]  /*d8a0*/  BSSY B2, `(.L_x_4632) ;  /* 0x0000004000027945 */ /* 0x000fe80003800000 */
[----:B--2---:R-:W-:Y:S05]  /*d8b0*/  @P1 BRA `(.L_x_4633) ;  /* 0x0000000000081947 */ /* 0x004fea0003800000 */
[----:B------:R-:W2:Y:S02]  /*d8c0*/  SYNCS.PHASECHK.TRANS64.TRYWAIT P1, [R186+URZ+0x28c50], R187 ;  /* 0x028c50bbba0075a7 */ /* 0x000ea4000802017f */
[----:B--2---:R-:W-:Y:S05]  /*d8d0*/  @!P1 BRA `(.L_x_4634) ;  /* 0x000000e0004c9947 */ /* 0x004fea0003800000 */
.L_x_4633:
[----:B------:R-:W-:Y:S05]  /*d8e0*/  BSYNC B2 ;  /* 0x0000000000027941 */ /* 0x000fea0003800000 */
.L_x_4632:
        /* <DEDUP_REMOVED lines=38> */
[----:B------:R-:W-:Y:S05]  /*db50*/  @!P0 BRA `(.L_x_4635) ;  /* 0x0000000000048947 */ /* 0x000fea0003800000 */
[----:B------:R-:W-:Y:S01]  /*db60*/  BPT.TRAP 0x1 ;  /* 0x000000040000795c */ /* 0x000fe20000300000 */
.L_x_4635:
[C---:B------:R-:W-:Y:S01]  /*db70*/  ISETP.GT.AND P1, PT, R21.reuse, R20, PT ;  /* 0x000000141500720c */ /* 0x040fe20003f24270 */
[----:B0-2---:R-:W-:Y:S02]  /*db80*/  VIADD R186, R186, 0x28c60 ;  /* 0x00028c60baba7836 */ /* 0x005fe40000000000 */
        /* <DEDUP_REMOVED lines=8> */
.L_x_4623:
[----:B------:R-:W-:-:S07]  /*dc10*/  IMAD.MOV.U32 R214, RZ, RZ, R21 ;  /* 0x000000ffffd67224 */ /* 0x000fce00078e0015 */
.L_x_4622:
[----:B------:R-:W-:Y:S05]  /*dc20*/  BSYNC B1 ;  /* 0x0000000000017941 */ /* 0x000fea0003800000 */
.L_x_4621:
[----:B------:R-:W-:Y:S01]  /*dc30*/  ISETP.GE.AND P1, PT, R214, RZ, PT ;  /* 0x000000ffd600720c */ /* 0x000fe20003f26270 */
[----:B------:R-:W-:-:S12]  /*dc40*/  BSSY B0, `(.L_x_4637) ;  /* 0x00001a7000007945 */ /* 0x000fd80003800000 */
[----:B------:R-:W-:Y:S05]  /*dc50*/  @!P1 BRA `(.L_x_4638) ;  /* 0x0000001800949947 */ /* 0x000fea0003800000 */
[----:B------:R-:W-:Y:S02]  /*dc60*/  IMAD.MOV.U32 R21, RZ, RZ, R13 ;  /* 0x000000ffff157224 */ /* 0x000fe400078e000d */
[----:B------:R-:W-:Y:S02]  /*dc70*/  IMAD.MOV.U32 R184, RZ, RZ, R14 ;  /* 0x000000ffffb87224 */ /* 0x000fe400078e000e */
[----:B------:R-:W-:-:S07]  /*dc80*/  IMAD.MOV.U32 R185, RZ, RZ, R18 ;  /* 0x000000ffffb97224 */ /* 0x000fce00078e0012 */
.L_x_4651:
[----:B------:R-:W-:-:S05]  /*dc90*/  VIADD R18, R185, 0x1 ;  /* 0x00000001b9127836 */ /* 0x000fca0000000000 */
[----:B------:R-:W-:-:S04]  /*dca0*/  ISETP.NE.AND P1, PT, R18, 0x2, PT ;  /* 0x000000021200780c */ /* 0x000fc80003f25270 */
[----:B------:R-:W-:Y:S02]  /*dcb0*/  SEL R12, RZ, 0x1, P1 ;  /* 0x00000001ff0c7807 */ /* 0x000fe40000800000 */
[----:B------:R-:W-:Y:S02]  /*dcc0*/  SEL R18, R18, RZ, P1 ;  /* 0x000000ff12127207 */ /* 0x000fe40000800000 */
[----:B------:R-:W-:Y:S01]  /*dcd0*/  LOP3.LUT R19, R19, R12, RZ, 0x3c, !PT ;  /* 0x0000000c13137212 */ /* 0x000fe200078e3cff */
[----:B-1----:R-:W-:Y:S06]  /*dce0*/  @!P0 BRA `(.L_x_4639) ;  /* 0x0000000000048947 */ /* 0x002fec0003800000 */
[----:B------:R-:W-:Y:S01]  /*dcf0*/  BPT.TRAP 0x1 ;  /* 0x000000040000795c */ /* 0x000fe20000300000 */
.L_x_4639:
[----:B------:R-:W-:Y:S01]  /*dd00*/  IMAD R215, R18, 0x8, R2 ;  /* 0x0000000812d77824 */ /* 0x000fe200078e0202 */
[----:B------:R-:W-:-:S04]  /*dd10*/  SHF.L.U32 R20, R19, 0x1f, RZ ;  /* 0x0000001f13147819 */ /* 0x000fc800000006ff */
[----:B------:R1:W2:Y:S01]  /*dd20*/  SYNCS.PHASECHK.TRANS64.TRYWAIT P1, [R215+URZ+0x28c30], R20 ;  /* 0x028c3014d70075a7 */ /* 0x0002a2000802017f */
[----:B------:R-:W-:Y:S05]  /*dd30*/  @!P0 BRA `(.L_x_4640) ;  /* 0x0000000000048947 */ /* 0x000fea0003800000 */
[----:B------:R-:W-:Y:S01]  /*dd40*/  BPT.TRAP 0x1 ;  /* 0x000000040000795c */ /* 0x000fe20000300000 */
.L_x_4640:
[----:B------:R-:W-:Y:S01]  /*dd50*/  BSSY B1, `(.L_x_4641) ;  /* 0x0000006000017945 */ /* 0x000fe20003800000 */
[----:B------:R-:W-:Y:S02]  /*dd60*/  IMAD R154, R18, 0x200, R15 ;  /* 0x00000200129a7824 */ /* 0x000fe400078e020f */
[----:B------:R-:W-:Y:S01]  /*dd70*/  IMAD.MOV.U32 R155, RZ, RZ, 0x40000040 ;  /* 0x40000040ff9b7424 */ /* 0x000fe200078e00ff */
[----:B--2---:R-:W-:Y:S06]  /*dd80*/  @P1 BRA `(.L_x_4642) ;  /* 0x0000000000081947 */ /* 0x004fec0003800000 */
[----:B------:R-:W2:Y:S02]  /*dd90*/  SYNCS.PHASECHK.TRANS64.TRYWAIT P1, [R215+URZ+0x28c30], R20 ;  /* 0x028c3014d70075a7 */ /* 0x000ea4000802017f */
[----:B--2---:R-:W-:Y:S05]  /*dda0*/  @!P1 BRA `(.L_x_4643) ;  /* 0x000000dc002c9947 */ /* 0x004fea0003800000 */
.L_x_4642:
[----:B------:R-:W-:Y:S05]  /*ddb0*/  BSYNC B1 ;  /* 0x0000000000017941 */ /* 0x000fea0003800000 */
.L_x_4641:
        /* <DEDUP_REMOVED lines=36> */
.L_x_4644:
        /* <DEDUP_REMOVED lines=16> */
[----:B------:R-:W3:Y:S02]  /*e100*/  SHFL.BFLY PT, R13, R12, 0x2, 0x1f ;  /* 0x0c401f000c0d7f89 */ /* 0x000ee400000e0000 */
[----:B---3--:R-:W-:Y:S01]  /*e110*/  FMNMX.FTZ R13, R12, R13, !PT ;  /* 0x0000000d0c0d7209 */ /* 0x008fe20007810000 */
[----:B------:R-:W-:-:S04]  /*e120*/  IMAD.U32 R12, RZ, RZ, UR36 ;  /* 0x00000024ff0c7e24 */ /* 0x000fc8000f8e00ff */
[----:B------:R-:W3:Y:S02]  /*e130*/  SHFL.BFLY PT, R14, R13, 0x1, 0x1f ;  /* 0x0c201f000d0e7f89 */ /* 0x000ee400000e0000 */
[----:B---3--:R-:W-:-:S05]  /*e140*/  FMNMX.FTZ R14, R13, R14, !PT ;  /* 0x0000000e0d0e7209 */ /* 0x008fca0007810000 */
        /* <DEDUP_REMOVED lines=23> */
[----:B------:R-:W3:Y:S01]  /*e2c0*/  MUFU.EX2 R164, R184 ;  /* 0x000000b800a47308 */ /* 0x000ee20000000800 */
[----:B------:R-:W-:-:S04]  /*e2d0*/  PRMT R13, R191, 0x654, R13 ;  /* 0x00000654bf0d7816 */ /* 0x000fc8000000000d */
[----:B------:R4:W-:Y:S03]  /*e2e0*/  SYNCS.ARRIVE.TRANS64.RED.A1T0 RZ, [R13+URZ], RZ ;  /* 0x000000ff0dff79a7 */ /* 0x0009e6000810043f */
[----:B------:R-:W5:Y:S01]  /*e2f0*/  MUFU.EX2 R153, R153 ;  /* 0x0000009900997308 */ /* 0x000f620000000800 */
[----:B----4-:R-:W-:-:S07]  /*e300*/  FMNMX.FTZ R13, R154, R21, !PT ;  /* 0x000000159a0d7209 */ /* 0x010fce0007810000 */
[----:B------:R-:W4:Y:S01]  /*e310*/  MUFU.EX2 R156, R156 ;  /* 0x0000009c009c7308 */ /* 0x000f220000000800 */
[----:B------:R-:W-:Y:S01]  /*e320*/  FMNMX.FTZ R13, R155, R13, !PT ;  /* 0x0000000d9b0d7209 */ /* 0x000fe20007810000 */
[----:B---3--:R-:W-:Y:S01]  /*e330*/  FFMA.FTZ R0, R164, R0, R152 ;  /* 0x00000000a4007223 */ /* 0x008fe20000010098 */
[-C--:B------:R-:W-:Y:S01]  /*e340*/  FMUL.FTZ R24, R24, R164.reuse ;  /* 0x000000a418187220 */ /* 0x080fe20000410000 */
[-C--:B------:R-:W-:Y:S01]  /*e350*/  FMUL.FTZ R25, R25, R164.reuse ;  /* 0x000000a419197220 */ /* 0x080fe20000410000 */
[----:B------:R-:W-:Y:S01]  /*e360*/  FMNMX.FTZ R13, R158, R13, !PT ;  /* 0x0000000d9e0d7209 */ /* 0x000fe20007810000 */
[-C--:B------:R-:W-:Y:S01]  /*e370*/  FMUL.FTZ R28, R28, R164.reuse ;  /* 0x000000a41c1c7220 */ /* 0x080fe20000410000 */
[----:B------:R-:W-:Y:S01]  /*e380*/  FMUL.FTZ R29, R29, R164 ;  /* 0x000000a41d1d7220 */ /* 0x000fe20000410000 */
[----:B------:R-:W3:Y:S01]  /*e390*/  MUFU.EX2 R157, R157 ;  /* 0x0000009d009d7308 */ /* 0x000ee20000000800 */
[----:B------:R-:W-:Y:S01]  /*e3a0*/  FMNMX.FTZ R13, R159, R13, !PT ;  /* 0x0000000d9f0d7209 */ /* 0x000fe20007810000 */
[C---:B-----5:R-:W-:Y:S01]  /*e3b0*/  FADD.FTZ R0, R153.reuse, R0 ;  /* 0x0000000099007221 */ /* 0x060fe20000010000 */
[----:B------:R-:W-:Y:S01]  /*e3c0*/  F2FP.BF16.F32.PACK_AB R184, R153, R152 ;  /* 0x0000009899b8723e */ /* 0x000fe200000010ff */
[-C--:B------:R-:W-:Y:S01]  /*e3d0*/  FMUL.FTZ R32, R32, R164.reuse ;  /* 0x000000a420207220 */ /* 0x080fe20000410000 */
[----:B------:R-:W-:Y:S01]  /*e3e0*/  FMNMX.FTZ R13, R162, R13, !PT ;  /* 0x0000000da20d7209 */ /* 0x000fe20007810000 */
[-C--:B------:R-:W-:Y:S01]  /*e3f0*/  FMUL.FTZ R33, R33, R164.reuse ;  /* 0x000000a421217220 */ /* 0x080fe20000410000 */
[-C--:B------:R-:W-:Y:S01]  /*e400*/  FMUL.FTZ R36, R36, R164.reuse ;  /* 0x000000a424247220 */ /* 0x080fe20000410000 */
[----:B------:R-:W5:Y:S01]  /*e410*/  MUFU.EX2 R152, R160 ;  /* 0x000000a000987308 */ /* 0x000f620000000800 */
[----:B------:R-:W-:Y:S01]  /*e420*/  FMNMX.FTZ R13, R163, R13, !PT ;  /* 0x0000000da30d7209 */ /* 0x000fe20007810000 */
[----:B----4-:R-:W-:Y:S01]  /*e430*/  FADD.FTZ R0, R156, R0 ;  /* 0x000000009c007221 */ /* 0x010fe20000010000 */
[-C--:B------:R-:W-:Y:S01]  /*e440*/  FMUL.FTZ R37, R37, R164.reuse ;  /* 0x000000a425257220 */ /* 0x080fe20000410000 */
[-C--:B------:R-:W-:Y:S01]  /*e450*/  FMUL.FTZ R40, R40, R164.reuse ;  /* 0x000000a428287220 */ /* 0x080fe20000410000 */
[----:B------:R-:W-:Y:S01]  /*e460*/  FMNMX.FTZ R13, R166, R13, !PT ;  /* 0x0000000da60d7209 */ /* 0x000fe20007810000 */
[-C--:B------:R-:W-:Y:S01]  /*e470*/  FMUL.FTZ R41, R41, R164.reuse ;  /* 0x000000a429297220 */ /* 0x080fe20000410000 */
[----:B------:R-:W-:Y:S01]  /*e480*/  FMUL.FTZ R44, R44, R164 ;  /* 0x000000a42c2c7220 */ /* 0x000fe20000410000 */
[----:B------:R-:W4:Y:S01]  /*e490*/  MUFU.EX2 R187, R187 ;  /* 0x000000bb00bb7308 */ /* 0x000f220000000800 */
[----:B------:R-:W-:Y:S01]  /*e4a0*/  FMNMX.FTZ R13, R167, R13, !PT ;  /* 0x0000000da70d7209 */ /* 0x000fe20007810000 */
[C---:B---3--:R-:W-:Y:S01]  /*e4b0*/  FADD.FTZ R0, R157.reuse, R0 ;  /* 0x000000009d007221 */ /* 0x048fe20000010000 */
[----:B0-----:R-:W-:Y:S01]  /*e4c0*/  F2FP.BF16.F32.PACK_AB R186, R157, R156 ;  /* 0x0000009c9dba723e */ /* 0x001fe200000010ff */
[-C--:B------:R-:W-:Y:S01]  /*e4d0*/  FMUL.FTZ R45, R45, R164.reuse ;  /* 0x000000a42d2d7220 */ /* 0x080fe20000410000 */
[----:B------:R-:W-:Y:S01]  /*e4e0*/  FMNMX.FTZ R13, R170, R13, !PT ;  /* 0x0000000daa0d7209 */ /* 0x000fe20007810000 */
[-C--:B------:R-:W-:Y:S01]  /*e4f0*/  FMUL.FTZ R48, R48, R164.reuse ;  /* 0x000000a430307220 */ /* 0x080fe20000410000 */
[-C--:B------:R-:W-:Y:S01]  /*e500*/  FMUL.FTZ R49, R49, R164.reuse ;  /* 0x000000a431317220 */ /* 0x080fe20000410000 */
[----:B------:R-:W0:Y:S01]  /*e510*/  MUFU.EX2 R161, R161 ;  /* 0x000000a100a17308 */ /* 0x000e220000000800 */
[----:B------:R-:W-:Y:S01]  /*e520*/  FMNMX.FTZ R13, R171, R13, !PT ;  /* 0x0000000dab0d7209 */ /* 0x000fe20007810000 */
[----:B-----5:R-:W-:Y:S01]  /*e530*/  FADD.FTZ R0, R152, R0 ;  /* 0x0000000098007221 */ /* 0x020fe20000010000 */
[-C--:B------:R-:W-:Y:S01]  /*e540*/  FMUL.FTZ R52, R52, R164.reuse ;  /* 0x000000a434347220 */ /* 0x080fe20000410000 */
[-C--:B------:R-:W-:Y:S01]  /*e550*/  FMUL.FTZ R53, R53, R164.reuse ;  /* 0x000000a435357220 */ /* 0x080fe20000410000 */
[----:B------:R-:W-:Y:S01]  /*e560*/  FMNMX.FTZ R13, R174, R13, !PT ;  /* 0x0000000dae0d7209 */ /* 0x000fe20007810000 */
[-C--:B------:R-:W-:Y:S01]  /*e570*/  FMUL.FTZ R56, R56, R164.reuse ;  /* 0x000000a438387220 */ /* 0x080fe20000410000 */
[----:B------:R-:W-:Y:S01]  /*e580*/  FMUL.FTZ R57, R57, R164 ;  /* 0x000000a439397220 */ /* 0x000fe20000410000 */
[----:B------:R-:W3:Y:S01]  /*e590*/  MUFU.EX2 R165, R165 ;  /* 0x000000a500a57308 */ /* 0x000ee20000000800 */
[----:B------:R-:W-:Y:S01]  /*e5a0*/  FMNMX.FTZ R13, R175, R13, !PT ;  /* 0x0000000daf0d7209 */ /* 0x000fe20007810000 */
[C---:B----4-:R-:W-:Y:S01]  /*e5b0*/  FADD.FTZ R0, R187.reuse, R0 ;  /* 0x00000000bb007221 */ /* 0x050fe20000010000 */
[----:B------:R-:W-:Y:S01]  /*e5c0*/  F2FP.BF16.F32.PACK_AB R152, R187, R152 ;  /* 0x00000098bb98723e */ /* 0x000fe200000010ff */
[-C--:B------:R-:W-:Y:S01]  /*e5d0*/  FMUL.FTZ R60, R60, R164.reuse ;  /* 0x000000a43c3c7220 */ /* 0x080fe20000410000 */
[----:B------:R-:W-:Y:S01]  /*e5e0*/  FMNMX.FTZ R13, R178, R13, !PT ;  /* 0x0000000db20d7209 */ /* 0x000fe20007810000 */
[-C--:B------:R-:W-:Y:S01]  /*e5f0*/  FMUL.FTZ R61, R61, R164.reuse ;  /* 0x000000a43d3d7220 */ /* 0x080fe20000410000 */
[-C--:B------:R-:W-:Y:S01]  /*e600*/  FMUL.FTZ R64, R64, R164.reuse ;  /* 0x000000a440407220 */ /* 0x080fe20000410000 */
[----:B------:R-:W4:Y:S01]  /*e610*/  MUFU.EX2 R156, R168 ;  /* 0x000000a8009c7308 */ /* 0x000f220000000800 */
        /* <DEDUP_REMOVED lines=9> */
[----:B---3--:R-:W-:Y:S01]  /*e6b0*/  FADD.FTZ R0, R165, R0 ;  /* 0x00000000a5007221 */ /* 0x008fe20000010000 */
[-C--:B------:R-:W-:Y:S01]  /*e6c0*/  FMUL.FTZ R73, R73, R164.reuse ;  /* 0x000000a449497220 */ /* 0x080fe20000410000 */
[-C--:B------:R-:W-:Y:S01]  /*e6d0*/  FMUL.FTZ R76, R76, R164.reuse ;  /* 0x000000a44c4c7220 */ /* 0x080fe20000410000 */
[-C--:B------:R-:W-:Y:S01]  /*e6e0*/  FMUL.FTZ R77, R77, R164.reuse ;  /* 0x000000a44d4d7220 */ /* 0x080fe20000410000 */
[----:B------:R-:W3:Y:S01]  /*e6f0*/  SHFL.BFLY PT, R153, R13, 0x2, 0x1f ;  /* 0x0c401f000d997f89 */ /* 0x000ee200000e0000 */
        /* <DEDUP_REMOVED lines=18> */
[----:B-----5:R-:W-:Y:S01]  /*e820*/  FADD.FTZ R0, R172, R0 ;  /* 0x00000000ac007221 */ /* 0x020fe20000010000 */
[-C--:B------:R-:W-:Y:S01]  /*e830*/  FMUL.FTZ R104, R104, R164.reuse ;  /* 0x000000a468687220 */ /* 0x080fe20000410000 */
[-C--:B------:R-:W-:Y:S01]  /*e840*/  FMUL.FTZ R105, R105, R164.reuse ;  /* 0x000000a469697220 */ /* 0x080fe20000410000 */
[-C--:B------:R-:W-:Y:S01]  /*e850*/  FMUL.FTZ R108, R108, R164.reuse ;  /* 0x000000a46c6c7220 */ /* 0x080fe20000410000 */
[-C--:B------:R-:W-:Y:S01]  /*e860*/  FMUL.FTZ R109, R109, R164.reuse ;  /* 0x000000a46d6d7220 */ /* 0x080fe20000410000 */
[----:B---3--:R-:W-:Y:S01]  /*e870*/  FMNMX.FTZ R13, R13, R153, !PT ;  /* 0x000000990d0d7209 */ /* 0x008fe20007810000 */
[-C--:B------:R-:W-:Y:S01]  /*e880*/  FMUL.FTZ R112, R112, R164.reuse ;  /* 0x000000a470707220 */ /* 0x080fe20000410000 */
[----:B------:R-:W3:Y:S01]  /*e890*/  MUFU.EX2 R177, R177 ;  /* 0x000000b100b17308 */ /* 0x000ee20000000800 */
[----:B----4-:R-:W-:Y:S01]  /*e8a0*/  FADD.FTZ R0, R173, R0 ;  /* 0x00000000ad007221 */ /* 0x010fe20000010000 */
[-C--:B------:R-:W-:Y:S01]  /*e8b0*/  FMUL.FTZ R113, R113, R164.reuse ;  /* 0x000000a471717220 */ /* 0x080fe20000410000 */
[----:B------:R-:W4:Y:S01]  /*e8c0*/  SHFL.BFLY PT, R153, R13, 0x1, 0x1f ;  /* 0x0c201f000d997f89 */ /* 0x000f2200000e0000 */
[-C--:B------:R-:W-:Y:S01]  /*e8d0*/  FMUL.FTZ R116, R116, R164.reuse ;  /* 0x000000a474747220 */ /* 0x080fe20000410000 */
[-C--:B------:R-:W-:Y:S01]  /*e8e0*/  FMUL.FTZ R117, R117, R164.reuse ;  /* 0x000000a475757220 */ /* 0x080fe20000410000 */
[-C--:B------:R-:W-:Y:S01]  /*e8f0*/  FMUL.FTZ R120, R120, R164.reuse ;  /* 0x000000a478787220 */ /* 0x080fe20000410000 */
[-C--:B------:R-:W-:Y:S01]  /*e900*/  FMUL.FTZ R121, R121, R164.reuse ;  /* 0x000000a479797220 */ /* 0x080fe20000410000 */
[----:B------:R-:W5:Y:S01]  /*e910*/  MUFU.EX2 R180, R180 ;  /* 0x000000b400b47308 */ /* 0x000f620000000800 */
        /* <DEDUP_REMOVED lines=18> */
[----:B----4-:R-:W-:Y:S01]  /*ea40*/  FMNMX.FTZ R13, R13, R153, !PT ;  /* 0x000000990d0d7209 */ /* 0x010fe20007810000 */
[----:B------:R-:W-:-:S02]  /*ea50*/  @!P1 IMAD R153, R185, 0x40, R197 ;  /* 0x00000040b9999824 */ /* 0x000fc400078e02c5 */
[----:B------:R-:W-:Y:S02]  /*ea60*/  FMUL.FTZ R149, R149, R164 ;  /* 0x000000a495957220 */ /* 0x000fe40000410000 */
[----:B------:R-:W-:Y:S01]  /*ea70*/  FADD.FTZ R21, -R13, R21 ;  /* 0x000000150d157221 */ /* 0x000fe20000010100 */
[----:B------:R-:W-:Y:S02]  /*ea80*/  @!P1 IMAD R153, R153, 0x4, R2 ;  /* 0x0000000499999824 */ /* 0x000fe400078e0202 */
[----:B0-----:R-:W-:Y:S01]  /*ea90*/  FADD.FTZ R0, R181, R0 ;  /* 0x00000000b5007221 */ /* 0x001fe20000010000 */
[-C--:B------:R-:W-:Y:S02]  /*eaa0*/  FMUL.FTZ R21, R21, R12.reuse ;  /* 0x0000000c15157220 */ /* 0x080fe40000410000 */
[----:B------:R-:W-:Y:S04]  /*eab0*/  @!P1 STS [R153+0x28800], R164 ;  /* 0x028800a499009388 */ /* 0x000fe80000000800 */
        /* <DEDUP_REMOVED lines=64> */
[----:B------:R-:W-:Y:S01]  /*eec0*/  BAR.SYNC.DEFER_BLOCKING 0xf, 0x100 ;  /* 0x03c4000000007b1d */ /* 0x000fe20000010000 */
        /* <DEDUP_REMOVED lines=22> */
[----:B0-----:R-:W-:Y:S01]  /*f030*/  FADD.FTZ R155, R157, R154 ;  /* 0x0000009a9d9b7221 */ /* 0x001fe20000010000 */
        /* <DEDUP_REMOVED lines=45> */
.L_x_4645:
[----:B------:R3:W4:Y:S01]  /*f310*/  SYNCS.PHASECHK.TRANS64.TRYWAIT P1, [R215+URZ+0x28c50], R20 ;  /* 0x028c5014d70075a7 */ /* 0x000722000802017f */
[----:B------:R-:W-:Y:S05]  /*f320*/  @!P0 BRA `(.L_x_4646) ;  /* 0x0000000000048947 */ /* 0x000fea0003800000 */
[----:B------:R-:W-:Y:S01]  /*f330*/  BPT.TRAP 0x1 ;  /* 0x000000040000795c */ /* 0x000fe20000300000 */
.L_x_4646:
[----:B------:R-:W-:Y:S04]  /*f340*/  BSSY B1, `(.L_x_4647) ;  /* 0x0000004000017945 */ /* 0x000fe80003800000 */
[----:B----4-:R-:W-:Y:S05]  /*f350*/  @P1 BRA `(.L_x_4648) ;  /* 0x0000000000081947 */ /* 0x010fea0003800000 */
[----:B------:R-:W4:Y:S02]  /*f360*/  SYNCS.PHASECHK.TRANS64.TRYWAIT P1, [R215+URZ+0x28c50], R20 ;  /* 0x028c5014d70075a7 */ /* 0x000f24000802017f */
[----:B----4-:R-:W-:Y:S05]  /*f370*/  @!P1 BRA `(.L_x_4649) ;  /* 0x000000c400cc9947 */ /* 0x010fea0003800000 */
.L_x_4648:
[----:B------:R-:W-:Y:S05]  /*f380*/  BSYNC B1 ;  /* 0x0000000000017941 */ /* 0x000fea0003800000 */
.L_x_4647:
[----:B-1234-:R-:W-:Y:S01]  /*f390*/  IMAD R20, R18, 0x1000, R199 ;  /* 0x0000100012147824 */ /* 0x01efe200078e02c7 */
        /* <DEDUP_REMOVED lines=15> */
[C---:B0-----:R-:W-:Y:S01]  /*f490*/  VIADD R152, R20.reuse, 0x100 ;  /* 0x0000010014987836 */ /* 0x041fe20000000000 */
        /* <DEDUP_REMOVED lines=24> */
.L_x_4650:
[C---:B------:R-:W-:Y:S01]  /*f620*/  ISETP.GT.AND P1, PT, R214.reuse, RZ, PT ;  /* 0x000000ffd600720c */ /* 0x040fe20003f24270 */
        /* <DEDUP_REMOVED lines=8> */
.L_x_4638:
[----:B------:R-:W-:Y:S05]  /*f6b0*/  BSYNC B0 ;  /* 0x0000000000007941 */ /* 0x000fea0003800000 */
.L_x_4637:
[----:B------:R-:W2:Y:S04]  /*f6c0*/  LDL.LU R20, [R1+0x44] ;  /* 0x0000440001147983 */ /* 0x000ea80000300800 */
[----:B------:R-:W3:Y:S04]  /*f6d0*/  SHFL.BFLY PT, R5, R0, 0x2, 0x1f ;  /* 0x0c401f0000057f89 */ /* 0x000ee800000e0000 */
[----:B------:R-:W4:Y:S01]  /*f6e0*/  SHFL.BFLY PT, R4, R3, 0x2, 0x1f ;  /* 0x0c401f0003047f89 */ /* 0x000f2200000e0000 */
[----:B---3--:R-:W-:Y:S01]  /*f6f0*/  FADD.FTZ R5, R5, R0 ;  /* 0x0000000005057221 */ /* 0x008fe20000010000 */
[----:B------:R-:W-:-:S02]  /*f700*/  IMAD.MOV.U32 R0, RZ, RZ, -0x800000 ;  /* 0xff800000ff007424 */ /* 0x000fc400078e00ff */
[----:B----4-:R-:W-:Y:S02]  /*f710*/  FADD.FTZ R4, R4, R3 ;  /* 0x0000000304047221 */ /* 0x010fe40000010000 */
        /* <DEDUP_REMOVED lines=14> */
[----:B------:R-:W-:Y:S02]  /*f800*/  IMAD.MOV.U32 R3, RZ, RZ, -0x800000 ;  /* 0xff800000ff037424 */ /* 0x000fe400078e00ff */
[----:B----4-:R-:W-:-:S04]  /*f810*/  @P1 FMUL.FTZ R4, R9, 0.69314718246459960938 ;  /* 0x3f31721809041820 */ /* 0x010fc80000410000 */
[----:B------:R-:W-:Y:S01]  /*f820*/  @P1 FFMA.FTZ R3, R5, R13, R4 ;  /* 0x0000000d05031223 */ /* 0x000fe20000010004 */
[----:B------:R-:W-:-:S05]  /*f830*/  IMAD.MOV R5, RZ, RZ, -R217 ;  /* 0x000000ffff057224 */ /* 0x000fca00078e0ad9 */
[----:B------:R-:W-:Y:S02]  /*f840*/  ISETP.NE.AND P2, PT, R196, R5, PT ;  /* 0x00000005c400720c */ /* 0x000fe40003f45270 */
[----:B------:R-:W-:-:S06]  /*f850*/  CS2R R4, SRZ ;  /* 0x0000000000047805 */ /* 0x000fcc000001ff00 */
[----:B------:R-:W3:Y:S01]  /*f860*/  @P0 MUFU.RCP R5, R6 ;  /* 0x0000000600050308 */ /* 0x000ee20000001000 */
[----:B------:R-:W-:-:S04]  /*f870*/  PLOP3.LUT P0, PT, PT, PT, PT, 0x8, 0x0 ;  /* 0x000000000000781c */ /* 0x000fc80003f0e170 */
[----:B------:R-:W-:-:S03]  /*f880*/  @!P2 IMAD R9, R18, 0x40, R197 ;  /* 0x000000401209a824 */ /* 0x000fc600078e02c5 */
[----:B------:R-:W4:Y:S01]  /*f890*/  @P1 MUFU.RCP R4, R7 ;  /* 0x0000000700041308 */ /* 0x000f220000001000 */
[----:B------:R-:W-:Y:S02]  /*f8a0*/  VIADD R18, R18, 0x1 ;  /* 0x0000000112127836 */ /* 0x000fe40000000000 */
[----:B------:R-:W-:-:S03]  /*f8b0*/  @!P2 IMAD R9, R9, 0x4, R2 ;  /* 0x000000040909a824 */ /* 0x000fc600078e0202 */
[----:B------:R-:W-:Y:S02]  /*f8c0*/  ISETP.NE.AND P1, PT, R18, 0x2, PT ;  /* 0x000000021200780c */ /* 0x000fe40003f25270 */
[----:B---3--:R3:W-:Y:S02]  /*f8d0*/  @!P2 STS [R9+0x28800], R5 ;  /* 0x028800050900a388 */ /* 0x0087e40000000800 */
[----:B------:R-:W-:Y:S01]  /*f8e0*/  SEL R2, RZ, 0x1, P1 ;  /* 0x00000001ff027807 */ /* 0x000fe20000800000 */
[-C--:B------:R-:W-:Y:S01]  /*f8f0*/  FMUL.FTZ R154, R28, R5.reuse ;  /* 0x000000051c9a7220 */ /* 0x080fe20000410000 */
        /* <DEDUP_REMOVED lines=133> */
.L_x_4563:
[----:B------:R-:W-:Y:S05]  /*10150*/  BSYNC B7 ;  /* 0x0000000000077941 */ /* 0x000fea0003800000 */
.L_x_4561:
[----:B------:R-:W3:Y:S08]  /*10160*/  S2UR UR4, SR_CgaCtaId ;  /* 0x00000000000479c3 */ /* 0x000ef00000008800 */
[----:B------:R-:W-:Y:S01]  /*10170*/  BAR.SYNC.DEFER_BLOCKING 0x5, 0x180 ;  /* 0x0146000000007b1d */ /* 0x000fe20000010000 */
[----:B------:R-:W-:-:S05]  /*10180*/  MOV R2, 0x400 ;  /* 0x0000040000027802 */ /* 0x000fca0000000f00 */
[----:B------:R-:W-:Y:S01]  /*10190*/  BSSY B0, `(.L_x_4652) ;  /* 0x0000323000007945 */ /* 0x000fe20003800000 */
[----:B---3--:R-:W-:-:S05]  /*101a0*/  IMAD.U32 R191, RZ, RZ, UR4 ;  /* 0x00000004ffbf7e24 */ /* 0x008fca000f8e00ff */
[----:B------:R-:W-:-:S05]  /*101b0*/  LEA R2, R191, R2, 0x18 ;  /* 0x00000002bf027211 */ /* 0x000fca00078ec0ff */
[----:B-----5:R3:W4:Y:S01]  /*101c0*/  LDS.128 R24, [R2+0x28cd0] ;  /* 0x028cd00002187984 */ /* 0x0207220000000c00 */
[----:B------:R-:W-:Y:S06]  /*101d0*/  BAR.ARV 0x4, 0x180 ;  /* 0x0106000000007b1d */ /* 0x000fec0000002000 */
[----:B------:R-:W-:Y:S05]  /*101e0*/  @P0 BRA `(.L_x_4653) ;  /* 0x0000002000980947 */ /* 0x000fea0003800000 */
[----:B------:R-:W3:Y:S01]  /*101f0*/  LDL R12, [R1+0x5c] ;  /* 0x00005c00010c7983 */ /* 0x000ee20000100800 */
[----:B------:R-:W0:Y:S01]  /*10200*/  S2R R45, SR_SWINHI ;  /* 0x00000000002d7919 */ /* 0x000e220000002f00 */
[----:B------:R-:W-:Y:S01]  /*10210*/  F2FP.BF16.F32.PACK_AB R7, R31, R7 ;  /* 0x000000071f07723e */ /* 0x000fe200000010ff */
[----:B------:R-:W-:Y:S01]  /*10220*/  ULDC.64 UR4, c[0x0][0xc00] ;  /* 0x0003000000047ab9 */ /* 0x000fe20000000a00 */
[----:B------:R-:W-:Y:S01]  /*10230*/  F2FP.BF16.F32.PACK_AB R4, R8, R10 ;  /* 0x0000000a0804723e */ /* 0x000fe200000010ff */
[----:B------:R-:W4:Y:S04]  /*10240*/  LDL.LU R82, [R1+0x38] ;  /* 0x0000380001527983 */ /* 0x000f280000300800 */
[----:B------:R-:W4:Y:S01]  /*10250*/  LDL.LU R74, [R1+0x3c] ;  /* 0x00003c00014a7983 */ /* 0x000f220000300800 */
[----:B-12---:R-:W-:-:S02]  /*10260*/  MOV R20, R2 ;  /* 0x0000000200147202 */ /* 0x006fc40000000f00 */
[----:B0-----:R-:W-:Y:S02]  /*10270*/  MOV R21, R45 ;  /* 0x0000002d00157202 */ /* 0x001fe40000000f00 */
        /* <DEDUP_REMOVED lines=13> */
[----:B------:R-:W-:Y:S01]  /*10350*/  IMAD.MOV.U32 R80, RZ, RZ, RZ ;  /* 0x000000ffff507224 */ /* 0x000fe200078e00ff */
[----:B------:R-:W-:Y:S01]  /*10360*/  BAR.SYNC.DEFER_BLOCKING 0x1, 0x100 ;  /* 0x0044000000007b1d */ /* 0x000fe20000010000 */
[----:B---3--:R-:W-:-:S03]  /*10370*/  IMAD.WIDE R44, R12, 0x2, R20 ;  /* 0x000000020c2c7825 */ /* 0x008fc600078e0214 */
[----:B------:R-:W-:Y:S01]  /*10380*/  LOP3.LUT R49, R44, 0x380, RZ, 0xc0, !PT ;  /* 0x000003802c317812 */ /* 0x000fe200078ec0ff */
[----:B------:R-:W-:-:S03]  /*10390*/  IMAD.MOV.U32 R31, RZ, RZ, R45 ;  /* 0x000000ffff1f7224 */ /* 0x000fc600078e002d */
[----:B------:R-:W-:-:S04]  /*103a0*/  SHF.R.U64 R49, R49, 0x3, RZ ;  /* 0x0000000331317819 */ /* 0x000fc800000012ff */
[----:B------:R-:W-:-:S04]  /*103b0*/  LOP3.LUT R30, R49, R44, RZ, 0x3c, !PT ;  /* 0x0000002c311e7212 */ /* 0x000fc800078e3cff */
[----:B------:R-:W-:Y:S02]  /*103c0*/  MOV R30, R30 ;  /* 0x0000001e001e7202 */ /* 0x000fe40000000f00 */
[----:B------:R-:W-:-:S04]  /*103d0*/  IADD3 R31, P0, R44, 0x20, RZ ;  /* 0x000000202c1f7810 */ /* 0x000fc80007f1e0ff */
[----:B------:R-:W-:Y:S01]  /*103e0*/  LOP3.LUT R10, R31, 0x380, RZ, 0xc0, !PT ;  /* 0x000003801f0a7812 */ /* 0x000fe200078ec0ff */
[----:B------:R0:W-:Y:S03]  /*103f0*/  STSM.16.M88.4 [R30], R4 ;  /* 0x000000041e007844 */ /* 0x0001e60000000200 */
[----:B------:R-:W-:Y:S01]  /*10400*/  SHF.R.U64 R10, R10, 0x3, RZ ;  /* 0x000000030a0a7819 */ /* 0x000fe200000012ff */
[----:B0-----:R-:W-:-:S03]  /*10410*/  IMAD.X R5, RZ, RZ, R45, P0 ;  /* 0x000000ffff057224 */ /* 0x001fc600000e062d */
[----:B------:R-:W-:-:S04]  /*10420*/  LOP3.LUT R4, R10, R31, RZ, 0x3c, !PT ;  /* 0x0000001f0a047212 */ /* 0x000fc800078e3cff */
[----:B------:R-:W-:Y:S02]  /*10430*/  MOV R12, R4 ;  /* 0x00000004000c7202 */ /* 0x000fe40000000f00 */
[----:B------:R-:W-:-:S04]  /*10440*/  IADD3 R5, P0, R44, 0x40, RZ ;  /* 0x000000402c057810 */ /* 0x000fc80007f1e0ff */
[----:B------:R-:W-:Y:S02]  /*10450*/  LOP3.LUT R4, R5, 0x380, RZ, 0xc0, !PT ;  /* 0x0000038005047812 */ /* 0x000fe400078ec0ff */
[----:B------:R-:W-:Y:S02]  /*10460*/  IADD3 R6, P4, R44, 0x60, RZ ;  /* 0x000000602c067810 */ /* 0x000fe40007f9e0ff */
[----:B------:R-:W-:-:S04]  /*10470*/  SHF.R.U64 R4, R4, 0x3, RZ ;  /* 0x0000000304047819 */ /* 0x000fc800000012ff */
[----:B------:R-:W-:Y:S02]  /*10480*/  LOP3.LUT R4, R4, R5, RZ, 0x3c, !PT ;  /* 0x0000000504047212 */ /* 0x000fe400078e3cff */
[----:B------:R-:W-:Y:S02]  /*10490*/  LOP3.LUT R5, R6, 0x380, RZ, 0xc0, !PT ;  /* 0x0000038006057812 */ /* 0x000fe400078ec0ff */
[----:B------:R-:W-:Y:S02]  /*104a0*/  F2FP.BF16.F32.PACK_AB R10, R28, R36 ;  /* 0x000000241c0a723e */ /* 0x000fe400000010ff */
[----:B------:R-:W-:Y:S02]  /*104b0*/  SHF.R.U64 R5, R5, 0x3, RZ ;  /* 0x0000000305057819 */ /* 0x000fe400000012ff */
[----:B------:R-:W-:Y:S01]  /*104c0*/  IADD3 R14, P5, R44, 0x2000, RZ ;  /* 0x000020002c0e7810 */ /* 0x000fe20007fbe0ff */
[----:B------:R0:W-:Y:S03]  /*104d0*/  STSM.16.M88.4 [R12], R8 ;  /* 0x000000080c007844 */ /* 0x0001e60000000200 */
[----:B------:R-:W-:-:S04]  /*104e0*/  LOP3.LUT R7, R14, 0x380, RZ, 0xc0, !PT ;  /* 0x000003800e077812 */ /* 0x000fc800078ec0ff */
[----:B------:R-:W-:Y:S02]  /*104f0*/  SHF.R.U64 R7, R7, 0x3, RZ ;  /* 0x0000000307077819 */ /* 0x000fe400000012ff */
[----:B0-----:R-:W-:Y:S01]  /*10500*/  LOP3.LUT R8, R5, R6, RZ, 0x3c, !PT ;  /* 0x0000000605087212 */ /* 0x001fe200078e3cff */
[----:B------:R-:W-:Y:S01]  /*10510*/  IMAD.X R5, RZ, RZ, R45, P0 ;  /* 0x000000ffff057224 */ /* 0x000fe200000e062d */
[----:B------:R-:W-:-:S04]  /*10520*/  IADD3 R57, P0, R44, 0x2040, RZ ;  /* 0x000020402c397810 */ /* 0x000fc80007f1e0ff */
[----:B------:R-:W-:Y:S02]  /*10530*/  LOP3.LUT R56, R57, 0x380, RZ, 0xc0, !PT ;  /* 0x0000038039387812 */ /* 0x000fe400078ec0ff */
[----:B------:R-:W-:Y:S02]  /*10540*/  LOP3.LUT R10, R7, R14, RZ, 0x3c, !PT ;  /* 0x0000000e070a7212 */ /* 0x000fe400078e3cff */
[----:B------:R-:W-:Y:S02]  /*10550*/  MOV R9, R4 ;  /* 0x0000000400097202 */ /* 0x000fe40000000f00 */
[----:B------:R-:W-:Y:S02]  /*10560*/  F2FP.BF16.F32.PACK_AB R4, R155, R157 ;  /* 0x0000009d9b04723e */ /* 0x000fe400000010ff */
[----:B------:R-:W-:Y:S02]  /*10570*/  IADD3 R31, P6, R44, 0x2020, RZ ;  /* 0x000020202c1f7810 */ /* 0x000fe40007fde0ff */
[----:B------:R-:W-:-:S02]  /*10580*/  F2FP.BF16.F32.PACK_AB R5, R43, R42 ;  /* 0x0000002a2b05723e */ /* 0x000fc400000010ff */
[----:B------:R-:W-:Y:S02]  /*10590*/  F2FP.BF16.F32.PACK_AB R6, R153, R156 ;  /* 0x0000009c9906723e */ /* 0x000fe400000010ff */
[----:B------:R-:W-:Y:S02]  /*105a0*/  F2FP.BF16.F32.PACK_AB R7, R47, R46 ;  /* 0x0000002e2f07723e */ /* 0x000fe400000010ff */
[----:B------:R-:W-:Y:S02]  /*105b0*/  SHF.R.U64 R56, R56, 0x3, RZ ;  /* 0x0000000338387819 */ /* 0x000fe400000012ff */
[C---:B------:R-:W-:Y:S02]  /*105c0*/  IADD3 R53, P1, R44.reuse, 0x2060, RZ ;  /* 0x000020602c357810 */ /* 0x040fe40007f3e0ff */
[----:B------:R-:W-:Y:S01]  /*105d0*/  IADD3 R49, P2, R44, 0x4000, RZ ;  /* 0x000040002c317810 */ /* 0x000fe20007f5e0ff */
[----:B------:R0:W-:Y:S01]  /*105e0*/  STSM.16.M88.4 [R9], R4 ;  /* 0x0000000409007844 */ /* 0x0001e20000000200 */
        /* <DEDUP_REMOVED lines=8> */
[----:B0-----:R-:W-:Y:S01]  /*10670*/  IADD3 R7, P0, R44, 0x6020, RZ ;  /* 0x000060202c077810 */ /* 0x001fe20007f1e0ff */
[--C-:B------:R-:W-:Y:S01]  /*10680*/  IMAD.X R9, RZ, RZ, R45.reuse, P4 ;  /* 0x000000ffff097224 */ /* 0x100fe200020e062d */
[----:B------:R-:W-:Y:S02]  /*10690*/  LOP3.LUT R30, R30, R31, RZ, 0x3c, !PT ;  /* 0x0000001f1e1e7212 */ /* 0x000fe400078e3cff */
[----:B------:R-:W-:Y:S01]  /*106a0*/  LOP3.LUT R6, R7, 0x380, RZ, 0xc0, !PT ;  /* 0x0000038007067812 */ /* 0x000fe200078ec0ff */
[--C-:B------:R-:W-:Y:S01]  /*106b0*/  IMAD.X R11, RZ, RZ, R45.reuse, P5 ;  /* 0x000000ffff0b7224 */ /* 0x100fe200028e062d */
[----:B------:R-:W-:Y:S01]  /*106c0*/  LOP3.LUT R52, R52, R53, RZ, 0x3c, !PT ;  /* 0x0000003534347212 */ /* 0x000fe200078e3cff */
[--C-:B------:R-:W-:Y:S01]  /*106d0*/  IMAD.X R31, RZ, RZ, R45.reuse, P6 ;  /* 0x000000ffff1f7224 */ /* 0x100fe200030e062d */
[----:B------:R-:W-:Y:S01]  /*106e0*/  LOP3.LUT R48, R48, R49, RZ, 0x3c, !PT ;  /* 0x0000003130307212 */ /* 0x000fe200078e3cff */
[--C-:B------:R-:W-:Y:S01]  /*106f0*/  IMAD.X R53, RZ, RZ, R45.reuse, P1 ;  /* 0x000000ffff357224 */ /* 0x100fe200008e062d */
[C---:B------:R-:W-:Y:S01]  /*10700*/  IADD3 R35, P3, R44.reuse, 0x4020, RZ ;  /* 0x000040202c237810 */ /* 0x040fe20007f7e0ff */
[----:B------:R-:W-:Y:S01]  /*10710*/  IMAD.X R49, RZ, RZ, R45, P2 ;  /* 0x000000ffff317224 */ /* 0x000fe200010e062d */
[----:B------:R-:W-:-:S02]  /*10720*/  IADD3 R47, P4, R44, 0x4040, RZ ;  /* 0x000040402c2f7810 */ /* 0x000fc40007f9e0ff */
[C---:B------:R-:W-:Y:S02]  /*10730*/  IADD3 R43, P5, R44.reuse, 0x4060, RZ ;  /* 0x000040602c2b7810 */ /* 0x040fe40007fbe0ff */
[----:B------:R-:W-:Y:S02]  /*10740*/  IADD3 R39, P6, R44, 0x6000, RZ ;  /* 0x000060002c277810 */ /* 0x000fe40007fde0ff */
[----:B------:R-:W-:Y:S02]  /*10750*/  SHF.R.U64 R6, R6, 0x3, RZ ;  /* 0x0000000306067819 */ /* 0x000fe400000012ff */
[C---:B------:R-:W-:Y:S02]  /*10760*/  IADD3 R4, P1, R44.reuse, 0x6040, RZ ;  /* 0x000060402c047810 */ /* 0x040fe40007f3e0ff */
[----:B------:R-:W-:Y:S02]  /*10770*/  IADD3 R44, P2, R44, 0x6060, RZ ;  /* 0x000060602c2c7810 */ /* 0x000fe40007f5e0ff */
[----:B------:R-:W-:-:S02]  /*10780*/  LOP3.LUT R46, R47, 0x380, RZ, 0xc0, !PT ;  /* 0x000003802f2e7812 */ /* 0x000fc400078ec0ff */
[----:B------:R-:W-:Y:S02]  /*10790*/  LOP3.LUT R6, R6, R7, RZ, 0x3c, !PT ;  /* 0x0000000706067212 */ /* 0x000fe400078e3cff */
[----:B------:R-:W-:Y:S02]  /*107a0*/  LOP3.LUT R7, R4, 0x380, RZ, 0xc0, !PT ;  /* 0x0000038004077812 */ /* 0x000fe400078ec0ff */
[----:B------:R-:W-:Y:S02]  /*107b0*/  LOP3.LUT R5, R44, 0x380, RZ, 0xc0, !PT ;  /* 0x000003802c057812 */ /* 0x000fe400078ec0ff */
[----:B------:R-:W-:Y:S02]  /*107c0*/  SHF.R.U64 R46, R46, 0x3, RZ ;  /* 0x000000032e2e7819 */ /* 0x000fe400000012ff */
[----:B------:R-:W-:Y:S02]  /*107d0*/  SHF.R.U64 R7, R7, 0x3, RZ ;  /* 0x0000000307077819 */ /* 0x000fe400000012ff */
[----:B------:R-:W-:-:S02]  /*107e0*/  SHF.R.U64 R5, R5, 0x3, RZ ;  /* 0x0000000305057819 */ /* 0x000fc400000012ff */
[----:B------:R-:W-:Y:S02]  /*107f0*/  LOP3.LUT R34, R35, 0x380, RZ, 0xc0, !PT ;  /* 0x0000038023227812 */ /* 0x000fe400078ec0ff */
[----:B------:R-:W-:Y:S02]  /*10800*/  LOP3.LUT R38, R39, 0x380, RZ, 0xc0, !PT ;  /* 0x0000038027267812 */ /* 0x000fe400078ec0ff */
[----:B------:R-:W-:Y:S02]  /*10810*/  LOP3.LUT R42, R43, 0x380, RZ, 0xc0, !PT ;  /* 0x000003802b2a7812 */ /* 0x000fe400078ec0ff */
        /* <DEDUP_REMOVED lines=8> */
[----:B------:R-:W-:Y:S02]  /*108a0*/  SHF.R.U64 R42, R42, 0x3, RZ ;  /* 0x000000032a2a7819 */ /* 0x000fe400000012ff */
[----:B------:R-:W-:Y:S01]  /*108b0*/  LOP3.LUT R34, R34, R35, RZ, 0x3c, !PT ;  /* 0x0000002322227212 */ /* 0x000fe200078e3cff */
[--C-:B------:R-:W-:Y:S01]  /*108c0*/  IMAD.X R35, RZ, RZ, R45.reuse, P3 ;  /* 0x000000ffff237224 */ /* 0x100fe200018e062d */
[----:B------:R-:W-:Y:S02]  /*108d0*/  MOV R47, R46 ;  /* 0x0000002e002f7202 */ /* 0x000fe40000000f00 */
[----:B------:R-:W-:Y:S01]  /*108e0*/  LOP3.LUT R38, R38, R39, RZ, 0x3c, !PT ;  /* 0x0000002726267212 */ /* 0x000fe200078e3cff */
[----:B------:R-:W-:Y:S01]  /*108f0*/  IMAD.X R39, RZ, RZ, R45, P6 ;  /* 0x000000ffff277224 */ /* 0x000fe200030e062d */
[----:B----4-:R-:W-:-:S02]  /*10900*/  MOV R24, R6 ;  /* 0x0000000600187202 */ /* 0x010fc40000000f00 */
[----:B------:R-:W-:Y:S02]  /*10910*/  MOV R46, R4 ;  /* 0x00000004002e7202 */ /* 0x000fe40000000f00 */
[----:B------:R-:W-:Y:S01]  /*10920*/  LOP3.LUT R42, R42, R43, RZ, 0x3c, !PT ;  /* 0x0000002b2a2a7212 */ /* 0x000fe200078e3cff */
[----:B------:R-:W-:Y:S01]  /*10930*/  IMAD.X R43, RZ, RZ, R45, P5 ;  /* 0x000000ffff2b7224 */ /* 0x000fe200028e062d */
[----:B------:R-:W-:Y:S02]  /*10940*/  MOV R36, R8 ;  /* 0x0000000800247202 */ /* 0x000fe40000000f00 */
[----:B------:R-:W-:Y:S02]  /*10950*/  F2FP.BF16.F32.PACK_AB R4, R161, R163 ;  /* 0x000000a3a104723e */ /* 0x000fe400000010ff */
[----:B------:R-:W-:Y:S02]  /*10960*/  F2FP.BF16.F32.PACK_AB R5, R51, R50 ;  /* 0x000000323305723e */ /* 0x000fe400000010ff */
[----:B------:R-:W-:-:S02]  /*10970*/  F2FP.BF16.F32.PACK_AB R6, R159, R162 ;  /* 0x000000a29f06723e */ /* 0x000fc400000010ff */
[----:B------:R-:W-:Y:S02]  /*10980*/  F2FP.BF16.F32.PACK_AB R7, R55, R54 ;  /* 0x000000363707723e */ /* 0x000fe400000010ff */
[----:B------:R-:W-:Y:S02]  /*10990*/  MOV R66, R10 ;  /* 0x0000000a00427202 */ /* 0x000fe40000000f00 */
[----:B------:R-:W-:Y:S02]  /*109a0*/  F2FP.BF16.F32.PACK_AB R8, R158, R160 ;  /* 0x000000a09e08723e */ /* 0x000fe400000010ff */
[----:B------:R-:W-:Y:S02]  /*109b0*/  F2FP.BF16.F32.PACK_AB R9, R59, R58 ;  /* 0x0000003a3b09723e */ /* 0x000fe400000010ff */
[----:B------:R-:W-:Y:S02]  /*109c0*/  F2FP.BF16.F32.PACK_AB R10, R61, R60 ;  /* 0x0000003c3d0a723e */ /* 0x000fe400000010ff */
[----:B------:R-:W-:-:S02]  /*109d0*/  F2FP.BF16.F32.PACK_AB R11, R63, R62 ;  /* 0x0000003e3f0b723e */ /* 0x000fc400000010ff */
[----:B------:R-:W-:Y:S02]  /*109e0*/  MOV R70, R30 ;  /* 0x0000001e00467202 */ /* 0x000fe40000000f00 */
[----:B------:R-:W-:Y:S02]  /*109f0*/  MOV R56, R56 ;  /* 0x0000003800387202 */ /* 0x000fe40000000f00 */
[----:B------:R-:W-:Y:S02]  /*10a00*/  MOV R48, R48 ;  /* 0x0000003000307202 */ /* 0x000fe40000000f00 */
[----:B------:R-:W-:Y:S02]  /*10a10*/  F2FP.BF16.F32.PACK_AB R12, R65, R64 ;  /* 0x00000040410c723e */ /* 0x000fe400000010ff */
[----:B------:R-:W-:Y:S01]  /*10a20*/  F2FP.BF16.F32.PACK_AB R14, R69, R68 ;  /* 0x00000044450e723e */ /* 0x000fe200000010ff */
[----:B------:R0:W-:Y:S01]  /*10a30*/  STSM.16.M88.4 [R36], R4 ;  /* 0x0000000424007844 */ /* 0x0001e20000000200 */
[----:B------:R-:W-:-:S02]  /*10a40*/  MOV R57, R52 ;  /* 0x0000003400397202 */ /* 0x000fc40000000f00 */
[----:B------:R-:W-:Y:S02]  /*10a50*/  MOV R49, R34 ;  /* 0x0000002200317202 */ /* 0x000fe40000000f00 */
[----:B------:R-:W-:Y:S02]  /*10a60*/  F2FP.BF16.F32.PACK_AB R28, R73, R72 ;  /* 0x00000048491c723e */ /* 0x000fe400000010ff */
[----:B------:R-:W-:Y:S02]  /*10a70*/  F2FP.BF16.F32.PACK_AB R30, R77, R76 ;  /* 0x0000004c4d1e723e */ /* 0x000fe400000010ff */
[----:B------:R-:W-:Y:S02]  /*10a80*/  F2FP.BF16.F32.PACK_AB R31, R79, R78 ;  /* 0x0000004e4f1f723e */ /* 0x000fe400000010ff */
[----:B------:R-:W-:Y:S02]  /*10a90*/  MOV R53, R38 ;  /* 0x0000002600357202 */ /* 0x000fe40000000f00 */
[----:B------:R-:W-:-:S02]  /*10aa0*/  F2FP.BF16.F32.PACK_AB R34, R85, R84 ;  /* 0x000000545522723e */ /* 0x000fc400000010ff */
[----:B------:R-:W-:Y:S01]  /*10ab0*/  F2FP.BF16.F32.PACK_AB R35, R87, R86 ;  /* 0x000000565723723e */ /* 0x000fe200000010ff */
[----:B------:R1:W-:Y:S01]  /*10ac0*/  STSM.16.M88.4 [R66], R8 ;  /* 0x0000000842007844 */ /* 0x0003e20000000200 */
[----:B------:R-:W-:Y:S02]  /*10ad0*/  MOV R52, R42 ;  /* 0x0000002a00347202 */ /* 0x000fe40000000f00 */
[----:B0-----:R-:W-:Y:S02]  /*10ae0*/  F2FP.BF16.F32.PACK_AB R36, R89, R88 ;  /* 0x000000585924723e */ /* 0x001fe400000010ff */
[----:B------:R-:W-:Y:S02]  /*10af0*/  F2FP.BF16.F32.PACK_AB R38, R93, R92 ;  /* 0x0000005c5d26723e */ /* 0x000fe400000010ff */
[----:B------:R-:W-:Y:S01]  /*10b00*/  F2FP.BF16.F32.PACK_AB R39, R95, R94 ;  /* 0x0000005e5f27723e */ /* 0x000fe200000010ff */
[----:B------:R0:W-:Y:S01]  /*10b10*/  STSM.16.M88.4 [R70], R12 ;  /* 0x0000000c46007844 */ /* 0x0001e20000000200 */
[----:B------:R-:W-:-:S02]  /*10b20*/  F2FP.BF16.F32.PACK_AB R42, R101, R100 ;  /* 0x00000064652a723e */ /* 0x000fc400000010ff */
[----:B------:R-:W-:Y:S01]  /*10b30*/  F2FP.BF16.F32.PACK_AB R43, R103, R102 ;  /* 0x00000066672b723e */ /* 0x000fe200000010ff */
[----:B------:R-:W-:Y:S01]  /*10b40*/  STSM.16.M88.4 [R56], R28 ;  /* 0x0000001c38007844 */ /* 0x000fe20000000200 */
[----:B------:R-:W-:Y:S02]  /*10b50*/  F2FP.BF16.F32.PACK_AB R4, R105, R104 ;  /* 0x000000686904723e */ /* 0x000fe400000010ff */
[----:B------:R-:W-:Y:S02]  /*10b60*/  F2FP.BF16.F32.PACK_AB R5, R107, R106 ;  /* 0x0000006a6b05723e */ /* 0x000fe400000010ff */
[----:B------:R-:W-:Y:S02]  /*10b70*/  F2FP.BF16.F32.PACK_AB R6, R109, R108 ;  /* 0x0000006c6d06723e */ /* 0x000fe400000010ff */
[----:B------:R-:W-:Y:S01]  /*10b80*/  F2FP.BF16.F32.PACK_AB R7, R111, R110 ;  /* 0x0000006e6f07723e */ /* 0x000fe200000010ff */
[----:B------:R2:W-:Y:S01]  /*10b90*/  STSM.16.M88.4 [R57], R32 ;  /* 0x0000002039007844 */ /* 0x0005e20000000200 */
[----:B-1----:R-:W-:-:S02]  /*10ba0*/  F2FP.BF16.F32.PACK_AB R8, R113, R112 ;  /* 0x000000707108723e */ /* 0x002fc400000010ff */
[----:B------:R-:W-:Y:S02]  /*10bb0*/  F2FP.BF16.F32.PACK_AB R9, R115, R114 ;  /* 0x000000727309723e */ /* 0x000fe400000010ff */
[----:B------:R-:W-:Y:S02]  /*10bc0*/  F2FP.BF16.F32.PACK_AB R10, R117, R116 ;  /* 0x00000074750a723e */ /* 0x000fe400000010ff */
[----:B------:R-:W-:Y:S01]  /*10bd0*/  F2FP.BF16.F32.PACK_AB R11, R119, R118 ;  /* 0x00000076770b723e */ /* 0x000fe200000010ff */
[----:B------:R-:W-:Y:S01]  /*10be0*/  STSM.16.M88.4 [R48], R36 ;  /* 0x0000002430007844 */ /* 0x000fe20000000200 */
[----:B------:R-:W-:-:S03]  /*10bf0*/  IMAD.X R45, RZ, RZ, R45, P2 ;  /* 0x000000ffff2d7224 */ /* 0x000fc600010e062d */
[----:B------:R-:W-:Y:S01]  /*10c00*/  STSM.16.M88.4 [R49], R40 ;  /* 0x0000002831007844 */ /* 0x000fe20000000200 */
[----:B0-----:R-:W-:-:S03]  /*10c10*/  F2FP.BF16.F32.PACK_AB R12, R121, R120 ;  /* 0x00000078790c723e */ /* 0x001fc600000010ff */
[----:B------:R-:W-:Y:S01]  /*10c20*/  STSM.16.M88.4 [R47], R4 ;  /* 0x000000042f007844 */ /* 0x000fe20000000200 */
[----:B------:R-:W-:Y:S02]  /*10c30*/  F2FP.BF16.F32.PACK_AB R13, R123, R122 ;  /* 0x0000007a7b0d723e */ /* 0x000fe400000010ff */
[----:B------:R-:W-:Y:S01]  /*10c40*/  F2FP.BF16.F32.PACK_AB R14, R125, R124 ;  /* 0x0000007c7d0e723e */ /* 0x000fe200000010ff */
[----:B------:R0:W-:Y:S01]  /*10c50*/  STSM.16.M88.4 [R52], R8 ;  /* 0x0000000834007844 */ /* 0x0001e20000000200 */
[----:B------:R-:W-:Y:S02]  /*10c60*/  F2FP.BF16.F32.PACK_AB R15, R127, R126 ;  /* 0x0000007e7f0f723e */ /* 0x000fe400000010ff */
[----:B------:R-:W-:Y:S02]  /*10c70*/  ISETP.NE.U32.AND P0, PT, RZ, UR4, PT ;  /* 0x00000004ff007c0c */ /* 0x000fe4000bf05070 */
[----:B--2---:R-:W-:Y:S02]  /*10c80*/  F2FP.BF16.F32.PACK_AB R32, R129, R128 ;  /* 0x000000808120723e */ /* 0x004fe400000010ff */
[----:B------:R-:W-:-:S02]  /*10c90*/  F2FP.BF16.F32.PACK_AB R33, R131, R130 ;  /* 0x000000828321723e */ /* 0x000fc400000010ff */
[----:B------:R-:W-:Y:S02]  /*10ca0*/  F2FP.BF16.F32.PACK_AB R34, R133, R132 ;  /* 0x000000848522723e */ /* 0x000fe400000010ff */
[----:B------:R-:W-:Y:S02]  /*10cb0*/  F2FP.BF16.F32.PACK_AB R35, R135, R134 ;  /* 0x000000868723723e */ /* 0x000fe400000010ff */
[----:B------:R-:W-:Y:S02]  /*10cc0*/  F2FP.BF16.F32.PACK_AB R28, R137, R136 ;  /* 0x00000088891c723e */ /* 0x000fe400000010ff */
[----:B0-----:R-:W-:Y:S02]  /*10cd0*/  IADD3 R8, P1, R82, UR4, RZ ;  /* 0x0000000452087c10 */ /* 0x001fe4000ff3e0ff */
        /* <DEDUP_REMOVED lines=17> */
[----:B------:R-:W-:Y:S09]  /*10df0*/  BAR.SYNC.DEFER_BLOCKING 0x1, 0x100 ;  /* 0x0044000000007b1d */ /* 0x000ff20000010000 */
[----:B0-----:R-:W-:Y:S01]  /*10e00*/  @P6 IADD3 R4, P4, R82, UR4, RZ ;  /* 0x0000000452046c10 */ /* 0x001fe2000ff9e0ff */
[----:B------:R-:W-:-:S02]  /*10e10*/  ULDC UR4, c[0x0][0xa88] ;  /* 0x0002a20000047ab9 */ /* 0x000fc40000000800 */
[----:B------:R-:W-:Y:S01]  /*10e20*/  IMAD.U32 R24, RZ, RZ, UR4 ;  /* 0x00000004ff187e24 */ /* 0x000fe2000f8e00ff */
[----:B------:R-:W-:Y:S01]  /*10e30*/  @P6 IADD3.X R5, R74, UR5, RZ, P4, !PT ;  /* 0x000000054a056c10 */ /* 0x000fe2000a7fe4ff */
[----:B------:R0:W5:Y:S04]  /*10e40*/  @P0 LDG.E R80, desc[UR40][R8.64] ;  /* 0x0000002808500981 */ /* 0x000168000c1e1900 */
[----:B------:R0:W5:Y:S01]  /*10e50*/  @P6 LDG.E R24, desc[UR40][R4.64] ;  /* 0x0000002804186981 */ /* 0x000162000c1e1900 */
[----:B------:R-:W1:Y:S02]  /*10e60*/  S2R R90, SR_TID.X ;  /* 0x00000000005a7919 */ /* 0x000e640000002100 */
[----:B-1----:R-:W-:-:S05]  /*10e70*/  VIADD R90, R90, 0xffffff80 ;  /* 0xffffff805a5a7836 */ /* 0x002fca0000000000 */
        /* <DEDUP_REMOVED lines=54> */
[----:B--2---:R-:W-:-:S07]  /*111e0*/  IADD3 R24, -R5, R24, RZ ;  /* 0x0000001805187210 */ /* 0x004fce0007ffe1ff */
.L_x_4654:
[----:B------:R-:W2:Y:S01]  /*111f0*/  LDL.LU R9, [R1+0x40] ;  /* 0x0000400001097983 */ /* 0x000ea20000300800 */
[----:B------:R-:W-:-:S03]  /*11200*/  ISETP.NE.AND P6, PT, R6, RZ, PT ;  /* 0x000000ff0600720c */ /* 0x000fc60003fc5270 */
[----:B------:R-:W3:Y:S01]  /*11210*/  LDL.LU R8, [R1+0x48] ;  /* 0x0000480001087983 */ /* 0x000ee20000300800 */
[----:B------:R-:W0:Y:S01]  /*11220*/  S2R R5, SR_TID.X ;  /* 0x0000000000057919 */ /* 0x000e220000002100 */
[--C-:B------:R-:W-:Y:S02]  /*11230*/  IMAD.X R57, RZ, RZ, R21.reuse, P5 ;  /* 0x000000ffff397224 */ /* 0x100fe400028e0615 */
[----:B------:R-:W-:Y:S01]  /*11240*/  IMAD.X R37, RZ, RZ, R21, P6 ;  /* 0x000000ffff257224 */ /* 0x000fe200030e0615 */
[----:B------:R-:W4:Y:S01]  /*11250*/  LDL R84, [R1+0x34] ;  /* 0x0000340001547983 */ /* 0x000f220000100800 */
        /* <DEDUP_REMOVED lines=51> */
[----:B------:R-:W-:Y:S02]  /*11590*/  IMAD.IADD R30, R197, 0x1, R202 ;  /* 0x00000001c51e7824 */ /* 0x000fe400078e02ca */
        /* <DEDUP_REMOVED lines=38> */
.L_x_4655:
[----:B------:R-:W1:Y:S01]  /*11800*/  LDC R85, c[0x0][0xbe8] ;  /* 0x0002fa00ff557b82 */ /* 0x000e620000000800 */
        /* <DEDUP_REMOVED lines=13> */
[----:B-1----:R-:W-:Y:S01]  /*118e0*/  ISETP.NE.AND P1, PT, R85, 0x1, PT ;  /* 0x000000015500780c */ /* 0x002fe20003f25270 */
        /* <DEDUP_REMOVED lines=8> */
[----:B------:R-:W1:Y:S01]  /*11970*/  @P1 LDC R87, c[0x0][0xbec] ;  /* 0x0002fb00ff571b82 */ /* 0x000e620000000800 */
[----:B------:R-:W-:Y:S01]  /*11980*/  LOP3.LUT R84, R84, 0xfffffff8, RZ, 0xc0, !PT ;  /* 0xfffffff854547812 */ /* 0x000fe200078ec0ff */
[----:B------:R-:W5:Y:S04]  /*11990*/  LD.E.128 R48, desc[UR40][R48.64] ;  /* 0x0000002830307980 */ /* 0x000f68000c101d00 */
[----:B------:R-:W5:Y:S02]  /*119a0*/  LD.E.128 R52, desc[UR40][R52.64] ;  /* 0x0000002834347980 */ /* 0x000f64000c101d00 */
[----:B------:R-:W2:Y:S01]  /*119b0*/  @P1 LDC R89, c[0x0][0xbf0] ;  /* 0x0002fc00ff591b82 */ /* 0x000ea20000000800 */
[----:B------:R-:W-:Y:S01]  /*119c0*/  IMAD.IADD R84, R90, 0x1, -R84 ;  /* 0x000000015a547824 */ /* 0x000fe200078e0a54 */
[----:B------:R-:W5:Y:S03]  /*119d0*/  LD.E.128 R56, desc[UR40][R56.64] ;  /* 0x0000002838387980 */ /* 0x000f66000c101d00 */
[----:B------:R-:W-:Y:S01]  /*119e0*/  IMAD R3, R84, 0x20, R98 ;  /* 0x0000002054037824 */ /* 0x000fe200078e0262 */
[----:B------:R-:W5:Y:S01]  /*119f0*/  LD.E.128 R60, desc[UR40][R60.64] ;  /* 0x000000283c3c7980 */ /* 0x000f62000c101d00 */
[----:B------:R-:W-:-:S02]  /*11a00*/  VIADD R99, R201, 0x40 ;  /* 0x00000040c9637836 */ /* 0x000fc40000000000 */
[----:B------:R-:W-:Y:S01]  /*11a10*/  IMAD.IADD R84, R202, 0x1, R3 ;  /* 0x00000001ca547824 */ /* 0x000fe200078e0203 */
[----:B------:R-:W5:Y:S01]  /*11a20*/  LD.E.128 R64, desc[UR40][R64.64] ;  /* 0x0000002840407980 */ /* 0x000f62000c101d00 */
[----:B------:R-:W-:Y:S01]  /*11a30*/  IMAD.IADD R21, R21, 0x1, R83 ;  /* 0x0000000115157824 */ /* 0x000fe200078e0253 */
[-C--:B0-----:R-:W-:Y:S01]  /*11a40*/  ISETP.GE.AND P0, PT, R99, R0.reuse, PT ;  /* 0x000000006300720c */ /* 0x081fe20003f06270 */
[----:B------:R-:W-:Y:S01]  /*11a50*/  IMAD R82, R82, UR4, RZ ;  /* 0x0000000452527c24 */ /* 0x000fe2000f8e02ff */
[----:B------:R-:W5:Y:S01]  /*11a60*/  LD.E.128 R68, desc[UR40][R68.64] ;  /* 0x0000002844447980 */ /* 0x000f62000c101d00 */
[----:B------:R-:W-:Y:S02]  /*11a70*/  VIADD R97, R201, 0x80 ;  /* 0x00000080c9617836 */ /* 0x000fe40000000000 */
[----:B-1----:R-:W-:Y:S01]  /*11a80*/  @P1 IMAD.HI.U32 R80, R84, R87, RZ ;  /* 0x0000005754501227 */ /* 0x002fe200078e00ff */
[----:B------:R-:W5:Y:S03]  /*11a90*/  LD.E.128 R72, desc[UR40][R72.64] ;  /* 0x0000002848487980 */ /* 0x000f66000c101d00 */
[C---:B------:R-:W-:Y:S01]  /*11aa0*/  IMAD R83, R81.reuse, UR5, R82 ;  /* 0x0000000551537c24 */ /* 0x040fe2000f8e0252 */
[----:B------:R-:W5:Y:S01]  /*11ab0*/  LD.E.128 R76, desc[UR40][R76.64] ;  /* 0x000000284c4c7980 */ /* 0x000f62000c101d00 */
[----:B------:R-:W-:Y:S01]  /*11ac0*/  IMAD.WIDE.U32 R20, R81, UR4, R20 ;  /* 0x0000000451147c25 */ /* 0x000fe2000f8e0014 */
[----:B------:R-:W-:Y:S01]  /*11ad0*/  SEL R81, RZ, 0xffffffff, P0 ;  /* 0xffffffffff517807 */ /* 0x000fe20000000000 */
[----:B------:R-:W-:Y:S01]  /*11ae0*/  ULDC.64 UR4, c[0x0][0xae0] ;  /* 0x0002b80000047ab9 */ /* 0x000fe20000000a00 */
[-C--:B------:R-:W-:Y:S01]  /*11af0*/  ISETP.GE.AND P0, PT, R97, R0.reuse, PT ;  /* 0x000000006100720c */ /* 0x080fe20003f06270 */
[----:B------:R-:W-:Y:S01]  /*11b00*/  IMAD.MOV.U32 R3, RZ, RZ, R84 ;  /* 0x000000ffff037224 */ /* 0x000fe200078e0054 */
[----:B--2---:R-:W-:Y:S01]  /*11b10*/  @P1 SHF.R.U32.HI R3, RZ, R89, R80 ;  /* 0x00000059ff031219 */ /* 0x004fe20000011650 */
[C---:B------:R-:W-:Y:S01]  /*11b20*/  VIADD R95, R201.reuse, 0xc0 ;  /* 0x000000c0c95f7836 */ /* 0x040fe20000000000 */
[-C--:B------:R-:W-:Y:S01]  /*11b30*/  ISETP.GE.AND P1, PT, R201, R0.reuse, PT ;  /* 0x00000000c900720c */ /* 0x080fe20003f26270 */
[----:B------:R-:W-:Y:S01]  /*11b40*/  IMAD.SHL.U32 R87, R81, 0x2, RZ ;  /* 0x0000000251577824 */ /* 0x000fe200078e00ff */
[----:B------:R-:W-:Y:S01]  /*11b50*/  SEL R82, RZ, 0xffffffff, P0 ;  /* 0xffffffffff527807 */ /* 0x000fe20000000000 */
[----:B------:R-:W-:Y:S01]  /*11b60*/  IMAD.IADD R21, R21, 0x1, R83 ;  /* 0x0000000115157824 */ /* 0x000fe200078e0253 */
[----:B------:R-:W-:Y:S01]  /*11b70*/  SEL R80, RZ, 0x1, P1 ;  /* 0x00000001ff507807 */ /* 0x000fe20000800000 */
[--C-:B------:R-:W-:Y:S01]  /*11b80*/  IMAD.MOV R83, RZ, RZ, -R3.reuse ;  /* 0x000000ffff537224 */ /* 0x100fe200078e0a03 */
[-C--:B------:R-:W-:Y:S01]  /*11b90*/  ISETP.GE.AND P0, PT, R95, R0.reuse, PT ;  /* 0x000000005f00720c */ /* 0x080fe20003f06270 */
[----:B------:R-:W-:Y:S01]  /*11ba0*/  VIADD R93, R201, 0x100 ;  /* 0x00000100c95d7836 */ /* 0x000fe20000000000 */
[----:B------:R-:W-:Y:S01]  /*11bb0*/  LOP3.LUT R80, R87, 0x2, R80, 0xe2, !PT ;  /* 0x0000000257507812 */ /* 0x000fe200078ee250 */
[----:B------:R-:W-:Y:S01]  /*11bc0*/  IMAD.SHL.U32 R87, R82, 0x4, RZ ;  /* 0x0000000452577824 */ /* 0x000fe200078e00ff */
[----:B------:R-:W-:Y:S01]  /*11bd0*/  SEL R82, RZ, 0xffffffff, P0 ;  /* 0xffffffffff527807 */ /* 0x000fe20000000000 */
[----:B------:R-:W-:Y:S01]  /*11be0*/  IMAD R81, R85, R83, R84 ;  /* 0x0000005355517224 */ /* 0x000fe200078e0254 */
[----:B------:R-:W-:Y:S01]  /*11bf0*/  SHF.R.S32.HI R83, RZ, 0x1f, R3 ;  /* 0x0000001fff537819 */ /* 0x000fe20000011403 */
[----:B------:R-:W-:Y:S01]  /*11c00*/  VIADD R91, R201, 0x140 ;  /* 0x00000140c95b7836 */ /* 0x000fe20000000000 */
[-C--:B------:R-:W-:Y:S01]  /*11c10*/  ISETP.GE.AND P0, PT, R93, R0.reuse, PT ;  /* 0x000000005d00720c */ /* 0x080fe20003f06270 */
[----:B------:R-:W-:Y:S01]  /*11c20*/  IMAD.WIDE.U32 R20, R3, UR4, R20 ;  /* 0x0000000403147c25 */ /* 0x000fe2000f8e0014 */
[----:B------:R-:W-:Y:S01]  /*11c30*/  LOP3.LUT R80, R87, 0x4, R80, 0xe2, !PT ;  /* 0x0000000457507812 */ /* 0x000fe200078ee250 */
[----:B------:R-:W-:Y:S01]  /*11c40*/  @!PT LDS RZ, [RZ] ;  /* 0x00000000fffff984 */ /* 0x000fe20000000800 */
[----:B------:R-:W-:Y:S01]  /*11c50*/  @!PT LDS RZ, [RZ] ;  /* 0x00000000fffff984 */ /* 0x000fe20000000800 */
[----:B------:R-:W-:Y:S01]  /*11c60*/  @!PT LDS RZ, [RZ] ;  /* 0x00000000fffff984 */ /* 0x000fe20000000800 */
[----:B------:R-:W-:Y:S01]  /*11c70*/  @!PT LDS RZ, [RZ] ;  /* 0x00000000fffff984 */ /* 0x000fe20000000800 */
[----:B------:R0:W-:Y:S06]  /*11c80*/  MEMBAR.ALL.CTA ;  /* 0x0000000000007992 */ /* 0x0001ec0000008000 */
[----:B0-----:R-:W0:Y:S01]  /*11c90*/  FENCE.VIEW.ASYNC.S ;  /* 0x00000000000073c6 */ /* 0x001e220000000000 */
[----:B------:R-:W-:Y:S01]  /*11ca0*/  BSSY B1, `(.L_x_4656) ;  /* 0x0000054000017945 */ /* 0x000fe20003800000 */
        /* <DEDUP_REMOVED lines=27> */
[----:B------:R-:W-:Y:S01]  /*11e60*/  VIADD R3, R2, 0x28c20 ;  /* 0x00028c2002037836 */ /* 0x000fe20000000000 */
[C---:B------:R-:W-:Y:S01]  /*11e70*/  LEA R84, P2, R20.reuse, UR4, 0x1 ;  /* 0x0000000414547c11 */ /* 0x040fe2000f8408ff */
[----:B------:R-:W-:Y:S01]  /*11e80*/  IMAD.IADD R81, R21, 0x1, R83 ;  /* 0x0000000115517824 */ /* 0x000fe200078e0253 */
[----:B------:R-:W-:Y:S01]  /*11e90*/  SEL R21, RZ, 0x80, P0 ;  /* 0x00000080ff157807 */ /* 0x000fe20000000000 */
[C---:B------:R-:W-:Y:S01]  /*11ea0*/  VIADD R88, R201.reuse, 0x1c0 ;  /* 0x000001c0c9587836 */ /* 0x040fe20000000000 */
[----:B------:R-:W-:Y:S01]  /*11eb0*/  PRMT R3, RZ, 0x654, R3 ;  /* 0x00000654ff037816 */ /* 0x000fe20000000003 */
[C---:B------:R-:W-:Y:S01]  /*11ec0*/  VIADD R89, R201.reuse, 0x180 ;  /* 0x00000180c9597836 */ /* 0x040fe20000000000 */
[----:B------:R-:W-:Y:S01]  /*11ed0*/  LEA.HI.X R85, R20, UR5, R81, 0x1, P2 ;  /* 0x0000000514557c11 */ /* 0x000fe200090f0c51 */
[C---:B------:R-:W-:Y:S01]  /*11ee0*/  VIADD R92, R201.reuse, 0x140 ;  /* 0x00000140c95c7836 */ /* 0x040fe20000000000 */
[----:B0-----:R0:W-:Y:S01]  /*11ef0*/  SYNCS.ARRIVE.TRANS64.RED.A1T0 RZ, [R3+URZ], RZ ;  /* 0x000000ff03ff79a7 */ /* 0x0011e2000810043f */
[C---:B------:R-:W-:Y:S01]  /*11f00*/  VIADD R94, R201.reuse, 0x100 ;  /* 0x00000100c95e7836 */ /* 0x040fe20000000000 */
[----:B------:R1:W2:Y:S01]  /*11f10*/  SHFL.IDX PT, R20, R84, RZ, 0x181f ;  /* 0x00181fff54147589 */ /* 0x0002a200000e0000 */
[C---:B------:R-:W-:Y:S01]  /*11f20*/  VIADD R96, R201.reuse, 0xc0 ;  /* 0x000000c0c9607836 */ /* 0x040fe20000000000 */
[----:B------:R-:W-:Y:S01]  /*11f30*/  SHF.R.S32.HI R88, RZ, 0x1f, R88 ;  /* 0x0000001fff587819 */ /* 0x000fe20000011458 */
[C---:B------:R-:W-:Y:S01]  /*11f40*/  VIADD R98, R201.reuse, 0x80 ;  /* 0x00000080c9627836 */ /* 0x040fe20000000000 */
[----:B------:R-:W-:Y:S01]  /*11f50*/  SHF.R.S32.HI R89, RZ, 0x1f, R89 ;  /* 0x0000001fff597819 */ /* 0x000fe20000011459 */
[----:B------:R-:W-:Y:S01]  /*11f60*/  VIADD R100, R201, 0x40 ;  /* 0x00000040c9647836 */ /* 0x000fe20000000000 */
[----:B0-----:R-:W-:-:S02]  /*11f70*/  LOP3.LUT R3, R24, R21, RZ, 0xfc, !PT ;  /* 0x0000001518037212 */ /* 0x001fc400078efcff */
[----:B------:R1:W0:Y:S01]  /*11f80*/  SHFL.IDX PT, R21, R85, RZ, 0x181f ;  /* 0x00181fff55157589 */ /* 0x00022200000e0000 */
        /* <DEDUP_REMOVED lines=10> */
[----:B--2---:R-:W-:Y:S02]  /*12030*/  @!P1 LEA R80, P2, R99, R20, 0x1 ;  /* 0x0000001463509211 */ /* 0x004fe400078408ff */
[----:B0-----:R-:W-:Y:S02]  /*12040*/  @!P0 IMAD.WIDE R82, R201, 0x2, R20 ;  /* 0x00000002c9528825 */ /* 0x001fe400078e0214 */
        /* <DEDUP_REMOVED lines=13> */
[-C--:B-1----:R-:W-:Y:S01]  /*12120*/  @!P1 LEA R12, P6, R91, R20.reuse, 0x1 ;  /* 0x000000145b0c9211 */ /* 0x082fe200078c08ff */
        /* <DEDUP_REMOVED lines=11> */
.L_x_4657:
[----:B------:R-:W-:Y:S05]  /*121e0*/  BSYNC B1 ;  /* 0x0000000000017941 */ /* 0x000fea0003800000 */
.L_x_4656:
[----:B---3-5:R-:W-:Y:S01]  /*121f0*/  VIADD R6, R202, 0x20 ;  /* 0x00000020ca067836 */ /* 0x028fe20000000000 */
[----:B------:R4:W1:Y:S04]  /*12200*/  SHFL.IDX PT, R5, R85, 0x1, 0x181f ;  /* 0x00381f0055057f89 */ /* 0x00086800000e0000 */
[----:B------:R-:W-:Y:S01]  /*12210*/  ISETP.GE.AND P0, PT, R6, R87, PT ;  /* 0x000000570600720c */ /* 0x000fe20003f06270 */
[----:B------:R4:W3:-:S12]  /*12220*/  SHFL.IDX PT, R4, R84, 0x1, 0x181f ;  /* 0x00381f0054047f89 */ /* 0x0008d800000e0000 */
[----:B----4-:R-:W-:Y:S05]  /*12230*/  @P0 BRA `(.L_x_4658) ;  /* 0x0000001000600947 */ /* 0x010fea0003800000 */
[-C--:B------:R-:W-:Y:S02]  /*12240*/  ISETP.GE.AND P5, PT, R99, R0.reuse, PT ;  /* 0x000000006300720c */ /* 0x080fe40003fa6270 */
[-C--:B------:R-:W-:Y:S02]  /*12250*/  ISETP.GE.AND P6, PT, R201, R0.reuse, PT ;  /* 0x00000000c900720c */ /* 0x080fe40003fc6270 */
[-C--:B------:R-:W-:Y:S02]  /*12260*/  ISETP.GE.AND P3, PT, R97, R0.reuse, PT ;  /* 0x000000006100720c */ /* 0x080fe40003f66270 */
[-C--:B------:R-:W-:Y:S02]  /*12270*/  ISETP.GE.AND P2, PT, R95, R0.reuse, PT ;  /* 0x000000005f00720c */ /* 0x080fe40003f46270 */
[-C--:B------:R-:W-:Y:S02]  /*12280*/  ISETP.GE.AND P1, PT, R93, R0.reuse, PT ;  /* 0x000000005d00720c */ /* 0x080fe40003f26270 */
[----:B------:R-:W-:-:S03]  /*12290*/  ISETP.GE.AND P0, PT, R91, R0, PT ;  /* 0x000000005b00720c */ /* 0x000fc60003f06270 */
[-C--:B---3--:R-:W-:Y:S02]  /*122a0*/  @!P5 LEA R12, P4, R99, R4.reuse, 0x1 ;  /* 0x00000004630cd211 */ /* 0x088fe400078808ff */
[----:B-1----:R-:W-:Y:S02]  /*122b0*/  @!P6 IMAD.WIDE R6, R201, 0x2, R4 ;  /* 0x00000002c906e825 */ /* 0x002fe400078e0204 */
        /* <DEDUP_REMOVED lines=10> */
[-C--:B0-----:R-:W-:Y:S02]  /*12360*/  @!P2 LEA.HI.X R21, R95, R5.reuse, R96, 0x1, P5 ;  /* 0x000000055f15a211 */ /* 0x081fe400028f0c60 */
        /* <DEDUP_REMOVED lines=14> */
.L_x_4653:
[----:B------:R-:W2:Y:S01]  /*12450*/  LDL.LU R6, [R1+0x38] ;  /* 0x0000380001067983 */ /* 0x000ea20000300800 */
[----:B------:R-:W-:Y:S01]  /*12460*/  ULDC.64 UR4, c[0x0][0xc00] ;  /* 0x0003000000047ab9 */ /* 0x000fe20000000a00 */
[----:B------:R-:W-:Y:S01]  /*12470*/  IMAD.MOV.U32 R3, RZ, RZ, RZ ;  /* 0x000000ffff037224 */ /* 0x000fe200078e00ff */
[----:B------:R-:W0:Y:S01]  /*12480*/  LDC R21, c[0x0][0xbe8] ;  /* 0x0002fa00ff157b82 */ /* 0x000e220000000800 */
[----:B------:R-:W3:Y:S01]  /*12490*/  LDL.LU R0, [R1+0x3c] ;  /* 0x00003c0001007983 */ /* 0x000ee20000300800 */
[----:B------:R-:W-:-:S04]  /*124a0*/  ISETP.NE.U32.AND P0, PT, RZ, UR4, PT ;  /* 0x00000004ff007c0c */ /* 0x000fc8000bf05070 */
[----:B------:R-:W-:Y:S02]  /*124b0*/  ISETP.NE.AND.EX P0, PT, RZ, UR5, PT, P0 ;  /* 0x00000005ff007c0c */ /* 0x000fe4000bf05300 */
[----:B--2---:R-:W-:-:S04]  /*124c0*/  IADD3 R4, P1, R6, UR4, RZ ;  /* 0x0000000406047c10 */ /* 0x004fc8000ff3e0ff */
[----:B---3--:R-:W-:Y:S01]  /*124d0*/  IADD3.X R5, R0, UR5, RZ, P1, !PT ;  /* 0x0000000500057c10 */ /* 0x008fe20008ffe4ff */
        /* <DEDUP_REMOVED lines=12> */
[----:B0-2---:R-:W-:-:S12]  /*125a0*/  @P1 BRA `(.L_x_4659) ;  /* 0x0000000000101947 */ /* 0x005fd80003800000 */
[----:B------:R-:W-:Y:S05]  /*125b0*/  @!P0 BRA `(.L_x_4659) ;  /* 0x00000000000c8947 */ /* 0x000fea0003800000 */
[----:B------:R-:W2:Y:S04]  /*125c0*/  LDG.E R7, desc[UR40][R4.64] ;  /* 0x0000002804077981 */ /* 0x000ea8000c1e1900 */
[----:B-----5:R-:W2:Y:S02]  /*125d0*/  LDG.E R0, desc[UR40][R4.64+0x4] ;  /* 0x0000042804007981 */ /* 0x020ea4000c1e1900 */
[----:B--2---:R-:W-:-:S07]  /*125e0*/  IMAD.IADD R0, R0, 0x1, -R7 ;  /* 0x0000000100007824 */ /* 0x004fce00078e0a07 */
.L_x_4659:
[----:B------:R-:W2:Y:S04]  /*125f0*/  LDL.LU R5, [R1+0x40] ;  /* 0x0000400001057983 */ /* 0x000ea80000300800 */
[----:B------:R-:W3:Y:S04]  /*12600*/  LDL.LU R4, [R1+0x48] ;  /* 0x0000480001047983 */ /* 0x000ee80000300800 */
[----:B------:R-:W4:Y:S01]  /*12610*/  LDL R29, [R1+0x34] ;  /* 0x00003400011d7983 */ /* 0x000f220000100800 */
[----:B------:R-:W-:Y:S01]  /*12620*/  BSSY B1, `(.L_x_4660) ;  /* 0x000002d000017945 */ /* 0x000fe20003800000 */
[----:B-----5:R-:W-:-:S02]  /*12630*/  SHF.R.S32.HI R10, RZ, 0x1f, R3 ;  /* 0x0000001fff0a7819 */ /* 0x020fc40000011403 */
[----:B--2---:R-:W-:Y:S02]  /*12640*/  SEL R13, R5, RZ, !P0 ;  /* 0x000000ff050d7207 */ /* 0x004fe40004000000 */
[----:B---3--:R-:W-:Y:S02]  /*12650*/  SEL R14, R4, RZ, !P0 ;  /* 0x000000ff040e7207 */ /* 0x008fe40004000000 */
[----:B----4-:R-:W-:Y:S01]  /*12660*/  SHF.R.S32.HI R12, RZ, 0x1f, R29 ;  /* 0x0000001fff0c7819 */ /* 0x010fe2000001141d */
[----:B------:R-:W-:Y:S06]  /*12670*/  @P2 BRA `(.L_x_4661) ;  /* 0x00000000009c2947 */ /* 0x000fec0003800000 */
[----:B------:R-:W0:Y:S01]  /*12680*/  S2R R11, SR_TID.X ;  /* 0x00000000000b7919 */ /* 0x000e220000002100 */
[----:B-1----:R-:W1:Y:S02]  /*12690*/  LDC R20, c[0x0][0xbe8] ;  /* 0x0002fa00ff147b82 */ /* 0x002e640000000800 */
        /* <DEDUP_REMOVED lines=37> */
.L_x_4661:
[----:B------:R-:W-:Y:S05]  /*128f0*/  BSYNC B1 ;  /* 0x0000000000017941 */ /* 0x000fea0003800000 */
.L_x_4660:
[----:B------:R-:W-:Y:S01]  /*12900*/  ISETP.NE.AND P0, PT, R21, 0x1, PT ;  /* 0x000000011500780c */ /* 0x000fe20003f05270 */
[----:B------:R-:W2:Y:S01]  /*12910*/  LDC R24, c[0x0][0xac8] ;  /* 0x0002b200ff187b82 */ /* 0x000ea20000000800 */
[----:B------:R-:W-:Y:S01]  /*12920*/  ULDC.64 UR4, c[0x0][0xaa0] ;  /* 0x0002a80000047ab9 */ /* 0x000fe20000000a00 */
[--C-:B0-----:R-:W-:Y:S01]  /*12930*/  SHF.R.S32.HI R7, RZ, 0x1f, R28.reuse ;  /* 0x0000001fff077819 */ /* 0x101fe2000001141c */
[----:B------:R-:W-:Y:S01]  /*12940*/  IMAD R6, R10, UR4, RZ ;  /* 0x000000040a067c24 */ /* 0x000fe2000f8e02ff */
        /* <DEDUP_REMOVED lines=24> */
[----:B------:R-:W-:Y:S01]  /*12ad0*/  IMAD.IADD R8, R202, 0x1, R7 ;  /* 0x00000001ca087824 */ /* 0x000fe200078e0207 */
[----:B------:R-:W-:Y:S01]  /*12ae0*/  SEL R7, RZ, 0x1, P2 ;  /* 0x00000001ff077807 */ /* 0x000fe20001000000 */
[----:B------:R-:W-:Y:S02]  /*12af0*/  VIADD R40, R201, 0x80 ;  /* 0x00000080c9287836 */ /* 0x000fe40000000000 */
[C---:B------:R-:W-:Y:S02]  /*12b00*/  IMAD R3, R13.reuse, UR5, R3 ;  /* 0x000000050d037c24 */ /* 0x040fe4000f8e0203 */
[----:B------:R-:W-:Y:S01]  /*12b10*/  IMAD.WIDE.U32 R4, R13, UR4, R4 ;  /* 0x000000040d047c25 */ /* 0x000fe2000f8e0004 */
[----:B------:R-:W-:Y:S01]  /*12b20*/  ISETP.GE.AND P2, PT, R40, R24, PT ;  /* 0x000000182800720c */ /* 0x000fe20003f46270 */
[----:B------:R-:W-:-:S02]  /*12b30*/  ULDC.64 UR4, c[0x0][0xae0] ;  /* 0x0002b80000047ab9 */ /* 0x000fc40000000a00 */
[----:B0-----:R-:W-:-:S04]  /*12b40*/  @P0 IMAD.HI.U32 R6, R8, R9, RZ ;  /* 0x0000000908060227 */ /* 0x001fc800078e00ff */
[----:B------:R-:W-:Y:S02]  /*12b50*/  IMAD.SHL.U32 R10, R10, 0x2, RZ ;  /* 0x000000020a0a7824 */ /* 0x000fe400078e00ff */
[----:B------:R-:W-:Y:S02]  /*12b60*/  IMAD.IADD R5, R5, 0x1, R3 ;  /* 0x0000000105057824 */ /* 0x000fe400078e0203 */
[C---:B------:R-:W-:Y:S01]  /*12b70*/  VIADD R38, R201.reuse, 0xc0 ;  /* 0x000000c0c9267836 */ /* 0x040fe20000000000 */
[----:B------:R-:W-:Y:S01]  /*12b80*/  LOP3.LUT R9, R10, 0x2, R7, 0xe2, !PT ;  /* 0x000000020a097812 */ /* 0x000fe200078ee207 */
[----:B------:R-:W-:Y:S01]  /*12b90*/  IMAD.MOV.U32 R3, RZ, RZ, R8 ;  /* 0x000000ffff037224 */ /* 0x000fe200078e0008 */
[----:B---3--:R-:W-:Y:S01]  /*12ba0*/  @P0 SHF.R.U32.HI R3, RZ, R11, R6 ;  /* 0x0000000bff030219 */ /* 0x008fe20000011606 */
[----:B------:R-:W-:Y:S01]  /*12bb0*/  VIADD R36, R201, 0x100 ;  /* 0x00000100c9247836 */ /* 0x000fe20000000000 */
[----:B------:R-:W-:Y:S01]  /*12bc0*/  SEL R10, RZ, 0xffffffff, P2 ;  /* 0xffffffffff0a7807 */ /* 0x000fe20001000000 */
[----:B------:R-:W-:Y:S01]  /*12bd0*/  IMAD R29, R0, R21, RZ ;  /* 0x00000015001d7224 */ /* 0x000fe200078e02ff */
[-C--:B------:R-:W-:Y:S01]  /*12be0*/  ISETP.GE.AND P1, PT, R38, R24.reuse, PT ;  /* 0x000000182600720c */ /* 0x080fe20003f26270 */
[--C-:B------:R-:W-:Y:S01]  /*12bf0*/  IMAD.MOV R7, RZ, RZ, -R3.reuse ;  /* 0x000000ffff077224 */ /* 0x100fe200078e0a03 */
[----:B------:R-:W-:Y:S01]  /*12c00*/  SHF.R.S32.HI R6, RZ, 0x1f, R3 ;  /* 0x0000001fff067819 */ /* 0x000fe20000011403 */
[----:B------:R-:W-:Y:S01]  /*12c10*/  IMAD.SHL.U32 R10, R10, 0x4, RZ ;  /* 0x000000040a0a7824 */ /* 0x000fe200078e00ff */
[----:B------:R-:W-:Y:S01]  /*12c20*/  SEL R11, RZ, 0xffffffff, P1 ;  /* 0xffffffffff0b7807 */ /* 0x000fe20000800000 */
[----:B------:R-:W-:Y:S01]  /*12c30*/  IMAD R7, R21, R7, R8 ;  /* 0x0000000715077224 */ /* 0x000fe200078e0208 */
[-C--:B------:R-:W-:Y:S01]  /*12c40*/  ISETP.GE.AND P0, PT, R36, R24.reuse, PT ;  /* 0x000000182400720c */ /* 0x080fe20003f06270 */
[----:B------:R-:W-:Y:S01]  /*12c50*/  IMAD R6, R6, UR4, RZ ;  /* 0x0000000406067c24 */ /* 0x000fe2000f8e02ff */
[----:B------:R-:W-:Y:S01]  /*12c60*/  LOP3.LUT R0, R10, 0x4, R9, 0xe2, !PT ;  /* 0x000000040a007812 */ /* 0x000fe200078ee209 */
[----:B------:R-:W-:Y:S01]  /*12c70*/  VIADD R34, R201, 0x140 ;  /* 0x00000140c9227836 */ /* 0x000fe20000000000 */
[----:B------:R-:W-:Y:S01]  /*12c80*/  SHF.L.U32 R11, R11, 0x3, RZ ;  /* 0x000000030b0b7819 */ /* 0x000fe200000006ff */
        /* <DEDUP_REMOVED lines=21> */
[----:B-1----:R-:W-:Y:S01]  /*12de0*/  LEA R20, P1, R4, UR4, 0x1 ;  /* 0x0000000404147c11 */ /* 0x002fe2000f8208ff */
        /* <DEDUP_REMOVED lines=12> */
[----:B------:R0:W1:Y:S01]  /*12eb0*/  SHFL.IDX PT, R6, R20, RZ, 0x181f ;  /* 0x00181fff14067589 */ /* 0x00006200000e0000 */
[----:B------:R-:W-:Y:S01]  /*12ec0*/  VIADD R41, R201, 0x80 ;  /* 0x00000080c9297836 */ /* 0x000fe20000000000 */
        /* <DEDUP_REMOVED lines=42> */
.L_x_4663:
[----:B------:R-:W-:Y:S05]  /*13170*/  BSYNC B1 ;  /* 0x0000000000017941 */ /* 0x000fea0003800000 */
.L_x_4662:
[----:B------:R-:W-:Y:S01]  /*13180*/  VIADD R0, R202, 0x20 ;  /* 0x00000020ca007836 */ /* 0x000fe20000000000 */
[----:B--23--:R0:W2:Y:S04]  /*13190*/  SHFL.IDX PT, R7, R3, 0x1, 0x181f ;  /* 0x00381f0003077f89 */ /* 0x00c0a800000e0000 */
        /* <DEDUP_REMOVED lines=9> */
[----:B-12---:R-:W-:Y:S02]  /*13230*/  @!P6 IMAD.WIDE R4, R201, 0x2, R6 ;  /* 0x00000002c904e825 */ /* 0x006fe400078e0206 */
        /* <DEDUP_REMOVED lines=24> */
.L_x_4658:
[----:B------:R-:W-:Y:S05]  /*133c0*/  BSYNC B0 ;  /* 0x0000000000007941 */ /* 0x000fea0003800000 */
.L_x_4652:
[----:B------:R-:W-:Y:S02]  /*133d0*/  ULDC UR4, c[0x0][0xc3c] ;  /* 0x00030f0000047ab9 */ /* 0x000fe40000000800 */
[----:B------:R-:W-:-:S13]  /*133e0*/  ISETP.GE.AND P0, PT, R27, UR4, PT ;  /* 0x000000041b007c0c */ /* 0x000fda000bf06270 */
[----:B------:R-:W-:Y:S05]  /*133f0*/  @!P0 BRA `(.L_x_4664) ;  /* 0xfffffee000508947 */ /* 0x000fea000383ffff */
[----:B------:R-:W-:Y:S05]  /*13400*/  BRA `(.L_x_4517) ;  /* 0x0000007400787947 */ /* 0x000fea0003800000 */
.L_x_4515:
        /* <DEDUP_REMOVED lines=16> */
.L_x_4665:
        /* <DEDUP_REMOVED lines=41> */
.L_x_4671:
        /* <DEDUP_REMOVED lines=12> */
.L_x_4670:
[----:B------:R-:W-:Y:S05]  /*13860*/  BSYNC B0 ;  /* 0x0000000000007941 */ /* 0x000fea0003800000 */
.L_x_4669:
        /* <DEDUP_REMOVED lines=20> */
.L_x_4667:
        /* <DEDUP_REMOVED lines=20> */
.L_x_4672:
        /* <DEDUP_REMOVED lines=28> */
[----:B------:R-:W-:-:S04]  /*13cb0*/  VIADDMNMX R18, R10, UR5, R7, PT ;  /* 0x000000050a127c46 */ /* 0x000fc8000b800107 */
[-C--:B------:R-:W-:Y:S02]  /*13cc0*/  IABS R10, R18.reuse ;  /* 0x00000012000a7213 */ /* 0x080fe40000000000 */
[----:B------:R-:W-:Y:S02]  /*13cd0*/  IABS R6, R18 ;  /* 0x0000001200067213 */ /* 0x000fe40000000000 */
        /* <DEDUP_REMOVED lines=22> */
[----:B------:R-:W-:Y:S01]  /*13e40*/  @!P1 LOP3.LUT R2, RZ, R18, RZ, 0x33, !PT ;  /* 0x00000012ff029212 */ /* 0x000fe200078e33ff */
[----:B------:R-:W-:-:S03]  /*13e50*/  IMAD.MOV R18, RZ, RZ, -R18 ;  /* 0x000000ffff127224 */ /* 0x000fc600078e0a12 */
[----:B------:R-:W-:Y:S01]  /*13e60*/  LOP3.LUT R17, RZ, R2, RZ, 0x33, !PT ;  /* 0x00000002ff117212 */ /* 0x000fe200078e33ff */
[----:B------:R-:W-:-:S04]  /*13e70*/  IMAD R18, R2, R18, R3 ;  /* 0x0000001202127224 */ /* 0x000fc800078e0203 */
[----:B------:R-:W-:Y:S01]  /*13e80*/  IMAD.IADD R17, R4, 0x1, R17 ;  /* 0x0000000104117824 */ /* 0x000fe200078e0211 */
[----:B------:R-:W-:Y:S06]  /*13e90*/  BRA `(.L_x_4673) ;  /* 0x00000000000c7947 */ /* 0x000fec0003800000 */
.L_x_4668:
[----:B------:R-:W-:Y:S02]  /*13ea0*/  IMAD.MOV.U32 R17, RZ, RZ, RZ ;  /* 0x000000ffff117224 */ /* 0x000fe400078e00ff */
[----:B------:R-:W-:Y:S02]  /*13eb0*/  IMAD.U32 R16, RZ, RZ, UR6 ;  /* 0x00000006ff107e24 */ /* 0x000fe4000f8e00ff */
[----:B------:R-:W-:-:S07]  /*13ec0*/  IMAD.MOV.U32 R18, RZ, RZ, RZ ;  /* 0x000000ffff127224 */ /* 0x000fce00078e00ff */
.L_x_4673:
[----:B------:R-:W-:-:S13]  /*13ed0*/  ISETP.NE.AND P0, PT, R5, RZ, PT ;  /* 0x000000ff0500720c */ /* 0x000fda0003f05270 */
[----:B------:R-:W0:Y:S01]  /*13ee0*/  @!P0 S2R R3, SR_CgaCtaId ;  /* 0x0000000000038919 */ /* 0x000e220000008800 */
[----:B------:R-:W-:-:S04]  /*13ef0*/  @!P0 MOV R2, 0x400 ;  /* 0x0000040000028802 */ /* 0x000fc80000000f00 */
[----:B0-----:R-:W-:-:S05]  /*13f00*/  @!P0 LEA R2, R3, R2, 0x18 ;  /* 0x0000000203028211 */ /* 0x001fca00078ec0ff */
[----:B------:R0:W-:Y:S01]  /*13f10*/  @!P0 STS.128 [R2+0x28cd0], R16 ;  /* 0x028cd01002008388 */ /* 0x0001e20000000c00 */
[----:B------:R-:W-:Y:S06]  /*13f20*/  BAR.ARV 0x5, 0x180 ;  /* 0x0146000000007b1d */ /* 0x000fec0000002000 */
.L_x_4666:
        /* <DEDUP_REMOVED lines=28> */
[----:B-1----:R-:W-:Y:S01]  /*140f0*/  ULEA UR4, UR5, UR4, 0x18 ;  /* 0x0000000405047291 */ /* 0x002fe2000f8ec03f */
        /* <DEDUP_REMOVED lines=8> */
.L_x_4781:
[----:B-1----:R-:W1:Y:S02]  /*14180*/  LDC.64 R32, c[0x0][0xc88] ;  /* 0x00032200ff207b82 */ /* 0x002e640000000a00 */
[----:B-1----:R-:W-:-:S06]  /*14190*/  IMAD.WIDE R32, R19, 0x4, R32 ;  /* 0x0000000413207825 */ /* 0x002fcc00078e0220 */
[----:B------:R1:W0:Y:S01]  /*141a0*/  LDG.E R32, desc[UR40][R32.64] ;  /* 0x0000002820207981 */ /* 0x000222000c1e1900 */
[----:B------:R-:W-:Y:S05]  /*141b0*/  YIELD ;  /* 0x0000000000007946 */ /* 0x000fea0003800000 */
[----:B------:R-:W-:Y:S01]  /*141c0*/  ULDC.64 UR4, c[0x0][0xa28] ;  /* 0x00028a0000047ab9 */ /* 0x000fe20000000a00 */
[----:B--23--:R-:W-:Y:S01]  /*141d0*/  IMAD.MOV.U32 R6, RZ, RZ, RZ ;  /* 0x000000ffff067224 */ /* 0x00cfe200078e00ff */
[----:B------:R-:W-:Y:S01]  /*141e0*/  ISETP.NE.U32.AND P0, PT, RZ, UR4, PT ;  /* 0x00000004ff007c0c */ /* 0x000fe2000bf05070 */
[----:B------:R-:W-:Y:S01]  /*141f0*/  ULDC.64 UR8, c[0x0][0xa18] ;  /* 0x0002860000087ab9 */ /* 0x000fe20000000a00 */
[----:B-1----:R-:W-:Y:S01]  /*14200*/  IMAD.MOV.U32 R33, RZ, RZ, RZ ;  /* 0x000000ffff217224 */ /* 0x002fe200078e00ff */
[----:B------:R-:W-:Y:S01]  /*14210*/  ULDC.64 UR6, c[0x0][0xa10] ;  /* 0x0002840000067ab9 */ /* 0x000fe20000000a00 */
[----:B------:R-:W-:-:S02]  /*14220*/  ISETP.NE.AND.EX P0, PT, RZ, UR5, PT, P0 ;  /* 0x00000005ff007c0c */ /* 0x000fc4000bf05300 */
[----:B0-----:R-:W-:-:S11]  /*14230*/  SHF.R.S32.HI R0, RZ, 0x1f, R32 ;  /* 0x0000001fff007819 */ /* 0x001fd60000011420 */
        /* <DEDUP_REMOVED lines=34> */
[----:B0-----:R-:W-:Y:S01]  /*14460*/  IMAD.U32 R6, RZ, RZ, UR5 ;  /* 0x00000005ff067e24 */ /* 0x001fe2000f8e00ff */
[----:B------:R-:W-:Y:S01]  /*14470*/  MOV R7, UR4 ;  /* 0x0000000400077c02 */ /* 0x000fe20008000f00 */
[----:B--2---:R0:W-:Y:S01]  /*14480*/  STL [R1+0x10], R8 ;  /* 0x0000100801007387 */ /* 0x0041e20000100800 */
[----:B------:R-:W-:Y:S01]  /*14490*/  IMAD.MOV.U32 R9, RZ, RZ, R8 ;  /* 0x000000ffff097224 */ /* 0x000fe200078e0008 */
[----:B----4-:R-:W-:Y:S06]  /*144a0*/  @P2 BRA `(.L_x_4675) ;  /* 0x0000000000142947 */ /* 0x010fec0003800000 */
[----:B------:R-:W-:Y:S05]  /*144b0*/  @!P0 BRA `(.L_x_4675) ;  /* 0x0000000000108947 */ /* 0x000fea0003800000 */
[----:B0-----:R-:W2:Y:S04]  /*144c0*/  LDG.E R8, desc[UR40][R2.64] ;  /* 0x0000002802087981 */ /* 0x001ea8000c1e1900 */
[----:B------:R-:W2:Y:S02]  /*144d0*/  LDG.E R2, desc[UR40][R2.64+0x4] ;  /* 0x0000042802027981 */ /* 0x000ea4000c1e1900 */
[----:B--2---:R-:W-:-:S05]  /*144e0*/  IMAD.IADD R9, R2, 0x1, -R8 ;  /* 0x0000000102097824 */ /* 0x004fca00078e0a08 */
[----:B------:R1:W-:Y:S02]  /*144f0*/  STL [R1+0x10], R9 ;  /* 0x0000100901007387 */ /* 0x0003e40000100800 */
.L_x_4675:
        /* <DEDUP_REMOVED lines=9> */
.L_x_4676:
        /* <DEDUP_REMOVED lines=9> */
.L_x_4677:
[----:B--2---:R-:W2:Y:S01]  /*14620*/  @P1 LDG.E R2, desc[UR40][R4.64] ;  /* 0x0000002804021981 */ /* 0x004ea2000c1e1900 */
[----:B------:R-:W3:Y:S03]  /*14630*/  LDC R3, c[0x0][0x448] ;  /* 0x00011200ff037b82 */ /* 0x000ee60000000800 */
[----:B------:R4:W2:Y:S01]  /*14640*/  @P1 LDG.E R5, desc[UR40][R4.64+0x4] ;  /* 0x0000042804051981 */ /* 0x0008a2000c1e1900 */
[----:B-----5:R-:W-:Y:S01]  /*14650*/  IMAD.IADD R7, R7, 0x1, -R33 ;  /* 0x0000000107077824 */ /* 0x020fe200078e0a21 */
[----:B------:R-:W-:Y:S01]  /*14660*/  BSSY B0, `(.L_x_4678) ;  /* 0x00001ba000007945 */ /* 0x000fe20003800000 */
[----:B---3--:R-:W-:-:S13]  /*14670*/  ISETP.NE.AND P0, PT, R3, 0x1, PT ;  /* 0x000000010300780c */ /* 0x008fda0003f05270 */
[----:B----4-:R-:W3:Y:S08]  /*14680*/  @P0 LDC R4, c[0x0][0x44c] ;  /* 0x00011300ff040b82 */ /* 0x010ef00000000800 */
[----:B------:R-:W4:Y:S01]  /*14690*/  @P0 LDC R3, c[0x0][0x450] ;  /* 0x00011400ff030b82 */ /* 0x000f220000000800 */
[----:B--2---:R-:W-:Y:S02]  /*146a0*/  @P1 IMAD.IADD R6, R5, 0x1, -R2 ;  /* 0x0000000105061824 */ /* 0x004fe400078e0a02 */
[----:B------:R-:W-:-:S02]  /*146b0*/  IMAD.SHL.U32 R2, R17, 0x40, RZ ;  /* 0x0000004011027824 */ /* 0x000fc400078e00ff */
[----:B------:R-:W-:Y:S02]  /*146c0*/  IMAD.IADD R31, R7, 0x1, R6 ;  /* 0x00000001071f7824 */ /* 0x000fe400078e0206 */
[----:B------:R-:W-:Y:S02]  /*146d0*/  VIADD R2, R2, 0x3f ;  /* 0x0000003f02027836 */ /* 0x000fe40000000000 */
[----:B------:R-:W-:Y:S02]  /*146e0*/  VIADD R5, R31, 0x3f ;  /* 0x0000003f1f057836 */ /* 0x000fe40000000000 */
[----:B---3--:R-:W-:-:S05]  /*146f0*/  @P0 IMAD.HI.U32 R4, R2, R4, RZ ;  /* 0x0000000402040227 */ /* 0x008fca00078e00ff */
[----:B----4-:R-:W-:Y:S02]  /*14700*/  @P0 SHF.R.U32.HI R2, RZ, R3, R4 ;  /* 0x00000003ff020219 */ /* 0x010fe40000011604 */
[----:B------:R-:W-:Y:S02]  /*14710*/  IADD3 R4, R31, 0x40, -R9 ;  /* 0x000000401f047810 */ /* 0x000fe40007ffe809 */
[----:B------:R-:W-:-:S03]  /*14720*/  SHF.R.S32.HI R3, RZ, 0x1f, R5 ;  /* 0x0000001fff037819 */ /* 0x000fc60000011405 */
[----:B------:R-:W-:Y:S01]  /*14730*/  IMAD.IADD R2, R4, 0x1, R2 ;  /* 0x0000000104027824 */ /* 0x000fe200078e0202 */
[----:B------:R-:W-:-:S04]  /*14740*/  LEA.HI R5, R3, R5, RZ, 0x6 ;  /* 0x0000000503057211 */ /* 0x000fc800078f30ff */
[----:B------:R-:W-:Y:S02]  /*14750*/  SHF.R.S32.HI R3, RZ, 0x1f, R2 ;  /* 0x0000001fff037819 */ /* 0x000fe40000011402 */
[----:B------:R-:W-:Y:S02]  /*14760*/  SHF.R.S32.HI R5, RZ, 0x6, R5 ;  /* 0x00000006ff057819 */ /* 0x000fe40000011405 */
[----:B------:R-:W-:-:S04]  /*14770*/  LEA.HI R3, R3, R2, RZ, 0x6 ;  /* 0x0000000203037211 */ /* 0x000fc800078f30ff */
[----:B------:R-:W-:-:S04]  /*14780*/  SHF.R.S32.HI R3, RZ, 0x6, R3 ;  /* 0x00000006ff037819 */ /* 0x000fc80000011403 */
[----:B------:R-:W-:-:S05]  /*14790*/  VIMNMX R2, R5, R3, PT ;  /* 0x0000000305027248 */ /* 0x000fca0003fe0100 */
[--C-:B------:R-:W-:Y:S02]  /*147a0*/  IMAD R2, R2, 0x40, -R7.reuse ;  /* 0x0000004002027824 */ /* 0x100fe400078e0a07 */
[----:B------:R-:W-:-:S03]  /*147b0*/  IMAD.MOV R7, RZ, RZ, -R7 ;  /* 0x000000ffff077224 */ /* 0x000fc600078e0a07 */
[----:B------:R-:W-:Y:S02]  /*147c0*/  VIMNMX R2, R2, R6, PT ;  /* 0x0000000602027248 */ /* 0x000fe40003fe0100 */
[----:B------:R-:W-:-:S04]  /*147d0*/  VIMNMX R7, RZ, R7, !PT ;  /* 0x00000007ff077248 */ /* 0x000fc80007fe0100 */
        /* <DEDUP_REMOVED lines=13> */
[----:B------:R-:W2:Y:S02]  /*148b0*/  S2R R3, SR_TID.X ;  /* 0x0000000000037919 */ /* 0x000ea40000002100 */
[----:B--2---:R-:W-:-:S04]  /*148c0*/  SHF.R.U32.HI R3, RZ, 0x5, R3 ;  /* 0x00000005ff037819 */ /* 0x004fc80000011603 */
[----:B------:R-:W-:-:S05]  /*148d0*/  LOP3.LUT R3, R3, 0x3, RZ, 0xc0, !PT ;  /* 0x0000000303037812 */ /* 0x000fca00078ec0ff */
[----:B------:R2:W3:Y:S02]  /*148e0*/  SHFL.IDX PT, R14, R3, RZ, 0x1f ;  /* 0x00001fff030e7589 */ /* 0x0004e400000e0000 */
.L_x_4836:
[----:B---3--:R-:W-:Y:S02]  /*148f0*/  ISETP.NE.AND P0, PT, R14, RZ, PT ;  /* 0x000000ff0e00720c */ /* 0x008fe40003f05270 */
[----:B------:R-:W-:-:S11]  /*14900*/  PLOP3.LUT P6, PT, PT, PT, PT, 0x8, 0x0 ;  /* 0x000000000000781c */ /* 0x000fd60003fce170 */
[----:B------:R-:W-:Y:S05]  /*14910*/  @P0 BRA `(.L_x_4681) ;  /* 0x00000000000c0947 */ /* 0x000fea0003800000 */
[----:B------:R-:W-:-:S03]  /*14920*/  UMOV UR4, 0xffffffff ;  /* 0xffffffff00047882 */ /* 0x000fc60000000000 */
[----:B------:R-:W-:Y:S05]  /*14930*/  BRA.DIV UR4, `(.L_x_4682) ;  /* 0x0000007204a47947 */ /* 0x000fea000b800000 */
[----:B------:R-:W-:-:S13]  /*14940*/  ELECT P6, URZ, PT ;  /* 0x00000000003f782f */ /* 0x000fda00038c0000 */
.L_x_4681:
[----:B--2---:R-:W2:Y:S01]  /*14950*/  LDL R3, [R1+0x20] ;  /* 0x0000200001037983 */ /* 0x004ea20000100800 */
[----:B------:R-:W-:Y:S01]  /*14960*/  BSSY B1, `(.L_x_4683) ;  /* 0x0000008000017945 */ /* 0x000fe20003800000 */
[----:B--2---:R-:W-:-:S05]  /*14970*/  VIADD R3, R3, 0x1 ;  /* 0x0000000103037836 */ /* 0x004fca0000000000 */
[----:B0-----:R-:W-:-:S04]  /*14980*/  LEA.HI R8, R3, R3, RZ, 0x1 ;  /* 0x0000000303087211 */ /* 0x001fc800078f08ff */
[----:B------:R-:W-:-:S05]  /*14990*/  LOP3.LUT R8, R8, 0xfffffffe, RZ, 0xc0, !PT ;  /* 0xfffffffe08087812 */ /* 0x000fca00078ec0ff */
[----:B------:R-:W-:-:S05]  /*149a0*/  IMAD.IADD R3, R3, 0x1, -R8 ;  /* 0x0000000103037824 */ /* 0x000fca00078e0a08 */
[----:B------:R-:W-:-:S04]  /*149b0*/  SHF.L.U32 R3, R3, 0x1f, RZ ;  /* 0x0000001f03037819 */ /* 0x000fc800000006ff */
[----:B------:R-:W0:Y:S02]  /*149c0*/  SYNCS.PHASECHK.TRANS64.TRYWAIT P0, [R23+URZ+0x28c20], R3 ;  /* 0x028c2003170075a7 */ /* 0x000e24000800017f */
[----:B0-----:R-:W-:Y:S05]  /*149d0*/  @!P0 BRA `(.L_x_4684) ;  /* 0x00000070009c8947 */ /* 0x001fea0003800000 */
.L_x_4839:
[----:B------:R-:W-:Y:S05]  /*149e0*/  BSYNC B1 ;  /* 0x0000000000017941 */ /* 0x000fea0003800000 */
.L_x_4683:
[----:B------:R-:W-:Y:S04]  /*149f0*/  BSSY B1, `(.L_x_4685) ;  /* 0x00000b7000017945 */ /* 0x000fe80003800000 */
[----:B------:R-:W-:Y:S05]  /*14a00*/  @!P6 BRA `(.L_x_4686) ;  /* 0x0000000800d4e947 */ /* 0x000fea0003800000 */
[----:B0-----:R-:W-:Y:S01]  /*14a10*/  IMAD R3, R24, 0x8, R23 ;  /* 0x0000000818037824 */ /* 0x001fe200078e0217 */
[----:B------:R-:W-:Y:S01]  /*14a20*/  SHF.L.U32 R8, R28, 0x1f, RZ ;  /* 0x0000001f1c087819 */ /* 0x000fe200000006ff */
[----:B-1----:R-:W0:Y:S01]  /*14a30*/  S2R R9, SR_TID.X ;  /* 0x0000000000097919 */ /* 0x002e220000002100 */
[----:B------:R-:W-:Y:S02]  /*14a40*/  BSSY B2, `(.L_x_4687) ;  /* 0x0000005000027945 */ /* 0x000fe40003800000 */
[----:B------:R-:W1:Y:S01]  /*14a50*/  SYNCS.PHASECHK.TRANS64.TRYWAIT P0, [R3+URZ+0x28ca0], R8 ;  /* 0x028ca008030075a7 */ /* 0x000e62000800017f */
[----:B0-----:R-:W-:-:S04]  /*14a60*/  LOP3.LUT R9, R9, 0x7f, RZ, 0xc0, !PT ;  /* 0x0000007f09097812 */ /* 0x001fc800078ec0ff */
[----:B------:R-:W-:Y:S01]  /*14a70*/  ISETP.NE.AND P1, PT, R9, RZ, PT ;  /* 0x000000ff0900720c */ /* 0x000fe20003f25270 */
[----:B-1----:R-:W-:-:S12]  /*14a80*/  @!P0 BRA `(.L_x_4688) ;  /* 0x0000007000848947 */ /* 0x002fd80003800000 */
.L_x_4840:
[----:B------:R-:W-:Y:S05]  /*14a90*/  BSYNC B2 ;  /* 0x0000000000027941 */ /* 0x000fea0003800000 */
.L_x_4687:
        /* <DEDUP_REMOVED lines=9> */
.L_x_4690:
[----:B------:R-:W-:Y:S05]  /*14b30*/  BSYNC B2 ;  /* 0x0000000000027941 */ /* 0x000fea0003800000 */
.L_x_4689:
        /* <DEDUP_REMOVED lines=12> */
.L_x_4691:
        /* <DEDUP_REMOVED lines=13> */
.L_x_4841:
[----:B------:R-:W-:Y:S05]  /*14cd0*/  BSYNC B2 ;  /* 0x0000000000027941 */ /* 0x000fea0003800000 */
.L_x_4692:
        /* <DEDUP_REMOVED lines=11> */
.L_x_4695:
[----:B------:R-:W-:Y:S05]  /*14d90*/  BSYNC B2 ;  /* 0x0000000000027941 */ /* 0x000fea0003800000 */
.L_x_4694:
        /* <DEDUP_REMOVED lines=9> */
.L_x_4696:
        /* <DEDUP_REMOVED lines=15> */
.L_x_4697:
        /* <DEDUP_REMOVED lines=15> */
.L_x_4698:
        /* <DEDUP_REMOVED lines=15> */
.L_x_4699:
        /* <DEDUP_REMOVED lines=15> */
.L_x_4700:
        /* <DEDUP_REMOVED lines=15> */
.L_x_4701:
        /* <DEDUP_REMOVED lines=15> */
.L_x_4702:
        /* <DEDUP_REMOVED lines=15> */
.L_x_4703:
        /* <DEDUP_REMOVED lines=10> */
.L_x_4686:
[----:B------:R-:W-:Y:S05]  /*15560*/  BSYNC B1 ;  /* 0x0000000000017941 */ /* 0x000fea0003800000 */
.L_x_4685:
        /* <DEDUP_REMOVED lines=9> */
.L_x_4723:
[----:B------:R-:W-:Y:S05]  /*15600*/  YIELD ;  /* 0x0000000000007946 */ /* 0x000fea0003800000 */
[----:B------:R-:W-:Y:S04]  /*15610*/  BSSY B1, `(.L_x_4704) ;  /* 0x00000b6000017945 */ /* 0x000fe80003800000 */
[----:B------:R-:W-:Y:S05]  /*15620*/  @!P6 BRA `(.L_x_4705) ;  /* 0x0000000800d0e947 */ /* 0x000fea0003800000 */
[----:B------:R-:W-:Y:S01]  /*15630*/  IMAD R8, R24, 0x8, R23 ;  /* 0x0000000818087824 */ /* 0x000fe200078e0217 */
[----:B------:R-:W-:Y:S01]  /*15640*/  SHF.L.U32 R2, R28, 0x1f, RZ ;  /* 0x0000001f1c027819 */ /* 0x000fe200000006ff */
[----:B0-----:R-:W0:Y:S01]  /*15650*/  S2R R3, SR_TID.X ;  /* 0x0000000000037919 */ /* 0x001e220000002100 */
[----:B------:R-:W-:Y:S02]  /*15660*/  BSSY B2, `(.L_x_4706) ;  /* 0x0000005000027945 */ /* 0x000fe40003800000 */
[----:B------:R-:W2:Y:S01]  /*15670*/  SYNCS.PHASECHK.TRANS64.TRYWAIT P1, [R8+URZ+0x28ca0], R2 ;  /* 0x028ca002080075a7 */ /* 0x000ea2000802017f */
[----:B0-----:R-:W-:-:S04]  /*15680*/  LOP3.LUT R3, R3, 0x7f, RZ, 0xc0, !PT ;  /* 0x0000007f03037812 */ /* 0x001fc800078ec0ff */
[----:B------:R-:W-:Y:S01]  /*15690*/  ISETP.NE.AND P2, PT, R3, RZ, PT ;  /* 0x000000ff0300720c */ /* 0x000fe20003f45270 */
[----:B--2---:R-:W-:-:S12]  /*156a0*/  @!P1 BRA `(.L_x_4707) ;  /* 0x0000006400a49947 */ /* 0x004fd80003800000 */
.L_x_4842:
[----:B------:R-:W-:Y:S05]  /*156b0*/  BSYNC B2 ;  /* 0x0000000000027941 */ /* 0x000fea0003800000 */
.L_x_4706:
[----:B------:R-:W-:Y:S04]  /*156c0*/  BSSY B2, `(.L_x_4708) ;  /* 0x0000009000027945 */ /* 0x000fe80003800000 */
[----:B------:R-:W-:Y:S05]  /*156d0*/  @P2 BRA `(.L_x_4709) ;  /* 0x00000000001c2947 */ /* 0x000fea0003800000 */
[----:B-1----:R-:W1:Y:S01]  /*156e0*/  S2R R9, SR_TID.X ;  /* 0x0000000000097919 */ /* 0x002e620000002100 */
[----:B------:R-:W-:-:S04]  /*156f0*/  IMAD.MOV.U32 R3, RZ, RZ, 0x2000 ;  /* 0x00002000ff037424 */ /* 0x000fc800078e00ff */
[----:B------:R2:W-:Y:S01]  /*15700*/  SYNCS.ARRIVE.TRANS64 RZ, [R8+URZ+0x28c90], R3 ;  /* 0x028c900308ff79a7 */ /* 0x0005e2000800003f */
[----:B-1----:R-:W-:-:S04]  /*15710*/  LOP3.LUT R9, R9, 0x1f, RZ, 0xc0, !PT ;  /* 0x0000001f09097812 */ /* 0x002fc800078ec0ff */
[----:B------:R-:W-:-:S13]  /*15720*/  ISETP.NE.AND P1, PT, R9, RZ, PT ;  /* 0x000000ff0900720c */ /* 0x000fda0003f25270 */
[----:B--2---:R-:W-:Y:S05]  /*15730*/  @!P1 BRA `(.L_x_4709) ;  /* 0x0000000000049947 */ /* 0x004fea0003800000 */
[----:B------:R-:W-:Y:S01]  /*15740*/  BPT.TRAP 0x1 ;  /* 0x000000040000795c */ /* 0x000fe20000300000 */
.L_x_4709:
[----:B------:R-:W-:Y:S05]  /*15750*/  BSYNC B2 ;  /* 0x0000000000027941 */ /* 0x000fea0003800000 */
.L_x_4708:
        /* <DEDUP_REMOVED lines=8> */
[----:B-1----:R-:W-:Y:S01]  /*157e0*/  VIADD R9, R8, 0x28c90 ;  /* 0x00028c9008097836 */ /* 0x002fe20000000000 */
[----:B------:R-:W-:Y:S01]  /*157f0*/  UMOV UR6, 0x0 ;  /* 0x0000000000067882 */ /* 0x000fe20000000000 */
[----:B------:R-:W-:-:S10]  /*15800*/  UMOV UR7, 0x12f00000 ;  /* 0x12f0000000077882 */ /* 0x000fd40000000000 */
.L_x_4710:
        /* <DEDUP_REMOVED lines=13> */
.L_x_4843:
[----:B------:R-:W-:Y:S05]  /*158e0*/  BSYNC B2 ;  /* 0x0000000000027941 */ /* 0x000fea0003800000 */
.L_x_4711:
        /* <DEDUP_REMOVED lines=11> */
.L_x_4714:
[----:B------:R-:W-:Y:S05]  /*159a0*/  BSYNC B2 ;  /* 0x0000000000027941 */ /* 0x000fea0003800000 */
.L_x_4713:
        /* <DEDUP_REMOVED lines=9> */
.L_x_4715:
        /* <DEDUP_REMOVED lines=15> */
.L_x_4716:
        /* <DEDUP_REMOVED lines=15> */
.L_x_4717:
        /* <DEDUP_REMOVED lines=15> */
.L_x_4718:
        /* <DEDUP_REMOVED lines=15> */
.L_x_4719:
        /* <DEDUP_REMOVED lines=15> */
.L_x_4720:
        /* <DEDUP_REMOVED lines=15> */
.L_x_4721:
        /* <DEDUP_REMOVED lines=15> */
.L_x_4722:
        /* <DEDUP_REMOVED lines=10> */
.L_x_4705:
[----:B------:R-:W-:Y:S05]  /*16170*/  BSYNC B1 ;  /* 0x0000000000017941 */ /* 0x000fea0003800000 */
.L_x_4704:
        /* <DEDUP_REMOVED lines=8> */
.L_x_4679:
[----:B------:R-:W-:Y:S05]  /*16200*/  BSYNC B0 ;  /* 0x0000000000007941 */ /* 0x000fea0003800000 */
.L_x_4678:
[----:B------:R-:W2:Y:S01]  /*16210*/  LDC R0, c[0x0][0x448] ;  /* 0x00011200ff007b82 */ /* 0x000ea20000000800 */
[----:B------:R-:W-:Y:S01]  /*16220*/  LEA R2, R17, 0x3f, 0x6 ;  /* 0x0000003f11027811 */ /* 0x000fe200078e30ff */
[----:B------:R-:W-:Y:S05]  /*16230*/  @!P0 WARPSYNC.ALL ;  /* 0x0000000000008948 */ /* 0x000fea0003800000 */
[----:B------:R-:W-:Y:S01]  /*16240*/  BSSY B7, `(.L_x_4724) ;  /* 0x0000382000077945 */ /* 0x000fe20003800000 */
[----:B------:R-:W-:Y:S01]  /*16250*/  @!P0 BAR.SYNC.DEFER_BLOCKING 0xc, 0x180 ;  /* 0x0306000000008b1d */ /* 0x000fe20000010000 */
[----:B--2---:R-:W-:-:S13]  /*16260*/  ISETP.NE.AND P1, PT, R0, 0x1, PT ;  /* 0x000000010000780c */ /* 0x004fda0003f25270 */
[----:B0-----:R-:W0:Y:S08]  /*16270*/  @P1 LDC R3, c[0x0][0x44c] ;  /* 0x00011300ff031b82 */ /* 0x001e300000000800 */
[----:B------:R-:W2:Y:S01]  /*16280*/  @P1 LDC R0, c[0x0][0x450] ;  /* 0x00011400ff001b82 */ /* 0x000ea20000000800 */
[----:B0-----:R-:W-:-:S05]  /*16290*/  @P1 IMAD.HI.U32 R3, R2, R3, RZ ;  /* 0x0000000302031227 */ /* 0x001fca00078e00ff */
[----:B--2---:R-:W-:-:S05]  /*162a0*/  @P1 SHF.R.U32.HI R2, RZ, R0, R3 ;  /* 0x00000000ff021219 */ /* 0x004fca0000011603 */
[----:B------:R-:W-:-:S05]  /*162b0*/  IMAD.IADD R2, R4, 0x1, R2 ;  /* 0x0000000104027824 */ /* 0x000fca00078e0202 */
        /* <DEDUP_REMOVED lines=13> */
[----:B------:R-:W2:Y:S01]  /*16390*/  LDC.64 R2, c[0x0][0xc60] ;  /* 0x00031800ff027b82 */ /* 0x000ea20000000a00 */
[----:B------:R-:W0:Y:S02]  /*163a0*/  FLO.U32 R0, UR4 ;  /* 0x0000000400007d00 */ /* 0x000e2400080e0000 */
[----:B0-----:R-:W-:-:S06]  /*163b0*/  ISETP.EQ.U32.AND P0, PT, R0, R5, PT ;  /* 0x000000050000720c */ /* 0x001fcc0003f02070 */
        /* <DEDUP_REMOVED lines=8> */
.L_x_4725:
        /* <DEDUP_REMOVED lines=20> */
.L_x_4728:
[----:B------:R-:W-:Y:S05]  /*16580*/  BSYNC B6 ;  /* 0x0000000000067941 */ /* 0x000fea0003800000 */
.L_x_4727:
        /* <DEDUP_REMOVED lines=19> */
[----:B-12---:R-:W-:Y:S05]  /*166c0*/  CALL.ABS.NOINC R2 ;  /* 0x0000000002007343 */ /* 0x006fea0003c00000 */
.L_x_4731:
        /* <DEDUP_REMOVED lines=15> */
.L_x_4730:
[----:B------:R-:W-:Y:S05]  /*167c0*/  BSYNC B6 ;  /* 0x0000000000067941 */ /* 0x000fea0003800000 */
.L_x_4729:
[----:B------:R-:W2:Y:S01]  /*167d0*/  LDL R21, [R1+0x14] ;  /* 0x0000140001157983 */ /* 0x000ea20000100800 */
[----:B------:R-:W-:Y:S01]  /*167e0*/  ULDC.64 UR4, c[0x0][0x9f8] ;  /* 0x00027e0000047ab9 */ /* 0x000fe20000000a00 */
[----:B------:R-:W0:Y:S01]  /*167f0*/  LDC R10, c[0x0][0x430] ;  /* 0x00010c00ff0a7b82 */ /* 0x000e220000000800 */
[----:B------:R-:W-:Y:S01]  /*16800*/  ISETP.NE.U32.AND P0, PT, RZ, UR4, PT ;  /* 0x00000004ff007c0c */ /* 0x000fe2000bf05070 */
[----:B------:R-:W3:Y:S03]  /*16810*/  S2R R20, SR_TID.X ;  /* 0x0000000000147919 */ /* 0x000ee60000002100 */
[----:B------:R-:W-:-:S13]  /*16820*/  ISETP.NE.AND.EX P0, PT, RZ, UR5, PT, P0 ;  /* 0x00000005ff007c0c */ /* 0x000fda000bf05300 */
[----:B------:R-:W-:Y:S01]  /*16830*/  @P0 IADD3 R2, P1, R27, UR4, RZ ;  /* 0x000000041b020c10 */ /* 0x000fe2000ff3e0ff */
[----:B------:R-:W4:Y:S01]  /*16840*/  S2R R11, SR_TID.X ;  /* 0x00000000000b7919 */ /* 0x000f220000002100 */
[----:B------:R-:W-:Y:S02]  /*16850*/  ULDC UR4, c[0x0][0x320] ;  /* 0x0000c80000047ab9 */ /* 0x000fe40000000800 */
[----:B------:R-:W-:-:S05]  /*16860*/  @P0 IADD3.X R3, R29, UR5, RZ, P1, !PT ;  /* 0x000000051d030c10 */ /* 0x000fca0008ffe4ff */
[----:B------:R1:W2:Y:S01]  /*16870*/  @P0 LDG.E R30, desc[UR40][R2.64] ;  /* 0x00000028021e0981 */ /* 0x0002a2000c1e1900 */
[----:B---3--:R-:W-:-:S04]  /*16880*/  LOP3.LUT R20, R20, 0x7f, RZ, 0xc0, !PT ;  /* 0x0000007f14147812 */ /* 0x008fc800078ec0ff */
[----:B------:R-:W-:Y:S02]  /*16890*/  SHF.R.U32.HI R34, RZ, 0x3, R20 ;  /* 0x00000003ff227819 */ /* 0x000fe40000011614 */
[----:B------:R-:W3:Y:S01]  /*168a0*/  S2R R20, SR_TID.X ;  /* 0x0000000000147919 */ /* 0x000ee20000002100 */
[----:B0-----:R-:W-:-:S13]  /*168b0*/  ISETP.NE.AND P1, PT, R10, 0x1, PT ;  /* 0x000000010a00780c */ /* 0x001fda0003f25270 */
[----:B-1----:R-:W0:Y:S08]  /*168c0*/  @P1 LDC R3, c[0x0][0x434] ;  /* 0x00010d00ff031b82 */ /* 0x002e300000000800 */
[----:B------:R-:W1:Y:S01]  /*168d0*/  @P1 LDC R2, c[0x0][0x438] ;  /* 0x00010e00ff021b82 */ /* 0x000e620000000800 */
[----:B---3--:R-:W-:-:S05]  /*168e0*/  IMAD.SHL.U32 R20, R20, 0x10, RZ ;  /* 0x0000001014147824 */ /* 0x008fca00078e00ff */
[----:B------:R-:W-:Y:S01]  /*168f0*/  LOP3.LUT R20, R34, 0x70, R20, 0xf8, !PT ;  /* 0x0000007022147812 */ /* 0x000fe200078ef814 */
[----:B----4-:R-:W-:-:S05]  /*16900*/  IMAD.SHL.U32 R11, R11, 0x8, RZ ;  /* 0x000000080b0b7824 */ /* 0x010fca00078e00ff */
[----:B------:R-:W-:Y:S02]  /*16910*/  LOP3.LUT R11, R11, 0x38, RZ, 0xc0, !PT ;  /* 0x000000380b0b7812 */ /* 0x000fe400078ec0ff */
[----:B------:R-:W-:Y:S01]  /*16920*/  LOP3.LUT R22, R22, 0xffffffbf, RZ, 0xc0, !PT ;  /* 0xffffffbf16167812 */ /* 0x000fe200078ec0ff */
[----:B------:R-:W-:Y:S01]  /*16930*/  IMAD.MOV.U32 R36, RZ, RZ, RZ ;  /* 0x000000ffff247224 */ /* 0x000fe200078e00ff */
[----:B------:R-:W-:Y:S02]  /*16940*/  LOP3.LUT R13, R11, 0x1c0, RZ, 0xfc, !PT ;  /* 0x000001c00b0d7812 */ /* 0x000fe400078efcff */
[----:B--2---:R-:W-:Y:S02]  /*16950*/  LEA R27, R21, 0xffffffc0, 0x6 ;  /* 0xffffffc0151b7811 */ /* 0x004fe400078e30ff */
[----:B------:R-:W2:Y:S02]  /*16960*/  S2R R21, SR_TID.X ;  /* 0x0000000000157919 */ /* 0x000ea40000002100 */
[----:B--2---:R-:W-:-:S05]  /*16970*/  IMAD.SHL.U32 R21, R21, 0x8, RZ ;  /* 0x0000000815157824 */ /* 0x004fca00078e00ff */
[----:B------:R-:W-:-:S04]  /*16980*/  LOP3.LUT R21, R21, 0x38, RZ, 0xc0, !PT ;  /* 0x0000003815157812 */ /* 0x000fc800078ec0ff */
[----:B------:R-:W-:-:S04]  /*16990*/  LOP3.LUT R21, R21, 0x40, RZ, 0xfc, !PT ;  /* 0x0000004015157812 */ /* 0x000fc800078efcff */
[----:B------:R-:W-:Y:S02]  /*169a0*/  ISETP.GE.AND P2, PT, R21, UR4, PT ;  /* 0x0000000415007c0c */ /* 0x000fe4000bf46270 */
[----:B------:R-:W2:Y:S01]  /*169b0*/  S2R R21, SR_TID.X ;  /* 0x0000000000157919 */ /* 0x000ea20000002100 */
[----:B------:R-:W-:-:S04]  /*169c0*/  IMAD.IADD R4, R20, 0x1, R27 ;  /* 0x0000000114047824 */ /* 0x000fc800078e021b */
[----:B------:R-:W-:-:S04]  /*169d0*/  IMAD.IADD R0, R4, 0x1, R33 ;  /* 0x0000000104007824 */ /* 0x000fc800078e0221 */
[----:B0-----:R-:W-:Y:S01]  /*169e0*/  @P1 IMAD.HI.U32 R3, R0, R3, RZ ;  /* 0x0000000300031227 */ /* 0x001fe200078e00ff */
[----:B------:R-:W-:-:S03]  /*169f0*/  ISETP.GE.AND P0, PT, R4, R31, PT ;  /* 0x0000001f0400720c */ /* 0x000fc60003f06270 */
[----:B------:R-:W-:Y:S01]  /*16a00*/  IMAD.MOV.U32 R8, RZ, RZ, R0 ;  /* 0x000000ffff087224 */ /* 0x000fe200078e0000 */
[----:B-1----:R-:W-:Y:S02]  /*16a10*/  @P1 SHF.R.U32.HI R8, RZ, R2, R3 ;  /* 0x00000002ff081219 */ /* 0x002fe40000011603 */
[----:B------:R-:W-:Y:S02]  /*16a20*/  ISETP.GE.AND P1, PT, R11, UR4, PT ;  /* 0x000000040b007c0c */ /* 0x000fe4000bf26270 */
[----:B------:R-:W-:Y:S02]  /*16a30*/  ISETP.GT.U32.OR P0, PT, R20, 0x3f, P0 ;  /* 0x0000003f1400780c */ /* 0x000fe40000704470 */
[----:B------:R-:W-:Y:S01]  /*16a40*/  @P2 LOP3.LUT R22, R22, 0x40, RZ, 0xfc, !PT ;  /* 0x0000004016162812 */ /* 0x000fe200078efcff */
[----:B--2---:R-:W-:Y:S01]  /*16a50*/  IMAD.SHL.U32 R21, R21, 0x8, RZ ;  /* 0x0000000815157824 */ /* 0x004fe200078e00ff */
[----:B------:R-:W-:-:S09]  /*16a60*/  SEL R4, RZ, 0x1, P1 ;  /* 0x00000001ff047807 */ /* 0x000fd20000800000 */
[----:B------:R-:W0:Y:S01]  /*16a70*/  @!P0 LDC.64 R2, c[0x0][0x428] ;  /* 0x00010a00ff028b82 */ /* 0x000e220000000a00 */
[----:B------:R-:W-:Y:S02]  /*16a80*/  LOP3.LUT R21, R21, 0x38, RZ, 0xc0, !PT ;  /* 0x0000003815157812 */ /* 0x000fe400078ec0ff */
[----:B------:R-:W-:Y:S02]  /*16a90*/  LOP3.LUT R22, R22, 0xffffff7f, RZ, 0xc0, !PT ;  /* 0xffffff7f16167812 */ /* 0x000fe400078ec0ff */
[C---:B------:R-:W-:Y:S02]  /*16aa0*/  LOP3.LUT R34, R21.reuse, 0x80, RZ, 0xfc, !PT ;  /* 0x0000008015227812 */ /* 0x040fe400078efcff */
[----:B------:R-:W-:Y:S02]  /*16ab0*/  LOP3.LUT R21, R21, 0xc0, RZ, 0xfc, !PT ;  /* 0x000000c015157812 */ /* 0x000fe400078efcff */
[----:B------:R-:W-:Y:S02]  /*16ac0*/  @P1 LOP3.LUT R22, R22, 0x80, RZ, 0xfc, !PT ;  /* 0x0000008016161812 */ /* 0x000fe400078efcff */
[----:B------:R-:W-:-:S02]  /*16ad0*/  ISETP.GE.AND P1, PT, R21, UR4, PT ;  /* 0x0000000415007c0c */ /* 0x000fc4000bf26270 */
[----:B------:R-:W-:Y:S01]  /*16ae0*/  SEL R9, RZ, 0xffffffff, P2 ;  /* 0xffffffffff097807 */ /* 0x000fe20001000000 */
[----:B------:R-:W1:Y:S04]  /*16af0*/  S2R R21, SR_TID.X ;  /* 0x0000000000157919 */ /* 0x000e680000002100 */
[----:B------:R-:W-:Y:S01]  /*16b00*/  IMAD.SHL.U32 R9, R9, 0x2, RZ ;  /* 0x0000000209097824 */ /* 0x000fe200078e00ff */
[----:B------:R-:W-:-:S04]  /*16b10*/  ISETP.GE.AND P2, PT, R34, UR4, PT ;  /* 0x0000000422007c0c */ /* 0x000fc8000bf46270 */
[----:B------:R-:W-:Y:S02]  /*16b20*/  LOP3.LUT R9, R9, 0x2, R4, 0xe2, !PT ;  /* 0x0000000209097812 */ /* 0x000fe400078ee204 */
[----:B------:R-:W2:Y:S01]  /*16b30*/  @!P0 LDC.64 R4, c[0x0][0x418] ;  /* 0x00010600ff048b82 */ /* 0x000ea20000000a00 */
[----:B------:R-:W-:Y:S02]  /*16b40*/  SEL R6, RZ, 0x4, P2 ;  /* 0x00000004ff067807 */ /* 0x000fe40001000000 */
[----:B------:R-:W-:Y:S02]  /*16b50*/  SEL R7, RZ, 0x8, P1 ;  /* 0x00000008ff077807 */ /* 0x000fe40000800000 */
[----:B------:R-:W-:Y:S02]  /*16b60*/  SHF.R.S32.HI R34, RZ, 0x1f, R30 ;  /* 0x0000001fff227819 */ /* 0x000fe4000001141e */
[----:B------:R-:W-:Y:S01]  /*16b70*/  LOP3.LUT R9, R7, R9, R6, 0xfe, !PT ;  /* 0x0000000907097212 */ /* 0x000fe200078efe06 */
[--C-:B------:R-:W-:Y:S01]  /*16b80*/  @!P0 IMAD.MOV.U32 R6, RZ, RZ, R8.reuse ;  /* 0x000000ffff068224 */ /* 0x100fe200078e0008 */
[----:B------:R-:W-:-:S02]  /*16b90*/  @!P0 SHF.R.S32.HI R7, RZ, 0x1f, R8 ;  /* 0x0000001fff078819 */ /* 0x000fc40000011408 */
[----:B------:R-:W-:Y:S01]  /*16ba0*/  LOP3.LUT R22, R22, 0xffffffdf, RZ, 0xc0, !PT ;  /* 0xffffffdf16167812 */ /* 0x000fe200078ec0ff */
[----:B0-----:R-:W-:-:S03]  /*16bb0*/  @!P0 IMAD.WIDE.U32 R6, R30, R2, R6 ;  /* 0x000000021e068225 */ /* 0x001fc600078e0006 */
[----:B------:R-:W-:Y:S01]  /*16bc0*/  @P2 LOP3.LUT R22, R22, 0x20, RZ, 0xfc, !PT ;  /* 0x0000002016162812 */ /* 0x000fe200078efcff */
[----:B------:R-:W-:-:S03]  /*16bd0*/  @!P0 IMAD R2, R34, R2, RZ ;  /* 0x0000000222028224 */ /* 0x000fc600078e02ff */
[----:B------:R-:W-:Y:S01]  /*16be0*/  LOP3.LUT R22, R22, 0xffffffef, RZ, 0xc0, !PT ;  /* 0xffffffef16167812 */ /* 0x000fe200078ec0ff */
[----:B------:R-:W-:Y:S02]  /*16bf0*/  @!P0 IMAD R3, R30, R3, R2 ;  /* 0x000000031e038224 */ /* 0x000fe400078e0202 */
[----:B-1----:R-:W-:Y:S01]  /*16c00*/  IMAD.SHL.U32 R21, R21, 0x8, RZ ;  /* 0x0000000815157824 */ /* 0x002fe200078e00ff */
[----:B------:R-:W-:Y:S01]  /*16c10*/  @P1 LOP3.LUT R22, R22, 0x10, RZ, 0xfc, !PT ;  /* 0x0000001016161812 */ /* 0x000fe200078efcff */
[----:B------:R-:W-:Y:S01]  /*16c20*/  @!P0 IMAD.IADD R3, R7, 0x1, R3 ;  /* 0x0000000107038824 */ /* 0x000fe200078e0203 */
[C---:B--2---:R-:W-:Y:S02]  /*16c30*/  @!P0 LEA R4, P1, R6.reuse, R4, 0x2 ;  /* 0x0000000406048211 */ /* 0x044fe400078210ff */
[----:B------:R-:W-:Y:S02]  /*16c40*/  LOP3.LUT R21, R21, 0x38, RZ, 0xc0, !PT ;  /* 0x0000003815157812 */ /* 0x000fe400078ec0ff */
[----:B------:R-:W-:-:S02]  /*16c50*/  @!P0 LEA.HI.X R5, R6, R5, R3, 0x2, P1 ;  /* 0x0000000506058211 */ /* 0x000fc400008f1403 */
        /* <DEDUP_REMOVED lines=10> */
[----:B------:R-:W-:-:S04]  /*16d00*/  LOP3.LUT R4, R5, R9, R4, 0xfe, !PT ;  /* 0x0000000905047212 */ /* 0x000fc800078efe04 */
[----:B------:R-:W-:Y:S01]  /*16d10*/  LOP3.LUT R6, R4, R3, RZ, 0xfc, !PT ;  /* 0x0000000304067212 */ /* 0x000fe200078efcff */
[----:B------:R-:W-:-:S04]  /*16d20*/  IMAD.MOV R3, RZ, RZ, -R8 ;  /* 0x000000ffff037224 */ /* 0x000fc800078e0a08 */
[----:B------:R-:W-:Y:S01]  /*16d30*/  IMAD R0, R10, R3, R0 ;  /* 0x000000030a007224 */ /* 0x000fe200078e0200 */
        /* <DEDUP_REMOVED lines=10> */
.L_x_4846:
        /* <DEDUP_REMOVED lines=12> */
.L_x_4733:
[----:B------:R-:W0:Y:S01]  /*16ea0*/  S2R R0, SR_TID.X ;  /* 0x0000000000007919 */ /* 0x000e220000002100 */
[----:B------:R-:W-:Y:S01]  /*16eb0*/  BSSY B0, `(.L_x_4734) ;  /* 0x0000008000007945 */ /* 0x000fe20003800000 */
[----:B0-----:R-:W-:-:S04]  /*16ec0*/  LOP3.LUT R0, R0, 0x7f, RZ, 0xc0, !PT ;  /* 0x0000007f00007812 */ /* 0x001fc800078ec0ff */
[----:B------:R-:W-:-:S04]  /*16ed0*/  SHF.R.U32.HI R0, RZ, 0x3, R0 ;  /* 0x00000003ff007819 */ /* 0x000fc80000011600 */
[----:B------:R-:W-:Y:S01]  /*16ee0*/  IADD3 R27, -R0, R31, -R27 ;  /* 0x0000001f001b7210 */ /* 0x000fe20007ffe91b */
[----:B------:R-:W-:Y:S01]  /*16ef0*/  IMAD R31, R25, 0x8, R23 ;  /* 0x00000008191f7824 */ /* 0x000fe200078e0217 */
[----:B------:R-:W-:-:S04]  /*16f00*/  SHF.L.U32 R0, R26, 0x1f, RZ ;  /* 0x0000001f1a007819 */ /* 0x000fc800000006ff */
[----:B------:R-:W0:Y:S02]  /*16f10*/  SYNCS.PHASECHK.TRANS64.TRYWAIT P0, [R31+URZ+0x28c40], R0 ;  /* 0x028c40001f0075a7 */ /* 0x000e24000800017f */
[----:B0-----:R-:W-:Y:S05]  /*16f20*/  @!P0 BRA `(.L_x_4735) ;  /* 0x0000004c00e08947 */ /* 0x001fea0003800000 */
.L_x_4847:
[----:B------:R-:W-:Y:S05]  /*16f30*/  BSYNC B0 ;  /* 0x0000000000007941 */ /* 0x000fea0003800000 */
.L_x_4734:
        /* <DEDUP_REMOVED lines=66> */
.L_x_4857:
        /* <DEDUP_REMOVED lines=10> */
.L_x_4737:
        /* <DEDUP_REMOVED lines=11> */
.L_x_4738:
        /* <DEDUP_REMOVED lines=43> */
.L_x_4740:
[----:B------:R-:W-:Y:S05]  /*17760*/  BSYNC B6 ;  /* 0x0000000000067941 */ /* 0x000fea0003800000 */
.L_x_4739:
        /* <DEDUP_REMOVED lines=92> */
.L_x_4866:
        /* <DEDUP_REMOVED lines=10> */
.L_x_4742:
        /* <DEDUP_REMOVED lines=18> */
.L_x_4867:
[----:B------:R-:W-:Y:S05]  /*17ef0*/  BSYNC B0 ;  /* 0x0000000000007941 */ /* 0x000fea0003800000 */
.L_x_4743:
[----:B------:R-:W-:-:S04]  /*17f00*/  LOP3.LUT R2, R37, 0x2, RZ, 0xfc, !PT ;  /* 0x0000000225027812 */ /* 0x000fc800078efcff */
[----:B------:R-:W-:-:S13]  /*17f10*/  ISETP.NE.AND P0, PT, R2, 0x3, PT ;  /* 0x000000030200780c */ /* 0x000fda0003f05270 */
[----:B------:R-:W-:Y:S05]  /*17f20*/  @!P0 BRA `(.L_x_4745) ;  /* 0x0000000000048947 */ /* 0x000fea0003800000 */
[----:B------:R-:W-:Y:S01]  /*17f30*/  BPT.TRAP 0x1 ;  /* 0x000000040000795c */ /* 0x000fe20000300000 */
.L_x_4745:
[----:B0-----:R-:W-:Y:S01]  /*17f40*/  SHF.L.U32 R0, R26, 0x1f, RZ ;  /* 0x0000001f1a007819 */ /* 0x001fe200000006ff */
[----:B------:R-:W-:Y:S03]  /*17f50*/  BSSY B0, `(.L_x_4746) ;  /* 0x0000003000007945 */ /* 0x000fe60003800000 */
[----:B------:R-:W0:Y:S02]  /*17f60*/  SYNCS.PHASECHK.TRANS64.TRYWAIT P0, [R31+URZ+0x28c60], R0 ;  /* 0x028c60001f0075a7 */ /* 0x000e24000800017f */
[----:B0-----:R-:W-:Y:S05]  /*17f70*/  @!P0 BRA `(.L_x_4747) ;  /* 0x0000004800888947 */ /* 0x001fea0003800000 */
.L_x_4868:
[----:B------:R-:W-:Y:S05]  /*17f80*/  BSYNC B0 ;  /* 0x0000000000007941 */ /* 0x000fea0003800000 */
.L_x_4746:
        /* <DEDUP_REMOVED lines=112> */
.L_x_4878:
        /* <DEDUP_REMOVED lines=34> */
.L_x_4749:
        /* <DEDUP_REMOVED lines=11> */
.L_x_4750:
[----:B------:R-:W2:Y:S01]  /*18960*/  LDL R2, [R1+0x14] ;  /* 0x0000140001027983 */ /* 0x000ea20000100800 */
[----:B------:R1:W-:Y:S01]  /*18970*/  SYNCS.ARRIVE.TRANS64.A1T0 RZ, [R31+URZ+0x28c50], RZ ;  /* 0x028c50ff1fff79a7 */ /* 0x0003e2000810003f */
[----:B------:R-:W-:Y:S01]  /*18980*/  BSSY B0, `(.L_x_4751) ;  /* 0x00000f6000007945 */ /* 0x000fe20003800000 */
[----:B--2---:R-:W-:-:S13]  /*18990*/  ISETP.GE.AND P0, PT, R2, 0x2, PT ;  /* 0x000000020200780c */ /* 0x004fda0003f06270 */
[----:B-1----:R-:W-:Y:S05]  /*189a0*/  @!P0 BRA `(.L_x_4752) ;  /* 0x0000000c00cc8947 */ /* 0x002fea0003800000 */
[----:B------:R-:W2:Y:S04]  /*189b0*/  LDL.LU R4, [R1+0x34] ;  /* 0x0000340001047983 */ /* 0x000ea80000300800 */
[----:B------:R-:W3:Y:S01]  /*189c0*/  LDL.LU R3, [R1+0xc] ;  /* 0x00000c0001037983 */ /* 0x000ee20000300800 */
[----:B------:R-:W-:Y:S02]  /*189d0*/  IADD3 R7, R2, -0x2, RZ ;  /* 0xfffffffe02077810 */ /* 0x000fe40007ffe0ff */
[----:B--2---:R-:W-:Y:S02]  /*189e0*/  LOP3.LUT R32, R4, 0x40, RZ, 0xc0, !PT ;  /* 0x0000004004207812 */ /* 0x004fe400078ec0ff */
[----:B---3--:R-:W-:Y:S02]  /*189f0*/  LOP3.LUT R31, R3, 0x80, RZ, 0xc0, !PT ;  /* 0x00000080031f7812 */ /* 0x008fe400078ec0ff */
[----:B------:R-:W-:-:S02]  /*18a00*/  SHF.R.U32.HI R32, RZ, 0x2, R32 ;  /* 0x00000002ff207819 */ /* 0x000fc40000011620 */
[----:B------:R-:W-:-:S07]  /*18a10*/  SHF.R.U32.HI R31, RZ, 0x3, R31 ;  /* 0x00000003ff1f7819 */ /* 0x000fce000001161f */
.L_x_4765:
        /* <DEDUP_REMOVED lines=42> */
.L_x_4753:
[----:B------:R-:W-:Y:S01]  /*18cc0*/  IMAD R6, R25, 0x8, R23 ;  /* 0x0000000819067824 */ /* 0x000fe200078e0217 */
[----:B------:R-:W-:Y:S01]  /*18cd0*/  SHF.L.U32 R17, R26, 0x1f, RZ ;  /* 0x0000001f1a117819 */ /* 0x000fe200000006ff */
[----:B------:R-:W-:Y:S01]  /*18ce0*/  BSSY B1, `(.L_x_4754) ;  /* 0x0000004000017945 */ /* 0x000fe20003800000 */
[----:B------:R-:W-:Y:S02]  /*18cf0*/  SHF.R.S32.HI R9, RZ, 0x1f, R5 ;  /* 0x0000001fff097819 */ /* 0x000fe40000011405 */
[----:B------:R-:W0:Y:S02]  /*18d00*/  SYNCS.PHASECHK.TRANS64.TRYWAIT P0, [R6+URZ+0x28c40], R17 ;  /* 0x028c4011060075a7 */ /* 0x000e24000800017f */
[----:B0-----:R-:W-:Y:S05]  /*18d10*/  @!P0 BRA `(.L_x_4755) ;  /* 0x0000004400608947 */ /* 0x001fea0003800000 */
.L_x_4879:
[----:B------:R-:W-:Y:S05]  /*18d20*/  BSYNC B1 ;  /* 0x0000000000017941 */ /* 0x000fea0003800000 */
.L_x_4754:
        /* <DEDUP_REMOVED lines=42> */
.L_x_4889:
        /* <DEDUP_REMOVED lines=8> */
.L_x_4757:
        /* <DEDUP_REMOVED lines=11> */
.L_x_4758:
[----:B------:R2:W-:Y:S01]  /*19100*/  SYNCS.ARRIVE.TRANS64.A1T0 RZ, [R6+URZ+0x28c30], RZ ;  /* 0x028c30ff06ff79a7 */ /* 0x0005e2000810003f */
[----:B------:R-:W-:Y:S05]  /*19110*/  @!P2 BRA `(.L_x_4759) ;  /* 0x000000000004a947 */ /* 0x000fea0003800000 */
[----:B------:R-:W-:Y:S01]  /*19120*/  BPT.TRAP 0x1 ;  /* 0x000000040000795c */ /* 0x000fe20000300000 */
.L_x_4759:
[----:B------:R-:W3:Y:S01]  /*19130*/  SYNCS.PHASECHK.TRANS64.TRYWAIT P0, [R6+URZ+0x28c60], R17 ;  /* 0x028c6011060075a7 */ /* 0x000ee2000800017f */
[----:B------:R-:W-:Y:S04]  /*19140*/  BSSY B1, `(.L_x_4760) ;  /* 0x0000002000017945 */ /* 0x000fe80003800000 */
[----:B---3--:R-:W-:Y:S05]  /*19150*/  @!P0 BRA `(.L_x_4761) ;  /* 0x0000004400808947 */ /* 0x008fea0003800000 */
.L_x_4890:
[----:B------:R-:W-:Y:S05]  /*19160*/  BSYNC B1 ;  /* 0x0000000000017941 */ /* 0x000fea0003800000 */
.L_x_4760:
        /* <DEDUP_REMOVED lines=81> */
.L_x_4900:
        /* <DEDUP_REMOVED lines=25> */
.L_x_4763:
        /* <DEDUP_REMOVED lines=11> */
.L_x_4764:
[----:B------:R3:W-:Y:S01]  /*198c0*/  SYNCS.ARRIVE.TRANS64.A1T0 RZ, [R6+URZ+0x28c50], RZ ;  /* 0x028c50ff06ff79a7 */ /* 0x0007e2000810003f */
[----:B------:R-:W-:Y:S05]  /*198d0*/  @P3 BRA `(.L_x_4765) ;  /* 0xfffffff000503947 */ /* 0x000fea000383ffff */
.L_x_4752:
[----:B------:R-:W-:Y:S05]  /*198e0*/  BSYNC B0 ;  /* 0x0000000000007941 */ /* 0x000fea0003800000 */
.L_x_4751:
        /* <DEDUP_REMOVED lines=21> */
.L_x_4767:
[----:B------:R-:W-:Y:S05]  /*19a40*/  BSYNC B0 ;  /* 0x0000000000007941 */ /* 0x000fea0003800000 */
.L_x_4766:
[----:B------:R-:W-:-:S07]  /*19a50*/  SEL R25, R25, RZ, P0 ;  /* 0x000000ff19197207 */ /* 0x000fce0000000000 */
.L_x_4726:
[----:B------:R-:W-:Y:S05]  /*19a60*/  BSYNC B7 ;  /* 0x0000000000077941 */ /* 0x000fea0003800000 */
.L_x_4724:
        /* <DEDUP_REMOVED lines=11> */
.L_x_4768:
        /* <DEDUP_REMOVED lines=36> */
.L_x_4910:
[----:B------:R-:W-:Y:S02]  /*19d60*/  ULDC UR4, c[0x0][0xc38] ;  /* 0x00030e0000047ab9 */ /* 0x000fe40000000800 */
[----:B------:R-:W-:-:S04]  /*19d70*/  IMAD.U32 R4, RZ, RZ, UR4 ;  /* 0x00000004ff047e24 */ /* 0x000fc8000f8e00ff */
[----:B--2---:R-:W-:-:S04]  /*19d80*/  IMAD R5, R14, R4, RZ ;  /* 0x000000040e057224 */ /* 0x004fc800078e02ff */
[----:B------:R-:W-:-:S05]  /*19d90*/  IMAD.IADD R16, R16, 0x1, R5 ;  /* 0x0000000110107824 */ /* 0x000fca00078e0205 */
[----:B------:R-:W-:-:S13]  /*19da0*/  ISETP.GT.AND P6, PT, R16, R0, PT ;  /* 0x000000001000720c */ /* 0x000fda0003fc4270 */
[----:B------:R-:W-:Y:S05]  /*19db0*/  @P6 BRA `(.L_x_4771) ;  /* 0x00000000009c6947 */ /* 0x000fea0003800000 */
.L_x_4776:
[----:B------:R-:W2:Y:S01]  /*19dc0*/  LDC R4, c[0x0][0xc3c] ;  /* 0x00030f00ff047b82 */ /* 0x000ea20000000800 */
[----:B------:R-:W-:-:S05]  /*19dd0*/  VIADD R19, R19, 0x1f ;  /* 0x0000001f13137836 */ /* 0x000fca0000000000 */
[----:B--2---:R-:W-:-:S13]  /*19de0*/  ISETP.GE.AND P6, PT, R19, R4, PT ;  /* 0x000000041300720c */ /* 0x004fda0003fc6270 */
[----:B------:R-:W-:Y:S05]  /*19df0*/  @P6 BRA `(.L_x_4772) ;  /* 0x0000000400d06947 */ /* 0x000fea0003800000 */
[----:B------:R-:W2:Y:S01]  /*19e00*/  S2R R2, SR_TID.X ;  /* 0x0000000000027919 */ /* 0x000ea20000002100 */
[----:B------:R-:W-:Y:S01]  /*19e10*/  BSSY B0, `(.L_x_4773) ;  /* 0x0000009000007945 */ /* 0x000fe20003800000 */
[----:B--2---:R-:W-:-:S05]  /*19e20*/  LOP3.LUT R2, R2, 0x1f, RZ, 0xc0, !PT ;  /* 0x0000001f02027812 */ /* 0x004fca00078ec0ff */
[----:B------:R-:W-:Y:S02]  /*19e30*/  IMAD.IADD R5, R19, 0x1, R2 ;  /* 0x0000000113057824 */ /* 0x000fe400078e0202 */
[----:B------:R-:W-:-:S03]  /*19e40*/  IMAD.MOV.U32 R2, RZ, RZ, RZ ;  /* 0x000000ffff027224 */ /* 0x000fc600078e00ff */
[----:B------:R-:W-:-:S13]  /*19e50*/  ISETP.GE.OR P6, PT, R5, R4, !P0 ;  /* 0x000000040500720c */ /* 0x000fda00047c6670 */
[----:B------:R-:W-:Y:S05]  /*19e60*/  @P6 BRA `(.L_x_4774) ;  /* 0x00000000000c6947 */ /* 0x000fea0003800000 */
[----:B0-----:R-:W0:Y:S02]  /*19e70*/  LDC.64 R2, c[0x0][0xc80] ;  /* 0x00032000ff027b82 */ /* 0x001e240000000a00 */
[----:B0-----:R-:W-:-:S06]  /*19e80*/  IMAD.WIDE R2, R5, 0x4, R2 ;  /* 0x0000000405027825 */ /* 0x001fcc00078e0202 */
[----:B------:R2:W5:Y:S02]  /*19e90*/  LDG.E R2, desc[UR40][R2.64] ;  /* 0x0000002802027981 */ /* 0x000564000c1e1900 */
.L_x_4774:
[----:B------:R-:W-:Y:S05]  /*19ea0*/  BSYNC B0 ;  /* 0x0000000000007941 */ /* 0x000fea0003800000 */
.L_x_4773:
[----:B------:R-:W-:-:S03]  /*19eb0*/  UMOV UR4, 0xffffffff ;  /* 0xffffffff00047882 */ /* 0x000fc60000000000 */
[----:B------:R-:W-:Y:S05]  /*19ec0*/  BRA.DIV UR4, `(.L_x_4775) ;  /* 0x0000004604387947 */ /* 0x000fea000b800000 */
[----:B-----5:R-:W3:Y:S02]  /*19ed0*/  SHFL.UP PT, R14, R2, 0x1, RZ ;  /* 0x04200000020e7989 */ /* 0x020ee400000e00ff */
[----:B---3--:R-:W-:-:S05]  /*19ee0*/  SEL R13, R14, RZ, P1 ;  /* 0x000000ff0e0d7207 */ /* 0x008fca0000800000 */
[----:B------:R-:W-:-:S05]  /*19ef0*/  IMAD.IADD R13, R2, 0x1, R13 ;  /* 0x00000001020d7824 */ /* 0x000fca00078e020d */
[----:B------:R-:W3:Y:S02]  /*19f00*/  SHFL.UP PT, R14, R13, 0x2, RZ ;  /* 0x044000000d0e7989 */ /* 0x000ee400000e00ff */
[----:B---3--:R-:W-:-:S05]  /*19f10*/  SEL R14, R14, RZ, P2 ;  /* 0x000000ff0e0e7207 */ /* 0x008fca0001000000 */
[----:B0-2---:R-:W-:-:S05]  /*19f20*/  IMAD.IADD R3, R13, 0x1, R14 ;  /* 0x000000010d037824 */ /* 0x005fca00078e020e */
        /* <DEDUP_REMOVED lines=10> */
.L_x_4918:
[----:B------:R-:W-:Y:S02]  /*19fd0*/  ULDC UR4, c[0x0][0xc38] ;  /* 0x00030e0000047ab9 */ /* 0x000fe40000000800 */
[----:B------:R-:W-:-:S04]  /*19fe0*/  IMAD.U32 R4, RZ, RZ, UR4 ;  /* 0x00000004ff047e24 */ /* 0x000fc8000f8e00ff */
[----:B--2---:R-:W-:-:S04]  /*19ff0*/  IMAD R5, R14, R4, RZ ;  /* 0x000000040e057224 */ /* 0x004fc800078e02ff */
[----:B------:R-:W-:-:S05]  /*1a000*/  IMAD.IADD R16, R5, 0x1, R16 ;  /* 0x0000000105107824 */ /* 0x000fca00078e0210 */
[----:B------:R-:W-:-:S13]  /*1a010*/  ISETP.GT.AND P6, PT, R16, R0, PT ;  /* 0x000000001000720c */ /* 0x000fda0003fc4270 */
[----:B------:R-:W-:Y:S05]  /*1a020*/  @!P6 BRA `(.L_x_4776) ;  /* 0xfffffffc0064e947 */ /* 0x000fea000383ffff */
.L_x_4771:
        /* <DEDUP_REMOVED lines=8> */
.L_x_4922:
[----:B------:R-:W-:Y:S01]  /*1a0b0*/  ISETP.NE.AND P0, PT, R6, RZ, PT ;  /* 0x000000ff0600720c */ /* 0x000fe20003f05270 */
[----:B------:R-:W-:-:S12]  /*1a0c0*/  IMAD.MOV.U32 R6, RZ, RZ, RZ ;  /* 0x000000ffff067224 */ /* 0x000fd800078e00ff */
[----:B------:R-:W-:Y:S05]  /*1a0d0*/  @!P0 BRA `(.L_x_4778) ;  /* 0x0000000000108947 */ /* 0x000fea0003800000 */
[----:B------:R-:W-:Y:S01]  /*1a0e0*/  UMOV UR4, 0xffffffff ;  /* 0xffffffff00047882 */ /* 0x000fe20000000000 */
[----:B------:R-:W-:Y:S02]  /*1a0f0*/  VIADD R12, R5, 0xffffffff ;  /* 0xffffffff050c7836 */ /* 0x000fe40000000000 */
[----:B------:R-:W-:Y:S05]  /*1a100*/  BRA.DIV UR4, `(.L_x_4779) ;  /* 0x0000004604ac7947 */ /* 0x000fea000b800000 */
[----:B------:R4:W0:Y:S02]  /*1a110*/  SHFL.IDX PT, R6, R3, R12, 0x1f ;  /* 0x00001f0c03067589 */ /* 0x00082400000e0000 */
.L_x_4778:
[----:B0-2-4-:R-:W0:Y:S01]  /*1a120*/  LDC.64 R2, c[0x0][0xc90] ;  /* 0x00032400ff027b82 */ /* 0x015e220000000a00 */
[----:B------:R-:W-:-:S04]  /*1a130*/  IMAD.IADD R19, R5, 0x1, R19 ;  /* 0x0000000105137824 */ /* 0x000fc800078e0213 */
[----:B0-----:R-:W-:-:S05]  /*1a140*/  IMAD.WIDE R2, R19, 0x4, R2 ;  /* 0x0000000413027825 */ /* 0x001fca00078e0202 */
[----:B------:R0:W3:Y:S01]  /*1a150*/  LDG.E R7, desc[UR40][R2.64] ;  /* 0x0000002802077981 */ /* 0x0000e2000c1e1900 */
[----:B------:R-:W-:-:S04]  /*1a160*/  IMAD R16, R6, R4, R16 ;  /* 0x0000000406107224 */ /* 0x000fc800078e0210 */
[----:B------:R-:W-:Y:S02]  /*1a170*/  IMAD.IADD R0, R0, 0x1, -R16 ;  /* 0x0000000100007824 */ /* 0x000fe400078e0a10 */
[----:B0-----:R-:W-:Y:S02]  /*1a180*/  IMAD.MOV.U32 R2, RZ, RZ, RZ ;  /* 0x000000ffff027224 */ /* 0x001fe400078e00ff */
[----:B---3--:R-:W-:-:S05]  /*1a190*/  IMAD R5, R17, R7, RZ ;  /* 0x0000000711057224 */ /* 0x008fca00078e02ff */
[-C--:B------:R-:W-:Y:S02]  /*1a1a0*/  IABS R8, R5.reuse ;  /* 0x0000000500087213 */ /* 0x080fe40000000000 */
[----:B------:R-:W-:Y:S02]  /*1a1b0*/  IABS R6, R5 ;  /* 0x0000000500067213 */ /* 0x000fe40000000000 */
[----:B-1----:R-:W0:Y:S03]  /*1a1c0*/  I2F.RP R9, R8 ;  /* 0x0000000800097306 */ /* 0x002e260000209400 */
[----:B------:R-:W-:-:S05]  /*1a1d0*/  IMAD.MOV R6, RZ, RZ, -R6 ;  /* 0x000000ffff067224 */ /* 0x000fca00078e0a06 */
[----:B0-----:R-:W0:Y:S02]  /*1a1e0*/  MUFU.RCP R9, R9 ;  /* 0x0000000900097308 */ /* 0x001e240000001000 */
[----:B0-----:R-:W-:-:S06]  /*1a1f0*/  VIADD R10, R9, 0xffffffe ;  /* 0x0ffffffe090a7836 */ /* 0x001fcc0000000000 */
[----:B------:R-:W0:Y:S02]  /*1a200*/  F2I.FTZ.U32.TRUNC.NTZ R3, R10 ;  /* 0x0000000a00037305 */ /* 0x000e24000021f000 */
        /* <DEDUP_REMOVED lines=21> */
[----:B------:R-:W-:-:S04]  /*1a360*/  VIADDMNMX R4, R3, R4, R7, PT ;  /* 0x0000000403047246 */ /* 0x000fc80003800107 */
[----:B------:R-:W-:-:S04]  /*1a370*/  IABS R7, R4 ;  /* 0x0000000400077213 */ /* 0x000fc80000000000 */
[----:B------:R-:W0:Y:S08]  /*1a380*/  I2F.RP R8, R7 ;  /* 0x0000000700087306 */ /* 0x000e300000209400 */
[----:B0-----:R-:W0:Y:S02]  /*1a390*/  MUFU.RCP R8, R8 ;  /* 0x0000000800087308 */ /* 0x001e240000001000 */
[----:B0-----:R-:W-:-:S06]  /*1a3a0*/  VIADD R3, R8, 0xffffffe ;  /* 0x0ffffffe08037836 */ /* 0x001fcc0000000000 */
[----:B------:R-:W0:Y:S02]  /*1a3b0*/  F2I.FTZ.U32.TRUNC.NTZ R3, R3 ;  /* 0x0000000300037305 */ /* 0x000e24000021f000 */
[----:B0-----:R-:W-:-:S04]  /*1a3c0*/  IMAD.MOV R0, RZ, RZ, -R3 ;  /* 0x000000ffff007224 */ /* 0x001fc800078e0a03 */
[----:B------:R-:W-:Y:S01]  /*1a3d0*/  IMAD R9, R0, R7, RZ ;  /* 0x0000000700097224 */ /* 0x000fe200078e02ff */
[----:B------:R-:W-:-:S03]  /*1a3e0*/  IABS R0, R4 ;  /* 0x0000000400007213 */ /* 0x000fc60000000000 */
[----:B------:R-:W-:Y:S01]  /*1a3f0*/  IMAD.HI.U32 R2, R3, R9, R2 ;  /* 0x0000000903027227 */ /* 0x000fe200078e0002 */
[----:B------:R-:W-:-:S03]  /*1a400*/  IABS R9, R5 ;  /* 0x0000000500097213 */ /* 0x000fc60000000000 */
        /* <DEDUP_REMOVED lines=8> */
[C---:B------:R-:W-:Y:S01]  /*1a490*/  LOP3.LUT R0, R5.reuse, R4, RZ, 0x3c, !PT ;  /* 0x0000000405007212 */ /* 0x040fe200078e3cff */
[----:B------:R-:W-:-:S03]  /*1a4a0*/  IMAD.IADD R5, R5, 0x1, R6 ;  /* 0x0000000105057824 */ /* 0x000fc600078e0206 */
[----:B------:R-:W-:-:S07]  /*1a4b0*/  ISETP.GE.AND P2, PT, R0, RZ, PT ;  /* 0x000000ff0000720c */ /* 0x000fce0003f46270 */
[----:B------:R-:W-:-:S06]  /*1a4c0*/  @P0 VIADD R2, R2, 0x1 ;  /* 0x0000000102020836 */ /* 0x000fcc0000000000 */
[----:B------:R-:W-:Y:S01]  /*1a4d0*/  @!P2 IMAD.MOV R2, RZ, RZ, -R2 ;  /* 0x000000ffff02a224 */ /* 0x000fe200078e0a02 */
[----:B------:R-:W-:Y:S01]  /*1a4e0*/  @!P1 LOP3.LUT R2, RZ, R4, RZ, 0x33, !PT ;  /* 0x00000004ff029212 */ /* 0x000fe200078e33ff */
[----:B------:R-:W-:-:S04]  /*1a4f0*/  IMAD.MOV R4, RZ, RZ, -R4 ;  /* 0x000000ffff047224 */ /* 0x000fc800078e0a04 */
[----:B------:R-:W-:Y:S01]  /*1a500*/  IMAD R18, R2, R4, R5 ;  /* 0x0000000402127224 */ /* 0x000fe200078e0205 */
[----:B------:R-:W-:-:S05]  /*1a510*/  LOP3.LUT R2, RZ, R2, RZ, 0x33, !PT ;  /* 0x00000002ff027212 */ /* 0x000fca00078e33ff */
[----:B------:R-:W-:Y:S01]  /*1a520*/  IMAD.IADD R17, R17, 0x1, R2 ;  /* 0x0000000111117824 */ /* 0x000fe200078e0202 */
[----:B------:R-:W-:Y:S06]  /*1a530*/  BRA `(.L_x_4780) ;  /* 0x00000000001c7947 */ /* 0x000fec0003800000 */
.L_x_4772:
[----:B------:R-:W-:Y:S01]  /*1a540*/  UMOV UR4, URZ ;  /* 0x0000003f00047c82 */ /* 0x000fe20008000000 */
[----:B------:R-:W-:Y:S01]  /*1a550*/  UMOV UR5, URZ ;  /* 0x0000003f00057c82 */ /* 0x000fe20008000000 */
[----:B------:R-:W-:Y:S01]  /*1a560*/  ULDC UR6, c[0x0][0xc3c] ;  /* 0x00030f0000067ab9 */ /* 0x000fe20000000800 */
[----:B------:R-:W-:Y:S02]  /*1a570*/  IMAD.MOV.U32 R16, RZ, RZ, R0 ;  /* 0x000000ffff107224 */ /* 0x000fe400078e0000 */
[----:B------:R-:W-:Y:S02]  /*1a580*/  IMAD.U32 R17, RZ, RZ, UR4 ;  /* 0x00000004ff117e24 */ /* 0x000fe4000f8e00ff */
[----:B------:R-:W-:Y:S02]  /*1a590*/  IMAD.U32 R18, RZ, RZ, UR5 ;  /* 0x00000005ff127e24 */ /* 0x000fe4000f8e00ff */
[----:B------:R-:W-:-:S07]  /*1a5a0*/  IMAD.U32 R19, RZ, RZ, UR6 ;  /* 0x00000006ff137e24 */ /* 0x000fce000f8e00ff */
.L_x_4780:
        /* <DEDUP_REMOVED lines=10> */
.L_x_4769:
[----:B------:R-:W-:Y:S02]  /*1a650*/  ULDC UR4, c[0x0][0xc3c] ;  /* 0x00030f0000047ab9 */ /* 0x000fe40000000800 */
[----:B0-----:R-:W-:-:S13]  /*1a660*/  ISETP.GE.AND P0, PT, R19, UR4, PT ;  /* 0x0000000413007c0c */ /* 0x001fda000bf06270 */
[----:B------:R-:W-:Y:S05]  /*1a670*/  @!P0 BRA `(.L_x_4781) ;  /* 0xffffff9800c08947 */ /* 0x000fea000383ffff */
[----:B------:R-:W-:Y:S05]  /*1a680*/  BSYNC B8 ;  /* 0x0000000000087941 */ /* 0x000fea0003800000 */
.L_x_4674:
[----:B------:R-:W5:Y:S01]  /*1a690*/  LDL.LU R0, [R1+0x20] ;  /* 0x0000200001007983 */ /* 0x000f620000300800 */
[----:B------:R-:W-:Y:S01]  /*1a6a0*/  BSSY B0, `(.L_x_4782) ;  /* 0x000000b000007945 */ /* 0x000fe20003800000 */
[----:B------:R-:W1:Y:S01]  /*1a6b0*/  S2R R5, SR_CgaCtaId ;  /* 0x0000000000057919 */ /* 0x000e620000008800 */
[----:B-----5:R-:W-:-:S04]  /*1a6c0*/  IADD3 R0, R0, 0x1, RZ ;  /* 0x0000000100007810 */ /* 0x020fc80007ffe0ff */
        /* <DEDUP_REMOVED lines=8> */
.L_x_4925:
[----:B------:R-:W-:Y:S05]  /*1a750*/  BSYNC B0 ;  /* 0x0000000000007941 */ /* 0x000fea0003800000 */
.L_x_4782:
[----:B------:R-:W-:-:S03]  /*1a760*/  UMOV UR4, 0xffffffff ;  /* 0xffffffff00047882 */ /* 0x000fc60000000000 */
[----:B------:R-:W-:Y:S05]  /*1a770*/  BRA.DIV UR4, `(.L_x_4784) ;  /* 0x00000042044c7947 */ /* 0x000fea000b800000 */
[----:B0-----:R-:W0:Y:S02]  /*1a780*/  S2R R0, SR_TID.X ;  /* 0x0000000000007919 */ /* 0x001e240000002100 */
[----:B0-----:R-:W-:-:S04]  /*1a790*/  SHF.R.U32.HI R0, RZ, 0x5, R0 ;  /* 0x00000005ff007819 */ /* 0x001fc80000011600 */
[----:B------:R-:W-:-:S05]  /*1a7a0*/  LOP3.LUT R0, R0, 0x3, RZ, 0xc0, !PT ;  /* 0x0000000300007812 */ /* 0x000fca00078ec0ff */
[----:B------:R0:W1:Y:S02]  /*1a7b0*/  SHFL.IDX PT, R14, R0, RZ, 0x1f ;  /* 0x00001fff000e7589 */ /* 0x00006400000e0000 */
.L_x_4928:
[----:B-1----:R-:W-:-:S13]  /*1a7c0*/  ISETP.NE.AND P0, PT, R14, RZ, PT ;  /* 0x000000ff0e00720c */ /* 0x002fda0003f05270 */
[----:B------:R-:W-:Y:S05]  /*1a7d0*/  @P0 BRA `(.L_x_4517) ;  /* 0x0000000000840947 */ /* 0x000fea0003800000 */
[----:B------:R-:W-:-:S03]  /*1a7e0*/  UMOV UR4, 0xffffffff ;  /* 0xffffffff00047882 */ /* 0x000fc60000000000 */
[----:B------:R-:W-:Y:S05]  /*1a7f0*/  BRA.DIV UR4, `(.L_x_4785) ;  /* 0x0000004204607947 */ /* 0x000fea000b800000 */
[----:B------:R-:W-:-:S13]  /*1a800*/  ELECT P6, URZ, PT ;  /* 0x00000000003f782f */ /* 0x000fda00038c0000 */
.L_x_4931:
[----:B------:R-:W-:Y:S05]  /*1a810*/  @!P6 BRA `(.L_x_4517) ;  /* 0x000000000074e947 */ /* 0x000fea0003800000 */
[----:B------:R-:W-:-:S04]  /*1a820*/  LOP3.LUT R37, R37, 0x2, RZ, 0xfc, !PT ;  /* 0x0000000225257812 */ /* 0x000fc800078efcff */
[----:B------:R-:W-:-:S13]  /*1a830*/  ISETP.NE.AND P0, PT, R37, 0x3, PT ;  /* 0x000000032500780c */ /* 0x000fda0003f05270 */
[----:B------:R-:W-:Y:S05]  /*1a840*/  @!P0 BRA `(.L_x_4786) ;  /* 0x0000000000048947 */ /* 0x000fea0003800000 */
[----:B------:R-:W-:Y:S01]  /*1a850*/  BPT.TRAP 0x1 ;  /* 0x000000040000795c */ /* 0x000fe20000300000 */
.L_x_4786:
[C---:B------:R-:W-:Y:S01]  /*1a860*/  IMAD R5, R25.reuse, 0x8, R4 ;  /* 0x0000000819057824 */ /* 0x040fe200078e0204 */
[----:B0-----:R-:W-:Y:S01]  /*1a870*/  SHF.L.U32 R0, R26, 0x1f, RZ ;  /* 0x0000001f1a007819 */ /* 0x001fe200000006ff */
[----:B------:R-:W-:-:S03]  /*1a880*/  VIADD R25, R25, 0x1 ;  /* 0x0000000119197836 */ /* 0x000fc60000000000 */
[----:B------:R-:W0:Y:S02]  /*1a890*/  SYNCS.PHASECHK.TRANS64.TRYWAIT P1, [R5+URZ+0x28c40], R0 ;  /* 0x028c4000050075a7 */ /* 0x000e24000802017f */
[----:B------:R-:W-:-:S04]  /*1a8a0*/  ISETP.NE.AND P2, PT, R25, 0x2, PT ;  /* 0x000000021900780c */ /* 0x000fc80003f45270 */
[----:B------:R-:W-:Y:S01]  /*1a8b0*/  SEL R3, RZ, 0x1, P2 ;  /* 0x00000001ff037807 */ /* 0x000fe20001000000 */
[----:B0-----:R-:W-:Y:S08]  /*1a8c0*/  @!P1 BRA `(.L_x_4787) ;  /* 0x00000040004c9947 */ /* 0x001ff00003800000 */
.L_x_4932:
[----:B------:R-:W-:Y:S02]  /*1a8d0*/  SEL R25, R25, RZ, P2 ;  /* 0x000000ff19197207 */ /* 0x000fe40001000000 */
[----:B------:R-:W-:Y:S01]  /*1a8e0*/  LOP3.LUT R2, R26, R3, RZ, 0x3c, !PT ;  /* 0x000000031a027212 */ /* 0x000fe200078e3cff */
[----:B------:R-:W-:Y:S06]  /*1a8f0*/  @!P0 BRA `(.L_x_4788) ;  /* 0x0000000000048947 */ /* 0x000fec0003800000 */
[----:B------:R-:W-:Y:S01]  /*1a900*/  BPT.TRAP 0x1 ;  /* 0x000000040000795c */ /* 0x000fe20000300000 */
.L_x_4788:
[----:B------:R-:W-:Y:S01]  /*1a910*/  IMAD R25, R25, 0x8, R4 ;  /* 0x0000000819197824 */ /* 0x000fe200078e0204 */
[----:B------:R-:W-:-:S04]  /*1a920*/  SHF.L.U32 R2, R2, 0x1f, RZ ;  /* 0x0000001f02027819 */ /* 0x000fc800000006ff */
[----:B------:R-:W1:Y:S02]  /*1a930*/  SYNCS.PHASECHK.TRANS64.TRYWAIT P1, [R25+URZ+0x28c40], R2 ;  /* 0x028c4002190075a7 */ /* 0x000e64000802017f */
[----:B-1----:R-:W-:Y:S05]  /*1a940*/  @!P1 BRA `(.L_x_4789) ;  /* 0x0000004000409947 */ /* 0x002fea0003800000 */
.L_x_4933:
[----:B------:R-:W-:Y:S05]  /*1a950*/  @!P0 BRA `(.L_x_4790) ;  /* 0x0000000000048947 */ /* 0x000fea0003800000 */
[----:B------:R-:W-:Y:S01]  /*1a960*/  BPT.TRAP 0x1 ;  /* 0x000000040000795c */ /* 0x000fe20000300000 */
.L_x_4790:
[----:B------:R-:W5:Y:S02]  /*1a970*/  SYNCS.PHASECHK.TRANS64.TRYWAIT P1, [R5+URZ+0x28c60], R0 ;  /* 0x028c6000050075a7 */ /* 0x000f64000802017f */
[----:B-----5:R-:W-:Y:S05]  /*1a980*/  @!P1 BRA `(.L_x_4791) ;  /* 0x0000004000449947 */ /* 0x020fea0003800000 */
.L_x_4934:
[----:B------:R-:W-:Y:S05]  /*1a990*/  @!P0 BRA `(.L_x_4792) ;  /* 0x0000000000048947 */ /* 0x000fea0003800000 */
[----:B------:R-:W-:Y:S01]  /*1a9a0*/  BPT.TRAP 0x1 ;  /* 0x000000040000795c */ /* 0x000fe20000300000 */
.L_x_4792:
[----:B------:R0:W0:Y:S02]  /*1a9b0*/  SYNCS.PHASECHK.TRANS64.TRYWAIT P0, [R25+URZ+0x28c60], R2 ;  /* 0x028c6002190075a7 */ /* 0x000024000800017f */
[----:B0-----:R-:W-:Y:S05]  /*1a9c0*/  @!P0 NANOSLEEP.SYNCS 0x989680 ;  /* 0x009896800000895d */ /* 0x001fea0003900000 */
[----:B------:R-:W0:Y:S02]  /*1a9d0*/  @!P0 SYNCS.PHASECHK.TRANS64 P0, [R25+URZ+0x28c60], R2 ;  /* 0x028c6002190085a7 */ /* 0x000e24000800007f */
[----:B0-----:R-:W-:Y:S05]  /*1a9e0*/  @!P0 BRA `(.L_x_4792) ;  /* 0xfffffffc00f08947 */ /* 0x001fea000383ffff */
.L_x_4517:
[----:B------:R-:W-:Y:S05]  /*1a9f0*/  BSYNC B9 ;  /* 0x0000000000097941 */ /* 0x000fea0003800000 */
.L_x_4514:
[----:B------:R-:W-:Y:S05]  /*1aa00*/  EXIT ;  /* 0x000000000000794d */ /* 0x000fea0003800000 */
.L_x_4533:
[----:B0-----:R0:W1:Y:S02]  /*1aa10*/  SYNCS.PHASECHK.TRANS64.TRYWAIT P6, [R62+URZ+0x28c90], R73 ;  /* 0x028c90493e0075a7 */ /* 0x00106400080c017f */
[----:B-1----:R-:W-:Y:S05]  /*1aa20*/  @!P6 NANOSLEEP.SYNCS 0x989680 ;  /* 0x009896800000e95d */ /* 0x002fea0003900000 */
[----:B------:R-:W1:Y:S02]  /*1aa30*/  @!P6 SYNCS.PHASECHK.TRANS64 P6, [R62+URZ+0x28c90], R73 ;  /* 0x028c90493e00e5a7 */ /* 0x000e6400080c007f */
[----:B-1----:R-:W-:Y:S05]  /*1aa40*/  @!P6 BRA `(.L_x_4533) ;  /* 0xfffffffc00f0e947 */ /* 0x002fea000383ffff */
[----:B------:R-:W-:Y:S05]  /*1aa50*/  BRA `(.L_x_4793) ;  /* 0xfffffe8000207947 */ /* 0x000fea000383ffff */
.L_x_4534:
        /* <DEDUP_REMOVED lines=8> */
.L_x_4795:
[----:B------:R-:W-:Y:S05]  /*1aae0*/  BSYNC B1 ;  /* 0x0000000000017941 */ /* 0x000fea0003800000 */
.L_x_4794:
        /* <DEDUP_REMOVED lines=8> */
.L_x_4796:
[----:B------:R-:W-:Y:S05]  /*1ab70*/  BRA `(.L_x_4797) ;  /* 0xfffffe7c00ec7947 */ /* 0x000fea000383ffff */
.L_x_4544:
[----:B0-----:R0:W1:Y:S02]  /*1ab80*/  SYNCS.PHASECHK.TRANS64.TRYWAIT P6, [R62+URZ+0x28c90], R73 ;  /* 0x028c90493e0075a7 */ /* 0x00106400080c017f */
[----:B-1----:R-:W-:Y:S05]  /*1ab90*/  @!P6 NANOSLEEP.SYNCS 0x989680 ;  /* 0x009896800000e95d */ /* 0x002fea0003900000 */
[----:B------:R-:W1:Y:S02]  /*1aba0*/  @!P6 SYNCS.PHASECHK.TRANS64 P6, [R62+URZ+0x28c90], R73 ;  /* 0x028c90493e00e5a7 */ /* 0x000e6400080c007f */
[----:B-1----:R-:W-:Y:S05]  /*1abb0*/  @!P6 BRA `(.L_x_4544) ;  /* 0xfffffffc00f0e947 */ /* 0x002fea000383ffff */
[----:B------:R-:W-:Y:S05]  /*1abc0*/  BRA `(.L_x_4798) ;  /* 0xfffffe8800687947 */ /* 0x000fea000383ffff */
.L_x_4545:
        /* <DEDUP_REMOVED lines=8> */
.L_x_4800:
[----:B------:R-:W-:Y:S05]  /*1ac50*/  BSYNC B1 ;  /* 0x0000000000017941 */ /* 0x000fea0003800000 */
.L_x_4799:
        /* <DEDUP_REMOVED lines=8> */
.L_x_4801:
[----:B------:R-:W-:Y:S01]  /*1ace0*/  IMAD.MOV.U32 R69, RZ, RZ, R14 ;  /* 0x000000ffff457224 */ /* 0x000fe200078e000e */
[----:B------:R-:W-:Y:S06]  /*1acf0*/  BRA `(.L_x_4802) ;  /* 0xfffffe8800307947 */ /* 0x000fec000383ffff */
.L_x_4550:
[----:B0-----:R0:W1:Y:S02]  /*1ad00*/  SYNCS.PHASECHK.TRANS64.TRYWAIT P0, [R62+URZ+0x28c90], R73 ;  /* 0x028c90493e0075a7 */ /* 0x001064000800017f */
[----:B-1----:R-:W-:Y:S05]  /*1ad10*/  @!P0 NANOSLEEP.SYNCS 0x989680 ;  /* 0x009896800000895d */ /* 0x002fea0003900000 */
[----:B------:R-:W1:Y:S02]  /*1ad20*/  @!P0 SYNCS.PHASECHK.TRANS64 P0, [R62+URZ+0x28c90], R73 ;  /* 0x028c90493e0085a7 */ /* 0x000e64000800007f */
[----:B-1----:R-:W-:Y:S05]  /*1ad30*/  @!P0 BRA `(.L_x_4550) ;  /* 0xfffffffc00f08947 */ /* 0x002fea000383ffff */
[----:B------:R-:W-:Y:S05]  /*1ad40*/  BRA `(.L_x_4803) ;  /* 0xfffffe9000307947 */ /* 0x000fea000383ffff */
.L_x_4551:
[----:B------:R-:W-:Y:S01]  /*1ad50*/  BSSY B1, `(.L_x_4804) ;  /* 0x0000007000017945 */ /* 0x000fe20003800000 */
[----:B------:R-:W-:Y:S02]  /*1ad60*/  IMAD.MOV.U32 R12, RZ, RZ, RZ ;  /* 0x000000ffff0c7224 */ /* 0x000fe400078e00ff */
[----:B------:R-:W-:Y:S02]  /*1ad70*/  IMAD.MOV.U32 R11, RZ, RZ, 0x1c1f ;  /* 0x00001c1fff0b7424 */ /* 0x000fe400078e00ff */
[----:B------:R-:W-:-:S07]  /*1ad80*/  IMAD.MOV.U32 R15, RZ, RZ, -0x1 ;  /* 0xffffffffff0f7424 */ /* 0x000fce00078e00ff */
[----:B0-----:R-:W-:Y:S05]  /*1ad90*/  WARPSYNC.COLLECTIVE R15, `(.L_x_4805) ;  /* 0x000000000f087348 */ /* 0x001fea0003c00000 */
[----:B------:R1:W2:Y:S02]  /*1ada0*/  SHFL.IDX P6, R14, R13, R12, R11 ;  /* 0x0000000c0d0e7389 */ /* 0x0002a400000c000b */
[----:B012---:R-:W-:Y:S01]  /*1adb0*/  ENDCOLLECTIVE ;  /* 0x000000000000791b */ /* 0x007fe20003800000 */
.L_x_4805:
[----:B------:R-:W-:Y:S05]  /*1adc0*/  BSYNC B1 ;  /* 0x0000000000017941 */ /* 0x000fea0003800000 */
.L_x_4804:
        /* <DEDUP_REMOVED lines=8> */
.L_x_4806:
[----:B------:R-:W-:Y:S05]  /*1ae50*/  BRA `(.L_x_4807) ;  /* 0xfffffe9000587947 */ /* 0x000fea000383ffff */
.L_x_4555:
[----:B--2---:R2:W4:Y:S02]  /*1ae60*/  SYNCS.PHASECHK.TRANS64.TRYWAIT P5, [R62+URZ+0x28cb0], R73 ;  /* 0x028cb0493e0075a7 */ /* 0x00452400080a017f */
[----:B----4-:R-:W-:Y:S05]  /*1ae70*/  @!P5 NANOSLEEP.SYNCS 0x989680 ;  /* 0x009896800000d95d */ /* 0x010fea0003900000 */
[----:B------:R-:W4:Y:S02]  /*1ae80*/  @!P5 SYNCS.PHASECHK.TRANS64 P5, [R62+URZ+0x28cb0], R73 ;  /* 0x028cb0493e00d5a7 */ /* 0x000f2400080a007f */
[----:B----4-:R-:W-:Y:S05]  /*1ae90*/  @!P5 BRA `(.L_x_4555) ;  /* 0xfffffffc00f0d947 */ /* 0x010fea000383ffff */
[----:B------:R-:W-:Y:S05]  /*1aea0*/  BRA `(.L_x_4808) ;  /* 0xfffffe9000e47947 */ /* 0x000fea000383ffff */
.L_x_4566:
[----:B0-----:R0:W1:Y:S02]  /*1aeb0*/  SYNCS.PHASECHK.TRANS64.TRYWAIT P1, [R3+URZ+0x28c50], R8 ;  /* 0x028c5008030075a7 */ /* 0x001064000802017f */
[----:B-1----:R-:W-:Y:S05]  /*1aec0*/  @!P1 NANOSLEEP.SYNCS 0x989680 ;  /* 0x009896800000995d */ /* 0x002fea0003900000 */
[----:B------:R-:W1:Y:S02]  /*1aed0*/  @!P1 SYNCS.PHASECHK.TRANS64 P1, [R3+URZ+0x28c50], R8 ;  /* 0x028c5008030095a7 */ /* 0x000e64000802007f */
[----:B-1----:R-:W-:Y:S05]  /*1aee0*/  @!P1 BRA `(.L_x_4566) ;  /* 0xfffffffc00f09947 */ /* 0x002fea000383ffff */
[----:B------:R-:W-:Y:S05]  /*1aef0*/  BRA `(.L_x_4809) ;  /* 0xfffffea000f87947 */ /* 0x000fea000383ffff */
.L_x_4574:
[----:B--2---:R2:W3:Y:S02]  /*1af00*/  SYNCS.PHASECHK.TRANS64.TRYWAIT P1, [R20+URZ+0x28c50], R12 ;  /* 0x028c500c140075a7 */ /* 0x0044e4000802017f */
[----:B---3--:R-:W-:Y:S05]  /*1af10*/  @!P1 NANOSLEEP.SYNCS 0x989680 ;  /* 0x009896800000995d */ /* 0x008fea0003900000 */
[----:B------:R-:W3:Y:S02]  /*1af20*/  @!P1 SYNCS.PHASECHK.TRANS64 P1, [R20+URZ+0x28c50], R12 ;  /* 0x028c500c140095a7 */ /* 0x000ee4000802007f */
[----:B---3--:R-:W-:Y:S05]  /*1af30*/  @!P1 BRA `(.L_x_4574) ;  /* 0xfffffffc00f09947 */ /* 0x008fea000383ffff */
[----:B------:R-:W-:Y:S05]  /*1af40*/  BRA `(.L_x_4573) ;  /* 0xfffffeb0001c7947 */ /* 0x000fea000383ffff */
.L_x_4588:
        /* <DEDUP_REMOVED lines=8> */
.L_x_4811:
[----:B------:R-:W-:Y:S05]  /*1afd0*/  BSYNC B1 ;  /* 0x0000000000017941 */ /* 0x000fea0003800000 */
.L_x_4810:
        /* <DEDUP_REMOVED lines=8> */
.L_x_4812:
[----:B------:R-:W-:Y:S02]  /*1b060*/  IMAD.MOV.U32 R13, RZ, RZ, R10 ;  /* 0x000000ffff0d7224 */ /* 0x000fe400078e000a */
[----:B------:R-:W-:-:S07]  /*1b070*/  IMAD.MOV.U32 R0, RZ, RZ, R14 ;  /* 0x000000ffff007224 */ /* 0x000fce00078e000e */
[----:B------:R-:W-:Y:S05]  /*1b080*/  WARPSYNC.COLLECTIVE R15, `(.L_x_4813) ;  /* 0x000000000f087348 */ /* 0x000fea0003c00000 */
[----:B------:R0:W1:Y:S02]  /*1b090*/  SHFL.IDX P6, R14, R13, R12, R11 ;  /* 0x0000000c0d0e7389 */ /* 0x00006400000c000b */
[----:B01----:R-:W-:Y:S01]  /*1b0a0*/  ENDCOLLECTIVE ;  /* 0x000000000000791b */ /* 0x003fe20003800000 */
.L_x_4813:
[----:B------:R-:W-:Y:S02]  /*1b0b0*/  IMAD.MOV.U32 R13, RZ, RZ, R7 ;  /* 0x000000ffff0d7224 */ /* 0x000fe400078e0007 */
[----:B------:R-:W-:-:S07]  /*1b0c0*/  IMAD.MOV.U32 R5, RZ, RZ, R14 ;  /* 0x000000ffff057224 */ /* 0x000fce00078e000e */
[----:B------:R-:W-:Y:S05]  /*1b0d0*/  WARPSYNC.COLLECTIVE R15, `(.L_x_4814) ;  /* 0x000000000f087348 */ /* 0x000fea0003c00000 */
[----:B------:R0:W1:Y:S02]  /*1b0e0*/  SHFL.IDX P6, R14, R13, R12, R11 ;  /* 0x0000000c0d0e7389 */ /* 0x00006400000c000b */
[----:B01----:R-:W-:Y:S01]  /*1b0f0*/  ENDCOLLECTIVE ;  /* 0x000000000000791b */ /* 0x003fe20003800000 */
.L_x_4814:
[----:B------:R-:W-:Y:S05]  /*1b100*/  BRA `(.L_x_4815) ;  /* 0xfffffec800107947 */ /* 0x000fea000383ffff */
.L_x_4591:
        /* <DEDUP_REMOVED lines=8> */
.L_x_4817:
[----:B------:R-:W-:Y:S05]  /*1b190*/  BSYNC B1 ;  /* 0x0000000000017941 */ /* 0x000fea0003800000 */
.L_x_4816:
        /* <DEDUP_REMOVED lines=8> */
.L_x_4818:
[----:B------:R-:W-:Y:S02]  /*1b220*/  IMAD.MOV.U32 R13, RZ, RZ, R10 ;  /* 0x000000ffff0d7224 */ /* 0x000fe400078e000a */
[----:B------:R-:W-:-:S07]  /*1b230*/  IMAD.MOV.U32 R0, RZ, RZ, R14 ;  /* 0x000000ffff007224 */ /* 0x000fce00078e000e */
[----:B------:R-:W-:Y:S05]  /*1b240*/  WARPSYNC.COLLECTIVE R15, `(.L_x_4819) ;  /* 0x000000000f087348 */ /* 0x000fea0003c00000 */
[----:B------:R0:W1:Y:S02]  /*1b250*/  SHFL.IDX P6, R14, R13, R12, R11 ;  /* 0x0000000c0d0e7389 */ /* 0x00006400000c000b */
[----:B01----:R-:W-:Y:S01]  /*1b260*/  ENDCOLLECTIVE ;  /* 0x000000000000791b */ /* 0x003fe20003800000 */
.L_x_4819:
[----:B------:R-:W-:Y:S02]  /*1b270*/  IMAD.MOV.U32 R13, RZ, RZ, R7 ;  /* 0x000000ffff0d7224 */ /* 0x000fe400078e0007 */
[----:B------:R-:W-:-:S07]  /*1b280*/  IMAD.MOV.U32 R5, RZ, RZ, R14 ;  /* 0x000000ffff057224 */ /* 0x000fce00078e000e */
[----:B------:R-:W-:Y:S05]  /*1b290*/  WARPSYNC.COLLECTIVE R15, `(.L_x_4820) ;  /* 0x000000000f087348 */ /* 0x000fea0003c00000 */
[----:B------:R0:W1:Y:S02]  /*1b2a0*/  SHFL.IDX P6, R14, R13, R12, R11 ;  /* 0x0000000c0d0e7389 */ /* 0x00006400000c000b */
[----:B01----:R-:W-:Y:S01]  /*1b2b0*/  ENDCOLLECTIVE ;  /* 0x000000000000791b */ /* 0x003fe20003800000 */
.L_x_4820:
[----:B------:R-:W-:Y:S05]  /*1b2c0*/  BRA `(.L_x_4821) ;  /* 0xfffffec800707947 */ /* 0x000fea000383ffff */
.L_x_4595:
[----:B0-----:R0:W1:Y:S02]  /*1b2d0*/  SYNCS.PHASECHK.TRANS64.TRYWAIT P0, [R2+URZ+0x28c00], R37 ;  /* 0x028c0025020075a7 */ /* 0x001064000800017f */
[----:B-1----:R-:W-:Y:S05]  /*1b2e0*/  @!P0 NANOSLEEP.SYNCS 0x989680 ;  /* 0x009896800000895d */ /* 0x002fea0003900000 */
[----:B------:R-:W1:Y:S02]  /*1b2f0*/  @!P0 SYNCS.PHASECHK.TRANS64 P0, [R2+URZ+0x28c00], R37 ;  /* 0x028c0025020085a7 */ /* 0x000e64000800007f */
[----:B-1----:R-:W-:Y:S05]  /*1b300*/  @!P0 BRA `(.L_x_4595) ;  /* 0xfffffffc00f08947 */ /* 0x002fea000383ffff */
[----:B------:R-:W-:Y:S05]  /*1b310*/  BRA `(.L_x_4822) ;  /* 0xfffffecc005c7947 */ /* 0x000fea000383ffff */
.L_x_4603:
        /* <DEDUP_REMOVED lines=9> */
.L_x_4824:
[----:B------:R-:W-:Y:S05]  /*1b3b0*/  BSYNC B1 ;  /* 0x0000000000017941 */ /* 0x000fea0003800000 */
.L_x_4823:
        /* <DEDUP_REMOVED lines=10> */
.L_x_4825:
        /* <DEDUP_REMOVED lines=8> */
.L_x_4826:
[----:B------:R-:W-:-:S05]  /*1b4e0*/  @!P1 IADD3 R6, P2, R3, R5, RZ ;  /* 0x0000000503069210 */ /* 0x000fca0007f5e0ff */
[----:B------:R-:W-:Y:S02]  /*1b4f0*/  @!P1 IMAD.X R7, R0, 0x1, R21, P2 ;  /* 0x0000000100079824 */ /* 0x000fe400010e0615 */
[----:B------:R-:W-:Y:S02]  /*1b500*/  IMAD.MOV.U32 R13, RZ, RZ, R27 ;  /* 0x000000ffff0d7224 */ /* 0x000fe400078e001b */
[----:B------:R-:W-:-:S07]  /*1b510*/  IMAD.MOV.U32 R4, RZ, RZ, R14 ;  /* 0x000000ffff047224 */ /* 0x000fce00078e000e */
[----:B------:R-:W-:Y:S05]  /*1b520*/  WARPSYNC.COLLECTIVE R15, `(.L_x_4827) ;  /* 0x000000000f087348 */ /* 0x000fea0003c00000 */
[----:B------:R0:W1:Y:S02]  /*1b530*/  SHFL.IDX P6, R14, R13, R12, R11 ;  /* 0x0000000c0d0e7389 */ /* 0x00006400000c000b */
[----:B01----:R-:W-:Y:S01]  /*1b540*/  ENDCOLLECTIVE ;  /* 0x000000000000791b */ /* 0x003fe20003800000 */
.L_x_4827:
[----:B------:R-:W2:Y:S01]  /*1b550*/  @!P1 LD.E.128 R8, desc[UR40][R6.64] ;  /* 0x0000002806089980 */ /* 0x000ea2000c101d00 */
[----:B------:R-:W-:-:S05]  /*1b560*/  @!P1 IADD3 R14, P2, R14, R5, RZ ;  /* 0x000000050e0e9210 */ /* 0x000fca0007f5e0ff */
[----:B------:R-:W-:-:S04]  /*1b570*/  @!P1 IMAD.X R3, R4, 0x1, R21, P2 ;  /* 0x0000000104039824 */ /* 0x000fc800010e0615 */
[----:B------:R-:W-:-:S05]  /*1b580*/  @!P1 IMAD.MOV.U32 R15, RZ, RZ, R3 ;  /* 0x000000ffff0f9224 */ /* 0x000fca00078e0003 */
[----:B------:R0:W5:Y:S01]  /*1b590*/  @!P1 LD.E.128 R4, desc[UR40][R14.64] ;  /* 0x000000280e049980 */ /* 0x000162000c101d00 */
[----:B------:R-:W-:Y:S02]  /*1b5a0*/  CS2R R32, SRZ ;  /* 0x0000000000207805 */ /* 0x000fe4000001ff00 */
[----:B------:R-:W-:Y:S01]  /*1b5b0*/  MOV R13, R26 ;  /* 0x0000001a000d7202 */ /* 0x000fe20000000f00 */
[----:B------:R-:W-:Y:S01]  /*1b5c0*/  IMAD.MOV.U32 R12, RZ, RZ, 0x1 ;  /* 0x00000001ff0c7424 */ /* 0x000fe200078e00ff */
[----:B------:R-:W-:Y:S02]  /*1b5d0*/  CS2R R30, SRZ ;  /* 0x00000000001e7805 */ /* 0x000fe4000001ff00 */
[----:B------:R-:W-:Y:S02]  /*1b5e0*/  CS2R R20, SRZ ;  /* 0x0000000000147805 */ /* 0x000fe4000001ff00 */
[----:B------:R-:W-:Y:S01]  /*1b5f0*/  CS2R R28, SRZ ;  /* 0x00000000001c7805 */ /* 0x000fe2000001ff00 */
[----:B0-----:R-:W-:-:S02]  /*1b600*/  IMAD.MOV.U32 R15, RZ, RZ, -0x1 ;  /* 0xffffffffff0f7424 */ /* 0x001fc400078e00ff */
[----:B--2---:R-:W-:Y:S02]  /*1b610*/  @!P1 IMAD.MOV.U32 R33, RZ, RZ, R11 ;  /* 0x000000ffff219224 */ /* 0x004fe400078e000b */
[----:B------:R-:W-:Y:S02]  /*1b620*/  IMAD.MOV.U32 R11, RZ, RZ, 0x1c1f ;  /* 0x00001c1fff0b7424 */ /* 0x000fe400078e00ff */
[----:B------:R-:W-:Y:S02]  /*1b630*/  @!P1 IMAD.MOV.U32 R30, RZ, RZ, R8 ;  /* 0x000000ffff1e9224 */ /* 0x000fe400078e0008 */
[----:B------:R-:W-:-:S07]  /*1b640*/  @!P1 IMAD.MOV.U32 R31, RZ, RZ, R9 ;  /* 0x000000ffff1f9224 */ /* 0x000fce00078e0009 */
[----:B-----5:R-:W-:Y:S05]  /*1b650*/  WARPSYNC.COLLECTIVE R15, `(.L_x_4828) ;  /* 0x000000000f087348 */ /* 0x020fea0003c00000 */
[----:B------:R0:W1:Y:S02]  /*1b660*/  SHFL.IDX P6, R14, R13, R12, R11 ;  /* 0x0000000c0d0e7389 */ /* 0x00006400000c000b */
[----:B01---5:R-:W-:Y:S01]  /*1b670*/  ENDCOLLECTIVE ;  /* 0x000000000000791b */ /* 0x023fe20003800000 */
.L_x_4828:
        /* <DEDUP_REMOVED lines=18> */
.L_x_4829:
[----:B------:R-:W-:Y:S02]  /*1b7a0*/  IMAD.MOV.U32 R4, RZ, RZ, R20 ;  /* 0x000000ffff047224 */ /* 0x000fe400078e0014 */
[----:B------:R-:W-:Y:S02]  /*1b7b0*/  IMAD.MOV.U32 R5, RZ, RZ, R21 ;  /* 0x000000ffff057224 */ /* 0x000fe400078e0015 */
[----:B------:R-:W-:Y:S02]  /*1b7c0*/  IMAD.MOV.U32 R7, RZ, RZ, R29 ;  /* 0x000000ffff077224 */ /* 0x000fe400078e001d */
[----:B------:R-:W-:Y:S01]  /*1b7d0*/  IMAD.MOV.U32 R6, RZ, RZ, R28 ;  /* 0x000000ffff067224 */ /* 0x000fe200078e001c */
[----:B------:R-:W-:Y:S02]  /*1b7e0*/  PRMT R41, R41, 0x5410, R5 ;  /* 0x0000541029297816 */ /* 0x000fe40000000005 */
[----:B------:R-:W-:Y:S02]  /*1b7f0*/  PRMT R39, R7, 0x5410, R4 ;  /* 0x0000541007277816 */ /* 0x000fe40000000004 */
[----:B------:R-:W-:-:S02]  /*1b800*/  CS2R R4, SRZ ;  /* 0x0000000000047805 */ /* 0x000fc4000001ff00 */
[----:B------:R-:W-:Y:S01]  /*1b810*/  PRMT R43, R43, 0x5410, R6 ;  /* 0x000054102b2b7816 */ /* 0x000fe20000000006 */
[----:B------:R-:W-:Y:S02]  /*1b820*/  IMAD.MOV.U32 R13, RZ, RZ, R24 ;  /* 0x000000ffff0d7224 */ /* 0x000fe400078e0018 */
[----:B------:R-:W-:-:S07]  /*1b830*/  IMAD.MOV.U32 R3, RZ, RZ, R14 ;  /* 0x000000ffff037224 */ /* 0x000fce00078e000e */
[----:B------:R-:W-:Y:S05]  /*1b840*/  WARPSYNC.COLLECTIVE R15, `(.L_x_4830) ;  /* 0x000000000f087348 */ /* 0x000fea0003c00000 */
[----:B------:R0:W1:Y:S02]  /*1b850*/  SHFL.IDX P6, R14, R13, R12, R11 ;  /* 0x0000000c0d0e7389 */ /* 0x00006400000c000b */
[----:B01----:R-:W-:Y:S01]  /*1b860*/  ENDCOLLECTIVE ;  /* 0x000000000000791b */ /* 0x003fe20003800000 */
.L_x_4830:
[----:B------:R-:W-:Y:S02]  /*1b870*/  IMAD.MOV.U32 R13, RZ, RZ, R27 ;  /* 0x000000ffff0d7224 */ /* 0x000fe400078e001b */
[----:B------:R-:W-:-:S07]  /*1b880*/  IMAD.MOV.U32 R24, RZ, RZ, R14 ;  /* 0x000000ffff187224 */ /* 0x000fce00078e000e */
[----:B------:R-:W-:Y:S05]  /*1b890*/  WARPSYNC.COLLECTIVE R15, `(.L_x_4831) ;  /* 0x000000000f087348 */ /* 0x000fea0003c00000 */
[----:B------:R0:W1:Y:S02]  /*1b8a0*/  SHFL.IDX P6, R14, R13, R12, R11 ;  /* 0x0000000c0d0e7389 */ /* 0x00006400000c000b */
[----:B01----:R-:W-:Y:S01]  /*1b8b0*/  ENDCOLLECTIVE ;  /* 0x000000000000791b */ /* 0x003fe20003800000 */
.L_x_4831:
[----:B------:R-:W-:Y:S05]  /*1b8c0*/  BRA `(.L_x_4832) ;  /* 0xfffffed800847947 */ /* 0x000fea000383ffff */
.L_x_4607:
[----:B0-----:R0:W1:Y:S02]  /*1b8d0*/  SYNCS.PHASECHK.TRANS64.TRYWAIT P1, [R2+URZ+0x28c00], R13 ;  /* 0x028c000d020075a7 */ /* 0x001064000802017f */
[----:B-1----:R-:W-:Y:S05]  /*1b8e0*/  @!P1 NANOSLEEP.SYNCS 0x989680 ;  /* 0x009896800000995d */ /* 0x002fea0003900000 */
[----:B------:R-:W1:Y:S02]  /*1b8f0*/  @!P1 SYNCS.PHASECHK.TRANS64 P1, [R2+URZ+0x28c00], R13 ;  /* 0x028c000d020095a7 */ /* 0x000e64000802007f */
[----:B-1----:R-:W-:Y:S05]  /*1b900*/  @!P1 BRA `(.L_x_4607) ;  /* 0xfffffffc00f09947 */ /* 0x002fea000383ffff */
[----:B------:R-:W-:Y:S05]  /*1b910*/  BRA `(.L_x_4833) ;  /* 0xfffffedc00247947 */ /* 0x000fea000383ffff */
.L_x_4613:
[----:B0-----:R0:W1:Y:S02]  /*1b920*/  SYNCS.PHASECHK.TRANS64.TRYWAIT P1, [R20+URZ+0x28c30], R21 ;  /* 0x028c3015140075a7 */ /* 0x001064000802017f */
[----:B-1----:R-:W-:Y:S05]  /*1b930*/  @!P1 NANOSLEEP.SYNCS 0x989680 ;  /* 0x009896800000995d */ /* 0x002fea0003900000 */
[----:B------:R-:W1:Y:S02]  /*1b940*/  @!P1 SYNCS.PHASECHK.TRANS64 P1, [R20+URZ+0x28c30], R21 ;  /* 0x028c3015140095a7 */ /* 0x000e64000802007f */
[----:B-1----:R-:W-:Y:S05]  /*1b950*/  @!P1 BRA `(.L_x_4613) ;  /* 0xfffffffc00f09947 */ /* 0x002fea000383ffff */
[----:B------:R-:W-:Y:S05]  /*1b960*/  BRA `(.L_x_4612) ;  /* 0xfffffee800e07947 */ /* 0x000fea000383ffff */
.L_x_4619:
[----:B--2---:R2:W3:Y:S02]  /*1b970*/  SYNCS.PHASECHK.TRANS64.TRYWAIT P1, [R20+URZ+0x28c50], R21 ;  /* 0x028c5015140075a7 */ /* 0x0044e4000802017f */
[----:B---3--:R-:W-:Y:S05]  /*1b980*/  @!P1 NANOSLEEP.SYNCS 0x989680 ;  /* 0x009896800000995d */ /* 0x008fea0003900000 */
[----:B------:R-:W3:Y:S02]  /*1b990*/  @!P1 SYNCS.PHASECHK.TRANS64 P1, [R20+URZ+0x28c50], R21 ;  /* 0x028c5015140095a7 */ /* 0x000ee4000802007f */
[----:B---3--:R-:W-:Y:S05]  /*1b9a0*/  @!P1 BRA `(.L_x_4619) ;  /* 0xfffffffc00f09947 */ /* 0x008fea000383ffff */
[----:B------:R-:W-:Y:S05]  /*1b9b0*/  BRA `(.L_x_4618) ;  /* 0xfffffefc00947947 */ /* 0x000fea000383ffff */
.L_x_4628:
[----:B-1----:R1:W2:Y:S02]  /*1b9c0*/  SYNCS.PHASECHK.TRANS64.TRYWAIT P1, [R186+URZ+0x28c30], R187 ;  /* 0x028c30bbba0075a7 */ /* 0x0022a4000802017f */
[----:B--2---:R-:W-:Y:S05]  /*1b9d0*/  @!P1 NANOSLEEP.SYNCS 0x989680 ;  /* 0x009896800000995d */ /* 0x004fea0003900000 */
[----:B------:R-:W2:Y:S02]  /*1b9e0*/  @!P1 SYNCS.PHASECHK.TRANS64 P1, [R186+URZ+0x28c30], R187 ;  /* 0x028c30bbba0095a7 */ /* 0x000ea4000802007f */
[----:B--2---:R-:W-:Y:S05]  /*1b9f0*/  @!P1 BRA `(.L_x_4628) ;  /* 0xfffffffc00f09947 */ /* 0x004fea000383ffff */
[----:B------:R-:W-:Y:S05]  /*1ba00*/  BRA `(.L_x_4627) ;  /* 0xffffff0000c87947 */ /* 0x000fea000383ffff */
.L_x_4634:
[----:B--2---:R2:W3:Y:S02]  /*1ba10*/  SYNCS.PHASECHK.TRANS64.TRYWAIT P1, [R186+URZ+0x28c50], R187 ;  /* 0x028c50bbba0075a7 */ /* 0x0044e4000802017f */
[----:B---3--:R-:W-:Y:S05]  /*1ba20*/  @!P1 NANOSLEEP.SYNCS 0x989680 ;  /* 0x009896800000995d */ /* 0x008fea0003900000 */
[----:B------:R-:W3:Y:S02]  /*1ba30*/  @!P1 SYNCS.PHASECHK.TRANS64 P1, [R186+URZ+0x28c50], R187 ;  /* 0x028c50bbba0095a7 */ /* 0x000ee4000802007f */
[----:B---3--:R-:W-:Y:S05]  /*1ba40*/  @!P1 BRA `(.L_x_4634) ;  /* 0xfffffffc00f09947 */ /* 0x008fea000383ffff */
[----:B------:R-:W-:Y:S05]  /*1ba50*/  BRA `(.L_x_4633) ;  /* 0xffffff1c00a07947 */ /* 0x000fea000383ffff */
.L_x_4643:
[----:B--2---:R2:W3:Y:S02]  /*1ba60*/  SYNCS.PHASECHK.TRANS64.TRYWAIT P1, [R215+URZ+0x28c30], R20 ;  /* 0x028c3014d70075a7 */ /* 0x0044e4000802017f */
[----:B---3--:R-:W-:Y:S05]  /*1ba70*/  @!P1 NANOSLEEP.SYNCS 0x989680 ;  /* 0x009896800000995d */ /* 0x008fea0003900000 */
[----:B------:R-:W3:Y:S02]  /*1ba80*/  @!P1 SYNCS.PHASECHK.TRANS64 P1, [R215+URZ+0x28c30], R20 ;  /* 0x028c3014d70095a7 */ /* 0x000ee4000802007f */
[----:B---3--:R-:W-:Y:S05]  /*1ba90*/  @!P1 BRA `(.L_x_4643) ;  /* 0xfffffffc00f09947 */ /* 0x008fea000383ffff */
[----:B------:R-:W-:Y:S05]  /*1baa0*/  BRA `(.L_x_4642) ;  /* 0xffffff2000c07947 */ /* 0x000fea000383ffff */
.L_x_4649:
[----:B----4-:R4:W0:Y:S02]  /*1bab0*/  SYNCS.PHASECHK.TRANS64.TRYWAIT P1, [R215+URZ+0x28c50], R20 ;  /* 0x028c5014d70075a7 */ /* 0x010824000802017f */
[----:B0-----:R-:W-:Y:S05]  /*1bac0*/  @!P1 NANOSLEEP.SYNCS 0x989680 ;  /* 0x009896800000995d */ /* 0x001fea0003900000 */
[----:B------:R-:W0:Y:S02]  /*1bad0*/  @!P1 SYNCS.PHASECHK.TRANS64 P1, [R215+URZ+0x28c50], R20 ;  /* 0x028c5014d70095a7 */ /* 0x000e24000802007f */
[----:B0-----:R-:W-:Y:S05]  /*1bae0*/  @!P1 BRA `(.L_x_4649) ;  /* 0xfffffffc00f09947 */ /* 0x001fea000383ffff */
[----:B------:R-:W-:Y:S05]  /*1baf0*/  BRA `(.L_x_4648) ;  /* 0xffffff3800207947 */ /* 0x000fea000383ffff */
.L_x_4680:
        /* <DEDUP_REMOVED lines=8> */
[----:B-1----:R-:W-:Y:S05]  /*1bb80*/  WARPSYNC.COLLECTIVE R15, `(.L_x_4835) ;  /* 0x000000000f087348 */ /* 0x002fea0003c00000 */
[----:B------:R0:W2:Y:S02]  /*1bb90*/  SHFL.IDX P6, R14, R13, R12, R11 ;  /* 0x0000000c0d0e7389 */ /* 0x0000a400000c000b */
[----:B012---:R-:W-:Y:S01]  /*1bba0*/  ENDCOLLECTIVE ;  /* 0x000000000000791b */ /* 0x007fe20003800000 */
.L_x_4835:
[----:B------:R-:W-:Y:S05]  /*1bbb0*/  BSYNC B1 ;  /* 0x0000000000017941 */ /* 0x000fea0003800000 */
.L_x_4834:
[----:B------:R-:W-:Y:S05]  /*1bbc0*/  BRA `(.L_x_4836) ;  /* 0xffffff8c00487947 */ /* 0x000fea000383ffff */
.L_x_4682:
[----:B------:R-:W-:Y:S01]  /*1bbd0*/  BSSY B1, `(.L_x_4837) ;  /* 0x0000006000017945 */ /* 0x000fe20003800000 */
[----:B------:R-:W-:-:S07]  /*1bbe0*/  IMAD.MOV.U32 R15, RZ, RZ, -0x1 ;  /* 0xffffffffff0f7424 */ /* 0x000fce00078e00ff */
[----:B012---:R-:W-:Y:S05]  /*1bbf0*/  WARPSYNC.COLLECTIVE R15, `(.L_x_4838) ;  /* 0x000000000f0c7348 */ /* 0x007fea0003c00000 */
[----:B------:R-:W-:Y:S02]  /*1bc00*/  ELECT P6, UR62, PT ;  /* 0x00000000003e782f */ /* 0x000fe400038c0000 */
[----:B------:R-:W-:Y:S01]  /*1bc10*/  MOV R14, UR62 ;  /* 0x0000003e000e7c02 */ /* 0x000fe20008000f00 */
[----:B012---:R-:W-:Y:S10]  /*1bc20*/  ENDCOLLECTIVE ;  /* 0x000000000000791b */ /* 0x007ff40003800000 */
.L_x_4838:
[----:B------:R-:W-:Y:S05]  /*1bc30*/  BSYNC B1 ;  /* 0x0000000000017941 */ /* 0x000fea0003800000 */
.L_x_4837:
[----:B------:R-:W-:Y:S05]  /*1bc40*/  BRA `(.L_x_4681) ;  /* 0xffffff8c00407947 */ /* 0x000fea000383ffff */
.L_x_4684:
[----:B0-----:R0:W2:Y:S02]  /*1bc50*/  SYNCS.PHASECHK.TRANS64.TRYWAIT P0, [R23+URZ+0x28c20], R3 ;  /* 0x028c2003170075a7 */ /* 0x0010a4000800017f */
[----:B--2---:R-:W-:Y:S05]  /*1bc60*/  @!P0 NANOSLEEP.SYNCS 0x989680 ;  /* 0x009896800000895d */ /* 0x004fea0003900000 */
[----:B------:R-:W2:Y:S02]  /*1bc70*/  @!P0 SYNCS.PHASECHK.TRANS64 P0, [R23+URZ+0x28c20], R3 ;  /* 0x028c2003170085a7 */ /* 0x000ea4000800007f */
[----:B--2---:R-:W-:Y:S05]  /*1bc80*/  @!P0 BRA `(.L_x_4684) ;  /* 0xfffffffc00f08947 */ /* 0x004fea000383ffff */
[----:B------:R-:W-:Y:S05]  /*1bc90*/  BRA `(.L_x_4839) ;  /* 0xffffff8c00507947 */ /* 0x000fea000383ffff */
.L_x_4688:
[----:B0-----:R0:W1:Y:S02]  /*1bca0*/  SYNCS.PHASECHK.TRANS64.TRYWAIT P0, [R3+URZ+0x28ca0], R8 ;  /* 0x028ca008030075a7 */ /* 0x001064000800017f */
[----:B-1----:R-:W-:Y:S05]  /*1bcb0*/  @!P0 NANOSLEEP.SYNCS 0x989680 ;  /* 0x009896800000895d */ /* 0x002fea0003900000 */
[----:B------:R-:W1:Y:S02]  /*1bcc0*/  @!P0 SYNCS.PHASECHK.TRANS64 P0, [R3+URZ+0x28ca0], R8 ;  /* 0x028ca008030085a7 */ /* 0x000e64000800007f */
[----:B-1----:R-:W-:Y:S05]  /*1bcd0*/  @!P0 BRA `(.L_x_4688) ;  /* 0xfffffffc00f08947 */ /* 0x002fea000383ffff */
[----:B------:R-:W-:Y:S05]  /*1bce0*/  BRA `(.L_x_4840) ;  /* 0xffffff8c00687947 */ /* 0x000fea000383ffff */
.L_x_4693:
[----:B-1----:R1:W2:Y:S02]  /*1bcf0*/  SYNCS.PHASECHK.TRANS64.TRYWAIT P0, [R3+URZ+0x28cc0], R8 ;  /* 0x028cc008030075a7 */ /* 0x0022a4000800017f */
[----:B--2---:R-:W-:Y:S05]  /*1bd00*/  @!P0 NANOSLEEP.SYNCS 0x989680 ;  /* 0x009896800000895d */ /* 0x004fea0003900000 */
[----:B------:R-:W2:Y:S02]  /*1bd10*/  @!P0 SYNCS.PHASECHK.TRANS64 P0, [R3+URZ+0x28cc0], R8 ;  /* 0x028cc008030085a7 */ /* 0x000ea4000800007f */
[----:B--2---:R-:W-:Y:S05]  /*1bd20*/  @!P0 BRA `(.L_x_4693) ;  /* 0xfffffffc00f08947 */ /* 0x004fea000383ffff */
[----:B------:R-:W-:Y:S05]  /*1bd30*/  BRA `(.L_x_4841) ;  /* 0xffffff8c00e47947 */ /* 0x000fea000383ffff */
.L_x_4707:
[----:B0-----:R0:W2:Y:S02]  /*1bd40*/  SYNCS.PHASECHK.TRANS64.TRYWAIT P1, [R8+URZ+0x28ca0], R2 ;  /* 0x028ca002080075a7 */ /* 0x0010a4000802017f */
[----:B--2---:R-:W-:Y:S05]  /*1bd50*/  @!P1 NANOSLEEP.SYNCS 0x989680 ;  /* 0x009896800000995d */ /* 0x004fea0003900000 */
[----:B------:R-:W2:Y:S02]  /*1bd60*/  @!P1 SYNCS.PHASECHK.TRANS64 P1, [R8+URZ+0x28ca0], R2 ;  /* 0x028ca002080095a7 */ /* 0x000ea4000802007f */
[----:B--2---:R-:W-:Y:S05]  /*1bd70*/  @!P1 BRA `(.L_x_4707) ;  /* 0xfffffffc00f09947 */ /* 0x004fea000383ffff */
[----:B------:R-:W-:Y:S05]  /*1bd80*/  BRA `(.L_x_4842) ;  /* 0xffffff9800487947 */ /* 0x000fea000383ffff */
.L_x_4712:
[----:B-1----:R1:W2:Y:S02]  /*1bd90*/  SYNCS.PHASECHK.TRANS64.TRYWAIT P1, [R8+URZ+0x28cc0], R2 ;  /* 0x028cc002080075a7 */ /* 0x0022a4000802017f */
[----:B--2---:R-:W-:Y:S05]  /*1bda0*/  @!P1 NANOSLEEP.SYNCS 0x989680 ;  /* 0x009896800000995d */ /* 0x004fea0003900000 */
[----:B------:R-:W2:Y:S02]  /*1bdb0*/  @!P1 SYNCS.PHASECHK.TRANS64 P1, [R8+URZ+0x28cc0], R2 ;  /* 0x028cc002080095a7 */ /* 0x000ea4000802007f */
[----:B--2---:R-:W-:Y:S05]  /*1bdc0*/  @!P1 BRA `(.L_x_4712) ;  /* 0xfffffffc00f09947 */ /* 0x004fea000383ffff */
[----:B------:R-:W-:Y:S05]  /*1bdd0*/  BRA `(.L_x_4843) ;  /* 0xffffff9800c07947 */ /* 0x000fea000383ffff */
.L_x_4732:
        /* <DEDUP_REMOVED lines=11> */
.L_x_4845:
[----:B------:R-:W-:Y:S05]  /*1be90*/  BSYNC B0 ;  /* 0x0000000000007941 */ /* 0x000fea0003800000 */
.L_x_4844:
[----:B------:R-:W-:Y:S05]  /*1bea0*/  BRA `(.L_x_4846) ;  /* 0xffffffac00cc7947 */ /* 0x000fea000383ffff */
.L_x_4735:
[----:B0-----:R0:W1:Y:S02]  /*1beb0*/  SYNCS.PHASECHK.TRANS64.TRYWAIT P0, [R31+URZ+0x28c40], R0 ;  /* 0x028c40001f0075a7 */ /* 0x001064000800017f */
[----:B-1----:R-:W-:Y:S05]  /*1bec0*/  @!P0 NANOSLEEP.SYNCS 0x989680 ;  /* 0x009896800000895d */ /* 0x002fea0003900000 */
[----:B------:R-:W1:Y:S02]  /*1bed0*/  @!P0 SYNCS.PHASECHK.TRANS64 P0, [R31+URZ+0x28c40], R0 ;  /* 0x028c40001f0085a7 */ /* 0x000e64000800007f */
[----:B-1----:R-:W-:Y:S05]  /*1bee0*/  @!P0 BRA `(.L_x_4735) ;  /* 0xfffffffc00f08947 */ /* 0x002fea000383ffff */
[----:B------:R-:W-:Y:S05]  /*1bef0*/  BRA `(.L_x_4847) ;  /* 0xffffffb0000c7947 */ /* 0x000fea000383ffff */
.L_x_4736:
        /* <DEDUP_REMOVED lines=8> */
.L_x_4849:
[----:B------:R-:W-:Y:S05]  /*1bf80*/  BSYNC B0 ;  /* 0x0000000000007941 */ /* 0x000fea0003800000 */
.L_x_4848:
        /* <DEDUP_REMOVED lines=9> */
.L_x_4850:
[----:B------:R-:W-:Y:S02]  /*1c020*/  IMAD.MOV.U32 R13, RZ, RZ, R4 ;  /* 0x000000ffff0d7224 */ /* 0x000fe400078e0004 */
[----:B------:R-:W-:Y:S02]  /*1c030*/  IMAD.MOV.U32 R12, RZ, RZ, 0x1 ;  /* 0x00000001ff0c7424 */ /* 0x000fe400078e00ff */
[----:B------:R-:W-:-:S07]  /*1c040*/  IMAD.MOV.U32 R3, RZ, RZ, R14 ;  /* 0x000000ffff037224 */ /* 0x000fce00078e000e */
[----:B------:R-:W-:Y:S05]  /*1c050*/  WARPSYNC.COLLECTIVE R15, `(.L_x_4851) ;  /* 0x000000000f087348 */ /* 0x000fea0003c00000 */
[----:B------:R0:W1:Y:S02]  /*1c060*/  SHFL.IDX P6, R14, R13, R12, R11 ;  /* 0x0000000c0d0e7389 */ /* 0x00006400000c000b */
[----:B01----:R-:W-:Y:S01]  /*1c070*/  ENDCOLLECTIVE ;  /* 0x000000000000791b */ /* 0x003fe20003800000 */
.L_x_4851:
        /* <DEDUP_REMOVED lines=15> */
.L_x_4852:
[----:B------:R-:W-:Y:S02]  /*1c170*/  @P0 IMAD R6, R5, 0x2, R23 ;  /* 0x0000000205060824 */ /* 0x000fe400078e0217 */
[----:B------:R-:W-:Y:S02]  /*1c180*/  IMAD.MOV.U32 R13, RZ, RZ, R4 ;  /* 0x000000ffff0d7224 */ /* 0x000fe400078e0004 */
[----:B------:R-:W-:Y:S02]  /*1c190*/  IMAD.MOV.U32 R12, RZ, RZ, 0x2 ;  /* 0x00000002ff0c7424 */ /* 0x000fe400078e00ff */
[----:B------:R-:W-:-:S07]  /*1c1a0*/  IMAD.MOV.U32 R3, RZ, RZ, R14 ;  /* 0x000000ffff037224 */ /* 0x000fce00078e000e */
[----:B------:R-:W-:Y:S05]  /*1c1b0*/  WARPSYNC.COLLECTIVE R15, `(.L_x_4853) ;  /* 0x000000000f087348 */ /* 0x000fea0003c00000 */
[----:B------:R0:W1:Y:S02]  /*1c1c0*/  SHFL.IDX P6, R14, R13, R12, R11 ;  /* 0x0000000c0d0e7389 */ /* 0x00006400000c000b */
[----:B01----:R-:W-:Y:S01]  /*1c1d0*/  ENDCOLLECTIVE ;  /* 0x000000000000791b */ /* 0x003fe20003800000 */
.L_x_4853:
        /* <DEDUP_REMOVED lines=15> */
.L_x_4854:
[----:B------:R-:W-:Y:S02]  /*1c2d0*/  @P0 IMAD R6, R5, 0x2, R23 ;  /* 0x0000000205060824 */ /* 0x000fe400078e0217 */
[----:B------:R-:W-:Y:S02]  /*1c2e0*/  IMAD.MOV.U32 R13, RZ, RZ, R4 ;  /* 0x000000ffff0d7224 */ /* 0x000fe400078e0004 */
[----:B------:R-:W-:Y:S02]  /*1c2f0*/  IMAD.MOV.U32 R12, RZ, RZ, 0x3 ;  /* 0x00000003ff0c7424 */ /* 0x000fe400078e00ff */
[----:B------:R-:W-:-:S07]  /*1c300*/  IMAD.MOV.U32 R3, RZ, RZ, R14 ;  /* 0x000000ffff037224 */ /* 0x000fce00078e000e */
[----:B------:R-:W-:Y:S05]  /*1c310*/  WARPSYNC.COLLECTIVE R15, `(.L_x_4855) ;  /* 0x000000000f087348 */ /* 0x000fea0003c00000 */
[----:B------:R0:W1:Y:S02]  /*1c320*/  SHFL.IDX P6, R14, R13, R12, R11 ;  /* 0x0000000c0d0e7389 */ /* 0x00006400000c000b */
[----:B01----:R-:W-:Y:S01]  /*1c330*/  ENDCOLLECTIVE ;  /* 0x000000000000791b */ /* 0x003fe20003800000 */
.L_x_4855:
        /* <DEDUP_REMOVED lines=10> */
.L_x_4856:
[----:B------:R-:W-:Y:S01]  /*1c3e0*/  @!PT LDS RZ, [RZ] ;  /* 0x00000000fffff984 */ /* 0x000fe20000000800 */
[----:B------:R-:W-:Y:S01]  /*1c3f0*/  @!PT LDS RZ, [RZ] ;  /* 0x00000000fffff984 */ /* 0x000fe20000000800 */
[----:B------:R-:W-:Y:S01]  /*1c400*/  @!PT LDS RZ, [RZ] ;  /* 0x00000000fffff984 */ /* 0x000fe20000000800 */
[----:B------:R0:W-:Y:S01]  /*1c410*/  @P0 LDGSTS.E.BYPASS.LTC128B.128 [R6+0x23400], desc[UR40][R2.64], !P2 ;  /* 0x2340000002060fae */ /* 0x0001e2000d101d68 */
[----:B------:R-:W-:Y:S01]  /*1c420*/  IMAD.MOV.U32 R0, RZ, RZ, R14 ;  /* 0x000000ffff007224 */ /* 0x000fe200078e000e */
[----:B------:R-:W-:Y:S06]  /*1c430*/  BRA `(.L_x_4857) ;  /* 0xffffffac00c87947 */ /* 0x000fec000383ffff */
.L_x_4741:
        /* <DEDUP_REMOVED lines=9> */
.L_x_4858:
[C---:B------:R-:W-:Y:S01]  /*1c4d0*/  VIADD R6, R17.reuse, 0x10 ;  /* 0x0000001011067836 */ /* 0x040fe20000000000 */
[----:B------:R-:W-:Y:S01]  /*1c4e0*/  ISETP.GE.AND P0, PT, R17, R3, PT ;  /* 0x000000031100720c */ /* 0x000fe20003f06270 */
[----:B------:R-:W-:Y:S02]  /*1c4f0*/  IMAD.MOV.U32 R13, RZ, RZ, R0 ;  /* 0x000000ffff0d7224 */ /* 0x000fe400078e0000 */
[----:B------:R-:W-:-:S10]  /*1c500*/  IMAD.MOV.U32 R4, RZ, RZ, R14 ;  /* 0x000000ffff047224 */ /* 0x000fd400078e000e */
[----:B------:R-:W-:Y:S05]  /*1c510*/  WARPSYNC.COLLECTIVE R15, `(.L_x_4859) ;  /* 0x000000000f087348 */ /* 0x000fea0003c00000 */
[----:B------:R0:W1:Y:S02]  /*1c520*/  SHFL.IDX P6, R14, R13, R12, R11 ;  /* 0x0000000c0d0e7389 */ /* 0x00006400000c000b */
[----:B01----:R-:W-:Y:S01]  /*1c530*/  ENDCOLLECTIVE ;  /* 0x000000000000791b */ /* 0x003fe20003800000 */
.L_x_4859:
[----:B------:R-:W-:Y:S02]  /*1c540*/  IMAD.MOV.U32 R13, RZ, RZ, R2 ;  /* 0x000000ffff0d7224 */ /* 0x000fe400078e0002 */
[----:B------:R-:W-:Y:S02]  /*1c550*/  IMAD.MOV.U32 R12, RZ, RZ, 0x1 ;  /* 0x00000001ff0c7424 */ /* 0x000fe400078e00ff */
[----:B------:R-:W-:-:S07]  /*1c560*/  IMAD.MOV.U32 R5, RZ, RZ, R14 ;  /* 0x000000ffff057224 */ /* 0x000fce00078e000e */
[----:B------:R-:W-:Y:S05]  /*1c570*/  WARPSYNC.COLLECTIVE R15, `(.L_x_4860) ;  /* 0x000000000f087348 */ /* 0x000fea0003c00000 */
[----:B------:R0:W1:Y:S02]  /*1c580*/  SHFL.IDX P6, R14, R13, R12, R11 ;  /* 0x0000000c0d0e7389 */ /* 0x00006400000c000b */
[----:B01----:R-:W-:Y:S01]  /*1c590*/  ENDCOLLECTIVE ;  /* 0x000000000000791b */ /* 0x003fe20003800000 */
.L_x_4860:
        /* <DEDUP_REMOVED lines=15> */
.L_x_4861:
[----:B------:R-:W-:Y:S02]  /*1c690*/  IMAD.MOV.U32 R13, RZ, RZ, R2 ;  /* 0x000000ffff0d7224 */ /* 0x000fe400078e0002 */
[----:B------:R-:W-:Y:S02]  /*1c6a0*/  IMAD.MOV.U32 R12, RZ, RZ, 0x2 ;  /* 0x00000002ff0c7424 */ /* 0x000fe400078e00ff */
[----:B------:R-:W-:-:S07]  /*1c6b0*/  IMAD.MOV.U32 R5, RZ, RZ, R14 ;  /* 0x000000ffff057224 */ /* 0x000fce00078e000e */
[----:B------:R-:W-:Y:S05]  /*1c6c0*/  WARPSYNC.COLLECTIVE R15, `(.L_x_4862) ;  /* 0x000000000f087348 */ /* 0x000fea0003c00000 */
[----:B------:R0:W1:Y:S02]  /*1c6d0*/  SHFL.IDX P6, R14, R13, R12, R11 ;  /* 0x0000000c0d0e7389 */ /* 0x00006400000c000b */
[----:B01----:R-:W-:Y:S01]  /*1c6e0*/  ENDCOLLECTIVE ;  /* 0x000000000000791b */ /* 0x003fe20003800000 */
.L_x_4862:
        /* <DEDUP_REMOVED lines=16> */
.L_x_4863:
[----:B------:R-:W-:Y:S02]  /*1c7f0*/  IMAD.MOV.U32 R13, RZ, RZ, R2 ;  /* 0x000000ffff0d7224 */ /* 0x000fe400078e0002 */
[----:B------:R-:W-:Y:S01]  /*1c800*/  IMAD.MOV.U32 R12, RZ, RZ, 0x3 ;  /* 0x00000003ff0c7424 */ /* 0x000fe200078e00ff */
[----:B------:R-:W-:-:S07]  /*1c810*/  MOV R5, R14 ;  /* 0x0000000e00057202 */ /* 0x000fce0000000f00 */
[----:B------:R-:W-:Y:S05]  /*1c820*/  WARPSYNC.COLLECTIVE R15, `(.L_x_4864) ;  /* 0x000000000f087348 */ /* 0x000fea0003c00000 */
[----:B------:R0:W1:Y:S02]  /*1c830*/  SHFL.IDX P6, R14, R13, R12, R11 ;  /* 0x0000000c0d0e7389 */ /* 0x00006400000c000b */
[----:B01----:R-:W-:Y:S01]  /*1c840*/  ENDCOLLECTIVE ;  /* 0x000000000000791b */ /* 0x003fe20003800000 */
.L_x_4864:
        /* <DEDUP_REMOVED lines=14> */
.L_x_4865:
[----:B------:R-:W-:Y:S01]  /*1c930*/  IMAD.MOV.U32 R0, RZ, RZ, R14 ;  /* 0x000000ffff007224 */ /* 0x000fe200078e000e */
[----:B------:R-:W-:Y:S06]  /*1c940*/  BRA `(.L_x_4866) ;  /* 0xffffffb000f87947 */ /* 0x000fec000383ffff */
.L_x_4744:
[----:B0-----:R0:W1:Y:S02]  /*1c950*/  SYNCS.PHASECHK.TRANS64.TRYWAIT P0, [R23+URZ+0x28c20], R0 ;  /* 0x028c2000170075a7 */ /* 0x001064000800017f */
[----:B-1----:R-:W-:Y:S05]  /*1c960*/  @!P0 NANOSLEEP.SYNCS 0x989680 ;  /* 0x009896800000895d */ /* 0x002fea0003900000 */
[----:B------:R-:W1:Y:S02]  /*1c970*/  @!P0 SYNCS.PHASECHK.TRANS64 P0, [R23+URZ+0x28c20], R0 ;  /* 0x028c2000170085a7 */ /* 0x000e64000800007f */
[----:B-1----:R-:W-:Y:S05]  /*1c980*/  @!P0 BRA `(.L_x_4744) ;  /* 0xfffffffc00f08947 */ /* 0x002fea000383ffff */
[----:B------:R-:W-:Y:S05]  /*1c990*/  BRA `(.L_x_4867) ;  /* 0xffffffb400547947 */ /* 0x000fea000383ffff */
.L_x_4747:
[----:B0-----:R0:W1:Y:S02]  /*1c9a0*/  SYNCS.PHASECHK.TRANS64.TRYWAIT P0, [R31+URZ+0x28c60], R0 ;  /* 0x028c60001f0075a7 */ /* 0x001064000800017f */
[----:B-1----:R-:W-:Y:S05]  /*1c9b0*/  @!P0 NANOSLEEP.SYNCS 0x989680 ;  /* 0x009896800000895d */ /* 0x002fea0003900000 */
[----:B------:R-:W1:Y:S02]  /*1c9c0*/  @!P0 SYNCS.PHASECHK.TRANS64 P0, [R31+URZ+0x28c60], R0 ;  /* 0x028c60001f0085a7 */ /* 0x000e64000800007f */
[----:B-1----:R-:W-:Y:S05]  /*1c9d0*/  @!P0 BRA `(.L_x_4747) ;  /* 0xfffffffc00f08947 */ /* 0x002fea000383ffff */
[----:B------:R-:W-:Y:S05]  /*1c9e0*/  BRA `(.L_x_4868) ;  /* 0xffffffb400647947 */ /* 0x000fea000383ffff */
.L_x_4748:
        /* <DEDUP_REMOVED lines=8> */
.L_x_4870:
[----:B------:R-:W-:Y:S05]  /*1ca70*/  BSYNC B0 ;  /* 0x0000000000007941 */ /* 0x000fea0003800000 */
.L_x_4869:
        /* <DEDUP_REMOVED lines=15> */
.L_x_4871:
        /* <DEDUP_REMOVED lines=40> */
.L_x_4872:
[----:B------:R-:W-:Y:S02]  /*1cdf0*/  IMAD.MOV.U32 R13, RZ, RZ, R5 ;  /* 0x000000ffff0d7224 */ /* 0x000fe400078e0005 */
[----:B------:R-:W-:-:S07]  /*1ce00*/  IMAD.MOV.U32 R3, RZ, RZ, R14 ;  /* 0x000000ffff037224 */ /* 0x000fce00078e000e */
[----:B------:R-:W-:Y:S05]  /*1ce10*/  WARPSYNC.COLLECTIVE R15, `(.L_x_4873) ;  /* 0x000000000f087348 */ /* 0x000fea0003c00000 */
[----:B------:R0:W1:Y:S02]  /*1ce20*/  SHFL.IDX P6, R14, R13, R12, R11 ;  /* 0x0000000c0d0e7389 */ /* 0x00006400000c000b */
[----:B01----:R-:W-:Y:S01]  /*1ce30*/  ENDCOLLECTIVE ;  /* 0x000000000000791b */ /* 0x003fe20003800000 */
.L_x_4873:
        /* <DEDUP_REMOVED lines=29> */
.L_x_4874:
[----:B------:R-:W-:Y:S02]  /*1d010*/  IMAD.MOV.U32 R13, RZ, RZ, R5 ;  /* 0x000000ffff0d7224 */ /* 0x000fe400078e0005 */
[----:B------:R-:W-:-:S07]  /*1d020*/  IMAD.MOV.U32 R7, RZ, RZ, R14 ;  /* 0x000000ffff077224 */ /* 0x000fce00078e000e */
[----:B------:R-:W-:Y:S05]  /*1d030*/  WARPSYNC.COLLECTIVE R15, `(.L_x_4875) ;  /* 0x000000000f087348 */ /* 0x000fea0003c00000 */
[----:B------:R0:W1:Y:S02]  /*1d040*/  SHFL.IDX P6, R14, R13, R12, R11 ;  /* 0x0000000c0d0e7389 */ /* 0x00006400000c000b */
[----:B01----:R-:W-:Y:S01]  /*1d050*/  ENDCOLLECTIVE ;  /* 0x000000000000791b */ /* 0x003fe20003800000 */
.L_x_4875:
        /* <DEDUP_REMOVED lines=29> */
.L_x_4876:
[----:B------:R-:W-:Y:S02]  /*1d230*/  IMAD.MOV.U32 R13, RZ, RZ, R5 ;  /* 0x000000ffff0d7224 */ /* 0x000fe400078e0005 */
[----:B------:R-:W-:-:S07]  /*1d240*/  IMAD.MOV.U32 R6, RZ, RZ, R14 ;  /* 0x000000ffff067224 */ /* 0x000fce00078e000e */
[----:B------:R-:W-:Y:S05]  /*1d250*/  WARPSYNC.COLLECTIVE R15, `(.L_x_4877) ;  /* 0x000000000f087348 */ /* 0x000fea0003c00000 */
[----:B------:R0:W1:Y:S02]  /*1d260*/  SHFL.IDX P6, R14, R13, R12, R11 ;  /* 0x0000000c0d0e7389 */ /* 0x00006400000c000b */
[----:B01----:R-:W-:Y:S01]  /*1d270*/  ENDCOLLECTIVE ;  /* 0x000000000000791b */ /* 0x003fe20003800000 */
.L_x_4877:
[----:B------:R-:W-:Y:S01]  /*1d280*/  IMAD.MOV.U32 R2, RZ, RZ, R14 ;  /* 0x000000ffff027224 */ /* 0x000fe200078e000e */
[----:B------:R-:W-:Y:S06]  /*1d290*/  BRA `(.L_x_4878) ;  /* 0xffffffb000fc7947 */ /* 0x000fec000383ffff */
.L_x_4755:
[----:B0-----:R0:W1:Y:S02]  /*1d2a0*/  SYNCS.PHASECHK.TRANS64.TRYWAIT P0, [R6+URZ+0x28c40], R17 ;  /* 0x028c4011060075a7 */ /* 0x001064000800017f */
[----:B-1----:R-:W-:Y:S05]  /*1d2b0*/  @!P0 NANOSLEEP.SYNCS 0x989680 ;  /* 0x009896800000895d */ /* 0x002fea0003900000 */
[----:B------:R-:W1:Y:S02]  /*1d2c0*/  @!P0 SYNCS.PHASECHK.TRANS64 P0, [R6+URZ+0x28c40], R17 ;  /* 0x028c4011060085a7 */ /* 0x000e64000800007f */
[----:B-1----:R-:W-:Y:S05]  /*1d2d0*/  @!P0 BRA `(.L_x_4755) ;  /* 0xfffffffc00f08947 */ /* 0x002fea000383ffff */
[----:B------:R-:W-:Y:S05]  /*1d2e0*/  BRA `(.L_x_4879) ;  /* 0xffffffb8008c7947 */ /* 0x000fea000383ffff */
.L_x_4756:
        /* <DEDUP_REMOVED lines=8> */
.L_x_4881:
[----:B------:R-:W-:Y:S05]  /*1d370*/  BSYNC B1 ;  /* 0x0000000000017941 */ /* 0x000fea0003800000 */
.L_x_4880:
        /* <DEDUP_REMOVED lines=9> */
.L_x_4882:
[----:B------:R-:W-:Y:S02]  /*1d410*/  IMAD.MOV.U32 R13, RZ, RZ, R27 ;  /* 0x000000ffff0d7224 */ /* 0x000fe400078e001b */
[----:B------:R-:W-:Y:S02]  /*1d420*/  IMAD.MOV.U32 R12, RZ, RZ, 0x1 ;  /* 0x00000001ff0c7424 */ /* 0x000fe400078e00ff */
[----:B------:R-:W-:-:S07]  /*1d430*/  IMAD.MOV.U32 R2, RZ, RZ, R14 ;  /* 0x000000ffff027224 */ /* 0x000fce00078e000e */
[----:B------:R-:W-:Y:S05]  /*1d440*/  WARPSYNC.COLLECTIVE R15, `(.L_x_4883) ;  /* 0x000000000f087348 */ /* 0x000fea0003c00000 */
[----:B------:R0:W1:Y:S02]  /*1d450*/  SHFL.IDX P6, R14, R13, R12, R11 ;  /* 0x0000000c0d0e7389 */ /* 0x00006400000c000b */
[----:B01----:R-:W-:Y:S01]  /*1d460*/  ENDCOLLECTIVE ;  /* 0x000000000000791b */ /* 0x003fe20003800000 */
.L_x_4883:
        /* <DEDUP_REMOVED lines=11> */
.L_x_4884:
[----:B------:R-:W-:Y:S02]  /*1d520*/  IMAD.MOV.U32 R13, RZ, RZ, R27 ;  /* 0x000000ffff0d7224 */ /* 0x000fe400078e001b */
[----:B------:R-:W-:Y:S02]  /*1d530*/  IMAD.MOV.U32 R12, RZ, RZ, 0x2 ;  /* 0x00000002ff0c7424 */ /* 0x000fe400078e00ff */
[----:B------:R-:W-:-:S07]  /*1d540*/  IMAD.MOV.U32 R2, RZ, RZ, R14 ;  /* 0x000000ffff027224 */ /* 0x000fce00078e000e */
[----:B------:R-:W-:Y:S05]  /*1d550*/  WARPSYNC.COLLECTIVE R15, `(.L_x_4885) ;  /* 0x000000000f087348 */ /* 0x000fea0003c00000 */
[----:B------:R0:W1:Y:S02]  /*1d560*/  SHFL.IDX P6, R14, R13, R12, R11 ;  /* 0x0000000c0d0e7389 */ /* 0x00006400000c000b */
[----:B01----:R-:W-:Y:S01]  /*1d570*/  ENDCOLLECTIVE ;  /* 0x000000000000791b */ /* 0x003fe20003800000 */
.L_x_4885:
        /* <DEDUP_REMOVED lines=11> */
.L_x_4886:
[----:B------:R-:W-:Y:S02]  /*1d630*/  IMAD.MOV.U32 R13, RZ, RZ, R27 ;  /* 0x000000ffff0d7224 */ /* 0x000fe400078e001b */
[----:B------:R-:W-:Y:S02]  /*1d640*/  IMAD.MOV.U32 R12, RZ, RZ, 0x3 ;  /* 0x00000003ff0c7424 */ /* 0x000fe400078e00ff */
[----:B------:R-:W-:-:S07]  /*1d650*/  IMAD.MOV.U32 R2, RZ, RZ, R14 ;  /* 0x000000ffff027224 */ /* 0x000fce00078e000e */
[----:B------:R-:W-:Y:S05]  /*1d660*/  WARPSYNC.COLLECTIVE R15, `(.L_x_4887) ;  /* 0x000000000f087348 */ /* 0x000fea0003c00000 */
[----:B------:R0:W1:Y:S02]  /*1d670*/  SHFL.IDX P6, R14, R13, R12, R11 ;  /* 0x0000000c0d0e7389 */ /* 0x00006400000c000b */
[----:B01----:R-:W-:Y:S01]  /*1d680*/  ENDCOLLECTIVE ;  /* 0x000000000000791b */ /* 0x003fe20003800000 */
.L_x_4887:
        /* <DEDUP_REMOVED lines=11> */
.L_x_4888:
[----:B------:R-:W-:Y:S01]  /*1d740*/  IMAD.MOV.U32 R2, RZ, RZ, R14 ;  /* 0x000000ffff027224 */ /* 0x000fe200078e000e */
[----:B------:R-:W-:Y:S06]  /*1d750*/  BRA `(.L_x_4889) ;  /* 0xffffffb8001c7947 */ /* 0x000fec000383ffff */
.L_x_4761:
[----:B---3--:R3:W4:Y:S02]  /*1d760*/  SYNCS.PHASECHK.TRANS64.TRYWAIT P0, [R6+URZ+0x28c60], R17 ;  /* 0x028c6011060075a7 */ /* 0x008724000800017f */
[----:B----4-:R-:W-:Y:S05]  /*1d770*/  @!P0 NANOSLEEP.SYNCS 0x989680 ;  /* 0x009896800000895d */ /* 0x010fea0003900000 */
[----:B------:R-:W4:Y:S02]  /*1d780*/  @!P0 SYNCS.PHASECHK.TRANS64 P0, [R6+URZ+0x28c60], R17 ;  /* 0x028c6011060085a7 */ /* 0x000f24000800007f */
[----:B----4-:R-:W-:Y:S05]  /*1d790*/  @!P0 BRA `(.L_x_4761) ;  /* 0xfffffffc00f08947 */ /* 0x010fea000383ffff */
[----:B------:R-:W-:Y:S05]  /*1d7a0*/  BRA `(.L_x_4890) ;  /* 0xffffffb8006c7947 */ /* 0x000fea000383ffff */
.L_x_4762:
        /* <DEDUP_REMOVED lines=8> */
.L_x_4892:
[----:B------:R-:W-:Y:S05]  /*1d830*/  BSYNC B1 ;  /* 0x0000000000017941 */ /* 0x000fea0003800000 */
.L_x_4891:
        /* <DEDUP_REMOVED lines=13> */
.L_x_4893:
        /* <DEDUP_REMOVED lines=17> */
.L_x_4894:
        /* <DEDUP_REMOVED lines=16> */
.L_x_4895:
        /* <DEDUP_REMOVED lines=19> */
.L_x_4896:
        /* <DEDUP_REMOVED lines=14> */
.L_x_4897:
        /* <DEDUP_REMOVED lines=16> */
.L_x_4898:
        /* <DEDUP_REMOVED lines=14> */
.L_x_4899:
[----:B------:R-:W-:Y:S05]  /*1df10*/  BRA `(.L_x_4900) ;  /* 0xffffffb400d87947 */ /* 0x000fea000383ffff */
.L_x_4770:
        /* <DEDUP_REMOVED lines=8> */
.L_x_4902:
[----:B------:R-:W-:Y:S05]  /*1dfa0*/  BSYNC B0 ;  /* 0x0000000000007941 */ /* 0x000fea0003800000 */
.L_x_4901:
        /* <DEDUP_REMOVED lines=9> */
.L_x_4903:
        /* <DEDUP_REMOVED lines=18> */
.L_x_4904:
[----:B------:R-:W-:Y:S01]  /*1e160*/  IMAD.MOV.U32 R12, RZ, RZ, 0x2 ;  /* 0x00000002ff0c7424 */ /* 0x000fe200078e00ff */
[----:B------:R-:W-:-:S05]  /*1e170*/  SEL R5, R14, RZ, P1 ;  /* 0x000000ff0e057207 */ /* 0x000fca0000800000 */
[----:B------:R-:W-:-:S04]  /*1e180*/  IMAD.IADD R4, R2, 0x1, R5 ;  /* 0x0000000102047824 */ /* 0x000fc800078e0205 */
[----:B------:R-:W-:-:S07]  /*1e190*/  IMAD.MOV.U32 R13, RZ, RZ, R4 ;  /* 0x000000ffff0d7224 */ /* 0x000fce00078e0004 */
[----:B------:R-:W-:Y:S05]  /*1e1a0*/  WARPSYNC.COLLECTIVE R15, `(.L_x_4905) ;  /* 0x000000000f087348 */ /* 0x000fea0003c00000 */
[----:B------:R0:W1:Y:S02]  /*1e1b0*/  SHFL.UP P6, R14, R13, R12, R11 ;  /* 0x0400000c0d0e7389 */ /* 0x00006400000c000b */
[----:B01----:R-:W-:Y:S01]  /*1e1c0*/  ENDCOLLECTIVE ;  /* 0x000000000000791b */ /* 0x003fe20003800000 */
.L_x_4905:
[----:B------:R-:W-:Y:S01]  /*1e1d0*/  IMAD.MOV.U32 R12, RZ, RZ, 0x4 ;  /* 0x00000004ff0c7424 */ /* 0x000fe200078e00ff */
[----:B------:R-:W-:-:S05]  /*1e1e0*/  SEL R5, R14, RZ, P2 ;  /* 0x000000ff0e057207 */ /* 0x000fca0001000000 */
[----:B------:R-:W-:-:S04]  /*1e1f0*/  IMAD.IADD R5, R4, 0x1, R5 ;  /* 0x0000000104057824 */ /* 0x000fc800078e0205 */
[----:B------:R-:W-:-:S07]  /*1e200*/  IMAD.MOV.U32 R13, RZ, RZ, R5 ;  /* 0x000000ffff0d7224 */ /* 0x000fce00078e0005 */
[----:B------:R-:W-:Y:S05]  /*1e210*/  WARPSYNC.COLLECTIVE R15, `(.L_x_4906) ;  /* 0x000000000f087348 */ /* 0x000fea0003c00000 */
[----:B------:R0:W1:Y:S02]  /*1e220*/  SHFL.UP P6, R14, R13, R12, R11 ;  /* 0x0400000c0d0e7389 */ /* 0x00006400000c000b */
[----:B01----:R-:W-:Y:S01]  /*1e230*/  ENDCOLLECTIVE ;  /* 0x000000000000791b */ /* 0x003fe20003800000 */
.L_x_4906:
[----:B------:R-:W-:Y:S01]  /*1e240*/  IMAD.MOV.U32 R12, RZ, RZ, 0x8 ;  /* 0x00000008ff0c7424 */ /* 0x000fe200078e00ff */
[----:B------:R-:W-:-:S05]  /*1e250*/  SEL R6, R14, RZ, P3 ;  /* 0x000000ff0e067207 */ /* 0x000fca0001800000 */
[----:B------:R-:W-:-:S04]  /*1e260*/  IMAD.IADD R6, R5, 0x1, R6 ;  /* 0x0000000105067824 */ /* 0x000fc800078e0206 */
[----:B------:R-:W-:-:S07]  /*1e270*/  IMAD.MOV.U32 R13, RZ, RZ, R6 ;  /* 0x000000ffff0d7224 */ /* 0x000fce00078e0006 */
[----:B------:R-:W-:Y:S05]  /*1e280*/  WARPSYNC.COLLECTIVE R15, `(.L_x_4907) ;  /* 0x000000000f087348 */ /* 0x000fea0003c00000 */
[----:B------:R0:W1:Y:S02]  /*1e290*/  SHFL.UP P6, R14, R13, R12, R11 ;  /* 0x0400000c0d0e7389 */ /* 0x00006400000c000b */
[----:B01----:R-:W-:Y:S01]  /*1e2a0*/  ENDCOLLECTIVE ;  /* 0x000000000000791b */ /* 0x003fe20003800000 */
.L_x_4907:
[----:B------:R-:W-:Y:S01]  /*1e2b0*/  IMAD.MOV.U32 R12, RZ, RZ, 0x10 ;  /* 0x00000010ff0c7424 */ /* 0x000fe200078e00ff */
[----:B------:R-:W-:-:S05]  /*1e2c0*/  SEL R3, R14, RZ, P4 ;  /* 0x000000ff0e037207 */ /* 0x000fca0002000000 */
[----:B------:R-:W-:-:S04]  /*1e2d0*/  IMAD.IADD R4, R6, 0x1, R3 ;  /* 0x0000000106047824 */ /* 0x000fc800078e0203 */
[----:B------:R-:W-:-:S07]  /*1e2e0*/  IMAD.MOV.U32 R13, RZ, RZ, R4 ;  /* 0x000000ffff0d7224 */ /* 0x000fce00078e0004 */
[----:B------:R-:W-:Y:S05]  /*1e2f0*/  WARPSYNC.COLLECTIVE R15, `(.L_x_4908) ;  /* 0x000000000f087348 */ /* 0x000fea0003c00000 */
[----:B------:R0:W1:Y:S02]  /*1e300*/  SHFL.UP P6, R14, R13, R12, R11 ;  /* 0x0400000c0d0e7389 */ /* 0x00006400000c000b */
[----:B01----:R-:W-:Y:S01]  /*1e310*/  ENDCOLLECTIVE ;  /* 0x000000000000791b */ /* 0x003fe20003800000 */
.L_x_4908:
        /* <DEDUP_REMOVED lines=8> */
.L_x_4909:
[----:B------:R-:W-:Y:S05]  /*1e3a0*/  BRA `(.L_x_4910) ;  /* 0xffffffb8006c7947 */ /* 0x000fea000383ffff */
.L_x_4775:
[----:B------:R-:W-:Y:S01]  /*1e3b0*/  BSSY B0, `(.L_x_4911) ;  /* 0x0000008000007945 */ /* 0x000fe20003800000 */
[----:B-----5:R-:W-:Y:S02]  /*1e3c0*/  IMAD.MOV.U32 R13, RZ, RZ, R2 ;  /* 0x000000ffff0d7224 */ /* 0x020fe400078e0002 */
[----:B------:R-:W-:Y:S02]  /*1e3d0*/  IMAD.MOV.U32 R12, RZ, RZ, 0x1 ;  /* 0x00000001ff0c7424 */ /* 0x000fe400078e00ff */
[----:B------:R-:W-:Y:S02]  /*1e3e0*/  IMAD.MOV.U32 R11, RZ, RZ, RZ ;  /* 0x000000ffff0b7224 */ /* 0x000fe400078e00ff */
[----:B------:R-:W-:-:S07]  /*1e3f0*/  IMAD.MOV.U32 R15, RZ, RZ, -0x1 ;  /* 0xffffffffff0f7424 */ /* 0x000fce00078e00ff */
[----:B012---:R-:W-:Y:S05]  /*1e400*/  WARPSYNC.COLLECTIVE R15, `(.L_x_4912) ;  /* 0x000000000f087348 */ /* 0x007fea0003c00000 */
[----:B------:R3:W4:Y:S02]  /*1e410*/  SHFL.UP P6, R14, R13, R12, R11 ;  /* 0x0400000c0d0e7389 */ /* 0x00072400000c000b */
[----:B01234-:R-:W-:Y:S01]  /*1e420*/  ENDCOLLECTIVE ;  /* 0x000000000000791b */ /* 0x01ffe20003800000 */
.L_x_4912:
[----:B------:R-:W-:Y:S05]  /*1e430*/  BSYNC B0 ;  /* 0x0000000000007941 */ /* 0x000fea0003800000 */
.L_x_4911:
        /* <DEDUP_REMOVED lines=8> */
.L_x_4913:
[----:B------:R-:W-:Y:S01]  /*1e4c0*/  IMAD.MOV.U32 R12, RZ, RZ, 0x4 ;  /* 0x00000004ff0c7424 */ /* 0x000fe200078e00ff */
[----:B------:R-:W-:-:S05]  /*1e4d0*/  SEL R14, R14, RZ, P2 ;  /* 0x000000ff0e0e7207 */ /* 0x000fca0001000000 */
[----:B------:R-:W-:-:S04]  /*1e4e0*/  IMAD.IADD R3, R13, 0x1, R14 ;  /* 0x000000010d037824 */ /* 0x000fc800078e020e */
[----:B------:R-:W-:-:S07]  /*1e4f0*/  IMAD.MOV.U32 R13, RZ, RZ, R3 ;  /* 0x000000ffff0d7224 */ /* 0x000fce00078e0003 */
[----:B------:R-:W-:Y:S05]  /*1e500*/  WARPSYNC.COLLECTIVE R15, `(.L_x_4914) ;  /* 0x000000000f087348 */ /* 0x000fea0003c00000 */
[----:B------:R0:W1:Y:S02]  /*1e510*/  SHFL.UP P6, R14, R13, R12, R11 ;  /* 0x0400000c0d0e7389 */ /* 0x00006400000c000b */
[----:B01----:R-:W-:Y:S01]  /*1e520*/  ENDCOLLECTIVE ;  /* 0x000000000000791b */ /* 0x003fe20003800000 */
.L_x_4914:
[----:B------:R-:W-:Y:S01]  /*1e530*/  IMAD.MOV.U32 R12, RZ, RZ, 0x8 ;  /* 0x00000008ff0c7424 */ /* 0x000fe200078e00ff */
[----:B------:R-:W-:-:S05]  /*1e540*/  SEL R4, R14, RZ, P3 ;  /* 0x000000ff0e047207 */ /* 0x000fca0001800000 */
[----:B------:R-:W-:-:S04]  /*1e550*/  IMAD.IADD R4, R3, 0x1, R4 ;  /* 0x0000000103047824 */ /* 0x000fc800078e0204 */
[----:B------:R-:W-:-:S07]  /*1e560*/  IMAD.MOV.U32 R13, RZ, RZ, R4 ;  /* 0x000000ffff0d7224 */ /* 0x000fce00078e0004 */
[----:B------:R-:W-:Y:S05]  /*1e570*/  WARPSYNC.COLLECTIVE R15, `(.L_x_4915) ;  /* 0x000000000f087348 */ /* 0x000fea0003c00000 */
[----:B------:R0:W1:Y:S02]  /*1e580*/  SHFL.UP P6, R14, R13, R12, R11 ;  /* 0x0400000c0d0e7389 */ /* 0x00006400000c000b */
[----:B01----:R-:W-:Y:S01]  /*1e590*/  ENDCOLLECTIVE ;  /* 0x000000000000791b */ /* 0x003fe20003800000 */
.L_x_4915:
[----:B------:R-:W-:Y:S01]  /*1e5a0*/  IMAD.MOV.U32 R12, RZ, RZ, 0x10 ;  /* 0x00000010ff0c7424 */ /* 0x000fe200078e00ff */
[----:B------:R-:W-:-:S05]  /*1e5b0*/  SEL R5, R14, RZ, P4 ;  /* 0x000000ff0e057207 */ /* 0x000fca0002000000 */
[----:B------:R-:W-:-:S04]  /*1e5c0*/  IMAD.IADD R5, R4, 0x1, R5 ;  /* 0x0000000104057824 */ /* 0x000fc800078e0205 */
[----:B------:R-:W-:-:S07]  /*1e5d0*/  IMAD.MOV.U32 R13, RZ, RZ, R5 ;  /* 0x000000ffff0d7224 */ /* 0x000fce00078e0005 */
[----:B------:R-:W-:Y:S05]  /*1e5e0*/  WARPSYNC.COLLECTIVE R15, `(.L_x_4916) ;  /* 0x000000000f087348 */ /* 0x000fea0003c00000 */
[----:B------:R0:W1:Y:S02]  /*1e5f0*/  SHFL.UP P6, R14, R13, R12, R11 ;  /* 0x0400000c0d0e7389 */ /* 0x00006400000c000b */
[----:B01----:R-:W-:Y:S01]  /*1e600*/  ENDCOLLECTIVE ;  /* 0x000000000000791b */ /* 0x003fe20003800000 */
.L_x_4916:
        /* <DEDUP_REMOVED lines=8> */
.L_x_4917:
[----:B------:R-:W-:Y:S05]  /*1e690*/  BRA `(.L_x_4918) ;  /* 0xffffffb8004c7947 */ /* 0x000fea000383ffff */
.L_x_4777:
[----:B------:R-:W-:Y:S01]  /*1e6a0*/  BSSY B0, `(.L_x_4919) ;  /* 0x0000006000007945 */ /* 0x000fe20003800000 */
[----:B------:R-:W-:Y:S01]  /*1e6b0*/  PLOP3.LUT P6, PT, P6, PT, PT, 0x8, 0x0 ;  /* 0x000000000000781c */ /* 0x000fe200037ce170 */
[----:B------:R-:W-:-:S12]  /*1e6c0*/  IMAD.MOV.U32 R15, RZ, RZ, -0x1 ;  /* 0xffffffffff0f7424 */ /* 0x000fd800078e00ff */
[----:B01----:R-:W-:Y:S05]  /*1e6d0*/  WARPSYNC.COLLECTIVE R15, `(.L_x_4920) ;  /* 0x000000000f087348 */ /* 0x003fea0003c00000 */
[----:B------:R-:W-:Y:S01]  /*1e6e0*/  VOTE.ANY R14, PT, P6 ;  /* 0x00000000000e7806 */ /* 0x000fe200030e0100 */
[----:B01----:R-:W-:Y:S06]  /*1e6f0*/  ENDCOLLECTIVE ;  /* 0x000000000000791b */ /* 0x003fec0003800000 */
.L_x_4920:
[----:B------:R-:W-:Y:S05]  /*1e700*/  BSYNC B0 ;  /* 0x0000000000007941 */ /* 0x000fea0003800000 */
.L_x_4919:
        /* <DEDUP_REMOVED lines=9> */
.L_x_4921:
[----:B------:R-:W-:Y:S01]  /*1e7a0*/  IMAD.MOV.U32 R17, RZ, RZ, R14 ;  /* 0x000000ffff117224 */ /* 0x000fe200078e000e */
[----:B------:R-:W-:Y:S06]  /*1e7b0*/  BRA `(.L_x_4922) ;  /* 0xffffffb8003c7947 */ /* 0x000fec000383ffff */
.L_x_4779:
[----:B------:R-:W-:Y:S01]  /*1e7c0*/  BSSY B0, `(.L_x_4923) ;  /* 0x0000007000007945 */ /* 0x000fe20003800000 */
[----:B------:R-:W-:Y:S02]  /*1e7d0*/  IMAD.MOV.U32 R13, RZ, RZ, R3 ;  /* 0x000000ffff0d7224 */ /* 0x000fe400078e0003 */
[----:B------:R-:W-:Y:S02]  /*1e7e0*/  IMAD.MOV.U32 R11, RZ, RZ, 0x1f ;  /* 0x0000001fff0b7424 */ /* 0x000fe400078e00ff */
[----:B------:R-:W-:-:S07]  /*1e7f0*/  IMAD.MOV.U32 R15, RZ, RZ, -0x1 ;  /* 0xffffffffff0f7424 */ /* 0x000fce00078e00ff */
[----:B0123--:R-:W-:Y:S05]  /*1e800*/  WARPSYNC.COLLECTIVE R15, `(.L_x_4924) ;  /* 0x000000000f087348 */ /* 0x00ffea0003c00000 */
[----:B------:R4:W0:Y:S02]  /*1e810*/  SHFL.IDX P6, R14, R13, R12, R11 ;  /* 0x0000000c0d0e7389 */ /* 0x00082400000c000b */
[----:B01234-:R-:W-:Y:S01]  /*1e820*/  ENDCOLLECTIVE ;  /* 0x000000000000791b */ /* 0x01ffe20003800000 */
.L_x_4924:
[----:B------:R-:W-:Y:S05]  /*1e830*/  BSYNC B0 ;  /* 0x0000000000007941 */ /* 0x000fea0003800000 */
.L_x_4923:
[----:B------:R-:W-:Y:S01]  /*1e840*/  IMAD.MOV.U32 R6, RZ, RZ, R14 ;  /* 0x000000ffff067224 */ /* 0x000fe200078e000e */
[----:B------:R-:W-:Y:S06]  /*1e850*/  BRA `(.L_x_4778) ;  /* 0xffffffb800307947 */ /* 0x000fec000383ffff */
.L_x_4783:
[----:B0-----:R0:W1:Y:S02]  /*1e860*/  SYNCS.PHASECHK.TRANS64.TRYWAIT P0, [R4+URZ+0x28c20], R0 ;  /* 0x028c2000040075a7 */ /* 0x001064000800017f */
[----:B-1----:R-:W-:Y:S05]  /*1e870*/  @!P0 NANOSLEEP.SYNCS 0x989680 ;  /* 0x009896800000895d */ /* 0x002fea0003900000 */
[----:B------:R-:W1:Y:S02]  /*1e880*/  @!P0 SYNCS.PHASECHK.TRANS64 P0, [R4+URZ+0x28c20], R0 ;  /* 0x028c2000040085a7 */ /* 0x000e64000800007f */
[----:B-1----:R-:W-:Y:S05]  /*1e890*/  @!P0 BRA `(.L_x_4783) ;  /* 0xfffffffc00f08947 */ /* 0x002fea000383ffff */
[----:B------:R-:W-:Y:S05]  /*1e8a0*/  BRA `(.L_x_4925) ;  /* 0xffffffbc00a87947 */ /* 0x000fea000383ffff */
.L_x_4784:
        /* <DEDUP_REMOVED lines=11> */
.L_x_4927:
[----:B------:R-:W-:Y:S05]  /*1e960*/  BSYNC B0 ;  /* 0x0000000000007941 */ /* 0x000fea0003800000 */
.L_x_4926:
[----:B------:R-:W-:Y:S05]  /*1e970*/  BRA `(.L_x_4928) ;  /* 0xffffffbc00907947 */ /* 0x000fea000383ffff */
.L_x_4785:
[----:B------:R-:W-:Y:S01]  /*1e980*/  BSSY B0, `(.L_x_4929) ;  /* 0x0000006000007945 */ /* 0x000fe20003800000 */
[----:B------:R-:W-:-:S07]  /*1e990*/  IMAD.MOV.U32 R15, RZ, RZ, -0x1 ;  /* 0xffffffffff0f7424 */ /* 0x000fce00078e00ff */
[----:B0-234-:R-:W-:Y:S05]  /*1e9a0*/  WARPSYNC.COLLECTIVE R15, `(.L_x_4930) ;  /* 0x000000000f0c7348 */ /* 0x01dfea0003c00000 */
[----:B------:R-:W-:Y:S02]  /*1e9b0*/  ELECT P6, UR62, PT ;  /* 0x00000000003e782f */ /* 0x000fe400038c0000 */
[----:B------:R-:W-:Y:S01]  /*1e9c0*/  MOV R14, UR62 ;  /* 0x0000003e000e7c02 */ /* 0x000fe20008000f00 */
[----:B0-234-:R-:W-:Y:S10]  /*1e9d0*/  ENDCOLLECTIVE ;  /* 0x000000000000791b */ /* 0x01dff40003800000 */
.L_x_4930:
[----:B------:R-:W-:Y:S05]  /*1e9e0*/  BSYNC B0 ;  /* 0x0000000000007941 */ /* 0x000fea0003800000 */
.L_x_4929:
[----:B------:R-:W-:Y:S05]  /*1e9f0*/  BRA `(.L_x_4931) ;  /* 0xffffffbc00847947 */ /* 0x000fea000383ffff */
.L_x_4787:
[----:B0-----:R0:W1:Y:S02]  /*1ea00*/  SYNCS.PHASECHK.TRANS64.TRYWAIT P1, [R5+URZ+0x28c40], R0 ;  /* 0x028c4000050075a7 */ /* 0x001064000802017f */
[----:B-1----:R-:W-:Y:S05]  /*1ea10*/  @!P1 NANOSLEEP.SYNCS 0x989680 ;  /* 0x009896800000995d */ /* 0x002fea0003900000 */
[----:B------:R-:W1:Y:S02]  /*1ea20*/  @!P1 SYNCS.PHASECHK.TRANS64 P1, [R5+URZ+0x28c40], R0 ;  /* 0x028c4000050095a7 */ /* 0x000e64000802007f */
[----:B-1----:R-:W-:Y:S05]  /*1ea30*/  @!P1 BRA `(.L_x_4787) ;  /* 0xfffffffc00f09947 */ /* 0x002fea000383ffff */
[----:B------:R-:W-:Y:S05]  /*1ea40*/  BRA `(.L_x_4932) ;  /* 0xffffffbc00a07947 */ /* 0x000fea000383ffff */
.L_x_4789:
[----:B-1----:R1:W0:Y:S02]  /*1ea50*/  SYNCS.PHASECHK.TRANS64.TRYWAIT P1, [R25+URZ+0x28c40], R2 ;  /* 0x028c4002190075a7 */ /* 0x002224000802017f */
[----:B0-----:R-:W-:Y:S05]  /*1ea60*/  @!P1 NANOSLEEP.SYNCS 0x989680 ;  /* 0x009896800000995d */ /* 0x001fea0003900000 */
[----:B------:R-:W0:Y:S02]  /*1ea70*/  @!P1 SYNCS.PHASECHK.TRANS64 P1, [R25+URZ+0x28c40], R2 ;  /* 0x028c4002190095a7 */ /* 0x000e24000802007f */
[----:B0-----:R-:W-:Y:S05]  /*1ea80*/  @!P1 BRA `(.L_x_4789) ;  /* 0xfffffffc00f09947 */ /* 0x001fea000383ffff */
[----:B------:R-:W-:Y:S05]  /*1ea90*/  BRA `(.L_x_4933) ;  /* 0xffffffbc00ac7947 */ /* 0x000fea000383ffff */
.L_x_4791:
[----:B------:R0:W0:Y:S02]  /*1eaa0*/  SYNCS.PHASECHK.TRANS64.TRYWAIT P1, [R5+URZ+0x28c60], R0 ;  /* 0x028c6000050075a7 */ /* 0x000024000802017f */
[----:B0-----:R-:W-:Y:S05]  /*1eab0*/  @!P1 NANOSLEEP.SYNCS 0x989680 ;  /* 0x009896800000995d */ /* 0x001fea0003900000 */
[----:B------:R-:W0:Y:S02]  /*1eac0*/  @!P1 SYNCS.PHASECHK.TRANS64 P1, [R5+URZ+0x28c60], R0 ;  /* 0x028c6000050095a7 */ /* 0x000e24000802007f */
[----:B0-----:R-:W-:Y:S05]  /*1ead0*/  @!P1 BRA `(.L_x_4791) ;  /* 0xfffffffc00f09947 */ /* 0x001fea000383ffff */
[----:B------:R-:W-:Y:S05]  /*1eae0*/  BRA `(.L_x_4934) ;  /* 0xffffffbc00a87947 */ /* 0x000fea000383ffff */
.L_x_4935:
        /* <DEDUP_REMOVED lines=9> */
.L_x_5648:


//--------------------- .text._ZN7cutlass13device_kernelIN5flash11enable_sm90INS1_16FlashAttnFwdSm90INS1_25CollectiveMainloopFwdSm90ILi2EN4cute5tupleIJNS5_1CILi1EEES8_S8_EEENS6_IJNS7_ILi64EEESA_SA_EEELi512ENS_10bfloat16_tEfNS_4arch4Sm90ELb1ELb0ELb0ELb1ELb1ELb0ELb1ELb0ELb0ELb1ELb0ELb0EEENS1_21CollectiveEpilogueFwdINS6_IJSA_NS7_ILi512EEESA_EEES9_SC_SE_Li256ELb1ELb1ELb0ELb0EEENS1_36VarlenDynamicPersistentTileSchedulerILi64ELi64ELi256ELi128ELb0ELb1ELb1ELb1ELb1ELb1EEEEEEEEEvNT_6ParamsE --------------------------
	.section	.text._ZN7cutlass13device_kernelIN5flash11enable_sm90INS1_16FlashAttnFwdSm90INS1_25CollectiveMainloopFwdSm90ILi2EN4cute5tupleIJNS5_1CILi1EEES8_S8_EEENS6_IJNS7_ILi64EEESA_SA_EEELi512ENS_10bfloat16_tEfNS_4arch4Sm90ELb1ELb0ELb0ELb1ELb1ELb0ELb1ELb0ELb0ELb1ELb0ELb0EEENS1_21CollectiveEpilogueFwdINS6_IJSA_NS7_ILi512EEESA_EEES9_SC_SE_Li256ELb1ELb1ELb0ELb0EEENS1_36VarlenDynamicPersistentTileSchedulerILi64ELi64ELi256ELi128ELb0ELb1ELb1ELb1ELb1ELb1EEEEEEEEEvNT_6ParamsE,"ax",@progbits
	.align	128
.text._ZN7cutlass13device_kernelIN5flash11enable_sm90INS1_16FlashAttnFwdSm90INS1_25CollectiveMainloopFwdSm90ILi2EN4cute5tupleIJNS5_1CILi1EEES8_S8_EEENS6_IJNS7_ILi64EEESA_SA_EEELi512ENS_10bfloat16_tEfNS_4arch4Sm90ELb1ELb0ELb0ELb1ELb1ELb0ELb1ELb0ELb0ELb1ELb0ELb0EEENS1_21CollectiveEpilogueFwdINS6_IJSA_NS7_ILi512EEESA_EEES9_SC_SE_Li256ELb1ELb1ELb0ELb0EEENS1_36VarlenDynamicPersistentTileSchedulerILi64ELi64ELi256ELi128ELb0ELb1ELb1ELb1ELb1ELb1EEEEEEEEEvNT_6ParamsE:
        .type           _ZN7cutlass13device_kernelIN5flash11enable_sm90INS1_16FlashAttnFwdSm90INS1_25CollectiveMainloopFwdSm90ILi2EN4cute5tupleIJNS5_1CILi1EEES8_S8_EEENS6_IJNS7_ILi64EEESA_SA_EEELi512ENS_10bfloat16_tEfNS_4arch4Sm90ELb1ELb0ELb0ELb1ELb1ELb0ELb1ELb0ELb0ELb1ELb0ELb0EEENS1_21CollectiveEpilogueFwdINS6_IJSA_NS7_ILi512EEESA_EEES9_SC_SE_Li256ELb1ELb1ELb0ELb0EEENS1_36VarlenDynamicPersistentTileSchedulerILi64ELi64ELi256ELi128ELb0ELb1ELb1ELb1ELb1ELb1EEEEEEEEEvNT_6ParamsE,@function
        .size           _ZN7cutlass13device_kernelIN5flash11enable_sm90INS1_16FlashAttnFwdSm90INS1_25CollectiveMainloopFwdSm90ILi2EN4cute5tupleIJNS5_1CILi1EEES8_S8_EEENS6_IJNS7_ILi64EEESA_SA_EEELi512ENS_10bfloat16_tEfNS_4arch4Sm90ELb1ELb0ELb0ELb1ELb1ELb0ELb1ELb0ELb0ELb1ELb0ELb0EEENS1_21CollectiveEpilogueFwdINS6_IJSA_NS7_ILi512EEESA_EEES9_SC_SE_Li256ELb1ELb1ELb0ELb0EEENS1_36VarlenDynamicPersistentTileSchedulerILi64ELi64ELi256ELi128ELb0ELb1ELb1ELb1ELb1ELb1EEEEEEEEEvNT_6ParamsE,(.L_x_5649 - _ZN7cutlass13device_kernelIN5flash11enable_sm90INS1_16FlashAttnFwdSm90INS1_25CollectiveMainloopFwdSm90ILi2EN4cute5tupleIJNS5_1CILi1EEES8_S8_EEENS6_IJNS7_ILi64EEESA_SA_EEELi512ENS_10bfloat16_tEfNS_4arch4Sm90ELb1ELb0ELb0ELb1ELb1ELb0ELb1ELb0ELb0ELb1ELb0ELb0EEENS1_21CollectiveEpilogueFwdINS6_IJSA_NS7_ILi512EEESA_EEES9_SC_SE_Li256ELb1ELb1ELb0ELb0EEENS1_36VarlenDynamicPersistentTileSchedulerILi64ELi64ELi256ELi128ELb0ELb1ELb1ELb1ELb1ELb1EEEEEEEEEvNT_6ParamsE)
        .other          _ZN7cutlass13device_kernelIN5flash11enable_sm90INS1_16FlashAttnFwdSm90INS1_25CollectiveMainloopFwdSm90ILi2EN4cute5tupleIJNS5_1CILi1EEES8_S8_EEENS6_IJNS7_ILi64EEESA_SA_EEELi512ENS_10bfloat16_tEfNS_4arch4Sm90ELb1ELb0ELb0ELb1ELb1ELb0ELb1ELb0ELb0ELb1ELb0ELb0EEENS1_21CollectiveEpilogueFwdINS6_IJSA_NS7_ILi512EEESA_EEES9_SC_SE_Li256ELb1ELb1ELb0ELb0EEENS1_36VarlenDynamicPersistentTileSchedulerILi64ELi64ELi256ELi128ELb0ELb1ELb1ELb1ELb1ELb1EEEEEEEEEvNT_6ParamsE,@"STO_CUDA_ENTRY STV_DEFAULT"
_ZN7cutlass13device_kernelIN5flash11enable_sm90INS1_16FlashAttnFwdSm90INS1_25CollectiveMainloopFwdSm90ILi2EN4cute5tupleIJNS5_1CILi1EEES8_S8_EEENS6_IJNS7_ILi64EEESA_SA_EEELi512ENS_10bfloat16_tEfNS_4arch4Sm90ELb1ELb0ELb0ELb1ELb1ELb0ELb1ELb0ELb0ELb1ELb0ELb0EEENS1_21CollectiveEpilogueFwdINS6_IJSA_NS7_ILi512EEESA_EEES9_SC_SE_Li256ELb1ELb1ELb0ELb0EEENS1_36VarlenDynamicPersistentTileSchedulerILi64ELi64ELi256ELi128ELb0ELb1ELb1ELb1ELb1ELb1EEEEEEEEEvNT_6ParamsE:
        /* <DEDUP_REMOVED lines=43> */
.L_x_4936:
        /* <DEDUP_REMOVED lines=22> */
.L_x_4937:
        /* <DEDUP_REMOVED lines=18> */
.L_x_4938:
        /* <DEDUP_REMOVED lines=22> */
.L_x_4939:
        /* <DEDUP_REMOVED lines=23> */
.L_x_4940:
        /* <DEDUP_REMOVED lines=8> */
.L_x_4942:
[----:B------:R-:W-:-:S08]  /*0880*/  NOP ;  /* 0x0000000000007918 */ /* 0x000fd00000000000 */
[----:B------:R-:W0:Y:S02]  /*0890*/  USETMAXREG.TRY_ALLOC.CTAPOOL UP0, 0xe8 ;  /* 0x000000e8000079c8 */ /* 0x000e240008000600 */
[----:B0-----:R-:W-:-:S13]  /*08a0*/  PLOP3.LUT P0, PT, PT, PT, UP0, 0x80, 0x0 ;  /* 0x000000000000781c */ /* 0x001fda0003f0f008 */
[----:B------:R-:W-:Y:S05]  /*08b0*/  @!P0 BRA `(.L_x_4942) ;  /* 0xfffffffc00f08947 */ /* 0x000fea000383ffff */
[----:B------:R-:W0:Y:S01]  /*08c0*/  S2R R2, SR_TID.X ;  /* 0x0000000000027919 */ /* 0x000e220000002100 */
[----:B------:R-:W-:Y:S01]  /*08d0*/  MOV R17, 0x400 ;  /* 0x0000040000117802 */ /* 0x000fe20000000f00 */
[----:B------:R-:W-:Y:S01]  /*08e0*/  ULDC UR4, c[0x0][0xd3c] ;  /* 0x00034f0000047ab9 */ /* 0x000fe20000000800 */
[----:B------:R-:W1:Y:S01]  /*08f0*/  S2R R202, SR_CgaCtaId ;  /* 0x0000000000ca7919 */ /* 0x000e620000008800 */
[----:B0-----:R-:W-:-:S04]  /*0900*/  LOP3.LUT R0, R2, 0xffffff80, RZ, 0xc0, !PT ;  /* 0xffffff8002007812 */ /* 0x001fc800078ec0ff */
[----:B------:R-:W-:Y:S02]  /*0910*/  ISETP.NE.AND P0, PT, R0, 0x80, PT ;  /* 0x000000800000780c */ /* 0x000fe40003f05270 */
[----:B-1----:R-:W-:-:S11]  /*0920*/  LEA R17, R202, R17, 0x18 ;  /* 0x00000011ca117211 */ /* 0x002fd600078ec0ff */
[----:B------:R-:W-:Y:S06]  /*0930*/  @!P0 BAR.ARV 0x8, 0x100 ;  /* 0x0204000000008b1d */ /* 0x000fec0000002000 */
[----:B------:R-:W-:-:S13]  /*0940*/  ISETP.GE.U32.AND P0, PT, R2, 0x100, PT ;  /* 0x000001000200780c */ /* 0x000fda0003f06070 */
[----:B------:R-:W-:Y:S08]  /*0950*/  @P0 BAR.ARV 0xf, 0x100 ;  /* 0x03c4000000000b1d */ /* 0x000ff00000002000 */
[----:B------:R-:W-:Y:S06]  /*0960*/  BAR.SYNC.DEFER_BLOCKING 0x5, 0x180 ;  /* 0x0146000000007b1d */ /* 0x000fec0000010000 */
[----:B------:R-:W0:Y:S02]  /*0970*/  LDS.128 R12, [R17+0x388d0] ;  /* 0x0388d000110c7984 */ /* 0x000e240000000c00 */
        /* <DEDUP_REMOVED lines=15> */
[----:B------:R-:W-:-:S03]  /*0a70*/  LEA.HI R4, R3, R2, RZ, 0x1 ;  /* 0x0000000203047211 */ /* 0x000fc600078f08ff */
[----:B------:R-:W-:Y:S01]  /*0a80*/  IMAD.IADD R6, R205, 0x1, -R6 ;  /* 0x00000001cd067824 */ /* 0x000fe200078e0a06 */
[----:B------:R-:W-:Y:S02]  /*0a90*/  LOP3.LUT R5, R4, 0x1ffffffe, RZ, 0xc0, !PT ;  /* 0x1ffffffe04057812 */ /* 0x000fe400078ec0ff */
[----:B------:R-:W-:-:S03]  /*0aa0*/  LEA.HI R4, R0, R205, RZ, 0x5 ;  /* 0x000000cd00047211 */ /* 0x000fc600078f28ff */
[----:B------:R-:W-:Y:S01]  /*0ab0*/  IMAD.IADD R8, R2, 0x1, -R5 ;  /* 0x0000000102087824 */ /* 0x000fe200078e0a05 */
[-C--:B------:R-:W-:Y:S02]  /*0ac0*/  LEA.HI R2, R0, R205.reuse, RZ, 0x7 ;  /* 0x000000cd00027211 */ /* 0x080fe400078f38ff */
[--C-:B------:R-:W-:Y:S01]  /*0ad0*/  SHF.R.S32.HI R10, RZ, 0x5, R4.reuse ;  /* 0x00000005ff0a7819 */ /* 0x100fe20000011404 */
[----:B------:R-:W-:Y:S01]  /*0ae0*/  IMAD.SHL.U32 R8, R8, 0x8, RZ ;  /* 0x0000000808087824 */ /* 0x000fe200078e00ff */
[----:B------:R-:W-:Y:S02]  /*0af0*/  SHF.R.S32.HI R3, RZ, 0x1f, R4 ;  /* 0x0000001fff037819 */ /* 0x000fe40000011404 */
        /* <DEDUP_REMOVED lines=13> */
[-C--:B------:R-:W-:Y:S01]  /*0bd0*/  LEA.HI R5, R3, R4.reuse, RZ, 0x2 ;  /* 0x0000000403057211 */ /* 0x080fe200078f10ff */
[----:B------:R-:W-:Y:S01]  /*0be0*/  IMAD R203, R11, 0x10, R14 ;  /* 0x000000100bcb7824 */ /* 0x000fe200078e020e */
[C---:B------:R-:W-:Y:S01]  /*0bf0*/  LOP3.LUT R9, R7.reuse, 0xfffffff8, RZ, 0xc0, !PT ;  /* 0xfffffff807097812 */ /* 0x040fe200078ec0ff */
[----:B------:R-:W-:Y:S01]  /*0c00*/  IMAD.SHL.U32 R7, R7, 0x40, RZ ;  /* 0x0000004007077824 */ /* 0x000fe200078e00ff */
[----:B------:R-:W-:Y:S01]  /*0c10*/  LOP3.LUT R11, R5, 0x7ffffffc, RZ, 0xc0, !PT ;  /* 0x7ffffffc050b7812 */ /* 0x000fe200078ec0ff */
[----:B------:R-:W-:Y:S01]  /*0c20*/  IMAD.U32 R203, R203, 0x40, R8 ;  /* 0x00000040cbcb7824 */ /* 0x000fe200078e0008 */
[----:B------:R-:W-:Y:S01]  /*0c30*/  LOP3.LUT R0, R198, 0xfffffff8, RZ, 0xc0, !PT ;  /* 0xfffffff8c6007812 */ /* 0x000fe200078ec0ff */
[----:B------:R-:W-:Y:S01]  /*0c40*/  IMAD.IADD R9, R6, 0x1, -R9 ;  /* 0x0000000106097824 */ /* 0x000fe200078e0a09 */
[----:B------:R-:W-:Y:S01]  /*0c50*/  LEA.HI R6, R3, R4, RZ, 0x5 ;  /* 0x0000000403067211 */ /* 0x000fe200078f28ff */
[----:B------:R-:W-:Y:S01]  /*0c60*/  IMAD.IADD R11, R4, 0x1, -R11 ;  /* 0x00000001040b7824 */ /* 0x000fe200078e0a0b */
[--C-:B------:R-:W-:Y:S01]  /*0c70*/  SHF.R.S32.HI R3, RZ, 0x2, R5.reuse ;  /* 0x00000002ff037819 */ /* 0x100fe20000011405 */
[----:B------:R-:W-:Y:S01]  /*0c80*/  IMAD.IADD R197, R205, 0x1, -R0 ;  /* 0x00000001cdc57824 */ /* 0x000fe200078e0a00 */
[----:B------:R-:W-:Y:S01]  /*0c90*/  SHF.R.S32.HI R4, RZ, 0x1f, R5 ;  /* 0x0000001fff047819 */ /* 0x000fe20000011405 */
[----:B------:R-:W-:Y:S01]  /*0ca0*/  IMAD.SHL.U32 R5, R9, 0x40, RZ ;  /* 0x0000004009057824 */ /* 0x000fe200078e00ff */
[----:B------:R-:W-:Y:S01]  /*0cb0*/  LOP3.LUT R7, R7, 0x7ffffe00, RZ, 0xc0, !PT ;  /* 0x7ffffe0007077812 */ /* 0x000fe200078ec0ff */
[----:B------:R-:W-:Y:S01]  /*0cc0*/  IMAD.SHL.U32 R23, R197, 0x8, RZ ;  /* 0x00000008c5177824 */ /* 0x000fe200078e00ff */
[----:B------:R-:W-:Y:S01]  /*0cd0*/  LEA.HI R4, R4, R3, RZ, 0x3 ;  /* 0x0000000304047211 */ /* 0x000fe200078f18ff */
[----:B------:R-:W-:Y:S01]  /*0ce0*/  IMAD.SHL.U32 R18, R11, 0x2, RZ ;  /* 0x000000020b127824 */ /* 0x000fe200078e00ff */
[----:B------:R-:W-:Y:S01]  /*0cf0*/  LOP3.LUT R5, R5, 0x1c0, RZ, 0xc0, !PT ;  /* 0x000001c005057812 */ /* 0x000fe200078ec0ff */
[----:B------:R-:W-:Y:S01]  /*0d00*/  IMAD R7, R10, 0x400, R7 ;  /* 0x000004000a077824 */ /* 0x000fe200078e0207 */
[----:B------:R-:W-:Y:S01]  /*0d10*/  R2P PR, R9, 0x6 ;  /* 0x0000000609007804 */ /* 0x000fe20000000000 */
[----:B------:R-:W-:Y:S01]  /*0d20*/  VIADD R196, R23, 0x40 ;  /* 0x0000004017c47836 */ /* 0x000fe20000000000 */
[----:B------:R-:W-:Y:S01]  /*0d30*/  LOP3.LUT R8, R5, 0x8, R8, 0xf8, !PT ;  /* 0x0000000805087812 */ /* 0x000fe200078ef808 */
[C---:B------:R-:W-:Y:S01]  /*0d40*/  VIADD R195, R23.reuse, 0x80 ;  /* 0x0000008017c37836 */ /* 0x040fe20000000000 */
[----:B------:R-:W-:Y:S01]  /*0d50*/  SHF.R.U32.HI R5, RZ, 0x3, R5 ;  /* 0x00000003ff057819 */ /* 0x000fe20000011605 */
[C---:B------:R-:W-:Y:S01]  /*0d60*/  VIADD R194, R23.reuse, 0xc0 ;  /* 0x000000c017c27836 */ /* 0x040fe20000000000 */
        /* <DEDUP_REMOVED lines=8> */
[----:B------:R-:W-:Y:S01]  /*0df0*/  LOP3.LUT R13, R13, 0x1ffffffe, RZ, 0xc0, !PT ;  /* 0x1ffffffe0d0d7812 */ /* 0x000fe200078ec0ff */
[----:B------:R-:W-:Y:S01]  /*0e00*/  IMAD.IADD R3, R3, 0x1, -R4 ;  /* 0x0000000103037824 */ /* 0x000fe200078e0a04 */
[----:B------:R-:W-:Y:S01]  /*0e10*/  SHF.R.S32.HI R6, RZ, 0x5, R6 ;  /* 0x00000005ff067819 */ /* 0x000fe20000011406 */
[----:B------:R-:W-:Y:S01]  /*0e20*/  IMAD R187, R8, 0x2, R17 ;  /* 0x0000000208bb7824 */ /* 0x000fe200078e0211 */
[----:B------:R-:W-:Y:S01]  /*0e30*/  LOP3.LUT R0, R2, 0xfffffe, RZ, 0xc0, !PT ;  /* 0x00fffffe02007812 */ /* 0x000fe200078ec0ff */
[----:B------:R-:W-:Y:S01]  /*0e40*/  VIADD R200, R23, 0x1c0 ;  /* 0x000001c017c87836 */ /* 0x000fe20000000000 */
[----:B------:R-:W-:Y:S01]  /*0e50*/  SEL R189, R189, 0xffffffc0, !P2 ;  /* 0xffffffc0bdbd7807 */ /* 0x000fe20005000000 */
[C---:B------:R-:W-:Y:S01]  /*0e60*/  VIADD R190, R187.reuse, 0x36400 ;  /* 0x00036400bbbe7836 */ /* 0x040fe20000000000 */
[----:B------:R-:W-:Y:S01]  /*0e70*/  SHF.R.S32.HI R198, RZ, 0x3, R198 ;  /* 0x00000003ffc67819 */ /* 0x000fe200000114c6 */
[----:B------:R-:W-:Y:S01]  /*0e80*/  VIADD R188, R187, 0x36420 ;  /* 0x00036420bbbc7836 */ /* 0x000fe20000000000 */
[----:B------:R-:W-:Y:S01]  /*0e90*/  SHF.R.S32.HI R212, RZ, 0x1f, R196 ;  /* 0x0000001fffd47819 */ /* 0x000fe200000114c4 */
[----:B------:R-:W-:Y:S01]  /*0ea0*/  IMAD.IADD R13, R12, 0x1, -R13 ;  /* 0x000000010c0d7824 */ /* 0x000fe200078e0a0d */
        /* <DEDUP_REMOVED lines=9> */
[----:B------:R-:W-:Y:S01]  /*0f40*/  IMAD.MOV.U32 R7, RZ, RZ, R15 ;  /* 0x000000ffff077224 */ /* 0x000fe200078e000f */
[----:B------:R-:W-:Y:S01]  /*0f50*/  SHF.R.S32.HI R206, RZ, 0x1f, R200 ;  /* 0x0000001fffce7819 */ /* 0x000fe200000114c8 */
[----:B------:R-:W-:-:S02]  /*0f60*/  IMAD.MOV.U32 R2, RZ, RZ, RZ ;  /* 0x000000ffff027224 */ /* 0x000fc400078e00ff */
[----:B------:R-:W-:Y:S02]  /*0f70*/  IMAD.SHL.U32 R184, R0, 0x100, RZ ;  /* 0x0000010000b87824 */ /* 0x000fe400078e00ff */
[----:B------:R-:W-:Y:S02]  /*0f80*/  IMAD R191, R13, 0x8, R22 ;  /* 0x000000080dbf7824 */ /* 0x000fe400078e0216 */
[----:B------:R-:W-:-:S07]  /*0f90*/  IMAD.IADD R189, R189, 0x1, R188 ;  /* 0x00000001bdbd7824 */ /* 0x000fce00078e02bc */
.L_x_5001:
[----:B0-2-4-:R-:W0:Y:S01]  /*0fa0*/  LDC.64 R4, c[0x0][0xd88] ;  /* 0x00036200ff047b82 */ /* 0x015e220000000a00 */
[----:B------:R-:W-:Y:S01]  /*0fb0*/  ULDC.64 UR8, c[0x0][0xb20] ;  /* 0x0002c80000087ab9 */ /* 0x000fe20000000a00 */
[----:B------:R-:W-:-:S06]  /*0fc0*/  ULDC.64 UR10, c[0x0][0xb10] ;  /* 0x0002c400000a7ab9 */ /* 0x000fcc0000000a00 */
[----:B-1-3--:R-:W1:Y:S08]  /*0fd0*/  LDC.64 R8, c[0x0][0x418] ;  /* 0x00010600ff087b82 */ /* 0x00ae700000000a00 */
[----:B------:R-:W2:Y:S01]  /*0fe0*/  LDC R0, c[0x0][0x424] ;  /* 0x00010900ff007b82 */ /* 0x000ea20000000800 */
[----:B0-----:R-:W-:-:S07]  /*0ff0*/  IMAD.WIDE R4, R7, 0x4, R4 ;  /* 0x0000000407047825 */ /* 0x001fce00078e0204 */
[----:B------:R-:W0:Y:S01]  /*1000*/  LDC R11, c[0x0][0x2f0] ;  /* 0x0000bc00ff0b7b82 */ /* 0x000e220000000800 */
[----:B------:R-:W3:Y:S01]  /*1010*/  LDG.E R4, desc[UR44][R4.64] ;  /* 0x0000002c04047981 */ /* 0x000ee2000c1e1900 */
[----:B------:R-:W-:Y:S01]  /*1020*/  UISETP.NE.U32.AND UP0, UPT, UR8, URZ, UPT ;  /* 0x0000003f0800728c */ /* 0x000fe2000bf05070 */
[----:B------:R-:W-:Y:S01]  /*1030*/  IMAD.MOV.U32 R3, RZ, RZ, RZ ;  /* 0x000000ffff037224 */ /* 0x000fe200078e00ff */
[----:B------:R-:W-:Y:S02]  /*1040*/  UISETP.NE.U32.AND UP1, UPT, UR10, URZ, UPT ;  /* 0x0000003f0a00728c */ /* 0x000fe4000bf25070 */
[----:B------:R-:W-:Y:S02]  /*1050*/  UISETP.NE.AND.EX UP0, UPT, UR9, URZ, UPT, UP0 ;  /* 0x0000003f0900728c */ /* 0x000fe4000bf05300 */
[----:B------:R-:W-:-:S04]  /*1060*/  UISETP.NE.AND.EX UP1, UPT, UR11, URZ, UPT, UP1 ;  /* 0x0000003f0b00728c */ /* 0x000fc8000bf25310 */
[----:B------:R-:W-:Y:S02]  /*1070*/  PLOP3.LUT P0, PT, PT, PT, UP0, 0x80, 0x0 ;  /* 0x000000000000781c */ /* 0x000fe40003f0f008 */
[----:B------:R-:W-:Y:S02]  /*1080*/  PLOP3.LUT P2, PT, PT, PT, UP1, 0x80, 0x0 ;  /* 0x000000000000781c */ /* 0x000fe40003f4f018 */
[----:B---3--:R-:W-:-:S13]  /*1090*/  R2UR UR40, R4 ;  /* 0x00000000042872ca */ /* 0x008fda00000e0000 */
[----:B------:R-:W-:Y:S02]  /*10a0*/  USHF.R.S32.HI UR39, URZ, 0x1f, UR40 ;  /* 0x0000001f3f277899 */ /* 0x000fe40008011428 */
[----:B------:R-:W-:-:S04]  /*10b0*/  @UP0 ULEA UR8, UP2, UR40, UR8, 0x2 ;  /* 0x0000000828080291 */ /* 0x000fc8000f84103f */
[----:B------:R-:W-:Y:S02]  /*10c0*/  @UP0 ULEA.HI.X UR9, UR40, UR9, UR39, 0x2, UP2 ;  /* 0x0000000928090291 */ /* 0x000fe400090f1427 */
[----:B------:R-:W-:Y:S01]  /*10d0*/  @UP1 ULEA UR10, UP0, UR40, UR10, 0x2 ;  /* 0x0000000a280a1291 */ /* 0x000fe2000f80103f */
[----:B------:R-:W-:-:S03]  /*10e0*/  IMAD.U32 R4, RZ, RZ, UR8 ;  /* 0x00000008ff047e24 */ /* 0x000fc6000f8e00ff */
[----:B------:R-:W-:Y:S01]  /*10f0*/  @UP1 ULEA.HI.X UR11, UR40, UR11, UR39, 0x2, UP0 ;  /* 0x0000000b280b1291 */ /* 0x000fe200080f1427 */
[----:B------:R-:W-:Y:S01]  /*1100*/  IMAD.U32 R5, RZ, RZ, UR9 ;  /* 0x00000009ff057e24 */ /* 0x000fe2000f8e00ff */
[----:B------:R-:W-:Y:S01]  /*1110*/  ULDC.64 UR8, c[0x0][0xb18] ;  /* 0x0002c60000087ab9 */ /* 0x000fe20000000a00 */
[----:B------:R-:W-:-:S03]  /*1120*/  IMAD.U32 R6, RZ, RZ, UR10 ;  /* 0x0000000aff067e24 */ /* 0x000fc6000f8e00ff */
[----:B------:R-:W-:Y:S01]  /*1130*/  IMAD.U32 R7, RZ, RZ, UR11 ;  /* 0x0000000bff077e24 */ /* 0x000fe2000f8e00ff */
[----:B------:R3:W5:Y:S04]  /*1140*/  @P0 LDG.E R3, desc[UR44][R4.64] ;  /* 0x0000002c04030981 */ /* 0x000768000c1e1900 */
[----:B------:R3:W5:Y:S01]  /*1150*/  @P2 LDG.E R185, desc[UR44][R6.64] ;  /* 0x0000002c06b92981 */ /* 0x000762000c1e1900 */
[----:B-1----:R-:W-:Y:S01]  /*1160*/  ISETP.NE.U32.AND P0, PT, R8, RZ, PT ;  /* 0x000000ff0800720c */ /* 0x002fe20003f05070 */
[----:B------:R-:W-:Y:S01]  /*1170*/  UMOV UR38, UR6 ;  /* 0x0000000600267c82 */ /* 0x000fe20008000000 */
[----:B------:R-:W-:Y:S02]  /*1180*/  ISETP.NE.U32.AND P1, PT, RZ, UR8, PT ;  /* 0x00000008ff007c0c */ /* 0x000fe4000bf25070 */
[----:B------:R-:W-:-:S02]  /*1190*/  ISETP.NE.AND.EX P0, PT, R9, RZ, PT, P0 ;  /* 0x000000ff0900720c */ /* 0x000fc40003f05300 */
[----:B------:R-:W-:Y:S02]  /*11a0*/  ISETP.NE.AND.EX P1, PT, RZ, UR9, PT, P1 ;  /* 0x00000009ff007c0c */ /* 0x000fe4000bf25310 */
[----:B--2---:R-:W-:Y:S01]  /*11b0*/  SEL R0, R0, 0x1, P0 ;  /* 0x0000000100007807 */ /* 0x004fe20000000000 */
[----:B0--3--:R-:W-:Y:S10]  /*11c0*/  @P2 BRA `(.L_x_4943) ;  /* 0x0000000000302947 */ /* 0x009ff40003800000 */
[----:B------:R-:W-:Y:S01]  /*11d0*/  ULDC.64 UR6, c[0x0][0xaf8] ;  /* 0x0002be0000067ab9 */ /* 0x000fe20000000a00 */
[----:B-----5:R-:W0:Y:S01]  /*11e0*/  LDC R185, c[0x0][0x288] ;  /* 0x0000a200ffb97b82 */ /* 0x020e220000000800 */
[----:B------:R-:W-:-:S04]  /*11f0*/  ISETP.NE.U32.AND P0, PT, RZ, UR6, PT ;  /* 0x00000006ff007c0c */ /* 0x000fc8000bf05070 */
[----:B------:R-:W-:-:S13]  /*1200*/  ISETP.NE.AND.EX P0, PT, RZ, UR7, PT, P0 ;  /* 0x00000007ff007c0c */ /* 0x000fda000bf05300 */
[----:B------:R-:W-:Y:S05]  /*1210*/  @!P0 BRA `(.L_x_4943) ;  /* 0x00000000001c8947 */ /* 0x000fea0003800000 */
[----:B------:R-:W-:Y:S02]  /*1220*/  ULDC.64 UR6, c[0x0][0xaf8] ;  /* 0x0002be0000067ab9 */ /* 0x000fe40000000a00 */
[----:B------:R-:W-:-:S06]  /*1230*/  UIMAD.WIDE UR6, UR40, 0x4, UR6 ;  /* 0x00000004280678a5 */ /* 0x000fcc000f8e0206 */
[----:B------:R-:W-:Y:S02]  /*1240*/  IMAD.U32 R4, RZ, RZ, UR6 ;  /* 0x00000006ff047e24 */ /* 0x000fe4000f8e00ff */
[----:B------:R-:W-:-:S05]  /*1250*/  IMAD.U32 R5, RZ, RZ, UR7 ;  /* 0x00000007ff057e24 */ /* 0x000fca000f8e00ff */
[----:B0-----:R-:W2:Y:S04]  /*1260*/  LDG.E R185, desc[UR44][R4.64] ;  /* 0x0000002c04b97981 */ /* 0x001ea8000c1e1900 */
[----:B------:R-:W2:Y:S02]  /*1270*/  LDG.E R6, desc[UR44][R4.64+0x4] ;  /* 0x0000042c04067981 */ /* 0x000ea4000c1e1900 */
[----:B--2---:R-:W-:-:S07]  /*1280*/  IMAD.IADD R185, R6, 0x1, -R185 ;  /* 0x0000000106b97824 */ /* 0x004fce00078e0ab9 */
.L_x_4943:
[----:B------:R-:W-:Y:S01]  /*1290*/  IMAD R186, R0, R11, RZ ;  /* 0x0000000b00ba7224 */ /* 0x000fe200078e02ff */
[----:B------:R-:W-:Y:S06]  /*12a0*/  @!P1 BRA `(.L_x_4944) ;  /* 0x0000000000189947 */ /* 0x000fec0003800000 */
[----:B------:R-:W-:-:S04]  /*12b0*/  ULEA UR4, UP0, UR40, UR8, 0x2 ;  /* 0x0000000828047291 */ /* 0x000fc8000f80103f */
[----:B------:R-:W-:Y:S02]  /*12c0*/  ULEA.HI.X UR6, UR40, UR9, UR39, 0x2, UP0 ;  /* 0x0000000928067291 */ /* 0x000fe400080f1427 */
[----:B------:R-:W-:-:S04]  /*12d0*/  IMAD.U32 R4, RZ, RZ, UR4 ;  /* 0x00000004ff047e24 */ /* 0x000fc8000f8e00ff */
[----:B------:R-:W-:-:S05]  /*12e0*/  IMAD.U32 R5, RZ, RZ, UR6 ;  /* 0x00000006ff057e24 */ /* 0x000fca000f8e00ff */
[----:B------:R1:W5:Y:S01]  /*12f0*/  LDG.E R186, desc[UR44][R4.64] ;  /* 0x0000002c04ba7981 */ /* 0x000362000c1e1900 */
[----:B------:R-:W-:Y:S05]  /*1300*/  BRA `(.L_x_4945) ;  /* 0x00000000002c7947 */ /* 0x000fea0003800000 */
.L_x_4944:
        /* <DEDUP_REMOVED lines=9> */
[----:B------:R-:W2:Y:S02]  /*13a0*/  LDG.E R7, desc[UR44][R4.64+0x4] ;  /* 0x0000042c04077981 */ /* 0x000ea4000c1e1900 */
[----:B--2---:R-:W-:-:S07]  /*13b0*/  IMAD.IADD R186, R7, 0x1, -R186 ;  /* 0x0000000107ba7824 */ /* 0x004fce00078e0aba */
.L_x_4945:
[----:B------:R-:W-:Y:S01]  /*13c0*/  UISETP.NE.AND UP0, UPT, UR43, 0x1, UPT ;  /* 0x000000012b00788c */ /* 0x000fe2000bf05270 */
[----:B-----5:R-:W-:Y:S01]  /*13d0*/  IMAD.IADD R186, R186, 0x1, -R3 ;  /* 0x00000001baba7824 */ /* 0x020fe200078e0a03 */
[----:B------:R-:W-:-:S03]  /*13e0*/  USHF.L.U32 UR37, UR5, 0x6, URZ ;  /* 0x0000000605257899 */ /* 0x000fc6000800063f */
[----:B------:R-:W-:Y:S01]  /*13f0*/  VIADD R0, R186, 0x3f ;  /* 0x0000003fba007836 */ /* 0x000fe20000000000 */
[----:B------:R-:W-:-:S04]  /*1400*/  PLOP3.LUT P0, PT, PT, PT, UP0, 0x80, 0x0 ;  /* 0x000000000000781c */ /* 0x000fc80003f0f008 */
[----:B------:R-:W-:-:S04]  /*1410*/  SHF.R.S32.HI R3, RZ, 0x1f, R0 ;  /* 0x0000001fff037819 */ /* 0x000fc80000011400 */
[----:B------:R-:W-:-:S04]  /*1420*/  LEA.HI R3, R3, R0, RZ, 0x6 ;  /* 0x0000000003037211 */ /* 0x000fc800078f30ff */
[----:B------:R-:W-:Y:S01]  /*1430*/  SHF.R.S32.HI R168, RZ, 0x6, R3 ;  /* 0x00000006ffa87819 */ /* 0x000fe20000011403 */
[----:B------:R-:W-:Y:S06]  /*1440*/  @!P0 BRA `(.L_x_4946) ;  /* 0x0000001c00508947 */ /* 0x000fec0003800000 */
[----:B------:R-:W2:Y:S01]  /*1450*/  LDC R0, c[0x0][0x448] ;  /* 0x00011200ff007b82 */ /* 0x000ea20000000800 */
[----:B------:R-:W-:Y:S01]  /*1460*/  UIADD3 UR4, UR37, 0x3f, URZ ;  /* 0x0000003f25047890 */ /* 0x000fe2000fffe03f */
[----:B0-----:R-:W-:Y:S02]  /*1470*/  IADD3 R185, R186, 0x40, -R185 ;  /* 0x00000040bab97810 */ /* 0x001fe40007ffe8b9 */
        /* <DEDUP_REMOVED lines=21> */
[----:B--2---:R-:W-:Y:S01]  /*15d0*/  ISETP.NE.AND P0, PT, R0, 0x1, PT ;  /* 0x000000010000780c */ /* 0x004fe20003f05270 */
        /* <DEDUP_REMOVED lines=15> */
[----:B------:R-:W-:Y:S01]  /*16d0*/  CS2R R92, SRZ ;  /* 0x00000000005c7805 */ /* 0x000fe2000001ff00 */
[----:B------:R-:W-:Y:S01]  /*16e0*/  IMAD.MOV.U32 R19, RZ, RZ, RZ ;  /* 0x000000ffff137224 */ /* 0x000fe200078e00ff */
[----:B------:R-:W-:Y:S02]  /*16f0*/  CS2R R88, SRZ ;  /* 0x0000000000587805 */ /* 0x000fe4000001ff00 */
[----:B------:R-:W-:Y:S02]  /*1700*/  CS2R R86, SRZ ;  /* 0x0000000000567805 */ /* 0x000fe4000001ff00 */
[----:B------:R-:W-:Y:S01]  /*1710*/  CS2R R84, SRZ ;  /* 0x0000000000547805 */ /* 0x000fe2000001ff00 */
[----:B-1----:R-:W1:Y:S01]  /*1720*/  @P0 LDC R4, c[0x0][0x450] ;  /* 0x00011400ff040b82 */ /* 0x002e620000000800 */
        /* <DEDUP_REMOVED lines=15> */
[----:B0-----:R-:W-:Y:S01]  /*1820*/  @P0 IMAD.HI.U32 R3, R3, UR4, RZ ;  /* 0x0000000403030c27 */ /* 0x001fe2000f8e00ff */
[----:B------:R-:W-:Y:S02]  /*1830*/  CS2R R14, SRZ ;  /* 0x00000000000e7805 */ /* 0x000fe4000001ff00 */
[----:B------:R-:W-:Y:S02]  /*1840*/  CS2R R12, SRZ ;  /* 0x00000000000c7805 */ /* 0x000fe4000001ff00 */
[----:B------:R-:W-:Y:S02]  /*1850*/  CS2R R170, SRZ ;  /* 0x0000000000aa7805 */ /* 0x000fe4000001ff00 */
[----:B------:R-:W-:Y:S01]  /*1860*/  CS2R R38, SRZ ;  /* 0x0000000000267805 */ /* 0x000fe2000001ff00 */
[----:B------:R-:W-:Y:S01]  /*1870*/  IMAD.MOV.U32 R169, RZ, RZ, RZ ;  /* 0x000000ffffa97224 */ /* 0x000fe200078e00ff */
[----:B------:R-:W-:-:S02]  /*1880*/  CS2R R172, SRZ ;  /* 0x0000000000ac7805 */ /* 0x000fc4000001ff00 */
[----:B------:R-:W-:Y:S02]  /*1890*/  CS2R R34, SRZ ;  /* 0x0000000000227805 */ /* 0x000fe4000001ff00 */
[----:B-1----:R-:W-:Y:S01]  /*18a0*/  @P0 SHF.R.U32.HI R0, RZ, R4, R3 ;  /* 0x00000004ff000219 */ /* 0x002fe20000011603 */
[----:B------:R-:W-:Y:S01]  /*18b0*/  IMAD.MOV.U32 R31, RZ, RZ, RZ ;  /* 0x000000ffff1f7224 */ /* 0x000fe200078e00ff */
[----:B------:R-:W-:Y:S02]  /*18c0*/  PLOP3.LUT P0, PT, PT, PT, PT, 0x80, 0x0 ;  /* 0x000000000000781c */ /* 0x000fe40003f0f070 */
[----:B------:R-:W-:Y:S02]  /*18d0*/  CS2R R10, SRZ ;  /* 0x00000000000a7805 */ /* 0x000fe4000001ff00 */
[----:B------:R-:W-:Y:S01]  /*18e0*/  CS2R R174, SRZ ;  /* 0x0000000000ae7805 */ /* 0x000fe2000001ff00 */
[----:B------:R-:W-:Y:S02]  /*18f0*/  IMAD.IADD R0, R185, 0x1, R0 ;  /* 0x00000001b9007824 */ /* 0x000fe400078e0200 */
[----:B------:R-:W-:-:S02]  /*1900*/  IMAD.MOV.U32 R27, RZ, RZ, RZ ;  /* 0x000000ffff1b7224 */ /* 0x000fc400078e00ff */
[----:B------:R-:W-:Y:S01]  /*1910*/  IMAD.MOV.U32 R9, RZ, RZ, RZ ;  /* 0x000000ffff097224 */ /* 0x000fe200078e00ff */
[----:B------:R-:W-:Y:S01]  /*1920*/  SHF.R.S32.HI R3, RZ, 0x1f, R0 ;  /* 0x0000001fff037819 */ /* 0x000fe20000011400 */
[----:B------:R-:W-:-:S03]  /*1930*/  IMAD.MOV.U32 R20, RZ, RZ, RZ ;  /* 0x000000ffff147224 */ /* 0x000fc600078e00ff */
        /* <DEDUP_REMOVED lines=64> */
.L_x_4948:
[----:B------:R-:W-:Y:S01]  /*1d40*/  IMAD R0, R2, 0x8, R17 ;  /* 0x0000000802007824 */ /* 0x000fe200078e0211 */
[----:B------:R-:W-:-:S03]  /*1d50*/  ISETP.GE.AND P0, PT, R4, 0x2, PT ;  /* 0x000000020400780c */ /* 0x000fc60003f06270 */
[----:B------:R-:W-:-:S05]  /*1d60*/  VIADD R3, R0, 0x38860 ;  /* 0x0003886000037836 */ /* 0x000fca0000000000 */
[----:B------:R-:W-:-:S04]  /*1d70*/  PRMT R3, R202, 0x654, R3 ;  /* 0x00000654ca037816 */ /* 0x000fc80000000003 */
[----:B------:R0:W-:Y:S01]  /*1d80*/  SYNCS.ARRIVE.TRANS64.RED.A1T0 RZ, [R3+URZ], RZ ;  /* 0x000000ff03ff79a7 */ /* 0x0001e2000810043f */
[----:B------:R-:W-:Y:S05]  /*1d90*/  @!P0 BRA `(.L_x_4949) ;  /* 0x0000000800c08947 */ /* 0x000fea0003800000 */
[----:B------:R-:W-:-:S07]  /*1da0*/  VIADD R4, R4, 0xfffffffe ;  /* 0xfffffffe04047836 */ /* 0x000fce0000000000 */
.L_x_4951:
[----:B------:R-:W-:Y:S01]  /*1db0*/  BAR.SYNC.DEFER_BLOCKING 0xe, 0x100 ;  /* 0x0384000000007b1d */ /* 0x000fe20000010000 */
[----:B------:R-:W-:Y:S01]  /*1dc0*/  IMAD R0, R2, 0x40, R22 ;  /* 0x0000004002007824 */ /* 0x000fe200078e0216 */
        /* <DEDUP_REMOVED lines=10> */
[----:B01----:R-:W0:Y:S04]  /*1e70*/  LDS R3, [R0+0x38400] ;  /* 0x0384000000037984 */ /* 0x003e280000000800 */
        /* <DEDUP_REMOVED lines=157> */
.L_x_4950:
[----:B------:R-:W-:-:S04]  /*2850*/  IMAD R0, R2, 0x8, R17 ;  /* 0x0000000802007824 */ /* 0x000fc800078e0211 */
[----:B------:R-:W-:-:S05]  /*2860*/  VIADD R3, R0, 0x38860 ;  /* 0x0003886000037836 */ /* 0x000fca0000000000 */
[----:B------:R-:W-:-:S04]  /*2870*/  PRMT R3, R202, 0x654, R3 ;  /* 0x00000654ca037816 */ /* 0x000fc80000000003 */
[----:B------:R1:W-:Y:S01]  /*2880*/  SYNCS.ARRIVE.TRANS64.RED.A1T0 RZ, [R3+URZ], RZ ;  /* 0x000000ff03ff79a7 */ /* 0x0003e2000810043f */
[----:B------:R-:W-:Y:S05]  /*2890*/  @P1 BRA `(.L_x_4951) ;  /* 0xfffffff400441947 */ /* 0x000fea000383ffff */
.L_x_4949:
        /* <DEDUP_REMOVED lines=9> */
[----:B01----:R-:W0:Y:S04]  /*2930*/  LDS R3, [R17+0x38400] ;  /* 0x0384000011037984 */ /* 0x003e280000000800 */
        /* <DEDUP_REMOVED lines=133> */
.L_x_4946:
[----:B------:R-:W2:Y:S01]  /*3190*/  LDC R204, c[0x0][0x448] ;  /* 0x00011200ffcc7b82 */ /* 0x000ea20000000800 */
[----:B------:R-:W-:Y:S01]  /*31a0*/  UIADD3 UR4, UR37, 0x3f, URZ ;  /* 0x0000003f25047890 */ /* 0x000fe2000fffe03f */
[----:B01----:R-:W-:Y:S02]  /*31b0*/  IADD3 R5, R186, 0x40, -R185 ;  /* 0x00000040ba057810 */ /* 0x003fe40007ffe8b9 */
        /* <DEDUP_REMOVED lines=34> */
[----:B------:R-:W0:Y:S01]  /*33e0*/  @P0 LDC R0, c[0x0][0x44c] ;  /* 0x00011300ff000b82 */ /* 0x000e220000000800 */
[----:B------:R-:W-:-:S02]  /*33f0*/  CS2R R90, SRZ ;  /* 0x00000000005a7805 */ /* 0x000fc4000001ff00 */
[----:B------:R-:W-:Y:S01]  /*3400*/  CS2R R92, SRZ ;  /* 0x00000000005c7805 */ /* 0x000fe2000001ff00 */
[----:B------:R-:W-:Y:S01]  /*3410*/  IMAD.MOV.U32 R19, RZ, RZ, RZ ;  /* 0x000000ffff137224 */ /* 0x000fe200078e00ff */
        /* <DEDUP_REMOVED lines=23> */
[----:B------:R-:W-:Y:S01]  /*3590*/  CS2R R38, SRZ ;  /* 0x0000000000267805 */ /* 0x000fe2000001ff00 */
[----:B------:R-:W-:Y:S01]  /*35a0*/  IMAD.U32 R0, RZ, RZ, UR4 ;  /* 0x00000004ff007e24 */ /* 0x000fe2000f8e00ff */
[----:B------:R-:W-:Y:S01]  /*35b0*/  CS2R R172, SRZ ;  /* 0x0000000000ac7805 */ /* 0x000fe2000001ff00 */
[----:B------:R-:W-:Y:S01]  /*35c0*/  IMAD.MOV.U32 R169, RZ, RZ, RZ ;  /* 0x000000ffffa97224 */ /* 0x000fe200078e00ff */
[----:B------:R-:W-:-:S02]  /*35d0*/  CS2R R34, SRZ ;  /* 0x0000000000227805 */ /* 0x000fc4000001ff00 */
[----:B-1----:R-:W-:Y:S01]  /*35e0*/  @P0 SHF.R.U32.HI R0, RZ, R4, R3 ;  /* 0x00000004ff000219 */ /* 0x002fe20000011603 */
[----:B------:R-:W-:Y:S01]  /*35f0*/  IMAD.MOV.U32 R31, RZ, RZ, RZ ;  /* 0x000000ffff1f7224 */ /* 0x000fe200078e00ff */
[----:B------:R-:W-:Y:S02]  /*3600*/  PLOP3.LUT P0, PT, PT, PT, PT, 0x80, 0x0 ;  /* 0x000000000000781c */ /* 0x000fe40003f0f070 */
[----:B------:R-:W-:Y:S02]  /*3610*/  CS2R R10, SRZ ;  /* 0x00000000000a7805 */ /* 0x000fe4000001ff00 */
[----:B------:R-:W-:Y:S01]  /*3620*/  CS2R R174, SRZ ;  /* 0x0000000000ae7805 */ /* 0x000fe2000001ff00 */
[----:B------:R-:W-:Y:S02]  /*3630*/  IMAD.IADD R0, R5, 0x1, R0 ;  /* 0x0000000105007824 */ /* 0x000fe400078e0200 */
[----:B------:R-:W-:Y:S02]  /*3640*/  IMAD.MOV.U32 R27, RZ, RZ, RZ ;  /* 0x000000ffff1b7224 */ /* 0x000fe400078e00ff */
        /* <DEDUP_REMOVED lines=38> */
.L_x_4952:
        /* <DEDUP_REMOVED lines=9> */
.L_x_5092:
[----:B------:R-:W-:Y:S05]  /*3940*/  @!P0 BRA `(.L_x_4954) ;  /* 0x0000000000048947 */ /* 0x000fea0003800000 */
[----:B------:R-:W-:Y:S01]  /*3950*/  BPT.TRAP 0x1 ;  /* 0x000000040000795c */ /* 0x000fe20000300000 */
.L_x_4954:
[----:B------:R-:W-:Y:S01]  /*3960*/  IMAD R9, R2, 0x8, R17 ;  /* 0x0000000802097824 */ /* 0x000fe200078e0211 */
[----:B------:R-:W-:-:S04]  /*3970*/  SHF.L.U32 R6, R16, 0x1f, RZ ;  /* 0x0000001f10067819 */ /* 0x000fc800000006ff */
[----:B------:R1:W2:Y:S01]  /*3980*/  SYNCS.PHASECHK.TRANS64.TRYWAIT P1, [R9+URZ+0x38830], R6 ;  /* 0x03883006090075a7 */ /* 0x0002a2000802017f */
[----:B------:R-:W-:Y:S05]  /*3990*/  @!P0 BRA `(.L_x_4955) ;  /* 0x0000000000048947 */ /* 0x000fea0003800000 */
[----:B------:R-:W-:Y:S01]  /*39a0*/  BPT.TRAP 0x1 ;  /* 0x000000040000795c */ /* 0x000fe20000300000 */
.L_x_4955:
[----:B------:R-:W-:-:S05]  /*39b0*/  VIADD R0, R17, 0x22400 ;  /* 0x0002240011007836 */ /* 0x000fca0000000000 */
[----:B------:R-:W-:-:S04]  /*39c0*/  SHF.R.U32.HI R0, RZ, 0x4, R0 ;  /* 0x00000004ff007819 */ /* 0x000fc80000011600 */
[----:B------:R-:W-:Y:S01]  /*39d0*/  LOP3.LUT R0, R0, 0x3fff, RZ, 0xc0, !PT ;  /* 0x00003fff00007812 */ /* 0x000fe200078ec0ff */
[----:B--2---:R-:W-:Y:S06]  /*39e0*/  @P1 BRA `(.L_x_4956) ;  /* 0x0000000000081947 */ /* 0x004fec0003800000 */
[----:B------:R-:W2:Y:S02]  /*39f0*/  SYNCS.PHASECHK.TRANS64.TRYWAIT P1, [R9+URZ+0x38830], R6 ;  /* 0x03883006090075a7 */ /* 0x000ea4000802017f */
[----:B--2---:R-:W-:Y:S05]  /*3a00*/  @!P1 BRA `(.L_x_4957) ;  /* 0x0000012c00209947 */ /* 0x004fea0003800000 */
.L_x_4956:
        /* <DEDUP_REMOVED lines=40> */
.L_x_5093:
[----:B------:R-:W-:Y:S05]  /*3c90*/  @!P0 BRA `(.L_x_4959) ;  /* 0x0000000000048947 */ /* 0x000fea0003800000 */
[----:B------:R-:W-:Y:S01]  /*3ca0*/  BPT.TRAP 0x1 ;  /* 0x000000040000795c */ /* 0x000fe20000300000 */
.L_x_4959:
[----:B------:R4:W0:Y:S01]  /*3cb0*/  SYNCS.PHASECHK.TRANS64.TRYWAIT P1, [R9+URZ+0x38850], R6 ;  /* 0x03885006090075a7 */ /* 0x000822000802017f */
[----:B------:R-:W-:Y:S05]  /*3cc0*/  @!P0 BRA `(.L_x_4960) ;  /* 0x0000000000048947 */ /* 0x000fea0003800000 */
[----:B------:R-:W-:Y:S01]  /*3cd0*/  BPT.TRAP 0x1 ;  /* 0x000000040000795c */ /* 0x000fe20000300000 */
.L_x_4960:
        /* <DEDUP_REMOVED lines=12> */
.L_x_4961:
        /* <DEDUP_REMOVED lines=292> */
[----:B------:R-:W-:-:S02]  /*4fe0*/  IMAD.IADD R10, R10, 0x1, R11 ;  /* 0x000000010a0a7824 */ /* 0x000fc400078e020b */
[----:B------:R-:W-:Y:S01]  /*4ff0*/  IMAD.MOV.U32 R11, RZ, RZ, 0x40 ;  /* 0x00000040ff0b7424 */ /* 0x000fe200078e00ff */
[----:B------:R-:W-:Y:S02]  /*5000*/  WARPGROUP.DEPBAR.LE gsb0, 0x0 ;  /* 0x00008000000079c5 */ /* 0x000fe40000010000 */
        /* <DEDUP_REMOVED lines=33> */
.L_x_4963:
[----:B------:R-:W-:Y:S01]  /*5220*/  ISETP.NE.AND P5, PT, R204, 0x1, PT ;  /* 0x00000001cc00780c */ /* 0x000fe20003fa5270 */
[----:B------:R-:W-:Y:S01]  /*5230*/  VIADD R5, R191, UR37 ;  /* 0x00000025bf057c36 */ /* 0x000fe20008000000 */
[----:B------:R-:W-:Y:S01]  /*5240*/  ULDC UR28, c[0x0][0xa80] ;  /* 0x0002a000001c7ab9 */ /* 0x000fe20000000800 */
[----:B------:R-:W-:Y:S01]  /*5250*/  IMAD R217, R2, 0x1000, R19 ;  /* 0x0000100002d97824 */ /* 0x000fe200078e0213 */
[----:B------:R-:W-:-:S03]  /*5260*/  UMOV UR7, 0x40000040 ;  /* 0x4000004000077882 */ /* 0x000fc60000000000 */
[C---:B------:R-:W-:Y:S01]  /*5270*/  VIADD R221, R217.reuse, 0x80 ;  /* 0x00000080d9dd7836 */ /* 0x040fe20000000000 */
[----:B------:R-:W-:-:S05]  /*5280*/  R2UR UR6, R217 ;  /* 0x00000000d90672ca */ /* 0x000fca00000e0000 */
[----:B------:R-:W0:Y:S08]  /*5290*/  @P5 LDC R6, c[0x0][0x44c] ;  /* 0x00011300ff065b82 */ /* 0x000e300000000800 */
[----:B------:R-:W1:Y:S01]  /*52a0*/  @P5 LDC R7, c[0x0][0x450] ;  /* 0x00011400ff075b82 */ /* 0x000e620000000800 */
[----:B0-----:R-:W-:-:S05]  /*52b0*/  @P5 IMAD.HI.U32 R6, R5, R6, RZ ;  /* 0x0000000605065227 */ /* 0x001fca00078e00ff */
[----:B-1----:R-:W-:Y:S01]  /*52c0*/  @P5 SHF.R.U32.HI R5, RZ, R7, R6 ;  /* 0x00000007ff055219 */ /* 0x002fe20000011606 */
[----:B------:R-:W-:-:S04]  /*52d0*/  IMAD R7, R168, -0x40, R11 ;  /* 0xffffffc0a8077824 */ /* 0x000fc800078e020b */
[----:B------:R-:W0:Y:S01]  /*52e0*/  SHFL.IDX PT, R8, R5, RZ, 0x1c1f ;  /* 0x001c1fff05087589 */ /* 0x000e2200000e0000 */
[----:B------:R-:W-:Y:S02]  /*52f0*/  IADD3 R6, R186, 0x1, R7 ;  /* 0x00000001ba067810 */ /* 0x000fe40007ffe007 */
[----:B------:R-:W-:Y:S01]  /*5300*/  IADD3 R7, -R18, R7, R186 ;  /* 0x0000000712077210 */ /* 0x000fe20007ffe1ba */
[----:B------:R-:W1:Y:S01]  /*5310*/  SHFL.IDX PT, R5, R5, 0x1, 0x1c1f ;  /* 0x003c1f0005057f89 */ /* 0x000e6200000e0000 */
[----:B------:R-:W-:-:S04]  /*5320*/  IADD3 R6, -R185, R6, -R18 ;  /* 0x00000006b9067210 */ /* 0x000fc80007ffe912 */
        /* <DEDUP_REMOVED lines=92> */
[----:B------:R-:W-:Y:S02]  /*58f0*/  ISETP.GT.AND P1, PT, R6, 0x38, PT ;  /* 0x000000380600780c */ /* 0x000fe40003f24270 */
        /* <DEDUP_REMOVED lines=10> */
[----:B------:R-:W0:Y:S02]  /*59a0*/  SHFL.BFLY PT, R21, R8, 0x2, 0x1f ;  /* 0x0c401f0008157f89 */ /* 0x000e2400000e0000 */
        /* <DEDUP_REMOVED lines=16> */
[----:B0-----:R-:W-:Y:S01]  /*5ab0*/  FMNMX.FTZ R24, R8, R21, !PT ;  /* 0x0000001508187209 */ /* 0x001fe20007810000 */
[----:B------:R-:W-:-:S06]  /*5ac0*/  FFMA.FTZ R21, R41, UR28, -R56 ;  /* 0x0000001c29157c23 */ /* 0x000fcc0008010838 */
[----:B------:R-:W0:Y:S01]  /*5ad0*/  MUFU.EX2 R6, R6 ;  /* 0x0000000600067308 */ /* 0x000e220000000800 */
[----:B------:R-:W1:Y:S07]  /*5ae0*/  SHFL.BFLY PT, R25, R24, 0x1, 0x1f ;  /* 0x0c201f0018197f89 */ /* 0x000e6e00000e0000 */
[----:B------:R-:W-:Y:S08]  /*5af0*/  MUFU.EX2 R10, R10 ;  /* 0x0000000a000a7308 */ /* 0x000ff00000000800 */
[----:B------:R-:W2:Y:S01]  /*5b00*/  MUFU.EX2 R11, R11 ;  /* 0x0000000b000b7308 */ /* 0x000ea20000000800 */
[----:B0-----:R-:W-:Y:S01]  /*5b10*/  F2FP.BF16.F32.PACK_AB R152, R6, R5 ;  /* 0x000000050698723e */ /* 0x001fe200000010ff */
[----:B------:R-:W-:-:S06]  /*5b20*/  FADD.FTZ R5, R5, R6 ;  /* 0x0000000605057221 */ /* 0x000fcc0000010000 */
[----:B------:R-:W-:Y:S01]  /*5b30*/  MUFU.EX2 R12, R12 ;  /* 0x0000000c000c7308 */ /* 0x000fe20000000800 */
[----:B-1----:R-:W-:Y:S01]  /*5b40*/  FMNMX.FTZ R8, R24, R25, !PT ;  /* 0x0000001918087209 */ /* 0x002fe20007810000 */
[----:B------:R-:W-:-:S03]  /*5b50*/  VIADD R25, R9, 0x38840 ;  /* 0x0003884009197836 */ /* 0x000fc60000000000 */
[C---:B------:R-:W-:Y:S01]  /*5b60*/  FSETP.NEU.FTZ.AND P1, PT, R8.reuse, -INF , PT ;  /* 0xff8000000800780b */ /* 0x040fe20003f3d000 */
[----:B------:R-:W-:Y:S01]  /*5b70*/  FMUL.FTZ R24, R8, UR28 ;  /* 0x0000001c08187c20 */ /* 0x000fe20008410000 */
[----:B------:R-:W-:Y:S01]  /*5b80*/  PRMT R25, R202, 0x654, R25 ;  /* 0x00000654ca197816 */ /* 0x000fe20000000019 */
[----:B------:R-:W0:Y:S01]  /*5b90*/  MUFU.EX2 R13, R13 ;  /* 0x0000000d000d7308 */ /* 0x000e220000000800 */
[C---:B--2---:R-:W-:Y:S01]  /*5ba0*/  F2FP.BF16.F32.PACK_AB R154, R11.reuse, R10 ;  /* 0x0000000a0b9a723e */ /* 0x044fe200000010ff */
[----:B------:R-:W-:Y:S01]  /*5bb0*/  FADD.FTZ R10, R10, R5 ;  /* 0x000000050a0a7221 */ /* 0x000fe20000010000 */
[----:B------:R-:W-:Y:S01]  /*5bc0*/  FSEL R24, R24, RZ, P1 ;  /* 0x000000ff18187208 */ /* 0x000fe20000800000 */
[----:B------:R1:W-:Y:S02]  /*5bd0*/  SYNCS.ARRIVE.TRANS64.RED.A1T0 RZ, [R25+URZ], RZ ;  /* 0x000000ff19ff79a7 */ /* 0x0003e4000810043f */
[----:B------:R-:W-:Y:S02]  /*5be0*/  FADD.FTZ R11, R11, R10 ;  /* 0x0000000a0b0b7221 */ /* 0x000fe40000010000 */
        /* <DEDUP_REMOVED lines=46> */
[----:B------:R0:W-:Y:S01]  /*5ed0*/  STSM.16.M88.4 [R188], R156 ;  /* 0x0000009cbc007844 */ /* 0x0001e20000000200 */
[----:B------:R-:W-:Y:S01]  /*5ee0*/  FADD.FTZ R182, R182, R181 ;  /* 0x000000b5b6b67221 */ /* 0x000fe20000010000 */
        /* <DEDUP_REMOVED lines=21> */
[----:B------:R-:W3:Y:S08]  /*6040*/  MUFU.EX2 R173, R173 ;  /* 0x000000ad00ad7308 */ /* 0x000ef00000000800 */
[----:B------:R-:W4:Y:S01]  /*6050*/  MUFU.EX2 R174, R174 ;  /* 0x000000ae00ae7308 */ /* 0x000f220000000800 */
[----:B--2---:R-:W-:Y:S01]  /*6060*/  F2FP.BF16.F32.PACK_AB R164, R172, R171 ;  /* 0x000000abaca4723e */ /* 0x004fe200000010ff */
[----:B------:R-:W-:-:S04]  /*6070*/  FADD.FTZ R171, R171, R170 ;  /* 0x000000aaabab7221 */ /* 0x000fc80000010000 */
[----:B------:R-:W-:Y:S02]  /*6080*/  FADD.FTZ R172, R172, R171 ;  /* 0x000000abacac7221 */ /* 0x000fe40000010000 */
[----:B------:R-:W-:Y:S02]  /*6090*/  MUFU.EX2 R215, R215 ;  /* 0x000000d700d77308 */ /* 0x000fe40000000800 */
[----:B---3--:R-:W-:-:S06]  /*60a0*/  FADD.FTZ R5, R173, R172 ;  /* 0x000000acad057221 */ /* 0x008fcc0000010000 */
[----:B------:R-:W2:Y:S01]  /*60b0*/  MUFU.EX2 R218, R218 ;  /* 0x000000da00da7308 */ /* 0x000ea20000000800 */
[C---:B----4-:R-:W-:Y:S01]  /*60c0*/  F2FP.BF16.F32.PACK_AB R166, R174.reuse, R173 ;  /* 0x000000adaea6723e */ /* 0x050fe200000010ff */
[----:B------:R-:W-:-:S06]  /*60d0*/  FADD.FTZ R5, R174, R5 ;  /* 0x00000005ae057221 */ /* 0x000fcc0000010000 */
[----:B------:R-:W-:Y:S08]  /*60e0*/  MUFU.EX2 R219, R219 ;  /* 0x000000db00db7308 */ /* 0x000ff00000000800 */
[----:B------:R-:W3:Y:S01]  /*60f0*/  MUFU.EX2 R220, R220 ;  /* 0x000000dc00dc7308 */ /* 0x000ee20000000800 */
[----:B--2---:R-:W-:Y:S01]  /*6100*/  F2FP.BF16.F32.PACK_AB R165, R218, R215 ;  /* 0x000000d7daa5723e */ /* 0x004fe200000010ff */
[----:B------:R-:W-:-:S04]  /*6110*/  FADD.FTZ R215, R215, R216 ;  /* 0x000000d8d7d77221 */ /* 0x000fc80000010000 */
[----:B------:R-:W-:Y:S01]  /*6120*/  FADD.FTZ R218, R218, R215 ;  /* 0x000000d7dada7221 */ /* 0x000fe20000010000 */
[----:B---3--:R-:W-:-:S03]  /*6130*/  F2FP.BF16.F32.PACK_AB R167, R220, R219 ;  /* 0x000000dbdca7723e */ /* 0x008fc600000010ff */
[----:B------:R-:W-:Y:S02]  /*6140*/  FADD.FTZ R219, R219, R218 ;  /* 0x000000dadbdb7221 */ /* 0x000fe40000010000 */
[----:B------:R0:W-:Y:S01]  /*6150*/  STSM.16.M88.4 [R189], R164 ;  /* 0x000000a4bd007844 */ /* 0x0001e20000000200 */
[----:B-1----:R-:W-:Y:S01]  /*6160*/  WARPGROUP.ARRIVE ;  /* 0x00000000000079c5 */ /* 0x002fe20000000000 */
[----:B------:R-:W-:-:S05]  /*6170*/  FADD.FTZ R6, R220, R219 ;  /* 0x000000dbdc067221 */ /* 0x000fca0000010000 */
        /* <DEDUP_REMOVED lines=32> */
.L_x_4964:
[----:B------:R-:W0:Y:S01]  /*6380*/  @P5 LDC R11, c[0x0][0x44c] ;  /* 0x00011300ff0b5b82 */ /* 0x000e220000000800 */
[----:B------:R-:W-:Y:S02]  /*6390*/  IMAD.U32 R10, RZ, RZ, UR37 ;  /* 0x00000025ff0a7e24 */ /* 0x000fe4000f8e00ff */
[----:B------:R-:W-:Y:S02]  /*63a0*/  VIADD R168, R168, 0xfffffffe ;  /* 0xfffffffea8a87836 */ /* 0x000fe40000000000 */
[----:B------:R-:W-:-:S03]  /*63b0*/  VIADD R9, R9, 0x38860 ;  /* 0x0003886009097836 */ /* 0x000fc60000000000 */
[----:B------:R-:W1:Y:S01]  /*63c0*/  @P5 LDC R12, c[0x0][0x450] ;  /* 0x00011400ff0c5b82 */ /* 0x000e620000000800 */
[----:B------:R-:W-:Y:S02]  /*63d0*/  R2UR UR30, R168 ;  /* 0x00000000a81e72ca */ /* 0x000fe400000e0000 */
[----:B------:R-:W-:-:S04]  /*63e0*/  PRMT R9, R202, 0x654, R9 ;  /* 0x00000654ca097816 */ /* 0x000fc80000000009 */
[----:B------:R2:W-:Y:S01]  /*63f0*/  SYNCS.ARRIVE.TRANS64.RED.A1T0 RZ, [R9+URZ], RZ ;  /* 0x000000ff09ff79a7 */ /* 0x0005e2000810043f */
[----:B0-----:R-:W-:-:S05]  /*6400*/  @P5 IMAD.HI.U32 R11, R11, UR37, RZ ;  /* 0x000000250b0b5c27 */ /* 0x001fca000f8e00ff */
[----:B-1----:R-:W-:-:S04]  /*6410*/  @P5 SHF.R.U32.HI R10, RZ, R12, R11 ;  /* 0x0000000cff0a5219 */ /* 0x002fc8000001160b */
[----:B------:R-:W-:-:S04]  /*6420*/  IADD3 R10, R10, R186, -R185 ;  /* 0x000000ba0a0a7210 */ /* 0x000fc80007ffe8b9 */
[----:B------:R-:W-:-:S04]  /*6430*/  SHF.R.S32.HI R11, RZ, 0x1f, R10 ;  /* 0x0000001fff0b7819 */ /* 0x000fc8000001140a */
[----:B------:R-:W-:-:S04]  /*6440*/  LEA.HI R11, R11, R10, RZ, 0x6 ;  /* 0x0000000a0b0b7211 */ /* 0x000fc800078f30ff */
[----:B------:R-:W-:-:S04]  /*6450*/  SHF.R.S32.HI R11, RZ, 0x6, R11 ;  /* 0x00000006ff0b7819 */ /* 0x000fc8000001140b */
[----:B------:R-:W-:-:S13]  /*6460*/  R2UR UR29, R11 ;  /* 0x000000000b1d72ca */ /* 0x000fda00000e0000 */
[----:B------:R-:W-:-:S04]  /*6470*/  UISETP.LT.AND UP0, UPT, URZ, UR29, UPT ;  /* 0x0000001d3f00728c */ /* 0x000fc8000bf01270 */
[----:B------:R-:W-:-:S04]  /*6480*/  USEL UR29, URZ, UR29, !UP0 ;  /* 0x0000001d3f1d7287 */ /* 0x000fc8000c000000 */
[----:B------:R-:W-:-:S06]  /*6490*/  UISETP.GE.AND UP0, UPT, UR30, UR29, UPT ;  /* 0x0000001d1e00728c */ /* 0x000fcc000bf06270 */
[----:B------:R-:W-:-:S13]  /*64a0*/  PLOP3.LUT P1, PT, PT, PT, UP0, 0x80, 0x0 ;  /* 0x000000000000781c */ /* 0x000fda0003f2f008 */
[----:B--2---:R-:W-:Y:S05]  /*64b0*/  @!P1 BRA `(.L_x_4965) ;  /* 0x00000030009c9947 */ /* 0x004fea0003800000 */
[----:B------:R-:W-:Y:S01]  /*64c0*/  IMAD.MOV.U32 R11, RZ, RZ, R8 ;  /* 0x000000ffff0b7224 */ /* 0x000fe200078e0008 */
[----:B------:R-:W-:Y:S01]  /*64d0*/  ULDC UR28, c[0x0][0xa80] ;  /* 0x0002a000001c7ab9 */ /* 0x000fe20000000800 */
[----:B------:R-:W-:Y:S02]  /*64e0*/  IMAD.MOV.U32 R10, RZ, RZ, R7 ;  /* 0x000000ffff0a7224 */ /* 0x000fe400078e0007 */
[----:B------:R-:W-:-:S07]  /*64f0*/  IMAD.MOV.U32 R13, RZ, RZ, R2 ;  /* 0x000000ffff0d7224 */ /* 0x000fce00078e0002 */
.L_x_4976:
[----:B------:R-:W-:-:S05]  /*6500*/  VIADD R2, R13, 0x1 ;  /* 0x000000010d027836 */ /* 0x000fca0000000000 */
[----:B------:R-:W-:-:S04]  /*6510*/  ISETP.NE.AND P1, PT, R2, 0x2, PT ;  /* 0x000000020200780c */ /* 0x000fc80003f25270 */
[----:B------:R-:W-:Y:S02]  /*6520*/  SEL R7, RZ, 0x1, P1 ;  /* 0x00000001ff077807 */ /* 0x000fe40000800000 */
[----:B------:R-:W-:Y:S02]  /*6530*/  SEL R2, R2, RZ, P1 ;  /* 0x000000ff02027207 */ /* 0x000fe40000800000 */
[----:B------:R-:W-:Y:S01]  /*6540*/  LOP3.LUT R16, R16, R7, RZ, 0x3c, !PT ;  /* 0x0000000710107212 */ /* 0x000fe200078e3cff */
[----:B0-----:R-:W-:Y:S06]  /*6550*/  @!P0 BRA `(.L_x_4966) ;  /* 0x0000000000048947 */ /* 0x001fec0003800000 */
[----:B------:R-:W-:Y:S01]  /*6560*/  BPT.TRAP 0x1 ;  /* 0x000000040000795c */ /* 0x000fe20000300000 */
.L_x_4966:
[----:B------:R-:W-:Y:S01]  /*6570*/  IMAD R9, R2, 0x8, R17 ;  /* 0x0000000802097824 */ /* 0x000fe200078e0211 */
[----:B------:R-:W-:-:S04]  /*6580*/  SHF.L.U32 R8, R16, 0x1f, RZ ;  /* 0x0000001f10087819 */ /* 0x000fc800000006ff */
[----:B------:R0:W1:Y:S01]  /*6590*/  SYNCS.PHASECHK.TRANS64.TRYWAIT P1, [R9+URZ+0x38830], R8 ;  /* 0x03883008090075a7 */ /* 0x000062000802017f */
[----:B------:R-:W-:Y:S05]  /*65a0*/  @!P0 BRA `(.L_x_4967) ;  /* 0x0000000000048947 */ /* 0x000fea0003800000 */
[----:B------:R-:W-:Y:S01]  /*65b0*/  BPT.TRAP 0x1 ;  /* 0x000000040000795c */ /* 0x000fe20000300000 */
.L_x_4967:
[----:B------:R-:W-:Y:S01]  /*65c0*/  IMAD R7, R2, 0x200, R0 ;  /* 0x0000020002077824 */ /* 0x000fe200078e0200 */
[----:B-1----:R-:W-:Y:S06]  /*65d0*/  @P1 BRA `(.L_x_4968) ;  /* 0x0000000000081947 */ /* 0x002fec0003800000 */
[----:B------:R-:W1:Y:S02]  /*65e0*/  SYNCS.PHASECHK.TRANS64.TRYWAIT P1, [R9+URZ+0x38830], R8 ;  /* 0x03883008090075a7 */ /* 0x000e64000802017f */
[----:B-1----:R-:W-:Y:S05]  /*65f0*/  @!P1 BRA `(.L_x_4969) ;  /* 0x0000010000609947 */ /* 0x002fea0003800000 */
.L_x_4968:
        /* <DEDUP_REMOVED lines=22> */
.L_x_4970:
[----:B------:R2:W3:Y:S01]  /*6760*/  SYNCS.PHASECHK.TRANS64.TRYWAIT P1, [R9+URZ+0x38850], R8 ;  /* 0x03885008090075a7 */ /* 0x0004e2000802017f */
[----:B------:R-:W-:Y:S05]  /*6770*/  @!P0 BRA `(.L_x_4971) ;  /* 0x0000000000048947 */ /* 0x000fea0003800000 */
[----:B------:R-:W-:Y:S01]  /*6780*/  BPT.TRAP 0x1 ;  /* 0x000000040000795c */ /* 0x000fe20000300000 */
.L_x_4971:
[----:B------:R-:W-:Y:S01]  /*6790*/  IMAD R7, R2, 0x1000, R4 ;  /* 0x0000100002077824 */ /* 0x000fe200078e0204 */
[----:B---3--:R-:W-:Y:S06]  /*67a0*/  @P1 BRA `(.L_x_4972) ;  /* 0x0000000000081947 */ /* 0x008fec0003800000 */
[----:B------:R-:W3:Y:S02]  /*67b0*/  SYNCS.PHASECHK.TRANS64.TRYWAIT P1, [R9+URZ+0x38850], R8 ;  /* 0x03885008090075a7 */ /* 0x000ee4000802017f */
[----:B---3--:R-:W-:Y:S05]  /*67c0*/  @!P1 BRA `(.L_x_4973) ;  /* 0x0000010000009947 */ /* 0x008fea0003800000 */
.L_x_4972:
        /* <DEDUP_REMOVED lines=189> */
[----:B------:R-:W-:Y:S01]  /*73a0*/  IMAD.IADD R15, R21, 0x1, R8 ;  /* 0x00000001150f7824 */ /* 0x000fe200078e0208 */
[----:B------:R-:W-:Y:S02]  /*73b0*/  WARPGROUP.DEPBAR.LE gsb0, 0x0 ;  /* 0x00008000000079c5 */ /* 0x000fe40000010000 */
[----:B------:R-:W-:-:S08]  /*73c0*/  WARPGROUP.ARRIVE ;  /* 0x00000000000079c5 */ /* 0x000fd00000000000 */
[----:B------:R-:W-:Y:S01]  /*73d0*/  HGMMA.64x64x16.F32.BF16 R152, gdesc[UR24], R152, gsb0 ;  /* 0x00e00000189879f0 */ /* 0x000fe20008001898 */
[----:B------:R-:W-:Y:S01]  /*73e0*/  R2UR UR24, R15 ;  /* 0x000000000f1872ca */ /* 0x000fe200000e0000 */
[----:B------:R-:W-:Y:S01]  /*73f0*/  VIADD R15, R7, 0xa00 ;  /* 0x00000a00070f7836 */ /* 0x000fe20000000000 */
[----:B------:R-:W-:Y:S01]  /*7400*/  UMOV UR25, 0x40000040 ;  /* 0x4000004000197882 */ /* 0x000fe20000000000 */
[----:B------:R-:W-:Y:S02]  /*7410*/  UMOV UR27, 0x40000040 ;  /* 0x40000040001b7882 */ /* 0x000fe40000000000 */
[----:B------:R-:W-:-:S05]  /*7420*/  IMAD.IADD R20, R8, 0x1, R15 ;  /* 0x0000000108147824 */ /* 0x000fca00078e020f */
        /* <DEDUP_REMOVED lines=128> */
.L_x_4974:
        /* <DEDUP_REMOVED lines=9> */
[----:B------:R-:W-:-:S03]  /*7cc0*/  IADD3 R8, R186, UR6, -R18 ;  /* 0x00000006ba087c10 */ /* 0x000fc6000fffe812 */
[----:B------:R-:W0:Y:S02]  /*7cd0*/  SHFL.IDX PT, R15, R7, 0x1, 0x1c1f ;  /* 0x003c1f00070f7f89 */ /* 0x000e2400000e0000 */
[----:B------:R-:W-:Y:S02]  /*7ce0*/  IMAD.IADD R8, R8, 0x1, -R185 ;  /* 0x0000000108087824 */ /* 0x000fe400078e0ab9 */
[----:B------:R-:W1:Y:S02]  /*7cf0*/  SHFL.IDX PT, R7, R7, RZ, 0x1c1f ;  /* 0x001c1fff07077589 */ /* 0x000e6400000e0000 */
[----:B0-----:R-:W-:-:S05]  /*7d00*/  IMAD.IADD R12, R8, 0x1, R15 ;  /* 0x00000001080c7824 */ /* 0x001fca00078e020f */
        /* <DEDUP_REMOVED lines=47> */
[----:B------:R-:W-:Y:S01]  /*8000*/  FMNMX.FTZ R14, R183, R12, !PT ;  /* 0x0000000cb70e7209 */ /* 0x000fe20007810000 */
[----:B-1----:R-:W-:-:S04]  /*8010*/  IMAD.IADD R12, R8, 0x1, R7 ;  /* 0x00000001080c7824 */ /* 0x002fc800078e0207 */
        /* <DEDUP_REMOVED lines=70> */
[----:B------:R-:W-:Y:S01]  /*8480*/  FFMA.FTZ R181, R183, UR28, -R214 ;  /* 0x0000001cb7b57c23 */ /* 0x000fe200080108d6 */
[----:B------:R-:W0:Y:S01]  /*8490*/  SHFL.BFLY PT, R158, R7, 0x2, 0x1f ;  /* 0x0c401f00079e7f89 */ /* 0x000e2200000e0000 */
[----:B------:R-:W-:Y:S08]  /*84a0*/  MUFU.EX2 R15, R15 ;  /* 0x0000000f000f7308 */ /* 0x000ff00000000800 */
[----:B------:R-:W-:Y:S08]  /*84b0*/  MUFU.EX2 R12, R12 ;  /* 0x0000000c000c7308 */ /* 0x000ff00000000800 */
[----:B------:R-:W-:Y:S01]  /*84c0*/  MUFU.EX2 R14, R177 ;  /* 0x000000b1000e7308 */ /* 0x000fe20000000800 */
[----:B0-----:R-:W-:-:S07]  /*84d0*/  FMNMX.FTZ R158, R7, R158, !PT ;  /* 0x0000009e079e7209 */ /* 0x001fce0007810000 */
[----:B------:R-:W0:Y:S01]  /*84e0*/  MUFU.EX2 R169, R169 ;  /* 0x000000a900a97308 */ /* 0x000e220000000800 */
[----:B------:R-:W1:Y:S07]  /*84f0*/  SHFL.BFLY PT, R7, R158, 0x1, 0x1f ;  /* 0x0c201f009e077f89 */ /* 0x000e6e00000e0000 */
[----:B------:R-:W-:Y:S08]  /*8500*/  MUFU.EX2 R20, R20 ;  /* 0x0000001400147308 */ /* 0x000ff00000000800 */
[----:B------:R-:W2:Y:S08]  /*8510*/  MUFU.EX2 R173, R173 ;  /* 0x000000ad00ad7308 */ /* 0x000eb00000000800 */
        /* <DEDUP_REMOVED lines=9> */
[----:B------:R-:W-:Y:S01]  /*85b0*/  FSEL R153, R7, RZ, P2 ;  /* 0x000000ff07997208 */ /* 0x000fe20001000000 */
[--C-:B------:R-:W-:Y:S01]  /*85c0*/  FFMA.FTZ R221, R152, UR28, -R158.reuse ;  /* 0x0000001c98dd7c23 */ /* 0x100fe2000801089e */
[----:B------:R-:W-:Y:S01]  /*85d0*/  FSEL R152, R8, RZ, P1 ;  /* 0x000000ff08987208 */ /* 0x000fe20000800000 */
[----:B------:R-:W-:Y:S01]  /*85e0*/  FFMA.FTZ R214, R157, UR28, -R158 ;  /* 0x0000001c9dd67c23 */ /* 0x000fe2000801089e */
[----:B------:R-:W-:Y:S02]  /*85f0*/  IMAD.MOV R157, RZ, RZ, -R184 ;  /* 0x000000ffff9d7224 */ /* 0x000fe400078e0ab8 */
[----:B------:R-:W-:Y:S01]  /*8600*/  FADD.FTZ R153, -R153, R10 ;  /* 0x0000000a99997221 */ /* 0x000fe20000010100 */
[--C-:B------:R-:W-:Y:S01]  /*8610*/  FFMA.FTZ R222, R213, UR28, -R158.reuse ;  /* 0x0000001cd5de7c23 */ /* 0x100fe2000801089e */
[----:B------:R-:W-:Y:S01]  /*8620*/  FADD.FTZ R152, -R152, R11 ;  /* 0x0000000b98987221 */ /* 0x000fe20000010100 */
[--C-:B------:R-:W-:Y:S01]  /*8630*/  FFMA.FTZ R213, R215, UR28, -R158.reuse ;  /* 0x0000001cd7d57c23 */ /* 0x100fe2000801089e */
[----:B------:R-:W-:Y:S01]  /*8640*/  FMUL.FTZ R215, R153, UR28 ;  /* 0x0000001c99d77c20 */ /* 0x000fe20008410000 */
[----:B------:R-:W-:Y:S01]  /*8650*/  ISETP.NE.AND P1, PT, R18, R157, PT ;  /* 0x0000009d1200720c */ /* 0x000fe20003f25270 */
[----:B------:R-:W-:Y:S01]  /*8660*/  FMUL.FTZ R152, R152, UR28 ;  /* 0x0000001c98987c20 */ /* 0x000fe20008410000 */
[--C-:B------:R-:W-:Y:S01]  /*8670*/  FFMA.FTZ R183, R156, UR28, -R158.reuse ;  /* 0x0000001c9cb77c23 */ /* 0x100fe2000801089e */
[--C-:B------:R-:W-:Y:S01]  /*8680*/  FFMA.FTZ R156, R176, UR28, -R158.reuse ;  /* 0x0000001cb09c7c23 */ /* 0x100fe2000801089e */
[----:B------:R-:W-:Y:S01]  /*8690*/  FFMA.FTZ R224, R154, UR28, -R158 ;  /* 0x0000001c9ae07c23 */ /* 0x000fe2000801089e */
[----:B------:R-:W1:Y:S01]  /*86a0*/  MUFU.EX2 R10, R152 ;  /* 0x00000098000a7308 */ /* 0x000e620000000800 */
[----:B------:R-:W-:-:S02]  /*86b0*/  VIADD R153, R9, 0x38840 ;  /* 0x0003884009997836 */ /* 0x000fc40000000000 */
[--C-:B------:R-:W-:Y:S01]  /*86c0*/  FFMA.FTZ R217, R160, UR28, -R158.reuse ;  /* 0x0000001ca0d97c23 */ /* 0x100fe2000801089e */
[--C-:B------:R-:W-:Y:S01]  /*86d0*/  FFMA.FTZ R218, R161, UR28, -R158.reuse ;  /* 0x0000001ca1da7c23 */ /* 0x100fe2000801089e */
[--C-:B------:R-:W-:Y:S01]  /*86e0*/  FFMA.FTZ R219, R164, UR28, -R158.reuse ;  /* 0x0000001ca4db7c23 */ /* 0x100fe2000801089e */
[--C-:B------:R-:W-:Y:S01]  /*86f0*/  FFMA.FTZ R220, R165, UR28, -R158.reuse ;  /* 0x0000001ca5dc7c23 */ /* 0x100fe2000801089e */
[----:B------:R-:W-:Y:S01]  /*8700*/  PRMT R153, R202, 0x654, R153 ;  /* 0x00000654ca997816 */ /* 0x000fe20000000099 */
[----:B------:R-:W-:Y:S01]  /*8710*/  FFMA.FTZ R172, R172, UR28, -R158 ;  /* 0x0000001cacac7c23 */ /* 0x000fe2000801089e */
[----:B------:R-:W3:Y:S01]  /*8720*/  MUFU.EX2 R215, R215 ;  /* 0x000000d700d77308 */ /* 0x000ee20000000800 */
[----:B------:R-:W-:Y:S02]  /*8730*/  @!P1 IMAD R154, R13, 0x40, R22 ;  /* 0x000000400d9a9824 */ /* 0x000fe400078e0216 */
[--C-:B------:R-:W-:Y:S01]  /*8740*/  FFMA.FTZ R13, R216, UR28, -R158.reuse ;  /* 0x0000001cd80d7c23 */ /* 0x100fe2000801089e */
[----:B------:R4:W-:Y:S01]  /*8750*/  SYNCS.ARRIVE.TRANS64.RED.A1T0 RZ, [R153+URZ], RZ ;  /* 0x000000ff99ff79a7 */ /* 0x0009e2000810043f */
[----:B------:R-:W-:Y:S01]  /*8760*/  FFMA.FTZ R216, R155, UR28, -R158 ;  /* 0x0000001c9bd87c23 */ /* 0x000fe2000801089e */
[----:B------:R-:W-:Y:S01]  /*8770*/  IMAD R176, R2, 0x1000, R19 ;  /* 0x0000100002b07824 */ /* 0x000fe200078e0213 */
[----:B0-----:R-:W-:Y:S01]  /*8780*/  F2FP.BF16.F32.PACK_AB R155, R169, R14 ;  /* 0x0000000ea99b723e */ /* 0x001fe200000010ff */
[----:B------:R0:W-:Y:S01]  /*8790*/  MUFU.EX2 R11, R156 ;  /* 0x0000009c000b7308 */ /* 0x0001e20000000800 */
[----:B--2---:R-:W-:Y:S01]  /*87a0*/  F2FP.BF16.F32.PACK_AB R157, R173, R20 ;  /* 0x00000014ad9d723e */ /* 0x004fe200000010ff */
[-C--:B-1----:R-:W-:Y:S01]  /*87b0*/  FMUL.FTZ R26, R26, R10.reuse ;  /* 0x0000000a1a1a7220 */ /* 0x082fe20000410000 */
[----:B----4-:R-:W-:Y:S01]  /*87c0*/  F2FP.BF16.F32.PACK_AB R153, R12, R15 ;  /* 0x0000000f0c99723e */ /* 0x010fe200000010ff */
[----:B------:R-:W-:Y:S01]  /*87d0*/  FMUL.FTZ R27, R27, R10 ;  /* 0x0000000a1b1b7220 */ /* 0x000fe20000410000 */
[----:B------:R-:W-:Y:S01]  /*87e0*/  F2FP.BF16.F32.PACK_AB R159, R177, R168 ;  /* 0x000000a8b19f723e */ /* 0x000fe200000010ff */
[----:B------:R-:W-:Y:S01]  /*87f0*/  FMUL.FTZ R30, R30, R10 ;  /* 0x0000000a1e1e7220 */ /* 0x000fe20000410000 */
[----:B------:R-:W-:Y:S01]  /*8800*/  R2UR UR6, R176 ;  /* 0x00000000b00672ca */ /* 0x000fe200000e0000 */
[----:B------:R-:W-:Y:S01]  /*8810*/  MUFU.EX2 R182, R182 ;  /* 0x000000b600b67308 */ /* 0x000fe20000000800 */
[----:B0-----:R-:W-:-:S02]  /*8820*/  @!P1 IMAD R156, R154, 0x4, R17 ;  /* 0x000000049a9c9824 */ /* 0x001fc400078e0211 */
[-C--:B---3--:R-:W-:Y:S01]  /*8830*/  FMUL.FTZ R24, R24, R215.reuse ;  /* 0x000000d718187220 */ /* 0x088fe20000410000 */
[-C--:B------:R-:W-:Y:S01]  /*8840*/  FMUL.FTZ R25, R25, R215.reuse ;  /* 0x000000d719197220 */ /* 0x080fe20000410000 */
[-C--:B------:R-:W-:Y:S01]  /*8850*/  FMUL.FTZ R28, R28, R215.reuse ;  /* 0x000000d71c1c7220 */ /* 0x080fe20000410000 */
[-C--:B------:R-:W-:Y:S01]  /*8860*/  FMUL.FTZ R29, R29, R215.reuse ;  /* 0x000000d71d1d7220 */ /* 0x080fe20000410000 */
[----:B------:R-:W-:Y:S01]  /*8870*/  @!P1 STS [R156+0x38400], R215 ;  /* 0x038400d79c009388 */ /* 0x000fe20000000800 */
[-C--:B------:R-:W-:Y:S01]  /*8880*/  FMUL.FTZ R31, R31, R10.reuse ;  /* 0x0000000a1f1f7220 */ /* 0x080fe20000410000 */
[----:B------:R-:W0:Y:S01]  /*8890*/  MUFU.EX2 R21, R21 ;  /* 0x0000001500157308 */ /* 0x000e220000000800 */
[-C--:B------:R-:W-:Y:S01]  /*88a0*/  FMUL.FTZ R32, R32, R215.reuse ;  /* 0x000000d720207220 */ /* 0x080fe20000410000 */
[----:B------:R1:W-:Y:S01]  /*88b0*/  @!P1 STS [R156+0x38420], R10 ;  /* 0x0384200a9c009388 */ /* 0x0003e20000000800 */
        /* <DEDUP_REMOVED lines=59> */
[----:B------:R-:W-:Y:S01]  /*8c70*/  FMUL.FTZ R81, R81, R215 ;  /* 0x000000d751517220 */ /* 0x000fe20000410000 */
[-C--:B------:R-:W-:Y:S01]  /*8c80*/  FMUL.FTZ R82, R82, R10.reuse ;  /* 0x0000000a52527220 */ /* 0x080fe20000410000 */
[----:B------:R-:W-:Y:S01]  /*8c90*/  MUFU.EX2 R174, R174 ;  /* 0x000000ae00ae7308 */ /* 0x000fe20000000800 */
[----:B0-----:R-:W-:Y:S01]  /*8ca0*/  F2FP.BF16.F32.PACK_AB R158, R220, R219 ;  /* 0x000000dbdc9e723e */ /* 0x001fe200000010ff */
        /* <DEDUP_REMOVED lines=81> */
[-C--:B------:R-:W-:Y:S01]  /*91c0*/  FMUL.FTZ R150, R150, R10.reuse ;  /* 0x0000000a96967220 */ /* 0x080fe20000410000 */
[----:B------:R-:W-:Y:S01]  /*91d0*/  FMUL.FTZ R151, R151, R10 ;  /* 0x0000000a97977220 */ /* 0x000fe20000410000 */
[----:B-1----:R-:W-:Y:S01]  /*91e0*/  F2FP.BF16.F32.PACK_AB R165, R179, R178 ;  /* 0x000000b2b3a5723e */ /* 0x002fe200000010ff */
[----:B------:R1:W-:Y:S01]  /*91f0*/  STSM.16.M88.4 [R187+0x36400], R152 ;  /* 0x03640098bb007844 */ /* 0x0003e20000000200 */
[----:B------:R-:W-:Y:S01]  /*9200*/  VIADD R223, R176, 0x80 ;  /* 0x00000080b0df7836 */ /* 0x000fe20000000000 */
[----:B------:R-:W-:Y:S01]  /*9210*/  MUFU.EX2 R13, R13 ;  /* 0x0000000d000d7308 */ /* 0x000fe20000000800 */
[----:B0-----:R-:W-:Y:S01]  /*9220*/  F2FP.BF16.F32.PACK_AB R167, R181, R180 ;  /* 0x000000b4b5a7723e */ /* 0x001fe200000010ff */
[----:B------:R1:W-:Y:S01]  /*9230*/  STSM.16.M88.4 [R188], R156 ;  /* 0x0000009cbc007844 */ /* 0x0003e20000000200 */
[----:B------:R-:W-:Y:S01]  /*9240*/  FFMA.FTZ R15, R10, R6, R15 ;  /* 0x000000060a0f7223 */ /* 0x000fe2000001000f */
[----:B------:R-:W-:-:S02]  /*9250*/  FFMA.FTZ R182, R215, R5, R182 ;  /* 0x00000005d7b67223 */ /* 0x000fc400000100b6 */
[----:B------:R1:W-:Y:S01]  /*9260*/  STSM.16.M88.4 [R190], R160 ;  /* 0x000000a0be007844 */ /* 0x0003e20000000200 */
[----:B------:R-:W-:Y:S01]  /*9270*/  FADD.FTZ R15, R12, R15 ;  /* 0x0000000f0c0f7221 */ /* 0x000fe20000010000 */
[----:B------:R-:W0:Y:S01]  /*9280*/  MUFU.EX2 R216, R216 ;  /* 0x000000d800d87308 */ /* 0x000e220000000800 */
        /* <DEDUP_REMOVED lines=64> */
.L_x_4975:
[----:B------:R-:W-:Y:S01]  /*9690*/  UISETP.GT.AND UP0, UPT, UR30, UR29, UPT ;  /* 0x0000001d1e00728c */ /* 0x000fe2000bf04270 */
[----:B------:R-:W-:Y:S01]  /*96a0*/  VIADD R9, R9, 0x38860 ;  /* 0x0003886009097836 */ /* 0x000fe20000000000 */
[----:B------:R-:W-:Y:S01]  /*96b0*/  UIADD3 UR30, UR30, -0x1, URZ ;  /* 0xffffffff1e1e7890 */ /* 0x000fe2000fffe03f */
[----:B------:R-:W-:Y:S02]  /*96c0*/  IMAD.MOV.U32 R11, RZ, RZ, R8 ;  /* 0x000000ffff0b7224 */ /* 0x000fe400078e0008 */
[----:B------:R-:W-:Y:S01]  /*96d0*/  IMAD.MOV.U32 R10, RZ, RZ, R7 ;  /* 0x000000ffff0a7224 */ /* 0x000fe200078e0007 */
[----:B------:R-:W-:Y:S01]  /*96e0*/  PLOP3.LUT P1, PT, PT, PT, UP0, 0x80, 0x0 ;  /* 0x000000000000781c */ /* 0x000fe20003f2f008 */
[----:B------:R-:W-:Y:S01]  /*96f0*/  IMAD.MOV.U32 R13, RZ, RZ, R2 ;  /* 0x000000ffff0d7224 */ /* 0x000fe200078e0002 */
[----:B------:R-:W-:-:S04]  /*9700*/  PRMT R9, R202, 0x654, R9 ;  /* 0x00000654ca097816 */ /* 0x000fc80000000009 */
[----:B------:R0:W-:Y:S07]  /*9710*/  SYNCS.ARRIVE.TRANS64.RED.A1T0 RZ, [R9+URZ], RZ ;  /* 0x000000ff09ff79a7 */ /* 0x0001ee000810043f */
[----:B------:R-:W-:Y:S05]  /*9720*/  @P1 BRA `(.L_x_4976) ;  /* 0xffffffcc00741947 */ /* 0x000fea000383ffff */
.L_x_4965:
[----:B------:R-:W-:-:S13]  /*9730*/  ISETP.LE.AND P1, PT, RZ, UR30, PT ;  /* 0x0000001eff007c0c */ /* 0x000fda000bf23270 */
[----:B------:R-:W-:Y:S05]  /*9740*/  @!P1 BRA `(.L_x_4977) ;  /* 0x0000002c004c9947 */ /* 0x000fea0003800000 */
[----:B------:R-:W-:Y:S01]  /*9750*/  IMAD.MOV.U32 R185, RZ, RZ, R8 ;  /* 0x000000ffffb97224 */ /* 0x000fe200078e0008 */
[----:B------:R-:W-:Y:S01]  /*9760*/  ULDC UR28, c[0x0][0xa80] ;  /* 0x0002a000001c7ab9 */ /* 0x000fe20000000800 */
[----:B------:R-:W-:Y:S02]  /*9770*/  IMAD.MOV.U32 R10, RZ, RZ, R7 ;  /* 0x000000ffff0a7224 */ /* 0x000fe400078e0007 */
[----:B------:R-:W-:-:S07]  /*9780*/  IMAD.MOV.U32 R213, RZ, RZ, R2 ;  /* 0x000000ffffd57224 */ /* 0x000fce00078e0002 */
.L_x_4988:
[----:B------:R-:W-:-:S05]  /*9790*/  VIADD R2, R213, 0x1 ;  /* 0x00000001d5027836 */ /* 0x000fca0000000000 */
[----:B------:R-:W-:-:S04]  /*97a0*/  ISETP.NE.AND P1, PT, R2, 0x2, PT ;  /* 0x000000020200780c */ /* 0x000fc80003f25270 */
[----:B------:R-:W-:Y:S02]  /*97b0*/  SEL R7, RZ, 0x1, P1 ;  /* 0x00000001ff077807 */ /* 0x000fe40000800000 */
[----:B------:R-:W-:Y:S02]  /*97c0*/  SEL R2, R2, RZ, P1 ;  /* 0x000000ff02027207 */ /* 0x000fe40000800000 */
[----:B------:R-:W-:Y:S01]  /*97d0*/  LOP3.LUT R16, R16, R7, RZ, 0x3c, !PT ;  /* 0x0000000710107212 */ /* 0x000fe200078e3cff */
[----:B-1----:R-:W-:Y:S06]  /*97e0*/  @!P0 BRA `(.L_x_4978) ;  /* 0x0000000000048947 */ /* 0x002fec0003800000 */
[----:B------:R-:W-:Y:S01]  /*97f0*/  BPT.TRAP 0x1 ;  /* 0x000000040000795c */ /* 0x000fe20000300000 */
.L_x_4978:
[----:B0-----:R-:W-:Y:S01]  /*9800*/  IMAD R9, R2, 0x8, R17 ;  /* 0x0000000802097824 */ /* 0x001fe200078e0211 */
[----:B------:R-:W-:-:S04]  /*9810*/  SHF.L.U32 R8, R16, 0x1f, RZ ;  /* 0x0000001f10087819 */ /* 0x000fc800000006ff */
[----:B------:R0:W1:Y:S01]  /*9820*/  SYNCS.PHASECHK.TRANS64.TRYWAIT P1, [R9+URZ+0x38830], R8 ;  /* 0x03883008090075a7 */ /* 0x000062000802017f */
[----:B------:R-:W-:Y:S05]  /*9830*/  @!P0 BRA `(.L_x_4979) ;  /* 0x0000000000048947 */ /* 0x000fea0003800000 */
[----:B------:R-:W-:Y:S01]  /*9840*/  BPT.TRAP 0x1 ;  /* 0x000000040000795c */ /* 0x000fe20000300000 */
.L_x_4979:
[----:B------:R-:W-:Y:S01]  /*9850*/  IMAD R7, R2, 0x200, R0 ;  /* 0x0000020002077824 */ /* 0x000fe200078e0200 */
[----:B-1----:R-:W-:Y:S06]  /*9860*/  @P1 BRA `(.L_x_4980) ;  /* 0x0000000000081947 */ /* 0x002fec0003800000 */
[----:B------:R-:W1:Y:S02]  /*9870*/  SYNCS.PHASECHK.TRANS64.TRYWAIT P1, [R9+URZ+0x38830], R8 ;  /* 0x03883008090075a7 */ /* 0x000e64000802017f */
[----:B-1----:R-:W-:Y:S05]  /*9880*/  @!P1 BRA `(.L_x_4981) ;  /* 0x000000cc00e49947 */ /* 0x002fea0003800000 */
.L_x_4980:
        /* <DEDUP_REMOVED lines=22> */
.L_x_4982:
[----:B------:R2:W3:Y:S01]  /*99f0*/  SYNCS.PHASECHK.TRANS64.TRYWAIT P1, [R9+URZ+0x38850], R8 ;  /* 0x03885008090075a7 */ /* 0x0004e2000802017f */
[----:B------:R-:W-:Y:S05]  /*9a00*/  @!P0 BRA `(.L_x_4983) ;  /* 0x0000000000048947 */ /* 0x000fea0003800000 */
[----:B------:R-:W-:Y:S01]  /*9a10*/  BPT.TRAP 0x1 ;  /* 0x000000040000795c */ /* 0x000fe20000300000 */
.L_x_4983:
[----:B------:R-:W-:Y:S01]  /*9a20*/  IMAD R7, R2, 0x1000, R4 ;  /* 0x0000100002077824 */ /* 0x000fe200078e0204 */
[----:B---3--:R-:W-:Y:S06]  /*9a30*/  @P1 BRA `(.L_x_4984) ;  /* 0x0000000000081947 */ /* 0x008fec0003800000 */
[----:B------:R-:W3:Y:S02]  /*9a40*/  SYNCS.PHASECHK.TRANS64.TRYWAIT P1, [R9+URZ+0x38850], R8 ;  /* 0x03885008090075a7 */ /* 0x000ee4000802017f */
[----:B---3--:R-:W-:Y:S05]  /*9a50*/  @!P1 BRA `(.L_x_4985) ;  /* 0x000000cc00849947 */ /* 0x008fea0003800000 */
.L_x_4984:
        /* <DEDUP_REMOVED lines=326> */
.L_x_4986:
[----:B------:R-:W-:Y:S01]  /*aec0*/  FMNMX.FTZ R8, R152, R10, !PT ;  /* 0x0000000a98087209 */ /* 0x000fe20007810000 */
[----:B------:R-:W-:Y:S01]  /*aed0*/  IMAD R220, R2, 0x1000, R19 ;  /* 0x0000100002dc7824 */ /* 0x000fe200078e0213 */
[----:B------:R-:W-:Y:S02]  /*aee0*/  UMOV UR7, 0x40000040 ;  /* 0x4000004000077882 */ /* 0x000fe40000000000 */
[----:B------:R-:W-:Y:S02]  /*aef0*/  FMNMX.FTZ R7, R153, R8, !PT ;  /* 0x0000000899077209 */ /* 0x000fe40007810000 */
        /* <DEDUP_REMOVED lines=109> */
[----:B------:R-:W-:Y:S01]  /*b5d0*/  FFMA.FTZ R153, R181, UR28, -R204 ;  /* 0x0000001cb5997c23 */ /* 0x000fe200080108cc */
[----:B------:R-:W-:Y:S01]  /*b5e0*/  MUFU.EX2 R186, R186 ;  /* 0x000000ba00ba7308 */ /* 0x000fe20000000800 */
[----:B-1----:R-:W-:Y:S01]  /*b5f0*/  F2FP.BF16.F32.PACK_AB R156, R20, R15 ;  /* 0x0000000f149c723e */ /* 0x002fe200000010ff */
        /* <DEDUP_REMOVED lines=11> */
[--C-:B------:R-:W-:Y:S01]  /*b6b0*/  FFMA.FTZ R204, R154, UR28, -R152.reuse ;  /* 0x0000001c9acc7c23 */ /* 0x100fe20008010898 */
[--C-:B------:R-:W-:Y:S01]  /*b6c0*/  FFMA.FTZ R215, R155, UR28, -R152.reuse ;  /* 0x0000001c9bd77c23 */ /* 0x100fe20008010898 */
[----:B------:R-:W-:Y:S01]  /*b6d0*/  FFMA.FTZ R214, R158, UR28, -R152 ;  /* 0x0000001c9ed67c23 */ /* 0x000fe20008010898 */
[----:B------:R-:W1:Y:S01]  /*b6e0*/  MUFU.EX2 R181, R181 ;  /* 0x000000b500b57308 */ /* 0x000e620000000800 */
[----:B0-----:R-:W-:-:S02]  /*b6f0*/  IMAD.MOV R153, RZ, RZ, -R184 ;  /* 0x000000ffff997224 */ /* 0x001fc400078e0ab8 */
[--C-:B------:R-:W-:Y:S01]  /*b700*/  FFMA.FTZ R217, R159, UR28, -R152.reuse ;  /* 0x0000001c9fd97c23 */ /* 0x100fe20008010898 */
[--C-:B------:R-:W-:Y:S01]  /*b710*/  FFMA.FTZ R216, R162, UR28, -R152.reuse ;  /* 0x0000001ca2d87c23 */ /* 0x100fe20008010898 */
[--C-:B------:R-:W-:Y:S01]  /*b720*/  FFMA.FTZ R219, R163, UR28, -R152.reuse ;  /* 0x0000001ca3db7c23 */ /* 0x100fe20008010898 */
[--C-:B------:R-:W-:Y:S01]  /*b730*/  FFMA.FTZ R218, R166, UR28, -R152.reuse ;  /* 0x0000001ca6da7c23 */ /* 0x100fe20008010898 */
[----:B------:R-:W-:Y:S01]  /*b740*/  ISETP.NE.AND P1, PT, R18, R153, PT ;  /* 0x000000991200720c */ /* 0x000fe20003f25270 */
[----:B------:R-:W-:Y:S02]  /*b750*/  VIADD R153, R9, 0x38840 ;  /* 0x0003884009997836 */ /* 0x000fe40000000000 */
[--C-:B------:R-:W-:Y:S01]  /*b760*/  FFMA.FTZ R221, R167, UR28, -R152.reuse ;  /* 0x0000001ca7dd7c23 */ /* 0x100fe20008010898 */
[--C-:B------:R-:W-:Y:S01]  /*b770*/  FFMA.FTZ R170, R170, UR28, -R152.reuse ;  /* 0x0000001caaaa7c23 */ /* 0x100fe20008010898 */
[--C-:B------:R-:W-:Y:S01]  /*b780*/  FFMA.FTZ R171, R171, UR28, -R152.reuse ;  /* 0x0000001cabab7c23 */ /* 0x100fe20008010898 */
[--C-:B------:R-:W-:Y:S01]  /*b790*/  FFMA.FTZ R174, R174, UR28, -R152.reuse ;  /* 0x0000001caeae7c23 */ /* 0x100fe20008010898 */
[----:B------:R-:W-:Y:S01]  /*b7a0*/  PRMT R153, R202, 0x654, R153 ;  /* 0x00000654ca997816 */ /* 0x000fe20000000099 */
[--C-:B------:R-:W-:Y:S01]  /*b7b0*/  FFMA.FTZ R175, R175, UR28, -R152.reuse ;  /* 0x0000001cafaf7c23 */ /* 0x100fe20008010898 */
[--C-:B------:R-:W-:Y:S01]  /*b7c0*/  FFMA.FTZ R178, R178, UR28, -R152.reuse ;  /* 0x0000001cb2b27c23 */ /* 0x100fe20008010898 */
[--C-:B------:R-:W-:Y:S01]  /*b7d0*/  FFMA.FTZ R179, R179, UR28, -R152.reuse ;  /* 0x0000001cb3b37c23 */ /* 0x100fe20008010898 */
[----:B------:R0:W-:Y:S01]  /*b7e0*/  SYNCS.ARRIVE.TRANS64.RED.A1T0 RZ, [R153+URZ], RZ ;  /* 0x000000ff99ff79a7 */ /* 0x0001e2000810043f */
[--C-:B------:R-:W-:Y:S01]  /*b7f0*/  FFMA.FTZ R182, R182, UR28, -R152.reuse ;  /* 0x0000001cb6b67c23 */ /* 0x100fe20008010898 */
[----:B------:R-:W-:Y:S01]  /*b800*/  FFMA.FTZ R183, R183, UR28, -R152 ;  /* 0x0000001cb7b77c23 */ /* 0x000fe20008010898 */
[----:B------:R-:W-:Y:S01]  /*b810*/  @!P1 IMAD R154, R213, 0x40, R22 ;  /* 0x00000040d59a9824 */ /* 0x000fe200078e0216 */
[----:B------:R-:W-:Y:S01]  /*b820*/  MUFU.EX2 R204, R204 ;  /* 0x000000cc00cc7308 */ /* 0x000fe20000000800 */
[----:B------:R-:W-:Y:S01]  /*b830*/  F2FP.BF16.F32.PACK_AB R152, R12, R11 ;  /* 0x0000000b0c98723e */ /* 0x000fe200000010ff */
[----:B-1----:R-:W-:Y:S01]  /*b840*/  FMUL.FTZ R26, R26, R181 ;  /* 0x000000b51a1a7220 */ /* 0x002fe20000410000 */
[----:B------:R-:W-:Y:S01]  /*b850*/  @!P1 IMAD R154, R154, 0x4, R17 ;  /* 0x000000049a9a9824 */ /* 0x000fe200078e0211 */
[----:B------:R-:W-:Y:S01]  /*b860*/  F2FP.BF16.F32.PACK_AB R158, R186, R21 ;  /* 0x00000015ba9e723e */ /* 0x000fe200000010ff */
[-C--:B------:R-:W-:Y:S01]  /*b870*/  FMUL.FTZ R27, R27, R181.reuse ;  /* 0x000000b51b1b7220 */ /* 0x080fe20000410000 */
[-C--:B------:R-:W-:Y:S01]  /*b880*/  FMUL.FTZ R30, R30, R181.reuse ;  /* 0x000000b51e1e7220 */ /* 0x080fe20000410000 */
        /* <DEDUP_REMOVED lines=182> */
.L_x_4987:
[----:B------:R-:W-:Y:S01]  /*c3f0*/  ISETP.LT.AND P1, PT, RZ, UR30, PT ;  /* 0x0000001eff007c0c */ /* 0x000fe2000bf21270 */
[----:B------:R-:W-:Y:S01]  /*c400*/  VIADD R9, R9, 0x38860 ;  /* 0x0003886009097836 */ /* 0x000fe20000000000 */
[----:B------:R-:W-:Y:S01]  /*c410*/  UIADD3 UR30, UR30, -0x1, URZ ;  /* 0xffffffff1e1e7890 */ /* 0x000fe2000fffe03f */
[----:B------:R-:W-:Y:S02]  /*c420*/  IMAD.MOV.U32 R185, RZ, RZ, R8 ;  /* 0x000000ffffb97224 */ /* 0x000fe400078e0008 */
[----:B------:R-:W-:Y:S01]  /*c430*/  IMAD.MOV.U32 R10, RZ, RZ, R7 ;  /* 0x000000ffff0a7224 */ /* 0x000fe200078e0007 */
[----:B------:R-:W-:Y:S01]  /*c440*/  PRMT R9, R202, 0x654, R9 ;  /* 0x00000654ca097816 */ /* 0x000fe20000000009 */
[----:B------:R-:W-:-:S03]  /*c450*/  IMAD.MOV.U32 R213, RZ, RZ, R2 ;  /* 0x000000ffffd57224 */ /* 0x000fc600078e0002 */
[----:B------:R1:W-:Y:S03]  /*c460*/  SYNCS.ARRIVE.TRANS64.RED.A1T0 RZ, [R9+URZ], RZ ;  /* 0x000000ff09ff79a7 */ /* 0x0003e6000810043f */
[----:B------:R-:W-:Y:S05]  /*c470*/  @P1 BRA `(.L_x_4988) ;  /* 0xffffffd000c41947 */ /* 0x000fea000383ffff */
.L_x_4977:
[----:B------:R-:W2:Y:S01]  /*c480*/  SHFL.BFLY PT, R0, R5, 0x2, 0x1f ;  /* 0x0c401f0005007f89 */ /* 0x000ea200000e0000 */
[----:B------:R-:W-:-:S03]  /*c490*/  UIADD3 UR36, UR36, 0x1, URZ ;  /* 0x0000000124247890 */ /* 0x000fc6000fffe03f */
[----:B01----:R-:W0:Y:S01]  /*c4a0*/  SHFL.BFLY PT, R9, R6, 0x2, 0x1f ;  /* 0x0c401f0006097f89 */ /* 0x003e2200000e0000 */
[----:B------:R-:W-:Y:S08]  /*c4b0*/  BAR.ARV 0x8, 0x100 ;  /* 0x0204000000007b1d */ /* 0x000ff00000002000 */
[----:B------:R-:W-:Y:S01]  /*c4c0*/  BAR.SYNC.DEFER_BLOCKING 0xf, 0x100 ;  /* 0x03c4000000007b1d */ /* 0x000fe20000010000 */
[----:B--2---:R-:W-:Y:S01]  /*c4d0*/  FADD.FTZ R4, R0, R5 ;  /* 0x0000000500047221 */ /* 0x004fe20000010000 */
[----:B------:R-:W-:-:S02]  /*c4e0*/  VIADD R5, R2, 0x1 ;  /* 0x0000000102057836 */ /* 0x000fc40000000000 */
[----:B0-----:R-:W-:Y:S02]  /*c4f0*/  FADD.FTZ R9, R9, R6 ;  /* 0x0000000609097221 */ /* 0x001fe40000010000 */
[----:B------:R-:W0:Y:S01]  /*c500*/  SHFL.BFLY PT, R3, R4, 0x1, 0x1f ;  /* 0x0c201f0004037f89 */ /* 0x000e2200000e0000 */
[----:B------:R-:W-:-:S03]  /*c510*/  ISETP.NE.AND P1, PT, R5, 0x2, PT ;  /* 0x000000020500780c */ /* 0x000fc60003f25270 */
[----:B------:R-:W1:Y:S01]  /*c520*/  SHFL.BFLY PT, R10, R9, 0x1, 0x1f ;  /* 0x0c201f00090a7f89 */ /* 0x000e6200000e0000 */
[----:B0-----:R-:W-:Y:S01]  /*c530*/  FADD.FTZ R0, R4, R3 ;  /* 0x0000000304007221 */ /* 0x001fe20000010000 */
[----:B------:R-:W-:Y:S02]  /*c540*/  IMAD.MOV R3, RZ, RZ, -R184 ;  /* 0x000000ffff037224 */ /* 0x000fe400078e0ab8 */
[----:B------:R-:W-:Y:S02]  /*c550*/  IMAD.MOV.U32 R4, RZ, RZ, RZ ;  /* 0x000000ffff047224 */ /* 0x000fe400078e00ff */
[----:B-1----:R-:W-:Y:S01]  /*c560*/  FADD.FTZ R6, R9, R10 ;  /* 0x0000000a09067221 */ /* 0x002fe20000010000 */
[----:B------:R-:W-:Y:S02]  /*c570*/  FSETP.NE.FTZ.AND P2, PT, R0, RZ, PT ;  /* 0x000000ff0000720b */ /* 0x000fe40003f55000 */
[----:B------:R-:W-:Y:S01]  /*c580*/  ISETP.NE.AND P0, PT, R18, R3, PT ;  /* 0x000000031200720c */ /* 0x000fe20003f05270 */
[----:B------:R-:W-:Y:S01]  /*c590*/  IMAD.MOV.U32 R3, RZ, RZ, RZ ;  /* 0x000000ffff037224 */ /* 0x000fe200078e00ff */
[----:B------:R-:W-:-:S02]  /*c5a0*/  FSETP.NE.FTZ.AND P3, PT, R6, RZ, PT ;  /* 0x000000ff0600720b */ /* 0x000fc40003f75000 */
[----:B------:R-:W-:-:S04]  /*c5b0*/  SEL R9, RZ, 0x1, P1 ;  /* 0x00000001ff097807 */ /* 0x000fc80000800000 */
[----:B------:R-:W-:Y:S01]  /*c5c0*/  LOP3.LUT R16, R16, R9, RZ, 0x3c, !PT ;  /* 0x0000000910107212 */ /* 0x000fe200078e3cff */
[----:B------:R-:W-:Y:S02]  /*c5d0*/  IMAD.U32 R9, RZ, RZ, UR28 ;  /* 0x0000001cff097e24 */ /* 0x000fe4000f8e00ff */
        /* <DEDUP_REMOVED lines=78> */
[-C--:B------:R-:W-:Y:S01]  /*cac0*/  FMUL.FTZ R19, R91, R4.reuse ;  /* 0x000000045b137220 */ /* 0x080fe20000410000 */
[----:B------:R-:W-:Y:S02]  /*cad0*/  IMAD.MOV.U32 R0, RZ, RZ, -0x800000 ;  /* 0xff800000ff007424 */ /* 0x000fe400078e00ff */
[-C--:B------:R-:W-:Y:S01]  /*cae0*/  FMUL.FTZ R13, R42, R4.reuse ;  /* 0x000000042a0d7220 */ /* 0x080fe20000410000 */
[-C--:B------:R-:W-:Y:S01]  /*caf0*/  FMUL.FTZ R15, R46, R4.reuse ;  /* 0x000000042e0f7220 */ /* 0x080fe20000410000 */
[-C--:B------:R-:W-:Y:S01]  /*cb00*/  FMUL.FTZ R25, R50, R4.reuse ;  /* 0x0000000432197220 */ /* 0x080fe20000410000 */
[-C--:B------:R-:W-:Y:S01]  /*cb10*/  FMUL.FTZ R33, R58, R4.reuse ;  /* 0x000000043a217220 */ /* 0x080fe20000410000 */
[-C--:B------:R-:W-:Y:S01]  /*cb20*/  FMUL.FTZ R29, R66, R4.reuse ;  /* 0x00000004421d7220 */ /* 0x080fe20000410000 */
[-C--:B------:R-:W-:Y:S01]  /*cb30*/  FMUL.FTZ R91, R94, R4.reuse ;  /* 0x000000045e5b7220 */ /* 0x080fe20000410000 */
[----:B------:R-:W-:Y:S01]  /*cb40*/  @P2 FFMA.FTZ R3, R2, R7, R17 ;  /* 0x0000000702032223 */ /* 0x000fe20000010011 */
        /* <DEDUP_REMOVED lines=61> */
.L_x_4947:
[----:B------:R-:W0:Y:S01]  /*cf20*/  S2R R202, SR_CgaCtaId ;  /* 0x0000000000ca7919 */ /* 0x000e220000008800 */
[----:B------:R-:W-:Y:S01]  /*cf30*/  MOV R17, 0x400 ;  /* 0x0000040000117802 */ /* 0x000fe20000000f00 */
[----:B------:R-:W-:Y:S01]  /*cf40*/  BSSY B0, `(.L_x_4989) ;  /* 0x00002f1000007945 */ /* 0x000fe20003800000 */
[----:B------:R-:W-:Y:S02]  /*cf50*/  BAR.SYNC.DEFER_BLOCKING 0x5, 0x180 ;  /* 0x0146000000007b1d */ /* 0x000fe40000010000 */
[----:B0-----:R-:W-:-:S05]  /*cf60*/  LEA R17, R202, R17, 0x18 ;  /* 0x00000011ca117211 */ /* 0x001fca00078ec0ff */
[----:B------:R-:W0:Y:S02]  /*cf70*/  LDS.128 R4, [R17+0x388d0] ;  /* 0x0388d00011047984 */ /* 0x000e240000000c00 */
[----:B0-----:R-:W-:Y:S02]  /*cf80*/  R2UR UR5, R5 ;  /* 0x00000000050572ca */ /* 0x001fe400000e0000 */
[----:B------:R-:W-:Y:S01]  /*cf90*/  R2UR UR6, R6 ;  /* 0x00000000060672ca */ /* 0x000fe200000e0000 */
[----:B------:R-:W-:Y:S06]  /*cfa0*/  BAR.ARV 0x4, 0x180 ;  /* 0x0106000000007b1d */ /* 0x000fec0000002000 */
[----:B------:R-:W-:Y:S08]  /*cfb0*/  @P0 BRA `(.L_x_4990) ;  /* 0x0000002000240947 */ /* 0x000ff00003800000 */
[----:B------:R-:W0:Y:S01]  /*cfc0*/  S2R R6, SR_SWINHI ;  /* 0x0000000000067919 */ /* 0x000e220000002f00 */
[----:B------:R-:W-:Y:S01]  /*cfd0*/  F2FP.BF16.F32.PACK_AB R9, R27, R9 ;  /* 0x000000091b09723e */ /* 0x000fe200000010ff */
[----:B------:R-:W-:Y:S01]  /*cfe0*/  USHF.L.U32 UR10, UR40, 0x2, URZ ;  /* 0x00000002280a7899 */ /* 0x000fe2000800063f */
[----:B------:R-:W-:Y:S01]  /*cff0*/  F2FP.BF16.F32.PACK_AB R10, R10, R174 ;  /* 0x000000ae0a0a723e */ /* 0x000fe200000010ff */
[----:B------:R-:W-:Y:S01]  /*d000*/  BAR.SYNC.DEFER_BLOCKING 0x1, 0x100 ;  /* 0x0044000000007b1d */ /* 0x000fe20000010000 */
[----:B------:R-:W-:Y:S01]  /*d010*/  F2FP.BF16.F32.PACK_AB R11, R31, R11 ;  /* 0x0000000b1f0b723e */ /* 0x000fe200000010ff */
[----:B------:R-:W-:Y:S01]  /*d020*/  USHF.L.U64.HI UR11, UR40, 0x2, UR39 ;  /* 0x00000002280b7899 */ /* 0x000fe20008010227 */
[----:B------:R-:W-:Y:S02]  /*d030*/  F2FP.BF16.F32.PACK_AB R12, R12, R170 ;  /* 0x000000aa0c0c723e */ /* 0x000fe400000010ff */
[----:B------:R-:W-:Y:S01]  /*d040*/  F2FP.BF16.F32.PACK_AB R13, R43, R13 ;  /* 0x0000000d2b0d723e */ /* 0x000fe200000010ff */
[----:B------:R-:W-:Y:S01]  /*d050*/  ULDC.64 UR8, c[0x0][0xd00] ;  /* 0x0003400000087ab9 */ /* 0x000fe20000000a00 */
[----:B------:R-:W-:Y:S01]  /*d060*/  F2FP.BF16.F32.PACK_AB R14, R14, R167 ;  /* 0x000000a70e0e723e */ /* 0x000fe200000010ff */
[----:B------:R-:W-:Y:S01]  /*d070*/  UISETP.NE.U32.AND UP0, UPT, UR8, URZ, UPT ;  /* 0x0000003f0800728c */ /* 0x000fe2000bf05070 */
[----:B------:R-:W-:Y:S01]  /*d080*/  F2FP.BF16.F32.PACK_AB R15, R47, R15 ;  /* 0x0000000f2f0f723e */ /* 0x000fe200000010ff */
[----:B------:R-:W-:Y:S01]  /*d090*/  UIADD3 UR4, UP1, UR10, UR8, URZ ;  /* 0x000000080a047290 */ /* 0x000fe2000ff3e03f */
[----:B------:R-:W-:Y:S01]  /*d0a0*/  F2FP.BF16.F32.PACK_AB R24, R24, R166 ;  /* 0x000000a61818723e */ /* 0x000fe200000010ff */
[----:B------:R-:W-:Y:S01]  /*d0b0*/  UISETP.NE.AND.EX UP0, UPT, UR9, URZ, UPT, UP0 ;  /* 0x0000003f0900728c */ /* 0x000fe2000bf05300 */
[----:B------:R-:W-:Y:S01]  /*d0c0*/  F2FP.BF16.F32.PACK_AB R25, R51, R25 ;  /* 0x000000193319723e */ /* 0x000fe200000010ff */
[----:B------:R-:W-:Y:S01]  /*d0d0*/  UIADD3.X UR7, UR11, UR9, URZ, UP1, !UPT ;  /* 0x000000090b077290 */ /* 0x000fe20008ffe43f */
[----:B------:R-:W-:-:S02]  /*d0e0*/  F2FP.BF16.F32.PACK_AB R32, R32, R164 ;  /* 0x000000a42020723e */ /* 0x000fc400000010ff */
[----:B------:R-:W-:Y:S01]  /*d0f0*/  F2FP.BF16.F32.PACK_AB R33, R59, R33 ;  /* 0x000000213b21723e */ /* 0x000fe200000010ff */
[----:B------:R-:W-:Y:S01]  /*d100*/  ULDC.64 UR8, c[0x0][0xd08] ;  /* 0x0003420000087ab9 */ /* 0x000fe20000000a00 */
[----:B------:R-:W-:Y:S02]  /*d110*/  F2FP.BF16.F32.PACK_AB R28, R28, R161 ;  /* 0x000000a11c1c723e */ /* 0x000fe400000010ff */
[----:B------:R-:W-:Y:S02]  /*d120*/  F2FP.BF16.F32.PACK_AB R29, R67, R29 ;  /* 0x0000001d431d723e */ /* 0x000fe400000010ff */
[----:B------:R-:W-:Y:S02]  /*d130*/  F2FP.BF16.F32.PACK_AB R31, R71, R70 ;  /* 0x00000046471f723e */ /* 0x000fe400000010ff */
[----:B------:R-:W-:Y:S02]  /*d140*/  F2FP.BF16.F32.PACK_AB R80, R81, R80 ;  /* 0x000000505150723e */ /* 0x000fe400000010ff */
[----:B------:R-:W-:-:S02]  /*d150*/  F2FP.BF16.F32.PACK_AB R81, R83, R82 ;  /* 0x000000525351723e */ /* 0x000fc400000010ff */
[----:B------:R-:W-:Y:S02]  /*d160*/  MOV R4, R17 ;  /* 0x0000001100047202 */ /* 0x000fe40000000f00 */
[----:B0-----:R-:W-:Y:S02]  /*d170*/  MOV R5, R6 ;  /* 0x0000000600057202 */ /* 0x001fe40000000f00 */
[----:B------:R-:W-:Y:S02]  /*d180*/  F2FP.BF16.F32.PACK_AB R88, R89, R88 ;  /* 0x000000585958723e */ /* 0x000fe400000010ff */
[----:B------:R-:W-:Y:S01]  /*d190*/  F2FP.BF16.F32.PACK_AB R82, R85, R84 ;  /* 0x000000545552723e */ /* 0x000fe200000010ff */
[----:B------:R-:W-:Y:S01]  /*d1a0*/  IMAD.WIDE R122, R203, 0x2, R4 ;  /* 0x00000002cb7a7825 */ /* 0x000fe200078e0204 */
[----:B------:R-:W-:Y:S02]  /*d1b0*/  F2FP.BF16.F32.PACK_AB R83, R87, R86 ;  /* 0x000000565753723e */ /* 0x000fe400000010ff */
[----:B------:R-:W-:-:S02]  /*d1c0*/  F2FP.BF16.F32.PACK_AB R89, R19, R90 ;  /* 0x0000005a1359723e */ /* 0x000fc400000010ff */
[C---:B------:R-:W-:Y:S02]  /*d1d0*/  IADD3 R177, P1, R122.reuse, 0x20, RZ ;  /* 0x000000207ab17810 */ /* 0x040fe40007f3e0ff */
[C---:B------:R-:W-:Y:S02]  /*d1e0*/  IADD3 R52, P6, R122.reuse, 0x2020, RZ ;  /* 0x000020207a347810 */ /* 0x040fe40007fde0ff */
[----:B------:R-:W-:Y:S01]  /*d1f0*/  LOP3.LUT R36, R177, 0x380, RZ, 0xc0, !PT ;  /* 0x00000380b1247812 */ /* 0x000fe200078ec0ff */
[--C-:B------:R-:W-:Y:S01]  /*d200*/  IMAD.X R37, RZ, RZ, R123.reuse, P1 ;  /* 0x000000ffff257224 */ /* 0x100fe200008e067b */
[----:B------:R-:W-:Y:S01]  /*d210*/  IADD3 R179, P0, R122, 0x40, RZ ;  /* 0x000000407ab37810 */ /* 0x000fe20007f1e0ff */
[--C-:B------:R-:W-:Y:S01]  /*d220*/  IMAD.X R53, RZ, RZ, R123.reuse, P6 ;  /* 0x000000ffff357224 */ /* 0x100fe200030e067b */
[----:B------:R-:W-:Y:S02]  /*d230*/  SHF.R.U64 R36, R36, 0x3, RZ ;  /* 0x0000000324247819 */ /* 0x000fe400000012ff */
[----:B------:R-:W-:Y:S01]  /*d240*/  IADD3 R181, P4, R122, 0x60, RZ ;  /* 0x000000607ab57810 */ /* 0x000fe20007f9e0ff */
[----:B------:R-:W-:Y:S01]  /*d250*/  IMAD.X R41, RZ, RZ, R123, P0 ;  /* 0x000000ffff297224 */ /* 0x000fe200000e067b */
[----:B------:R-:W-:-:S02]  /*d260*/  LOP3.LUT R36, R36, R177, RZ, 0x3c, !PT ;  /* 0x000000b124247212 */ /* 0x000fc400078e3cff */
[----:B------:R-:W-:Y:S01]  /*d270*/  LOP3.LUT R177, R52, 0x380, RZ, 0xc0, !PT ;  /* 0x0000038034b17812 */ /* 0x000fe200078ec0ff */
[--C-:B------:R-:W-:Y:S01]  /*d280*/  IMAD.X R45, RZ, RZ, R123.reuse, P4 ;  /* 0x000000ffff2d7224 */ /* 0x100fe200020e067b */
[C---:B------:R-:W-:Y:S02]  /*d290*/  IADD3 R183, P3, R122.reuse, 0x2000, RZ ;  /* 0x000020007ab77810 */ /* 0x040fe40007f7e0ff */
[----:B------:R-:W-:Y:S02]  /*d2a0*/  LOP3.LUT R44, R181, 0x380, RZ, 0xc0, !PT ;  /* 0x00000380b52c7812 */ /* 0x000fe400078ec0ff */
[----:B------:R-:W-:Y:S01]  /*d2b0*/  SHF.R.U64 R177, R177, 0x3, RZ ;  /* 0x00000003b1b17819 */ /* 0x000fe200000012ff */
[----:B------:R-:W-:Y:S01]  /*d2c0*/  IMAD.X R49, RZ, RZ, R123, P3 ;  /* 0x000000ffff317224 */ /* 0x000fe200018e067b */
[----:B------:R-:W-:Y:S02]  /*d2d0*/  IADD3 R8, P0, R122, 0x4020, RZ ;  /* 0x000040207a087810 */ /* 0x000fe40007f1e0ff */
[----:B------:R-:W-:-:S02]  /*d2e0*/  LOP3.LUT R40, R179, 0x380, RZ, 0xc0, !PT ;  /* 0x00000380b3287812 */ /* 0x000fc400078ec0ff */
[C---:B------:R-:W-:Y:S01]  /*d2f0*/  LOP3.LUT R21, R122.reuse, 0x380, RZ, 0xc0, !PT ;  /* 0x000003807a157812 */ /* 0x040fe200078ec0ff */
[--C-:B------:R-:W-:Y:S01]  /*d300*/  IMAD.X R69, RZ, RZ, R123.reuse, P0 ;  /* 0x000000ffff457224 */ /* 0x100fe200000e067b */
[----:B------:R-:W-:Y:S02]  /*d310*/  LOP3.LUT R48, R183, 0x380, RZ, 0xc0, !PT ;  /* 0x00000380b7307812 */ /* 0x000fe400078ec0ff */
[C---:B------:R-:W-:Y:S02]  /*d320*/  IADD3 R56, P5, R122.reuse, 0x2040, RZ ;  /* 0x000020407a387810 */ /* 0x040fe40007fbe0ff */
[C---:B------:R-:W-:Y:S02]  /*d330*/  IADD3 R60, P2, R122.reuse, 0x2060, RZ ;  /* 0x000020607a3c7810 */ /* 0x040fe40007f5e0ff */
[----:B------:R-:W-:Y:S01]  /*d340*/  IADD3 R64, P1, R122, 0x4000, RZ ;  /* 0x000040007a407810 */ /* 0x000fe20007f3e0ff */
[--C-:B------:R-:W-:Y:S01]  /*d350*/  IMAD.X R57, RZ, RZ, R123.reuse, P5 ;  /* 0x000000ffff397224 */ /* 0x100fe200028e067b */
[----:B------:R-:W-:Y:S01]  /*d360*/  SHF.R.U64 R44, R44, 0x3, RZ ;  /* 0x000000032c2c7819 */ /* 0x000fe200000012ff */
[--C-:B------:R-:W-:Y:S01]  /*d370*/  IMAD.X R61, RZ, RZ, R123.reuse, P2 ;  /* 0x000000ffff3d7224 */ /* 0x100fe200010e067b */
[----:B------:R-:W-:Y:S01]  /*d380*/  LOP3.LUT R52, R177, R52, RZ, 0x3c, !PT ;  /* 0x00000034b1347212 */ /* 0x000fe200078e3cff */
[----:B------:R-:W-:Y:S01]  /*d390*/  IMAD.X R65, RZ, RZ, R123, P1 ;  /* 0x000000ffff417224 */ /* 0x000fe200008e067b */
[----:B------:R-:W-:-:S02]  /*d3a0*/  SHF.R.U64 R40, R40, 0x3, RZ ;  /* 0x0000000328287819 */ /* 0x000fc400000012ff */
[----:B------:R-:W-:Y:S02]  /*d3b0*/  LOP3.LUT R177, R8, 0x380, RZ, 0xc0, !PT ;  /* 0x0000038008b17812 */ /* 0x000fe400078ec0ff */
[----:B------:R-:W-:Y:S02]  /*d3c0*/  SHF.R.U64 R21, R21, 0x3, RZ ;  /* 0x0000000315157819 */ /* 0x000fe400000012ff */
[----:B------:R-:W-:Y:S02]  /*d3d0*/  SHF.R.U64 R48, R48, 0x3, RZ ;  /* 0x0000000330307819 */ /* 0x000fe400000012ff */
[----:B------:R-:W-:Y:S02]  /*d3e0*/  LOP3.LUT R44, R44, R181, RZ, 0x3c, !PT ;  /* 0x000000b52c2c7212 */ /* 0x000fe400078e3cff */
[----:B------:R-:W-:Y:S02]  /*d3f0*/  LOP3.LUT R40, R40, R179, RZ, 0x3c, !PT ;  /* 0x000000b328287212 */ /* 0x000fe400078e3cff */
[----:B------:R-:W-:-:S02]  /*d400*/  LOP3.LUT R181, R60, 0x380, RZ, 0xc0, !PT ;  /* 0x000003803cb57812 */ /* 0x000fc400078ec0ff */
[----:B------:R-:W-:Y:S02]  /*d410*/  SHF.R.U64 R177, R177, 0x3, RZ ;  /* 0x00000003b1b17819 */ /* 0x000fe400000012ff */
        /* <DEDUP_REMOVED lines=17> */
[----:B------:R-:W-:Y:S02]  /*d530*/  LOP3.LUT R68, R177, R8, RZ, 0x3c, !PT ;  /* 0x00000008b1447212 */ /* 0x000fe400078e3cff */
[----:B------:R-:W-:Y:S02]  /*d540*/  SHF.R.U64 R179, R179, 0x3, RZ ;  /* 0x00000003b3b37819 */ /* 0x000fe400000012ff */
[----:B------:R-:W-:Y:S02]  /*d550*/  F2FP.BF16.F32.PACK_AB R8, R20, R175 ;  /* 0x000000af1408723e */ /* 0x000fe400000010ff */
[----:B------:R-:W-:-:S02]  /*d560*/  MOV R122, R122 ;  /* 0x0000007a007a7202 */ /* 0x000fc40000000f00 */
[----:B------:R-:W-:Y:S02]  /*d570*/  LOP3.LUT R27, R6, 0x380, RZ, 0xc0, !PT ;  /* 0x00000380061b7812 */ /* 0x000fe400078ec0ff */
[----:B------:R-:W-:Y:S01]  /*d580*/  LOP3.LUT R175, R26, 0x380, RZ, 0xc0, !PT ;  /* 0x000003801aaf7812 */ /* 0x000fe200078ec0ff */
[----:B------:R0:W-:Y:S01]  /*d590*/  STSM.16.M88.4 [R122], R8 ;  /* 0x000000087a007844 */ /* 0x0001e20000000200 */
[----:B------:R-:W-:Y:S02]  /*d5a0*/  SHF.R.U64 R183, R183, 0x3, RZ ;  /* 0x00000003b7b77819 */ /* 0x000fe400000012ff */
[----:B------:R-:W-:Y:S02]  /*d5b0*/  LOP3.LUT R60, R181, R60, RZ, 0x3c, !PT ;  /* 0x0000003cb53c7212 */ /* 0x000fe400078e3cff */
[----:B------:R-:W-:Y:S02]  /*d5c0*/  LOP3.LUT R123, R30, 0x380, RZ, 0xc0, !PT ;  /* 0x000003801e7b7812 */ /* 0x000fe400078ec0ff */
[----:B------:R-:W-:-:S02]  /*d5d0*/  LOP3.LUT R56, R179, R56, RZ, 0x3c, !PT ;  /* 0x00000038b3387212 */ /* 0x000fc400078e3cff */
[----:B------:R-:W-:Y:S02]  /*d5e0*/  LOP3.LUT R181, R106, 0x380, RZ, 0xc0, !PT ;  /* 0x000003806ab57812 */ /* 0x000fe400078ec0ff */
[----:B------:R-:W-:Y:S02]  /*d5f0*/  LOP3.LUT R179, R102, 0x380, RZ, 0xc0, !PT ;  /* 0x0000038066b37812 */ /* 0x000fe400078ec0ff */
[----:B------:R-:W-:Y:S02]  /*d600*/  SHF.R.U64 R27, R27, 0x3, RZ ;  /* 0x000000031b1b7819 */ /* 0x000fe400000012ff */
[----:B------:R-:W-:Y:S02]  /*d610*/  SHF.R.U64 R175, R175, 0x3, RZ ;  /* 0x00000003afaf7819 */ /* 0x000fe400000012ff */
[----:B------:R-:W-:Y:S02]  /*d620*/  LOP3.LUT R64, R183, R64, RZ, 0x3c, !PT ;  /* 0x00000040b7407212 */ /* 0x000fe400078e3cff */
[----:B------:R-:W-:-:S02]  /*d630*/  LOP3.LUT R183, R110, 0x380, RZ, 0xc0, !PT ;  /* 0x000003806eb77812 */ /* 0x000fc400078ec0ff */
[----:B------:R-:W-:Y:S02]  /*d640*/  SHF.R.U64 R123, R123, 0x3, RZ ;  /* 0x000000037b7b7819 */ /* 0x000fe400000012ff */
[----:B------:R-:W-:Y:S02]  /*d650*/  MOV R36, R36 ;  /* 0x0000002400247202 */ /* 0x000fe40000000f00 */
        /* <DEDUP_REMOVED lines=8> */
[----:B------:R-:W-:Y:S02]  /*d6e0*/  LOP3.LUT R20, R175, R26, RZ, 0x3c, !PT ;  /* 0x0000001aaf147212 */ /* 0x000fe400078e3cff */
[----:B------:R-:W-:Y:S02]  /*d6f0*/  MOV R40, R40 ;  /* 0x0000002800287202 */ /* 0x000fe40000000f00 */
[----:B------:R-:W-:-:S02]  /*d700*/  MOV R44, R44 ;  /* 0x0000002c002c7202 */ /* 0x000fc40000000f00 */
[----:B------:R-:W-:Y:S01]  /*d710*/  F2FP.BF16.F32.PACK_AB R26, R163, R165 ;  /* 0x000000a5a31a723e */ /* 0x000fe200000010ff */
[----:B------:R-:W-:Y:S01]  /*d720*/  STSM.16.M88.4 [R40], R12 ;  /* 0x0000000c28007844 */ /* 0x000fe20000000200 */
[----:B------:R-:W-:Y:S02]  /*d730*/  F2FP.BF16.F32.PACK_AB R27, R55, R54 ;  /* 0x00000036371b723e */ /* 0x000fe400000010ff */
[----:B------:R-:W-:Y:S02]  /*d740*/  SHF.R.U64 R183, R183, 0x3, RZ ;  /* 0x00000003b7b77819 */ /* 0x000fe400000012ff */
[----:B------:R-:W-:Y:S01]  /*d750*/  LOP3.LUT R118, R123, R30, RZ, 0x3c, !PT ;  /* 0x0000001e7b767212 */ /* 0x000fe200078e3cff */
[----:B------:R-:W-:Y:S01]  /*d760*/  STSM.16.M88.4 [R44], R24 ;  /* 0x000000182c007844 */ /* 0x000fe20000000200 */
[----:B------:R-:W-:Y:S02]  /*d770*/  MOV R48, R48 ;  /* 0x0000003000307202 */ /* 0x000fe40000000f00 */
[----:B------:R-:W-:-:S02]  /*d780*/  F2FP.BF16.F32.PACK_AB R34, R160, R162 ;  /* 0x000000a2a022723e */ /* 0x000fc400000010ff */
[----:B------:R-:W-:Y:S02]  /*d790*/  F2FP.BF16.F32.PACK_AB R35, R63, R62 ;  /* 0x0000003e3f23723e */ /* 0x000fe400000010ff */
[----:B------:R-:W-:Y:S02]  /*d7a0*/  LOP3.LUT R106, R181, R106, RZ, 0x3c, !PT ;  /* 0x0000006ab56a7212 */ /* 0x000fe400078e3cff */
[----:B------:R-:W-:Y:S01]  /*d7b0*/  MOV R52, R52 ;  /* 0x0000003400347202 */ /* 0x000fe20000000f00 */
[----:B------:R-:W-:Y:S01]  /*d7c0*/  STSM.16.M88.4 [R48], R32 ;  /* 0x0000002030007844 */ /* 0x000fe20000000200 */
[----:B------:R-:W-:Y:S02]  /*d7d0*/  F2FP.BF16.F32.PACK_AB R30, R152, R159 ;  /* 0x0000009f981e723e */ /* 0x000fe400000010ff */
[----:B------:R-:W-:Y:S02]  /*d7e0*/  LOP3.LUT R102, R179, R102, RZ, 0x3c, !PT ;  /* 0x00000066b3667212 */ /* 0x000fe400078e3cff */
[----:B------:R-:W-:Y:S01]  /*d7f0*/  MOV R56, R56 ;  /* 0x0000003800387202 */ /* 0x000fe20000000f00 */
[----:B------:R-:W-:Y:S01]  /*d800*/  STSM.16.M88.4 [R52], R28 ;  /* 0x0000001c34007844 */ /* 0x000fe20000000200 */
[----:B0-----:R-:W-:-:S02]  /*d810*/  F2FP.BF16.F32.PACK_AB R8, R73, R154 ;  /* 0x0000009a4908723e */ /* 0x001fc400000010ff */
[----:B------:R-:W-:Y:S02]  /*d820*/  F2FP.BF16.F32.PACK_AB R9, R75, R74 ;  /* 0x0000004a4b09723e */ /* 0x000fe400000010ff */
[----:B------:R-:W-:Y:S02]  /*d830*/  F2FP.BF16.F32.PACK_AB R10, R77, R76 ;  /* 0x0000004c4d0a723e */ /* 0x000fe400000010ff */
[----:B------:R-:W-:Y:S02]  /*d840*/  F2FP.BF16.F32.PACK_AB R11, R79, R78 ;  /* 0x0000004e4f0b723e */ /* 0x000fe400000010ff */
[----:B------:R-:W-:Y:S02]  /*d850*/  MOV R60, R60 ;  /* 0x0000003c003c7202 */ /* 0x000fe40000000f00 */
[----:B------:R-:W-:Y:S01]  /*d860*/  F2FP.BF16.F32.PACK_AB R96, R97, R96 ;  /* 0x000000606160723e */ /* 0x000fe200000010ff */
[----:B------:R0:W-:Y:S01]  /*d870*/  STSM.16.M88.4 [R56], R8 ;  /* 0x0000000838007844 */ /* 0x0001e20000000200 */
[----:B------:R-:W-:-:S02]  /*d880*/  LOP3.LUT R110, R183, R110, RZ, 0x3c, !PT ;  /* 0x0000006eb76e7212 */ /* 0x000fc400078e3cff */
[----:B------:R-:W-:Y:S01]  /*d890*/  MOV R64, R64 ;  /* 0x0000004000407202 */ /* 0x000fe20000000f00 */
[----:B------:R-:W-:Y:S01]  /*d8a0*/  STSM.16.M88.4 [R60], R80 ;  /* 0x000000503c007844 */ /* 0x000fe20000000200 */
        /* <DEDUP_REMOVED lines=14> */
[----:B------:R-:W-:Y:S01]  /*d990*/  UISETP.NE.U32.AND UP1, UPT, UR8, URZ, UPT ;  /* 0x0000003f0800728c */ /* 0x000fe2000bf25070 */
[----:B------:R-:W-:Y:S01]  /*d9a0*/  F2FP.BF16.F32.PACK_AB R99, R46, R42 ;  /* 0x0000002a2e63723e */ /* 0x000fe200000010ff */
[----:B0-----:R-:W-:Y:S01]  /*d9b0*/  IMAD.U32 R10, RZ, RZ, UR4 ;  /* 0x00000004ff0a7e24 */ /* 0x001fe2000f8e00ff */
[----:B------:R-:W-:Y:S01]  /*d9c0*/  MOV R102, R102 ;  /* 0x0000006600667202 */ /* 0x000fe20000000f00 */
[----:B------:R-:W-:Y:S01]  /*d9d0*/  IMAD.U32 R11, RZ, RZ, UR7 ;  /* 0x00000007ff0b7e24 */ /* 0x000fe2000f8e00ff */
[----:B------:R-:W-:Y:S01]  /*d9e0*/  F2FP.BF16.F32.PACK_AB R105, R58, R50 ;  /* 0x000000323a69723e */ /* 0x000fe200000010ff */
[----:B------:R-:W-:Y:S01]  /*d9f0*/  STSM.16.M88.4 [R68], R96 ;  /* 0x0000006044007844 */ /* 0x000fe20000000200 */
[----:B------:R-:W-:-:S02]  /*da00*/  F2FP.BF16.F32.PACK_AB R106, R109, R108 ;  /* 0x0000006c6d6a723e */ /* 0x000fc400000010ff */
[----:B------:R-:W-:Y:S02]  /*da10*/  F2FP.BF16.F32.PACK_AB R107, R72, R66 ;  /* 0x00000042486b723e */ /* 0x000fe400000010ff */
[----:B------:R-:W-:Y:S02]  /*da20*/  F2FP.BF16.F32.PACK_AB R152, R113, R112 ;  /* 0x000000707198723e */ /* 0x000fe400000010ff */
[----:B------:R-:W-:Y:S01]  /*da30*/  F2FP.BF16.F32.PACK_AB R154, R117, R116 ;  /* 0x00000074759a723e */ /* 0x000fe200000010ff */
[----:B------:R-:W-:Y:S01]  /*da40*/  STSM.16.M88.4 [R102], R104 ;  /* 0x0000006866007844 */ /* 0x000fe20000000200 */
[----:B------:R-:W-:Y:S02]  /*da50*/  MOV R110, R110 ;  /* 0x0000006e006e7202 */ /* 0x000fe40000000f00 */
[----:B------:R-:W-:Y:S01]  /*da60*/  F2FP.BF16.F32.PACK_AB R121, R158, R157 ;  /* 0x0000009d9e79723e */ /* 0x000fe200000010ff */
[----:B------:R0:W-:Y:S01]  /*da70*/  STSM.16.M88.4 [R6], R152 ;  /* 0x0000009806007844 */ /* 0x0001e20000000200 */
        /* <DEDUP_REMOVED lines=8> */
[----:B------:R-:W-:Y:S01]  /*db00*/  MOV R118, R118 ;  /* 0x0000007600767202 */ /* 0x000fe20000000f00 */
[----:B------:R-:W-:Y:S01]  /*db10*/  STSM.16.M88.4 [R114], R128 ;  /* 0x0000008072007844 */ /* 0x000fe20000000200 */
[----:B------:R-:W-:Y:S02]  /*db20*/  F2FP.BF16.F32.PACK_AB R138, R141, R140 ;  /* 0x0000008c8d8a723e */ /* 0x000fe400000010ff */
[----:B------:R-:W-:Y:S02]  /*db30*/  F2FP.BF16.F32.PACK_AB R139, R143, R142 ;  /* 0x0000008e8f8b723e */ /* 0x000fe400000010ff */
[----:B------:R-:W-:Y:S02]  /*db40*/  F2FP.BF16.F32.PACK_AB R145, R147, R146 ;  /* 0x000000929391723e */ /* 0x000fe400000010ff */
[----:B------:R-:W-:Y:S01]  /*db50*/  MOV R20, R20 ;  /* 0x0000001400147202 */ /* 0x000fe20000000f00 */
[----:B------:R-:W-:Y:S01]  /*db60*/  STSM.16.M88.4 [R118], R136 ;  /* 0x0000008876007844 */ /* 0x000fe20000000200 */
[----:B------:R-:W-:-:S02]  /*db70*/  F2FP.BF16.F32.PACK_AB R146, R149, R148 ;  /* 0x000000949592723e */ /* 0x000fc400000010ff */
[----:B------:R-:W-:Y:S02]  /*db80*/  F2FP.BF16.F32.PACK_AB R147, R151, R150 ;  /* 0x000000969793723e */ /* 0x000fe400000010ff */
[----:B------:R-:W-:-:S03]  /*db90*/  PLOP3.LUT P0, PT, PT, PT, UP0, 0x80, 0x0 ;  /* 0x000000000000781c */ /* 0x000fc60003f0f008 */
[----:B------:R1:W-:Y:S01]  /*dba0*/  STSM.16.M88.4 [R20], R144 ;  /* 0x0000009014007844 */ /* 0x0003e20000000200 */
[----:B------:R-:W-:Y:S01]  /*dbb0*/  BAR.SYNC.DEFER_BLOCKING 0x1, 0x100 ;  /* 0x0044000000007b1d */ /* 0x000fe20000010000 */
[----:B------:R-:W-:Y:S01]  /*dbc0*/  UISETP.NE.AND.EX UP1, UPT, UR9, URZ, UPT, UP1 ;  /* 0x0000003f0900728c */ /* 0x000fe2000bf25310 */
[----:B------:R-:W-:-:S05]  /*dbd0*/  IMAD R9, R198, 0x40, R23 ;  /* 0x00000040c6097824 */ /* 0x000fca00078e0217 */
[----:B------:R-:W-:-:S05]  /*dbe0*/  PLOP3.LUT P6, PT, PT, PT, UP1, 0x80, 0x0 ;  /* 0x000000000000781c */ /* 0x000fca0003fcf018 */
[----:B------:R-:W-:-:S04]  /*dbf0*/  @UP1 UIADD3 UR8, UP2, UR10, UR8, URZ ;  /* 0x000000080a081290 */ /* 0x000fc8000ff5e03f */
[----:B------:R-:W-:Y:S01]  /*dc00*/  @UP1 UIADD3.X UR9, UR11, UR9, URZ, UP2, !UPT ;  /* 0x000000090b091290 */ /* 0x000fe200097fe43f */
[----:B------:R-:W-:Y:S01]  /*dc10*/  IMAD.WIDE R8, R9, 0x2, R4 ;  /* 0x0000000209087825 */ /* 0x000fe200078e0204 */
[----:B------:R-:W-:-:S03]  /*dc20*/  ULDC UR4, c[0x0][0xb88] ;  /* 0x0002e20000047ab9 */ /* 0x000fc60000000800 */
[----:B------:R-:W-:Y:S01]  /*dc30*/  IMAD.U32 R4, RZ, RZ, UR4 ;  /* 0x00000004ff047e24 */ /* 0x000fe2000f8e00ff */
[----:B0-----:R-:W2:Y:S01]  /*dc40*/  @P0 LDG.E R6, desc[UR44][R10.64] ;  /* 0x0000002c0a060981 */ /* 0x001ea2000c1e1900 */
[----:B-1----:R-:W-:Y:S01]  /*dc50*/  IMAD.U32 R20, RZ, RZ, UR8 ;  /* 0x00000008ff147e24 */ /* 0x002fe2000f8e00ff */
[C---:B------:R-:W-:Y:S01]  /*dc60*/  IADD3 R13, P2, R8.reuse, 0x1000, RZ ;  /* 0x00001000080d7810 */ /* 0x040fe20007f5e0ff */
[----:B------:R-:W-:Y:S01]  /*dc70*/  IMAD.U32 R21, RZ, RZ, UR9 ;  /* 0x00000009ff157e24 */ /* 0x000fe2000f8e00ff */
[C---:B------:R-:W-:Y:S02]  /*dc80*/  IADD3 R25, P1, R8.reuse, 0x2000, RZ ;  /* 0x0000200008197810 */ /* 0x040fe40007f3e0ff */
[----:B------:R-:W-:Y:S02]  /*dc90*/  P2R R14, PR, RZ, 0x4 ;  /* 0x00000004ff0e7803 */ /* 0x000fe40000000000 */
[----:B------:R0:W5:Y:S01]  /*dca0*/  @P6 LDG.E R4, desc[UR44][R20.64] ;  /* 0x0000002c14046981 */ /* 0x000162000c1e1900 */
[----:B------:R-:W-:-:S02]  /*dcb0*/  IADD3 R29, P2, R8, 0x3000, RZ ;  /* 0x00003000081d7810 */ /* 0x000fc40007f5e0ff */
[C---:B------:R-:W-:Y:S02]  /*dcc0*/  IADD3 R33, P3, R8.reuse, 0x4000, RZ ;  /* 0x0000400008217810 */ /* 0x040fe40007f7e0ff */
[C---:B------:R-:W-:Y:S02]  /*dcd0*/  IADD3 R37, P4, R8.reuse, 0x5000, RZ ;  /* 0x0000500008257810 */ /* 0x040fe40007f9e0ff */
[----:B------:R-:W-:Y:S02]  /*dce0*/  IADD3 R41, P5, R8, 0x6000, RZ ;  /* 0x0000600008297810 */ /* 0x000fe40007fbe0ff */
[----:B------:R-:W-:Y:S02]  /*dcf0*/  LOP3.LUT R12, R13, 0x380, RZ, 0xc0, !PT ;  /* 0x000003800d0c7812 */ /* 0x000fe400078ec0ff */
[----:B------:R-:W-:Y:S02]  /*dd00*/  LOP3.LUT R24, R25, 0x380, RZ, 0xc0, !PT ;  /* 0x0000038019187812 */ /* 0x000fe400078ec0ff */
[----:B------:R-:W-:-:S02]  /*dd10*/  LOP3.LUT R28, R29, 0x380, RZ, 0xc0, !PT ;  /* 0x000003801d1c7812 */ /* 0x000fc400078ec0ff */
[----:B------:R-:W-:Y:S02]  /*dd20*/  LOP3.LUT R32, R33, 0x380, RZ, 0xc0, !PT ;  /* 0x0000038021207812 */ /* 0x000fe400078ec0ff */
[----:B------:R-:W-:Y:S02]  /*dd30*/  LOP3.LUT R36, R37, 0x380, RZ, 0xc0, !PT ;  /* 0x0000038025247812 */ /* 0x000fe400078ec0ff */
[----:B------:R-:W-:Y:S01]  /*dd40*/  LOP3.LUT R40, R41, 0x380, RZ, 0xc0, !PT ;  /* 0x0000038029287812 */ /* 0x000fe200078ec0ff */
[----:B------:R-:W-:Y:S01]  /*dd50*/  UMOV UR4, URZ ;  /* 0x0000003f00047c82 */ /* 0x000fe20008000000 */
[----:B------:R-:W-:Y:S02]  /*dd60*/  SHF.R.U64 R12, R12, 0x3, RZ ;  /* 0x000000030c0c7819 */ /* 0x000fe400000012ff */
[----:B------:R-:W-:Y:S02]  /*dd70*/  SHF.R.U64 R24, R24, 0x3, RZ ;  /* 0x0000000318187819 */ /* 0x000fe400000012ff */
[----:B------:R-:W-:-:S02]  /*dd80*/  SHF.R.U64 R28, R28, 0x3, RZ ;  /* 0x000000031c1c7819 */ /* 0x000fc400000012ff */
[----:B------:R-:W-:Y:S02]  /*dd90*/  SHF.R.U64 R32, R32, 0x3, RZ ;  /* 0x0000000320207819 */ /* 0x000fe400000012ff */
[----:B------:R-:W-:Y:S02]  /*dda0*/  SHF.R.U64 R36, R36, 0x3, RZ ;  /* 0x0000000324247819 */ /* 0x000fe400000012ff */
[----:B------:R-:W-:Y:S02]  /*ddb0*/  SHF.R.U64 R40, R40, 0x3, RZ ;  /* 0x0000000328287819 */ /* 0x000fe400000012ff */
[----:B------:R-:W-:Y:S02]  /*ddc0*/  LOP3.LUT R12, R12, R13, RZ, 0x3c, !PT ;  /* 0x0000000d0c0c7212 */ /* 0x000fe400078e3cff */
[----:B------:R-:W-:Y:S02]  /*ddd0*/  LOP3.LUT R24, R24, R25, RZ, 0x3c, !PT ;  /* 0x0000001918187212 */ /* 0x000fe400078e3cff */
[----:B------:R-:W-:-:S02]  /*dde0*/  LOP3.LUT R28, R28, R29, RZ, 0x3c, !PT ;  /* 0x0000001d1c1c7212 */ /* 0x000fc400078e3cff */
[----:B------:R-:W-:Y:S02]  /*ddf0*/  LOP3.LUT R32, R32, R33, RZ, 0x3c, !PT ;  /* 0x0000002120207212 */ /* 0x000fe400078e3cff */
[----:B------:R-:W-:Y:S02]  /*de00*/  LOP3.LUT R36, R36, R37, RZ, 0x3c, !PT ;  /* 0x0000002524247212 */ /* 0x000fe400078e3cff */
[----:B------:R-:W-:Y:S02]  /*de10*/  LOP3.LUT R40, R40, R41, RZ, 0x3c, !PT ;  /* 0x0000002928287212 */ /* 0x000fe400078e3cff */
[----:B--2---:R-:W-:Y:S01]  /*de20*/  @P0 R2UR UR4, R6 ;  /* 0x00000000060402ca */ /* 0x004fe200000e0000 */
[----:B0-----:R-:W-:-:S14]  /*de30*/  @P6 BRA `(.L_x_4991) ;  /* 0x0000000000106947 */ /* 0x001fdc0003800000 */
[----:B------:R-:W-:Y:S05]  /*de40*/  @!P0 BRA `(.L_x_4991) ;  /* 0x00000000000c8947 */ /* 0x000fea0003800000 */
[----:B------:R-:W2:Y:S04]  /*de50*/  LDG.E R5, desc[UR44][R10.64] ;  /* 0x0000002c0a057981 */ /* 0x000ea8000c1e1900 */
[----:B-----5:R-:W2:Y:S02]  /*de60*/  LDG.E R4, desc[UR44][R10.64+0x4] ;  /* 0x0000042c0a047981 */ /* 0x020ea4000c1e1900 */
[----:B--2---:R-:W-:-:S07]  /*de70*/  IMAD.IADD R4, R4, 0x1, -R5 ;  /* 0x0000000104047824 */ /* 0x004fce00078e0a05 */
.L_x_4991:
        /* <DEDUP_REMOVED lines=70> */
[----:B------:R-:W-:Y:S01]  /*e2e0*/  ULDC.64 UR12, c[0x0][0xc98] ;  /* 0x00032600000c7ab9 */ /* 0x000fe20000000a00 */
[----:B------:R-:W-:Y:S01]  /*e2f0*/  UIMAD.WIDE.U32 UR8, UR38, UR10, UR8 ;  /* 0x0000000a260872a5 */ /* 0x000fe2000f8e0008 */
[----:B------:R-:W-:Y:S01]  /*e300*/  VIADD R21, R22, UR37 ;  /* 0x0000002516157c36 */ /* 0x000fe20008000000 */
[----:B------:R-:W-:-:S02]  /*e310*/  UIMAD UR7, UR38, UR11, UR7 ;  /* 0x0000000b260772a4 */ /* 0x000fc4000f8e0207 */
[----:B------:R-:W-:Y:S02]  /*e320*/  UIMAD UR10, UR39, UR12, URZ ;  /* 0x0000000c270a72a4 */ /* 0x000fe4000f8e023f */
[----:B------:R-:W-:Y:S02]  /*e330*/  UIADD3 UR9, UR9, UR7, URZ ;  /* 0x0000000709097290 */ /* 0x000fe4000fffe03f */
[----:B------:R-:W-:Y:S02]  /*e340*/  UIMAD UR10, UR40, UR13, UR10 ;  /* 0x0000000d280a72a4 */ /* 0x000fe4000f8e020a */
[----:B------:R-:W-:Y:S01]  /*e350*/  UIMAD.WIDE.U32 UR8, UR40, UR12, UR8 ;  /* 0x0000000c280872a5 */ /* 0x000fe2000f8e0008 */
        /* <DEDUP_REMOVED lines=10> */
[----:B------:R-:W-:-:S03]  /*e400*/  IMAD.U32 R14, RZ, RZ, UR10 ;  /* 0x0000000aff0e7e24 */ /* 0x000fc6000f8e00ff */
        /* <DEDUP_REMOVED lines=11> */
[----:B------:R-:W-:Y:S02]  /*e4c0*/  IMAD.MOV R5, RZ, RZ, -R184 ;  /* 0x000000ffff057224 */ /* 0x000fe400078e0ab8 */
[----:B------:R-:W-:Y:S03]  /*e4d0*/  SHFL.IDX PT, R8, R6, RZ, 0x1c1f ;  /* 0x001c1fff06087589 */ /* 0x000fe600000e0000 */
[----:B------:R-:W-:Y:S01]  /*e4e0*/  ISETP.NE.AND P0, PT, R18, R5, PT ;  /* 0x000000051200720c */ /* 0x000fe20003f05270 */
[----:B------:R-:W0:Y:S01]  /*e4f0*/  SHFL.IDX PT, R9, R20, RZ, 0x1c1f ;  /* 0x001c1fff14097589 */ /* 0x000e2200000e0000 */
[C---:B------:R-:W-:Y:S02]  /*e500*/  VIADD R5, R21.reuse, 0x8 ;  /* 0x0000000815057836 */ /* 0x040fe40000000000 */
[-C--:B------:R-:W-:Y:S01]  /*e510*/  ISETP.GE.OR P1, PT, R21, R26.reuse, P0 ;  /* 0x0000001a1500720c */ /* 0x080fe20000726670 */
[----:B------:R-:W1:Y:S02]  /*e520*/  SHFL.IDX PT, R15, R20, 0x1, 0x1c1f ;  /* 0x003c1f00140f7f89 */ /* 0x000e6400000e0000 */
[----:B------:R-:W-:-:S10]  /*e530*/  ISETP.GE.OR P0, PT, R5, R26, P0 ;  /* 0x0000001a0500720c */ /* 0x000fd40000706670 */
[----:B0-----:R0:W-:Y:S04]  /*e540*/  @!P1 ST.E desc[UR44][R8.64], R3 ;  /* 0x0000000308009985 */ /* 0x0011e8000c10192c */
[----:B-1----:R0:W-:Y:S02]  /*e550*/  @!P0 ST.E desc[UR44][R14.64], R0 ;  /* 0x000000000e008985 */ /* 0x0021e4000c10192c */
.L_x_4992:
[----:B------:R-:W1:Y:S01]  /*e560*/  LDC R81, c[0x0][0xce8] ;  /* 0x00033a00ff517b82 */ /* 0x000e620000000800 */
[----:B------:R-:W-:Y:S01]  /*e570*/  ULDC UR12, c[0x0][0xbc8] ;  /* 0x0002f200000c7ab9 */ /* 0x000fe20000000800 */
[----:B------:R-:W-:Y:S01]  /*e580*/  ULDC.64 UR10, c[0x0][0xba0] ;  /* 0x0002e800000a7ab9 */ /* 0x000fe20000000a00 */
[----:B------:R-:W-:Y:S01]  /*e590*/  ISETP.GE.AND P0, PT, R196, UR12, PT ;  /* 0x0000000cc4007c0c */ /* 0x000fe2000bf06270 */
[----:B0-----:R-:W5:Y:S01]  /*e5a0*/  LD.E.128 R8, desc[UR44][R10.64] ;  /* 0x0000002c0a087980 */ /* 0x001f62000c101d00 */
[----:B------:R-:W-:Y:S02]  /*e5b0*/  ISETP.GE.AND P1, PT, R23, UR12, PT ;  /* 0x0000000c17007c0c */ /* 0x000fe4000bf26270 */
[----:B------:R-:W-:Y:S01]  /*e5c0*/  SEL R3, RZ, 0xffffffff, P0 ;  /* 0xffffffffff037807 */ /* 0x000fe20000000000 */
[----:B------:R-:W5:Y:S01]  /*e5d0*/  LD.E.128 R12, desc[UR44][R12.64] ;  /* 0x0000002c0c0c7980 */ /* 0x000f62000c101d00 */
[----:B------:R-:W-:-:S03]  /*e5e0*/  SEL R0, RZ, 0x1, P1 ;  /* 0x00000001ff007807 */ /* 0x000fc60000800000 */
[----:B------:R-:W-:Y:S01]  /*e5f0*/  IMAD.SHL.U32 R3, R3, 0x2, RZ ;  /* 0x0000000203037824 */ /* 0x000fe200078e00ff */
[----:B------:R-:W-:Y:S01]  /*e600*/  ISETP.GE.AND P0, PT, R195, UR12, PT ;  /* 0x0000000cc3007c0c */ /* 0x000fe2000bf06270 */
[----:B------:R-:W5:Y:S04]  /*e610*/  LD.E.128 R24, desc[UR44][R24.64] ;  /* 0x0000002c18187980 */ /* 0x000f68000c101d00 */
[----:B------:R-:W5:Y:S04]  /*e620*/  LD.E.128 R28, desc[UR44][R28.64] ;  /* 0x0000002c1c1c7980 */ /* 0x000f68000c101d00 */
[----:B------:R-:W5:Y:S01]  /*e630*/  LD.E.128 R32, desc[UR44][R32.64] ;  /* 0x0000002c20207980 */ /* 0x000f62000c101d00 */
[----:B-1----:R-:W-:-:S02]  /*e640*/  ISETP.NE.AND P2, PT, R81, 0x1, PT ;  /* 0x000000015100780c */ /* 0x002fc40003f45270 */
[----:B------:R-:W-:Y:S01]  /*e650*/  LOP3.LUT R0, R3, 0x2, R0, 0xe2, !PT ;  /* 0x0000000203007812 */ /* 0x000fe200078ee200 */
[----:B------:R-:W5:Y:S01]  /*e660*/  LD.E.128 R36, desc[UR44][R36.64] ;  /* 0x0000002c24247980 */ /* 0x000f62000c101d00 */
[----:B------:R-:W-:-:S03]  /*e670*/  SEL R3, RZ, 0xffffffff, P0 ;  /* 0xffffffffff037807 */ /* 0x000fc60000000000 */
[----:B------:R-:W5:Y:S04]  /*e680*/  LD.E.128 R40, desc[UR44][R40.64] ;  /* 0x0000002c28287980 */ /* 0x000f68000c101d00 */
[----:B------:R-:W5:Y:S02]  /*e690*/  LD.E.128 R44, desc[UR44][R44.64] ;  /* 0x0000002c2c2c7980 */ /* 0x000f64000c101d00 */
[----:B------:R-:W0:Y:S01]  /*e6a0*/  @P2 LDC R19, c[0x0][0xcec] ;  /* 0x00033b00ff132b82 */ /* 0x000e220000000800 */
[----:B------:R-:W-:Y:S01]  /*e6b0*/  IMAD.SHL.U32 R3, R3, 0x4, RZ ;  /* 0x0000000403037824 */ /* 0x000fe200078e00ff */
[----:B------:R-:W-:Y:S01]  /*e6c0*/  ISETP.GE.AND P0, PT, R194, UR12, PT ;  /* 0x0000000cc2007c0c */ /* 0x000fe2000bf06270 */
[----:B------:R-:W-:Y:S01]  /*e6d0*/  UIMAD UR7, UR14, UR10, URZ ;  /* 0x0000000a0e0772a4 */ /* 0x000fe2000f8e023f */
[----:B------:R-:W5:Y:S04]  /*e6e0*/  LD.E.128 R48, desc[UR44][R48.64] ;  /* 0x0000002c30307980 */ /* 0x000f68000c101d00 */
[----:B------:R-:W1:Y:S01]  /*e6f0*/  @P2 LDC R21, c[0x0][0xcf0] ;  /* 0x00033c00ff152b82 */ /* 0x000e620000000800 */
[----:B------:R-:W-:Y:S01]  /*e700*/  LOP3.LUT R3, R3, 0x4, R0, 0xe2, !PT ;  /* 0x0000000403037812 */ /* 0x000fe200078ee200 */
[----:B------:R-:W-:Y:S01]  /*e710*/  UIMAD.WIDE.U32 UR8, UR4, UR10, URZ ;  /* 0x0000000a040872a5 */ /* 0x000fe2000f8e003f */
[----:B------:R-:W-:Y:S01]  /*e720*/  SEL R5, RZ, 0xffffffff, P0 ;  /* 0xffffffffff057807 */ /* 0x000fe20000000000 */
[----:B------:R-:W-:Y:S01]  /*e730*/  UIMAD UR7, UR4, UR11, UR7 ;  /* 0x0000000b040772a4 */ /* 0x000fe2000f8e0207 */
[----:B------:R-:W-:Y:S01]  /*e740*/  IMAD R0, R197, 0x20, R198 ;  /* 0x00000020c5007824 */ /* 0x000fe200078e02c6 */
[----:B------:R-:W-:Y:S01]  /*e750*/  ISETP.GE.AND P0, PT, R193, UR12, PT ;  /* 0x0000000cc1007c0c */ /* 0x000fe2000bf06270 */
[----:B------:R-:W-:Y:S01]  /*e760*/  ULDC.64 UR10, c[0x0][0xbe8] ;  /* 0x0002fa00000a7ab9 */ /* 0x000fe20000000a00 */
[----:B------:R-:W-:Y:S01]  /*e770*/  UIADD3 UR9, UR9, UR7, URZ ;  /* 0x0000000709097290 */ /* 0x000fe2000fffe03f */
[----:B------:R-:W-:Y:S01]  /*e780*/  IMAD.SHL.U32 R6, R5, 0x8, RZ ;  /* 0x0000000805067824 */ /* 0x000fe200078e00ff */
[----:B------:R-:W-:Y:S01]  /*e790*/  UIMAD UR4, UR15, UR10, URZ ;  /* 0x0000000a0f0472a4 */ /* 0x000fe2000f8e023f */
[----:B------:R-:W-:Y:S01]  /*e7a0*/  VIADD R82, R0, UR37 ;  /* 0x0000002500527c36 */ /* 0x000fe20008000000 */
[----:B------:R-:W-:Y:S01]  /*e7b0*/  SEL R0, RZ, 0xffffffff, P0 ;  /* 0xffffffffff007807 */ /* 0x000fe20000000000 */
[----:B------:R-:W-:Y:S01]  /*e7c0*/  UIMAD.WIDE.U32 UR8, UR38, UR10, UR8 ;  /* 0x0000000a260872a5 */ /* 0x000fe2000f8e0008 */
[----:B------:R-:W-:Y:S01]  /*e7d0*/  LOP3.LUT R5, R6, 0x8, R3, 0xe2, !PT ;  /* 0x0000000806057812 */ /* 0x000fe200078ee203 */
[----:B------:R-:W-:Y:S01]  /*e7e0*/  UIMAD UR4, UR38, UR11, UR4 ;  /* 0x0000000b260472a4 */ /* 0x000fe2000f8e0204 */
[----:B------:R-:W5:Y:S01]  /*e7f0*/  LD.E.128 R52, desc[UR44][R52.64] ;  /* 0x0000002c34347980 */ /* 0x000f62000c101d00 */
[----:B------:R-:W-:Y:S01]  /*e800*/  IMAD.SHL.U32 R6, R0, 0x10, RZ ;  /* 0x0000001000067824 */ /* 0x000fe200078e00ff */
[----:B------:R-:W-:Y:S01]  /*e810*/  ULDC.64 UR10, c[0x0][0xbf0] ;  /* 0x0002fc00000a7ab9 */ /* 0x000fe20000000a00 */
[----:B0-----:R-:W-:Y:S01]  /*e820*/  @P2 IMAD.HI.U32 R0, R82, R19, RZ ;  /* 0x0000001352002227 */ /* 0x001fe200078e00ff */
[----:B------:R-:W-:Y:S01]  /*e830*/  UIADD3 UR9, UR9, UR4, URZ ;  /* 0x0000000409097290 */ /* 0x000fe2000fffe03f */
[----:B------:R-:W5:Y:S01]  /*e840*/  LD.E.128 R56, desc[UR44][R56.64] ;  /* 0x0000002c38387980 */ /* 0x000f62000c101d00 */
[----:B------:R-:W-:Y:S01]  /*e850*/  UIMAD UR4, UR39, UR10, URZ ;  /* 0x0000000a270472a4 */ /* 0x000fe2000f8e023f */
[----:B------:R-:W-:Y:S01]  /*e860*/  IMAD.MOV.U32 R3, RZ, RZ, R82 ;  /* 0x000000ffff037224 */ /* 0x000fe200078e0052 */
[----:B------:R-:W-:Y:S01]  /*e870*/  UIMAD.WIDE.U32 UR8, UR40, UR10, UR8 ;  /* 0x0000000a280872a5 */ /* 0x000fe2000f8e0008 */
[----:B-1----:R-:W-:Y:S01]  /*e880*/  @P2 SHF.R.U32.HI R3, RZ, R21, R0 ;  /* 0x00000015ff032219 */ /* 0x002fe20000011600 */
        /* <DEDUP_REMOVED lines=18> */
[----:B------:R-:W-:Y:S02]  /*e9b0*/  SHF.R.S32.HI R0, RZ, 0x1f, R5 ;  /* 0x0000001fff007819 */ /* 0x000fe40000011405 */
[----:B------:R-:W5:Y:S01]  /*e9c0*/  LD.E.128 R76, desc[UR44][R76.64] ;  /* 0x0000002c4c4c7980 */ /* 0x000f62000c101d00 */
[----:B------:R-:W-:Y:S01]  /*e9d0*/  IMAD R19, R3, UR9, R80 ;  /* 0x0000000903137c24 */ /* 0x000fe2000f8e0250 */
[----:B------:R-:W-:Y:S01]  /*e9e0*/  ISETP.GE.AND P0, PT, R201, UR12, PT ;  /* 0x0000000cc9007c0c */ /* 0x000fe2000bf06270 */
[----:B------:R-:W-:Y:S01]  /*e9f0*/  IMAD.WIDE.U32 R20, R3, UR8, R20 ;  /* 0x0000000803147c25 */ /* 0x000fe2000f8e0014 */
[----:B------:R-:W-:Y:S01]  /*ea00*/  @!PT LDS RZ, [RZ] ;  /* 0x00000000fffff984 */ /* 0x000fe20000000800 */
[----:B------:R-:W-:Y:S01]  /*ea10*/  @!PT LDS RZ, [RZ] ;  /* 0x00000000fffff984 */ /* 0x000fe20000000800 */
[----:B------:R-:W-:Y:S01]  /*ea20*/  @!PT LDS RZ, [RZ] ;  /* 0x00000000fffff984 */ /* 0x000fe20000000800 */
[----:B------:R-:W-:Y:S01]  /*ea30*/  @!PT LDS RZ, [RZ] ;  /* 0x00000000fffff984 */ /* 0x000fe20000000800 */
[----:B------:R0:W-:Y:S06]  /*ea40*/  MEMBAR.ALL.CTA ;  /* 0x0000000000007992 */ /* 0x0001ec0000008000 */
[----:B0-----:R-:W0:Y:S01]  /*ea50*/  FENCE.VIEW.ASYNC.S ;  /* 0x00000000000073c6 */ /* 0x001e220000000000 */
[----:B------:R-:W-:Y:S01]  /*ea60*/  ULDC.64 UR8, c[0x0][0xbd8] ;  /* 0x0002f60000087ab9 */ /* 0x000fe20000000a00 */
[----:B------:R-:W-:Y:S01]  /*ea70*/  LOP3.LUT R6, R83, 0x20, R6, 0xe2, !PT ;  /* 0x0000002053067812 */ /* 0x000fe200078ee206 */
[----:B------:R-:W-:Y:S01]  /*ea80*/  IMAD R0, R0, UR8, RZ ;  /* 0x0000000800007c24 */ /* 0x000fe2000f8e02ff */
[----:B------:R-:W-:Y:S01]  /*ea90*/  SEL R3, RZ, 0x40, P0 ;  /* 0x00000040ff037807 */ /* 0x000fe20000000000 */
[----:B------:R-:W-:Y:S01]  /*eaa0*/  IMAD.IADD R21, R21, 0x1, R19 ;  /* 0x0000000115157824 */ /* 0x000fe200078e0213 */
[----:B------:R-:W-:Y:S01]  /*eab0*/  ISETP.GE.AND P0, PT, R200, UR12, PT ;  /* 0x0000000cc8007c0c */ /* 0x000fe2000bf06270 */
[----:B-----5:R-:W-:Y:S01]  /*eac0*/  IMAD R88, R4, R81, RZ ;  /* 0x0000005104587224 */ /* 0x020fe200078e02ff */
[----:B------:R-:W-:Y:S01]  /*ead0*/  LOP3.LUT R3, R6, R3, RZ, 0xfc, !PT ;  /* 0x0000000306037212 */ /* 0x000fe200078efcff */
[----:B------:R-:W-:Y:S01]  /*eae0*/  VIADD R87, R198, UR37 ;  /* 0x00000025c6577c36 */ /* 0x000fe20008000000 */
[----:B------:R-:W-:Y:S01]  /*eaf0*/  SEL R6, RZ, 0x80, P0 ;  /* 0x00000080ff067807 */ /* 0x000fe20000000000 */
[C---:B------:R-:W-:Y:S01]  /*eb00*/  IMAD R19, R5.reuse, UR9, R0 ;  /* 0x0000000905137c24 */ /* 0x040fe2000f8e0200 */
[----:B------:R-:W-:Y:S01]  /*eb10*/  BSSY B1, `(.L_x_4993) ;  /* 0x000002d000017945 */ /* 0x000fe20003800000 */
[----:B------:R-:W-:Y:S01]  /*eb20*/  IMAD.WIDE.U32 R4, R5, UR8, R20 ;  /* 0x0000000805047c25 */ /* 0x000fe2000f8e0014 */
[----:B------:R-:W-:Y:S01]  /*eb30*/  ISETP.GE.AND P1, PT, R87, R88, PT ;  /* 0x000000585700720c */ /* 0x000fe20003f26270 */
[----:B------:R-:W-:Y:S01]  /*eb40*/  ULDC.64 UR8, c[0x0][0xb80] ;  /* 0x0002e00000087ab9 */ /* 0x000fe20000000a00 */
[----:B------:R-:W-:Y:S01]  /*eb50*/  LOP3.LUT R6, R3, R6, RZ, 0xfc, !PT ;  /* 0x0000000603067212 */ /* 0x000fe200078efcff */
[----:B------:R-:W-:Y:S01]  /*eb60*/  IMAD.IADD R5, R5, 0x1, R19 ;  /* 0x0000000105057824 */ /* 0x000fe200078e0213 */
[----:B------:R-:W-:Y:S01]  /*eb70*/  LEA R19, P2, R4, UR8, 0x1 ;  /* 0x0000000804137c11 */ /* 0x000fe2000f8408ff */
[----:B------:R-:W-:-:S03]  /*eb80*/  VIADD R0, R17, 0x38820 ;  /* 0x0003882011007836 */ /* 0x000fc60000000000 */
[----:B------:R-:W-:Y:S01]  /*eb90*/  LEA.HI.X R86, R4, UR9, R5, 0x1, P2 ;  /* 0x0000000904567c11 */ /* 0x000fe200090f0c05 */
[----:B0-----:R0:W1:Y:S01]  /*eba0*/  SHFL.IDX PT, R20, R19, RZ, 0x181f ;  /* 0x00181fff13147589 */ /* 0x00106200000e0000 */
[----:B------:R-:W-:-:S03]  /*ebb0*/  PRMT R0, RZ, 0x654, R0 ;  /* 0x00000654ff007816 */ /* 0x000fc60000000000 */
[----:B------:R0:W2:Y:S01]  /*ebc0*/  SHFL.IDX PT, R21, R86, RZ, 0x181f ;  /* 0x00181fff56157589 */ /* 0x0000a200000e0000 */
[----:B------:R0:W-:Y:S01]  /*ebd0*/  SYNCS.ARRIVE.TRANS64.RED.A1T0 RZ, [R0+URZ], RZ ;  /* 0x000000ff00ff79a7 */ /* 0x0001e2000810043f */
        /* <DEDUP_REMOVED lines=32> */
.L_x_4994:
[----:B------:R-:W-:Y:S05]  /*ede0*/  BSYNC B1 ;  /* 0x0000000000017941 */ /* 0x000fea0003800000 */
.L_x_4993:
[----:B0-----:R-:W-:Y:S01]  /*edf0*/  VIADD R0, R87, 0x20 ;  /* 0x0000002057007836 */ /* 0x001fe20000000000 */
[----:B---3--:R4:W0:Y:S04]  /*ee00*/  SHFL.IDX PT, R9, R86, 0x1, 0x181f ;  /* 0x00381f0056097f89 */ /* 0x00882800000e0000 */
[----:B------:R-:W-:Y:S01]  /*ee10*/  ISETP.GE.AND P0, PT, R0, R88, PT ;  /* 0x000000580000720c */ /* 0x000fe20003f06270 */
[----:B------:R4:W3:-:S12]  /*ee20*/  SHFL.IDX PT, R8, R19, 0x1, 0x181f ;  /* 0x00381f0013087f89 */ /* 0x0008d800000e0000 */
        /* <DEDUP_REMOVED lines=34> */
.L_x_4990:
        /* <DEDUP_REMOVED lines=31> */
.L_x_4996:
        /* <DEDUP_REMOVED lines=45> */
.L_x_4998:
[----:B------:R-:W-:Y:S05]  /*f510*/  BSYNC B1 ;  /* 0x0000000000017941 */ /* 0x000fea0003800000 */
.L_x_4997:
        /* <DEDUP_REMOVED lines=28> */
[----:B------:R-:W-:Y:S01]  /*f6e0*/  UIADD3 UR9, UR9, UR4, URZ ;  /* 0x0000000409097290 */ /* 0x000fe2000fffe03f */
[----:B------:R-:W-:Y:S01]  /*f6f0*/  IMAD.MOV.U32 R3, RZ, RZ, R8 ;  /* 0x000000ffff037224 */ /* 0x000fe200078e0008 */
[----:B------:R-:W-:Y:S01]  /*f700*/  UIMAD UR4, UR39, UR10, URZ ;  /* 0x0000000a270472a4 */ /* 0x000fe2000f8e023f */
[----:B------:R-:W-:Y:S01]  /*f710*/  LOP3.LUT R10, R15, 0x4, R4, 0xe2, !PT ;  /* 0x000000040f0a7812 */ /* 0x000fe200078ee204 */
[----:B------:R-:W-:Y:S01]  /*f720*/  UIMAD.WIDE.U32 UR8, UR40, UR10, UR8 ;  /* 0x0000000a280872a5 */ /* 0x000fe2000f8e0008 */
[----:B------:R-:W-:Y:S01]  /*f730*/  IMAD.SHL.U32 R11, R11, 0x8, RZ ;  /* 0x000000080b0b7824 */ /* 0x000fe200078e00ff */
[----:B------:R-:W-:Y:S01]  /*f740*/  UIMAD UR4, UR40, UR11, UR4 ;  /* 0x0000000b280472a4 */ /* 0x000fe2000f8e0204 */
[----:B------:R-:W-:Y:S01]  /*f750*/  VIADD R26, R198, UR37 ;  /* 0x00000025c61a7c36 */ /* 0x000fe20008000000 */
[----:B------:R-:W-:Y:S01]  /*f760*/  ISETP.GE.AND P2, PT, R200, UR14, PT ;  /* 0x0000000ec8007c0c */ /* 0x000fe2000bf46270 */
[----:B0-----:R-:W-:Y:S01]  /*f770*/  @P0 IMAD.HI.U32 R6, R8, R5, RZ ;  /* 0x0000000508060227 */ /* 0x001fe200078e00ff */
[----:B------:R-:W-:Y:S01]  /*f780*/  UIADD3 UR4, UR9, UR4, URZ ;  /* 0x0000000409047290 */ /* 0x000fe2000fffe03f */
[----:B------:R-:W-:Y:S01]  /*f790*/  LOP3.LUT R10, R11, 0x8, R10, 0xe2, !PT ;  /* 0x000000080b0a7812 */ /* 0x000fe200078ee20a */
[----:B------:R-:W-:Y:S01]  /*f7a0*/  BSSY B1, `(.L_x_4999) ;  /* 0x0000046000017945 */ /* 0x000fe20003800000 */
[----:B------:R-:W-:Y:S01]  /*f7b0*/  IMAD.U32 R4, RZ, RZ, UR8 ;  /* 0x00000008ff047e24 */ /* 0x000fe2000f8e00ff */
[----:B------:R-:W-:Y:S01]  /*f7c0*/  SEL R0, RZ, 0x80, P2 ;  /* 0x00000080ff007807 */ /* 0x000fe20001000000 */
[----:B------:R-:W-:Y:S01]  /*f7d0*/  IMAD.U32 R5, RZ, RZ, UR9 ;  /* 0x00000009ff057e24 */ /* 0x000fe2000f8e00ff */
[----:B------:R-:W-:Y:S01]  /*f7e0*/  ULDC.64 UR8, c[0x0][0xbe0] ;  /* 0x0002f80000087ab9 */ /* 0x000fe20000000a00 */
[----:B-1----:R-:W-:Y:S01]  /*f7f0*/  @P0 SHF.R.U32.HI R3, RZ, R9, R6 ;  /* 0x00000009ff030219 */ /* 0x002fe20000011606 */
[----:B------:R-:W-:Y:S01]  /*f800*/  IMAD.U32 R5, RZ, RZ, UR4 ;  /* 0x00000004ff057e24 */ /* 0x000fe2000f8e00ff */
[----:B------:R-:W-:-:S02]  /*f810*/  ISETP.GE.AND P0, PT, R193, UR14, PT ;  /* 0x0000000ec1007c0c */ /* 0x000fc4000bf06270 */
        /* <DEDUP_REMOVED lines=62> */
.L_x_5000:
[----:B------:R-:W-:Y:S05]  /*fc00*/  BSYNC B1 ;  /* 0x0000000000017941 */ /* 0x000fea0003800000 */
.L_x_4999:
        /* <DEDUP_REMOVED lines=36> */
.L_x_4995:
[----:B------:R-:W-:Y:S05]  /*fe50*/  BSYNC B0 ;  /* 0x0000000000007941 */ /* 0x000fea0003800000 */
.L_x_4989:
[----:B------:R-:W-:Y:S02]  /*fe60*/  ULDC UR4, c[0x0][0xd3c] ;  /* 0x00034f0000047ab9 */ /* 0x000fe40000000800 */
[----:B------:R-:W-:-:S13]  /*fe70*/  ISETP.GE.AND P0, PT, R7, UR4, PT ;  /* 0x0000000407007c0c */ /* 0x000fda000bf06270 */
[----:B------:R-:W-:Y:S05]  /*fe80*/  @!P0 BRA `(.L_x_5001) ;  /* 0xffffff1000448947 */ /* 0x000fea000383ffff */
[----:B------:R-:W-:Y:S05]  /*fe90*/  EXIT ;  /* 0x000000000000794d */ /* 0x000fea0003800000 */
.L_x_4941:
        /* <DEDUP_REMOVED lines=16> */
.L_x_5002:
        /* <DEDUP_REMOVED lines=40> */
.L_x_5008:
        /* <DEDUP_REMOVED lines=12> */
.L_x_5007:
[----:B------:R-:W-:Y:S05]  /*102e0*/  BSYNC B0 ;  /* 0x0000000000007941 */ /* 0x000fea0003800000 */
.L_x_5006:
        /* <DEDUP_REMOVED lines=20> */
.L_x_5004:
        /* <DEDUP_REMOVED lines=20> */
.L_x_5009:
[----:B---3--:R-:W-:Y:S01]  /*10570*/  IMAD R16, R16, UR5, R11 ;  /* 0x0000000510107c24 */ /* 0x008fe2000f8e020b */
[----:B------:R-:W-:Y:S01]  /*10580*/  IABS R2, R4 ;  /* 0x0000000400027213 */ /* 0x000fe20000000000 */
[----:B-12---:R-:W-:-:S03]  /*10590*/  IMAD.MOV R9, RZ, RZ, -R3 ;  /* 0x000000ffff097224 */ /* 0x006fc600078e0a03 */
        /* <DEDUP_REMOVED lines=20> */
[----:B------:R-:W-:-:S04]  /*106e0*/  IMAD R13, R7, R2, RZ ;  /* 0x00000002070d7224 */ /* 0x000fc800078e02ff */
[----:B------:R-:W-:-:S05]  /*106f0*/  IMAD.MOV R6, RZ, RZ, -R13 ;  /* 0x000000ffff067224 */ /* 0x000fca00078e0a0d */
[----:B------:R-:W-:Y:S01]  /*10700*/  VIADDMNMX R15, R6, UR5, R7, PT ;  /* 0x00000005060f7c46 */ /* 0x000fe2000b800107 */
[----:B------:R-:W-:-:S03]  /*10710*/  IMAD.MOV R7, RZ, RZ, -R2 ;  /* 0x000000ffff077224 */ /* 0x000fc600078e0a02 */
[----:B------:R-:W-:Y:S01]  /*10720*/  IABS R8, R15 ;  /* 0x0000000f00087213 */ /* 0x000fe20000000000 */
[----:B------:R-:W-:Y:S01]  /*10730*/  IMAD R4, R4, R7, R11 ;  /* 0x0000000704047224 */ /* 0x000fe200078e020b */
[----:B0-----:R-:W-:Y:S01]  /*10740*/  IABS R10, R15 ;  /* 0x0000000f000a7213 */ /* 0x001fe20000000000 */
[----:B------:R-:W-:Y:S01]  /*10750*/  IMAD.MOV R18, RZ, RZ, -R15 ;  /* 0x000000ffff127224 */ /* 0x000fe200078e0a0f */
[----:B------:R-:W0:Y:S02]  /*10760*/  I2F.RP R6, R8 ;  /* 0x0000000800067306 */ /* 0x000e240000209400 */
[----:B------:R-:W-:-:S06]  /*10770*/  IABS R9, R4 ;  /* 0x0000000400097213 */ /* 0x000fcc0000000000 */
        /* <DEDUP_REMOVED lines=26> */
.L_x_5005:
[----:B------:R-:W-:Y:S01]  /*10920*/  ULDC UR4, c[0x0][0xd3c] ;  /* 0x00034f0000047ab9 */ /* 0x000fe20000000800 */
[----:B------:R-:W-:Y:S02]  /*10930*/  IMAD.MOV.U32 R17, RZ, RZ, RZ ;  /* 0x000000ffff117224 */ /* 0x000fe400078e00ff */
[----:B------:R-:W-:Y:S02]  /*10940*/  IMAD.U32 R16, RZ, RZ, UR6 ;  /* 0x00000006ff107e24 */ /* 0x000fe4000f8e00ff */
[----:B------:R-:W-:Y:S02]  /*10950*/  IMAD.MOV.U32 R18, RZ, RZ, RZ ;  /* 0x000000ffff127224 */ /* 0x000fe400078e00ff */
[----:B------:R-:W-:-:S07]  /*10960*/  IMAD.U32 R19, RZ, RZ, UR4 ;  /* 0x00000004ff137e24 */ /* 0x000fce000f8e00ff */
.L_x_5010:
[----:B------:R-:W-:-:S13]  /*10970*/  ISETP.NE.AND P0, PT, R5, RZ, PT ;  /* 0x000000ff0500720c */ /* 0x000fda0003f05270 */
[----:B------:R-:W0:Y:S01]  /*10980*/  @!P0 S2R R3, SR_CgaCtaId ;  /* 0x0000000000038919 */ /* 0x000e220000008800 */
[----:B------:R-:W-:-:S04]  /*10990*/  @!P0 MOV R0, 0x400 ;  /* 0x0000040000008802 */ /* 0x000fc80000000f00 */
[----:B0-----:R-:W-:-:S05]  /*109a0*/  @!P0 LEA R0, R3, R0, 0x18 ;  /* 0x0000000003008211 */ /* 0x001fca00078ec0ff */
[----:B------:R0:W-:Y:S01]  /*109b0*/  @!P0 STS.128 [R0+0x388d0], R16 ;  /* 0x0388d01000008388 */ /* 0x0001e20000000c00 */
[----:B------:R-:W-:Y:S06]  /*109c0*/  BAR.ARV 0x5, 0x180 ;  /* 0x0146000000007b1d */ /* 0x000fec0000002000 */
.L_x_5003:
[----:B------:R2:W-:Y:S01]  /*109d0*/  STL [R1+0x20], RZ ;  /* 0x000020ff01007387 */ /* 0x0005e20000100800 */
[----:B------:R-:W-:Y:S01]  /*109e0*/  ULDC UR4, c[0x0][0xd3c] ;  /* 0x00034f0000047ab9 */ /* 0x000fe20000000800 */
[----:B------:R-:W-:Y:S01]  /*109f0*/  IMAD.MOV.U32 R26, RZ, RZ, 0x1 ;  /* 0x00000001ff1a7424 */ /* 0x000fe200078e00ff */
[----:B-1----:R-:W-:Y:S01]  /*10a00*/  ISETP.GE.AND P0, PT, R19, UR4, PT ;  /* 0x0000000413007c0c */ /* 0x002fe2000bf06270 */
[----:B------:R-:W-:-:S12]  /*10a10*/  IMAD.MOV.U32 R24, RZ, RZ, RZ ;  /* 0x000000ffff187224 */ /* 0x000fd800078e00ff */
[----:B--2---:R-:W-:Y:S05]  /*10a20*/  @P0 BRA `(.L_x_5011) ;  /* 0x00000058001c0947 */ /* 0x004fea0003800000 */
[----:B------:R-:W1:Y:S01]  /*10a30*/  S2R R5, SR_TID.X ;  /* 0x0000000000057919 */ /* 0x000e620000002100 */
        /* <DEDUP_REMOVED lines=10> */
[C---:B-1----:R-:W-:Y:S01]  /*10ae0*/  LOP3.LUT R4, R5.reuse, 0x7f, RZ, 0xc0, !PT ;  /* 0x0000007f05047812 */ /* 0x042fe200078ec0ff */
[----:B0-----:R-:W-:-:S05]  /*10af0*/  IMAD.SHL.U32 R0, R5, 0x8, RZ ;  /* 0x0000000805007824 */ /* 0x001fca00078e00ff */
        /* <DEDUP_REMOVED lines=15> */
.L_x_5078:
        /* <DEDUP_REMOVED lines=48> */
.L_x_5012:
        /* <DEDUP_REMOVED lines=9> */
.L_x_5013:
        /* <DEDUP_REMOVED lines=9> */
.L_x_5014:
[----:B------:R-:W3:Y:S01]  /*11010*/  LDL R4, [R1+0x8] ;  /* 0x0000080001047983 */ /* 0x000ee20000100800 */
[----:B012---:R-:W0:Y:S01]  /*11020*/  LDC R0, c[0x0][0x448] ;  /* 0x00011200ff007b82 */ /* 0x007e220000000800 */
[----:B-----5:R-:W-:Y:S01]  /*11030*/  IMAD.IADD R30, R7, 0x1, -R32 ;  /* 0x00000001071e7824 */ /* 0x020fe200078e0a20 */
[----:B------:R-:W-:Y:S01]  /*11040*/  LOP3.LUT R22, R22, 0xfffff7ff, RZ, 0xc0, !PT ;  /* 0xfffff7ff16167812 */ /* 0x000fe200078ec0ff */
[----:B------:R-:W-:Y:S01]  /*11050*/  BSSY B7, `(.L_x_5015) ;  /* 0x0000462000077945 */ /* 0x000fe20003800000 */
[----:B0-----:R-:W-:Y:S01]  /*11060*/  ISETP.NE.AND P0, PT, R0, 0x1, PT ;  /* 0x000000010000780c */ /* 0x001fe20003f05270 */
[----:B------:R-:W-:-:S04]  /*11070*/  IMAD.SHL.U32 R0, R17, 0x40, RZ ;  /* 0x0000004011007824 */ /* 0x000fc800078e00ff */
[----:B------:R-:W-:-:S08]  /*11080*/  VIADD R0, R0, 0x3f ;  /* 0x0000003f00007836 */ /* 0x000fd00000000000 */
[----:B------:R-:W0:Y:S01]  /*11090*/  @P0 LDC R3, c[0x0][0x44c] ;  /* 0x00011300ff030b82 */ /* 0x000e220000000800 */
[----:B------:R-:W-:-:S07]  /*110a0*/  @P0 LOP3.LUT R22, R22, 0x800, RZ, 0xfc, !PT ;  /* 0x0000080016160812 */ /* 0x000fce00078efcff */
[----:B------:R-:W1:Y:S01]  /*110b0*/  @P0 LDC R2, c[0x0][0x450] ;  /* 0x00011400ff020b82 */ /* 0x000e620000000800 */
[----:B0-----:R-:W-:-:S05]  /*110c0*/  @P0 IMAD.HI.U32 R3, R0, R3, RZ ;  /* 0x0000000300030227 */ /* 0x001fca00078e00ff */
[----:B-1----:R-:W-:Y:S01]  /*110d0*/  @P0 SHF.R.U32.HI R0, RZ, R2, R3 ;  /* 0x00000002ff000219 */ /* 0x002fe20000011603 */
[C---:B------:R-:W-:Y:S01]  /*110e0*/  VIADD R2, R30.reuse, 0x3f ;  /* 0x0000003f1e027836 */ /* 0x040fe20000000000 */
[----:B---3--:R-:W-:-:S05]  /*110f0*/  IADD3 R3, R30, 0x40, -R4 ;  /* 0x000000401e037810 */ /* 0x008fca0007ffe804 */
[----:B------:R-:W-:-:S05]  /*11100*/  IMAD.IADD R0, R3, 0x1, R0 ;  /* 0x0000000103007824 */ /* 0x000fca00078e0200 */
[----:B------:R-:W-:-:S04]  /*11110*/  SHF.R.S32.HI R3, RZ, 0x1f, R0 ;  /* 0x0000001fff037819 */ /* 0x000fc80000011400 */
[----:B------:R-:W-:Y:S02]  /*11120*/  LEA.HI R0, R3, R0, RZ, 0x6 ;  /* 0x0000000003007211 */ /* 0x000fe400078f30ff */
[----:B------:R-:W-:Y:S02]  /*11130*/  SHF.R.S32.HI R3, RZ, 0x1f, R2 ;  /* 0x0000001fff037819 */ /* 0x000fe40000011402 */
[----:B------:R-:W-:Y:S02]  /*11140*/  SHF.R.S32.HI R0, RZ, 0x6, R0 ;  /* 0x00000006ff007819 */ /* 0x000fe40000011400 */
        /* <DEDUP_REMOVED lines=23> */
.L_x_5016:
        /* <DEDUP_REMOVED lines=20> */
.L_x_5019:
[----:B------:R-:W-:Y:S05]  /*11400*/  BSYNC B6 ;  /* 0x0000000000067941 */ /* 0x000fea0003800000 */
.L_x_5018:
        /* <DEDUP_REMOVED lines=20> */
.L_x_5022:
        /* <DEDUP_REMOVED lines=15> */
.L_x_5021:
[----:B------:R-:W-:Y:S05]  /*11640*/  BSYNC B6 ;  /* 0x0000000000067941 */ /* 0x000fea0003800000 */
.L_x_5020:
        /* <DEDUP_REMOVED lines=17> */
[C---:B------:R-:W-:Y:S02]  /*11760*/  LOP3.LUT R21, R20.reuse, 0x40, RZ, 0xfc, !PT ;  /* 0x0000004014157812 */ /* 0x040fe400078efcff */
[----:B------:R-:W-:Y:S02]  /*11770*/  LOP3.LUT R20, R20, 0x1c0, RZ, 0xfc, !PT ;  /* 0x000001c014147812 */ /* 0x000fe400078efcff */
[----:B------:R-:W-:Y:S02]  /*11780*/  ISETP.GE.AND P3, PT, R21, UR4, PT ;  /* 0x0000000415007c0c */ /* 0x000fe4000bf66270 */
[----:B------:R-:W-:Y:S01]  /*11790*/  ISETP.GE.AND P0, PT, R20, UR4, PT ;  /* 0x0000000414007c0c */ /* 0x000fe2000bf06270 */
[----:B------:R-:W1:Y:S01]  /*117a0*/  S2R R21, SR_TID.X ;  /* 0x0000000000157919 */ /* 0x000e620000002100 */
[----:B------:R-:W-:-:S02]  /*117b0*/  LOP3.LUT R33, R33, 0x38, RZ, 0xc0, !PT ;  /* 0x0000003821217812 */ /* 0x000fc400078ec0ff */
[----:B------:R-:W-:Y:S01]  /*117c0*/  ISETP.GE.AND P1, PT, R4, UR4, PT ;  /* 0x0000000404007c0c */ /* 0x000fe2000bf26270 */
[----:B------:R-:W3:Y:S01]  /*117d0*/  S2R R20, SR_TID.X ;  /* 0x0000000000147919 */ /* 0x000ee20000002100 */
[----:B------:R-:W-:Y:S02]  /*117e0*/  ISETP.GE.AND P2, PT, R33, UR4, PT ;  /* 0x0000000421007c0c */ /* 0x000fe4000bf46270 */
[----:B------:R-:W-:-:S03]  /*117f0*/  SEL R6, RZ, 0x40, P1 ;  /* 0x00000040ff067807 */ /* 0x000fc60000800000 */
[----:B------:R-:W-:-:S04]  /*11800*/  @P3 LOP3.LUT R22, R22, 0x200, RZ, 0xfc, !PT ;  /* 0x0000020016163812 */ /* 0x000fc800078efcff */
[----:B------:R-:W-:-:S04]  /*11810*/  LOP3.LUT R22, R22, 0xfffffbff, RZ, 0xc0, !PT ;  /* 0xfffffbff16167812 */ /* 0x000fc800078ec0ff */
[----:B------:R-:W-:-:S04]  /*11820*/  @P2 LOP3.LUT R22, R22, 0x400, RZ, 0xfc, !PT ;  /* 0x0000040016162812 */ /* 0x000fc800078efcff */
[----:B------:R-:W-:Y:S01]  /*11830*/  LOP3.LUT R22, R22, 0xffffffdf, RZ, 0xc0, !PT ;  /* 0xffffffdf16167812 */ /* 0x000fe200078ec0ff */
[----:B---3--:R-:W-:-:S05]  /*11840*/  IMAD.SHL.U32 R20, R20, 0x8, RZ ;  /* 0x0000000814147824 */ /* 0x008fca00078e00ff */
[----:B------:R-:W-:-:S04]  /*11850*/  LOP3.LUT R20, R20, 0x38, RZ, 0xc0, !PT ;  /* 0x0000003814147812 */ /* 0x000fc800078ec0ff */
[----:B------:R-:W-:Y:S01]  /*11860*/  LOP3.LUT R4, R20, 0x80, RZ, 0xfc, !PT ;  /* 0x0000008014047812 */ /* 0x000fe200078efcff */
[C---:B------:R-:W-:Y:S01]  /*11870*/  IMAD.SHL.U32 R20, R31.reuse, 0x8, RZ ;  /* 0x000000081f147824 */ /* 0x040fe200078e00ff */
[----:B------:R-:W-:Y:S02]  /*11880*/  LOP3.LUT R31, R31, 0x7f, RZ, 0xc0, !PT ;  /* 0x0000007f1f1f7812 */ /* 0x000fe400078ec0ff */
[----:B------:R-:W-:Y:S02]  /*11890*/  ISETP.GE.AND P5, PT, R4, UR4, PT ;  /* 0x0000000404007c0c */ /* 0x000fe4000bfa6270 */
[----:B------:R-:W-:Y:S02]  /*118a0*/  LOP3.LUT R20, R20, 0x38, RZ, 0xc0, !PT ;  /* 0x0000003814147812 */ /* 0x000fe400078ec0ff */
[----:B------:R-:W-:Y:S02]  /*118b0*/  SHF.R.U32.HI R5, RZ, 0x3, R31 ;  /* 0x00000003ff057819 */ /* 0x000fe4000001161f */
[----:B------:R-:W-:Y:S01]  /*118c0*/  LOP3.LUT R4, R20, 0xc0, RZ, 0xfc, !PT ;  /* 0x000000c014047812 */ /* 0x000fe200078efcff */
[----:B-1----:R-:W-:Y:S01]  /*118d0*/  IMAD.SHL.U32 R20, R21, 0x10, RZ ;  /* 0x0000001015147824 */ /* 0x002fe200078e00ff */
[----:B------:R-:W-:-:S02]  /*118e0*/  SEL R31, RZ, 0x80, P0 ;  /* 0x00000080ff1f7807 */ /* 0x000fc40000000000 */
[----:B------:R-:W-:Y:S02]  /*118f0*/  ISETP.GE.AND P4, PT, R4, UR4, PT ;  /* 0x0000000404007c0c */ /* 0x000fe4000bf86270 */
[C---:B------:R-:W-:Y:S02]  /*11900*/  LOP3.LUT R4, R33.reuse, 0x100, RZ, 0xfc, !PT ;  /* 0x0000010021047812 */ /* 0x040fe400078efcff */
[----:B------:R-:W-:Y:S02]  /*11910*/  LOP3.LUT R33, R33, 0x140, RZ, 0xfc, !PT ;  /* 0x0000014021217812 */ /* 0x000fe400078efcff */
[----:B------:R-:W-:Y:S02]  /*11920*/  @P5 LOP3.LUT R22, R22, 0x20, RZ, 0xfc, !PT ;  /* 0x0000002016165812 */ /* 0x000fe400078efcff */
[----:B------:R-:W-:Y:S02]  /*11930*/  ISETP.GE.AND P2, PT, R33, UR4, PT ;  /* 0x0000000421007c0c */ /* 0x000fe4000bf46270 */
[----:B------:R-:W-:-:S02]  /*11940*/  LOP3.LUT R22, R22, 0xffffffef, RZ, 0xc0, !PT ;  /* 0xffffffef16167812 */ /* 0x000fc400078ec0ff */
[----:B------:R-:W-:Y:S02]  /*11950*/  ISETP.GE.AND P3, PT, R4, UR4, PT ;  /* 0x0000000404007c0c */ /* 0x000fe4000bf66270 */
[----:B------:R-:W-:Y:S02]  /*11960*/  @P4 LOP3.LUT R22, R22, 0x10, RZ, 0xfc, !PT ;  /* 0x0000001016164812 */ /* 0x000fe400078efcff */
[----:B------:R-:W-:Y:S02]  /*11970*/  LOP3.LUT R20, R5, 0x70, R20, 0xf8, !PT ;  /* 0x0000007005147812 */ /* 0x000fe400078ef814 */
[----:B------:R-:W-:-:S04]  /*11980*/  LOP3.LUT R22, R22, 0xfffffffb, RZ, 0xc0, !PT ;  /* 0xfffffffb16167812 */ /* 0x000fc800078ec0ff */
[----:B------:R-:W-:-:S04]  /*11990*/  @P2 LOP3.LUT R22, R22, 0x4, RZ, 0xfc, !PT ;  /* 0x0000000416162812 */ /* 0x000fc800078efcff */
[----:B------:R-:W-:-:S04]  /*119a0*/  LOP3.LUT R22, R22, 0xfffffff7, RZ, 0xc0, !PT ;  /* 0xfffffff716167812 */ /* 0x000fc800078ec0ff */
[----:B------:R-:W-:Y:S02]  /*119b0*/  @P3 LOP3.LUT R22, R22, 0x8, RZ, 0xfc, !PT ;  /* 0x0000000816163812 */ /* 0x000fe400078efcff */
[----:B--2---:R-:W-:-:S05]  /*119c0*/  LEA R0, R0, 0xffffffc0, 0x6 ;  /* 0xffffffc000007811 */ /* 0x004fca00078e30ff */
[----:B------:R-:W-:Y:S01]  /*119d0*/  IMAD.IADD R7, R20, 0x1, R0 ;  /* 0x0000000114077824 */ /* 0x000fe200078e0200 */
[----:B0---4-:R-:W-:Y:S06]  /*119e0*/  BRA.DIV UR5, `(.L_x_5023) ;  /* 0x0000004e05b47947 */ /* 0x011fec000b800000 */
.L_x_5096:
        /* <DEDUP_REMOVED lines=44> */
[----:B------:R-:W-:Y:S01]  /*11cb0*/  IMAD R2, R10, R2, R7 ;  /* 0x000000020a027224 */ /* 0x000fe200078e0207 */
[----:B------:R0:W-:Y:S04]  /*11cc0*/  STL [R1+0x24], R6 ;  /* 0x0000240601007387 */ /* 0x0001e80000100800 */
[----:B------:R0:W-:Y:S05]  /*11cd0*/  STL [R1], R2 ;  /* 0x0000000201007387 */ /* 0x0001ea0000100800 */
[----:B------:R-:W-:-:S04]  /*11ce0*/  @P0 LOP3.LUT R22, R22, 0x1000, RZ, 0xfc, !PT ;  /* 0x0000100016160812 */ /* 0x000fc800078efcff */
[----:B------:R-:W-:-:S04]  /*11cf0*/  LOP3.LUT R22, R22, 0xfffffffe, RZ, 0xc0, !PT ;  /* 0xfffffffe16167812 */ /* 0x000fc800078ec0ff */
[----:B------:R-:W-:Y:S01]  /*11d00*/  @P1 LOP3.LUT R22, R22, 0x1, RZ, 0xfc, !PT ;  /* 0x0000000116161812 */ /* 0x000fe200078efcff */
[----:B0-----:R-:W-:Y:S06]  /*11d10*/  @!P0 BRA `(.L_x_5024) ;  /* 0x0000000000048947 */ /* 0x001fec0003800000 */
[----:B------:R-:W-:Y:S01]  /*11d20*/  BPT.TRAP 0x1 ;  /* 0x000000040000795c */ /* 0x000fe20000300000 */
.L_x_5024:
        /* <DEDUP_REMOVED lines=9> */
.L_x_5097:
[----:B------:R-:W-:Y:S05]  /*11dc0*/  BSYNC B0 ;  /* 0x0000000000007941 */ /* 0x000fea0003800000 */
.L_x_5025:
[----:B------:R-:W0:Y:S01]  /*11dd0*/  LDL R2, [R1] ;  /* 0x0000000001027983 */ /* 0x000e220000100800 */
[----:B------:R-:W-:Y:S01]  /*11de0*/  ULDC.64 UR4, c[0x0][0x300] ;  /* 0x0000c00000047ab9 */ /* 0x000fe20000000a00 */
[----:B-----5:R-:W-:Y:S01]  /*11df0*/  SHF.R.S32.HI R4, RZ, 0x1f, R37 ;  /* 0x0000001fff047819 */ /* 0x020fe20000011425 */
[----:B------:R-:W1:Y:S01]  /*11e00*/  S2R R5, SR_TID.X ;  /* 0x0000000000057919 */ /* 0x000e620000002100 */
[----:B------:R-:W-:Y:S01]  /*11e10*/  LOP3.LUT R22, R22, 0xfffffffd, RZ, 0xc0, !PT ;  /* 0xfffffffd16167812 */ /* 0x000fe200078ec0ff */
[----:B-1----:R-:W-:Y:S02]  /*11e20*/  IMAD.SHL.U32 R7, R5, 0x8, RZ ;  /* 0x0000000805077824 */ /* 0x002fe400078e00ff */
[----:B------:R-:W-:-:S03]  /*11e30*/  IMAD R5, R24, 0x1000, R34 ;  /* 0x0000100018057824 */ /* 0x000fc600078e0222 */
        /* <DEDUP_REMOVED lines=59> */
.L_x_5107:
        /* <DEDUP_REMOVED lines=10> */
.L_x_5028:
        /* <DEDUP_REMOVED lines=11> */
.L_x_5029:
        /* <DEDUP_REMOVED lines=31> */
.L_x_5031:
[----:B------:R-:W-:Y:S05]  /*12530*/  BSYNC B6 ;  /* 0x0000000000067941 */ /* 0x000fea0003800000 */
.L_x_5030:
[----:B------:R-:W2:Y:S01]  /*12540*/  LDL R4, [R1+0x10] ;  /* 0x0000100001047983 */ /* 0x000ea20000100800 */
[----:B0-----:R-:W0:Y:S01]  /*12550*/  S2R R2, SR_TID.X ;  /* 0x0000000000027919 */ /* 0x001e220000002100 */
[----:B------:R-:W-:Y:S01]  /*12560*/  IMAD.MOV.U32 R21, RZ, RZ, R35 ;  /* 0x000000ffff157224 */ /* 0x000fe200078e0023 */
[----:B------:R-:W-:Y:S01]  /*12570*/  ULDC.64 UR4, c[0x0][0x298] ;  /* 0x0000a60000047ab9 */ /* 0x000fe20000000a00 */
[----:B------:R-:W3:Y:S01]  /*12580*/  LDC R5, c[0x0][0x448] ;  /* 0x00011200ff057b82 */ /* 0x000ee20000000800 */
[----:B------:R-:W4:Y:S04]  /*12590*/  LDL R20, [R1+0x4] ;  /* 0x0000040001147983 */ /* 0x000f280000100800 */
[----:B------:R0:W5:Y:S02]  /*125a0*/  LDL R9, [R1+0x8] ;  /* 0x0000080001097983 */ /* 0x0001640000100800 */
[----:B0-----:R-:W-:-:S04]  /*125b0*/  LOP3.LUT R2, R2, 0x7f, RZ, 0xc0, !PT ;  /* 0x0000007f02027812 */ /* 0x001fc800078ec0ff */
[----:B------:R-:W-:Y:S02]  /*125c0*/  SHF.R.U32.HI R0, RZ, 0x3, R2 ;  /* 0x00000003ff007819 */ /* 0x000fe40000011602 */
[----:B------:R-:W0:Y:S01]  /*125d0*/  LDC R2, c[0x0][0x448] ;  /* 0x00011200ff027b82 */ /* 0x000e220000000800 */
[----:B------:R-:W1:Y:S01]  /*125e0*/  S2R R35, SR_TID.X ;  /* 0x0000000000237919 */ /* 0x000e620000002100 */
[----:B0-----:R-:W-:-:S13]  /*125f0*/  ISETP.NE.AND P6, PT, R2, 0x1, PT ;  /* 0x000000010200780c */ /* 0x001fda0003fc5270 */
[----:B------:R-:W0:Y:S01]  /*12600*/  @P6 LDC R3, c[0x0][0x44c] ;  /* 0x00011300ff036b82 */ /* 0x000e220000000800 */
[----:B-1----:R-:W-:-:S07]  /*12610*/  IMAD.SHL.U32 R35, R35, 0x10, RZ ;  /* 0x0000001023237824 */ /* 0x002fce00078e00ff */
[----:B------:R-:W1:Y:S01]  /*12620*/  @P6 LDC R2, c[0x0][0x450] ;  /* 0x00011400ff026b82 */ /* 0x000e620000000800 */
[----:B------:R-:W-:-:S05]  /*12630*/  LOP3.LUT R35, R0, 0x70, R35, 0xf8, !PT ;  /* 0x0000007000237812 */ /* 0x000fca00078ef823 */
[----:B------:R-:W-:-:S04]  /*12640*/  IMAD R35, R17, 0x40, R35 ;  /* 0x0000004011237824 */ /* 0x000fc800078e0223 */
[----:B------:R-:W-:Y:S02]  /*12650*/  IMAD.MOV.U32 R0, RZ, RZ, R35 ;  /* 0x000000ffff007224 */ /* 0x000fe400078e0023 */
[----:B0-----:R-:W-:-:S05]  /*12660*/  @P6 IMAD.HI.U32 R3, R35, R3, RZ ;  /* 0x0000000323036227 */ /* 0x001fca00078e00ff */
[----:B-1----:R-:W-:Y:S01]  /*12670*/  @P6 SHF.R.U32.HI R0, RZ, R2, R3 ;  /* 0x00000002ff006219 */ /* 0x002fe20000011603 */
[----:B------:R-:W-:Y:S01]  /*12680*/  IMAD.WIDE.U32 R2, R36, UR4, RZ ;  /* 0x0000000424027c25 */ /* 0x000fe2000f8e00ff */
[----:B------:R-:W0:Y:S03]  /*12690*/  S2R R6, SR_TID.X ;  /* 0x0000000000067919 */ /* 0x000e260000002100 */
        /* <DEDUP_REMOVED lines=22> */
[----:B---3--:R-:W-:Y:S02]  /*12800*/  IMAD R0, R5, R0, R35 ;  /* 0x0000000005007224 */ /* 0x008fe400078e0223 */
        /* <DEDUP_REMOVED lines=15> */
[----:B-----5:R-:W-:Y:S01]  /*12900*/  IMAD R3, R9, R5, RZ ;  /* 0x0000000509037224 */ /* 0x020fe200078e02ff */
[----:B------:R-:W-:Y:S01]  /*12910*/  SHFL.IDX PT, R4, R2, RZ, 0x181f ;  /* 0x00181fff02047589 */ /* 0x000fe200000e0000 */
[----:B------:R-:W-:Y:S01]  /*12920*/  IMAD R17, R17, 0x40, R8 ;  /* 0x0000004011117824 */ /* 0x000fe200078e0208 */
[----:B------:R-:W-:Y:S02]  /*12930*/  LOP3.LUT R22, R22, 0xfffffeff, RZ, 0xc0, !PT ;  /* 0xfffffeff16167812 */ /* 0x000fe400078ec0ff */
[----:B------:R-:W0:Y:S02]  /*12940*/  SHFL.IDX PT, R5, R0, RZ, 0x181f ;  /* 0x00181fff00057589 */ /* 0x000e2400000e0000 */
[----:B------:R-:W-:-:S13]  /*12950*/  ISETP.GE.AND P2, PT, R17, R3, PT ;  /* 0x000000031100720c */ /* 0x000fda0003f46270 */
[----:B------:R-:W-:-:S04]  /*12960*/  @P2 LOP3.LUT R22, R22, 0x100, RZ, 0xfc, !PT ;  /* 0x0000010016162812 */ /* 0x000fc800078efcff */
[----:B------:R-:W-:Y:S02]  /*12970*/  LOP3.LUT R22, R22, 0xffffff7f, RZ, 0xc0, !PT ;  /* 0xffffff7f16167812 */ /* 0x000fe400078ec0ff */
[----:B0-----:R-:W-:-:S05]  /*12980*/  @!P2 LEA R5, P1, R7, R5, 0x1 ;  /* 0x000000050705a211 */ /* 0x001fca00078208ff */
[----:B------:R-:W-:-:S05]  /*12990*/  @!P2 IMAD.X R4, RZ, RZ, R4, P1 ;  /* 0x000000ffff04a224 */ /* 0x000fca00008e0604 */
        /* <DEDUP_REMOVED lines=30> */
.L_x_5116:
        /* <DEDUP_REMOVED lines=12> */
.L_x_5033:
        /* <DEDUP_REMOVED lines=28> */
.L_x_5035:
[----:B------:R-:W-:Y:S05]  /*12e00*/  BSYNC B6 ;  /* 0x0000000000067941 */ /* 0x000fea0003800000 */
.L_x_5034:
        /* <DEDUP_REMOVED lines=164> */
.L_x_5126:
        /* <DEDUP_REMOVED lines=23> */
.L_x_5038:
[----:B------:R-:W-:Y:S05]  /*139c0*/  BSYNC B0 ;  /* 0x0000000000007941 */ /* 0x000fea0003800000 */
.L_x_5037:
[----:B------:R-:W-:Y:S01]  /*139d0*/  NOP ;  /* 0x0000000000007918 */ /* 0x000fe20000000000 */
[----:B------:R-:W-:-:S13]  /*139e0*/  PLOP3.LUT P0, PT, PT, PT, PT, 0x80, 0x0 ;  /* 0x000000000000781c */ /* 0x000fda0003f0f070 */
.L_x_5039:
        /* <DEDUP_REMOVED lines=18> */
.L_x_5127:
[----:B------:R-:W-:Y:S05]  /*13b10*/  BSYNC B0 ;  /* 0x0000000000007941 */ /* 0x000fea0003800000 */
.L_x_5040:
[----:B------:R-:W-:-:S05]  /*13b20*/  IMAD.U32 R2, RZ, RZ, UR36 ;  /* 0x00000024ff027e24 */ /* 0x000fca000f8e00ff */
[----:B------:R-:W-:-:S13]  /*13b30*/  ISETP.NE.AND P0, PT, R2, 0x3, PT ;  /* 0x000000030200780c */ /* 0x000fda0003f05270 */
[----:B------:R-:W-:Y:S05]  /*13b40*/  @!P0 BRA `(.L_x_5042) ;  /* 0x0000000000048947 */ /* 0x000fea0003800000 */
[----:B------:R-:W-:Y:S01]  /*13b50*/  BPT.TRAP 0x1 ;  /* 0x000000040000795c */ /* 0x000fe20000300000 */
.L_x_5042:
[----:B0-----:R-:W-:Y:S01]  /*13b60*/  SHF.L.U32 R0, R26, 0x1f, RZ ;  /* 0x0000001f1a007819 */ /* 0x001fe200000006ff */
[----:B------:R-:W-:Y:S03]  /*13b70*/  BSSY B0, `(.L_x_5043) ;  /* 0x0000003000007945 */ /* 0x000fe60003800000 */
[----:B------:R-:W0:Y:S02]  /*13b80*/  SYNCS.PHASECHK.TRANS64.TRYWAIT P0, [R27+URZ+0x38860], R0 ;  /* 0x038860001b0075a7 */ /* 0x000e24000800017f */
[----:B0-----:R-:W-:Y:S05]  /*13b90*/  @!P0 BRA `(.L_x_5044) ;  /* 0x0000004400088947 */ /* 0x001fea0003800000 */
.L_x_5128:
[----:B------:R-:W-:Y:S05]  /*13ba0*/  BSYNC B0 ;  /* 0x0000000000007941 */ /* 0x000fea0003800000 */
.L_x_5043:
        /* <DEDUP_REMOVED lines=110> */
.L_x_5138:
[C---:B------:R-:W-:Y:S02]  /*14290*/  LOP3.LUT P6, RZ, R22.reuse, 0x40, RZ, 0xc0, !PT ;  /* 0x0000004016ff7812 */ /* 0x040fe400078cc0ff */
[----:B------:R-:W-:Y:S02]  /*142a0*/  LOP3.LUT R22, R22, 0xfffffeff, RZ, 0xc0, !PT ;  /* 0xfffffeff16167812 */ /* 0x000fe400078ec0ff */
[C---:B------:R-:W-:Y:S02]  /*142b0*/  ISETP.LT.OR P6, PT, R30.reuse, 0x31, P6 ;  /* 0x000000311e00780c */ /* 0x040fe400037c1670 */
[----:B------:R-:W-:-:S11]  /*142c0*/  ISETP.LT.OR P5, PT, R30, 0x31, !P5 ;  /* 0x000000311e00780c */ /* 0x000fd60006fa1670 */
[----:B------:R-:W-:Y:S02]  /*142d0*/  @P6 LOP3.LUT R22, R22, 0x100, RZ, 0xfc, !PT ;  /* 0x0000010016166812 */ /* 0x000fe400078efcff */
[----:B------:R-:W-:Y:S02]  /*142e0*/  ISETP.LT.OR P6, PT, R30, 0x31, !P4 ;  /* 0x000000311e00780c */ /* 0x000fe400067c1670 */
[----:B------:R-:W-:Y:S02]  /*142f0*/  LOP3.LUT R22, R22, 0xffbfffff, RZ, 0xc0, !PT ;  /* 0xffbfffff16167812 */ /* 0x000fe400078ec0ff */
[----:B------:R-:W-:Y:S02]  /*14300*/  ISETP.LT.OR P4, PT, R30, 0x31, !P2 ;  /* 0x000000311e00780c */ /* 0x000fe40005781670 */
        /* <DEDUP_REMOVED lines=26> */
.L_x_5046:
        /* <DEDUP_REMOVED lines=11> */
.L_x_5047:
[----:B------:R-:W2:Y:S01]  /*14560*/  LDL R3, [R1+0xc] ;  /* 0x00000c0001037983 */ /* 0x000ea20000100800 */
[----:B------:R1:W-:Y:S01]  /*14570*/  SYNCS.ARRIVE.TRANS64.A1T0 RZ, [R27+URZ+0x38850], RZ ;  /* 0x038850ff1bff79a7 */ /* 0x0003e2000810003f */
[----:B------:R-:W-:Y:S01]  /*14580*/  BSSY B0, `(.L_x_5048) ;  /* 0x00000f7000007945 */ /* 0x000fe20003800000 */
[----:B--2---:R-:W-:-:S13]  /*14590*/  ISETP.GE.AND P0, PT, R3, 0x2, PT ;  /* 0x000000020300780c */ /* 0x004fda0003f06270 */
[----:B-1----:R-:W-:Y:S05]  /*145a0*/  @!P0 BRA `(.L_x_5049) ;  /* 0x0000000c00d08947 */ /* 0x002fea0003800000 */
[----:B------:R-:W2:Y:S01]  /*145b0*/  LDL.LU R2, [R1+0x24] ;  /* 0x0000240001027983 */ /* 0x000ea20000300800 */
[----:B------:R-:W-:Y:S01]  /*145c0*/  LOP3.LUT R30, R31, 0x80, RZ, 0xc0, !PT ;  /* 0x000000801f1e7812 */ /* 0x000fe200078ec0ff */
[----:B------:R-:W-:-:S03]  /*145d0*/  VIADD R7, R3, 0xfffffffe ;  /* 0xfffffffe03077836 */ /* 0x000fc60000000000 */
[----:B------:R-:W-:Y:S02]  /*145e0*/  SHF.R.U32.HI R30, RZ, 0x3, R30 ;  /* 0x00000003ff1e7819 */ /* 0x000fe4000001161e */
[----:B--2---:R-:W-:-:S04]  /*145f0*/  LOP3.LUT R2, R2, 0x40, RZ, 0xc0, !PT ;  /* 0x0000004002027812 */ /* 0x004fc800078ec0ff */
[----:B------:R-:W-:-:S07]  /*14600*/  SHF.R.U32.HI R31, RZ, 0x2, R2 ;  /* 0x00000002ff1f7819 */ /* 0x000fce0000011602 */
.L_x_5062:
        /* <DEDUP_REMOVED lines=44> */
.L_x_5050:
[----:B------:R-:W-:Y:S01]  /*148d0*/  IMAD R6, R24, 0x8, R23 ;  /* 0x0000000818067824 */ /* 0x000fe200078e0217 */
[----:B------:R-:W-:Y:S01]  /*148e0*/  SHF.L.U32 R17, R26, 0x1f, RZ ;  /* 0x0000001f1a117819 */ /* 0x000fe200000006ff */
[----:B------:R-:W-:Y:S01]  /*148f0*/  BSSY B1, `(.L_x_5051) ;  /* 0x0000004000017945 */ /* 0x000fe20003800000 */
[----:B------:R-:W-:Y:S02]  /*14900*/  SHF.R.S32.HI R9, RZ, 0x1f, R5 ;  /* 0x0000001fff097819 */ /* 0x000fe40000011405 */
[----:B------:R-:W0:Y:S02]  /*14910*/  SYNCS.PHASECHK.TRANS64.TRYWAIT P0, [R6+URZ+0x38840], R17 ;  /* 0x03884011060075a7 */ /* 0x000e24000800017f */
[----:B0-----:R-:W-:Y:S05]  /*14920*/  @!P0 BRA `(.L_x_5052) ;  /* 0x0000003c00e08947 */ /* 0x001fea0003800000 */
.L_x_5139:
[----:B------:R-:W-:Y:S05]  /*14930*/  BSYNC B1 ;  /* 0x0000000000017941 */ /* 0x000fea0003800000 */
.L_x_5051:
        /* <DEDUP_REMOVED lines=42> */
.L_x_5149:
        /* <DEDUP_REMOVED lines=8> */
.L_x_5054:
        /* <DEDUP_REMOVED lines=11> */
.L_x_5055:
[----:B------:R2:W-:Y:S01]  /*14d10*/  SYNCS.ARRIVE.TRANS64.A1T0 RZ, [R6+URZ+0x38830], RZ ;  /* 0x038830ff06ff79a7 */ /* 0x0005e2000810003f */
[----:B------:R-:W-:Y:S05]  /*14d20*/  @!P2 BRA `(.L_x_5056) ;  /* 0x000000000004a947 */ /* 0x000fea0003800000 */
[----:B------:R-:W-:Y:S01]  /*14d30*/  BPT.TRAP 0x1 ;  /* 0x000000040000795c */ /* 0x000fe20000300000 */
.L_x_5056:
[----:B------:R-:W3:Y:S01]  /*14d40*/  SYNCS.PHASECHK.TRANS64.TRYWAIT P0, [R6+URZ+0x38860], R17 ;  /* 0x03886011060075a7 */ /* 0x000ee2000800017f */
[----:B------:R-:W-:Y:S04]  /*14d50*/  BSSY B1, `(.L_x_5057) ;  /* 0x0000002000017945 */ /* 0x000fe80003800000 */
[----:B---3--:R-:W-:Y:S05]  /*14d60*/  @!P0 BRA `(.L_x_5058) ;  /* 0x0000004000008947 */ /* 0x008fea0003800000 */
.L_x_5150:
[----:B------:R-:W-:Y:S05]  /*14d70*/  BSYNC B1 ;  /* 0x0000000000017941 */ /* 0x000fea0003800000 */
.L_x_5057:
        /* <DEDUP_REMOVED lines=81> */
.L_x_5160:
        /* <DEDUP_REMOVED lines=25> */
.L_x_5060:
        /* <DEDUP_REMOVED lines=11> */
.L_x_5061:
[----:B------:R3:W-:Y:S01]  /*154d0*/  SYNCS.ARRIVE.TRANS64.A1T0 RZ, [R6+URZ+0x38850], RZ ;  /* 0x038850ff06ff79a7 */ /* 0x0007e2000810003f */
[----:B------:R-:W-:Y:S05]  /*154e0*/  @P3 BRA `(.L_x_5062) ;  /* 0xfffffff000483947 */ /* 0x000fea000383ffff */
.L_x_5049:
[----:B------:R-:W-:Y:S05]  /*154f0*/  BSYNC B0 ;  /* 0x0000000000007941 */ /* 0x000fea0003800000 */
.L_x_5048:
        /* <DEDUP_REMOVED lines=21> */
.L_x_5064:
[----:B------:R-:W-:Y:S05]  /*15650*/  BSYNC B0 ;  /* 0x0000000000007941 */ /* 0x000fea0003800000 */
.L_x_5063:
[----:B------:R-:W-:-:S07]  /*15660*/  SEL R24, R24, RZ, P0 ;  /* 0x000000ff18187207 */ /* 0x000fce0000000000 */
.L_x_5017:
[----:B------:R-:W-:Y:S05]  /*15670*/  BSYNC B7 ;  /* 0x0000000000077941 */ /* 0x000fea0003800000 */
.L_x_5015:
        /* <DEDUP_REMOVED lines=11> */
.L_x_5065:
        /* <DEDUP_REMOVED lines=36> */
.L_x_5170:
[----:B------:R-:W-:Y:S02]  /*15970*/  ULDC UR4, c[0x0][0xd38] ;  /* 0x00034e0000047ab9 */ /* 0x000fe40000000800 */
[----:B------:R-:W-:-:S04]  /*15980*/  IMAD.U32 R4, RZ, RZ, UR4 ;  /* 0x00000004ff047e24 */ /* 0x000fc8000f8e00ff */
[----:B--2---:R-:W-:-:S04]  /*15990*/  IMAD R14, R14, R4, RZ ;  /* 0x000000040e0e7224 */ /* 0x004fc800078e02ff */
[----:B------:R-:W-:-:S05]  /*159a0*/  IMAD.IADD R5, R5, 0x1, R14 ;  /* 0x0000000105057824 */ /* 0x000fca00078e020e */
[----:B------:R-:W-:-:S13]  /*159b0*/  ISETP.GT.AND P6, PT, R5, R0, PT ;  /* 0x000000000500720c */ /* 0x000fda0003fc4270 */
[----:B------:R-:W-:Y:S05]  /*159c0*/  @P6 BRA `(.L_x_5068) ;  /* 0x00000000009c6947 */ /* 0x000fea0003800000 */
.L_x_5073:
        /* <DEDUP_REMOVED lines=14> */
.L_x_5071:
[----:B------:R-:W-:Y:S05]  /*15ab0*/  BSYNC B0 ;  /* 0x0000000000007941 */ /* 0x000fea0003800000 */
.L_x_5070:
        /* <DEDUP_REMOVED lines=18> */
.L_x_5178:
[----:B------:R-:W-:Y:S02]  /*15be0*/  ULDC UR4, c[0x0][0xd38] ;  /* 0x00034e0000047ab9 */ /* 0x000fe40000000800 */
[----:B------:R-:W-:-:S04]  /*15bf0*/  IMAD.U32 R4, RZ, RZ, UR4 ;  /* 0x00000004ff047e24 */ /* 0x000fc8000f8e00ff */
[----:B--2---:R-:W-:-:S04]  /*15c00*/  IMAD R14, R14, R4, RZ ;  /* 0x000000040e0e7224 */ /* 0x004fc800078e02ff */
[----:B------:R-:W-:-:S05]  /*15c10*/  IMAD.IADD R5, R14, 0x1, R5 ;  /* 0x000000010e057824 */ /* 0x000fca00078e0205 */
[----:B------:R-:W-:-:S13]  /*15c20*/  ISETP.GT.AND P6, PT, R5, R0, PT ;  /* 0x000000000500720c */ /* 0x000fda0003fc4270 */
[----:B------:R-:W-:Y:S05]  /*15c30*/  @!P6 BRA `(.L_x_5073) ;  /* 0xfffffffc0064e947 */ /* 0x000fea000383ffff */
.L_x_5068:
        /* <DEDUP_REMOVED lines=8> */
.L_x_5182:
[----:B------:R-:W-:Y:S01]  /*15cc0*/  ISETP.NE.AND P0, PT, R3, RZ, PT ;  /* 0x000000ff0300720c */ /* 0x000fe20003f05270 */
[----:B------:R-:W-:-:S12]  /*15cd0*/  IMAD.MOV.U32 R14, RZ, RZ, RZ ;  /* 0x000000ffff0e7224 */ /* 0x000fd800078e00ff */
[----:B------:R-:W-:Y:S05]  /*15ce0*/  @!P0 BRA `(.L_x_5075) ;  /* 0x0000000000108947 */ /* 0x000fea0003800000 */
[----:B------:R-:W-:Y:S01]  /*15cf0*/  UMOV UR4, 0xffffffff ;  /* 0xffffffff00047882 */ /* 0x000fe20000000000 */
[----:B------:R-:W-:Y:S02]  /*15d00*/  VIADD R12, R6, 0xffffffff ;  /* 0xffffffff060c7836 */ /* 0x000fe40000000000 */
[----:B------:R-:W-:Y:S05]  /*15d10*/  BRA.DIV UR4, `(.L_x_5076) ;  /* 0x00000042042c7947 */ /* 0x000fea000b800000 */
[----:B------:R4:W0:Y:S02]  /*15d20*/  SHFL.IDX PT, R14, R2, R12, 0x1f ;  /* 0x00001f0c020e7589 */ /* 0x00082400000e0000 */
.L_x_5075:
        /* <DEDUP_REMOVED lines=66> */
.L_x_5069:
[----:B------:R-:W-:Y:S01]  /*16150*/  UMOV UR4, URZ ;  /* 0x0000003f00047c82 */ /* 0x000fe20008000000 */
[----:B------:R-:W-:Y:S01]  /*16160*/  UMOV UR5, URZ ;  /* 0x0000003f00057c82 */ /* 0x000fe20008000000 */
[----:B------:R-:W-:Y:S01]  /*16170*/  ULDC UR6, c[0x0][0xd3c] ;  /* 0x00034f0000067ab9 */ /* 0x000fe20000000800 */
[----:B------:R-:W-:Y:S02]  /*16180*/  IMAD.MOV.U32 R16, RZ, RZ, R0 ;  /* 0x000000ffff107224 */ /* 0x000fe400078e0000 */
[----:B------:R-:W-:Y:S02]  /*16190*/  IMAD.U32 R17, RZ, RZ, UR4 ;  /* 0x00000004ff117e24 */ /* 0x000fe4000f8e00ff */
[----:B------:R-:W-:Y:S02]  /*161a0*/  IMAD.U32 R18, RZ, RZ, UR5 ;  /* 0x00000005ff127e24 */ /* 0x000fe4000f8e00ff */
[----:B------:R-:W-:-:S07]  /*161b0*/  IMAD.U32 R19, RZ, RZ, UR6 ;  /* 0x00000006ff137e24 */ /* 0x000fce000f8e00ff */
.L_x_5077:
        /* <DEDUP_REMOVED lines=10> */
.L_x_5066:
[----:B------:R-:W-:Y:S02]  /*16260*/  ULDC UR4, c[0x0][0xd3c] ;  /* 0x00034f0000047ab9 */ /* 0x000fe40000000800 */
[----:B0-----:R-:W-:-:S13]  /*16270*/  ISETP.GE.AND P0, PT, R19, UR4, PT ;  /* 0x0000000413007c0c */ /* 0x001fda000bf06270 */
[----:B------:R-:W-:Y:S05]  /*16280*/  @!P0 BRA `(.L_x_5078) ;  /* 0xffffffa800588947 */ /* 0x000fea000383ffff */
[----:B------:R-:W-:Y:S05]  /*16290*/  BSYNC B8 ;  /* 0x0000000000087941 */ /* 0x000fea0003800000 */
.L_x_5011:
[----:B0-----:R-:W5:Y:S01]  /*162a0*/  LDL.LU R0, [R1+0x20] ;  /* 0x0000200001007983 */ /* 0x001f620000300800 */
        /* <DEDUP_REMOVED lines=11> */
.L_x_5185:
[----:B------:R-:W-:Y:S05]  /*16360*/  BSYNC B0 ;  /* 0x0000000000007941 */ /* 0x000fea0003800000 */
.L_x_5079:
[----:B------:R-:W-:-:S03]  /*16370*/  UMOV UR4, 0xffffffff ;  /* 0xffffffff00047882 */ /* 0x000fc60000000000 */
[----:B------:R-:W-:Y:S05]  /*16380*/  BRA.DIV UR4, `(.L_x_5081) ;  /* 0x0000003a04c87947 */ /* 0x000fea000b800000 */
[----:B------:R-:W0:Y:S02]  /*16390*/  S2R R0, SR_TID.X ;  /* 0x0000000000007919 */ /* 0x000e240000002100 */
[----:B0-----:R-:W-:-:S04]  /*163a0*/  SHF.R.U32.HI R0, RZ, 0x5, R0 ;  /* 0x00000005ff007819 */ /* 0x001fc80000011600 */
[----:B------:R-:W-:-:S05]  /*163b0*/  LOP3.LUT R0, R0, 0x3, RZ, 0xc0, !PT ;  /* 0x0000000300007812 */ /* 0x000fca00078ec0ff */
[----:B------:R0:W0:Y:S02]  /*163c0*/  SHFL.IDX PT, R14, R0, RZ, 0x1f ;  /* 0x00001fff000e7589 */ /* 0x00002400000e0000 */
.L_x_5188:
[----:B0-----:R-:W-:Y:S01]  /*163d0*/  ISETP.NE.AND P0, PT, R14, RZ, PT ;  /* 0x000000ff0e00720c */ /* 0x001fe20003f05270 */
[----:B------:R-:W-:-:S12]  /*163e0*/  BSSY B0, `(.L_x_5082) ;  /* 0x0000024000007945 */ /* 0x000fd80003800000 */
[----:B------:R-:W-:Y:S05]  /*163f0*/  @P0 BRA `(.L_x_5083) ;  /* 0x0000000000880947 */ /* 0x000fea0003800000 */
[----:B------:R-:W-:-:S03]  /*16400*/  UMOV UR4, 0xffffffff ;  /* 0xffffffff00047882 */ /* 0x000fc60000000000 */
[----:B------:R-:W-:Y:S05]  /*16410*/  BRA.DIV UR4, `(.L_x_5084) ;  /* 0x0000003a04d87947 */ /* 0x000fea000b800000 */
[----:B------:R-:W-:-:S13]  /*16420*/  ELECT P6, URZ, PT ;  /* 0x00000000003f782f */ /* 0x000fda00038c0000 */
.L_x_5191:
[----:B------:R-:W-:Y:S05]  /*16430*/  @!P6 BRA `(.L_x_5083) ;  /* 0x000000000078e947 */ /* 0x000fea0003800000 */
[----:B------:R-:W-:-:S06]  /*16440*/  ULOP3.LUT UR4, UR42, 0x2, URZ, 0xfc, !UPT ;  /* 0x000000022a047892 */ /* 0x000fcc000f8efc3f */
[----:B------:R-:W-:-:S05]  /*16450*/  IMAD.U32 R0, RZ, RZ, UR4 ;  /* 0x00000004ff007e24 */ /* 0x000fca000f8e00ff */
[----:B------:R-:W-:-:S13]  /*16460*/  ISETP.NE.AND P0, PT, R0, 0x3, PT ;  /* 0x000000030000780c */ /* 0x000fda0003f05270 */
[----:B------:R-:W-:Y:S05]  /*16470*/  @!P0 BRA `(.L_x_5085) ;  /* 0x0000000000048947 */ /* 0x000fea0003800000 */
[----:B------:R-:W-:Y:S01]  /*16480*/  BPT.TRAP 0x1 ;  /* 0x000000040000795c */ /* 0x000fe20000300000 */
.L_x_5085:
[----:B------:R-:W-:Y:S01]  /*16490*/  IMAD R5, R24, 0x8, R7 ;  /* 0x0000000818057824 */ /* 0x000fe200078e0207 */
[----:B------:R-:W-:Y:S01]  /*164a0*/  SHF.L.U32 R0, R26, 0x1f, RZ ;  /* 0x0000001f1a007819 */ /* 0x000fe200000006ff */
[----:B------:R-:W-:-:S03]  /*164b0*/  VIADD R24, R24, 0x1 ;  /* 0x0000000118187836 */ /* 0x000fc60000000000 */
[----:B------:R-:W0:Y:S02]  /*164c0*/  SYNCS.PHASECHK.TRANS64.TRYWAIT P1, [R5+URZ+0x38840], R0 ;  /* 0x03884000050075a7 */ /* 0x000e24000802017f */
[----:B------:R-:W-:-:S04]  /*164d0*/  ISETP.NE.AND P2, PT, R24, 0x2, PT ;  /* 0x000000021800780c */ /* 0x000fc80003f45270 */
[----:B------:R-:W-:Y:S01]  /*164e0*/  SEL R3, RZ, 0x1, P2 ;  /* 0x00000001ff037807 */ /* 0x000fe20001000000 */
[----:B0-----:R-:W-:Y:S08]  /*164f0*/  @!P1 BRA `(.L_x_5086) ;  /* 0x0000003800c09947 */ /* 0x001ff00003800000 */
.L_x_5192:
[----:B------:R-:W-:Y:S02]  /*16500*/  SEL R24, R24, RZ, P2 ;  /* 0x000000ff18187207 */ /* 0x000fe40001000000 */
[----:B------:R-:W-:Y:S01]  /*16510*/  LOP3.LUT R2, R26, R3, RZ, 0x3c, !PT ;  /* 0x000000031a027212 */ /* 0x000fe200078e3cff */
[----:B------:R-:W-:Y:S06]  /*16520*/  @!P0 BRA `(.L_x_5087) ;  /* 0x0000000000048947 */ /* 0x000fec0003800000 */
[----:B------:R-:W-:Y:S01]  /*16530*/  BPT.TRAP 0x1 ;  /* 0x000000040000795c */ /* 0x000fe20000300000 */
.L_x_5087:
[----:B------:R-:W-:Y:S01]  /*16540*/  IMAD R3, R24, 0x8, R7 ;  /* 0x0000000818037824 */ /* 0x000fe200078e0207 */
[----:B------:R-:W-:-:S04]  /*16550*/  SHF.L.U32 R2, R2, 0x1f, RZ ;  /* 0x0000001f02027819 */ /* 0x000fc800000006ff */
[----:B------:R-:W0:Y:S02]  /*16560*/  SYNCS.PHASECHK.TRANS64.TRYWAIT P1, [R3+URZ+0x38840], R2 ;  /* 0x03884002030075a7 */ /* 0x000e24000802017f */
[----:B0-----:R-:W-:Y:S05]  /*16570*/  @!P1 BRA `(.L_x_5088) ;  /* 0x0000003800b49947 */ /* 0x001fea0003800000 */
.L_x_5193:
[----:B------:R-:W-:Y:S05]  /*16580*/  @!P0 BRA `(.L_x_5089) ;  /* 0x0000000000048947 */ /* 0x000fea0003800000 */
[----:B------:R-:W-:Y:S01]  /*16590*/  BPT.TRAP 0x1 ;  /* 0x000000040000795c */ /* 0x000fe20000300000 */
.L_x_5089:
[----:B------:R-:W0:Y:S02]  /*165a0*/  SYNCS.PHASECHK.TRANS64.TRYWAIT P1, [R5+URZ+0x38860], R0 ;  /* 0x03886000050075a7 */ /* 0x000e24000802017f */
[----:B0-----:R-:W-:Y:S05]  /*165b0*/  @!P1 BRA `(.L_x_5090) ;  /* 0x0000003800b89947 */ /* 0x001fea0003800000 */
.L_x_5194:
[----:B------:R-:W-:Y:S05]  /*165c0*/  @!P0 BRA `(.L_x_5091) ;  /* 0x0000000000048947 */ /* 0x000fea0003800000 */
[----:B------:R-:W-:Y:S01]  /*165d0*/  BPT.TRAP 0x1 ;  /* 0x000000040000795c */ /* 0x000fe20000300000 */
.L_x_5091:
[----:B------:R0:W0:Y:S02]  /*165e0*/  SYNCS.PHASECHK.TRANS64.TRYWAIT P0, [R3+URZ+0x38860], R2 ;  /* 0x03886002030075a7 */ /* 0x000024000800017f */
[----:B0-----:R-:W-:Y:S05]  /*165f0*/  @!P0 NANOSLEEP.SYNCS 0x989680 ;  /* 0x009896800000895d */ /* 0x001fea0003900000 */
[----:B------:R-:W0:Y:S02]  /*16600*/  @!P0 SYNCS.PHASECHK.TRANS64 P0, [R3+URZ+0x38860], R2 ;  /* 0x03886002030085a7 */ /* 0x000e24000800007f */
[----:B0-----:R-:W-:Y:S05]  /*16610*/  @!P0 BRA `(.L_x_5091) ;  /* 0xfffffffc00f08947 */ /* 0x001fea000383ffff */
.L_x_5083:
[----:B------:R-:W-:Y:S05]  /*16620*/  BSYNC B0 ;  /* 0x0000000000007941 */ /* 0x000fea0003800000 */
.L_x_5082:
[----:B------:R-:W-:Y:S05]  /*16630*/  EXIT ;  /* 0x000000000000794d */ /* 0x000fea0003800000 */
.L_x_4953:
[----:B0-----:R0:W1:Y:S02]  /*16640*/  SYNCS.PHASECHK.TRANS64.TRYWAIT P1, [R17+URZ+0x38800], R4 ;  /* 0x03880004110075a7 */ /* 0x001064000802017f */
[----:B-1----:R-:W-:Y:S05]  /*16650*/  @!P1 NANOSLEEP.SYNCS 0x989680 ;  /* 0x009896800000995d */ /* 0x002fea0003900000 */
[----:B------:R-:W1:Y:S02]  /*16660*/  @!P1 SYNCS.PHASECHK.TRANS64 P1, [R17+URZ+0x38800], R4 ;  /* 0x03880004110095a7 */ /* 0x000e64000802007f */
[----:B-1----:R-:W-:Y:S05]  /*16670*/  @!P1 BRA `(.L_x_4953) ;  /* 0xfffffffc00f09947 */ /* 0x002fea000383ffff */
[----:B------:R-:W-:Y:S05]  /*16680*/  BRA `(.L_x_5092) ;  /* 0xfffffed000ac7947 */ /* 0x000fea000383ffff */
.L_x_4957:
[----:B--2---:R2:W3:Y:S02]  /*16690*/  SYNCS.PHASECHK.TRANS64.TRYWAIT P1, [R9+URZ+0x38830], R6 ;  /* 0x03883006090075a7 */ /* 0x0044e4000802017f */
[----:B---3--:R-:W-:Y:S05]  /*166a0*/  @!P1 NANOSLEEP.SYNCS 0x989680 ;  /* 0x009896800000995d */ /* 0x008fea0003900000 */
[----:B------:R-:W3:Y:S02]  /*166b0*/  @!P1 SYNCS.PHASECHK.TRANS64 P1, [R9+URZ+0x38830], R6 ;  /* 0x03883006090095a7 */ /* 0x000ee4000802007f */
[----:B---3--:R-:W-:Y:S05]  /*166c0*/  @!P1 BRA `(.L_x_4957) ;  /* 0xfffffffc00f09947 */ /* 0x008fea000383ffff */
[----:B------:R-:W-:Y:S05]  /*166d0*/  BRA `(.L_x_4956) ;  /* 0xfffffed000cc7947 */ /* 0x000fea000383ffff */
.L_x_4958:
[----:B---3--:R3:W4:Y:S02]  /*166e0*/  SYNCS.PHASECHK.TRANS64.TRYWAIT P1, [R17+URZ+0x38810], R4 ;  /* 0x03881004110075a7 */ /* 0x008724000802017f */
[----:B----4-:R-:W-:Y:S05]  /*166f0*/  @!P1 NANOSLEEP.SYNCS 0x989680 ;  /* 0x009896800000995d */ /* 0x010fea0003900000 */
[----:B------:R-:W4:Y:S02]  /*16700*/  @!P1 SYNCS.PHASECHK.TRANS64 P1, [R17+URZ+0x38810], R4 ;  /* 0x03881004110095a7 */ /* 0x000f24000802007f */
[----:B----4-:R-:W-:Y:S05]  /*16710*/  @!P1 BRA `(.L_x_4958) ;  /* 0xfffffffc00f09947 */ /* 0x010fea000383ffff */
[----:B------:R-:W-:Y:S05]  /*16720*/  BRA `(.L_x_5093) ;  /* 0xfffffed400587947 */ /* 0x000fea000383ffff */
.L_x_4962:
[----:B0-----:R0:W3:Y:S02]  /*16730*/  SYNCS.PHASECHK.TRANS64.TRYWAIT P1, [R9+URZ+0x38850], R6 ;  /* 0x03885006090075a7 */ /* 0x0010e4000802017f */
[----:B---3--:R-:W-:Y:S05]  /*16740*/  @!P1 NANOSLEEP.SYNCS 0x989680 ;  /* 0x009896800000995d */ /* 0x008fea0003900000 */
[----:B------:R-:W3:Y:S02]  /*16750*/  @!P1 SYNCS.PHASECHK.TRANS64 P1, [R9+URZ+0x38850], R6 ;  /* 0x03885006090095a7 */ /* 0x000ee4000802007f */
[----:B---3--:R-:W-:Y:S05]  /*16760*/  @!P1 BRA `(.L_x_4962) ;  /* 0xfffffffc00f09947 */ /* 0x008fea000383ffff */
[----:B------:R-:W-:Y:S05]  /*16770*/  BRA `(.L_x_4961) ;  /* 0xfffffed400887947 */ /* 0x000fea000383ffff */
.L_x_4969:
[----:B-1----:R1:W2:Y:S02]  /*16780*/  SYNCS.PHASECHK.TRANS64.TRYWAIT P1, [R9+URZ+0x38830], R8 ;  /* 0x03883008090075a7 */ /* 0x0022a4000802017f */
[----:B--2---:R-:W-:Y:S05]  /*16790*/  @!P1 NANOSLEEP.SYNCS 0x989680 ;  /* 0x009896800000995d */ /* 0x004fea0003900000 */
[----:B------:R-:W2:Y:S02]  /*167a0*/  @!P1 SYNCS.PHASECHK.TRANS64 P1, [R9+URZ+0x38830], R8 ;  /* 0x03883008090095a7 */ /* 0x000ea4000802007f */
[----:B--2---:R-:W-:Y:S05]  /*167b0*/  @!P1 BRA `(.L_x_4969) ;  /* 0xfffffffc00f09947 */ /* 0x004fea000383ffff */
[----:B------:R-:W-:Y:S05]  /*167c0*/  BRA `(.L_x_4968) ;  /* 0xfffffefc008c7947 */ /* 0x000fea000383ffff */
.L_x_4973:
[----:B---3--:R3:W4:Y:S02]  /*167d0*/  SYNCS.PHASECHK.TRANS64.TRYWAIT P1, [R9+URZ+0x38850], R8 ;  /* 0x03885008090075a7 */ /* 0x008724000802017f */
[----:B----4-:R-:W-:Y:S05]  /*167e0*/  @!P1 NANOSLEEP.SYNCS 0x989680 ;  /* 0x009896800000995d */ /* 0x010fea0003900000 */
[----:B------:R-:W4:Y:S02]  /*167f0*/  @!P1 SYNCS.PHASECHK.TRANS64 P1, [R9+URZ+0x38850], R8 ;  /* 0x03885008090095a7 */ /* 0x000f24000802007f */
[----:B----4-:R-:W-:Y:S05]  /*16800*/  @!P1 BRA `(.L_x_4973) ;  /* 0xfffffffc00f09947 */ /* 0x010fea000383ffff */
[----:B------:R-:W-:Y:S05]  /*16810*/  BRA `(.L_x_4972) ;  /* 0xfffffefc00ec7947 */ /* 0x000fea000383ffff */
.L_x_4981:
[----:B-1----:R1:W2:Y:S02]  /*16820*/  SYNCS.PHASECHK.TRANS64.TRYWAIT P1, [R9+URZ+0x38830], R8 ;  /* 0x03883008090075a7 */ /* 0x0022a4000802017f */
[----:B--2---:R-:W-:Y:S05]  /*16830*/  @!P1 NANOSLEEP.SYNCS 0x989680 ;  /* 0x009896800000995d */ /* 0x004fea0003900000 */
[----:B------:R-:W2:Y:S02]  /*16840*/  @!P1 SYNCS.PHASECHK.TRANS64 P1, [R9+URZ+0x38830], R8 ;  /* 0x03883008090095a7 */ /* 0x000ea4000802007f */
[----:B--2---:R-:W-:Y:S05]  /*16850*/  @!P1 BRA `(.L_x_4981) ;  /* 0xfffffffc00f09947 */ /* 0x004fea000383ffff */
[----:B------:R-:W-:Y:S05]  /*16860*/  BRA `(.L_x_4980) ;  /* 0xffffff3000087947 */ /* 0x000fea000383ffff */
.L_x_4985:
[----:B---3--:R3:W4:Y:S02]  /*16870*/  SYNCS.PHASECHK.TRANS64.TRYWAIT P1, [R9+URZ+0x38850], R8 ;  /* 0x03885008090075a7 */ /* 0x008724000802017f */
[----:B----4-:R-:W-:Y:S05]  /*16880*/  @!P1 NANOSLEEP.SYNCS 0x989680 ;  /* 0x009896800000995d */ /* 0x010fea0003900000 */
[----:B------:R-:W4:Y:S02]  /*16890*/  @!P1 SYNCS.PHASECHK.TRANS64 P1, [R9+URZ+0x38850], R8 ;  /* 0x03885008090095a7 */ /* 0x000f24000802007f */
[----:B----4-:R-:W-:Y:S05]  /*168a0*/  @!P1 BRA `(.L_x_4985) ;  /* 0xfffffffc00f09947 */ /* 0x010fea000383ffff */
[----:B------:R-:W-:Y:S05]  /*168b0*/  BRA `(.L_x_4984) ;  /* 0xffffff3000687947 */ /* 0x000fea000383ffff */
.L_x_5023:
        /* <DEDUP_REMOVED lines=10> */
.L_x_5095:
[----:B------:R-:W-:Y:S05]  /*16960*/  BSYNC B0 ;  /* 0x0000000000007941 */ /* 0x000fea0003800000 */
.L_x_5094:
[----:B------:R-:W-:Y:S05]  /*16970*/  BRA `(.L_x_5096) ;  /* 0xffffffb0001c7947 */ /* 0x000fea000383ffff */
.L_x_5026:
[----:B0-----:R0:W1:Y:S02]  /*16980*/  SYNCS.PHASECHK.TRANS64.TRYWAIT P0, [R27+URZ+0x38840], R0 ;  /* 0x038840001b0075a7 */ /* 0x001064000800017f */
[----:B-1----:R-:W-:Y:S05]  /*16990*/  @!P0 NANOSLEEP.SYNCS 0x989680 ;  /* 0x009896800000895d */ /* 0x002fea0003900000 */
[----:B------:R-:W1:Y:S02]  /*169a0*/  @!P0 SYNCS.PHASECHK.TRANS64 P0, [R27+URZ+0x38840], R0 ;  /* 0x038840001b0085a7 */ /* 0x000e64000800007f */
[----:B-1----:R-:W-:Y:S05]  /*169b0*/  @!P0 BRA `(.L_x_5026) ;  /* 0xfffffffc00f08947 */ /* 0x002fea000383ffff */
[----:B------:R-:W-:Y:S05]  /*169c0*/  BRA `(.L_x_5097) ;  /* 0xffffffb000fc7947 */ /* 0x000fea000383ffff */
.L_x_5027:
        /* <DEDUP_REMOVED lines=8> */
.L_x_5099:
[----:B------:R-:W-:Y:S05]  /*16a50*/  BSYNC B0 ;  /* 0x0000000000007941 */ /* 0x000fea0003800000 */
.L_x_5098:
        /* <DEDUP_REMOVED lines=9> */
.L_x_5100:
[----:B------:R-:W-:Y:S02]  /*16af0*/  IMAD.MOV.U32 R13, RZ, RZ, R4 ;  /* 0x000000ffff0d7224 */ /* 0x000fe400078e0004 */
[----:B------:R-:W-:Y:S02]  /*16b00*/  IMAD.MOV.U32 R12, RZ, RZ, 0x1 ;  /* 0x00000001ff0c7424 */ /* 0x000fe400078e00ff */
[----:B------:R-:W-:-:S07]  /*16b10*/  IMAD.MOV.U32 R3, RZ, RZ, R14 ;  /* 0x000000ffff037224 */ /* 0x000fce00078e000e */
[----:B------:R-:W-:Y:S05]  /*16b20*/  WARPSYNC.COLLECTIVE R15, `(.L_x_5101) ;  /* 0x000000000f087348 */ /* 0x000fea0003c00000 */
[----:B------:R0:W1:Y:S02]  /*16b30*/  SHFL.IDX P6, R14, R13, R12, R11 ;  /* 0x0000000c0d0e7389 */ /* 0x00006400000c000b */
[----:B01----:R-:W-:Y:S01]  /*16b40*/  ENDCOLLECTIVE ;  /* 0x000000000000791b */ /* 0x003fe20003800000 */
.L_x_5101:
        /* <DEDUP_REMOVED lines=15> */
.L_x_5102:
[----:B------:R-:W-:Y:S02]  /*16c40*/  @P0 IMAD R6, R5, 0x2, R23 ;  /* 0x0000000205060824 */ /* 0x000fe400078e0217 */
[----:B------:R-:W-:Y:S02]  /*16c50*/  IMAD.MOV.U32 R13, RZ, RZ, R4 ;  /* 0x000000ffff0d7224 */ /* 0x000fe400078e0004 */
[----:B------:R-:W-:Y:S02]  /*16c60*/  IMAD.MOV.U32 R12, RZ, RZ, 0x2 ;  /* 0x00000002ff0c7424 */ /* 0x000fe400078e00ff */
[----:B------:R-:W-:-:S07]  /*16c70*/  IMAD.MOV.U32 R3, RZ, RZ, R14 ;  /* 0x000000ffff037224 */ /* 0x000fce00078e000e */
[----:B------:R-:W-:Y:S05]  /*16c80*/  WARPSYNC.COLLECTIVE R15, `(.L_x_5103) ;  /* 0x000000000f087348 */ /* 0x000fea0003c00000 */
[----:B------:R0:W1:Y:S02]  /*16c90*/  SHFL.IDX P6, R14, R13, R12, R11 ;  /* 0x0000000c0d0e7389 */ /* 0x00006400000c000b */
[----:B01----:R-:W-:Y:S01]  /*16ca0*/  ENDCOLLECTIVE ;  /* 0x000000000000791b */ /* 0x003fe20003800000 */
.L_x_5103:
        /* <DEDUP_REMOVED lines=15> */
.L_x_5104:
[----:B------:R-:W-:Y:S02]  /*16da0*/  @P0 IMAD R6, R5, 0x2, R23 ;  /* 0x0000000205060824 */ /* 0x000fe400078e0217 */
[----:B------:R-:W-:Y:S02]  /*16db0*/  IMAD.MOV.U32 R13, RZ, RZ, R4 ;  /* 0x000000ffff0d7224 */ /* 0x000fe400078e0004 */
[----:B------:R-:W-:Y:S02]  /*16dc0*/  IMAD.MOV.U32 R12, RZ, RZ, 0x3 ;  /* 0x00000003ff0c7424 */ /* 0x000fe400078e00ff */
[----:B------:R-:W-:-:S07]  /*16dd0*/  IMAD.MOV.U32 R3, RZ, RZ, R14 ;  /* 0x000000ffff037224 */ /* 0x000fce00078e000e */
[----:B------:R-:W-:Y:S05]  /*16de0*/  WARPSYNC.COLLECTIVE R15, `(.L_x_5105) ;  /* 0x000000000f087348 */ /* 0x000fea0003c00000 */
[----:B------:R0:W1:Y:S02]  /*16df0*/  SHFL.IDX P6, R14, R13, R12, R11 ;  /* 0x0000000c0d0e7389 */ /* 0x00006400000c000b */
[----:B01----:R-:W-:Y:S01]  /*16e00*/  ENDCOLLECTIVE ;  /* 0x000000000000791b */ /* 0x003fe20003800000 */
.L_x_5105:
        /* <DEDUP_REMOVED lines=10> */
.L_x_5106:
[----:B------:R-:W-:Y:S01]  /*16eb0*/  @!PT LDS RZ, [RZ] ;  /* 0x00000000fffff984 */ /* 0x000fe20000000800 */
[----:B------:R-:W-:Y:S01]  /*16ec0*/  @!PT LDS RZ, [RZ] ;  /* 0x00000000fffff984 */ /* 0x000fe20000000800 */
[----:B------:R-:W-:Y:S01]  /*16ed0*/  @!PT LDS RZ, [RZ] ;  /* 0x00000000fffff984 */ /* 0x000fe20000000800 */
[----:B------:R0:W-:Y:S01]  /*16ee0*/  @P0 LDGSTS.E.BYPASS.LTC128B.128 [R6+0x23400], desc[UR44][R2.64], !P2 ;  /* 0x2340000002060fae */ /* 0x0001e2000d101d6c */
[----:B------:R-:W-:Y:S01]  /*16ef0*/  IMAD.MOV.U32 R0, RZ, RZ, R14 ;  /* 0x000000ffff007224 */ /* 0x000fe200078e000e */
[----:B------:R-:W-:Y:S06]  /*16f00*/  BRA `(.L_x_5107) ;  /* 0xffffffb000b87947 */ /* 0x000fec000383ffff */
.L_x_5032:
        /* <DEDUP_REMOVED lines=10> */
.L_x_5108:
        /* <DEDUP_REMOVED lines=9> */
.L_x_5109:
[----:B------:R-:W-:Y:S02]  /*17040*/  IMAD.MOV.U32 R13, RZ, RZ, R2 ;  /* 0x000000ffff0d7224 */ /* 0x000fe400078e0002 */
[----:B------:R-:W-:Y:S02]  /*17050*/  IMAD.MOV.U32 R12, RZ, RZ, 0x1 ;  /* 0x00000001ff0c7424 */ /* 0x000fe400078e00ff */
[----:B------:R-:W-:-:S07]  /*17060*/  IMAD.MOV.U32 R5, RZ, RZ, R14 ;  /* 0x000000ffff057224 */ /* 0x000fce00078e000e */
[----:B------:R-:W-:Y:S05]  /*17070*/  WARPSYNC.COLLECTIVE R15, `(.L_x_5110) ;  /* 0x000000000f087348 */ /* 0x000fea0003c00000 */
[----:B------:R0:W1:Y:S02]  /*17080*/  SHFL.IDX P6, R14, R13, R12, R11 ;  /* 0x0000000c0d0e7389 */ /* 0x00006400000c000b */
[----:B01----:R-:W-:Y:S01]  /*17090*/  ENDCOLLECTIVE ;  /* 0x000000000000791b */ /* 0x003fe20003800000 */
.L_x_5110:
        /* <DEDUP_REMOVED lines=15> */
.L_x_5111:
        /* <DEDUP_REMOVED lines=8> */
.L_x_5112:
        /* <DEDUP_REMOVED lines=16> */
.L_x_5113:
[----:B------:R-:W-:Y:S01]  /*17310*/  @P2 LOP3.LUT R22, R22, 0x40, RZ, 0xfc, !PT ;  /* 0x0000004016162812 */ /* 0x000fe200078efcff */
[----:B------:R-:W-:Y:S02]  /*17320*/  IMAD.MOV.U32 R13, RZ, RZ, R2 ;  /* 0x000000ffff0d7224 */ /* 0x000fe400078e0002 */
[----:B------:R-:W-:Y:S02]  /*17330*/  IMAD.MOV.U32 R12, RZ, RZ, 0x3 ;  /* 0x00000003ff0c7424 */ /* 0x000fe400078e00ff */
[----:B------:R-:W-:-:S07]  /*17340*/  IMAD.MOV.U32 R5, RZ, RZ, R14 ;  /* 0x000000ffff057224 */ /* 0x000fce00078e000e */
[----:B------:R-:W-:Y:S05]  /*17350*/  WARPSYNC.COLLECTIVE R15, `(.L_x_5114) ;  /* 0x000000000f087348 */ /* 0x000fea0003c00000 */
[----:B------:R0:W1:Y:S02]  /*17360*/  SHFL.IDX P6, R14, R13, R12, R11 ;  /* 0x0000000c0d0e7389 */ /* 0x00006400000c000b */
[----:B01----:R-:W-:Y:S01]  /*17370*/  ENDCOLLECTIVE ;  /* 0x000000000000791b */ /* 0x003fe20003800000 */
.L_x_5114:
        /* <DEDUP_REMOVED lines=14> */
.L_x_5115:
[----:B------:R-:W-:Y:S01]  /*17460*/  IMAD.MOV.U32 R0, RZ, RZ, R14 ;  /* 0x000000ffff007224 */ /* 0x000fe200078e000e */
[----:B------:R-:W-:Y:S06]  /*17470*/  BRA `(.L_x_5116) ;  /* 0xffffffb400c07947 */ /* 0x000fec000383ffff */
.L_x_5036:
        /* <DEDUP_REMOVED lines=47> */
.L_x_5118:
[----:B------:R-:W-:Y:S05]  /*17770*/  BSYNC B0 ;  /* 0x0000000000007941 */ /* 0x000fea0003800000 */
.L_x_5117:
        /* <DEDUP_REMOVED lines=11> */
.L_x_5119:
        /* <DEDUP_REMOVED lines=39> */
.L_x_5120:
[----:B------:R-:W-:Y:S02]  /*17aa0*/  IMAD.MOV.U32 R13, RZ, RZ, R0 ;  /* 0x000000ffff0d7224 */ /* 0x000fe400078e0000 */
[----:B------:R-:W-:-:S07]  /*17ab0*/  IMAD.MOV.U32 R7, RZ, RZ, R14 ;  /* 0x000000ffff077224 */ /* 0x000fce00078e000e */
[----:B------:R-:W-:Y:S05]  /*17ac0*/  WARPSYNC.COLLECTIVE R15, `(.L_x_5121) ;  /* 0x000000000f087348 */ /* 0x000fea0003c00000 */
[----:B------:R0:W1:Y:S02]  /*17ad0*/  SHFL.IDX P6, R14, R13, R12, R11 ;  /* 0x0000000c0d0e7389 */ /* 0x00006400000c000b */
[----:B01----:R-:W-:Y:S01]  /*17ae0*/  ENDCOLLECTIVE ;  /* 0x000000000000791b */ /* 0x003fe20003800000 */
.L_x_5121:
        /* <DEDUP_REMOVED lines=33> */
.L_x_5122:
[----:B------:R-:W-:Y:S02]  /*17d00*/  IMAD.MOV.U32 R13, RZ, RZ, R0 ;  /* 0x000000ffff0d7224 */ /* 0x000fe400078e0000 */
[----:B------:R-:W-:-:S07]  /*17d10*/  IMAD.MOV.U32 R7, RZ, RZ, R14 ;  /* 0x000000ffff077224 */ /* 0x000fce00078e000e */
[----:B------:R-:W-:Y:S05]  /*17d20*/  WARPSYNC.COLLECTIVE R15, `(.L_x_5123) ;  /* 0x000000000f087348 */ /* 0x000fea0003c00000 */
[----:B------:R0:W1:Y:S02]  /*17d30*/  SHFL.IDX P6, R14, R13, R12, R11 ;  /* 0x0000000c0d0e7389 */ /* 0x00006400000c000b */
[----:B01----:R-:W-:Y:S01]  /*17d40*/  ENDCOLLECTIVE ;  /* 0x000000000000791b */ /* 0x003fe20003800000 */
.L_x_5123:
        /* <DEDUP_REMOVED lines=27> */
.L_x_5124:
[----:B------:R-:W-:Y:S02]  /*17f00*/  IMAD.MOV.U32 R13, RZ, RZ, R0 ;  /* 0x000000ffff0d7224 */ /* 0x000fe400078e0000 */
[----:B------:R-:W-:-:S07]  /*17f10*/  IMAD.MOV.U32 R6, RZ, RZ, R14 ;  /* 0x000000ffff067224 */ /* 0x000fce00078e000e */
[----:B------:R-:W-:Y:S05]  /*17f20*/  WARPSYNC.COLLECTIVE R15, `(.L_x_5125) ;  /* 0x000000000f087348 */ /* 0x000fea0003c00000 */
[----:B------:R0:W1:Y:S02]  /*17f30*/  SHFL.IDX P6, R14, R13, R12, R11 ;  /* 0x0000000c0d0e7389 */ /* 0x00006400000c000b */
[----:B01----:R-:W-:Y:S01]  /*17f40*/  ENDCOLLECTIVE ;  /* 0x000000000000791b */ /* 0x003fe20003800000 */
.L_x_5125:
[----:B------:R-:W-:Y:S01]  /*17f50*/  IMAD.MOV.U32 R0, RZ, RZ, R14 ;  /* 0x000000ffff007224 */ /* 0x000fe200078e000e */
[----:B------:R-:W-:Y:S06]  /*17f60*/  BRA `(.L_x_5126) ;  /* 0xffffffb800387947 */ /* 0x000fec000383ffff */
.L_x_5041:
[----:B0-----:R0:W1:Y:S02]  /*17f70*/  SYNCS.PHASECHK.TRANS64.TRYWAIT P0, [R23+URZ+0x38820], R0 ;  /* 0x03882000170075a7 */ /* 0x001064000800017f */
[----:B-1----:R-:W-:Y:S05]  /*17f80*/  @!P0 NANOSLEEP.SYNCS 0x989680 ;  /* 0x009896800000895d */ /* 0x002fea0003900000 */
[----:B------:R-:W1:Y:S02]  /*17f90*/  @!P0 SYNCS.PHASECHK.TRANS64 P0, [R23+URZ+0x38820], R0 ;  /* 0x03882000170085a7 */ /* 0x000e64000800007f */
[----:B-1----:R-:W-:Y:S05]  /*17fa0*/  @!P0 BRA `(.L_x_5041) ;  /* 0xfffffffc00f08947 */ /* 0x002fea000383ffff */
[----:B------:R-:W-:Y:S05]  /*17fb0*/  BRA `(.L_x_5127) ;  /* 0xffffffb800d47947 */ /* 0x000fea000383ffff */
.L_x_5044:
[----:B0-----:R0:W1:Y:S02]  /*17fc0*/  SYNCS.PHASECHK.TRANS64.TRYWAIT P0, [R27+URZ+0x38860], R0 ;  /* 0x038860001b0075a7 */ /* 0x001064000800017f */
[----:B-1----:R-:W-:Y:S05]  /*17fd0*/  @!P0 NANOSLEEP.SYNCS 0x989680 ;  /* 0x009896800000895d */ /* 0x002fea0003900000 */
[----:B------:R-:W1:Y:S02]  /*17fe0*/  @!P0 SYNCS.PHASECHK.TRANS64 P0, [R27+URZ+0x38860], R0 ;  /* 0x038860001b0085a7 */ /* 0x000e64000800007f */
[----:B-1----:R-:W-:Y:S05]  /*17ff0*/  @!P0 BRA `(.L_x_5044) ;  /* 0xfffffffc00f08947 */ /* 0x002fea000383ffff */
[----:B------:R-:W-:Y:S05]  /*18000*/  BRA `(.L_x_5128) ;  /* 0xffffffb800e47947 */ /* 0x000fea000383ffff */
.L_x_5045:
        /* <DEDUP_REMOVED lines=8> */
.L_x_5130:
[----:B------:R-:W-:Y:S05]  /*18090*/  BSYNC B0 ;  /* 0x0000000000007941 */ /* 0x000fea0003800000 */
.L_x_5129:
        /* <DEDUP_REMOVED lines=15> */
.L_x_5131:
        /* <DEDUP_REMOVED lines=39> */
.L_x_5132:
[----:B------:R-:W-:Y:S02]  /*18400*/  IMAD.MOV.U32 R13, RZ, RZ, R4 ;  /* 0x000000ffff0d7224 */ /* 0x000fe400078e0004 */
[----:B------:R-:W-:-:S07]  /*18410*/  IMAD.MOV.U32 R3, RZ, RZ, R14 ;  /* 0x000000ffff037224 */ /* 0x000fce00078e000e */
[----:B------:R-:W-:Y:S05]  /*18420*/  WARPSYNC.COLLECTIVE R15, `(.L_x_5133) ;  /* 0x000000000f087348 */ /* 0x000fea0003c00000 */
[----:B------:R0:W1:Y:S02]  /*18430*/  SHFL.IDX P6, R14, R13, R12, R11 ;  /* 0x0000000c0d0e7389 */ /* 0x00006400000c000b */
[----:B01----:R-:W-:Y:S01]  /*18440*/  ENDCOLLECTIVE ;  /* 0x000000000000791b */ /* 0x003fe20003800000 */
.L_x_5133:
        /* <DEDUP_REMOVED lines=29> */
.L_x_5134:
[----:B------:R-:W-:Y:S02]  /*18620*/  IMAD.MOV.U32 R13, RZ, RZ, R4 ;  /* 0x000000ffff0d7224 */ /* 0x000fe400078e0004 */
[----:B------:R-:W-:-:S07]  /*18630*/  IMAD.MOV.U32 R7, RZ, RZ, R14 ;  /* 0x000000ffff077224 */ /* 0x000fce00078e000e */
[----:B------:R-:W-:Y:S05]  /*18640*/  WARPSYNC.COLLECTIVE R15, `(.L_x_5135) ;  /* 0x000000000f087348 */ /* 0x000fea0003c00000 */
[----:B------:R0:W1:Y:S02]  /*18650*/  SHFL.IDX P6, R14, R13, R12, R11 ;  /* 0x0000000c0d0e7389 */ /* 0x00006400000c000b */
[----:B01----:R-:W-:Y:S01]  /*18660*/  ENDCOLLECTIVE ;  /* 0x000000000000791b */ /* 0x003fe20003800000 */
.L_x_5135:
        /* <DEDUP_REMOVED lines=29> */
.L_x_5136:
[----:B------:R-:W-:Y:S02]  /*18840*/  IMAD.MOV.U32 R13, RZ, RZ, R4 ;  /* 0x000000ffff0d7224 */ /* 0x000fe400078e0004 */
[----:B------:R-:W-:-:S07]  /*18850*/  IMAD.MOV.U32 R6, RZ, RZ, R14 ;  /* 0x000000ffff067224 */ /* 0x000fce00078e000e */
[----:B------:R-:W-:Y:S05]  /*18860*/  WARPSYNC.COLLECTIVE R15, `(.L_x_5137) ;  /* 0x000000000f087348 */ /* 0x000fea0003c00000 */
[----:B------:R0:W1:Y:S02]  /*18870*/  SHFL.IDX P6, R14, R13, R12, R11 ;  /* 0x0000000c0d0e7389 */ /* 0x00006400000c000b */
[----:B01----:R-:W-:Y:S01]  /*18880*/  ENDCOLLECTIVE ;  /* 0x000000000000791b */ /* 0x003fe20003800000 */
.L_x_5137:
[----:B------:R-:W-:Y:S01]  /*18890*/  IMAD.MOV.U32 R2, RZ, RZ, R14 ;  /* 0x000000ffff027224 */ /* 0x000fe200078e000e */
[----:B------:R-:W-:Y:S06]  /*188a0*/  BRA `(.L_x_5138) ;  /* 0xffffffb800787947 */ /* 0x000fec000383ffff */
.L_x_5052:
[----:B0-----:R0:W1:Y:S02]  /*188b0*/  SYNCS.PHASECHK.TRANS64.TRYWAIT P0, [R6+URZ+0x38840], R17 ;  /* 0x03884011060075a7 */ /* 0x001064000800017f */
[----:B-1----:R-:W-:Y:S05]  /*188c0*/  @!P0 NANOSLEEP.SYNCS 0x989680 ;  /* 0x009896800000895d */ /* 0x002fea0003900000 */
[----:B------:R-:W1:Y:S02]  /*188d0*/  @!P0 SYNCS.PHASECHK.TRANS64 P0, [R6+URZ+0x38840], R17 ;  /* 0x03884011060085a7 */ /* 0x000e64000800007f */
[----:B-1----:R-:W-:Y:S05]  /*188e0*/  @!P0 BRA `(.L_x_5052) ;  /* 0xfffffffc00f08947 */ /* 0x002fea000383ffff */
[----:B------:R-:W-:Y:S05]  /*188f0*/  BRA `(.L_x_5139) ;  /* 0xffffffc0000c7947 */ /* 0x000fea000383ffff */
.L_x_5053:
        /* <DEDUP_REMOVED lines=8> */
.L_x_5141:
[----:B------:R-:W-:Y:S05]  /*18980*/  BSYNC B1 ;  /* 0x0000000000017941 */ /* 0x000fea0003800000 */
.L_x_5140:
        /* <DEDUP_REMOVED lines=9> */
.L_x_5142:
[----:B------:R-:W-:Y:S02]  /*18a20*/  IMAD.MOV.U32 R13, RZ, RZ, R27 ;  /* 0x000000ffff0d7224 */ /* 0x000fe400078e001b */
[----:B------:R-:W-:Y:S02]  /*18a30*/  IMAD.MOV.U32 R12, RZ, RZ, 0x1 ;  /* 0x00000001ff0c7424 */ /* 0x000fe400078e00ff */
[----:B------:R-:W-:-:S07]  /*18a40*/  IMAD.MOV.U32 R2, RZ, RZ, R14 ;  /* 0x000000ffff027224 */ /* 0x000fce00078e000e */
[----:B------:R-:W-:Y:S05]  /*18a50*/  WARPSYNC.COLLECTIVE R15, `(.L_x_5143) ;  /* 0x000000000f087348 */ /* 0x000fea0003c00000 */
[----:B------:R0:W1:Y:S02]  /*18a60*/  SHFL.IDX P6, R14, R13, R12, R11 ;  /* 0x0000000c0d0e7389 */ /* 0x00006400000c000b */
[----:B01----:R-:W-:Y:S01]  /*18a70*/  ENDCOLLECTIVE ;  /* 0x000000000000791b */ /* 0x003fe20003800000 */
.L_x_5143:
        /* <DEDUP_REMOVED lines=11> */
.L_x_5144:
[----:B------:R-:W-:Y:S02]  /*18b30*/  IMAD.MOV.U32 R13, RZ, RZ, R27 ;  /* 0x000000ffff0d7224 */ /* 0x000fe400078e001b */
[----:B------:R-:W-:Y:S02]  /*18b40*/  IMAD.MOV.U32 R12, RZ, RZ, 0x2 ;  /* 0x00000002ff0c7424 */ /* 0x000fe400078e00ff */
[----:B------:R-:W-:-:S07]  /*18b50*/  IMAD.MOV.U32 R2, RZ, RZ, R14 ;  /* 0x000000ffff027224 */ /* 0x000fce00078e000e */
[----:B------:R-:W-:Y:S05]  /*18b60*/  WARPSYNC.COLLECTIVE R15, `(.L_x_5145) ;  /* 0x000000000f087348 */ /* 0x000fea0003c00000 */
[----:B------:R0:W1:Y:S02]  /*18b70*/  SHFL.IDX P6, R14, R13, R12, R11 ;  /* 0x0000000c0d0e7389 */ /* 0x00006400000c000b */
[----:B01----:R-:W-:Y:S01]  /*18b80*/  ENDCOLLECTIVE ;  /* 0x000000000000791b */ /* 0x003fe20003800000 */
.L_x_5145:
        /* <DEDUP_REMOVED lines=11> */
.L_x_5146:
[----:B------:R-:W-:Y:S02]  /*18c40*/  IMAD.MOV.U32 R13, RZ, RZ, R27 ;  /* 0x000000ffff0d7224 */ /* 0x000fe400078e001b */
[----:B------:R-:W-:Y:S02]  /*18c50*/  IMAD.MOV.U32 R12, RZ, RZ, 0x3 ;  /* 0x00000003ff0c7424 */ /* 0x000fe400078e00ff */
[----:B------:R-:W-:-:S07]  /*18c60*/  IMAD.MOV.U32 R2, RZ, RZ, R14 ;  /* 0x000000ffff027224 */ /* 0x000fce00078e000e */
[----:B------:R-:W-:Y:S05]  /*18c70*/  WARPSYNC.COLLECTIVE R15, `(.L_x_5147) ;  /* 0x000000000f087348 */ /* 0x000fea0003c00000 */
[----:B------:R0:W1:Y:S02]  /*18c80*/  SHFL.IDX P6, R14, R13, R12, R11 ;  /* 0x0000000c0d0e7389 */ /* 0x00006400000c000b */
[----:B01----:R-:W-:Y:S01]  /*18c90*/  ENDCOLLECTIVE ;  /* 0x000000000000791b */ /* 0x003fe20003800000 */
.L_x_5147:
        /* <DEDUP_REMOVED lines=11> */
.L_x_5148:
[----:B------:R-:W-:Y:S01]  /*18d50*/  IMAD.MOV.U32 R2, RZ, RZ, R14 ;  /* 0x000000ffff027224 */ /* 0x000fe200078e000e */
[----:B------:R-:W-:Y:S06]  /*18d60*/  BRA `(.L_x_5149) ;  /* 0xffffffbc009c7947 */ /* 0x000fec000383ffff */
.L_x_5058:
[----:B---3--:R3:W4:Y:S02]  /*18d70*/  SYNCS.PHASECHK.TRANS64.TRYWAIT P0, [R6+URZ+0x38860], R17 ;  /* 0x03886011060075a7 */ /* 0x008724000800017f */
[----:B----4-:R-:W-:Y:S05]  /*18d80*/  @!P0 NANOSLEEP.SYNCS 0x989680 ;  /* 0x009896800000895d */ /* 0x010fea0003900000 */
[----:B------:R-:W4:Y:S02]  /*18d90*/  @!P0 SYNCS.PHASECHK.TRANS64 P0, [R6+URZ+0x38860], R17 ;  /* 0x03886011060085a7 */ /* 0x000f24000800007f */
[----:B----4-:R-:W-:Y:S05]  /*18da0*/  @!P0 BRA `(.L_x_5058) ;  /* 0xfffffffc00f08947 */ /* 0x010fea000383ffff */
[----:B------:R-:W-:Y:S05]  /*18db0*/  BRA `(.L_x_5150) ;  /* 0xffffffbc00ec7947 */ /* 0x000fea000383ffff */
.L_x_5059:
        /* <DEDUP_REMOVED lines=8> */
.L_x_5152:
[----:B------:R-:W-:Y:S05]  /*18e40*/  BSYNC B1 ;  /* 0x0000000000017941 */ /* 0x000fea0003800000 */
.L_x_5151:
        /* <DEDUP_REMOVED lines=13> */
.L_x_5153:
        /* <DEDUP_REMOVED lines=17> */
.L_x_5154:
        /* <DEDUP_REMOVED lines=16> */
.L_x_5155:
        /* <DEDUP_REMOVED lines=19> */
.L_x_5156:
        /* <DEDUP_REMOVED lines=14> */
.L_x_5157:
        /* <DEDUP_REMOVED lines=16> */
.L_x_5158:
        /* <DEDUP_REMOVED lines=14> */
.L_x_5159:
[----:B------:R-:W-:Y:S05]  /*19520*/  BRA `(.L_x_5160) ;  /* 0xffffffbc00587947 */ /* 0x000fea000383ffff */
.L_x_5067:
        /* <DEDUP_REMOVED lines=8> */
.L_x_5162:
[----:B------:R-:W-:Y:S05]  /*195b0*/  BSYNC B0 ;  /* 0x0000000000007941 */ /* 0x000fea0003800000 */
.L_x_5161:
        /* <DEDUP_REMOVED lines=9> */
.L_x_5163:
        /* <DEDUP_REMOVED lines=18> */
.L_x_5164:
[----:B------:R-:W-:Y:S01]  /*19770*/  IMAD.MOV.U32 R12, RZ, RZ, 0x2 ;  /* 0x00000002ff0c7424 */ /* 0x000fe200078e00ff */
[----:B------:R-:W-:-:S05]  /*19780*/  SEL R4, R14, RZ, P1 ;  /* 0x000000ff0e047207 */ /* 0x000fca0000800000 */
[----:B------:R-:W-:-:S04]  /*19790*/  IMAD.IADD R4, R17, 0x1, R4 ;  /* 0x0000000111047824 */ /* 0x000fc800078e0204 */
[----:B------:R-:W-:-:S07]  /*197a0*/  IMAD.MOV.U32 R13, RZ, RZ, R4 ;  /* 0x000000ffff0d7224 */ /* 0x000fce00078e0004 */
[----:B------:R-:W-:Y:S05]  /*197b0*/  WARPSYNC.COLLECTIVE R15, `(.L_x_5165) ;  /* 0x000000000f087348 */ /* 0x000fea0003c00000 */
[----:B------:R0:W1:Y:S02]  /*197c0*/  SHFL.UP P6, R14, R13, R12, R11 ;  /* 0x0400000c0d0e7389 */ /* 0x00006400000c000b */
[----:B01----:R-:W-:Y:S01]  /*197d0*/  ENDCOLLECTIVE ;  /* 0x000000000000791b */ /* 0x003fe20003800000 */
.L_x_5165:
[----:B------:R-:W-:Y:S01]  /*197e0*/  IMAD.MOV.U32 R12, RZ, RZ, 0x4 ;  /* 0x00000004ff0c7424 */ /* 0x000fe200078e00ff */
[----:B------:R-:W-:-:S05]  /*197f0*/  SEL R3, R14, RZ, P2 ;  /* 0x000000ff0e037207 */ /* 0x000fca0001000000 */
[----:B------:R-:W-:-:S04]  /*19800*/  IMAD.IADD R6, R4, 0x1, R3 ;  /* 0x0000000104067824 */ /* 0x000fc800078e0203 */
[----:B------:R-:W-:-:S07]  /*19810*/  IMAD.MOV.U32 R13, RZ, RZ, R6 ;  /* 0x000000ffff0d7224 */ /* 0x000fce00078e0006 */
[----:B------:R-:W-:Y:S05]  /*19820*/  WARPSYNC.COLLECTIVE R15, `(.L_x_5166) ;  /* 0x000000000f087348 */ /* 0x000fea0003c00000 */
[----:B------:R0:W1:Y:S02]  /*19830*/  SHFL.UP P6, R14, R13, R12, R11 ;  /* 0x0400000c0d0e7389 */ /* 0x00006400000c000b */
[----:B01----:R-:W-:Y:S01]  /*19840*/  ENDCOLLECTIVE ;  /* 0x000000000000791b */ /* 0x003fe20003800000 */
.L_x_5166:
[----:B------:R-:W-:Y:S01]  /*19850*/  IMAD.MOV.U32 R12, RZ, RZ, 0x8 ;  /* 0x00000008ff0c7424 */ /* 0x000fe200078e00ff */
[----:B------:R-:W-:-:S05]  /*19860*/  SEL R3, R14, RZ, P3 ;  /* 0x000000ff0e037207 */ /* 0x000fca0001800000 */
[----:B------:R-:W-:-:S04]  /*19870*/  IMAD.IADD R2, R6, 0x1, R3 ;  /* 0x0000000106027824 */ /* 0x000fc800078e0203 */
[----:B------:R-:W-:-:S07]  /*19880*/  IMAD.MOV.U32 R13, RZ, RZ, R2 ;  /* 0x000000ffff0d7224 */ /* 0x000fce00078e0002 */
[----:B------:R-:W-:Y:S05]  /*19890*/  WARPSYNC.COLLECTIVE R15, `(.L_x_5167) ;  /* 0x000000000f087348 */ /* 0x000fea0003c00000 */
[----:B------:R0:W1:Y:S02]  /*198a0*/  SHFL.UP P6, R14, R13, R12, R11 ;  /* 0x0400000c0d0e7389 */ /* 0x00006400000c000b */
[----:B01----:R-:W-:Y:S01]  /*198b0*/  ENDCOLLECTIVE ;  /* 0x000000000000791b */ /* 0x003fe20003800000 */
.L_x_5167:
[----:B------:R-:W-:Y:S01]  /*198c0*/  IMAD.MOV.U32 R12, RZ, RZ, 0x10 ;  /* 0x00000010ff0c7424 */ /* 0x000fe200078e00ff */
[----:B------:R-:W-:-:S05]  /*198d0*/  SEL R3, R14, RZ, P4 ;  /* 0x000000ff0e037207 */ /* 0x000fca0002000000 */
[----:B------:R-:W-:-:S04]  /*198e0*/  IMAD.IADD R3, R2, 0x1, R3 ;  /* 0x0000000102037824 */ /* 0x000fc800078e0203 */
[----:B------:R-:W-:-:S07]  /*198f0*/  IMAD.MOV.U32 R13, RZ, RZ, R3 ;  /* 0x000000ffff0d7224 */ /* 0x000fce00078e0003 */
[----:B------:R-:W-:Y:S05]  /*19900*/  WARPSYNC.COLLECTIVE R15, `(.L_x_5168) ;  /* 0x000000000f087348 */ /* 0x000fea0003c00000 */
[----:B------:R0:W1:Y:S02]  /*19910*/  SHFL.UP P6, R14, R13, R12, R11 ;  /* 0x0400000c0d0e7389 */ /* 0x00006400000c000b */
[----:B01----:R-:W-:Y:S01]  /*19920*/  ENDCOLLECTIVE ;  /* 0x000000000000791b */ /* 0x003fe20003800000 */
.L_x_5168:
        /* <DEDUP_REMOVED lines=8> */
.L_x_5169:
[----:B------:R-:W-:Y:S05]  /*199b0*/  BRA `(.L_x_5170) ;  /* 0xffffffbc00ec7947 */ /* 0x000fea000383ffff */
.L_x_5072:
        /* <DEDUP_REMOVED lines=8> */
.L_x_5172:
[----:B------:R-:W-:Y:S05]  /*19a40*/  BSYNC B0 ;  /* 0x0000000000007941 */ /* 0x000fea0003800000 */
.L_x_5171:
        /* <DEDUP_REMOVED lines=8> */
.L_x_5173:
[----:B------:R-:W-:Y:S01]  /*19ad0*/  IMAD.MOV.U32 R12, RZ, RZ, 0x4 ;  /* 0x00000004ff0c7424 */ /* 0x000fe200078e00ff */
[----:B------:R-:W-:-:S05]  /*19ae0*/  SEL R2, R14, RZ, P2 ;  /* 0x000000ff0e027207 */ /* 0x000fca0001000000 */
[----:B------:R-:W-:-:S04]  /*19af0*/  IMAD.IADD R2, R13, 0x1, R2 ;  /* 0x000000010d027824 */ /* 0x000fc800078e0202 */
[----:B------:R-:W-:-:S07]  /*19b00*/  IMAD.MOV.U32 R13, RZ, RZ, R2 ;  /* 0x000000ffff0d7224 */ /* 0x000fce00078e0002 */
[----:B------:R-:W-:Y:S05]  /*19b10*/  WARPSYNC.COLLECTIVE R15, `(.L_x_5174) ;  /* 0x000000000f087348 */ /* 0x000fea0003c00000 */
[----:B------:R0:W1:Y:S02]  /*19b20*/  SHFL.UP P6, R14, R13, R12, R11 ;  /* 0x0400000c0d0e7389 */ /* 0x00006400000c000b */
[----:B01----:R-:W-:Y:S01]  /*19b30*/  ENDCOLLECTIVE ;  /* 0x000000000000791b */ /* 0x003fe20003800000 */
.L_x_5174:
[----:B------:R-:W-:Y:S01]  /*19b40*/  IMAD.MOV.U32 R12, RZ, RZ, 0x8 ;  /* 0x00000008ff0c7424 */ /* 0x000fe200078e00ff */
[----:B------:R-:W-:-:S05]  /*19b50*/  SEL R3, R14, RZ, P3 ;  /* 0x000000ff0e037207 */ /* 0x000fca0001800000 */
[----:B------:R-:W-:-:S04]  /*19b60*/  IMAD.IADD R3, R2, 0x1, R3 ;  /* 0x0000000102037824 */ /* 0x000fc800078e0203 */
[----:B------:R-:W-:-:S07]  /*19b70*/  IMAD.MOV.U32 R13, RZ, RZ, R3 ;  /* 0x000000ffff0d7224 */ /* 0x000fce00078e0003 */
[----:B------:R-:W-:Y:S05]  /*19b80*/  WARPSYNC.COLLECTIVE R15, `(.L_x_5175) ;  /* 0x000000000f087348 */ /* 0x000fea0003c00000 */
[----:B------:R0:W1:Y:S02]  /*19b90*/  SHFL.UP P6, R14, R13, R12, R11 ;  /* 0x0400000c0d0e7389 */ /* 0x00006400000c000b */
[----:B01----:R-:W-:Y:S01]  /*19ba0*/  ENDCOLLECTIVE ;  /* 0x000000000000791b */ /* 0x003fe20003800000 */
.L_x_5175:
[----:B------:R-:W-:Y:S01]  /*19bb0*/  IMAD.MOV.U32 R12, RZ, RZ, 0x10 ;  /* 0x00000010ff0c7424 */ /* 0x000fe200078e00ff */
[----:B------:R-:W-:-:S05]  /*19bc0*/  SEL R4, R14, RZ, P4 ;  /* 0x000000ff0e047207 */ /* 0x000fca0002000000 */
[----:B------:R-:W-:-:S04]  /*19bd0*/  IMAD.IADD R4, R3, 0x1, R4 ;  /* 0x0000000103047824 */ /* 0x000fc800078e0204 */
[----:B------:R-:W-:-:S07]  /*19be0*/  IMAD.MOV.U32 R13, RZ, RZ, R4 ;  /* 0x000000ffff0d7224 */ /* 0x000fce00078e0004 */
[----:B------:R-:W-:Y:S05]  /*19bf0*/  WARPSYNC.COLLECTIVE R15, `(.L_x_5176) ;  /* 0x000000000f087348 */ /* 0x000fea0003c00000 */
[----:B------:R0:W1:Y:S02]  /*19c00*/  SHFL.UP P6, R14, R13, R12, R11 ;  /* 0x0400000c0d0e7389 */ /* 0x00006400000c000b */
[----:B01----:R-:W-:Y:S01]  /*19c10*/  ENDCOLLECTIVE ;  /* 0x000000000000791b */ /* 0x003fe20003800000 */
.L_x_5176:
        /* <DEDUP_REMOVED lines=8> */
.L_x_5177:
[----:B------:R-:W-:Y:S05]  /*19ca0*/  BRA `(.L_x_5178) ;  /* 0xffffffbc00cc7947 */ /* 0x000fea000383ffff */
.L_x_5074:
[----:B------:R-:W-:Y:S01]  /*19cb0*/  BSSY B0, `(.L_x_5179) ;  /* 0x0000006000007945 */ /* 0x000fe20003800000 */
[----:B------:R-:W-:Y:S01]  /*19cc0*/  PLOP3.LUT P6, PT, P6, PT, PT, 0x8, 0x0 ;  /* 0x000000000000781c */ /* 0x000fe200037ce170 */
[----:B------:R-:W-:-:S12]  /*19cd0*/  IMAD.MOV.U32 R15, RZ, RZ, -0x1 ;  /* 0xffffffffff0f7424 */ /* 0x000fd800078e00ff */
[----:B01----:R-:W-:Y:S05]  /*19ce0*/  WARPSYNC.COLLECTIVE R15, `(.L_x_5180) ;  /* 0x000000000f087348 */ /* 0x003fea0003c00000 */
[----:B------:R-:W-:Y:S01]  /*19cf0*/  VOTE.ANY R14, PT, P6 ;  /* 0x00000000000e7806 */ /* 0x000fe200030e0100 */
[----:B01----:R-:W-:Y:S06]  /*19d00*/  ENDCOLLECTIVE ;  /* 0x000000000000791b */ /* 0x003fec0003800000 */
.L_x_5180:
[----:B------:R-:W-:Y:S05]  /*19d10*/  BSYNC B0 ;  /* 0x0000000000007941 */ /* 0x000fea0003800000 */
.L_x_5179:
        /* <DEDUP_REMOVED lines=9> */
.L_x_5181:
[----:B------:R-:W-:Y:S01]  /*19db0*/  IMAD.MOV.U32 R17, RZ, RZ, R14 ;  /* 0x000000ffff117224 */ /* 0x000fe200078e000e */
[----:B------:R-:W-:Y:S06]  /*19dc0*/  BRA `(.L_x_5182) ;  /* 0xffffffbc00bc7947 */ /* 0x000fec000383ffff */
.L_x_5076:
[----:B------:R-:W-:Y:S01]  /*19dd0*/  BSSY B0, `(.L_x_5183) ;  /* 0x0000007000007945 */ /* 0x000fe20003800000 */
[----:B------:R-:W-:Y:S02]  /*19de0*/  IMAD.MOV.U32 R13, RZ, RZ, R2 ;  /* 0x000000ffff0d7224 */ /* 0x000fe400078e0002 */
[----:B------:R-:W-:Y:S02]  /*19df0*/  IMAD.MOV.U32 R11, RZ, RZ, 0x1f ;  /* 0x0000001fff0b7424 */ /* 0x000fe400078e00ff */
[----:B------:R-:W-:-:S07]  /*19e00*/  IMAD.MOV.U32 R15, RZ, RZ, -0x1 ;  /* 0xffffffffff0f7424 */ /* 0x000fce00078e00ff */
[----:B0123--:R-:W-:Y:S05]  /*19e10*/  WARPSYNC.COLLECTIVE R15, `(.L_x_5184) ;  /* 0x000000000f087348 */ /* 0x00ffea0003c00000 */
[----:B------:R4:W0:Y:S02]  /*19e20*/  SHFL.IDX P6, R14, R13, R12, R11 ;  /* 0x0000000c0d0e7389 */ /* 0x00082400000c000b */
[----:B01234-:R-:W-:Y:S01]  /*19e30*/  ENDCOLLECTIVE ;  /* 0x000000000000791b */ /* 0x01ffe20003800000 */
.L_x_5184:
[----:B------:R-:W-:Y:S05]  /*19e40*/  BSYNC B0 ;  /* 0x0000000000007941 */ /* 0x000fea0003800000 */
.L_x_5183:
[----:B------:R-:W-:Y:S05]  /*19e50*/  BRA `(.L_x_5075) ;  /* 0xffffffbc00b47947 */ /* 0x000fea000383ffff */
.L_x_5080:
[----:B------:R0:W0:Y:S02]  /*19e60*/  SYNCS.PHASECHK.TRANS64.TRYWAIT P0, [R7+URZ+0x38820], R0 ;  /* 0x03882000070075a7 */ /* 0x000024000800017f */
[----:B0-----:R-:W-:Y:S05]  /*19e70*/  @!P0 NANOSLEEP.SYNCS 0x989680 ;  /* 0x009896800000895d */ /* 0x001fea0003900000 */
[----:B------:R-:W0:Y:S02]  /*19e80*/  @!P0 SYNCS.PHASECHK.TRANS64 P0, [R7+URZ+0x38820], R0 ;  /* 0x03882000070085a7 */ /* 0x000e24000800007f */
[----:B0-----:R-:W-:Y:S05]  /*19e90*/  @!P0 BRA `(.L_x_5080) ;  /* 0xfffffffc00f08947 */ /* 0x001fea000383ffff */
[----:B------:R-:W-:Y:S05]  /*19ea0*/  BRA `(.L_x_5185) ;  /* 0xffffffc4002c7947 */ /* 0x000fea000383ffff */
.L_x_5081:
        /* <DEDUP_REMOVED lines=8> */
[----:B-1234-:R-:W-:Y:S05]  /*19f30*/  WARPSYNC.COLLECTIVE R15, `(.L_x_5187) ;  /* 0x000000000f087348 */ /* 0x01efea0003c00000 */
[----:B------:R0:W0:Y:S02]  /*19f40*/  SHFL.IDX P6, R14, R13, R12, R11 ;  /* 0x0000000c0d0e7389 */ /* 0x00002400000c000b */
[----:B01234-:R-:W-:Y:S01]  /*19f50*/  ENDCOLLECTIVE ;  /* 0x000000000000791b */ /* 0x01ffe20003800000 */
.L_x_5187:
[----:B------:R-:W-:Y:S05]  /*19f60*/  BSYNC B0 ;  /* 0x0000000000007941 */ /* 0x000fea0003800000 */
.L_x_5186:
[----:B------:R-:W-:Y:S05]  /*19f70*/  BRA `(.L_x_5188) ;  /* 0xffffffc400147947 */ /* 0x000fea000383ffff */
.L_x_5084:
[----:B------:R-:W-:Y:S01]  /*19f80*/  BSSY B1, `(.L_x_5189) ;  /* 0x0000006000017945 */ /* 0x000fe20003800000 */
[----:B------:R-:W-:-:S07]  /*19f90*/  IMAD.MOV.U32 R15, RZ, RZ, -0x1 ;  /* 0xffffffffff0f7424 */ /* 0x000fce00078e00ff */
[----:B-1234-:R-:W-:Y:S05]  /*19fa0*/  WARPSYNC.COLLECTIVE R15, `(.L_x_5190) ;  /* 0x000000000f0c7348 */ /* 0x01efea0003c00000 */
[----:B------:R-:W-:Y:S02]  /*19fb0*/  ELECT P6, UR62, PT ;  /* 0x00000000003e782f */ /* 0x000fe400038c0000 */
[----:B------:R-:W-:Y:S01]  /*19fc0*/  MOV R14, UR62 ;  /* 0x0000003e000e7c02 */ /* 0x000fe20008000f00 */
[----:B-1234-:R-:W-:Y:S10]  /*19fd0*/  ENDCOLLECTIVE ;  /* 0x000000000000791b */ /* 0x01eff40003800000 */
.L_x_5190:
[----:B------:R-:W-:Y:S05]  /*19fe0*/  BSYNC B1 ;  /* 0x0000000000017941 */ /* 0x000fea0003800000 */
.L_x_5189:
[----:B------:R-:W-:Y:S05]  /*19ff0*/  BRA `(.L_x_5191) ;  /* 0xffffffc4000c7947 */ /* 0x000fea000383ffff */
.L_x_5086:
[----:B------:R0:W0:Y:S02]  /*1a000*/  SYNCS.PHASECHK.TRANS64.TRYWAIT P1, [R5+URZ+0x38840], R0 ;  /* 0x03884000050075a7 */ /* 0x000024000802017f */
[----:B0-----:R-:W-:Y:S05]  /*1a010*/  @!P1 NANOSLEEP.SYNCS 0x989680 ;  /* 0x009896800000995d */ /* 0x001fea0003900000 */
[----:B------:R-:W0:Y:S02]  /*1a020*/  @!P1 SYNCS.PHASECHK.TRANS64 P1, [R5+URZ+0x38840], R0 ;  /* 0x03884000050095a7 */ /* 0x000e24000802007f */
[----:B0-----:R-:W-:Y:S05]  /*1a030*/  @!P1 BRA `(.L_x_5086) ;  /* 0xfffffffc00f09947 */ /* 0x001fea000383ffff */
[----:B------:R-:W-:Y:S05]  /*1a040*/  BRA `(.L_x_5192) ;  /* 0xffffffc4002c7947 */ /* 0x000fea000383ffff */
.L_x_5088:
[----:B------:R0:W0:Y:S02]  /*1a050*/  SYNCS.PHASECHK.TRANS64.TRYWAIT P1, [R3+URZ+0x38840], R2 ;  /* 0x03884002030075a7 */ /* 0x000024000802017f */
[----:B0-----:R-:W-:Y:S05]  /*1a060*/  @!P1 NANOSLEEP.SYNCS 0x989680 ;  /* 0x009896800000995d */ /* 0x001fea0003900000 */
[----:B------:R-:W0:Y:S02]  /*1a070*/  @!P1 SYNCS.PHASECHK.TRANS64 P1, [R3+URZ+0x38840], R2 ;  /* 0x03884002030095a7 */ /* 0x000e24000802007f */
[----:B0-----:R-:W-:Y:S05]  /*1a080*/  @!P1 BRA `(.L_x_5088) ;  /* 0xfffffffc00f09947 */ /* 0x001fea000383ffff */
[----:B------:R-:W-:Y:S05]  /*1a090*/  BRA `(.L_x_5193) ;  /* 0xffffffc400387947 */ /* 0x000fea000383ffff */
.L_x_5090:
[----:B------:R0:W0:Y:S02]  /*1a0a0*/  SYNCS.PHASECHK.TRANS64.TRYWAIT P1, [R5+URZ+0x38860], R0 ;  /* 0x03886000050075a7 */ /* 0x000024000802017f */
[----:B0-----:R-:W-:Y:S05]  /*1a0b0*/  @!P1 NANOSLEEP.SYNCS 0x989680 ;  /* 0x009896800000995d */ /* 0x001fea0003900000 */
[----:B------:R-:W0:Y:S02]  /*1a0c0*/  @!P1 SYNCS.PHASECHK.TRANS64 P1, [R5+URZ+0x38860], R0 ;  /* 0x03886000050095a7 */ /* 0x000e24000802007f */
[----:B0-----:R-:W-:Y:S05]  /*1a0d0*/  @!P1 BRA `(.L_x_5090) ;  /* 0xfffffffc00f09947 */ /* 0x001fea000383ffff */
[----:B------:R-:W-:Y:S05]  /*1a0e0*/  BRA `(.L_x_5194) ;  /* 0xffffffc400347947 */ /* 0x000fea000383ffff */
.L_x_5195:
        /* <DEDUP_REMOVED lines=9> */
.L_x_5649:


//--------------------- .text._ZN7cutlass13device_kernelIN5flash11enable_sm90INS1_16FlashAttnFwdSm90INS1_25CollectiveMainloopFwdSm90ILi2EN4cute5tupleIJNS5_1CILi1EEES8_S8_EEENS6_IJNS7_ILi64EEESA_SA_EEELi512ENS_10bfloat16_tEfNS_4arch4Sm90ELb1ELb0ELb0ELb1ELb1ELb1ELb1ELb0ELb0ELb1ELb0ELb0EEENS1_21CollectiveEpilogueFwdINS6_IJSA_NS7_ILi512EEESA_EEES9_SC_SE_Li256ELb1ELb1ELb0ELb0EEENS1_36VarlenDynamicPersistentTileSchedulerILi64ELi64ELi256ELi128ELb0ELb1ELb1ELb1ELb1ELb1EEEEEEEEEvNT_6ParamsE --------------------------
	.section	.text._ZN7cutlass13device_kernelIN5flash11enable_sm90INS1_16FlashAttnFwdSm90INS1_25CollectiveMainloopFwdSm90ILi2EN4cute5tupleIJNS5_1CILi1EEES8_S8_EEENS6_IJNS7_ILi64EEESA_SA_EEELi512ENS_10bfloat16_tEfNS_4arch4Sm90ELb1ELb0ELb0ELb1ELb1ELb1ELb1ELb0ELb0ELb1ELb0ELb0EEENS1_21CollectiveEpilogueFwdINS6_IJSA_NS7_ILi512EEESA_EEES9_SC_SE_Li256ELb1ELb1ELb0ELb0EEENS1_36VarlenDynamicPersistentTileSchedulerILi64ELi64ELi256ELi128ELb0ELb1ELb1ELb1ELb1ELb1EEEEEEEEEvNT_6ParamsE,"ax",@progbits
	.align	128
.text._ZN7cutlass13device_kernelIN5flash11enable_sm90INS1_16FlashAttnFwdSm90INS1_25CollectiveMainloopFwdSm90ILi2EN4cute5tupleIJNS5_1CILi1EEES8_S8_EEENS6_IJNS7_ILi64EEESA_SA_EEELi512ENS_10bfloat16_tEfNS_4arch4Sm90ELb1ELb0ELb0ELb1ELb1ELb1ELb1ELb0ELb0ELb1ELb0ELb0EEENS1_21CollectiveEpilogueFwdINS6_IJSA_NS7_ILi512EEESA_EEES9_SC_SE_Li256ELb1ELb1ELb0ELb0EEENS1_36VarlenDynamicPersistentTileSchedulerILi64ELi64ELi256ELi128ELb0ELb1ELb1ELb1ELb1ELb1EEEEEEEEEvNT_6ParamsE:
        .type           _ZN7cutlass13device_kernelIN5flash11enable_sm90INS1_16FlashAttnFwdSm90INS1_25CollectiveMainloopFwdSm90ILi2EN4cute5tupleIJNS5_1CILi1EEES8_S8_EEENS6_IJNS7_ILi64EEESA_SA_EEELi512ENS_10bfloat16_tEfNS_4arch4Sm90ELb1ELb0ELb0ELb1ELb1ELb1ELb1ELb0ELb0ELb1ELb0ELb0EEENS1_21CollectiveEpilogueFwdINS6_IJSA_NS7_ILi512EEESA_EEES9_SC_SE_Li256ELb1ELb1ELb0ELb0EEENS1_36VarlenDynamicPersistentTileSchedulerILi64ELi64ELi256ELi128ELb0ELb1ELb1ELb1ELb1ELb1EEEEEEEEEvNT_6ParamsE,@function
        .size           _ZN7cutlass13device_kernelIN5flash11enable_sm90INS1_16FlashAttnFwdSm90INS1_25CollectiveMainloopFwdSm90ILi2EN4cute5tupleIJNS5_1CILi1EEES8_S8_EEENS6_IJNS7_ILi64EEESA_SA_EEELi512ENS_10bfloat16_tEfNS_4arch4Sm90ELb1ELb0ELb0ELb1ELb1ELb1ELb1ELb0ELb0ELb1ELb0ELb0EEENS1_21CollectiveEpilogueFwdINS6_IJSA_NS7_ILi512EEESA_EEES9_SC_SE_Li256ELb1ELb1ELb0ELb0EEENS1_36VarlenDynamicPersistentTileSchedulerILi64ELi64ELi256ELi128ELb0ELb1ELb1ELb1ELb1ELb1EEEEEEEEEvNT_6ParamsE,(.L_x_5650 - _ZN7cutlass13device_kernelIN5flash11enable_sm90INS1_16FlashAttnFwdSm90INS1_25CollectiveMainloopFwdSm90ILi2EN4cute5tupleIJNS5_1CILi1EEES8_S8_EEENS6_IJNS7_ILi64EEESA_SA_EEELi512ENS_10bfloat16_tEfNS_4arch4Sm90ELb1ELb0ELb0ELb1ELb1ELb1ELb1ELb0ELb0ELb1ELb0ELb0EEENS1_21CollectiveEpilogueFwdINS6_IJSA_NS7_ILi512EEESA_EEES9_SC_SE_Li256ELb1ELb1ELb0ELb0EEENS1_36VarlenDynamicPersistentTileSchedulerILi64ELi64ELi256ELi128ELb0ELb1ELb1ELb1ELb1ELb1EEEEEEEEEvNT_6ParamsE)
        .other          _ZN7cutlass13device_kernelIN5flash11enable_sm90INS1_16FlashAttnFwdSm90INS1_25CollectiveMainloopFwdSm90ILi2EN4cute5tupleIJNS5_1CILi1EEES8_S8_EEENS6_IJNS7_ILi64EEESA_SA_EEELi512ENS_10bfloat16_tEfNS_4arch4Sm90ELb1ELb0ELb0ELb1ELb1ELb1ELb1ELb0ELb0ELb1ELb0ELb0EEENS1_21CollectiveEpilogueFwdINS6_IJSA_NS7_ILi512EEESA_EEES9_SC_SE_Li256ELb1ELb1ELb0ELb0EEENS1_36VarlenDynamicPersistentTileSchedulerILi64ELi64ELi256ELi128ELb0ELb1ELb1ELb1ELb1ELb1EEEEEEEEEvNT_6ParamsE,@"STO_CUDA_ENTRY STV_DEFAULT"
_ZN7cutlass13device_kernelIN5flash11enable_sm90INS1_16FlashAttnFwdSm90INS1_25CollectiveMainloopFwdSm90ILi2EN4cute5tupleIJNS5_1CILi1EEES8_S8_EEENS6_IJNS7_ILi64EEESA_SA_EEELi512ENS_10bfloat16_tEfNS_4arch4Sm90ELb1ELb0ELb0ELb1ELb1ELb1ELb1ELb0ELb0ELb1ELb0ELb0EEENS1_21CollectiveEpilogueFwdINS6_IJSA_NS7_ILi512EEESA_EEES9_SC_SE_Li256ELb1ELb1ELb0ELb0EEENS1_36VarlenDynamicPersistentTileSchedulerILi64ELi64ELi256ELi128ELb0ELb1ELb1ELb1ELb1ELb1EEEEEEEEEvNT_6ParamsE:
        /* <DEDUP_REMOVED lines=17> */
.L_x_5197:
[----:B------:R-:W-:Y:S05]  /*0110*/  BSYNC B0 ;  /* 0x0000000000007941 */ /* 0x000fea0003800000 */
.L_x_5196:
        /* <DEDUP_REMOVED lines=39> */
.L_x_5198:
        /* <DEDUP_REMOVED lines=22> */
.L_x_5199:
        /* <DEDUP_REMOVED lines=18> */
.L_x_5200:
        /* <DEDUP_REMOVED lines=22> */
.L_x_5201:
        /* <DEDUP_REMOVED lines=22> */
.L_x_5202:
        /* <DEDUP_REMOVED lines=9> */
.L_x_5205:
        /* <DEDUP_REMOVED lines=20> */
[----:B------:R-:W-:Y:S02]  /*0aa0*/  VIADD R16, R0, 0xffffff80 ;  /* 0xffffff8000107836 */ /* 0x000fe40000000000 */
[----:B------:R-:W-:Y:S02]  /*0ab0*/  IMAD.MOV.U32 R229, RZ, RZ, 0x40 ;  /* 0x00000040ffe57424 */ /* 0x000fe400078e00ff */
[----:B------:R-:W-:Y:S01]  /*0ac0*/  IMAD.MOV.U32 R185, RZ, RZ, RZ ;  /* 0x000000ffffb97224 */ /* 0x000fe200078e00ff */
[----:B------:R-:W-:Y:S01]  /*0ad0*/  SHF.R.S32.HI R0, RZ, 0x1f, R16 ;  /* 0x0000001fff007819 */ /* 0x000fe20000011410 */
[----:B------:R-:W-:Y:S02]  /*0ae0*/  IMAD.MOV.U32 R191, RZ, RZ, RZ ;  /* 0x000000ffffbf7224 */ /* 0x000fe400078e00ff */
[----:B------:R-:W-:Y:S01]  /*0af0*/  IMAD.MOV.U32 R23, RZ, RZ, RZ ;  /* 0x000000ffff177224 */ /* 0x000fe200078e00ff */
[----:B------:R-:W-:-:S02]  /*0b00*/  LEA.HI R2, R0, R16, RZ, 0x7 ;  /* 0x0000001000027211 */ /* 0x000fc400078f38ff */
        /* <DEDUP_REMOVED lines=33> */
[----:B------:R-:W-:Y:S01]  /*0d20*/  IMAD.IADD R11, R8, 0x1, -R11 ;  /* 0x00000001080b7824 */ /* 0x000fe200078e0a0b */
[----:B------:R-:W-:Y:S01]  /*0d30*/  LOP3.LUT R9, R9, 0x7ffffe00, RZ, 0xc0, !PT ;  /* 0x7ffffe0009097812 */ /* 0x000fe200078ec0ff */
        /* <DEDUP_REMOVED lines=17> */
[CC--:B------:R-:W-:Y:S01]  /*0e50*/  LEA.HI R3, R0.reuse, R16.reuse, RZ, 0x3 ;  /* 0x0000001000037211 */ /* 0x0c0fe200078f18ff */
        /* <DEDUP_REMOVED lines=10> */
[----:B------:R-:W-:-:S02]  /*0f00*/  LOP3.LUT R0, R0, 0xfffffffc, RZ, 0xc0, !PT ;  /* 0xfffffffc00007812 */ /* 0x000fc400078ec0ff */
        /* <DEDUP_REMOVED lines=8> */
[C---:B------:R-:W-:Y:S01]  /*0f90*/  LEA.HI R0, R7.reuse, R7, RZ, 0x1 ;  /* 0x0000000707007211 */ /* 0x040fe200078f08ff */
[----:B------:R-:W-:Y:S02]  /*0fa0*/  IMAD.SHL.U32 R3, R8, 0x40, RZ ;  /* 0x0000004008037824 */ /* 0x000fe400078e00ff */
[----:B------:R-:W-:Y:S01]  /*0fb0*/  VIADD R36, R210, 0x80 ;  /* 0x00000080d2247836 */ /* 0x000fe20000000000 */
[----:B------:R-:W-:Y:S01]  /*0fc0*/  LOP3.LUT R0, R0, 0x1ffffffe, RZ, 0xc0, !PT ;  /* 0x1ffffffe00007812 */ /* 0x000fe200078ec0ff */
[----:B------:R-:W-:Y:S01]  /*0fd0*/  IMAD.SHL.U32 R188, R7, 0x4, RZ ;  /* 0x0000000407bc7824 */ /* 0x000fe200078e00ff */
[----:B------:R-:W-:Y:S01]  /*0fe0*/  SHF.R.S32.HI R17, RZ, 0x1f, R16 ;  /* 0x0000001fff117819 */ /* 0x000fe20000011410 */
[----:B------:R-:W-:Y:S01]  /*0ff0*/  VIADD R35, R210, 0xc0 ;  /* 0x000000c0d2237836 */ /* 0x000fe20000000000 */
[----:B------:R-:W-:Y:S01]  /*1000*/  SHF.R.S32.HI R38, RZ, 0x1f, R36 ;  /* 0x0000001fff267819 */ /* 0x000fe20000011424 */
[----:B------:R-:W-:-:S02]  /*1010*/  VIADD R225, R16, 0x40 ;  /* 0x0000004010e17836 */ /* 0x000fc40000000000 */
[C---:B------:R-:W-:Y:S01]  /*1020*/  VIADD R34, R210.reuse, 0x100 ;  /* 0x00000100d2227836 */ /* 0x040fe20000000000 */
[----:B------:R-:W-:Y:S01]  /*1030*/  SHF.R.S32.HI R36, RZ, 0x1f, R35 ;  /* 0x0000001fff247819 */ /* 0x000fe20000011423 */
[----:B------:R-:W-:Y:S02]  /*1040*/  VIADD R33, R210, 0x140 ;  /* 0x00000140d2217836 */ /* 0x000fe40000000000 */
[----:B------:R-:W-:Y:S01]  /*1050*/  IMAD.IADD R192, R187, 0x1, -R4 ;  /* 0x00000001bbc07824 */ /* 0x000fe200078e0a04 */
[----:B------:R-:W-:Y:S01]  /*1060*/  LOP3.LUT R4, R3, 0x1c0, RZ, 0xc0, !PT ;  /* 0x000001c003047812 */ /* 0x000fe200078ec0ff */
[----:B------:R-:W-:Y:S01]  /*1070*/  VIADD R224, R16, 0x60 ;  /* 0x0000006010e07836 */ /* 0x000fe20000000000 */
[----:B------:R-:W-:Y:S01]  /*1080*/  SHF.R.S32.HI R35, RZ, 0x1f, R34 ;  /* 0x0000001fff237819 */ /* 0x000fe20000011422 */
[C---:B------:R-:W-:Y:S01]  /*1090*/  VIADD R37, R210.reuse, 0x40 ;  /* 0x00000040d2257836 */ /* 0x040fe20000000000 */
[----:B------:R-:W-:Y:S01]  /*10a0*/  SHF.R.S32.HI R34, RZ, 0x1f, R33 ;  /* 0x0000001fff227819 */ /* 0x000fe20000011421 */
[----:B------:R-:W-:Y:S01]  /*10b0*/  VIADD R32, R210, 0x180 ;  /* 0x00000180d2207836 */ /* 0x000fe20000000000 */
[----:B------:R-:W-:Y:S01]  /*10c0*/  LOP3.LUT R2, R4, 0x38, R16, 0xf8, !PT ;  /* 0x0000003804027812 */ /* 0x000fe200078ef810 */
[----:B------:R-:W-:Y:S01]  /*10d0*/  VIADD R207, R188, 0x10 ;  /* 0x00000010bccf7836 */ /* 0x000fe20000000000 */
[----:B------:R-:W-:Y:S01]  /*10e0*/  SHF.R.S32.HI R39, RZ, 0x1f, R37 ;  /* 0x0000001fff277819 */ /* 0x000fe20000011425 */
[----:B------:R-:W-:Y:S01]  /*10f0*/  VIADD R31, R210, 0x1c0 ;  /* 0x000001c0d21f7836 */ /* 0x000fe20000000000 */
[----:B------:R-:W-:Y:S01]  /*1100*/  SHF.R.S32.HI R33, RZ, 0x1f, R32 ;  /* 0x0000001fff217819 */ /* 0x000fe20000011420 */
[----:B------:R-:W-:Y:S01]  /*1110*/  IMAD.IADD R3, R7, 0x1, -R0 ;  /* 0x0000000107037824 */ /* 0x000fe200078e0a00 */
[----:B------:R-:W-:Y:S01]  /*1120*/  SHF.R.S32.HI R0, RZ, 0x1f, R225 ;  /* 0x0000001fff007819 */ /* 0x000fe200000114e1 */
[C---:B------:R-:W-:Y:S01]  /*1130*/  VIADD R223, R16.reuse, 0x80 ;  /* 0x0000008010df7836 */ /* 0x040fe20000000000 */
[----:B------:R-:W-:Y:S01]  /*1140*/  SHF.R.S32.HI R7, RZ, 0x1f, R224 ;  /* 0x0000001fff077819 */ /* 0x000fe200000114e0 */
[----:B------:R-:W-:Y:S01]  /*1150*/  IMAD.SHL.U32 R5, R5, 0x40, RZ ;  /* 0x0000004005057824 */ /* 0x000fe200078e00ff */
[----:B------:R-:W-:Y:S01]  /*1160*/  SHF.R.S32.HI R37, RZ, 0x1f, R207 ;  /* 0x0000001fff257819 */ /* 0x000fe200000114cf */
[C---:B------:R-:W-:Y:S01]  /*1170*/  VIADD R30, R16.reuse, 0x1c0 ;  /* 0x000001c0101e7836 */ /* 0x040fe20000000000 */
[----:B------:R-:W-:Y:S01]  /*1180*/  SHF.R.S32.HI R32, RZ, 0x1f, R31 ;  /* 0x0000001fff207819 */ /* 0x000fe2000001141f */
[C---:B------:R-:W-:Y:S01]  /*1190*/  VIADD R28, R16.reuse, 0x1e0 ;  /* 0x000001e0101c7836 */ /* 0x040fe20000000000 */
[----:B------:R-:W-:Y:S01]  /*11a0*/  SHF.R.U32.HI R24, RZ, 0x3, R4 ;  /* 0x00000003ff187819 */ /* 0x000fe20000011604 */
[C---:B------:R-:W-:Y:S01]  /*11b0*/  VIADD R222, R16.reuse, 0xa0 ;  /* 0x000000a010de7836 */ /* 0x040fe20000000000 */
[----:B------:R-:W-:Y:S01]  /*11c0*/  SHF.L.U64.HI R31, R225, 0x1, R0 ;  /* 0x00000001e11f7819 */ /* 0x000fe20000010200 */
[C---:B------:R-:W-:Y:S01]  /*11d0*/  VIADD R221, R16.reuse, 0xc0 ;  /* 0x000000c010dd7836 */ /* 0x040fe20000000000 */
[----:B------:R-:W-:Y:S01]  /*11e0*/  SHF.R.S32.HI R4, RZ, 0x1f, R223 ;  /* 0x0000001fff047819 */ /* 0x000fe200000114df */
[----:B------:R-:W-:Y:S01]  /*11f0*/  STL [R1+0x8], R30 ;  /* 0x0000081e01007387 */ /* 0x000fe20000100800 */
[----:B------:R-:W-:Y:S01]  /*1200*/  LOP3.LUT R5, R5, 0xfffffe00, RZ, 0xc0, !PT ;  /* 0xfffffe0005057812 */ /* 0x000fe200078ec0ff */
[----:B------:R-:W-:Y:S01]  /*1210*/  VIADD R220, R16, 0xe0 ;  /* 0x000000e010dc7836 */ /* 0x000fe20000000000 */
[----:B------:R-:W-:Y:S01]  /*1220*/  SHF.L.U64.HI R0, R224, 0x1, R7 ;  /* 0x00000001e0007819 */ /* 0x000fe20000010207 */
        /* <DEDUP_REMOVED lines=17> */
[----:B------:R-:W-:Y:S01]  /*1340*/  SHF.R.S32.HI R12, RZ, 0x1f, R217 ;  /* 0x0000001fff0c7819 */ /* 0x000fe200000114d9 */
[C---:B------:R-:W-:Y:S01]  /*1350*/  VIADD R214, R16.reuse, 0x1a0 ;  /* 0x000001a010d67836 */ /* 0x040fe20000000000 */
[----:B------:R-:W-:Y:S01]  /*1360*/  SHF.R.S32.HI R21, RZ, 0x1f, R216 ;  /* 0x0000001fff157819 */ /* 0x000fe200000114d8 */
[----:B------:R1:W-:Y:S01]  /*1370*/  STL [R1+0x1c], R4 ;  /* 0x00001c0401007387 */ /* 0x0003e20000100800 */
[----:B------:R-:W-:Y:S01]  /*1380*/  SHF.R.S32.HI R14, RZ, 0x1f, R215 ;  /* 0x0000001fff0e7819 */ /* 0x000fe200000114d7 */
[----:B------:R-:W-:Y:S01]  /*1390*/  VIADD R184, R16, 0x20 ;  /* 0x0000002010b87836 */ /* 0x000fe20000000000 */
[----:B------:R-:W-:-:S02]  /*13a0*/  SHF.R.S32.HI R29, RZ, 0x1f, R214 ;  /* 0x0000001fff1d7819 */ /* 0x000fc400000114d6 */
[----:B------:R-:W-:Y:S02]  /*13b0*/  SHF.R.S32.HI R20, RZ, 0x1f, R30 ;  /* 0x0000001fff147819 */ /* 0x000fe4000001141e */
[----:B0-----:R-:W-:Y:S02]  /*13c0*/  SHF.L.U64.HI R0, R222, 0x1, R11 ;  /* 0x00000001de007819 */ /* 0x001fe4000001020b */
[----:B------:R-:W-:Y:S02]  /*13d0*/  SHF.R.S32.HI R22, RZ, 0x1f, R28 ;  /* 0x0000001fff167819 */ /* 0x000fe4000001141c */
[----:B-1----:R-:W-:Y:S01]  /*13e0*/  SHF.L.U64.HI R4, R221, 0x1, R8 ;  /* 0x00000001dd047819 */ /* 0x002fe20000010208 */
[----:B------:R0:W-:Y:S01]  /*13f0*/  STL [R1+0x20], R0 ;  /* 0x0000200001007387 */ /* 0x0001e20000100800 */
[----:B------:R-:W-:Y:S01]  /*1400*/  LOP3.LUT R5, R5, R2, R24, 0xf6, !PT ;  /* 0x0000000205057212 */ /* 0x000fe200078ef618 */
[----:B------:R-:W-:Y:S01]  /*1410*/  IMAD R2, R3, 0x8, R194 ;  /* 0x0000000803027824 */ /* 0x000fe200078e02c2 */
[----:B------:R-:W-:Y:S01]  /*1420*/  SHF.R.S32.HI R195, RZ, 0x1f, R184 ;  /* 0x0000001fffc37819 */ /* 0x000fe200000114b8 */
[----:B------:R1:W-:Y:S04]  /*1430*/  STL [R1+0x24], R4 ;  /* 0x0000240401007387 */ /* 0x0003e80000100800 */
[----:B------:R3:W-:Y:S01]  /*1440*/  STL [R1+0x28], R7 ;  /* 0x0000280701007387 */ /* 0x0007e20000100800 */
[----:B0-----:R-:W-:-:S02]  /*1450*/  SHF.L.U64.HI R0, R219, 0x1, R10 ;  /* 0x00000001db007819 */ /* 0x001fc4000001020a */
[----:B-1----:R-:W-:-:S03]  /*1460*/  SHF.L.U64.HI R4, R218, 0x1, R15 ;  /* 0x00000001da047819 */ /* 0x002fc6000001020f */
[----:B------:R0:W-:Y:S01]  /*1470*/  STL [R1+0x2c], R0 ;  /* 0x00002c0001007387 */ /* 0x0001e20000100800 */
[----:B---3--:R-:W-:-:S03]  /*1480*/  SHF.L.U64.HI R7, R217, 0x1, R12 ;  /* 0x00000001d9077819 */ /* 0x008fc6000001020c */
[----:B------:R1:W-:Y:S04]  /*1490*/  STL [R1+0x30], R4 ;  /* 0x0000300401007387 */ /* 0x0003e80000100800 */
[----:B------:R3:W-:Y:S01]  /*14a0*/  STL [R1+0x34], R7 ;  /* 0x0000340701007387 */ /* 0x0007e20000100800 */
[----:B0-----:R-:W-:Y:S02]  /*14b0*/  SHF.L.U64.HI R0, R216, 0x1, R21 ;  /* 0x00000001d8007819 */ /* 0x001fe40000010215 */
[----:B-1----:R-:W-:-:S03]  /*14c0*/  SHF.L.U64.HI R4, R215, 0x1, R14 ;  /* 0x00000001d7047819 */ /* 0x002fc6000001020e */
[----:B------:R0:W-:Y:S01]  /*14d0*/  STL [R1+0x38], R0 ;  /* 0x0000380001007387 */ /* 0x0001e20000100800 */
[----:B---3--:R-:W-:-:S03]  /*14e0*/  SHF.L.U64.HI R7, R30, 0x1, R20 ;  /* 0x000000011e077819 */ /* 0x008fc60000010214 */
[----:B------:R1:W-:Y:S01]  /*14f0*/  STL [R1+0x3c], R4 ;  /* 0x00003c0401007387 */ /* 0x0003e20000100800 */
[----:B0-----:R-:W-:Y:S02]  /*1500*/  SHF.L.U64.HI R0, R214, 0x1, R29 ;  /* 0x00000001d6007819 */ /* 0x001fe4000001021d */
[----:B-1----:R-:W-:-:S03]  /*1510*/  SHF.L.U64.HI R4, R28, 0x1, R22 ;  /* 0x000000011c047819 */ /* 0x002fc60000010216 */
[----:B------:R0:W-:Y:S04]  /*1520*/  STL [R1+0x40], R0 ;  /* 0x0000400001007387 */ /* 0x0001e80000100800 */
[----:B------:R-:W-:Y:S04]  /*1530*/  STL [R1+0x44], R7 ;  /* 0x0000440701007387 */ /* 0x000fe80000100800 */
[----:B------:R1:W-:Y:S01]  /*1540*/  STL [R1+0x48], R4 ;  /* 0x0000480401007387 */ /* 0x0003e20000100800 */
[----:B0-----:R-:W-:-:S04]  /*1550*/  VIADD R0, R227, 0x36400 ;  /* 0x00036400e3007836 */ /* 0x001fc80000000000 */
[C---:B------:R-:W-:Y:S02]  /*1560*/  @P1 VIADD R228, R0.reuse, 0xffffffe0 ;  /* 0xffffffe000e41836 */ /* 0x040fe40000000000 */
[----:B------:R-:W-:Y:S02]  /*1570*/  IMAD.IADD R0, R0, 0x1, R229 ;  /* 0x0000000100007824 */ /* 0x000fe400078e02e5 */
[----:B-1----:R-:W-:Y:S02]  /*1580*/  IMAD R4, R5, 0x2, R18 ;  /* 0x0000000205047824 */ /* 0x002fe400078e0212 */
[----:B------:R-:W-:-:S03]  /*1590*/  IMAD.IADD R229, R229, 0x1, R228 ;  /* 0x00000001e5e57824 */ /* 0x000fc600078e02e4 */
[----:B------:R0:W-:Y:S04]  /*15a0*/  STL [R1+0x68], R4 ;  /* 0x0000680401007387 */ /* 0x0001e80000100800 */
[----:B------:R0:W-:Y:S04]  /*15b0*/  STL [R1+0x10], R2 ;  /* 0x0000100201007387 */ /* 0x0001e80000100800 */
[----:B------:R0:W-:Y:S01]  /*15c0*/  STL [R1], R0 ;  /* 0x0000000001007387 */ /* 0x0001e20000100800 */
[----:B--2---:R-:W-:Y:S01]  /*15d0*/  LOP3.LUT R186, R19, 0x1, RZ, 0xfc, !PT ;  /* 0x0000000113ba7812 */ /* 0x004fe200078efcff */
[----:B0-----:R-:W-:-:S07]  /*15e0*/  IMAD.MOV.U32 R19, RZ, RZ, RZ ;  /* 0x000000ffff137224 */ /* 0x001fce00078e00ff */
.L_x_5345:
[----:B01234-:R-:W0:Y:S01]  /*15f0*/  LDC.64 R2, c[0x0][0xd88] ;  /* 0x00036200ff027b82 */ /* 0x01fe220000000a00 */
[----:B------:R-:W-:Y:S01]  /*1600*/  ULDC.64 UR4, c[0x0][0xb20] ;  /* 0x0002c80000047ab9 */ /* 0x000fe20000000a00 */
[----:B------:R-:W-:Y:S01]  /*1610*/  ULDC.64 UR8, c[0x0][0xb10] ;  /* 0x0002c40000087ab9 */ /* 0x000fe20000000a00 */
[----:B------:R-:W-:Y:S01]  /*1620*/  ULDC.64 UR6, c[0x0][0xb00] ;  /* 0x0002c00000067ab9 */ /* 0x000fe20000000a00 */
[----:B0-----:R-:W-:-:S05]  /*1630*/  IMAD.WIDE R2, R27, 0x4, R2 ;  /* 0x000000041b027825 */ /* 0x001fca00078e0202 */
[----:B------:R-:W2:Y:S01]  /*1640*/  LDG.E R0, desc[UR40][R2.64] ;  /* 0x0000002802007981 */ /* 0x000ea2000c1e1900 */
[----:B------:R-:W-:Y:S01]  /*1650*/  ISETP.NE.U32.AND P2, PT, RZ, UR4, PT ;  /* 0x00000004ff007c0c */ /* 0x000fe2000bf45070 */
[----:B------:R-:W-:Y:S01]  /*1660*/  IMAD.MOV.U32 R9, RZ, RZ, RZ ;  /* 0x000000ffff097224 */ /* 0x000fe200078e00ff */
[----:B------:R-:W-:Y:S01]  /*1670*/  ISETP.NE.U32.AND P1, PT, RZ, UR8, PT ;  /* 0x00000008ff007c0c */ /* 0x000fe2000bf25070 */
[----:B------:R-:W-:Y:S01]  /*1680*/  IMAD.MOV.U32 R29, RZ, RZ, RZ ;  /* 0x000000ffff1d7224 */ /* 0x000fe200078e00ff */
[----:B------:R-:W-:Y:S02]  /*1690*/  ISETP.NE.AND.EX P2, PT, RZ, UR5, PT, P2 ;  /* 0x00000005ff007c0c */ /* 0x000fe4000bf45320 */
[----:B------:R-:W-:Y:S02]  /*16a0*/  ISETP.NE.AND.EX P1, PT, RZ, UR9, PT, P1 ;  /* 0x00000009ff007c0c */ /* 0x000fe4000bf25310 */
[----:B------:R-:W-:-:S04]  /*16b0*/  ISETP.NE.U32.AND P0, PT, RZ, UR6, PT ;  /* 0x00000006ff007c0c */ /* 0x000fc8000bf05070 */
[----:B------:R-:W-:Y:S02]  /*16c0*/  ISETP.NE.AND.EX P0, PT, RZ, UR7, PT, P0 ;  /* 0x00000007ff007c0c */ /* 0x000fe4000bf05300 */
[----:B--2---:R-:W-:Y:S01]  /*16d0*/  SHF.R.S32.HI R4, RZ, 0x1f, R0 ;  /* 0x0000001fff047819 */ /* 0x004fe20000011400 */
[C---:B------:R-:W-:Y:S02]  /*16e0*/  IMAD.SHL.U32 R31, R0.reuse, 0x4, RZ ;  /* 0x00000004001f7824 */ /* 0x040fe400078e00ff */
[C---:B------:R-:W-:Y:S01]  /*16f0*/  @P2 LEA R2, P3, R0.reuse, UR4, 0x2 ;  /* 0x0000000400022c11 */ /* 0x040fe2000f8610ff */
[----:B------:R-:W-:Y:S01]  /*1700*/  STL [R1+0x58], R0 ;  /* 0x0000580001007387 */ /* 0x000fe20000100800 */
[C-C-:B------:R-:W-:Y:S02]  /*1710*/  SHF.L.U64.HI R30, R0.reuse, 0x2, R4.reuse ;  /* 0x00000002001e7819 */ /* 0x140fe40000010204 */
[----:B------:R-:W-:Y:S01]  /*1720*/  @P2 LEA.HI.X R3, R0, UR5, R4, 0x2, P3 ;  /* 0x0000000500032c11 */ /* 0x000fe200098f1404 */
[----:B------:R0:W-:Y:S01]  /*1730*/  STL [R1+0x60], R4 ;  /* 0x0000600401007387 */ /* 0x0001e20000100800 */
[----:B------:R-:W-:Y:S01]  /*1740*/  IADD3 R6, P4, R31, UR6, RZ ;  /* 0x000000061f067c10 */ /* 0x000fe2000ff9e0ff */
[----:B------:R-:W-:-:S02]  /*1750*/  ULDC UR4, c[0x0][0x288] ;  /* 0x0000a20000047ab9 */ /* 0x000fc40000000800 */
[----:B------:R1:W5:Y:S01]  /*1760*/  @P2 LDG.E R9, desc[UR40][R2.64] ;  /* 0x0000002802092981 */ /* 0x000362000c1e1900 */
[----:B------:R-:W-:Y:S01]  /*1770*/  IMAD.U32 R208, RZ, RZ, UR4 ;  /* 0x00000004ffd07e24 */ /* 0x000fe2000f8e00ff */
[----:B------:R-:W-:Y:S01]  /*1780*/  IADD3.X R7, R30, UR7, RZ, P4, !PT ;  /* 0x000000071e077c10 */ /* 0x000fe2000a7fe4ff */
[----:B------:R-:W-:Y:S01]  /*1790*/  ULDC.64 UR4, c[0x0][0x418] ;  /* 0x0001060000047ab9 */ /* 0x000fe20000000a00 */
[----:B------:R1:W-:Y:S01]  /*17a0*/  STL [R1+0x50], R31 ;  /* 0x0000501f01007387 */ /* 0x0003e20000100800 */
[----:B0-----:R-:W-:-:S03]  /*17b0*/  @P1 IADD3 R4, P2, R31, UR8, RZ ;  /* 0x000000081f041c10 */ /* 0x001fc6000ff5e0ff */
[----:B------:R1:W5:Y:S01]  /*17c0*/  @P0 LDG.E R29, desc[UR40][R6.64] ;  /* 0x00000028061d0981 */ /* 0x000362000c1e1900 */
[----:B------:R-:W-:Y:S01]  /*17d0*/  @P1 IADD3.X R5, R30, UR9, RZ, P2, !PT ;  /* 0x000000091e051c10 */ /* 0x000fe200097fe4ff */
[----:B------:R-:W-:Y:S02]  /*17e0*/  UISETP.NE.U32.AND UP0, UPT, UR4, URZ, UPT ;  /* 0x0000003f0400728c */ /* 0x000fe4000bf05070 */
[----:B------:R1:W-:Y:S01]  /*17f0*/  STL [R1+0x54], R30 ;  /* 0x0000541e01007387 */ /* 0x0003e20000100800 */
[----:B------:R-:W-:Y:S01]  /*1800*/  ULDC.64 UR8, c[0x0][0xb18] ;  /* 0x0002c60000087ab9 */ /* 0x000fe20000000a00 */
[----:B------:R-:W-:Y:S02]  /*1810*/  ULDC UR4, c[0x0][0x424] ;  /* 0x0001090000047ab9 */ /* 0x000fe40000000800 */
[----:B------:R1:W5:Y:S04]  /*1820*/  @P1 LDG.E R208, desc[UR40][R4.64] ;  /* 0x0000002804d01981 */ /* 0x000368000c1e1900 */
[----:B------:R1:W-:Y:S01]  /*1830*/  STL [R1+0x4c], R26 ;  /* 0x00004c1a01007387 */ /* 0x0003e20000100800 */
[----:B------:R-:W-:Y:S01]  /*1840*/  UISETP.NE.AND.EX UP0, UPT, UR5, URZ, UPT, UP0 ;  /* 0x0000003f0500728c */ /* 0x000fe2000bf05300 */
[----:B------:R-:W-:-:S02]  /*1850*/  ISETP.NE.U32.AND P2, PT, RZ, UR8, PT ;  /* 0x00000008ff007c0c */ /* 0x000fc4000bf45070 */
[----:B------:R-:W-:Y:S01]  /*1860*/  ULDC UR5, c[0x0][0x2f0] ;  /* 0x0000bc0000057ab9 */ /* 0x000fe20000000800 */
[----:B------:R-:W-:Y:S01]  /*1870*/  USEL UR4, UR4, 0x1, UP0 ;  /* 0x0000000104047887 */ /* 0x000fe20008000000 */
[----:B------:R-:W-:-:S03]  /*1880*/  ISETP.NE.AND.EX P2, PT, RZ, UR9, PT, P2 ;  /* 0x00000009ff007c0c */ /* 0x000fc6000bf45320 */
[----:B------:R-:W-:-:S03]  /*1890*/  UIMAD UR4, UR4, UR5, URZ ;  /* 0x00000005040472a4 */ /* 0x000fc6000f8e023f */
[----:B------:R-:W-:Y:S01]  /*18a0*/  ULDC UR5, c[0x0][0x348] ;  /* 0x0000d20000057ab9 */ /* 0x000fe20000000800 */
[----:B------:R-:W-:Y:S01]  /*18b0*/  IMAD.MOV.U32 R36, RZ, RZ, R0 ;  /* 0x000000ffff247224 */ /* 0x000fe200078e0000 */
[----:B-1----:R-:W-:Y:S07]  /*18c0*/  @P1 BRA `(.L_x_5207) ;  /* 0x0000000000241947 */ /* 0x002fee0003800000 */
        /* <DEDUP_REMOVED lines=9> */
.L_x_5207:
[----:B------:R-:W-:Y:S02]  /*1960*/  IMAD.U32 R27, RZ, RZ, UR5 ;  /* 0x00000005ff1b7e24 */ /* 0x000fe4000f8e00ff */
[----:B------:R-:W-:Y:S01]  /*1970*/  IMAD.U32 R28, RZ, RZ, UR4 ;  /* 0x00000004ff1c7e24 */ /* 0x000fe2000f8e00ff */
[----:B------:R-:W-:Y:S06]  /*1980*/  @!P2 BRA `(.L_x_5208) ;  /* 0x000000000010a947 */ /* 0x000fec0003800000 */
[----:B------:R-:W-:-:S04]  /*1990*/  IADD3 R2, P0, R31, UR8, RZ ;  /* 0x000000081f027c10 */ /* 0x000fc8000ff1e0ff */
[----:B------:R-:W-:-:S05]  /*19a0*/  IADD3.X R3, R30, UR9, RZ, P0, !PT ;  /* 0x000000091e037c10 */ /* 0x000fca00087fe4ff */
[----:B------:R0:W5:Y:S01]  /*19b0*/  LDG.E R28, desc[UR40][R2.64] ;  /* 0x00000028021c7981 */ /* 0x000162000c1e1900 */
[----:B------:R-:W-:Y:S05]  /*19c0*/  BRA `(.L_x_5209) ;  /* 0x0000000000107947 */ /* 0x000fea0003800000 */
.L_x_5208:
[----:B------:R-:W-:Y:S05]  /*19d0*/  @!P0 BRA `(.L_x_5209) ;  /* 0x00000000000c8947 */ /* 0x000fea0003800000 */
[----:B------:R-:W2:Y:S04]  /*19e0*/  LDG.E R3, desc[UR40][R6.64] ;  /* 0x0000002806037981 */ /* 0x000ea8000c1e1900 */
[----:B------:R-:W2:Y:S02]  /*19f0*/  LDG.E R28, desc[UR40][R6.64+0x4] ;  /* 0x00000428061c7981 */ /* 0x000ea4000c1e1900 */
[----:B--2---:R-:W-:-:S07]  /*1a00*/  IMAD.IADD R28, R28, 0x1, -R3 ;  /* 0x000000011c1c7824 */ /* 0x004fce00078e0a03 */
.L_x_5209:
        /* <DEDUP_REMOVED lines=32> */
[----:B---3--:R-:W-:Y:S02]  /*1c10*/  SHF.R.S32.HI R5, RZ, 0x1f, R2 ;  /* 0x0000001fff057819 */ /* 0x008fe40000011402 */
        /* <DEDUP_REMOVED lines=36> */
.L_x_5212:
[----:B------:R-:W-:Y:S05]  /*1e60*/  BSYNC B6 ;  /* 0x0000000000067941 */ /* 0x000fea0003800000 */
.L_x_5211:
        /* <DEDUP_REMOVED lines=20> */
.L_x_5214:
[----:B------:R-:W-:Y:S05]  /*1fb0*/  BSYNC B6 ;  /* 0x0000000000067941 */ /* 0x000fea0003800000 */
.L_x_5213:
        /* <DEDUP_REMOVED lines=9> */
[----:B------:R-:W-:Y:S02]  /*2050*/  @P0 IADD3.X R3, R30, UR5, RZ, P1, !PT ;  /* 0x000000051e030c10 */ /* 0x000fe40008ffe4ff */
[----:B------:R-:W-:Y:S01]  /*2060*/  SHF.R.S32.HI R189, RZ, 0x1f, R188 ;  /* 0x0000001fffbd7819 */ /* 0x000fe200000114bc */
[----:B0-----:R-:W-:-:S04]  /*2070*/  IMAD.WIDE.U32 R20, R187, R4, R16 ;  /* 0x00000004bb147225 */ /* 0x001fc800078e0010 */
[----:B------:R-:W-:Y:S01]  /*2080*/  IMAD.SHL.U32 R42, R192, 0x40, RZ ;  /* 0x00000040c02a7824 */ /* 0x000fe200078e00ff */
[----:B------:R0:W4:Y:S01]  /*2090*/  @P0 LDG.E R36, desc[UR40][R2.64] ;  /* 0x0000002802240981 */ /* 0x000122000c1e1900 */
[-C--:B------:R-:W-:Y:S01]  /*20a0*/  IMAD R0, R9, R4.reuse, RZ ;  /* 0x0000000409007224 */ /* 0x080fe200078e02ff */
[----:B------:R-:W-:Y:S01]  /*20b0*/  SHF.L.U64.HI R40, R4, 0x6, R5 ;  /* 0x0000000604287819 */ /* 0x000fe20000010205 */
[C---:B------:R-:W-:Y:S01]  /*20c0*/  IMAD.WIDE.U32 R6, R187.reuse, R4, R188 ;  /* 0x00000004bb067225 */ /* 0x040fe200078e00bc */
[----:B------:R-:W3:Y:S01]  /*20d0*/  S2R R30, SR_TID.X ;  /* 0x00000000001e7919 */ /* 0x000ee20000002100 */
[----:B------:R-:W-:Y:S01]  /*20e0*/  LOP3.LUT R42, R42, 0x1c0, RZ, 0xc0, !PT ;  /* 0x000001c02a2a7812 */ /* 0x000fe200078ec0ff */
[----:B------:R-:W-:Y:S01]  /*20f0*/  ULDC UR4, c[0x0][0x2f4] ;  /* 0x0000bd0000047ab9 */ /* 0x000fe20000000800 */
[----:B------:R-:W-:Y:S01]  /*2100*/  IMAD R11, R187, R5, R0 ;  /* 0x00000005bb0b7224 */ /* 0x000fe200078e0200 */
[----:B-1----:R-:W-:Y:S01]  /*2110*/  SHF.L.U64.HI R43, R44, 0x6, R45 ;  /* 0x000000062c2b7819 */ /* 0x002fe2000001022d */
[----:B------:R-:W-:Y:S01]  /*2120*/  IMAD R8, R9, R44, RZ ;  /* 0x0000002c09087224 */ /* 0x000fe200078e02ff */
[C---:B--2---:R-:W-:Y:S01]  /*2130*/  ISETP.GE.AND P3, PT, R16.reuse, R49, PT ;  /* 0x000000311000720c */ /* 0x044fe20003f66270 */
[----:B0-----:R-:W-:Y:S01]  /*2140*/  IMAD.IADD R3, R7, 0x1, R11 ;  /* 0x0000000107037824 */ /* 0x001fe200078e020b */
[----:B-----5:R-:W-:Y:S01]  /*2150*/  SHF.R.S32.HI R9, RZ, 0x1f, R24 ;  /* 0x0000001fff097819 */ /* 0x020fe20000011418 */
[----:B------:R-:W-:Y:S01]  /*2160*/  IMAD R13, R187, R45, R8 ;  /* 0x0000002dbb0d7224 */ /* 0x000fe200078e0208 */
[----:B------:R-:W-:Y:S01]  /*2170*/  SEL R7, R49, RZ, P3 ;  /* 0x000000ff31077207 */ /* 0x000fe20001800000 */
[----:B------:R-:W-:Y:S01]  /*2180*/  IMAD.MOV.U32 R2, RZ, RZ, R6 ;  /* 0x000000ffff027224 */ /* 0x000fe200078e0006 */
[----:B------:R-:W-:Y:S01]  /*2190*/  SHF.R.S32.HI R46, RZ, 0x1f, R26 ;  /* 0x0000001fff2e7819 */ /* 0x000fe2000001141a */
[----:B------:R-:W-:Y:S01]  /*21a0*/  IMAD R8, R9, R4, RZ ;  /* 0x0000000409087224 */ /* 0x000fe200078e02ff */
[----:B------:R-:W-:Y:S01]  /*21b0*/  ISETP.GE.AND P2, PT, R16, UR4, PT ;  /* 0x0000000410007c0c */ /* 0x000fe2000bf46270 */
[----:B------:R-:W-:Y:S01]  /*21c0*/  IMAD.IADD R21, R11, 0x1, R21 ;  /* 0x000000010b157824 */ /* 0x000fe200078e0215 */
[----:B------:R-:W-:Y:S01]  /*21d0*/  ISETP.GE.AND P1, PT, R184, UR4, PT ;  /* 0x00000004b8007c0c */ /* 0x000fe2000bf26270 */
[----:B------:R-:W-:-:S02]  /*21e0*/  IMAD R9, R9, R44, RZ ;  /* 0x0000002c09097224 */ /* 0x000fc400078e02ff */
        /* <DEDUP_REMOVED lines=10> */
[----:B------:R-:W-:Y:S01]  /*2290*/  VIADD R30, R30, 0xffffff80 ;  /* 0xffffff801e1e7836 */ /* 0x000fe20000000000 */
[----:B------:R-:W-:Y:S01]  /*22a0*/  LOP3.LUT R56, R39, 0xfffffff8, RZ, 0xc0, !PT ;  /* 0xfffffff827387812 */ /* 0x000fe200078ec0ff */
[CC--:B------:R-:W-:Y:S01]  /*22b0*/  IMAD.WIDE.U32 R32, R187.reuse, R44.reuse, R188 ;  /* 0x0000002cbb207225 */ /* 0x0c0fe200078e00bc */
[----:B------:R-:W-:Y:S02]  /*22c0*/  LOP3.LUT R4, R4, R45, RZ, 0x3c, !PT ;  /* 0x0000002d04047212 */ /* 0x000fe400078e3cff */
[----:B------:R-:W-:Y:S01]  /*22d0*/  SHF.R.S32.HI R10, RZ, 0x1f, R30 ;  /* 0x0000001fff0a7819 */ /* 0x000fe2000001141e */
[----:B------:R-:W-:Y:S01]  /*22e0*/  IMAD.WIDE.U32 R34, R187, R44, R16 ;  /* 0x0000002cbb227225 */ /* 0x000fe200078e0010 */
[----:B------:R-:W-:-:S02]  /*22f0*/  SHF.R.S32.HI R59, RZ, 0x1f, R56 ;  /* 0x0000001fff3b7819 */ /* 0x000fc40000011438 */
[----:B------:R-:W-:Y:S01]  /*2300*/  LEA.HI R10, R10, R30, RZ, 0x2 ;  /* 0x0000001e0a0a7211 */ /* 0x000fe200078f10ff */
[----:B------:R-:W-:Y:S02]  /*2310*/  IMAD.IADD R33, R33, 0x1, R13 ;  /* 0x0000000121217824 */ /* 0x000fe400078e020d */
[----:B------:R-:W-:Y:S01]  /*2320*/  IMAD.IADD R35, R13, 0x1, R35 ;  /* 0x000000010d237824 */ /* 0x000fe200078e0223 */
[----:B------:R-:W-:Y:S01]  /*2330*/  LOP3.LUT R10, R10, 0xfffffffc, RZ, 0xc0, !PT ;  /* 0xfffffffc0a0a7812 */ /* 0x000fe200078ec0ff */
[C---:B------:R-:W-:Y:S02]  /*2340*/  IMAD R7, R24.reuse, R5, R8 ;  /* 0x0000000518077224 */ /* 0x040fe400078e0208 */
[----:B------:R-:W-:-:S04]  /*2350*/  IMAD.WIDE.U32 R32, R24, R44, R32 ;  /* 0x0000002c18207225 */ /* 0x000fc800078e0020 */
[----:B------:R-:W-:Y:S02]  /*2360*/  IMAD.IADD R10, R30, 0x1, -R10 ;  /* 0x000000011e0a7824 */ /* 0x000fe400078e0a0a */
[----:B------:R-:W0:Y:S01]  /*2370*/  S2R R30, SR_TID.X ;  /* 0x00000000001e7919 */ /* 0x000e220000002100 */
[----:B------:R-:W-:-:S04]  /*2380*/  IMAD.WIDE.U32 R34, R24, R44, R34 ;  /* 0x0000002c18227225 */ /* 0x000fc800078e0022 */
[----:B------:R-:W-:Y:S02]  /*2390*/  IMAD R48, R10, 0x40, R187 ;  /* 0x000000400a307824 */ /* 0x000fe400078e02bb */
[----:B------:R-:W-:Y:S02]  /*23a0*/  IMAD.IADD R0, R29, 0x1, R28 ;  /* 0x000000011d007824 */ /* 0x000fe400078e021c */
[----:B------:R-:W-:Y:S02]  /*23b0*/  IMAD.SHL.U32 R44, R44, 0x40, RZ ;  /* 0x000000402c2c7824 */ /* 0x000fe400078e00ff */
[----:B------:R-:W-:Y:S02]  /*23c0*/  VIADD R47, R12, 0x8 ;  /* 0x000000080c2f7836 */ /* 0x000fe40000000000 */
[----:B------:R-:W-:Y:S02]  /*23d0*/  IMAD.SHL.U32 R49, R49, 0x2, RZ ;  /* 0x0000000231317824 */ /* 0x000fe400078e00ff */
[----:B------:R-:W-:-:S02]  /*23e0*/  IMAD.IADD R51, R3, 0x1, R7 ;  /* 0x0000000103337824 */ /* 0x000fc400078e0207 */
[----:B------:R-:W-:Y:S02]  /*23f0*/  IMAD.IADD R52, R7, 0x1, R21 ;  /* 0x0000000107347824 */ /* 0x000fe400078e0215 */
[----:B------:R-:W-:Y:S02]  /*2400*/  IMAD.IADD R53, R33, 0x1, R9 ;  /* 0x0000000121357824 */ /* 0x000fe400078e0209 */
[----:B------:R-:W-:Y:S02]  /*2410*/  IMAD.IADD R57, R9, 0x1, R35 ;  /* 0x0000000109397824 */ /* 0x000fe400078e0223 */
[----:B0-----:R-:W-:-:S05]  /*2420*/  VIADD R30, R30, 0xffffff80 ;  /* 0xffffff801e1e7836 */ /* 0x001fca0000000000 */
[----:B------:R-:W-:-:S04]  /*2430*/  SHF.R.S32.HI R10, RZ, 0x1f, R30 ;  /* 0x0000001fff0a7819 */ /* 0x000fc8000001141e */
[----:B------:R-:W-:-:S04]  /*2440*/  LEA.HI R10, R10, R30, RZ, 0x5 ;  /* 0x0000001e0a0a7211 */ /* 0x000fc800078f28ff */
[----:B------:R-:W-:-:S05]  /*2450*/  SHF.R.S32.HI R10, RZ, 0x5, R10 ;  /* 0x00000005ff0a7819 */ /* 0x000fca000001140a */
[----:B------:R-:W-:Y:S01]  /*2460*/  IMAD R50, R10, 0x200, R4 ;  /* 0x000002000a327824 */ /* 0x000fe200078e0204 */
[----:B------:R-:W-:-:S04]  /*2470*/  LOP3.LUT R4, R42, 0x38, R39, 0xf8, !PT ;  /* 0x000000382a047812 */ /* 0x000fc800078ef827 */
[----:B------:R-:W-:-:S05]  /*2480*/  LOP3.LUT R4, R4, R45, RZ, 0x3c, !PT ;  /* 0x0000002d04047212 */ /* 0x000fca00078e3cff */
[----:B------:R-:W-:Y:S01]  /*2490*/  IMAD R60, R10, 0x200, R4 ;  /* 0x000002000a3c7824 */ /* 0x000fe200078e0204 */
[----:B----4-:R-:W-:-:S07]  /*24a0*/  SHF.R.S32.HI R58, RZ, 0x1f, R36 ;  /* 0x0000001fff3a7819 */ /* 0x010fce0000011424 */
.L_x_5247:
        /* <DEDUP_REMOVED lines=11> */
[----:B--2---:R-:W2:Y:S08]  /*2560*/  @!P0 LDC.64 R4, c[0x0][0x418] ;  /* 0x00010600ff048b82 */ /* 0x004eb00000000a00 */
        /* <DEDUP_REMOVED lines=81> */
.L_x_5219:
[----:B------:R-:W-:Y:S05]  /*2a80*/  BSYNC B1 ;  /* 0x0000000000017941 */ /* 0x000fea0003800000 */
.L_x_5218:
[----:B------:R-:W-:Y:S01]  /*2a90*/  ISETP.NE.AND P5, PT, R186, 0x3, PT ;  /* 0x00000003ba00780c */ /* 0x000fe20003fa5270 */
[----:B0----5:R-:W-:Y:S02]  /*2aa0*/  IMAD.MOV.U32 R4, RZ, RZ, R8 ;  /* 0x000000ffff047224 */ /* 0x021fe400078e0008 */
[----:B------:R-:W-:Y:S02]  /*2ab0*/  IMAD.MOV.U32 R5, RZ, RZ, R9 ;  /* 0x000000ffff057224 */ /* 0x000fe400078e0009 */
[----:B------:R-:W-:Y:S02]  /*2ac0*/  IMAD.MOV.U32 R6, RZ, RZ, R30 ;  /* 0x000000ffff067224 */ /* 0x000fe400078e001e */
[----:B------:R-:W-:Y:S01]  /*2ad0*/  IMAD.MOV.U32 R7, RZ, RZ, R31 ;  /* 0x000000ffff077224 */ /* 0x000fe200078e001f */
[----:B------:R-:W-:Y:S01]  /*2ae0*/  PRMT R78, R5, 0x5410, R4 ;  /* 0x00005410054e7816 */ /* 0x000fe20000000004 */
[----:B------:R-:W-:Y:S02]  /*2af0*/  IMAD.MOV.U32 R4, RZ, RZ, R28 ;  /* 0x000000ffff047224 */ /* 0x000fe400078e001c */
        /* <DEDUP_REMOVED lines=10> */
.L_x_5220:
[----:B------:R-:W-:Y:S01]  /*2ba0*/  IMAD R61, R185, 0x8, R18 ;  /* 0x00000008b93d7824 */ /* 0x000fe200078e0212 */
[----:B------:R-:W-:Y:S01]  /*2bb0*/  SHF.L.U32 R70, R191, 0x1f, RZ ;  /* 0x0000001fbf467819 */ /* 0x000fe200000006ff */
[----:B------:R-:W-:Y:S03]  /*2bc0*/  BSSY B1, `(.L_x_5221) ;  /* 0x0000003000017945 */ /* 0x000fe60003800000 */
[----:B------:R-:W0:Y:S02]  /*2bd0*/  SYNCS.PHASECHK.TRANS64.TRYWAIT P6, [R61+URZ+0x38890], R70 ;  /* 0x038890463d0075a7 */ /* 0x000e2400080c017f */
[----:B0-----:R-:W-:Y:S05]  /*2be0*/  @!P6 BRA `(.L_x_5222) ;  /* 0x000001d80004e947 */ /* 0x001fea0003800000 */
.L_x_5480:
[----:B------:R-:W-:Y:S05]  /*2bf0*/  BSYNC B1 ;  /* 0x0000000000017941 */ /* 0x000fea0003800000 */
.L_x_5221:
[----:B------:R-:W-:-:S03]  /*2c00*/  UMOV UR4, 0xffffffff ;  /* 0xffffffff00047882 */ /* 0x000fc60000000000 */
[----:B------:R-:W-:Y:S05]  /*2c10*/  BRA.DIV UR4, `(.L_x_5223) ;  /* 0x000001da040c7947 */ /* 0x000fea000b800000 */
[----:B------:R-:W1:Y:S04]  /*2c20*/  SHFL.IDX PT, R67, R67, RZ, 0x1c1f ;  /* 0x001c1fff43437589 */ /* 0x000e6800000e0000 */
[----:B------:R2:W3:Y:S02]  /*2c30*/  SHFL.IDX PT, R14, R68, RZ, 0x1c1f ;  /* 0x001c1fff440e7589 */ /* 0x0004e400000e0000 */
.L_x_5484:
        /* <DEDUP_REMOVED lines=11> */
[--C-:B------:R-:W-:Y:S01]  /*2cf0*/  SHF.R.U64 R72, R54, 0x10, R55.reuse ;  /* 0x0000001036487819 */ /* 0x100fe20000001237 */
[----:B------:R-:W-:Y:S01]  /*2d00*/  IMAD.U32 R12, R6, 0x10000, RZ ;  /* 0x00010000060c7824 */ /* 0x000fe200078e00ff */
[----:B------:R-:W-:Y:S02]  /*2d10*/  SHF.R.U32.HI R74, RZ, 0x10, R55 ;  /* 0x00000010ff4a7819 */ /* 0x000fe40000011637 */
[----:B--2---:R-:W-:Y:S02]  /*2d20*/  SHF.R.U32.HI R68, RZ, 0x10, R31 ;  /* 0x00000010ff447819 */ /* 0x004fe4000001161f */
        /* <DEDUP_REMOVED lines=15> */
[----:B------:R-:W-:Y:S01]  /*2e20*/  FMUL.FTZ R76, R7, R54 ;  /* 0x00000036074c7220 */ /* 0x000fe20000410000 */
[----:B------:R-:W-:Y:S01]  /*2e30*/  LOP3.LUT R74, R74, 0xffff0000, RZ, 0xc0, !PT ;  /* 0xffff00004a4a7812 */ /* 0x000fe200078ec0ff */
[C---:B------:R-:W-:Y:S01]  /*2e40*/  FMUL.FTZ R7, R13.reuse, R75 ;  /* 0x0000004b0d077220 */ /* 0x040fe20000410000 */
[-C--:B------:R-:W-:Y:S01]  /*2e50*/  FMUL.FTZ R13, R13, R68.reuse ;  /* 0x000000440d0d7220 */ /* 0x080fe20000410000 */
[----:B------:R-:W-:Y:S01]  /*2e60*/  LOP3.LUT R55, R55, 0xffff0000, RZ, 0xc0, !PT ;  /* 0xffff000037377812 */ /* 0x000fe200078ec0ff */
[C---:B------:R-:W-:Y:S01]  /*2e70*/  IMAD.U32 R5, R4.reuse, 0x10000, RZ ;  /* 0x0001000004057824 */ /* 0x040fe200078e00ff */
[----:B------:R-:W-:Y:S01]  /*2e80*/  LOP3.LUT R4, R4, 0xffff0000, RZ, 0xc0, !PT ;  /* 0xffff000004047812 */ /* 0x000fe200078ec0ff */
[----:B------:R-:W-:Y:S01]  /*2e90*/  FFMA.FTZ R76, R6, R73, R76 ;  /* 0x00000049064c7223 */ /* 0x000fe2000001004c */
[C---:B------:R-:W-:Y:S01]  /*2ea0*/  FFMA.FTZ R68, R12.reuse, R68, -R7 ;  /* 0x000000440c447223 */ /* 0x040fe20000010807 */
[----:B------:R-:W-:Y:S01]  /*2eb0*/  FFMA.FTZ R13, R12, R75, R13 ;  /* 0x0000004b0c0d7223 */ /* 0x000fe2000001000d */
[C---:B------:R-:W-:Y:S01]  /*2ec0*/  FMUL.FTZ R12, R30.reuse, R74 ;  /* 0x0000004a1e0c7220 */ /* 0x040fe20000410000 */
[----:B------:R-:W-:Y:S01]  /*2ed0*/  FMUL.FTZ R73, R30, R55 ;  /* 0x000000371e497220 */ /* 0x000fe20000410000 */
[----:B------:R-:W-:Y:S01]  /*2ee0*/  FFMA.FTZ R77, R6, R54, -R77 ;  /* 0x00000036064d7223 */ /* 0x000fe2000001084d */
        /* <DEDUP_REMOVED lines=12> */
.L_x_5228:
[----:B------:R-:W-:Y:S05]  /*2fb0*/  BSYNC B2 ;  /* 0x0000000000027941 */ /* 0x000fea0003800000 */
.L_x_5227:
[----:B0-----:R4:W-:Y:S02]  /*2fc0*/  ST.E.128 desc[UR40][R10.64], R4 ;  /* 0x000000040a007985 */ /* 0x0019e4000c101d28 */
.L_x_5226:
[----:B------:R-:W-:Y:S05]  /*2fd0*/  BSYNC B1 ;  /* 0x0000000000017941 */ /* 0x000fea0003800000 */
.L_x_5225:
        /* <DEDUP_REMOVED lines=58> */
.L_x_5230:
[----:B------:R-:W-:Y:S05]  /*3380*/  BSYNC B1 ;  /* 0x0000000000017941 */ /* 0x000fea0003800000 */
.L_x_5229:
[----:B-1----:R1:W-:Y:S01]  /*3390*/  ST.E.128 desc[UR40][R10.64], R4 ;  /* 0x000000040a007985 */ /* 0x0023e2000c101d28 */
[----:B------:R-:W-:Y:S05]  /*33a0*/  BRA `(.L_x_5224) ;  /* 0x0000000c00a07947 */ /* 0x000fea0003800000 */
.L_x_5217:
        /* <DEDUP_REMOVED lines=39> */
.L_x_5231:
[----:B------:R-:W-:Y:S01]  /*3620*/  IMAD R61, R185, 0x8, R18 ;  /* 0x00000008b93d7824 */ /* 0x000fe200078e0212 */
[----:B------:R-:W-:Y:S01]  /*3630*/  SHF.L.U32 R70, R191, 0x1f, RZ ;  /* 0x0000001fbf467819 */ /* 0x000fe200000006ff */
[----:B------:R-:W-:Y:S03]  /*3640*/  BSSY B1, `(.L_x_5232) ;  /* 0x0000003000017945 */ /* 0x000fe60003800000 */
[----:B------:R-:W0:Y:S02]  /*3650*/  SYNCS.PHASECHK.TRANS64.TRYWAIT P6, [R61+URZ+0x38890], R70 ;  /* 0x038890463d0075a7 */ /* 0x000e2400080c017f */
[----:B0-----:R-:W-:Y:S05]  /*3660*/  @!P6 BRA `(.L_x_5233) ;  /* 0x000001cc00c0e947 */ /* 0x001fea0003800000 */
.L_x_5485:
[----:B------:R-:W-:Y:S05]  /*3670*/  BSYNC B1 ;  /* 0x0000000000017941 */ /* 0x000fea0003800000 */
.L_x_5232:
[----:B------:R-:W-:-:S03]  /*3680*/  UMOV UR4, 0xffffffff ;  /* 0xffffffff00047882 */ /* 0x000fc60000000000 */
[----:B------:R-:W-:Y:S05]  /*3690*/  BRA.DIV UR4, `(.L_x_5234) ;  /* 0x000001ce04c87947 */ /* 0x000fea000b800000 */
[----:B------:R-:W1:Y:S04]  /*36a0*/  SHFL.IDX PT, R67, R67, RZ, 0x1c1f ;  /* 0x001c1fff43437589 */ /* 0x000e6800000e0000 */
[----:B------:R-:W2:Y:S02]  /*36b0*/  SHFL.IDX PT, R68, R68, RZ, 0x1c1f ;  /* 0x001c1fff44447589 */ /* 0x000ea400000e0000 */
.L_x_5489:
        /* <DEDUP_REMOVED lines=120> */
.L_x_5236:
[----:B------:R-:W-:Y:S05]  /*3e40*/  BSYNC B1 ;  /* 0x0000000000017941 */ /* 0x000fea0003800000 */
.L_x_5235:
        /* <DEDUP_REMOVED lines=8> */
.L_x_5216:
[----:B------:R-:W-:-:S13]  /*3ed0*/  ISETP.NE.AND P5, PT, R186, 0x3, PT ;  /* 0x00000003ba00780c */ /* 0x000fda0003fa5270 */
[----:B------:R-:W-:Y:S05]  /*3ee0*/  @!P5 BRA `(.L_x_5237) ;  /* 0x000000000004d947 */ /* 0x000fea0003800000 */
[----:B------:R-:W-:Y:S01]  /*3ef0*/  BPT.TRAP 0x1 ;  /* 0x000000040000795c */ /* 0x000fe20000300000 */
.L_x_5237:
[----:B------:R-:W-:Y:S01]  /*3f00*/  IMAD R61, R185, 0x8, R18 ;  /* 0x00000008b93d7824 */ /* 0x000fe200078e0212 */
[----:B------:R-:W-:Y:S01]  /*3f10*/  SHF.L.U32 R70, R191, 0x1f, RZ ;  /* 0x0000001fbf467819 */ /* 0x000fe200000006ff */
[----:B------:R-:W-:Y:S01]  /*3f20*/  BSSY B1, `(.L_x_5238) ;  /* 0x0000004000017945 */ /* 0x000fe20003800000 */
[----:B------:R-:W-:Y:S02]  /*3f30*/  SHF.R.S32.HI R65, RZ, 0x1f, R63 ;  /* 0x0000001fff417819 */ /* 0x000fe4000001143f */
[----:B------:R-:W0:Y:S02]  /*3f40*/  SYNCS.PHASECHK.TRANS64.TRYWAIT P0, [R61+URZ+0x38890], R70 ;  /* 0x038890463d0075a7 */ /* 0x000e24000800017f */
[----:B0-----:R-:W-:Y:S05]  /*3f50*/  @!P0 BRA `(.L_x_5239) ;  /* 0x000001c400e48947 */ /* 0x001fea0003800000 */
.L_x_5490:
[----:B------:R-:W-:Y:S05]  /*3f60*/  BSYNC B1 ;  /* 0x0000000000017941 */ /* 0x000fea0003800000 */
.L_x_5238:
        /* <DEDUP_REMOVED lines=26> */
.L_x_5494:
        /* <DEDUP_REMOVED lines=18> */
.L_x_5224:
[----:B------:R-:W-:Y:S05]  /*4230*/  BSYNC B0 ;  /* 0x0000000000007941 */ /* 0x000fea0003800000 */
.L_x_5215:
        /* <DEDUP_REMOVED lines=17> */
.L_x_5242:
[----:B------:R-:W-:Y:S05]  /*4350*/  BSYNC B0 ;  /* 0x0000000000007941 */ /* 0x000fea0003800000 */
.L_x_5241:
[----:B------:R-:W3:Y:S01]  /*4360*/  SYNCS.PHASECHK.TRANS64.TRYWAIT P5, [R61+URZ+0x388b0], R70 ;  /* 0x0388b0463d0075a7 */ /* 0x000ee200080a017f */
[----:B------:R-:W-:Y:S04]  /*4370*/  BSSY B0, `(.L_x_5243) ;  /* 0x0000002000007945 */ /* 0x000fe80003800000 */
[----:B---3--:R-:W-:Y:S05]  /*4380*/  @!P5 BRA `(.L_x_5244) ;  /* 0x000001c40030d947 */ /* 0x008fea0003800000 */
.L_x_5495:
[----:B------:R-:W-:Y:S05]  /*4390*/  BSYNC B0 ;  /* 0x0000000000007941 */ /* 0x000fea0003800000 */
.L_x_5243:
        /* <DEDUP_REMOVED lines=23> */
[----:B------:R-:W5:Y:S01]  /*4510*/  LDL R31, [R1+0x14] ;  /* 0x00001400011f7983 */ /* 0x000f620000100800 */
[----:B------:R-:W-:-:S03]  /*4520*/  ULDC UR4, c[0x0][0x320] ;  /* 0x0000c80000047ab9 */ /* 0x000fc60000000800 */
[----:B------:R-:W3:Y:S04]  /*4530*/  LDL R12, [R1+0x18] ;  /* 0x00001800010c7983 */ /* 0x000ee80000100800 */
[----:B------:R-:W3:Y:S01]  /*4540*/  LDL R30, [R1+0x1c] ;  /* 0x00001c00011e7983 */ /* 0x000ee20000100800 */
[----:B------:R-:W-:Y:S01]  /*4550*/  ISETP.GE.AND P6, PT, R16, UR4, PT ;  /* 0x0000000410007c0c */ /* 0x000fe2000bfc6270 */
[----:B------:R-:W-:Y:S01]  /*4560*/  IMAD R9, R185, 0x8000, R50 ;  /* 0x00008000b9097824 */ /* 0x000fe200078e0232 */
[----:B------:R-:W-:Y:S01]  /*4570*/  LOP3.LUT P5, RZ, R192, 0x4, RZ, 0xc0, !PT ;  /* 0x00000004c0ff7812 */ /* 0x000fe200078ac0ff */
[----:B--2---:R-:W2:Y:S02]  /*4580*/  LDL R29, [R1+0x20] ;  /* 0x00002000011d7983 */ /* 0x004ea40000100800 */
[----:B------:R-:W-:-:S02]  /*4590*/  IMAD R10, R9, 0x2, R18 ;  /* 0x00000002090a7824 */ /* 0x000fc400078e0212 */
[----:B------:R-:W2:Y:S04]  /*45a0*/  LDL R28, [R1+0x24] ;  /* 0x00002400011c7983 */ /* 0x000ea80000100800 */
[----:B------:R-:W2:Y:S01]  /*45b0*/  LDL R14, [R1+0x28] ;  /* 0x00002800010e7983 */ /* 0x000ea20000100800 */
[----:B------:R-:W-:-:S03]  /*45c0*/  VIADD R15, R9, 0x20 ;  /* 0x00000020090f7836 */ /* 0x000fc60000000000 */
[----:B------:R-:W0:Y:S01]  /*45d0*/  @!P6 LDS.128 R4, [R10+0x400] ;  /* 0x000400000a04e984 */ /* 0x000e220000000c00 */
[----:B------:R-:W-:Y:S01]  /*45e0*/  @P5 VIADD R15, R9, 0xffffffe0 ;  /* 0xffffffe0090f5836 */ /* 0x000fe20000000000 */
[C---:B-1----:R-:W-:Y:S02]  /*45f0*/  @!P6 LEA R8, P5, R16.reuse, R13, 0x1 ;  /* 0x0000000d1008e211 */ /* 0x042fe400078a08ff */
[----:B------:R-:W2:Y:S01]  /*4600*/  LDL R62, [R1+0x30] ;  /* 0x00003000013e7983 */ /* 0x000ea20000100800 */
[----:B------:R-:W-:Y:S01]  /*4610*/  IMAD R15, R15, 0x2, R18 ;  /* 0x000000020f0f7824 */ /* 0x000fe200078e0212 */
[----:B----4-:R-:W-:Y:S02]  /*4620*/  @!P6 LEA.HI.X R9, R16, R11, R17, 0x1, P5 ;  /* 0x0000000b1009e211 */ /* 0x010fe400028f0c11 */
[C---:B------:R-:W-:Y:S01]  /*4630*/  ISETP.GE.AND P5, PT, R184.reuse, UR4, PT ;  /* 0x00000004b8007c0c */ /* 0x040fe2000bfa6270 */
[----:B------:R-:W4:Y:S04]  /*4640*/  LDL R55, [R1+0x34] ;  /* 0x0000340001377983 */ /* 0x000f280000100800 */
[----:B------:R-:W4:Y:S04]  /*4650*/  LDL R54, [R1+0x38] ;  /* 0x0000380001367983 */ /* 0x000f280000100800 */
[----:B0-----:R0:W-:Y:S04]  /*4660*/  @!P6 ST.E.128 desc[UR40][R8.64], R4 ;  /* 0x000000040800e985 */ /* 0x0011e8000c101d28 */
        /* <DEDUP_REMOVED lines=25> */
[----:B--2---:R-:W-:Y:S01]  /*4800*/  @!P5 IMAD.X R9, R11, 0x1, R29, P6 ;  /* 0x000000010b09d824 */ /* 0x004fe200030e061d */
[C---:B------:R-:W-:Y:S01]  /*4810*/  ISETP.GE.AND P6, PT, R221.reuse, UR4, PT ;  /* 0x00000004dd007c0c */ /* 0x040fe2000bfc6270 */
[----:B------:R-:W2:Y:S04]  /*4820*/  LDL R29, [R1+0x8] ;  /* 0x00000800011d7983 */ /* 0x000ea80000100800 */
[----:B-1----:R0:W-:Y:S08]  /*4830*/  @!P5 ST.E.128 desc[UR40][R8.64], R4 ;  /* 0x000000040800d985 */ /* 0x0021f0000c101d28 */
[----:B------:R-:W1:Y:S01]  /*4840*/  @!P6 LDS.128 R4, [R10+0x6400] ;  /* 0x006400000a04e984 */ /* 0x000e620000000c00 */
[----:B0-----:R-:W-:-:S05]  /*4850*/  @!P6 LEA R8, P5, R221, R13, 0x1 ;  /* 0x0000000ddd08e211 */ /* 0x001fca00078a08ff */
[----:B------:R-:W-:Y:S01]  /*4860*/  @!P6 IMAD.X R9, R11, 0x1, R28, P5 ;  /* 0x000000010b09e824 */ /* 0x000fe200028e061c */
[C---:B------:R-:W-:Y:S01]  /*4870*/  ISETP.GE.AND P5, PT, R220.reuse, UR4, PT ;  /* 0x00000004dc007c0c */ /* 0x040fe2000bfa6270 */
[----:B------:R-:W2:Y:S04]  /*4880*/  LDL R28, [R1+0x44] ;  /* 0x00004400011c7983 */ /* 0x000ea80000100800 */
[----:B-1----:R0:W-:Y:S08]  /*4890*/  @!P6 ST.E.128 desc[UR40][R8.64], R4 ;  /* 0x000000040800e985 */ /* 0x0021f0000c101d28 */
[----:B------:R-:W1:Y:S01]  /*48a0*/  @!P5 LDS.128 R4, [R15+0x6400] ;  /* 0x006400000f04d984 */ /* 0x000e620000000c00 */
[----:B0-----:R-:W-:-:S05]  /*48b0*/  @!P5 LEA R8, P6, R220, R13, 0x1 ;  /* 0x0000000ddc08d211 */ /* 0x001fca00078c08ff */
[----:B------:R-:W-:Y:S02]  /*48c0*/  @!P5 IMAD.X R9, R11, 0x1, R14, P6 ;  /* 0x000000010b09d824 */ /* 0x000fe400030e060e */
[----:B------:R-:W2:Y:S01]  /*48d0*/  LDL R14, [R1+0x4] ;  /* 0x00000400010e7983 */ /* 0x000ea20000100800 */
        /* <DEDUP_REMOVED lines=31> */
[----:B--2---:R-:W-:-:S04]  /*4ad0*/  ISETP.GE.AND P6, PT, R29, UR4, PT ;  /* 0x000000041d007c0c */ /* 0x004fc8000bfc6270 */
        /* <DEDUP_REMOVED lines=8> */
[----:B---3--:R-:W-:-:S05]  /*4b60*/  @!P5 IMAD.X R9, R11, 0x1, R12, P6 ;  /* 0x000000010b09d824 */ /* 0x008fca00030e060c */
[----:B-1----:R0:W-:Y:S03]  /*4b70*/  @!P5 ST.E.128 desc[UR40][R8.64], R4 ;  /* 0x000000040800d985 */ /* 0x0021e6000c101d28 */
.L_x_5246:
[----:B------:R-:W-:Y:S05]  /*4b80*/  BSYNC B0 ;  /* 0x0000000000007941 */ /* 0x000fea0003800000 */
.L_x_5245:
        /* <DEDUP_REMOVED lines=17> */
.L_x_5210:
[----:B------:R-:W3:Y:S01]  /*4ca0*/  LDL R4, [R1+0x6c] ;  /* 0x00006c0001047983 */ /* 0x000ee20000100800 */
[----:B------:R-:W-:Y:S01]  /*4cb0*/  BSSY B0, `(.L_x_5248) ;  /* 0x0000005000007945 */ /* 0x000fe20003800000 */
[----:B---3--:R-:W-:-:S03]  /*4cc0*/  ISETP.NE.AND P1, PT, R4, 0x1, PT ;  /* 0x000000010400780c */ /* 0x008fc60003f25270 */
[----:B------:R-:W-:Y:S10]  /*4cd0*/  @P0 BRA `(.L_x_5249) ;  /* 0x0000000000080947 */ /* 0x000ff40003800000 */
[----:B------:R-:W3:Y:S02]  /*4ce0*/  FENCE.VIEW.ASYNC.G ;  /* 0x00000000000073c6 */ /* 0x000ee40000000100 */
[----:B---3--:R-:W-:Y:S06]  /*4cf0*/  BAR.ARV 0xc, 0x180 ;  /* 0x0306000000007b1d */ /* 0x008fec0000002000 */
.L_x_5249:
[----:B------:R-:W-:Y:S05]  /*4d00*/  BSYNC B0 ;  /* 0x0000000000007941 */ /* 0x000fea0003800000 */
.L_x_5248:
[----:B------:R-:W-:Y:S04]  /*4d10*/  BSSY B7, `(.L_x_5250) ;  /* 0x0000fec000077945 */ /* 0x000fe80003800000 */
[----:B------:R-:W-:Y:S05]  /*4d20*/  @!P1 BRA `(.L_x_5251) ;  /* 0x0000001c00b09947 */ /* 0x000fea0003800000 */
[----:B------:R-:W3:Y:S01]  /*4d30*/  LDC R0, c[0x0][0x448] ;  /* 0x00011200ff007b82 */ /* 0x000ee20000000800 */
        /* <DEDUP_REMOVED lines=23> */
[----:B---3--:R-:W-:-:S02]  /*4eb0*/  ISETP.NE.AND P0, PT, R0, 0x1, PT ;  /* 0x000000010000780c */ /* 0x008fc40003f05270 */
        /* <DEDUP_REMOVED lines=12> */
[----:B------:R-:W3:Y:S01]  /*4f80*/  @P0 LDC R0, c[0x0][0x44c] ;  /* 0x00011300ff000b82 */ /* 0x000ee20000000800 */
[----:B------:R-:W-:Y:S02]  /*4f90*/  CS2R R86, SRZ ;  /* 0x0000000000567805 */ /* 0x000fe4000001ff00 */
[----:B------:R-:W-:Y:S01]  /*4fa0*/  CS2R R84, SRZ ;  /* 0x0000000000547805 */ /* 0x000fe2000001ff00 */
[----:B------:R-:W-:Y:S01]  /*4fb0*/  IMAD.MOV.U32 R83, RZ, RZ, RZ ;  /* 0x000000ffff537224 */ /* 0x000fe200078e00ff */
[----:B------:R-:W-:-:S02]  /*4fc0*/  CS2R R32, SRZ ;  /* 0x0000000000207805 */ /* 0x000fc4000001ff00 */
[----:B------:R-:W-:Y:S02]  /*4fd0*/  CS2R R80, SRZ ;  /* 0x0000000000507805 */ /* 0x000fe4000001ff00 */
[----:B------:R-:W-:Y:S02]  /*4fe0*/  CS2R R78, SRZ ;  /* 0x00000000004e7805 */ /* 0x000fe4000001ff00 */
[----:B------:R-:W-:Y:S01]  /*4ff0*/  CS2R R76, SRZ ;  /* 0x00000000004c7805 */ /* 0x000fe2000001ff00 */
[----:B------:R-:W4:Y:S01]  /*5000*/  @P0 LDC R5, c[0x0][0x450] ;  /* 0x00011400ff050b82 */ /* 0x000f220000000800 */
[----:B------:R-:W-:Y:S01]  /*5010*/  IMAD.MOV.U32 R75, RZ, RZ, RZ ;  /* 0x000000ffff4b7224 */ /* 0x000fe200078e00ff */
[----:B--2---:R-:W-:Y:S02]  /*5020*/  CS2R R28, SRZ ;  /* 0x00000000001c7805 */ /* 0x004fe4000001ff00 */
[----:B------:R-:W-:Y:S01]  /*5030*/  CS2R R72, SRZ ;  /* 0x0000000000487805 */ /* 0x000fe2000001ff00 */
[----:B------:R-:W-:Y:S01]  /*5040*/  IMAD.MOV.U32 R71, RZ, RZ, RZ ;  /* 0x000000ffff477224 */ /* 0x000fe200078e00ff */
[----:B------:R-:W-:-:S02]  /*5050*/  CS2R R14, SRZ ;  /* 0x00000000000e7805 */ /* 0x000fc4000001ff00 */
[----:B------:R-:W-:Y:S01]  /*5060*/  CS2R R68, SRZ ;  /* 0x0000000000447805 */ /* 0x000fe2000001ff00 */
[----:B------:R-:W-:Y:S01]  /*5070*/  IMAD.MOV.U32 R67, RZ, RZ, RZ ;  /* 0x000000ffff437224 */ /* 0x000fe200078e00ff */
[----:B-1----:R-:W-:Y:S02]  /*5080*/  CS2R R12, SRZ ;  /* 0x00000000000c7805 */ /* 0x002fe4000001ff00 */
[----:B------:R-:W-:Y:S02]  /*5090*/  CS2R R64, SRZ ;  /* 0x0000000000407805 */ /* 0x000fe4000001ff00 */
[----:B------:R-:W-:Y:S02]  /*50a0*/  CS2R R62, SRZ ;  /* 0x00000000003e7805 */ /* 0x000fe4000001ff00 */
[----:B0-----:R-:W-:Y:S02]  /*50b0*/  CS2R R60, SRZ ;  /* 0x00000000003c7805 */ /* 0x001fe4000001ff00 */
[----:B------:R-:W-:-:S02]  /*50c0*/  CS2R R58, SRZ ;  /* 0x00000000003a7805 */ /* 0x000fc4000001ff00 */
[----:B------:R-:W-:Y:S02]  /*50d0*/  CS2R R156, SRZ ;  /* 0x00000000009c7805 */ /* 0x000fe4000001ff00 */
[----:B------:R-:W-:Y:S02]  /*50e0*/  CS2R R158, SRZ ;  /* 0x00000000009e7805 */ /* 0x000fe4000001ff00 */
[----:B------:R-:W-:Y:S01]  /*50f0*/  CS2R R54, SRZ ;  /* 0x0000000000367805 */ /* 0x000fe2000001ff00 */
[----:B---3--:R-:W-:Y:S01]  /*5100*/  @P0 IMAD.HI.U32 R0, R3, R0, RZ ;  /* 0x0000000003000227 */ /* 0x008fe200078e00ff */
[----:B------:R-:W-:Y:S02]  /*5110*/  CS2R R160, SRZ ;  /* 0x0000000000a07805 */ /* 0x000fe4000001ff00 */
[----:B------:R-:W-:Y:S02]  /*5120*/  CS2R R50, SRZ ;  /* 0x0000000000327805 */ /* 0x000fe4000001ff00 */
[----:B------:R-:W-:-:S02]  /*5130*/  CS2R R46, SRZ ;  /* 0x00000000002e7805 */ /* 0x000fc4000001ff00 */
[----:B------:R-:W-:Y:S02]  /*5140*/  CS2R R42, SRZ ;  /* 0x00000000002a7805 */ /* 0x000fe4000001ff00 */
[----:B------:R-:W-:Y:S01]  /*5150*/  CS2R R154, SRZ ;  /* 0x00000000009a7805 */ /* 0x000fe2000001ff00 */
[----:B------:R-:W-:Y:S01]  /*5160*/  IMAD.MOV.U32 R39, RZ, RZ, RZ ;  /* 0x000000ffff277224 */ /* 0x000fe200078e00ff */
[----:B----4-:R-:W-:Y:S02]  /*5170*/  CS2R R10, SRZ ;  /* 0x00000000000a7805 */ /* 0x010fe4000001ff00 */
[----:B------:R-:W-:Y:S01]  /*5180*/  @P0 SHF.R.U32.HI R3, RZ, R5, R0 ;  /* 0x00000005ff030219 */ /* 0x000fe20000011600 */
[----:B------:R-:W-:Y:S01]  /*5190*/  IMAD.MOV.U32 R35, RZ, RZ, RZ ;  /* 0x000000ffff237224 */ /* 0x000fe200078e00ff */
[----:B------:R-:W-:Y:S02]  /*51a0*/  PLOP3.LUT P0, PT, PT, PT, PT, 0x80, 0x0 ;  /* 0x000000000000781c */ /* 0x000fe40003f0f070 */
[----:B------:R-:W-:-:S02]  /*51b0*/  CS2R R8, SRZ ;  /* 0x0000000000087805 */ /* 0x000fc4000001ff00 */
[----:B------:R-:W-:Y:S01]  /*51c0*/  CS2R R152, SRZ ;  /* 0x0000000000987805 */ /* 0x000fe2000001ff00 */
[----:B------:R-:W-:Y:S01]  /*51d0*/  IMAD.IADD R3, R38, 0x1, R3 ;  /* 0x0000000126037824 */ /* 0x000fe200078e0203 */
[----:B------:R-:W-:Y:S01]  /*51e0*/  CS2R R6, SRZ ;  /* 0x0000000000067805 */ /* 0x000fe2000001ff00 */
[----:B------:R-:W-:Y:S02]  /*51f0*/  IMAD.MOV.U32 R31, RZ, RZ, RZ ;  /* 0x000000ffff1f7224 */ /* 0x000fe400078e00ff */
[----:B------:R-:W-:Y:S01]  /*5200*/  IMAD.MOV.U32 R5, RZ, RZ, RZ ;  /* 0x000000ffff057224 */ /* 0x000fe200078e00ff */
[----:B------:R-:W-:-:S04]  /*5210*/  SHF.R.S32.HI R0, RZ, 0x1f, R3 ;  /* 0x0000001fff007819 */ /* 0x000fc80000011403 */
[----:B------:R-:W-:-:S04]  /*5220*/  LEA.HI R0, R0, R3, RZ, 0x6 ;  /* 0x0000000300007211 */ /* 0x000fc800078f30ff */
[----:B------:R-:W-:Y:S01]  /*5230*/  SHF.R.S32.HI R3, RZ, 0x6, R0 ;  /* 0x00000006ff037819 */ /* 0x000fe20000011400 */
[----:B------:R-:W-:-:S03]  /*5240*/  IMAD.MOV.U32 R0, RZ, RZ, RZ ;  /* 0x000000ffff007224 */ /* 0x000fc600078e00ff */
[----:B------:R-:W-:Y:S02]  /*5250*/  VIMNMX R4, R168, R3, PT ;  /* 0x00000003a8047248 */ /* 0x000fe40003fe0100 */
[----:B------:R-:W-:Y:S02]  /*5260*/  CS2R R2, SRZ ;  /* 0x0000000000027805 */ /* 0x000fe4000001ff00 */
[----:B------:R-:W-:-:S13]  /*5270*/  ISETP.GE.AND P1, PT, R4, 0x1, PT ;  /* 0x000000010400780c */ /* 0x000fda0003f26270 */
        /* <DEDUP_REMOVED lines=69> */
.L_x_5253:
        /* <DEDUP_REMOVED lines=8> */
.L_x_5257:
[----:B------:R-:W-:Y:S01]  /*5750*/  BAR.SYNC.DEFER_BLOCKING 0xe, 0x100 ;  /* 0x0384000000007b1d */ /* 0x000fe20000010000 */
[C---:B-1----:R-:W-:Y:S01]  /*5760*/  IMAD R4, R19.reuse, 0x40, R194 ;  /* 0x0000004013047824 */ /* 0x042fe200078e02c2 */
[----:B------:R-:W-:Y:S01]  /*5770*/  R2UR UR4, R2 ;  /* 0x00000000020472ca */ /* 0x000fe200000e0000 */
[----:B------:R-:W-:Y:S01]  /*5780*/  VIADD R19, R19, 0x1 ;  /* 0x0000000113137836 */ /* 0x000fe20000000000 */
[----:B------:R-:W-:Y:S01]  /*5790*/  R2UR UR5, R3 ;  /* 0x00000000030572ca */ /* 0x000fe200000e0000 */
[----:B------:R-:W-:Y:S01]  /*57a0*/  IMAD R4, R4, 0x4, R18 ;  /* 0x0000000404047824 */ /* 0x000fe200078e0212 */
[C---:B------:R-:W-:Y:S01]  /*57b0*/  ISETP.GT.AND P1, PT, R14.reuse, RZ, PT ;  /* 0x000000ff0e00720c */ /* 0x040fe20003f24270 */
[----:B------:R-:W-:Y:S01]  /*57c0*/  IMAD.MOV.U32 R13, RZ, RZ, 0x40000040 ;  /* 0x40000040ff0d7424 */ /* 0x000fe200078e00ff */
[----:B------:R-:W-:Y:S01]  /*57d0*/  ISETP.NE.AND P0, PT, R19, 0x2, PT ;  /* 0x000000021300780c */ /* 0x000fe20003f05270 */
[----:B------:R-:W-:-:S03]  /*57e0*/  VIADD R14, R14, 0xffffffff ;  /* 0xffffffff0e0e7836 */ /* 0x000fc60000000000 */
        /* <DEDUP_REMOVED lines=132> */
[----:B------:R-:W-:Y:S02]  /*6030*/  IMAD.MOV.U32 R5, RZ, RZ, 0x40000040 ;  /* 0x40000040ff057424 */ /* 0x000fe400078e00ff */
[C---:B------:R-:W-:Y:S01]  /*6040*/  VIADD R12, R4.reuse, 0x80 ;  /* 0x00000080040c7836 */ /* 0x040fe20000000000 */
[----:B------:R-:W-:Y:S01]  /*6050*/  R2UR UR6, R4 ;  /* 0x00000000040672ca */ /* 0x000fe200000e0000 */
[----:B------:R-:W-:Y:S01]  /*6060*/  WARPGROUP.ARRIVE ;  /* 0x00000000000079c5 */ /* 0x000fe20000000000 */
[----:B------:R-:W-:Y:S01]  /*6070*/  R2UR UR7, R5 ;  /* 0x00000000050772ca */ /* 0x000fe200000e0000 */
[----:B------:R-:W-:-:S12]  /*6080*/  IMAD.MOV.U32 R5, RZ, RZ, 0x40000040 ;  /* 0x40000040ff057424 */ /* 0x000fd800078e00ff */
        /* <DEDUP_REMOVED lines=33> */
.L_x_5256:
[----:B------:R-:W-:-:S04]  /*62a0*/  IMAD R4, R19, 0x8, R18 ;  /* 0x0000000813047824 */ /* 0x000fc800078e0212 */
[----:B------:R-:W-:-:S05]  /*62b0*/  VIADD R4, R4, 0x38860 ;  /* 0x0003886004047836 */ /* 0x000fca0000000000 */
[----:B------:R-:W-:-:S04]  /*62c0*/  PRMT R4, R190, 0x654, R4 ;  /* 0x00000654be047816 */ /* 0x000fc80000000004 */
[----:B------:R1:W-:Y:S01]  /*62d0*/  SYNCS.ARRIVE.TRANS64.RED.A1T0 RZ, [R4+URZ], RZ ;  /* 0x000000ff04ff79a7 */ /* 0x0003e2000810043f */
[----:B------:R-:W-:Y:S05]  /*62e0*/  @P1 BRA `(.L_x_5257) ;  /* 0xfffffff400181947 */ /* 0x000fea000383ffff */
.L_x_5255:
[----:B------:R-:W-:Y:S05]  /*62f0*/  BSYNC B0 ;  /* 0x0000000000007941 */ /* 0x000fea0003800000 */
.L_x_5254:
        /* <DEDUP_REMOVED lines=8> */
[----:B------:R-:W0:Y:S01]  /*6380*/  LDS R0, [R3+0x38420] ;  /* 0x0384200003007984 */ /* 0x000e220000000800 */
[-C--:B--2---:R-:W-:Y:S01]  /*6390*/  FMUL.FTZ R155, R28, R2.reuse ;  /* 0x000000021c9b7220 */ /* 0x084fe20000410000 */
        /* <DEDUP_REMOVED lines=129> */
[----:B------:R-:W-:-:S02]  /*6bb0*/  IMAD.MOV.U32 R2, RZ, RZ, RZ ;  /* 0x000000ffff027224 */ /* 0x000fc400078e00ff */
[----:B------:R-:W-:Y:S01]  /*6bc0*/  IMAD.MOV.U32 R0, RZ, RZ, RZ ;  /* 0x000000ffff007224 */ /* 0x000fe200078e00ff */
[----:B------:R-:W-:Y:S06]  /*6bd0*/  BAR.ARV 0xf, 0x100 ;  /* 0x03c4000000007b1d */ /* 0x000fec0000002000 */
[----:B------:R-:W-:Y:S05]  /*6be0*/  BRA `(.L_x_5252) ;  /* 0x000000dc00f87947 */ /* 0x000fea0003800000 */
.L_x_5251:
        /* <DEDUP_REMOVED lines=120> */
.L_x_5259:
[----:B------:R-:W-:Y:S05]  /*7370*/  BSYNC B6 ;  /* 0x0000000000067941 */ /* 0x000fea0003800000 */
.L_x_5258:
        /* <DEDUP_REMOVED lines=13> */
.L_x_5263:
[----:B-1----:R1:W2:Y:S02]  /*7450*/  SYNCS.PHASECHK.TRANS64.TRYWAIT P0, [R18+URZ+0x38800], R3 ;  /* 0x03880003120075a7 */ /* 0x0022a4000800017f */
[----:B--2---:R-:W-:Y:S05]  /*7460*/  @!P0 NANOSLEEP.SYNCS 0x989680 ;  /* 0x009896800000895d */ /* 0x004fea0003900000 */
[----:B------:R-:W2:Y:S02]  /*7470*/  @!P0 SYNCS.PHASECHK.TRANS64 P0, [R18+URZ+0x38800], R3 ;  /* 0x03880003120085a7 */ /* 0x000ea4000800007f */
[----:B--2---:R-:W-:Y:S05]  /*7480*/  @!P0 BRA `(.L_x_5263) ;  /* 0xfffffffc00f08947 */ /* 0x004fea000383ffff */
.L_x_5262:
[----:B------:R-:W-:Y:S05]  /*7490*/  BSYNC B0 ;  /* 0x0000000000007941 */ /* 0x000fea0003800000 */
.L_x_5261:
[----:B------:R-:W-:Y:S05]  /*74a0*/  BRA `(.L_x_5264) ;  /* 0x0000002c00f47947 */ /* 0x000fea0003800000 */
.L_x_5260:
        /* <DEDUP_REMOVED lines=31> */
.L_x_5266:
[----:B------:R-:W-:Y:S05]  /*76a0*/  BSYNC B6 ;  /* 0x0000000000067941 */ /* 0x000fea0003800000 */
.L_x_5265:
        /* <DEDUP_REMOVED lines=45> */
.L_x_5501:
        /* <DEDUP_REMOVED lines=29> */
.L_x_5271:
[----:B------:R-:W-:Y:S05]  /*7b50*/  BSYNC B1 ;  /* 0x0000000000017941 */ /* 0x000fea0003800000 */
.L_x_5270:
[----:B-1---5:R-:W-:Y:S01]  /*7b60*/  IMAD.MOV.U32 R8, RZ, RZ, R25 ;  /* 0x000000ffff087224 */ /* 0x022fe200078e0019 */
[----:B------:R-:W-:Y:S01]  /*7b70*/  UMOV UR4, 0xffffffff ;  /* 0xffffffff00047882 */ /* 0x000fe20000000000 */
[----:B--2---:R-:W-:Y:S02]  /*7b80*/  IMAD.MOV.U32 R2, RZ, RZ, R28 ;  /* 0x000000ffff027224 */ /* 0x004fe400078e001c */
[----:B------:R-:W-:Y:S01]  /*7b90*/  IMAD.MOV.U32 R3, RZ, RZ, R29 ;  /* 0x000000ffff037224 */ /* 0x000fe200078e001d */
[----:B------:R-:W-:Y:S01]  /*7ba0*/  PRMT R45, R8, 0x7610, R45 ;  /* 0x00007610082d7816 */ /* 0x000fe2000000002d */
[----:B---3--:R-:W-:Y:S02]  /*7bb0*/  IMAD.MOV.U32 R5, RZ, RZ, R24 ;  /* 0x000000ffff057224 */ /* 0x008fe400078e0018 */
[----:B------:R-:W-:Y:S01]  /*7bc0*/  IMAD.MOV.U32 R8, RZ, RZ, R21 ;  /* 0x000000ffff087224 */ /* 0x000fe200078e0015 */
[----:B------:R-:W-:Y:S01]  /*7bd0*/  PRMT R40, R3, 0x5410, R2 ;  /* 0x0000541003287816 */ /* 0x000fe20000000002 */
[----:B------:R-:W-:Y:S01]  /*7be0*/  IMAD.MOV.U32 R2, RZ, RZ, R26 ;  /* 0x000000ffff027224 */ /* 0x000fe200078e001a */
[----:B------:R-:W-:Y:S01]  /*7bf0*/  PRMT R44, R5, 0x7610, R44 ;  /* 0x00007610052c7816 */ /* 0x000fe2000000002c */
[----:B------:R-:W-:Y:S01]  /*7c00*/  IMAD.MOV.U32 R3, RZ, RZ, R27 ;  /* 0x000000ffff037224 */ /* 0x000fe200078e001b */
[----:B------:R-:W-:Y:S01]  /*7c10*/  PRMT R46, R8, 0x7610, R46 ;  /* 0x00007610082e7816 */ /* 0x000fe2000000002e */
[----:B------:R-:W-:Y:S01]  /*7c20*/  IMAD.MOV.U32 R5, RZ, RZ, R20 ;  /* 0x000000ffff057224 */ /* 0x000fe200078e0014 */
[----:B------:R-:W-:-:S02]  /*7c30*/  CS2R R8, SRZ ;  /* 0x0000000000087805 */ /* 0x000fc4000001ff00 */
[----:B------:R-:W-:Y:S02]  /*7c40*/  PRMT R41, R2, 0x5410, R3 ;  /* 0x0000541002297816 */ /* 0x000fe40000000003 */
[----:B------:R-:W-:Y:S01]  /*7c50*/  PRMT R44, R44, 0x5410, R5 ;  /* 0x000054102c2c7816 */ /* 0x000fe20000000005 */
[----:B------:R-:W-:Y:S06]  /*7c60*/  BRA.DIV UR4, `(.L_x_5272) ;  /* 0x0000018e047c7947 */ /* 0x000fec000b800000 */
[----:B------:R1:W2:Y:S04]  /*7c70*/  SHFL.IDX PT, R3, R6, 0x1, 0x1c1f ;  /* 0x003c1f0006037f89 */ /* 0x0002a800000e0000 */
[----:B------:R1:W3:Y:S04]  /*7c80*/  SHFL.IDX PT, R2, R0, 0x1, 0x1c1f ;  /* 0x003c1f0000027f89 */ /* 0x0002e800000e0000 */
[----:B------:R1:W1:Y:S04]  /*7c90*/  SHFL.IDX PT, R5, R7, 0x1, 0x1c1f ;  /* 0x003c1f0007057f89 */ /* 0x00026800000e0000 */
[----:B0-----:R-:W0:Y:S02]  /*7ca0*/  SHFL.IDX PT, R4, R4, 0x1, 0x1c1f ;  /* 0x003c1f0004047f89 */ /* 0x001e2400000e0000 */
.L_x_5507:
[----:B-1----:R-:W5:Y:S01]  /*7cb0*/  LDL R6, [R1+0x5c] ;  /* 0x00005c0001067983 */ /* 0x002f620000100800 */
[----:B------:R-:W-:Y:S01]  /*7cc0*/  VIADD R37, R37, 0x20 ;  /* 0x0000002025257836 */ /* 0x000fe20000000000 */
[----:B------:R-:W-:Y:S01]  /*7cd0*/  BSSY B1, `(.L_x_5273) ;  /* 0x000001f000017945 */ /* 0x000fe20003800000 */
[----:B------:R-:W-:Y:S01]  /*7ce0*/  IMAD.SHL.U32 R36, R192, 0x40, RZ ;  /* 0x00000040c0247824 */ /* 0x000fe200078e00ff */
[----:B------:R-:W-:Y:S02]  /*7cf0*/  CS2R R10, SRZ ;  /* 0x00000000000a7805 */ /* 0x000fe4000001ff00 */
[----:B----4-:R-:W-:Y:S02]  /*7d00*/  CS2R R14, SRZ ;  /* 0x00000000000e7805 */ /* 0x010fe4000001ff00 */
        /* <DEDUP_REMOVED lines=11> */
[----:B------:R-:W-:-:S11]  /*7dc0*/  ISETP.GE.AND P2, PT, R188, UR4, PT ;  /* 0x00000004bc007c0c */ /* 0x000fd6000bf46270 */
[----:B------:R-:W-:Y:S02]  /*7dd0*/  @!P3 IMAD.SHL.U32 R7, R207, 0x2, RZ ;  /* 0x00000002cf07b824 */ /* 0x000fe400078e00ff */
[----:B--23--:R-:W-:-:S03]  /*7de0*/  @!P2 IMAD.WIDE R32, R188, 0x2, R2 ;  /* 0x00000002bc20a825 */ /* 0x00cfc600078e0202 */
[----:B------:R-:W-:Y:S02]  /*7df0*/  @!P3 IADD3 R2, P0, R2, R7, RZ ;  /* 0x000000070202b210 */ /* 0x000fe40007f1e0ff */
[----:B------:R-:W-:Y:S02]  /*7e00*/  CS2R R8, SRZ ;  /* 0x0000000000087805 */ /* 0x000fe4000001ff00 */
[----:B------:R-:W-:Y:S01]  /*7e10*/  CS2R R12, SRZ ;  /* 0x00000000000c7805 */ /* 0x000fe2000001ff00 */
[----:B0-----:R-:W-:Y:S01]  /*7e20*/  @!P2 IMAD.WIDE R30, R188, 0x2, R4 ;  /* 0x00000002bc1ea825 */ /* 0x001fe200078e0204 */
[----:B------:R1:W5:Y:S04]  /*7e30*/  @!P2 LD.E.64 R14, desc[UR40][R32.64] ;  /* 0x00000028200ea980 */ /* 0x000368000c101b00 */
[----:B------:R1:W5:Y:S01]  /*7e40*/  @!P2 LD.E.64 R8, desc[UR40][R30.64] ;  /* 0x000000281e08a980 */ /* 0x000362000c101b00 */
[----:B----4-:R-:W-:-:S02]  /*7e50*/  @!P3 SHF.L.U64.HI R10, R207, 0x1, R6 ;  /* 0x00000001cf0ab819 */ /* 0x010fc40000010206 */
[----:B------:R-:W-:-:S03]  /*7e60*/  @!P3 IADD3 R6, P1, R4, R7, RZ ;  /* 0x000000070406b210 */ /* 0x000fc60007f3e0ff */
[--C-:B------:R-:W-:Y:S02]  /*7e70*/  @!P3 IMAD.X R3, R3, 0x1, R10.reuse, P0 ;  /* 0x000000010303b824 */ /* 0x100fe400000e060a */
[----:B------:R-:W-:Y:S01]  /*7e80*/  @!P3 IMAD.X R7, R5, 0x1, R10, P1 ;  /* 0x000000010507b824 */ /* 0x000fe200008e060a */
[----:B------:R-:W-:Y:S02]  /*7e90*/  CS2R R10, SRZ ;  /* 0x00000000000a7805 */ /* 0x000fe4000001ff00 */
[----:B------:R1:W5:Y:S04]  /*7ea0*/  @!P3 LD.E.64 R12, desc[UR40][R2.64] ;  /* 0x00000028020cb980 */ /* 0x000368000c101b00 */
[----:B------:R1:W5:Y:S02]  /*7eb0*/  @!P3 LD.E.64 R10, desc[UR40][R6.64] ;  /* 0x00000028060ab980 */ /* 0x000364000c101b00 */
.L_x_5274:
[----:B------:R-:W-:Y:S05]  /*7ec0*/  BSYNC B1 ;  /* 0x0000000000017941 */ /* 0x000fea0003800000 */
.L_x_5273:
[----:B-1----:R-:W1:Y:S01]  /*7ed0*/  S2R R32, SR_TID.X ;  /* 0x0000000000207919 */ /* 0x002e620000002100 */
[----:B------:R-:W4:Y:S01]  /*7ee0*/  SYNCS.PHASECHK.TRANS64.TRYWAIT P0, [R18+URZ+0x38800], R35 ;  /* 0x03880023120075a7 */ /* 0x000f22000800017f */
[----:B--2---:R-:W-:Y:S01]  /*7ef0*/  LOP3.LUT R3, R36, 0x1c0, RZ, 0xc0, !PT ;  /* 0x000001c024037812 */ /* 0x004fe200078ec0ff */
[----:B0----5:R-:W-:Y:S01]  /*7f00*/  IMAD.MOV.U32 R4, RZ, RZ, R8 ;  /* 0x000000ffff047224 */ /* 0x021fe200078e0008 */
[----:B------:R-:W-:Y:S01]  /*7f10*/  BSSY B1, `(.L_x_5275) ;  /* 0x000001c000017945 */ /* 0x000fe20003800000 */
[----:B------:R-:W-:Y:S01]  /*7f20*/  IMAD.MOV.U32 R5, RZ, RZ, R11 ;  /* 0x000000ffff057224 */ /* 0x000fe200078e000b */
[----:B---3--:R-:W-:Y:S01]  /*7f30*/  LOP3.LUT R2, R3, 0x18, R16, 0xf8, !PT ;  /* 0x0000001803027812 */ /* 0x008fe200078ef810 */
[----:B------:R-:W-:Y:S01]  /*7f40*/  IMAD.MOV.U32 R6, RZ, RZ, R14 ;  /* 0x000000ffff067224 */ /* 0x000fe200078e000e */
[----:B------:R-:W-:Y:S02]  /*7f50*/  SHF.R.U32.HI R3, RZ, 0x3, R3 ;  /* 0x00000003ff037819 */ /* 0x000fe40000011603 */
[----:B------:R-:W-:Y:S01]  /*7f60*/  PRMT R47, R4, 0x7610, R47 ;  /* 0x00007610042f7816 */ /* 0x000fe2000000002f */
[----:B------:R-:W-:Y:S01]  /*7f70*/  IMAD.MOV.U32 R4, RZ, RZ, R10 ;  /* 0x000000ffff047224 */ /* 0x000fe200078e000a */
[----:B------:R-:W-:Y:S01]  /*7f80*/  LOP3.LUT R2, R2, R3, RZ, 0x3c, !PT ;  /* 0x0000000302027212 */ /* 0x000fe200078e3cff */
[----:B------:R-:W-:Y:S01]  /*7f90*/  IMAD.MOV.U32 R3, RZ, RZ, R9 ;  /* 0x000000ffff037224 */ /* 0x000fe200078e0009 */
[----:B------:R-:W-:-:S02]  /*7fa0*/  LOP3.LUT P2, RZ, R192, 0x4, RZ, 0xc0, !PT ;  /* 0x00000004c0ff7812 */ /* 0x000fc4000784c0ff */
[----:B------:R-:W-:Y:S01]  /*7fb0*/  PRMT R31, R4, 0x5410, R6 ;  /* 0x00005410041f7816 */ /* 0x000fe20000000006 */
[----:B------:R-:W-:Y:S01]  /*7fc0*/  IMAD.MOV.U32 R4, RZ, RZ, R12 ;  /* 0x000000ffff047224 */ /* 0x000fe200078e000c */
[----:B------:R-:W-:Y:S01]  /*7fd0*/  PRMT R30, R5, 0x5410, R3 ;  /* 0x00005410051e7816 */ /* 0x000fe20000000003 */
[----:B------:R-:W-:-:S03]  /*7fe0*/  IMAD.MOV.U32 R5, RZ, RZ, R13 ;  /* 0x000000ffff057224 */ /* 0x000fc600078e000d */
[----:B------:R-:W-:Y:S01]  /*7ff0*/  PRMT R33, R4, 0x7610, R33 ;  /* 0x0000761004217816 */ /* 0x000fe20000000021 */
[----:B-1----:R-:W-:-:S05]  /*8000*/  VIADD R32, R32, 0xffffff80 ;  /* 0xffffff8020207836 */ /* 0x002fca0000000000 */
[----:B------:R-:W-:-:S04]  /*8010*/  SHF.R.S32.HI R7, RZ, 0x1f, R32 ;  /* 0x0000001fff077819 */ /* 0x000fc80000011420 */
[----:B------:R-:W-:Y:S02]  /*8020*/  LEA.HI R7, R7, R32, RZ, 0x5 ;  /* 0x0000002007077211 */ /* 0x000fe400078f28ff */
[----:B------:R-:W-:Y:S02]  /*8030*/  VIADDMNMX R32, R34, -R213, 0x40, PT ;  /* 0x0000004022207446 */ /* 0x000fe400038009d5 */
[----:B------:R-:W-:Y:S02]  /*8040*/  SHF.R.S32.HI R7, RZ, 0x5, R7 ;  /* 0x00000005ff077819 */ /* 0x000fe40000011407 */
[----:B------:R-:W-:-:S03]  /*8050*/  ISETP.GE.AND P1, PT, R187, R32, PT ;  /* 0x00000020bb00720c */ /* 0x000fc60003f26270 */
[----:B------:R-:W-:Y:S02]  /*8060*/  IMAD R3, R7, 0x200, R2 ;  /* 0x0000020007037824 */ /* 0x000fe400078e0202 */
[----:B------:R-:W-:Y:S02]  /*8070*/  IMAD.MOV.U32 R2, RZ, RZ, R15 ;  /* 0x000000ffff027224 */ /* 0x000fe400078e000f */
[----:B------:R-:W-:-:S03]  /*8080*/  IMAD R3, R3, 0x2, R18 ;  /* 0x0000000203037824 */ /* 0x000fc600078e0212 */
[----:B------:R-:W-:Y:S01]  /*8090*/  PRMT R48, R2, 0x7610, R48 ;  /* 0x0000761002307816 */ /* 0x000fe20000000030 */
[C---:B------:R-:W-:Y:S02]  /*80a0*/  VIADD R4, R3.reuse, 0x20400 ;  /* 0x0002040003047836 */ /* 0x040fe40000000000 */
[----:B------:R-:W-:Y:S01]  /*80b0*/  VIADD R2, R3, 0x20440 ;  /* 0x0002044003027836 */ /* 0x000fe20000000000 */
[----:B----4-:R-:W-:Y:S06]  /*80c0*/  @!P0 BRA `(.L_x_5276) ;  /* 0x0000018800d88947 */ /* 0x010fec0003800000 */
.L_x_5508:
[----:B------:R-:W-:Y:S05]  /*80d0*/  BSYNC B1 ;  /* 0x0000000000017941 */ /* 0x000fea0003800000 */
.L_x_5275:
        /* <DEDUP_REMOVED lines=15> */
[----:B0-----:R-:W-:-:S02]  /*81d0*/  SHF.R.U64 R35, R26, 0x10, R27 ;  /* 0x000000101a237819 */ /* 0x001fc4000000121b */
[----:B------:R-:W-:Y:S01]  /*81e0*/  PRMT R38, R40, 0x5432, R38 ;  /* 0x0000543228267816 */ /* 0x000fe20000000026 */
[----:B------:R-:W-:Y:S01]  /*81f0*/  IMAD.U32 R40, R39, 0x10000, RZ ;  /* 0x0001000027287824 */ /* 0x000fe200078e00ff */
[----:B------:R-:W-:Y:S01]  /*8200*/  PRMT R35, R41, 0x5410, R35 ;  /* 0x0000541029237816 */ /* 0x000fe20000000023 */
[C---:B------:R-:W-:Y:S01]  /*8210*/  IMAD.U32 R37, R36.reuse, 0x10000, RZ ;  /* 0x0001000024257824 */ /* 0x040fe200078e00ff */
[----:B------:R-:W-:Y:S02]  /*8220*/  LOP3.LUT R39, R39, 0xffff0000, RZ, 0xc0, !PT ;  /* 0xffff000027277812 */ /* 0x000fe400078ec0ff */
[----:B------:R-:W-:Y:S02]  /*8230*/  LOP3.LUT R36, R36, 0xffff0000, RZ, 0xc0, !PT ;  /* 0xffff000024247812 */ /* 0x000fe400078ec0ff */
[C---:B-1----:R-:W-:Y:S01]  /*8240*/  LOP3.LUT R27, R6.reuse, 0xffff0000, RZ, 0xc0, !PT ;  /* 0xffff0000061b7812 */ /* 0x042fe200078ec0ff */
[----:B------:R-:W-:Y:S01]  /*8250*/  IMAD.U32 R26, R6, 0x10000, RZ ;  /* 0x00010000061a7824 */ /* 0x000fe200078e00ff */
[C---:B------:R-:W-:Y:S01]  /*8260*/  LOP3.LUT R29, R7.reuse, 0xffff0000, RZ, 0xc0, !PT ;  /* 0xffff0000071d7812 */ /* 0x040fe200078ec0ff */
[----:B------:R-:W-:-:S02]  /*8270*/  IMAD.U32 R28, R7, 0x10000, RZ ;  /* 0x00010000071c7824 */ /* 0x000fc400078e00ff */
[C---:B------:R-:W-:Y:S01]  /*8280*/  FMUL.FTZ R41, R27.reuse, R40 ;  /* 0x000000281b297220 */ /* 0x040fe20000410000 */
[----:B------:R-:W-:Y:S01]  /*8290*/  FMUL.FTZ R27, R27, R37 ;  /* 0x000000251b1b7220 */ /* 0x000fe20000410000 */
[C---:B------:R-:W-:Y:S01]  /*82a0*/  FMUL.FTZ R43, R29.reuse, R39 ;  /* 0x000000271d2b7220 */ /* 0x040fe20000410000 */
[----:B------:R-:W-:Y:S02]  /*82b0*/  IMAD.U32 R6, R4, 0x10000, RZ ;  /* 0x0001000004067824 */ /* 0x000fe400078e00ff */
[C---:B------:R-:W-:Y:S01]  /*82c0*/  FFMA.FTZ R41, R26.reuse, R37, -R41 ;  /* 0x000000251a297223 */ /* 0x040fe20000010829 */
[----:B------:R-:W-:Y:S01]  /*82d0*/  FMUL.FTZ R37, R29, R36 ;  /* 0x000000241d257220 */ /* 0x000fe20000410000 */
[----:B------:R-:W-:Y:S02]  /*82e0*/  IMAD.U32 R7, R5, 0x10000, RZ ;  /* 0x0001000005077824 */ /* 0x000fe400078e00ff */
[----:B------:R-:W-:Y:S01]  /*82f0*/  FFMA.FTZ R40, R26, R40, R27 ;  /* 0x000000281a287223 */ /* 0x000fe2000001001b */
[----:B------:R-:W-:Y:S01]  /*8300*/  IMAD.U32 R29, R38, 0x10000, RZ ;  /* 0x00010000261d7824 */ /* 0x000fe200078e00ff */
[----:B------:R-:W-:Y:S01]  /*8310*/  LOP3.LUT R4, R4, 0xffff0000, RZ, 0xc0, !PT ;  /* 0xffff000004047812 */ /* 0x000fe200078ec0ff */
[----:B------:R-:W-:Y:S01]  /*8320*/  IMAD.U32 R27, R35, 0x10000, RZ ;  /* 0x00010000231b7824 */ /* 0x000fe200078e00ff */
[----:B------:R-:W-:Y:S01]  /*8330*/  LOP3.LUT R5, R5, 0xffff0000, RZ, 0xc0, !PT ;  /* 0xffff000005057812 */ /* 0x000fe200078ec0ff */
[----:B------:R-:W-:Y:S01]  /*8340*/  FFMA.FTZ R43, R28, R36, -R43 ;  /* 0x000000241c2b7223 */ /* 0x000fe2000001082b */
[----:B------:R-:W-:Y:S01]  /*8350*/  LOP3.LUT R38, R38, 0xffff0000, RZ, 0xc0, !PT ;  /* 0xffff000026267812 */ /* 0x000fe200078ec0ff */
[----:B------:R-:W-:Y:S01]  /*8360*/  FFMA.FTZ R42, R28, R39, R37 ;  /* 0x000000271c2a7223 */ /* 0x000fe20000010025 */
[----:B------:R-:W-:Y:S01]  /*8370*/  LOP3.LUT R26, R35, 0xffff0000, RZ, 0xc0, !PT ;  /* 0xffff0000231a7812 */ /* 0x000fe200078ec0ff */
[C---:B------:R-:W-:Y:S01]  /*8380*/  FMUL.FTZ R35, R4.reuse, R29 ;  /* 0x0000001d04237220 */ /* 0x040fe20000410000 */
[----:B------:R-:W-:Y:S01]  /*8390*/  FMUL.FTZ R28, R4, R27 ;  /* 0x0000001b041c7220 */ /* 0x000fe20000410000 */
[----:B------:R-:W-:-:S02]  /*83a0*/  FMUL.FTZ R36, R5, R38 ;  /* 0x0000002605247220 */ /* 0x000fc40000410000 */
[-C--:B------:R-:W-:Y:S01]  /*83b0*/  FMUL.FTZ R37, R5, R26.reuse ;  /* 0x0000001a05257220 */ /* 0x080fe20000410000 */
[C---:B------:R-:W-:Y:S01]  /*83c0*/  FFMA.FTZ R4, R6.reuse, R27, -R35 ;  /* 0x0000001b06047223 */ /* 0x040fe20000010823 */
[----:B------:R-:W-:Y:S01]  /*83d0*/  FFMA.FTZ R29, R6, R29, R28 ;  /* 0x0000001d061d7223 */ /* 0x000fe2000001001c */
[C---:B------:R-:W-:Y:S01]  /*83e0*/  FFMA.FTZ R5, R7.reuse, R26, -R36 ;  /* 0x0000001a07057223 */ /* 0x040fe20000010824 */
[----:B------:R-:W-:Y:S01]  /*83f0*/  FFMA.FTZ R38, R7, R38, R37 ;  /* 0x0000002607267223 */ /* 0x000fe20000010025 */
[----:B------:R-:W-:Y:S02]  /*8400*/  F2FP.BF16.F32.PACK_AB R6, R40, R41 ;  /* 0x000000292806723e */ /* 0x000fe400000010ff */
[----:B------:R-:W-:Y:S02]  /*8410*/  F2FP.BF16.F32.PACK_AB R7, R42, R43 ;  /* 0x0000002b2a07723e */ /* 0x000fe400000010ff */
[----:B------:R-:W-:Y:S02]  /*8420*/  F2FP.BF16.F32.PACK_AB R4, R29, R4 ;  /* 0x000000041d04723e */ /* 0x000fe400000010ff */
[----:B------:R-:W-:-:S05]  /*8430*/  F2FP.BF16.F32.PACK_AB R5, R38, R5 ;  /* 0x000000052605723e */ /* 0x000fca00000010ff */
[----:B------:R1:W-:Y:S02]  /*8440*/  STS.128 [R3+0x20400], R4 ;  /* 0x0204000403007388 */ /* 0x0003e40000000c00 */
.L_x_5280:
[----:B------:R-:W-:Y:S05]  /*8450*/  BSYNC B2 ;  /* 0x0000000000027941 */ /* 0x000fea0003800000 */
.L_x_5279:
[----:B------:R-:W-:Y:S05]  /*8460*/  @P1 BRA `(.L_x_5278) ;  /* 0x0000000000b81947 */ /* 0x000fea0003800000 */
[----:B-1----:R-:W1:Y:S01]  /*8470*/  LDS.128 R4, [R2] ;  /* 0x0000000002047984 */ /* 0x002e620000000c00 */
[----:B0-----:R-:W-:Y:S02]  /*8480*/  SHF.R.U32.HI R35, RZ, 0x10, R25 ;  /* 0x00000010ff237819 */ /* 0x001fe40000011619 */
[----:B------:R-:W-:Y:S02]  /*8490*/  SHF.R.U32.HI R27, RZ, 0x10, R21 ;  /* 0x00000010ff1b7819 */ /* 0x000fe40000011615 */
[----:B------:R-:W-:Y:S02]  /*84a0*/  PRMT R35, R45, 0x5410, R35 ;  /* 0x000054102d237816 */ /* 0x000fe40000000023 */
[----:B------:R-:W-:Y:S02]  /*84b0*/  PRMT R27, R46, 0x5410, R27 ;  /* 0x000054102e1b7816 */ /* 0x000fe4000000001b */
[----:B------:R-:W-:Y:S01]  /*84c0*/  SHF.R.U64 R26, R20, 0x10, R21 ;  /* 0x00000010141a7819 */ /* 0x000fe20000001215 */
[----:B------:R-:W-:Y:S01]  /*84d0*/  IMAD.U32 R36, R35, 0x10000, RZ ;  /* 0x0001000023247824 */ /* 0x000fe200078e00ff */
[----:B------:R-:W-:Y:S01]  /*84e0*/  SHF.R.U64 R29, R24, 0x10, R25 ;  /* 0x00000010181d7819 */ /* 0x000fe20000001219 */
[----:B------:R-:W-:Y:S01]  /*84f0*/  IMAD.U32 R28, R27, 0x10000, RZ ;  /* 0x000100001b1c7824 */ /* 0x000fe200078e00ff */
[----:B------:R-:W-:-:S02]  /*8500*/  PRMT R26, R44, 0x5432, R26 ;  /* 0x000054322c1a7816 */ /* 0x000fc4000000001a */
[----:B------:R-:W-:Y:S02]  /*8510*/  LOP3.LUT R35, R35, 0xffff0000, RZ, 0xc0, !PT ;  /* 0xffff000023237812 */ /* 0x000fe400078ec0ff */
        /* <DEDUP_REMOVED lines=8> */
[C---:B------:R-:W-:Y:S01]  /*85a0*/  IMAD.U32 R6, R4.reuse, 0x10000, RZ ;  /* 0x0001000004067824 */ /* 0x040fe200078e00ff */
[----:B------:R-:W-:Y:S01]  /*85b0*/  LOP3.LUT R4, R4, 0xffff0000, RZ, 0xc0, !PT ;  /* 0xffff000004047812 */ /* 0x000fe200078ec0ff */
[----:B------:R-:W-:-:S02]  /*85c0*/  IMAD.U32 R7, R5, 0x10000, RZ ;  /* 0x0001000005077824 */ /* 0x000fc400078e00ff */
[C---:B------:R-:W-:Y:S01]  /*85d0*/  FFMA.FTZ R36, R20.reuse, R36, R21 ;  /* 0x0000002414247223 */ /* 0x040fe20000010015 */
[----:B------:R-:W-:Y:S01]  /*85e0*/  FFMA.FTZ R37, R20, R28, -R37 ;  /* 0x0000001c14257223 */ /* 0x000fe20000010825 */
[C---:B------:R-:W-:Y:S01]  /*85f0*/  IMAD.U32 R21, R26.reuse, 0x10000, RZ ;  /* 0x000100001a157824 */ /* 0x040fe200078e00ff */
[----:B------:R-:W-:Y:S01]  /*8600*/  LOP3.LUT R5, R5, 0xffff0000, RZ, 0xc0, !PT ;  /* 0xffff000005057812 */ /* 0x000fe200078ec0ff */
[C---:B------:R-:W-:Y:S01]  /*8610*/  FMUL.FTZ R39, R25.reuse, R35 ;  /* 0x0000002319277220 */ /* 0x040fe20000410000 */
        /* <DEDUP_REMOVED lines=19> */
.L_x_5278:
[----:B------:R-:W-:Y:S05]  /*8750*/  BSYNC B1 ;  /* 0x0000000000017941 */ /* 0x000fea0003800000 */
.L_x_5277:
        /* <DEDUP_REMOVED lines=54> */
.L_x_5283:
[----:B------:R-:W-:Y:S05]  /*8ac0*/  BSYNC B1 ;  /* 0x0000000000017941 */ /* 0x000fea0003800000 */
.L_x_5282:
        /* <DEDUP_REMOVED lines=9> */
[----:B------:R-:W-:Y:S01]  /*8b60*/  IMAD.U32 R12, R30, 0x10000, RZ ;  /* 0x000100001e0c7824 */ /* 0x000fe200078e00ff */
[----:B------:R-:W-:Y:S01]  /*8b70*/  PRMT R31, R31, 0x5410, R8 ;  /* 0x000054101f1f7816 */ /* 0x000fe20000000008 */
[----:B------:R-:W-:Y:S01]  /*8b80*/  IMAD.U32 R11, R34, 0x10000, RZ ;  /* 0x00010000220b7824 */ /* 0x000fe200078e00ff */
[----:B------:R-:W-:Y:S02]  /*8b90*/  LOP3.LUT R30, R30, 0xffff0000, RZ, 0xc0, !PT ;  /* 0xffff00001e1e7812 */ /* 0x000fe400078ec0ff */
[----:B------:R-:W-:Y:S02]  /*8ba0*/  LOP3.LUT R34, R34, 0xffff0000, RZ, 0xc0, !PT ;  /* 0xffff000022227812 */ /* 0x000fe400078ec0ff */
        /* <DEDUP_REMOVED lines=17> */
[C---:B------:R-:W-:Y:S01]  /*8cc0*/  FFMA.FTZ R15, R10.reuse, R34, -R15 ;  /* 0x000000220a0f7223 */ /* 0x040fe2000001080f */
[----:B------:R-:W-:Y:S01]  /*8cd0*/  LOP3.LUT R33, R33, 0xffff0000, RZ, 0xc0, !PT ;  /* 0xffff000021217812 */ /* 0x000fe200078ec0ff */
[----:B------:R-:W-:Y:S01]  /*8ce0*/  FFMA.FTZ R30, R10, R30, R9 ;  /* 0x0000001e0a1e7223 */ /* 0x000fe20000010009 */
[CC--:B------:R-:W-:Y:S01]  /*8cf0*/  FMUL.FTZ R10, R4.reuse, R8.reuse ;  /* 0x00000008040a7220 */ /* 0x0c0fe20000410000 */
        /* <DEDUP_REMOVED lines=13> */
.L_x_5268:
        /* <DEDUP_REMOVED lines=49> */
[----:B------:R-:W-:Y:S01]  /*90e0*/  @!P1 IMAD.MOV.U32 R9, RZ, RZ, R5 ;  /* 0x000000ffff099224 */ /* 0x000fe200078e0005 */
[----:B---3--:R-:W-:-:S05]  /*90f0*/  @!P1 IADD3 R14, P2, R14, R7, RZ ;  /* 0x000000070e0e9210 */ /* 0x008fca0007f5e0ff */
[----:B------:R-:W2:Y:S01]  /*9100*/  @!P1 LD.E.128 R8, desc[UR40][R8.64] ;  /* 0x0000002808089980 */ /* 0x000ea2000c101d00 */
        /* <DEDUP_REMOVED lines=8> */
[----:B0-----:R0:W0:Y:S04]  /*9190*/  SHFL.IDX PT, R14, R27, 0x1, 0x1c1f ;  /* 0x003c1f001b0e7f89 */ /* 0x00102800000e0000 */
[----:B------:R-:W0:Y:S01]  /*91a0*/  SHFL.IDX PT, R26, R26, 0x1, 0x1c1f ;  /* 0x003c1f001a1a7f89 */ /* 0x000e2200000e0000 */
[----:B--2---:R-:W-:-:S02]  /*91b0*/  @!P1 IMAD.MOV.U32 R29, RZ, RZ, R9 ;  /* 0x000000ffff1d9224 */ /* 0x004fc400078e0009 */
[----:B------:R-:W-:Y:S02]  /*91c0*/  @!P1 IMAD.MOV.U32 R28, RZ, RZ, R8 ;  /* 0x000000ffff1c9224 */ /* 0x000fe400078e0008 */
[----:B------:R-:W-:Y:S02]  /*91d0*/  IMAD.MOV.U32 R2, RZ, RZ, R29 ;  /* 0x000000ffff027224 */ /* 0x000fe400078e001d */
[----:B------:R-:W-:Y:S02]  /*91e0*/  IMAD.MOV.U32 R0, RZ, RZ, R28 ;  /* 0x000000ffff007224 */ /* 0x000fe400078e001c */
[----:B------:R-:W-:Y:S01]  /*91f0*/  @!P1 IMAD.MOV.U32 R30, RZ, RZ, R10 ;  /* 0x000000ffff1e9224 */ /* 0x000fe200078e000a */
[----:B------:R-:W-:Y:S02]  /*9200*/  PRMT R34, R34, 0x5410, R2 ;  /* 0x0000541022227816 */ /* 0x000fe40000000002 */
[----:B------:R-:W-:Y:S02]  /*9210*/  CS2R R2, SRZ ;  /* 0x0000000000027805 */ /* 0x000fe4000001ff00 */
[----:B------:R-:W-:Y:S01]  /*9220*/  PRMT R39, R0, 0x7610, R39 ;  /* 0x0000761000277816 */ /* 0x000fe20000000027 */
[----:B------:R-:W-:-:S02]  /*9230*/  IMAD.MOV.U32 R0, RZ, RZ, R30 ;  /* 0x000000ffff007224 */ /* 0x000fc400078e001e */
[----:B---3--:R-:W-:Y:S02]  /*9240*/  @!P1 IMAD.MOV.U32 R21, RZ, RZ, R5 ;  /* 0x000000ffff159224 */ /* 0x008fe400078e0005 */
[----:B------:R-:W-:Y:S01]  /*9250*/  @!P1 IMAD.MOV.U32 R2, RZ, RZ, R6 ;  /* 0x000000ffff029224 */ /* 0x000fe200078e0006 */
[----:B------:R-:W-:Y:S01]  /*9260*/  PRMT R33, R0, 0x7610, R33 ;  /* 0x0000761000217816 */ /* 0x000fe20000000021 */
[----:B------:R-:W-:Y:S02]  /*9270*/  @!P1 IMAD.MOV.U32 R31, RZ, RZ, R11 ;  /* 0x000000ffff1f9224 */ /* 0x000fe400078e000b */
        /* <DEDUP_REMOVED lines=10> */
[----:B------:R-:W-:-:S02]  /*9320*/  PRMT R33, R33, 0x5410, R0 ;  /* 0x0000541021217816 */ /* 0x000fc40000000000 */
[----:B01--4-:R-:W-:-:S07]  /*9330*/  PRMT R45, R45, 0x5410, R6 ;  /* 0x000054102d2d7816 */ /* 0x013fce0000000006 */
.L_x_5518:
        /* <DEDUP_REMOVED lines=24> */
.L_x_5286:
[----:B------:R-:W-:Y:S05]  /*94c0*/  BSYNC B1 ;  /* 0x0000000000017941 */ /* 0x000fea0003800000 */
.L_x_5285:
[----:B------:R-:W0:Y:S01]  /*94d0*/  SYNCS.PHASECHK.TRANS64.TRYWAIT P1, [R18+URZ+0x38800], R13 ;  /* 0x0388000d120075a7 */ /* 0x000e22000802017f */
[----:B------:R-:W-:Y:S01]  /*94e0*/  VIADDMNMX R32, R32, -R213, 0x40, PT ;  /* 0x0000004020207446 */ /* 0x000fe200038009d5 */
[C---:B------:R-:W-:Y:S01]  /*94f0*/  VIADD R15, R187.reuse, 0x20 ;  /* 0x00000020bb0f7836 */ /* 0x040fe20000000000 */
[----:B------:R-:W-:Y:S01]  /*9500*/  BSSY B1, `(.L_x_5287) ;  /* 0x0000011000017945 */ /* 0x000fe20003800000 */
[----:B-----5:R-:W-:Y:S01]  /*9510*/  IMAD.MOV.U32 R12, RZ, RZ, R4 ;  /* 0x000000ffff0c7224 */ /* 0x020fe200078e0004 */
[-C--:B------:R-:W-:Y:S01]  /*9520*/  ISETP.GE.OR P2, PT, R187, R32.reuse, P0 ;  /* 0x00000020bb00720c */ /* 0x080fe20000746670 */
[----:B------:R-:W-:Y:S01]  /*9530*/  IMAD.MOV.U32 R14, RZ, RZ, R5 ;  /* 0x000000ffff0e7224 */ /* 0x000fe200078e0005 */
[----:B------:R-:W-:Y:S01]  /*9540*/  ISETP.GE.OR P0, PT, R15, R32, P0 ;  /* 0x000000200f00720c */ /* 0x000fe20000706670 */
        /* <DEDUP_REMOVED lines=8> */
[----:B------:R-:W-:Y:S01]  /*95d0*/  PRMT R51, R14, 0x7610, R51 ;  /* 0x000076100e337816 */ /* 0x000fe20000000033 */
[----:B------:R-:W-:Y:S01]  /*95e0*/  IMAD.MOV.U32 R36, RZ, RZ, R11 ;  /* 0x000000ffff247224 */ /* 0x000fe200078e000b */
[----:B------:R-:W-:Y:S01]  /*95f0*/  PRMT R52, R15, 0x5410, R24 ;  /* 0x000054100f347816 */ /* 0x000fe20000000018 */
[----:B0-----:R-:W-:Y:S06]  /*9600*/  @!P1 BRA `(.L_x_5288) ;  /* 0x0000017c00109947 */ /* 0x001fec0003800000 */
.L_x_5519:
[----:B------:R-:W-:Y:S05]  /*9610*/  BSYNC B1 ;  /* 0x0000000000017941 */ /* 0x000fea0003800000 */
.L_x_5287:
        /* <DEDUP_REMOVED lines=15> */
[----:B------:R-:W-:-:S02]  /*9710*/  SHF.R.U64 R43, R2, 0x10, R3 ;  /* 0x00000010022b7819 */ /* 0x000fc40000001203 */
[----:B------:R-:W-:Y:S02]  /*9720*/  PRMT R37, R39, 0x5410, R37 ;  /* 0x0000541027257816 */ /* 0x000fe40000000025 */
[C---:B------:R-:W-:Y:S02]  /*9730*/  PRMT R40, R33.reuse, 0x5432, R40 ;  /* 0x0000543221287816 */ /* 0x040fe40000000028 */
[----:B------:R-:W-:Y:S02]  /*9740*/  SHF.R.U32.HI R44, RZ, 0x10, R3 ;  /* 0x00000010ff2c7819 */ /* 0x000fe40000011603 */
        /* <DEDUP_REMOVED lines=8> */
[----:B------:R-:W-:Y:S02]  /*97d0*/  PRMT R44, R45, 0x5432, R44 ;  /* 0x000054322d2c7816 */ /* 0x000fe4000000002c */
[----:B------:R-:W-:Y:S02]  /*97e0*/  LEA.HI R24, R24, R25, RZ, 0x5 ;  /* 0x0000001918187211 */ /* 0x000fe400078f28ff */
[----:B------:R-:W-:Y:S02]  /*97f0*/  PRMT R38, R34, 0x5432, R38 ;  /* 0x0000543222267816 */ /* 0x000fe40000000026 */
[----:B------:R-:W-:Y:S02]  /*9800*/  SHF.R.S32.HI R24, RZ, 0x5, R24 ;  /* 0x00000005ff187819 */ /* 0x000fe40000011418 */
[----:B------:R-:W-:-:S02]  /*9810*/  LOP3.LUT R40, R40, 0xffff0000, RZ, 0xc0, !PT ;  /* 0xffff000028287812 */ /* 0x000fc400078ec0ff */
        /* <DEDUP_REMOVED lines=38> */
[----:B------:R-:W-:Y:S01]  /*9a80*/  FMUL.FTZ R37, R30, R29 ;  /* 0x0000001d1e257220 */ /* 0x000fe20000410000 */
[----:B------:R-:W-:Y:S02]  /*9a90*/  IMAD.U32 R20, R14, 0x10000, RZ ;  /* 0x000100000e147824 */ /* 0x000fe400078e00ff */
[----:B------:R-:W-:Y:S01]  /*9aa0*/  FFMA.FTZ R38, R13, R38, -R2 ;  /* 0x000000260d267223 */ /* 0x000fe20000010802 */
[----:B------:R-:W-:Y:S01]  /*9ab0*/  FMUL.FTZ R30, R30, R3 ;  /* 0x000000031e1e7220 */ /* 0x000fe20000410000 */
[----:B------:R-:W-:Y:S01]  /*9ac0*/  IMAD.U32 R31, R27, 0x10000, RZ ;  /* 0x000100001b1f7824 */ /* 0x000fe200078e00ff */
[----:B------:R-:W-:Y:S01]  /*9ad0*/  LOP3.LUT R26, R26, 0xffff0000, RZ, 0xc0, !PT ;  /* 0xffff00001a1a7812 */ /* 0x000fe200078ec0ff */
[----:B------:R-:W-:-:S02]  /*9ae0*/  IMAD.U32 R2, R34, 0x10000, RZ ;  /* 0x0001000022027824 */ /* 0x000fc400078e00ff */
[----:B------:R-:W-:Y:S01]  /*9af0*/  FFMA.FTZ R37, R20, R3, -R37 ;  /* 0x0000000314257223 */ /* 0x000fe20000010825 */
[----:B------:R-:W-:Y:S02]  /*9b00*/  IMAD.U32 R12, R44, 0x10000, RZ ;  /* 0x000100002c0c7824 */ /* 0x000fe400078e00ff */
[----:B------:R-:W-:Y:S01]  /*9b10*/  FFMA.FTZ R30, R20, R29, R30 ;  /* 0x0000001d141e7223 */ /* 0x000fe2000001001e */
[----:B------:R-:W-:Y:S01]  /*9b20*/  LOP3.LUT R43, R43, 0xffff0000, RZ, 0xc0, !PT ;  /* 0xffff00002b2b7812 */ /* 0x000fe200078ec0ff */
[----:B------:R-:W-:Y:S01]  /*9b30*/  IMAD.U32 R21, R15, 0x10000, RZ ;  /* 0x000100000f157824 */ /* 0x000fe200078e00ff */
[----:B------:R-:W-:Y:S01]  /*9b40*/  LOP3.LUT R27, R27, 0xffff0000, RZ, 0xc0, !PT ;  /* 0xffff00001b1b7812 */ /* 0x000fe200078ec0ff */
[----:B------:R-:W-:Y:S01]  /*9b50*/  FMUL.FTZ R20, R31, R2 ;  /* 0x000000021f147220 */ /* 0x000fe20000410000 */
[----:B------:R-:W-:Y:S01]  /*9b60*/  LOP3.LUT R44, R44, 0xffff0000, RZ, 0xc0, !PT ;  /* 0xffff00002c2c7812 */ /* 0x000fe200078ec0ff */
[----:B------:R-:W-:Y:S01]  /*9b70*/  FFMA.FTZ R25, R13, R42, R40 ;  /* 0x0000002a0d197223 */ /* 0x000fe20000010028 */
[----:B------:R-:W-:Y:S01]  /*9b80*/  LOP3.LUT R39, R39, 0xffff0000, RZ, 0xc0, !PT ;  /* 0xffff000027277812 */ /* 0x000fe200078ec0ff */
[-C--:B------:R-:W-:Y:S01]  /*9b90*/  FMUL.FTZ R40, R31, R12.reuse ;  /* 0x0000000c1f287220 */ /* 0x080fe20000410000 */
[----:B------:R-:W-:Y:S01]  /*9ba0*/  LOP3.LUT R34, R34, 0xffff0000, RZ, 0xc0, !PT ;  /* 0xffff000022227812 */ /* 0x000fe200078ec0ff */
[----:B------:R-:W-:Y:S01]  /*9bb0*/  FFMA.FTZ R20, R21, R12, R20 ;  /* 0x0000000c15147223 */ /* 0x000fe20000010014 */
[----:B------:R-:W-:Y:S01]  /*9bc0*/  LOP3.LUT R14, R14, 0xffff0000, RZ, 0xc0, !PT ;  /* 0xffff00000e0e7812 */ /* 0x000fe200078ec0ff */
[C---:B------:R-:W-:Y:S01]  /*9bd0*/  FMUL.FTZ R3, R26.reuse, R43 ;  /* 0x0000002b1a037220 */ /* 0x040fe20000410000 */
[----:B------:R-:W-:Y:S01]  /*9be0*/  LOP3.LUT R15, R15, 0xffff0000, RZ, 0xc0, !PT ;  /* 0xffff00000f0f7812 */ /* 0x000fe200078ec0ff */
[C---:B------:R-:W-:Y:S01]  /*9bf0*/  FMUL.FTZ R12, R27.reuse, R44 ;  /* 0x0000002c1b0c7220 */ /* 0x040fe20000410000 */
[-C--:B------:R-:W-:Y:S01]  /*9c00*/  FMUL.FTZ R26, R26, R39.reuse ;  /* 0x000000271a1a7220 */ /* 0x080fe20000410000 */
[----:B------:R-:W-:Y:S01]  /*9c10*/  FMUL.FTZ R27, R27, R34 ;  /* 0x000000221b1b7220 */ /* 0x000fe20000410000 */
[----:B------:R-:W-:Y:S01]  /*9c20*/  FFMA.FTZ R40, R21, R2, -R40 ;  /* 0x0000000215287223 */ /* 0x000fe20000010828 */
        /* <DEDUP_REMOVED lines=14> */
.L_x_5290:
[----:B------:R-:W-:Y:S05]  /*9d10*/  BSYNC B1 ;  /* 0x0000000000017941 */ /* 0x000fea0003800000 */
.L_x_5289:
[----:B------:R-:W-:Y:S02]  /*9d20*/  PRMT R20, R32, 0x7610, R20 ;  /* 0x0000761020147816 */ /* 0x000fe40000000014 */
        /* <DEDUP_REMOVED lines=108> */
.L_x_5281:
[----:B------:R-:W-:Y:S05]  /*a3f0*/  BSYNC B0 ;  /* 0x0000000000007941 */ /* 0x000fea0003800000 */
.L_x_5267:
        /* <DEDUP_REMOVED lines=8> */
.L_x_5264:
[----:B------:R-:W-:-:S13]  /*a480*/  ISETP.NE.AND P0, PT, R186, 0x3, PT ;  /* 0x00000003ba00780c */ /* 0x000fda0003f05270 */
[----:B------:R-:W-:Y:S05]  /*a490*/  @!P0 BRA `(.L_x_5291) ;  /* 0x0000000000048947 */ /* 0x000fea0003800000 */
[----:B------:R-:W-:Y:S01]  /*a4a0*/  BPT.TRAP 0x1 ;  /* 0x000000040000795c */ /* 0x000fe20000300000 */
.L_x_5291:
[----:B------:R-:W-:Y:S01]  /*a4b0*/  IMAD R20, R19, 0x8, R18 ;  /* 0x0000000813147824 */ /* 0x000fe200078e0212 */
[----:B01----:R-:W-:-:S04]  /*a4c0*/  SHF.L.U32 R13, R23, 0x1f, RZ ;  /* 0x0000001f170d7819 */ /* 0x003fc800000006ff */
[----:B------:R0:W1:Y:S01]  /*a4d0*/  SYNCS.PHASECHK.TRANS64.TRYWAIT P1, [R20+URZ+0x38830], R13 ;  /* 0x0388300d140075a7 */ /* 0x000062000802017f */
[----:B------:R-:W-:Y:S05]  /*a4e0*/  @!P0 BRA `(.L_x_5292) ;  /* 0x0000000000048947 */ /* 0x000fea0003800000 */
[----:B------:R-:W-:Y:S01]  /*a4f0*/  BPT.TRAP 0x1 ;  /* 0x000000040000795c */ /* 0x000fe20000300000 */
.L_x_5292:
[C---:B--2---:R-:W-:Y:S02]  /*a500*/  VIADD R2, R18.reuse, 0x22400 ;  /* 0x0002240012027836 */ /* 0x044fe40000000000 */
[----:B---3--:R-:W-:-:S03]  /*a510*/  VIADD R3, R18, 0x20400 ;  /* 0x0002040012037836 */ /* 0x008fc60000000000 */
[----:B------:R-:W-:Y:S02]  /*a520*/  SHF.R.U32.HI R2, RZ, 0x4, R2 ;  /* 0x00000004ff027819 */ /* 0x000fe40000011602 */
[----:B------:R-:W-:Y:S02]  /*a530*/  SHF.R.U32.HI R3, RZ, 0x4, R3 ;  /* 0x00000004ff037819 */ /* 0x000fe40000011603 */
[----:B------:R-:W-:Y:S02]  /*a540*/  LOP3.LUT R2, R2, 0x3fff, RZ, 0xc0, !PT ;  /* 0x00003fff02027812 */ /* 0x000fe400078ec0ff */
[----:B------:R-:W-:Y:S02]  /*a550*/  LOP3.LUT R3, R3, 0x3fff, RZ, 0xc0, !PT ;  /* 0x00003fff03037812 */ /* 0x000fe400078ec0ff */
[----:B------:R-:W-:Y:S01]  /*a560*/  LOP3.LUT R199, R2, 0x10000, RZ, 0xfc, !PT ;  /* 0x0001000002c77812 */ /* 0x000fe200078efcff */
[----:B-1----:R-:W-:Y:S06]  /*a570*/  @P1 BRA `(.L_x_5293) ;  /* 0x0000000000081947 */ /* 0x002fec0003800000 */
[----:B------:R-:W1:Y:S02]  /*a580*/  SYNCS.PHASECHK.TRANS64.TRYWAIT P1, [R20+URZ+0x38830], R13 ;  /* 0x0388300d140075a7 */ /* 0x000e64000802017f */
[----:B-1----:R-:W-:Y:S05]  /*a590*/  @!P1 BRA `(.L_x_5294) ;  /* 0x0000016c00409947 */ /* 0x002fea0003800000 */
.L_x_5293:
[----:B------:R-:W-:Y:S01]  /*a5a0*/  LOP3.LUT R4, R3, 0x10000, RZ, 0xfc, !PT ;  /* 0x0001000003047812 */ /* 0x000fe200078efcff */
[----:B------:R-:W-:Y:S01]  /*a5b0*/  IMAD R2, R19, 0x200, R199 ;  /* 0x0000020013027824 */ /* 0x000fe200078e02c7 */
[----:B------:R-:W-:Y:S05]  /*a5c0*/  WARPSYNC.ALL ;  /* 0x0000000000007948 */ /* 0x000fea0003800000 */
[----:B------:R-:W-:Y:S01]  /*a5d0*/  IMAD.MOV.U32 R5, RZ, RZ, 0x40000040 ;  /* 0x40000040ff057424 */ /* 0x000fe200078e00ff */
[----:B------:R-:W-:Y:S01]  /*a5e0*/  R2UR UR4, R4 ;  /* 0x00000000040472ca */ /* 0x000fe200000e0000 */
[----:B------:R-:W-:Y:S01]  /*a5f0*/  IMAD.MOV.U32 R3, RZ, RZ, 0x40000040 ;  /* 0x40000040ff037424 */ /* 0x000fe200078e00ff */
        /* <DEDUP_REMOVED lines=9> */
[----:B------:R-:W-:Y:S02]  /*a690*/  VIADD R8, R4, 0x4 ;  /* 0x0000000404087836 */ /* 0x000fe40000000000 */
[----:B------:R-:W-:Y:S02]  /*a6a0*/  IMAD.MOV.U32 R9, RZ, RZ, 0x40000040 ;  /* 0x40000040ff097424 */ /* 0x000fe400078e00ff */
[----:B------:R-:W-:Y:S02]  /*a6b0*/  IMAD.MOV.U32 R3, RZ, RZ, 0x40000040 ;  /* 0x40000040ff037424 */ /* 0x000fe400078e00ff */
[----:B------:R-:W-:Y:S01]  /*a6c0*/  HGMMA.64x64x16.F32.BF16 R24, gdesc[UR4], RZ, !UPT, gsb0 ;  /* 0x00e00000041879f0 */ /* 0x000fe2000c0018ff */
[----:B------:R-:W-:Y:S02]  /*a6d0*/  R2UR UR4, R10 ;  /* 0x000000000a0472ca */ /* 0x000fe400000e0000 */
        /* <DEDUP_REMOVED lines=27> */
[----:B------:R-:W2:Y:S02]  /*a890*/  SYNCS.PHASECHK.TRANS64.TRYWAIT P1, [R18+URZ+0x38810], R3 ;  /* 0x03881003120075a7 */ /* 0x000ea4000802017f */
[----:B--2---:R-:W-:Y:S05]  /*a8a0*/  @!P1 BRA `(.L_x_5296) ;  /* 0x0000016800909947 */ /* 0x004fea0003800000 */
.L_x_5520:
[----:B------:R-:W-:Y:S05]  /*a8b0*/  BSYNC B0 ;  /* 0x0000000000007941 */ /* 0x000fea0003800000 */
.L_x_5295:
[----:B------:R-:W-:Y:S05]  /*a8c0*/  @!P0 BRA `(.L_x_5297) ;  /* 0x0000000000048947 */ /* 0x000fea0003800000 */
[----:B------:R-:W-:Y:S01]  /*a8d0*/  BPT.TRAP 0x1 ;  /* 0x000000040000795c */ /* 0x000fe20000300000 */
.L_x_5297:
[----:B------:R3:W4:Y:S01]  /*a8e0*/  SYNCS.PHASECHK.TRANS64.TRYWAIT P1, [R20+URZ+0x38850], R13 ;  /* 0x0388500d140075a7 */ /* 0x000722000802017f */
[----:B------:R-:W-:Y:S05]  /*a8f0*/  @!P0 BRA `(.L_x_5298) ;  /* 0x0000000000048947 */ /* 0x000fea0003800000 */
[----:B------:R-:W-:Y:S01]  /*a900*/  BPT.TRAP 0x1 ;  /* 0x000000040000795c */ /* 0x000fe20000300000 */
.L_x_5298:
[----:B------:R-:W-:-:S05]  /*a910*/  VIADD R0, R18, 0x400 ;  /* 0x0000040012007836 */ /* 0x000fca0000000000 */
[----:B------:R-:W-:-:S04]  /*a920*/  SHF.R.U32.HI R0, RZ, 0x4, R0 ;  /* 0x00000004ff007819 */ /* 0x000fc80000011600 */
[----:B------:R-:W-:Y:S01]  /*a930*/  LOP3.LUT R0, R0, 0x3fff, RZ, 0xc0, !PT ;  /* 0x00003fff00007812 */ /* 0x000fe200078ec0ff */
[----:B----4-:R-:W-:Y:S06]  /*a940*/  @P1 BRA `(.L_x_5299) ;  /* 0x0000000000081947 */ /* 0x010fec0003800000 */
[----:B------:R-:W4:Y:S02]  /*a950*/  SYNCS.PHASECHK.TRANS64.TRYWAIT P1, [R20+URZ+0x38850], R13 ;  /* 0x0388500d140075a7 */ /* 0x000f24000802017f */
[----:B----4-:R-:W-:Y:S05]  /*a960*/  @!P1 BRA `(.L_x_5300) ;  /* 0x0000016800749947 */ /* 0x010fea0003800000 */
.L_x_5299:
[----:B------:R-:W-:Y:S05]  /*a970*/  WARPSYNC.ALL ;  /* 0x0000000000007948 */ /* 0x000fea0003800000 */
[----:B------:R-:W-:Y:S01]  /*a980*/  LOP3.LUT R206, R0, 0x10000, RZ, 0xfc, !PT ;  /* 0x0001000000ce7812 */ /* 0x000fe200078efcff */
[----:B------:R-:W-:Y:S01]  /*a990*/  VIADD R0, R18, 0x26400 ;  /* 0x0002640012007836 */ /* 0x000fe20000000000 */
[----:B------:R-:W-:-:S03]  /*a9a0*/  WARPGROUP.ARRIVE ;  /* 0x00000000000079c5 */ /* 0x000fc60000000000 */
[----:B------:R-:W-:-:S03]  /*a9b0*/  IMAD R12, R19, 0x1000, R206 ;  /* 0x00001000130c7824 */ /* 0x000fc600078e02ce */
[----:B------:R-:W5:Y:S01]  /*a9c0*/  S2R R21, SR_TID.X ;  /* 0x0000000000157919 */ /* 0x000f620000002100 */
[----:B01-34-:R-:W-:Y:S01]  /*a9d0*/  IMAD.MOV.U32 R13, RZ, RZ, 0x40000040 ;  /* 0x40000040ff0d7424 */ /* 0x01bfe200078e00ff */
[----:B------:R-:W-:Y:S01]  /*a9e0*/  SHF.R.U32.HI R0, RZ, 0x4, R0 ;  /* 0x00000004ff007819 */ /* 0x000fe20000011600 */
[----:B--2---:R-:W-:Y:S01]  /*a9f0*/  IMAD.MOV.U32 R3, RZ, RZ, 0x40000040 ;  /* 0x40000040ff037424 */ /* 0x004fe200078e00ff */
[C---:B------:R-:W-:Y:S01]  /*aa00*/  R2UR UR6, R12.reuse ;  /* 0x000000000c0672ca */ /* 0x040fe200000e0000 */
[----:B------:R-:W-:Y:S01]  /*aa10*/  VIADD R14, R12, 0x2 ;  /* 0x000000020c0e7836 */ /* 0x000fe20000000000 */
[----:B------:R-:W-:Y:S01]  /*aa20*/  LOP3.LUT R0, R0, 0x3fff, RZ, 0xc0, !PT ;  /* 0x00003fff00007812 */ /* 0x000fe200078ec0ff */
[----:B------:R-:W-:Y:S01]  /*aa30*/  IMAD.MOV.U32 R15, RZ, RZ, 0x40000040 ;  /* 0x40000040ff0f7424 */ /* 0x000fe200078e00ff */
[----:B------:R-:W-:Y:S01]  /*aa40*/  R2UR UR7, R13 ;  /* 0x000000000d0772ca */ /* 0x000fe200000e0000 */
[----:B------:R-:W-:Y:S01]  /*aa50*/  IMAD.MOV.U32 R57, RZ, RZ, 0x40000040 ;  /* 0x40000040ff397424 */ /* 0x000fe200078e00ff */
[----:B------:R-:W-:Y:S01]  /*aa60*/  LOP3.LUT R2, R0, 0x10000, RZ, 0xfc, !PT ;  /* 0x0001000000027812 */ /* 0x000fe200078efcff */
[----:B------:R-:W-:Y:S01]  /*aa70*/  IMAD.MOV.U32 R60, RZ, RZ, 0x4 ;  /* 0x00000004ff3c7424 */ /* 0x000fe200078e00ff */
[----:B------:R-:W-:-:S02]  /*aa80*/  R2UR UR5, R3 ;  /* 0x00000000030572ca */ /* 0x000fc400000e0000 */
[C---:B------:R-:W-:Y:S01]  /*aa90*/  R2UR UR4, R2.reuse ;  /* 0x00000000020472ca */ /* 0x040fe200000e0000 */
[C---:B------:R-:W-:Y:S02]  /*aaa0*/  VIADD R56, R2.reuse, 0x2 ;  /* 0x0000000202387836 */ /* 0x040fe40000000000 */
[----:B------:R-:W-:-:S10]  /*aab0*/  VIADD R13, R2, 0x800 ;  /* 0x00000800020d7836 */ /* 0x000fd40000000000 */
        /* <DEDUP_REMOVED lines=9> */
[----:B-----5:R-:W-:-:S05]  /*ab50*/  SHF.R.U32.HI R21, RZ, 0x7, R21 ;  /* 0x00000007ff157819 */ /* 0x020fca0000011615 */
        /* <DEDUP_REMOVED lines=184> */
[----:B------:R-:W-:-:S04]  /*b6e0*/  SEL R13, R13, 0x26, P1 ;  /* 0x000000260d0d7807 */ /* 0x000fc80000800000 */
[----:B------:R-:W-:Y:S01]  /*b6f0*/  LOP3.LUT R13, R13, 0x6, RZ, 0xc0, !PT ;  /* 0x000000060d0d7812 */ /* 0x000fe200078ec0ff */
        /* <DEDUP_REMOVED lines=155> */
[----:B------:R-:W-:Y:S01]  /*c0b0*/  SEL R0, R21, 0x3e, P1 ;  /* 0x0000003e15007807 */ /* 0x000fe20000800000 */
[----:B------:R-:W-:Y:S02]  /*c0c0*/  WARPGROUP.DEPBAR.LE gsb0, 0x0 ;  /* 0x00008000000079c5 */ /* 0x000fe40000010000 */
[----:B------:R-:W-:-:S06]  /*c0d0*/  WARPGROUP.ARRIVE ;  /* 0x00000000000079c5 */ /* 0x000fcc0000000000 */
[----:B------:R-:W-:Y:S01]  /*c0e0*/  HGMMA.64x64x16.F32.BF16 R24, gdesc[UR4], R24, gsb0 ;  /* 0x00e00000041879f0 */ /* 0x000fe20008001818 */
[----:B------:R-:W-:Y:S02]  /*c0f0*/  R2UR UR6, R14 ;  /* 0x000000000e0672ca */ /* 0x000fe400000e0000 */
[----:B------:R-:W-:Y:S02]  /*c100*/  R2UR UR7, R15 ;  /* 0x000000000f0772ca */ /* 0x000fe400000e0000 */
[----:B------:R-:W-:Y:S02]  /*c110*/  R2UR UR4, R56 ;  /* 0x00000000380472ca */ /* 0x000fe400000e0000 */
[----:B------:R-:W-:Y:S02]  /*c120*/  R2UR UR5, R57 ;  /* 0x00000000390572ca */ /* 0x000fe400000e0000 */
[----:B------:R-:W-:Y:S02]  /*c130*/  LOP3.LUT R15, R13, 0x1e00, RZ, 0xc0, !PT ;  /* 0x00001e000d0f7812 */ /* 0x000fe400078ec0ff */
[----:B------:R-:W-:-:S04]  /*c140*/  LOP3.LUT R13, R0, 0x6, RZ, 0xc0, !PT ;  /* 0x00000006000d7812 */ /* 0x000fc800078ec0ff */
[CC--:B------:R-:W-:Y:S02]  /*c150*/  IADD3 R14, R13.reuse, R15.reuse, R2 ;  /* 0x0000000f0d0e7210 */ /* 0x0c0fe40007ffe002 */
[----:B------:R-:W-:Y:S01]  /*c160*/  IADD3 R12, R13, R15, R12 ;  /* 0x0000000f0d0c7210 */ /* 0x000fe20007ffe00c */
[----:B------:R-:W-:Y:S02]  /*c170*/  IMAD.MOV.U32 R15, RZ, RZ, 0x40000040 ;  /* 0x40000040ff0f7424 */ /* 0x000fe400078e00ff */
[----:B------:R-:W-:Y:S01]  /*c180*/  IMAD.MOV.U32 R13, RZ, RZ, 0x40000040 ;  /* 0x40000040ff0d7424 */ /* 0x000fe200078e00ff */
[----:B------:R-:W-:Y:S02]  /*c190*/  WARPGROUP.DEPBAR.LE gsb0, 0x0 ;  /* 0x00008000000079c5 */ /* 0x000fe40000010000 */
[----:B------:R-:W-:-:S06]  /*c1a0*/  WARPGROUP.ARRIVE ;  /* 0x00000000000079c5 */ /* 0x000fcc0000000000 */
        /* <DEDUP_REMOVED lines=11> */
.L_x_5301:
[----:B------:R-:W2:Y:S01]  /*c260*/  LDL R0, [R1+0x10] ;  /* 0x0000100001007983 */ /* 0x000ea20000100800 */
[----:B------:R-:W0:Y:S01]  /*c270*/  LDC R12, c[0x0][0x448] ;  /* 0x00011200ff0c7b82 */ /* 0x000e220000000800 */
[----:B------:R-:W-:Y:S01]  /*c280*/  ULDC UR4, c[0x0][0xa80] ;  /* 0x0002a00000047ab9 */ /* 0x000fe20000000800 */
[----:B------:R-:W-:Y:S01]  /*c290*/  LOP3.LUT R22, R22, 0xffffffef, RZ, 0xc0, !PT ;  /* 0xffffffef16167812 */ /* 0x000fe200078ec0ff */
[----:B------:R-:W3:Y:S01]  /*c2a0*/  LDL R56, [R1] ;  /* 0x0000000001387983 */ /* 0x000ee20000100800 */
[----:B0-----:R-:W-:-:S13]  /*c2b0*/  ISETP.NE.AND P5, PT, R12, 0x1, PT ;  /* 0x000000010c00780c */ /* 0x001fda0003fa5270 */
[----:B------:R-:W0:Y:S01]  /*c2c0*/  @P5 LDC R13, c[0x0][0x44c] ;  /* 0x00011300ff0d5b82 */ /* 0x000e220000000800 */
[----:B------:R-:W-:-:S07]  /*c2d0*/  @P5 LOP3.LUT R22, R22, 0x10, RZ, 0xfc, !PT ;  /* 0x0000001016165812 */ /* 0x000fce00078efcff */
[----:B------:R-:W1:Y:S01]  /*c2e0*/  @P5 LDC R15, c[0x0][0x450] ;  /* 0x00011400ff0f5b82 */ /* 0x000e620000000800 */
[----:B--2---:R-:W-:-:S04]  /*c2f0*/  IMAD.IADD R0, R0, 0x1, R213 ;  /* 0x0000000100007824 */ /* 0x004fc800078e02d5 */
[----:B0-----:R-:W-:-:S05]  /*c300*/  @P5 IMAD.HI.U32 R12, R0, R13, RZ ;  /* 0x0000000d000c5227 */ /* 0x001fca00078e00ff */
[----:B-1----:R-:W-:-:S05]  /*c310*/  @P5 SHF.R.U32.HI R0, RZ, R15, R12 ;  /* 0x0000000fff005219 */ /* 0x002fca000001160c */
[----:B------:R-:W0:Y:S01]  /*c320*/  SHFL.IDX PT, R14, R0, RZ, 0x1c1f ;  /* 0x001c1fff000e7589 */ /* 0x000e2200000e0000 */
[----:B------:R-:W-:-:S05]  /*c330*/  IMAD R12, R168, -0x40, R21 ;  /* 0xffffffc0a80c7824 */ /* 0x000fca00078e0215 */
[----:B------:R-:W-:Y:S02]  /*c340*/  IADD3 R13, R211, 0x1, R12 ;  /* 0x00000001d30d7810 */ /* 0x000fe40007ffe00c */
[----:B------:R-:W-:Y:S02]  /*c350*/  IADD3 R12, -R193, R12, R211 ;  /* 0x0000000cc10c7210 */ /* 0x000fe40007ffe1d3 */
        /* <DEDUP_REMOVED lines=12> */
[----:B------:R-:W-:Y:S02]  /*c420*/  FMNMX.FTZ R24, R57, R24, !PT ;  /* 0x0000001839187209 */ /* 0x000fe40007810000 */
        /* <DEDUP_REMOVED lines=17> */
[----:B------:R-:W-:Y:S01]  /*c540*/  FMNMX.FTZ R24, R63, R24, !PT ;  /* 0x000000183f187209 */ /* 0x000fe20007810000 */
[----:B------:R-:W0:Y:S01]  /*c550*/  SHFL.IDX PT, R0, R0, 0x1, 0x1c1f ;  /* 0x003c1f0000007f89 */ /* 0x000e2200000e0000 */
        /* <DEDUP_REMOVED lines=15> */
[----:B------:R-:W-:Y:S02]  /*c650*/  FSEL R53, R53, -INF , P1 ;  /* 0xff80000035357808 */ /* 0x000fe40000800000 */
[----:B------:R-:W-:Y:S02]  /*c660*/  FMNMX.FTZ R24, R69, R24, !PT ;  /* 0x0000001845187209 */ /* 0x000fe40007810000 */
[----:B0-----:R-:W-:Y:S02]  /*c670*/  VIADDMNMX R14, R0, R13, R12, PT ;  /* 0x0000000d000e7246 */ /* 0x001fe4000380010c */
        /* <DEDUP_REMOVED lines=21> */
[----:B------:R-:W-:Y:S02]  /*c7d0*/  FSEL R81, R38, -INF , P2 ;  /* 0xff80000026517808 */ /* 0x000fe40001000000 */
[----:B------:R-:W-:Y:S01]  /*c7e0*/  FMNMX.FTZ R0, R79, R0, !PT ;  /* 0x000000004f007209 */ /* 0x000fe20007810000 */
[----:B------:R-:W0:Y:S01]  /*c7f0*/  SHFL.BFLY PT, R12, R21, 0x1, 0x1f ;  /* 0x0c201f00150c7f89 */ /* 0x000e2200000e0000 */
        /* <DEDUP_REMOVED lines=21> */
[----:B0-----:R-:W-:Y:S01]  /*c950*/  FMNMX.FTZ R13, R21, R12, !PT ;  /* 0x0000000c150d7209 */ /* 0x001fe20007810000 */
[----:B------:R-:W-:Y:S01]  /*c960*/  IMAD.U32 R12, RZ, RZ, UR4 ;  /* 0x00000004ff0c7e24 */ /* 0x000fe2000f8e00ff */
[----:B------:R-:W-:Y:S02]  /*c970*/  ISETP.GT.AND P2, PT, R14, 0x39, PT ;  /* 0x000000390e00780c */ /* 0x000fe40003f44270 */
[----:B------:R-:W-:Y:S02]  /*c980*/  FSEL R91, R54, -INF , P1 ;  /* 0xff800000365b7808 */ /* 0x000fe40000800000 */
[----:B------:R-:W-:Y:S01]  /*c990*/  FMNMX.FTZ R0, R51, R0, !PT ;  /* 0x0000000033007209 */ /* 0x000fe20007810000 */
[C---:B------:R-:W-:Y:S01]  /*c9a0*/  FMUL.FTZ R21, R13.reuse, R12 ;  /* 0x0000000c0d157220 */ /* 0x040fe20000410000 */
[----:B------:R-:W-:Y:S02]  /*c9b0*/  FSETP.NEU.FTZ.AND P4, PT, R13, -INF , PT ;  /* 0xff8000000d00780b */ /* 0x000fe40003f9d000 */
[----:B------:R-:W-:-:S02]  /*c9c0*/  FSEL R55, R55, -INF , P2 ;  /* 0xff80000037377808 */ /* 0x000fc40001000000 */
[----:B------:R-:W-:Y:S02]  /*c9d0*/  FMNMX.FTZ R0, R91, R0, !PT ;  /* 0x000000005b007209 */ /* 0x000fe40007810000 */
[----:B------:R-:W-:Y:S02]  /*c9e0*/  FSEL R24, R21, RZ, P4 ;  /* 0x000000ff15187208 */ /* 0x000fe40002000000 */
[----:B------:R-:W-:-:S03]  /*c9f0*/  FMNMX.FTZ R0, R55, R0, !PT ;  /* 0x0000000037007209 */ /* 0x000fc60007810000 */
[----:B------:R-:W-:Y:S02]  /*ca00*/  FFMA.FTZ R164, R15, R12, -R24 ;  /* 0x0000000c0fa47223 */ /* 0x000fe40000010818 */
[----:B------:R-:W0:Y:S02]  /*ca10*/  SHFL.BFLY PT, R15, R0, 0x2, 0x1f ;  /* 0x0c401f00000f7f89 */ /* 0x000e2400000e0000 */
[----:B0-----:R-:W-:-:S05]  /*ca20*/  FMNMX.FTZ R14, R0, R15, !PT ;  /* 0x0000000f000e7209 */ /* 0x001fca0007810000 */
[----:B------:R-:W0:Y:S01]  /*ca30*/  SHFL.BFLY PT, R15, R14, 0x1, 0x1f ;  /* 0x0c201f000e0f7f89 */ /* 0x000e2200000e0000 */
[-CC-:B------:R-:W-:Y:S01]  /*ca40*/  FFMA.FTZ R21, R25, R12.reuse, -R24.reuse ;  /* 0x0000000c19157223 */ /* 0x180fe20000010818 */
[-CC-:B------:R-:W-:Y:S01]  /*ca50*/  FFMA.FTZ R25, R33, R12.reuse, -R24.reuse ;  /* 0x0000000c21197223 */ /* 0x180fe20000010818 */
[-CC-:B------:R-:W-:Y:S01]  /*ca60*/  FFMA.FTZ R166, R57, R12.reuse, -R24.reuse ;  /* 0x0000000c39a67223 */ /* 0x180fe20000010818 */
[----:B------:R-:W-:Y:S01]  /*ca70*/  MUFU.EX2 R164, R164 ;  /* 0x000000a400a47308 */ /* 0x000fe20000000800 */
[----:B------:R-:W-:Y:S01]  /*ca80*/  FFMA.FTZ R29, R29, R12, -R24 ;  /* 0x0000000c1d1d7223 */ /* 0x000fe20000010818 */
[----:B0-----:R-:W-:-:S04]  /*ca90*/  FMNMX.FTZ R15, R14, R15, !PT ;  /* 0x0000000f0e0f7209 */ /* 0x001fc80007810000 */
[C---:B------:R-:W-:Y:S01]  /*caa0*/  FSETP.NEU.FTZ.AND P1, PT, R15.reuse, -INF , PT ;  /* 0xff8000000f00780b */ /* 0x040fe20003f3d000 */
[----:B------:R-:W-:Y:S01]  /*cab0*/  FMUL.FTZ R0, R15, R12 ;  /* 0x0000000c0f007220 */ /* 0x000fe20000410000 */
[----:B------:R-:W0:Y:S04]  /*cac0*/  MUFU.EX2 R21, R21 ;  /* 0x0000001500157308 */ /* 0x000e280000000800 */
[----:B------:R-:W-:-:S04]  /*cad0*/  FSEL R0, R0, RZ, P1 ;  /* 0x000000ff00007208 */ /* 0x000fc80000800000 */
[----:B------:R1:W-:Y:S01]  /*cae0*/  MUFU.EX2 R57, R25 ;  /* 0x0000001900397308 */ /* 0x0003e20000000800 */
[-CC-:B------:R-:W-:Y:S01]  /*caf0*/  FFMA.FTZ R71, R71, R12.reuse, -R0.reuse ;  /* 0x0000000c47477223 */ /* 0x180fe20000010800 */
[-CC-:B------:R-:W-:Y:S01]  /*cb00*/  FFMA.FTZ R27, R27, R12.reuse, -R0.reuse ;  /* 0x0000000c1b1b7223 */ /* 0x180fe20000010800 */
[-C--:B------:R-:W-:Y:S01]  /*cb10*/  FFMA.FTZ R73, R73, R12.reuse, -R0 ;  /* 0x0000000c49497223 */ /* 0x080fe20000010800 */
[----:B------:R-:W-:Y:S01]  /*cb20*/  FFMA.FTZ R160, R59, R12, -R24 ;  /* 0x0000000c3ba07223 */ /* 0x000fe20000010818 */
[----:B-1----:R-:W-:-:S03]  /*cb30*/  VIADD R25, R20, 0x38840 ;  /* 0x0003884014197836 */ /* 0x002fc60000000000 */
[----:B------:R-:W1:Y:S02]  /*cb40*/  MUFU.EX2 R166, R166 ;  /* 0x000000a600a67308 */ /* 0x000e640000000800 */
[----:B------:R-:W-:-:S06]  /*cb50*/  PRMT R25, R190, 0x654, R25 ;  /* 0x00000654be197816 */ /* 0x000fcc0000000019 */
[----:B------:R-:W-:Y:S01]  /*cb60*/  MUFU.EX2 R71, R71 ;  /* 0x0000004700477308 */ /* 0x000fe20000000800 */
[----:B------:R2:W-:Y:S01]  /*cb70*/  SYNCS.ARRIVE.TRANS64.RED.A1T0 RZ, [R25+URZ], RZ ;  /* 0x000000ff19ff79a7 */ /* 0x0005e2000810043f */
[----:B------:R-:W-:-:S06]  /*cb80*/  FFMA.FTZ R75, R75, R12, -R0 ;  /* 0x0000000c4b4b7223 */ /* 0x000fcc0000010800 */
[----:B------:R4:W5:Y:S01]  /*cb90*/  MUFU.EX2 R14, R27 ;  /* 0x0000001b000e7308 */ /* 0x0009620000000800 */
[----:B--2---:R-:W-:Y:S02]  /*cba0*/  IMAD.MOV.U32 R25, RZ, RZ, 0x40000040 ;  /* 0x40000040ff197424 */ /* 0x004fe400078e00ff */
[----:B------:R-:W-:-:S05]  /*cbb0*/  FFMA.FTZ R77, R77, R12, -R0 ;  /* 0x0000000c4d4d7223 */ /* 0x000fca0000010800 */
[----:B------:R-:W2:Y:S01]  /*cbc0*/  MUFU.EX2 R29, R29 ;  /* 0x0000001d001d7308 */ /* 0x000ea20000000800 */
[----:B------:R-:W-:Y:S01]  /*cbd0*/  R2UR UR7, R25 ;  /* 0x00000000190772ca */ /* 0x000fe200000e0000 */
[----:B------:R-:W-:-:S06]  /*cbe0*/  FFMA.FTZ R162, R61, R12, -R24 ;  /* 0x0000000c3da27223 */ /* 0x000fcc0000010818 */
[----:B------:R-:W3:Y:S01]  /*cbf0*/  MUFU.EX2 R73, R73 ;  /* 0x0000004900497308 */ /* 0x000ee20000000800 */
[----:B0-----:R-:W-:-:S07]  /*cc00*/  FADD.FTZ R25, R164, R21 ;  /* 0x00000015a4197221 */ /* 0x001fce0000010000 */
[----:B------:R-:W0:Y:S01]  /*cc10*/  MUFU.EX2 R160, R160 ;  /* 0x000000a000a07308 */ /* 0x000e220000000800 */
[----:B------:R-:W-:Y:S01]  /*cc20*/  FFMA.FTZ R79, R79, R12, -R0 ;  /* 0x0000000c4f4f7223 */ /* 0x000fe20000010800 */
[----:B----4-:R-:W-:-:S06]  /*cc30*/  IMAD.MOV.U32 R27, RZ, RZ, 0x40000040 ;  /* 0x40000040ff1b7424 */ /* 0x010fcc00078e00ff */
[----:B------:R-:W4:Y:S01]  /*cc40*/  MUFU.EX2 R28, R75 ;  /* 0x0000004b001c7308 */ /* 0x000f220000000800 */
[-CC-:B------:R-:W-:Y:S01]  /*cc50*/  FFMA.FTZ R31, R37, R12.reuse, -R24.reuse ;  /* 0x0000000c251f7223 */ /* 0x180fe20000010818 */
[----:B-1----:R-:W-:Y:S01]  /*cc60*/  FADD.FTZ R36, R166, R25 ;  /* 0x00000019a6247221 */ /* 0x002fe20000010000 */
[-CC-:B------:R-:W-:Y:S01]  /*cc70*/  FFMA.FTZ R156, R63, R12.reuse, -R24.reuse ;  /* 0x0000000c3f9c7223 */ /* 0x180fe20000010818 */
[----:B------:R-:W-:-:S04]  /*cc80*/  FFMA.FTZ R33, R41, R12, -R24 ;  /* 0x0000000c29217223 */ /* 0x000fc80000010818 */
[----:B------:R-:W1:Y:S01]  /*cc90*/  MUFU.EX2 R77, R77 ;  /* 0x0000004d004d7308 */ /* 0x000e620000000800 */
[-CC-:B------:R-:W-:Y:S01]  /*cca0*/  FFMA.FTZ R158, R65, R12.reuse, -R24.reuse ;  /* 0x0000000c419e7223 */ /* 0x180fe20000010818 */
[-CC-:B------:R-:W-:Y:S01]  /*ccb0*/  FFMA.FTZ R35, R45, R12.reuse, -R24.reuse ;  /* 0x0000000c2d237223 */ /* 0x180fe20000010818 */
[-CC-:B------:R-:W-:Y:S01]  /*ccc0*/  FFMA.FTZ R152, R67, R12.reuse, -R24.reuse ;  /* 0x0000000c43987223 */ /* 0x180fe20000010818 */
[-CC-:B------:R-:W-:Y:S01]  /*ccd0*/  FFMA.FTZ R37, R49, R12.reuse, -R24.reuse ;  /* 0x0000000c31257223 */ /* 0x180fe20000010818 */
[-CC-:B------:R-:W-:Y:S01]  /*cce0*/  FFMA.FTZ R154, R69, R12.reuse, -R24.reuse ;  /* 0x0000000c459a7223 */ /* 0x180fe20000010818 */
[-C--:B------:R-:W-:Y:S01]  /*ccf0*/  FFMA.FTZ R39, R53, R12.reuse, -R24 ;  /* 0x0000000c35277223 */ /* 0x080fe20000010818 */
        /* <DEDUP_REMOVED lines=11> */
[----:B------:R-:W-:Y:S01]  /*cdb0*/  FFMA.FTZ R55, R55, R12, -R0 ;  /* 0x0000000c37377223 */ /* 0x000fe20000010800 */
[----:B------:R-:W-:-:S02]  /*cdc0*/  IMAD R24, R19, 0x1000, R209 ;  /* 0x0000100013187824 */ /* 0x000fc400078e02d1 */
[----:B-----5:R-:W-:Y:S01]  /*cdd0*/  FADD.FTZ R0, R71, R14 ;  /* 0x0000000e47007221 */ /* 0x020fe20000010000 */
[----:B------:R-:W-:Y:S01]  /*cde0*/  R2UR UR11, R27 ;  /* 0x000000001b0b72ca */ /* 0x000fe200000e0000 */
[----:B--2---:R-:W-:Y:S01]  /*cdf0*/  FADD.FTZ R27, R29, R36 ;  /* 0x000000241d1b7221 */ /* 0x004fe20000010000 */
[----:B------:R-:W-:Y:S01]  /*ce00*/  VIADD R26, R24, 0x80 ;  /* 0x00000080181a7836 */ /* 0x000fe20000000000 */
[----:B------:R-:W2:Y:S01]  /*ce10*/  MUFU.EX2 R31, R31 ;  /* 0x0000001f001f7308 */ /* 0x000ea20000000800 */
[----:B---3--:R-:W-:Y:S01]  /*ce20*/  FADD.FTZ R25, R73, R0 ;  /* 0x0000000049197221 */ /* 0x008fe20000010000 */
[----:B0-----:R-:W-:Y:S01]  /*ce30*/  FADD.FTZ R38, R160, R27 ;  /* 0x0000001ba0267221 */ /* 0x001fe20000010000 */
[----:B------:R-:W-:Y:S01]  /*ce40*/  IMAD.MOV.U32 R27, RZ, RZ, 0x40000040 ;  /* 0x40000040ff1b7424 */ /* 0x000fe200078e00ff */
[----:B------:R-:W-:Y:S01]  /*ce50*/  R2UR UR10, R26 ;  /* 0x000000001a0a72ca */ /* 0x000fe200000e0000 */
[----:B----4-:R-:W-:-:S03]  /*ce60*/  FADD.FTZ R36, R28, R25 ;  /* 0x000000191c247221 */ /* 0x010fc60000010000 */
[----:B------:R-:W0:Y:S01]  /*ce70*/  MUFU.EX2 R81, R81 ;  /* 0x0000005100517308 */ /* 0x000e220000000800 */
[----:B------:R-:W-:Y:S01]  /*ce80*/  VIADD R26, R24, 0x100 ;  /* 0x00000100181a7836 */ /* 0x000fe20000000000 */
[----:B------:R-:W-:Y:S01]  /*ce90*/  R2UR UR15, R27 ;  /* 0x000000001b0f72ca */ /* 0x000fe200000e0000 */
[----:B-1----:R-:W-:-:S05]  /*cea0*/  FADD.FTZ R25, R77, R36 ;  /* 0x000000244d197221 */ /* 0x002fca0000010000 */
[----:B------:R-:W1:Y:S01]  /*ceb0*/  MUFU.EX2 R156, R156 ;  /* 0x0000009c009c7308 */ /* 0x000e620000000800 */
[----:B------:R-:W-:Y:S01]  /*cec0*/  FADD.FTZ R27, R57, R38 ;  /* 0x00000026391b7221 */ /* 0x000fe20000010000 */
[----:B------:R-:W-:-:S06]  /*ced0*/  R2UR UR14, R26 ;  /* 0x000000001a0e72ca */ /* 0x000fcc00000e0000 */
[----:B------:R-:W3:Y:S01]  /*cee0*/  MUFU.EX2 R32, R83 ;  /* 0x0000005300207308 */ /* 0x000ee20000000800 */
[----:B------:R-:W-:Y:S01]  /*cef0*/  FADD.FTZ R26, R30, R25 ;  /* 0x000000191e1a7221 */ /* 0x000fe20000010000 */
[----:B------:R-:W-:-:S06]  /*cf00*/  FADD.FTZ R36, R162, R27 ;  /* 0x0000001ba2247221 */ /* 0x000fcc0000010000 */
[----:B------:R-:W4:Y:S01]  /*cf10*/  MUFU.EX2 R33, R33 ;  /* 0x0000002100217308 */ /* 0x000f220000000800 */
[----:B------:R-:W-:Y:S01]  /*cf20*/  IMAD.MOV.U32 R25, RZ, RZ, 0x40000040 ;  /* 0x40000040ff197424 */ /* 0x000fe200078e00ff */
[----:B------:R-:W-:-:S06]  /*cf30*/  F2FP.BF16.F32.PACK_AB R164, R21, R164 ;  /* 0x000000a415a4723e */ /* 0x000fcc00000010ff */
[----:B------:R-:W5:Y:S01]  /*cf40*/  MUFU.EX2 R85, R85 ;  /* 0x0000005500557308 */ /* 0x000f620000000800 */
[----:B--2---:R-:W-:-:S07]  /*cf50*/  FADD.FTZ R21, R31, R36 ;  /* 0x000000241f157221 */ /* 0x004fce0000010000 */
[----:B------:R-:W2:Y:S01]  /*cf60*/  MUFU.EX2 R158, R158 ;  /* 0x0000009e009e7308 */ /* 0x000ea20000000800 */
[----:B------:R-:W-:Y:S01]  /*cf70*/  R2UR UR19, R25 ;  /* 0x00000000191372ca */ /* 0x000fe200000e0000 */
[----:B0-----:R-:W-:Y:S01]  /*cf80*/  FADD.FTZ R25, R81, R26 ;  /* 0x0000001a51197221 */ /* 0x001fe20000010000 */
[----:B-1----:R-:W-:-:S05]  /*cf90*/  FADD.FTZ R36, R156, R21 ;  /* 0x000000159c247221 */ /* 0x002fca0000010000 */
[----:B------:R-:W0:Y:S01]  /*cfa0*/  MUFU.EX2 R34, R43 ;  /* 0x0000002b00227308 */ /* 0x000e220000000800 */
[----:B---3--:R-:W-:-:S07]  /*cfb0*/  FADD.FTZ R26, R32, R25 ;  /* 0x00000019201a7221 */ /* 0x008fce0000010000 */
[----:B------:R-:W1:Y:S01]  /*cfc0*/  MUFU.EX2 R35, R35 ;  /* 0x0000002300237308 */ /* 0x000e620000000800 */
[----:B------:R-:W-:Y:S01]  /*cfd0*/  R2UR UR6, R24 ;  /* 0x00000000180672ca */ /* 0x000fe200000e0000 */
[----:B----4-:R-:W-:-:S06]  /*cfe0*/  FADD.FTZ R25, R33, R36 ;  /* 0x0000002421197221 */ /* 0x010fcc0000010000 */
[----:B------:R-:W3:Y:S01]  /*cff0*/  MUFU.EX2 R87, R87 ;  /* 0x0000005700577308 */ /* 0x000ee20000000800 */
[----:B------:R-:W-:Y:S02]  /*d000*/  VIADD R24, R24, 0x180 ;  /* 0x0000018018187836 */ /* 0x000fe40000000000 */
[----:B-----5:R-:W-:Y:S01]  /*d010*/  FADD.FTZ R21, R85, R26 ;  /* 0x0000001a55157221 */ /* 0x020fe20000010000 */
[----:B--2---:R-:W-:-:S04]  /*d020*/  FADD.FTZ R26, R158, R25 ;  /* 0x000000199e1a7221 */ /* 0x004fc80000010000 */
[----:B------:R-:W2:Y:S01]  /*d030*/  MUFU.EX2 R0, R47 ;  /* 0x0000002f00007308 */ /* 0x000ea20000000800 */
[----:B------:R-:W-:-:S07]  /*d040*/  R2UR UR18, R24 ;  /* 0x00000000181272ca */ /* 0x000fce00000e0000 */
[----:B------:R-:W4:Y:S01]  /*d050*/  MUFU.EX2 R152, R152 ;  /* 0x0000009800987308 */ /* 0x000f220000000800 */
[----:B------:R-:W-:Y:S01]  /*d060*/  F2FP.BF16.F32.PACK_AB R165, R14, R71 ;  /* 0x000000470ea5723e */ /* 0x000fe200000010ff */
[----:B0-----:R-:W-:-:S06]  /*d070*/  FADD.FTZ R14, R34, R21 ;  /* 0x00000015220e7221 */ /* 0x001fcc0000010000 */
[----:B------:R-:W0:Y:S01]  /*d080*/  MUFU.EX2 R89, R89 ;  /* 0x0000005900597308 */ /* 0x000e220000000800 */
[----:B-1----:R-:W-:-:S07]  /*d090*/  FADD.FTZ R25, R35, R26 ;  /* 0x0000001a23197221 */ /* 0x002fce0000010000 */
[----:B------:R-:W1:Y:S01]  /*d0a0*/  MUFU.EX2 R37, R37 ;  /* 0x0000002500257308 */ /* 0x000e620000000800 */
[----:B---3--:R-:W-:-:S07]  /*d0b0*/  FADD.FTZ R21, R87, R14 ;  /* 0x0000000e57157221 */ /* 0x008fce0000010000 */
[----:B------:R-:W3:Y:S01]  /*d0c0*/  MUFU.EX2 R24, R51 ;  /* 0x0000003300187308 */ /* 0x000ee20000000800 */
[----:B--2---:R-:W-:-:S07]  /*d0d0*/  FADD.FTZ R14, R0, R21 ;  /* 0x00000015000e7221 */ /* 0x004fce0000010000 */
[----:B------:R-:W2:Y:S01]  /*d0e0*/  MUFU.EX2 R154, R154 ;  /* 0x0000009a009a7308 */ /* 0x000ea20000000800 */
[----:B------:R-:W-:-:S07]  /*d0f0*/  F2FP.BF16.F32.PACK_AB R167, R28, R73 ;  /* 0x000000491ca7723e */ /* 0x000fce00000010ff */
[----:B------:R-:W-:Y:S08]  /*d100*/  MUFU.EX2 R39, R39 ;  /* 0x0000002700277308 */ /* 0x000ff00000000800 */
[----:B------:R-:W5:Y:S08]  /*d110*/  MUFU.EX2 R91, R91 ;  /* 0x0000005b005b7308 */ /* 0x000f700000000800 */
[----:B------:R-:W5:Y:S01]  /*d120*/  MUFU.EX2 R26, R55 ;  /* 0x00000037001a7308 */ /* 0x000f620000000800 */
[----:B----4-:R-:W-:Y:S01]  /*d130*/  FADD.FTZ R28, R152, R25 ;  /* 0x00000019981c7221 */ /* 0x010fe20000010000 */
[----:B0-----:R-:W-:Y:S01]  /*d140*/  FADD.FTZ R21, R89, R14 ;  /* 0x0000000e59157221 */ /* 0x001fe20000010000 */
[----:B------:R-:W-:Y:S01]  /*d150*/  F2FP.BF16.F32.PACK_AB R166, R29, R166 ;  /* 0x000000a61da6723e */ /* 0x000fe200000010ff */
[----:B------:R-:W-:Y:S01]  /*d160*/  BAR.SYNC.DEFER_BLOCKING 0xf, 0x100 ;  /* 0x03c4000000007b1d */ /* 0x000fe20000010000 */
[----:B-1----:R-:W-:Y:S01]  /*d170*/  FADD.FTZ R25, R37, R28 ;  /* 0x0000001c25197221 */ /* 0x002fe20000010000 */
[----:B---3--:R-:W-:Y:S01]  /*d180*/  FADD.FTZ R14, R24, R21 ;  /* 0x00000015180e7221 */ /* 0x008fe20000010000 */
[----:B------:R-:W-:-:S02]  /*d190*/  F2FP.BF16.F32.PACK_AB R160, R57, R160 ;  /* 0x000000a039a0723e */ /* 0x000fc400000010ff */
[----:B------:R-:W-:Y:S02]  /*d1a0*/  F2FP.BF16.F32.PACK_AB R161, R30, R77 ;  /* 0x0000004d1ea1723e */ /* 0x000fe400000010ff */
[----:B------:R-:W-:Y:S02]  /*d1b0*/  F2FP.BF16.F32.PACK_AB R162, R31, R162 ;  /* 0x000000a21fa2723e */ /* 0x000fe400000010ff */
[----:B------:R-:W-:Y:S02]  /*d1c0*/  F2FP.BF16.F32.PACK_AB R163, R32, R81 ;  /* 0x0000005120a3723e */ /* 0x000fe400000010ff */
[----:B------:R-:W-:Y:S01]  /*d1d0*/  F2FP.BF16.F32.PACK_AB R159, R0, R87 ;  /* 0x00000057009f723e */ /* 0x000fe200000010ff */
[----:B--2---:R-:W-:Y:S01]  /*d1e0*/  FADD.FTZ R0, R154, R25 ;  /* 0x000000199a007221 */ /* 0x004fe20000010000 */
[----:B------:R-:W-:Y:S02]  /*d1f0*/  F2FP.BF16.F32.PACK_AB R156, R33, R156 ;  /* 0x0000009c219c723e */ /* 0x000fe400000010ff */
[----:B------:R-:W-:-:S02]  /*d200*/  F2FP.BF16.F32.PACK_AB R157, R34, R85 ;  /* 0x00000055229d723e */ /* 0x000fc400000010ff */
[----:B------:R-:W-:Y:S01]  /*d210*/  F2FP.BF16.F32.PACK_AB R158, R35, R158 ;  /* 0x0000009e239e723e */ /* 0x000fe200000010ff */
[----:B-----5:R-:W-:Y:S01]  /*d220*/  FADD.FTZ R21, R91, R14 ;  /* 0x0000000e5b157221 */ /* 0x020fe20000010000 */
[----:B------:R-:W-:Y:S02]  /*d230*/  F2FP.BF16.F32.PACK_AB R152, R37, R152 ;  /* 0x000000982598723e */ /* 0x000fe400000010ff */
[----:B------:R-:W-:Y:S02]  /*d240*/  F2FP.BF16.F32.PACK_AB R153, R24, R89 ;  /* 0x000000591899723e */ /* 0x000fe400000010ff */
[C---:B------:R-:W-:Y:S02]  /*d250*/  F2FP.BF16.F32.PACK_AB R154, R39.reuse, R154 ;  /* 0x0000009a279a723e */ /* 0x040fe400000010ff */
[C---:B------:R-:W-:Y:S01]  /*d260*/  F2FP.BF16.F32.PACK_AB R155, R26.reuse, R91 ;  /* 0x0000005b1a9b723e */ /* 0x040fe200000010ff */
[----:B------:R-:W-:Y:S01]  /*d270*/  STSM.16.M88.4 [R227+0x36400], R164 ;  /* 0x036400a4e3007844 */ /* 0x000fe20000000200 */
[----:B------:R-:W-:Y:S01]  /*d280*/  FADD.FTZ R0, R39, R0 ;  /* 0x0000000027007221 */ /* 0x000fe20000010000 */
[----:B------:R-:W-:-:S02]  /*d290*/  FADD.FTZ R14, R26, R21 ;  /* 0x000000151a0e7221 */ /* 0x000fc40000010000 */
[----:B------:R-:W-:Y:S04]  /*d2a0*/  STSM.16.M88.4 [R228], R160 ;  /* 0x000000a0e4007844 */ /* 0x000fe80000000200 */
[----:B------:R0:W-:Y:S04]  /*d2b0*/  STSM.16.M88.4 [R56], R156 ;  /* 0x0000009c38007844 */ /* 0x0001e80000000200 */
[----:B------:R1:W-:Y:S01]  /*d2c0*/  STSM.16.M88.4 [R229], R152 ;  /* 0x00000098e5007844 */ /* 0x0003e20000000200 */
[----:B0-----:R-:W-:-:S06]  /*d2d0*/  WARPGROUP.ARRIVE ;  /* 0x00000000000079c5 */ /* 0x001fcc0000000000 */
        /* <DEDUP_REMOVED lines=24> */
.L_x_5302:
[----:B------:R-:W-:Y:S01]  /*d460*/  VIADD R20, R20, 0x38860 ;  /* 0x0003886014147836 */ /* 0x000fe20000000000 */
[----:B------:R-:W0:Y:S01]  /*d470*/  @P5 LDC R21, c[0x0][0x44c] ;  /* 0x00011300ff155b82 */ /* 0x000e220000000800 */
[----:B------:R-:W-:Y:S01]  /*d480*/  IMAD.MOV.U32 R152, RZ, RZ, R213 ;  /* 0x000000ffff987224 */ /* 0x000fe200078e00d5 */
[----:B------:R-:W-:Y:S01]  /*d490*/  ULDC UR36, c[0x0][0xa80] ;  /* 0x0002a00000247ab9 */ /* 0x000fe20000000800 */
[----:B------:R-:W-:Y:S01]  /*d4a0*/  ULDC UR37, c[0x0][0xa80] ;  /* 0x0002a00000257ab9 */ /* 0x000fe20000000800 */
[----:B------:R-:W-:Y:S01]  /*d4b0*/  PRMT R20, R190, 0x654, R20 ;  /* 0x00000654be147816 */ /* 0x000fe20000000014 */
[----:B------:R-:W-:Y:S03]  /*d4c0*/  BSSY B1, `(.L_x_5303) ;  /* 0x0000397000017945 */ /* 0x000fe60003800000 */
[----:B------:R1:W-:Y:S02]  /*d4d0*/  SYNCS.ARRIVE.TRANS64.RED.A1T0 RZ, [R20+URZ], RZ ;  /* 0x000000ff14ff79a7 */ /* 0x0003e4000810043f */
[----:B-1----:R-:W1:Y:S01]  /*d4e0*/  @P5 LDC R20, c[0x0][0x450] ;  /* 0x00011400ff145b82 */ /* 0x002e620000000800 */
[----:B0-----:R-:W-:-:S05]  /*d4f0*/  @P5 IMAD.HI.U32 R21, R213, R21, RZ ;  /* 0x00000015d5155227 */ /* 0x001fca00078e00ff */
[----:B-1----:R-:W-:-:S04]  /*d500*/  @P5 SHF.R.U32.HI R152, RZ, R20, R21 ;  /* 0x00000014ff985219 */ /* 0x002fc80000011615 */
[----:B------:R-:W-:-:S04]  /*d510*/  IADD3 R20, R152, R211, -R208 ;  /* 0x000000d398147210 */ /* 0x000fc80007ffe8d0 */
[----:B------:R-:W-:-:S04]  /*d520*/  SHF.R.S32.HI R21, RZ, 0x1f, R20 ;  /* 0x0000001fff157819 */ /* 0x000fc80000011414 */
[----:B------:R-:W-:Y:S01]  /*d530*/  LEA.HI R21, R21, R20, RZ, 0x6 ;  /* 0x0000001415157211 */ /* 0x000fe200078f30ff */
[----:B------:R-:W-:-:S03]  /*d540*/  VIADD R20, R168, 0xfffffffe ;  /* 0xfffffffea8147836 */ /* 0x000fc60000000000 */
[----:B------:R-:W-:-:S04]  /*d550*/  SHF.R.S32.HI R212, RZ, 0x6, R21 ;  /* 0x00000006ffd47819 */ /* 0x000fc80000011415 */
[----:B------:R-:W-:-:S04]  /*d560*/  VIMNMX R212, RZ, R212, !PT ;  /* 0x000000d4ffd47248 */ /* 0x000fc80007fe0100 */
[----:B------:R-:W-:-:S13]  /*d570*/  ISETP.GE.AND P1, PT, R20, R212, PT ;  /* 0x000000d41400720c */ /* 0x000fda0003f26270 */
[----:B------:R-:W-:Y:S05]  /*d580*/  @!P1 BRA `(.L_x_5304) ;  /* 0x0000003800289947 */ /* 0x000fea0003800000 */
[----:B------:R-:W-:Y:S01]  /*d590*/  BSSY B0, `(.L_x_5304) ;  /* 0x0000389000007945 */ /* 0x000fe20003800000 */
[----:B------:R-:W-:Y:S02]  /*d5a0*/  IMAD.MOV.U32 R198, RZ, RZ, R15 ;  /* 0x000000ffffc67224 */ /* 0x000fe400078e000f */
[----:B------:R-:W-:Y:S02]  /*d5b0*/  IMAD.MOV.U32 R196, RZ, RZ, R13 ;  /* 0x000000ffffc47224 */ /* 0x000fe400078e000d */
[----:B------:R-:W-:-:S07]  /*d5c0*/  IMAD.MOV.U32 R197, RZ, RZ, R19 ;  /* 0x000000ffffc57224 */ /* 0x000fce00078e0013 */
.L_x_5317:
[----:B------:R-:W-:-:S05]  /*d5d0*/  VIADD R19, R197, 0x1 ;  /* 0x00000001c5137836 */ /* 0x000fca0000000000 */
[----:B------:R-:W-:-:S04]  /*d5e0*/  ISETP.NE.AND P1, PT, R19, 0x2, PT ;  /* 0x000000021300780c */ /* 0x000fc80003f25270 */
[----:B------:R-:W-:Y:S02]  /*d5f0*/  SEL R12, RZ, 0x1, P1 ;  /* 0x00000001ff0c7807 */ /* 0x000fe40000800000 */
[----:B------:R-:W-:Y:S02]  /*d600*/  SEL R19, R19, RZ, P1 ;  /* 0x000000ff13137207 */ /* 0x000fe40000800000 */
[----:B------:R-:W-:Y:S01]  /*d610*/  LOP3.LUT R23, R23, R12, RZ, 0x3c, !PT ;  /* 0x0000000c17177212 */ /* 0x000fe200078e3cff */
[----:B0-----:R-:W-:Y:S06]  /*d620*/  @!P0 BRA `(.L_x_5305) ;  /* 0x0000000000048947 */ /* 0x001fec0003800000 */
[----:B------:R-:W-:Y:S01]  /*d630*/  BPT.TRAP 0x1 ;  /* 0x000000040000795c */ /* 0x000fe20000300000 */
.L_x_5305:
[----:B------:R-:W-:Y:S01]  /*d640*/  IMAD R21, R19, 0x8, R18 ;  /* 0x0000000813157824 */ /* 0x000fe200078e0212 */
[----:B------:R-:W-:-:S04]  /*d650*/  SHF.L.U32 R15, R23, 0x1f, RZ ;  /* 0x0000001f170f7819 */ /* 0x000fc800000006ff */
[----:B------:R0:W1:Y:S01]  /*d660*/  SYNCS.PHASECHK.TRANS64.TRYWAIT P1, [R21+URZ+0x38830], R15 ;  /* 0x0388300f150075a7 */ /* 0x000062000802017f */
[----:B------:R-:W-:Y:S05]  /*d670*/  @!P0 BRA `(.L_x_5306) ;  /* 0x0000000000048947 */ /* 0x000fea0003800000 */
[----:B------:R-:W-:Y:S01]  /*d680*/  BPT.TRAP 0x1 ;  /* 0x000000040000795c */ /* 0x000fe20000300000 */
.L_x_5306:
[----:B------:R-:W-:Y:S01]  /*d690*/  BSSY B2, `(.L_x_5307) ;  /* 0x0000006000027945 */ /* 0x000fe20003800000 */
[----:B------:R-:W-:Y:S02]  /*d6a0*/  IMAD R154, R19, 0x200, R199 ;  /* 0x00000200139a7824 */ /* 0x000fe400078e02c7 */
[----:B------:R-:W-:Y:S01]  /*d6b0*/  IMAD.MOV.U32 R155, RZ, RZ, 0x40000040 ;  /* 0x40000040ff9b7424 */ /* 0x000fe200078e00ff */
[----:B-1----:R-:W-:Y:S06]  /*d6c0*/  @P1 BRA `(.L_x_5308) ;  /* 0x0000000000081947 */ /* 0x002fec0003800000 */
[----:B------:R-:W1:Y:S02]  /*d6d0*/  SYNCS.PHASECHK.TRANS64.TRYWAIT P1, [R21+URZ+0x38830], R15 ;  /* 0x0388300f150075a7 */ /* 0x000e64000802017f */
[----:B-1----:R-:W-:Y:S05]  /*d6e0*/  @!P1 BRA `(.L_x_5309) ;  /* 0x0000013c00289947 */ /* 0x002fea0003800000 */
.L_x_5308:
[----:B------:R-:W-:Y:S05]  /*d6f0*/  BSYNC B2 ;  /* 0x0000000000027941 */ /* 0x000fea0003800000 */
.L_x_5307:
        /* <DEDUP_REMOVED lines=36> */
.L_x_5310:
[----:B------:R2:W3:Y:S01]  /*d940*/  SYNCS.PHASECHK.TRANS64.TRYWAIT P1, [R21+URZ+0x38850], R15 ;  /* 0x0388500f150075a7 */ /* 0x0004e2000802017f */
[----:B------:R-:W-:Y:S05]  /*d950*/  @!P0 BRA `(.L_x_5311) ;  /* 0x0000000000048947 */ /* 0x000fea0003800000 */
[----:B------:R-:W-:Y:S01]  /*d960*/  BPT.TRAP 0x1 ;  /* 0x000000040000795c */ /* 0x000fe20000300000 */
.L_x_5311:
[----:B------:R-:W-:Y:S04]  /*d970*/  BSSY B2, `(.L_x_5312) ;  /* 0x0000004000027945 */ /* 0x000fe80003800000 */
[----:B---3--:R-:W-:Y:S05]  /*d980*/  @P1 BRA `(.L_x_5313) ;  /* 0x0000000000081947 */ /* 0x008fea0003800000 */
[----:B------:R-:W3:Y:S02]  /*d990*/  SYNCS.PHASECHK.TRANS64.TRYWAIT P1, [R21+URZ+0x38850], R15 ;  /* 0x0388500f150075a7 */ /* 0x000ee4000802017f */
[----:B---3--:R-:W-:Y:S05]  /*d9a0*/  @!P1 BRA `(.L_x_5314) ;  /* 0x00000138008c9947 */ /* 0x008fea0003800000 */
.L_x_5313:
[----:B------:R-:W-:Y:S05]  /*d9b0*/  BSYNC B2 ;  /* 0x0000000000027941 */ /* 0x000fea0003800000 */
.L_x_5312:
        /* <DEDUP_REMOVED lines=11> */
[----:B------:R-:W-:Y:S02]  /*da70*/  IMAD.MOV.U32 R203, RZ, RZ, 0x40000040 ;  /* 0x40000040ffcb7424 */ /* 0x000fe400078e00ff */
[----:B------:R-:W-:Y:S02]  /*da80*/  VIADD R204, R2, 0x800 ;  /* 0x0000080002cc7836 */ /* 0x000fe40000000000 */
        /* <DEDUP_REMOVED lines=10> */
[----:B----4-:R-:W-:Y:S01]  /*db30*/  SHF.R.U32.HI R202, RZ, 0x7, R202 ;  /* 0x00000007ffca7819 */ /* 0x010fe200000116ca */
[----:B------:R-:W-:Y:S02]  /*db40*/  WARPGROUP.DEPBAR.LE gsb0, 0x0 ;  /* 0x00008000000079c5 */ /* 0x000fe40000010000 */
[----:B------:R-:W-:-:S08]  /*db50*/  WARPGROUP.ARRIVE ;  /* 0x00000000000079c5 */ /* 0x000fd00000000000 */
        /* <DEDUP_REMOVED lines=148> */
[----:B------:R-:W-:Y:S02]  /*e4a0*/  R2UR UR6, R12 ;  /* 0x000000000c0672ca */ /* 0x000fe400000e0000 */
[----:B------:R-:W-:Y:S01]  /*e4b0*/  R2UR UR7, R13 ;  /* 0x000000000d0772ca */ /* 0x000fe200000e0000 */
[----:B------:R-:W4:Y:S01]  /*e4c0*/  SHFL.IDX PT, R12, R202, RZ, 0x1f ;  /* 0x00001fffca0c7589 */ /* 0x000f2200000e0000 */
[----:B------:R-:W-:Y:S01]  /*e4d0*/  IMAD.MOV.U32 R13, RZ, RZ, 0x4 ;  /* 0x00000004ff0d7424 */ /* 0x000fe200078e00ff */
[----:B----4-:R-:W-:-:S04]  /*e4e0*/  ISETP.GT.AND P1, PT, R12, 0x7f, PT ;  /* 0x0000007f0c00780c */ /* 0x010fc80003f24270 */
[----:B------:R-:W-:Y:S02]  /*e4f0*/  SEL R12, RZ, 0x2, !P1 ;  /* 0x00000002ff0c7807 */ /* 0x000fe40004800000 */
[C---:B0123--:R-:W-:Y:S02]  /*e500*/  SEL R15, R13.reuse, 0x2, P1 ;  /* 0x000000020d0f7807 */ /* 0x04ffe40000800000 */
[----:B------:R-:W-:Y:S01]  /*e510*/  SEL R13, R13, 0x6, !P1 ;  /* 0x000000060d0d7807 */ /* 0x000fe20004800000 */
[----:B------:R-:W-:Y:S01]  /*e520*/  IMAD.IADD R202, R12, 0x1, R201 ;  /* 0x000000010cca7824 */ /* 0x000fe200078e02c9 */
        /* <DEDUP_REMOVED lines=155> */
[----:B------:R-:W-:Y:S02]  /*eee0*/  WARPGROUP.DEPBAR.LE gsb0, 0x0 ;  /* 0x00008000000079c5 */ /* 0x000fe40000010000 */
[----:B------:R-:W-:-:S10]  /*eef0*/  WARPGROUP.ARRIVE ;  /* 0x00000000000079c5 */ /* 0x000fd40000000000 */
[----:B------:R-:W-:Y:S01]  /*ef00*/  HGMMA.64x64x16.F32.BF16 R152, gdesc[UR4], R152, gsb0 ;  /* 0x00e00000049879f0 */ /* 0x000fe20008001898 */
[----:B------:R-:W-:Y:S01]  /*ef10*/  R2UR UR6, R202 ;  /* 0x00000000ca0672ca */ /* 0x000fe200000e0000 */
[C---:B------:R-:W-:Y:S01]  /*ef20*/  IMAD.IADD R202, R204.reuse, 0x1, R12 ;  /* 0x00000001ccca7824 */ /* 0x040fe200078e020c */
[----:B------:R-:W-:Y:S01]  /*ef30*/  R2UR UR7, R203 ;  /* 0x00000000cb0772ca */ /* 0x000fe200000e0000 */
[----:B------:R-:W-:Y:S02]  /*ef40*/  IMAD.MOV.U32 R203, RZ, RZ, 0x40000040 ;  /* 0x40000040ffcb7424 */ /* 0x000fe400078e00ff */
[----:B------:R-:W-:Y:S01]  /*ef50*/  IMAD.IADD R12, R204, 0x1, R13 ;  /* 0x00000001cc0c7824 */ /* 0x000fe200078e020d */
[----:B------:R-:W-:Y:S01]  /*ef60*/  R2UR UR4, R202 ;  /* 0x00000000ca0472ca */ /* 0x000fe200000e0000 */
[----:B------:R-:W-:Y:S01]  /*ef70*/  IMAD.IADD R202, R204, 0x1, R15 ;  /* 0x00000001ccca7824 */ /* 0x000fe200078e020f */
[----:B------:R-:W-:Y:S01]  /*ef80*/  R2UR UR5, R203 ;  /* 0x00000000cb0572ca */ /* 0x000fe200000e0000 */
[----:B------:R-:W-:Y:S01]  /*ef90*/  IMAD.MOV.U32 R203, RZ, RZ, 0x40000040 ;  /* 0x40000040ffcb7424 */ /* 0x000fe200078e00ff */
[----:B------:R-:W-:-:S02]  /*efa0*/  WARPGROUP.DEPBAR.LE gsb0, 0x0 ;  /* 0x00008000000079c5 */ /* 0x000fc40000010000 */
        /* <DEDUP_REMOVED lines=10> */
[----:B------:R-:W-:Y:S02]  /*f050*/  IMAD.MOV.U32 R203, RZ, RZ, 0x40000040 ;  /* 0x40000040ffcb7424 */ /* 0x000fe400078e00ff */
[----:B------:R-:W-:-:S05]  /*f060*/  IMAD.MOV.U32 R201, RZ, RZ, 0x40 ;  /* 0x00000040ffc97424 */ /* 0x000fca00078e00ff */
        /* <DEDUP_REMOVED lines=10> */
[----:B------:R-:W-:-:S04]  /*f110*/  SEL R13, R13, 0xf80, P1 ;  /* 0x00000f800d0d7807 */ /* 0x000fc80000800000 */
        /* <DEDUP_REMOVED lines=18> */
.L_x_5315:
[----:B------:R-:W2:Y:S01]  /*f240*/  LDL R12, [R1+0x10] ;  /* 0x00001000010c7983 */ /* 0x000ea20000100800 */
[----:B------:R-:W0:Y:S03]  /*f250*/  LDC R13, c[0x0][0x448] ;  /* 0x00011200ff0d7b82 */ /* 0x000e260000000800 */
[----:B------:R-:W3:Y:S01]  /*f260*/  LDL R202, [R1] ;  /* 0x0000000001ca7983 */ /* 0x000ee20000100800 */
[----:B0-----:R-:W-:-:S13]  /*f270*/  ISETP.NE.AND P1, PT, R13, 0x1, PT ;  /* 0x000000010d00780c */ /* 0x001fda0003f25270 */
[----:B------:R-:W0:Y:S08]  /*f280*/  @P1 LDC R15, c[0x0][0x44c] ;  /* 0x00011300ff0f1b82 */ /* 0x000e300000000800 */
[----:B------:R-:W1:Y:S01]  /*f290*/  @P1 LDC R13, c[0x0][0x450] ;  /* 0x00011400ff0d1b82 */ /* 0x000e620000000800 */
[----:B--2---:R-:W-:-:S04]  /*f2a0*/  IMAD.IADD R12, R12, 0x1, R213 ;  /* 0x000000010c0c7824 */ /* 0x004fc800078e02d5 */
[----:B0-----:R-:W-:-:S05]  /*f2b0*/  @P1 IMAD.HI.U32 R15, R12, R15, RZ ;  /* 0x0000000f0c0f1227 */ /* 0x001fca00078e00ff */
[----:B-1----:R-:W-:-:S05]  /*f2c0*/  @P1 SHF.R.U32.HI R12, RZ, R13, R15 ;  /* 0x0000000dff0c1219 */ /* 0x002fca000001160f */
[----:B------:R-:W-:Y:S04]  /*f2d0*/  SHFL.IDX PT, R13, R12, RZ, 0x1c1f ;  /* 0x001c1fff0c0d7589 */ /* 0x000fe800000e0000 */
[----:B------:R-:W0:Y:S01]  /*f2e0*/  SHFL.IDX PT, R12, R12, 0x1, 0x1c1f ;  /* 0x003c1f000c0c7f89 */ /* 0x000e2200000e0000 */
[----:B------:R-:W-:-:S04]  /*f2f0*/  IMAD.MOV.U32 R15, RZ, RZ, -0x40 ;  /* 0xffffffc0ff0f7424 */ /* 0x000fc800078e00ff */
[----:B------:R-:W-:-:S05]  /*f300*/  IMAD R15, R20, R15, 0x1 ;  /* 0x00000001140f7424 */ /* 0x000fca00078e020f */
[----:B------:R-:W-:-:S05]  /*f310*/  IADD3 R15, R211, R15, -R193 ;  /* 0x0000000fd30f7210 */ /* 0x000fca0007ffe8c1 */
[----:B------:R-:W-:-:S04]  /*f320*/  IMAD.IADD R15, R15, 0x1, -R208 ;  /* 0x000000010f0f7824 */ /* 0x000fc800078e0ad0 */
[----:B0-----:R-:W-:-:S05]  /*f330*/  IMAD.IADD R12, R15, 0x1, R12 ;  /* 0x000000010f0c7824 */ /* 0x001fca00078e020c */
[----:B------:R-:W-:-:S04]  /*f340*/  ISETP.GT.AND P6, PT, R12, RZ, PT ;  /* 0x000000ff0c00720c */ /* 0x000fc80003fc4270 */
[----:B------:R-:W-:Y:S02]  /*f350*/  FSEL R154, R154, -INF , P6 ;  /* 0xff8000009a9a7808 */ /* 0x000fe40003000000 */
[----:B------:R-:W-:-:S04]  /*f360*/  ISETP.GT.AND P6, PT, R12, 0x1, PT ;  /* 0x000000010c00780c */ /* 0x000fc80003fc4270 */
        /* <DEDUP_REMOVED lines=27> */
[----:B------:R-:W-:Y:S02]  /*f520*/  ISETP.GT.AND P6, PT, R12, 0x39, PT ;  /* 0x000000390c00780c */ /* 0x000fe40003fc4270 */
        /* <DEDUP_REMOVED lines=14> */
[----:B------:R-:W-:Y:S02]  /*f610*/  FSEL R183, R183, -INF , P6 ;  /* 0xff800000b7b77808 */ /* 0x000fe40003000000 */
[----:B------:R-:W-:-:S04]  /*f620*/  FMNMX.FTZ R12, R182, R12, !PT ;  /* 0x0000000cb60c7209 */ /* 0x000fc80007810000 */
[----:B------:R-:W-:Y:S01]  /*f630*/  FMNMX.FTZ R12, R183, R12, !PT ;  /* 0x0000000cb70c7209 */ /* 0x000fe20007810000 */
[----:B------:R-:W-:-:S04]  /*f640*/  IMAD.IADD R13, R15, 0x1, R13 ;  /* 0x000000010f0d7824 */ /* 0x000fc800078e020d */
[----:B------:R-:W0:Y:S02]  /*f650*/  SHFL.BFLY PT, R15, R12, 0x2, 0x1f ;  /* 0x0c401f000c0f7f89 */ /* 0x000e2400000e0000 */
[----:B0-----:R-:W-:-:S05]  /*f660*/  FMNMX.FTZ R15, R12, R15, !PT ;  /* 0x0000000f0c0f7209 */ /* 0x001fca0007810000 */
[----:B------:R-:W0:Y:S01]  /*f670*/  SHFL.BFLY PT, R12, R15, 0x1, 0x1f ;  /* 0x0c201f000f0c7f89 */ /* 0x000e2200000e0000 */
[----:B------:R-:W-:-:S04]  /*f680*/  ISETP.GT.AND P1, PT, R13, 0x1, PT ;  /* 0x000000010d00780c */ /* 0x000fc80003f24270 */
[----:B------:R-:W-:Y:S02]  /*f690*/  FSEL R200, R153, -INF , P1 ;  /* 0xff80000099c87808 */ /* 0x000fe40000800000 */
[----:B0-----:R-:W-:-:S04]  /*f6a0*/  FMNMX.FTZ R15, R15, R12, !PT ;  /* 0x0000000c0f0f7209 */ /* 0x001fc80007810000 */
[----:B------:R-:W-:-:S04]  /*f6b0*/  FSETP.NEU.FTZ.AND P6, PT, R15, -INF , PT ;  /* 0xff8000000f00780b */ /* 0x000fc80003fdd000 */
[----:B------:R-:W-:-:S05]  /*f6c0*/  FSEL R12, R15, RZ, P6 ;  /* 0x000000ff0f0c7208 */ /* 0x000fca0003000000 */
[----:B------:R-:W-:Y:S01]  /*f6d0*/  FADD.FTZ R198, -R12, R198 ;  /* 0x000000c60cc67221 */ /* 0x000fe20000010100 */
[----:B------:R-:W-:-:S04]  /*f6e0*/  IMAD.U32 R12, RZ, RZ, UR37 ;  /* 0x00000025ff0c7e24 */ /* 0x000fc8000f8e00ff */
[----:B------:R-:W-:Y:S01]  /*f6f0*/  FMUL.FTZ R153, R15, R12 ;  /* 0x0000000c0f997220 */ /* 0x000fe20000410000 */
[----:B------:R-:W-:-:S04]  /*f700*/  LOP3.LUT R22, R22, 0xfff7ffff, RZ, 0xc0, !PT ;  /* 0xfff7ffff16167812 */ /* 0x000fc800078ec0ff */
[----:B------:R-:W-:Y:S02]  /*f710*/  FSEL R153, R153, RZ, P6 ;  /* 0x000000ff99997208 */ /* 0x000fe40003000000 */
[----:B------:R-:W-:Y:S02]  /*f720*/  @P0 LOP3.LUT R22, R22, 0x80000, RZ, 0xfc, !PT ;  /* 0x0008000016160812 */ /* 0x000fe400078efcff */
[C---:B------:R-:W-:Y:S01]  /*f730*/  ISETP.GT.AND P0, PT, R13.reuse, 0x21, PT ;  /* 0x000000210d00780c */ /* 0x040fe20003f04270 */
[-CC-:B------:R-:W-:Y:S01]  /*f740*/  FFMA.FTZ R201, R174, R12.reuse, -R153.reuse ;  /* 0x0000000caec97223 */ /* 0x180fe20000010899 */
[-C--:B------:R-:W-:Y:S01]  /*f750*/  FMUL.FTZ R174, R198, R12.reuse ;  /* 0x0000000cc6ae7220 */ /* 0x080fe20000410000 */
[-CC-:B------:R-:W-:Y:S01]  /*f760*/  FFMA.FTZ R154, R154, R12.reuse, -R153.reuse ;  /* 0x0000000c9a9a7223 */ /* 0x180fe20000010899 */
[----:B------:R-:W-:Y:S01]  /*f770*/  ISETP.GT.AND P5, PT, R13, 0x8, PT ;  /* 0x000000080d00780c */ /* 0x000fe20003fa4270 */
        /* <DEDUP_REMOVED lines=15> */
[----:B------:R-:W-:-:S02]  /*f870*/  FSEL R156, R156, -INF , P5 ;  /* 0xff8000009c9c7808 */ /* 0x000fc40002800000 */
[----:B------:R-:W-:Y:S02]  /*f880*/  ISETP.GT.AND P5, PT, R13, 0x29, PT ;  /* 0x000000290d00780c */ /* 0x000fe40003fa4270 */
[----:B------:R-:W-:-:S03]  /*f890*/  LOP3.LUT R22, R22, 0xffefffff, RZ, 0xc0, !PT ;  /* 0xffefffff16167812 */ /* 0x000fc600078ec0ff */
[----:B------:R-:W0:Y:S01]  /*f8a0*/  MUFU.EX2 R153, R154 ;  /* 0x0000009a00997308 */ /* 0x000e220000000800 */
[----:B------:R-:W-:Y:S02]  /*f8b0*/  ISETP.GT.AND P2, PT, R13, RZ, PT ;  /* 0x000000ff0d00720c */ /* 0x000fe40003f44270 */
[----:B------:R-:W-:-:S05]  /*f8c0*/  @P0 LOP3.LUT R22, R22, 0x100000, RZ, 0xfc, !PT ;  /* 0x0010000016160812 */ /* 0x000fca00078efcff */
[----:B------:R-:W1:Y:S01]  /*f8d0*/  MUFU.EX2 R155, R155 ;  /* 0x0000009b009b7308 */ /* 0x000e620000000800 */
[----:B------:R-:W-:Y:S02]  /*f8e0*/  FSEL R152, R152, -INF , P2 ;  /* 0xff80000098987808 */ /* 0x000fe40001000000 */
[C---:B------:R-:W-:Y:S02]  /*f8f0*/  ISETP.GT.AND P4, PT, R13.reuse, 0x9, PT ;  /* 0x000000090d00780c */ /* 0x040fe40003f84270 */
[C---:B------:R-:W-:Y:S02]  /*f900*/  ISETP.GT.AND P3, PT, R13.reuse, 0x10, PT ;  /* 0x000000100d00780c */ /* 0x040fe40003f64270 */
[C---:B------:R-:W-:Y:S02]  /*f910*/  ISETP.GT.AND P2, PT, R13.reuse, 0x11, PT ;  /* 0x000000110d00780c */ /* 0x040fe40003f44270 */
[----:B------:R-:W-:Y:S02]  /*f920*/  ISETP.GT.AND P1, PT, R13, 0x18, PT ;  /* 0x000000180d00780c */ /* 0x000fe40003f24270 */
[----:B------:R-:W-:-:S02]  /*f930*/  LOP3.LUT R22, R22, 0xffdfffff, RZ, 0xc0, !PT ;  /* 0xffdfffff16167812 */ /* 0x000fc400078ec0ff */
[----:B------:R-:W-:Y:S02]  /*f940*/  FSEL R157, R157, -INF , P4 ;  /* 0xff8000009d9d7808 */ /* 0x000fe40002000000 */
[----:B------:R-:W-:Y:S02]  /*f950*/  FSEL R160, R160, -INF , P3 ;  /* 0xff800000a0a07808 */ /* 0x000fe40001800000 */
[----:B------:R-:W-:Y:S02]  /*f960*/  FSEL R161, R161, -INF , P2 ;  /* 0xff800000a1a17808 */ /* 0x000fe40001000000 */
[----:B------:R-:W-:Y:S02]  /*f970*/  FSEL R164, R164, -INF , P1 ;  /* 0xff800000a4a47808 */ /* 0x000fe40000800000 */
[----:B------:R-:W-:Y:S02]  /*f980*/  @P5 LOP3.LUT R22, R22, 0x200000, RZ, 0xfc, !PT ;  /* 0x0020000016165812 */ /* 0x000fe400078efcff */
[----:B------:R-:W-:-:S02]  /*f990*/  ISETP.GT.AND P4, PT, R13, 0x30, PT ;  /* 0x000000300d00780c */ /* 0x000fc40003f84270 */
[C---:B------:R-:W-:Y:S02]  /*f9a0*/  ISETP.GT.AND P3, PT, R13.reuse, 0x31, PT ;  /* 0x000000310d00780c */ /* 0x040fe40003f64270 */
[C---:B------:R-:W-:Y:S02]  /*f9b0*/  ISETP.GT.AND P2, PT, R13.reuse, 0x38, PT ;  /* 0x000000380d00780c */ /* 0x040fe40003f44270 */
[C---:B------:R-:W-:Y:S02]  /*f9c0*/  ISETP.GT.AND P1, PT, R13.reuse, 0x39, PT ;  /* 0x000000390d00780c */ /* 0x040fe40003f24270 */
[C---:B------:R-:W-:Y:S02]  /*f9d0*/  ISETP.GT.AND P5, PT, R13.reuse, 0x19, PT ;  /* 0x000000190d00780c */ /* 0x040fe40003fa4270 */
[C---:B------:R-:W-:Y:S02]  /*f9e0*/  ISETP.GT.AND P0, PT, R13.reuse, 0x20, PT ;  /* 0x000000200d00780c */ /* 0x040fe40003f04270 */
[----:B------:R-:W-:Y:S01]  /*f9f0*/  ISETP.GT.AND P6, PT, R13, 0x28, PT ;  /* 0x000000280d00780c */ /* 0x000fe20003fc4270 */
[----:B0-----:R-:W-:Y:S01]  /*fa00*/  FFMA.FTZ R13, R174, R14, R153 ;  /* 0x0000000eae0d7223 */ /* 0x001fe20000010099 */
[----:B-1----:R-:W-:-:S03]  /*fa10*/  F2FP.BF16.F32.PACK_AB R153, R155, R153 ;  /* 0x000000999b99723e */ /* 0x002fc600000010ff */
[----:B------:R-:W-:Y:S02]  /*fa20*/  FADD.FTZ R13, R155, R13 ;  /* 0x0000000d9b0d7221 */ /* 0x000fe40000010000 */
[----:B------:R-:W0:Y:S08]  /*fa30*/  MUFU.EX2 R155, R158 ;  /* 0x0000009e009b7308 */ /* 0x000e300000000800 */
[----:B------:R-:W1:Y:S01]  /*fa40*/  MUFU.EX2 R159, R159 ;  /* 0x0000009f009f7308 */ /* 0x000e620000000800 */
[----:B0-----:R-:W-:-:S04]  /*fa50*/  FADD.FTZ R13, R155, R13 ;  /* 0x0000000d9b0d7221 */ /* 0x001fc80000010000 */
[----:B-1----:R-:W-:Y:S01]  /*fa60*/  FADD.FTZ R14, R159, R13 ;  /* 0x0000000d9f0e7221 */ /* 0x002fe20000010000 */
[----:B------:R-:W-:-:S05]  /*fa70*/  VIADD R13, R21, 0x38840 ;  /* 0x00038840150d7836 */ /* 0x000fca0000000000 */
[----:B------:R-:W-:-:S04]  /*fa80*/  PRMT R13, R190, 0x654, R13 ;  /* 0x00000654be0d7816 */ /* 0x000fc8000000000d */
[----:B------:R0:W-:Y:S02]  /*fa90*/  SYNCS.ARRIVE.TRANS64.RED.A1T0 RZ, [R13+URZ], RZ ;  /* 0x000000ff0dff79a7 */ /* 0x0001e4000810043f */
[----:B0-----:R-:W-:-:S04]  /*faa0*/  FMNMX.FTZ R13, R152, R196, !PT ;  /* 0x000000c4980d7209 */ /* 0x001fc80007810000 */
[----:B------:R-:W-:-:S04]  /*fab0*/  FMNMX.FTZ R13, R200, R13, !PT ;  /* 0x0000000dc80d7209 */ /* 0x000fc80007810000 */
[----:B------:R-:W-:-:S04]  /*fac0*/  FMNMX.FTZ R13, R156, R13, !PT ;  /* 0x0000000d9c0d7209 */ /* 0x000fc80007810000 */
[----:B------:R-:W-:-:S04]  /*fad0*/  FMNMX.FTZ R13, R157, R13, !PT ;  /* 0x0000000d9d0d7209 */ /* 0x000fc80007810000 */
[----:B------:R-:W-:-:S04]  /*fae0*/  FMNMX.FTZ R13, R160, R13, !PT ;  /* 0x0000000da00d7209 */ /* 0x000fc80007810000 */
[----:B------:R-:W-:Y:S02]  /*faf0*/  FMNMX.FTZ R13, R161, R13, !PT ;  /* 0x0000000da10d7209 */ /* 0x000fe40007810000 */
[----:B------:R-:W-:Y:S02]  /*fb00*/  FSEL R165, R165, -INF , P5 ;  /* 0xff800000a5a57808 */ /* 0x000fe40002800000 */
[----:B------:R-:W-:Y:S02]  /*fb10*/  FMNMX.FTZ R13, R164, R13, !PT ;  /* 0x0000000da40d7209 */ /* 0x000fe40007810000 */
[----:B------:R-:W-:Y:S02]  /*fb20*/  FSEL R168, R168, -INF , P0 ;  /* 0xff800000a8a87808 */ /* 0x000fe40000000000 */
[----:B------:R-:W-:Y:S02]  /*fb30*/  LOP3.LUT P0, RZ, R22, 0x100000, RZ, 0xc0, !PT ;  /* 0x0010000016ff7812 */ /* 0x000fe4000780c0ff */
[----:B------:R-:W-:-:S02]  /*fb40*/  FMNMX.FTZ R13, R165, R13, !PT ;  /* 0x0000000da50d7209 */ /* 0x000fc40007810000 */
[----:B------:R-:W-:Y:S02]  /*fb50*/  FSEL R169, R169, -INF , P0 ;  /* 0xff800000a9a97808 */ /* 0x000fe40000000000 */
[----:B------:R-:W-:Y:S02]  /*fb60*/  FMNMX.FTZ R13, R168, R13, !PT ;  /* 0x0000000da80d7209 */ /* 0x000fe40007810000 */
[----:B------:R-:W-:Y:S02]  /*fb70*/  LOP3.LUT P5, RZ, R22, 0x200000, RZ, 0xc0, !PT ;  /* 0x0020000016ff7812 */ /* 0x000fe400078ac0ff */
[----:B------:R-:W-:Y:S02]  /*fb80*/  FSEL R172, R172, -INF , P6 ;  /* 0xff800000acac7808 */ /* 0x000fe40003000000 */
[----:B------:R-:W-:Y:S02]  /*fb90*/  FMNMX.FTZ R13, R169, R13, !PT ;  /* 0x0000000da90d7209 */ /* 0x000fe40007810000 */
[----:B------:R-:W-:-:S02]  /*fba0*/  FSEL R173, R173, -INF , P5 ;  /* 0xff800000adad7808 */ /* 0x000fc40002800000 */
[----:B------:R-:W-:Y:S02]  /*fbb0*/  FMNMX.FTZ R13, R172, R13, !PT ;  /* 0x0000000dac0d7209 */ /* 0x000fe40007810000 */
[----:B------:R-:W-:Y:S02]  /*fbc0*/  FSEL R176, R176, -INF , P4 ;  /* 0xff800000b0b07808 */ /* 0x000fe40002000000 */
[----:B------:R-:W-:Y:S02]  /*fbd0*/  FMNMX.FTZ R13, R173, R13, !PT ;  /* 0x0000000dad0d7209 */ /* 0x000fe40007810000 */
[----:B------:R-:W-:Y:S02]  /*fbe0*/  FSEL R177, R177, -INF , P3 ;  /* 0xff800000b1b17808 */ /* 0x000fe40001800000 */
[----:B------:R-:W-:Y:S02]  /*fbf0*/  FMNMX.FTZ R13, R176, R13, !PT ;  /* 0x0000000db00d7209 */ /* 0x000fe40007810000 */
[----:B------:R-:W-:-:S02]  /*fc00*/  FSEL R180, R180, -INF , P2 ;  /* 0xff800000b4b47808 */ /* 0x000fc40001000000 */
[----:B------:R-:W-:Y:S02]  /*fc10*/  FMNMX.FTZ R13, R177, R13, !PT ;  /* 0x0000000db10d7209 */ /* 0x000fe40007810000 */
[----:B------:R-:W-:Y:S02]  /*fc20*/  FSEL R181, R181, -INF , P1 ;  /* 0xff800000b5b57808 */ /* 0x000fe40000800000 */
[----:B------:R-:W-:-:S04]  /*fc30*/  FMNMX.FTZ R13, R180, R13, !PT ;  /* 0x0000000db40d7209 */ /* 0x000fc80007810000 */
[----:B------:R-:W-:-:S05]  /*fc40*/  FMNMX.FTZ R13, R181, R13, !PT ;  /* 0x0000000db50d7209 */ /* 0x000fca0007810000 */
[----:B------:R-:W0:Y:S02]  /*fc50*/  SHFL.BFLY PT, R154, R13, 0x2, 0x1f ;  /* 0x0c401f000d9a7f89 */ /* 0x000e2400000e0000 */
[----:B0-----:R-:W-:-:S05]  /*fc60*/  FMNMX.FTZ R13, R13, R154, !PT ;  /* 0x0000009a0d0d7209 */ /* 0x001fca0007810000 */
[----:B------:R-:W0:Y:S01]  /*fc70*/  SHFL.BFLY PT, R158, R13, 0x1, 0x1f ;  /* 0x0c201f000d9e7f89 */ /* 0x000e2200000e0000 */
[----:B------:R-:W-:Y:S01]  /*fc80*/  MUFU.EX2 R154, R163 ;  /* 0x000000a3009a7308 */ /* 0x000fe20000000800 */
[----:B0-----:R-:W-:Y:S01]  /*fc90*/  FMNMX.FTZ R13, R13, R158, !PT ;  /* 0x0000009e0d0d7209 */ /* 0x001fe20007810000 */
[----:B------:R-:W-:-:S03]  /*fca0*/  IMAD.MOV R158, RZ, RZ, -R226 ;  /* 0x000000ffff9e7224 */ /* 0x000fc600078e0ae2 */
[----:B------:R-:W-:Y:S02]  /*fcb0*/  FSETP.NEU.FTZ.AND P2, PT, R13, -INF , PT ;  /* 0xff8000000d00780b */ /* 0x000fe40003f5d000 */
[----:B------:R-:W-:Y:S02]  /*fcc0*/  ISETP.NE.AND P1, PT, R193, R158, PT ;  /* 0x0000009ec100720c */ /* 0x000fe40003f25270 */
[----:B------:R-:W-:-:S05]  /*fcd0*/  FSEL R158, R13, RZ, P2 ;  /* 0x000000ff0d9e7208 */ /* 0x000fca0001000000 */
[----:B------:R-:W-:-:S04]  /*fce0*/  FADD.FTZ R158, -R158, R196 ;  /* 0x000000c49e9e7221 */ /* 0x000fc80000010100 */
[----:B------:R-:W-:-:S04]  /*fcf0*/  FMUL.FTZ R158, R158, R12 ;  /* 0x0000000c9e9e7220 */ /* 0x000fc80000410000 */
[----:B------:R0:W1:Y:S02]  /*fd00*/  MUFU.EX2 R163, R158 ;  /* 0x0000009e00a37308 */ /* 0x0000640000000800 */
[----:B0-----:R-:W-:-:S04]  /*fd10*/  @!P1 IMAD R158, R197, 0x40, R194 ;  /* 0x00000040c59e9824 */ /* 0x001fc800078e02c2 */
[----:B------:R-:W-:-:S05]  /*fd20*/  @!P1 IMAD R158, R158, 0x4, R18 ;  /* 0x000000049e9e9824 */ /* 0x000fca00078e0212 */
[----:B-1----:R-:W-:Y:S04]  /*fd30*/  @!P1 STS [R158+0x38400], R163 ;  /* 0x038400a39e009388 */ /* 0x002fe80000000800 */
[----:B------:R0:W-:Y:S02]  /*fd40*/  @!P1 STS [R158+0x38420], R174 ;  /* 0x038420ae9e009388 */ /* 0x0001e40000000800 */
[----:B0-----:R-:W-:-:S05]  /*fd50*/  FMUL.FTZ R158, R13, R12 ;  /* 0x0000000c0d9e7220 */ /* 0x001fca0000410000 */
[----:B------:R-:W-:Y:S01]  /*fd60*/  FSEL R158, R158, RZ, P2 ;  /* 0x000000ff9e9e7208 */ /* 0x000fe20001000000 */
[----:B------:R-:W0:Y:S04]  /*fd70*/  MUFU.EX2 R162, R162 ;  /* 0x000000a200a27308 */ /* 0x000e280000000800 */
[-CC-:B------:R-:W-:Y:S01]  /*fd80*/  FFMA.FTZ R152, R152, R12.reuse, -R158.reuse ;  /* 0x0000000c98987223 */ /* 0x180fe2000001089e */
[-CC-:B------:R-:W-:Y:S01]  /*fd90*/  FFMA.FTZ R200, R200, R12.reuse, -R158.reuse ;  /* 0x0000000cc8c87223 */ /* 0x180fe2000001089e */
[----:B------:R-:W-:-:S04]  /*fda0*/  FFMA.FTZ R156, R156, R12, -R158 ;  /* 0x0000000c9c9c7223 */ /* 0x000fc8000001089e */
[----:B------:R-:W1:Y:S01]  /*fdb0*/  MUFU.EX2 R152, R152 ;  /* 0x0000009800987308 */ /* 0x000e620000000800 */
[----:B------:R-:W-:Y:S01]  /*fdc0*/  F2FP.BF16.F32.PACK_AB R155, R159, R155 ;  /* 0x0000009b9f9b723e */ /* 0x000fe200000010ff */
[-CC-:B------:R-:W-:Y:S01]  /*fdd0*/  FFMA.FTZ R157, R157, R12.reuse, -R158.reuse ;  /* 0x0000000c9d9d7223 */ /* 0x180fe2000001089e */
[----:B------:R-:W-:-:S05]  /*fde0*/  FFMA.FTZ R196, R169, R12, -R158 ;  /* 0x0000000ca9c47223 */ /* 0x000fca000001089e */
[----:B------:R-:W2:Y:S01]  /*fdf0*/  MUFU.EX2 R200, R200 ;  /* 0x000000c800c87308 */ /* 0x000ea20000000800 */
[-CC-:B------:R-:W-:Y:S01]  /*fe00*/  FFMA.FTZ R160, R160, R12.reuse, -R158.reuse ;  /* 0x0000000ca0a07223 */ /* 0x180fe2000001089e */
[-CC-:B------:R-:W-:Y:S01]  /*fe10*/  FFMA.FTZ R161, R161, R12.reuse, -R158.reuse ;  /* 0x0000000ca1a17223 */ /* 0x180fe2000001089e */
[-CC-:B------:R-:W-:Y:S01]  /*fe20*/  FFMA.FTZ R165, R165, R12.reuse, -R158.reuse ;  /* 0x0000000ca5a57223 */ /* 0x180fe2000001089e */
[-CC-:B------:R-:W-:Y:S01]  /*fe30*/  FFMA.FTZ R172, R172, R12.reuse, -R158.reuse ;  /* 0x0000000cacac7223 */ /* 0x180fe2000001089e */
[-CC-:B------:R-:W-:Y:S01]  /*fe40*/  FFMA.FTZ R173, R173, R12.reuse, -R158.reuse ;  /* 0x0000000cadad7223 */ /* 0x180fe2000001089e */
[-CC-:B------:R-:W-:Y:S02]  /*fe50*/  FFMA.FTZ R176, R176, R12.reuse, -R158.reuse ;  /* 0x0000000cb0b07223 */ /* 0x180fe4000001089e */
[----:B------:R4:W-:Y:S01]  /*fe60*/  MUFU.EX2 R159, R166 ;  /* 0x000000a6009f7308 */ /* 0x0009e20000000800 */
[-CC-:B------:R-:W-:Y:S01]  /*fe70*/  FFMA.FTZ R177, R177, R12.reuse, -R158.reuse ;  /* 0x0000000cb1b17223 */ /* 0x180fe2000001089e */
[-CC-:B------:R-:W-:Y:S01]  /*fe80*/  FFMA.FTZ R180, R180, R12.reuse, -R158.reuse ;  /* 0x0000000cb4b47223 */ /* 0x180fe2000001089e */
[----:B------:R-:W-:Y:S01]  /*fe90*/  FFMA.FTZ R181, R181, R12, -R158 ;  /* 0x0000000cb5b57223 */ /* 0x000fe2000001089e */
[----:B------:R-:W-:-:S04]  /*fea0*/  IMAD.MOV.U32 R169, RZ, RZ, 0x40000040 ;  /* 0x40000040ffa97424 */ /* 0x000fc800078e00ff */
[----:B------:R-:W5:Y:S01]  /*feb0*/  MUFU.EX2 R156, R156 ;  /* 0x0000009c009c7308 */ /* 0x000f620000000800 */
[-CC-:B----4-:R-:W-:Y:S01]  /*fec0*/  FFMA.FTZ R166, R164, R12.reuse, -R158.reuse ;  /* 0x0000000ca4a67223 */ /* 0x190fe2000001089e */
[----:B------:R-:W-:Y:S01]  /*fed0*/  FFMA.FTZ R164, R168, R12, -R158 ;  /* 0x0000000ca8a47223 */ /* 0x000fe2000001089e */
[----:B------:R-:W-:-:S05]  /*fee0*/  R2UR UR7, R169 ;  /* 0x00000000a90772ca */ /* 0x000fca00000e0000 */
[----:B------:R0:W4:Y:S02]  /*fef0*/  MUFU.EX2 R158, R157 ;  /* 0x0000009d009e7308 */ /* 0x0001240000000800 */
[----:B0-----:R-:W-:-:S06]  /*ff00*/  FADD.FTZ R157, R162, R14 ;  /* 0x0000000ea29d7221 */ /* 0x001fcc0000010000 */
[----:B------:R-:W0:Y:S01]  /*ff10*/  MUFU.EX2 R160, R160 ;  /* 0x000000a000a07308 */ /* 0x000e220000000800 */
[C---:B------:R-:W-:Y:S01]  /*ff20*/  FADD.FTZ R169, R154.reuse, R157 ;  /* 0x0000009d9aa97221 */ /* 0x040fe20000010000 */
[----:B------:R-:W-:Y:S01]  /*ff30*/  F2FP.BF16.F32.PACK_AB R157, R154, R162 ;  /* 0x000000a29a9d723e */ /* 0x000fe200000010ff */
[----:B-1----:R-:W-:-:S05]  /*ff40*/  FFMA.FTZ R154, R163, R0, R152 ;  /* 0x00000000a39a7223 */ /* 0x002fca0000010098 */
[----:B------:R-:W1:Y:S01]  /*ff50*/  MUFU.EX2 R161, R161 ;  /* 0x000000a100a17308 */ /* 0x000e620000000800 */
[----:B--2---:R-:W-:-:S04]  /*ff60*/  FADD.FTZ R154, R200, R154 ;  /* 0x0000009ac89a7221 */ /* 0x004fc80000010000 */
[----:B-----5:R-:W-:-:S03]  /*ff70*/  FADD.FTZ R154, R156, R154 ;  /* 0x0000009a9c9a7221 */ /* 0x020fc60000010000 */
[----:B------:R-:W2:Y:S01]  /*ff80*/  MUFU.EX2 R166, R166 ;  /* 0x000000a600a67308 */ /* 0x000ea20000000800 */
[----:B----4-:R-:W-:-:S07]  /*ff90*/  FADD.FTZ R154, R158, R154 ;  /* 0x0000009a9e9a7221 */ /* 0x010fce0000010000 */
[----:B------:R-:W4:Y:S01]  /*ffa0*/  MUFU.EX2 R165, R165 ;  /* 0x000000a500a57308 */ /* 0x000f220000000800 */
[----:B0-----:R-:W-:-:S07]  /*ffb0*/  FADD.FTZ R162, R160, R154 ;  /* 0x0000009aa0a27221 */ /* 0x001fce0000010000 */
[----:B------:R-:W0:Y:S01]  /*ffc0*/  MUFU.EX2 R167, R167 ;  /* 0x000000a700a77308 */ /* 0x000e220000000800 */
[----:B-1----:R-:W-:-:S07]  /*ffd0*/  FADD.FTZ R162, R161, R162 ;  /* 0x000000a2a1a27221 */ /* 0x002fce0000010000 */
[----:B------:R-:W1:Y:S08]  /*ffe0*/  MUFU.EX2 R164, R164 ;  /* 0x000000a400a47308 */ /* 0x000e700000000800 */
[----:B------:R-:W-:Y:S08]  /*fff0*/  MUFU.EX2 R170, R170 ;  /* 0x000000aa00aa7308 */ /* 0x000ff00000000800 */
[----:B------:R-:W-:Y:S08]  /*10000*/  MUFU.EX2 R171, R171 ;  /* 0x000000ab00ab7308 */ /* 0x000ff00000000800 */
[----:B------:R-:W-:Y:S08]  /*10010*/  MUFU.EX2 R201, R201 ;  /* 0x000000c900c97308 */ /* 0x000ff00000000800 */
[----:B------:R-:W-:Y:S08]  /*10020*/  MUFU.EX2 R175, R175 ;  /* 0x000000af00af7308 */ /* 0x000ff00000000800 */
[----:B------:R-:W5:Y:S08]  /*10030*/  MUFU.EX2 R14, R196 ;  /* 0x000000c4000e7308 */ /* 0x000f700000000800 */
[----:B------:R-:W-:Y:S08]  /*10040*/  MUFU.EX2 R172, R172 ;  /* 0x000000ac00ac7308 */ /* 0x000ff00000000800 */
[----:B------:R-:W3:Y:S01]  /*10050*/  MUFU.EX2 R173, R173 ;  /* 0x000000ad00ad7308 */ /* 0x000ee20000000800 */
[----:B--2---:R-:W-:-:S07]  /*10060*/  FADD.FTZ R162, R166, R162 ;  /* 0x000000a2a6a27221 */ /* 0x004fce0000010000 */
[----:B------:R-:W-:Y:S08]  /*10070*/  MUFU.EX2 R178, R178 ;  /* 0x000000b200b27308 */ /* 0x000ff00000000800 */
[----:B------:R-:W-:Y:S08]  /*10080*/  MUFU.EX2 R179, R179 ;  /* 0x000000b300b37308 */ /* 0x000ff00000000800 */
[----:B------:R-:W-:Y:S08]  /*10090*/  MUFU.EX2 R182, R182 ;  /* 0x000000b600b67308 */ /* 0x000ff00000000800 */
[----:B------:R-:W-:Y:S08]  /*100a0*/  MUFU.EX2 R183, R183 ;  /* 0x000000b700b77308 */ /* 0x000ff00000000800 */
[----:B------:R-:W-:Y:S08]  /*100b0*/  MUFU.EX2 R176, R176 ;  /* 0x000000b000b07308 */ /* 0x000ff00000000800 */
[----:B------:R-:W2:Y:S08]  /*100c0*/  MUFU.EX2 R177, R177 ;  /* 0x000000b100b17308 */ /* 0x000eb00000000800 */
[----:B------:R-:W-:Y:S08]  /*100d0*/  MUFU.EX2 R180, R180 ;  /* 0x000000b400b47308 */ /* 0x000ff00000000800 */
[----:B------:R-:W2:Y:S01]  /*100e0*/  MUFU.EX2 R181, R181 ;  /* 0x000000b500b57308 */ /* 0x000ea20000000800 */
[----:B------:R-:W-:Y:S01]  /*100f0*/  F2FP.BF16.F32.PACK_AB R154, R158, R156 ;  /* 0x0000009c9e9a723e */ /* 0x000fe200000010ff */
[----:B------:R-:W-:Y:S01]  /*10100*/  IMAD R168, R19, 0x1000, R209 ;  /* 0x0000100013a87824 */ /* 0x000fe200078e02d1 */
[----:B------:R-:W-:Y:S01]  /*10110*/  F2FP.BF16.F32.PACK_AB R156, R161, R160 ;  /* 0x000000a0a19c723e */ /* 0x000fe200000010ff */
[----:B----4-:R-:W-:Y:S01]  /*10120*/  FADD.FTZ R160, R165, R162 ;  /* 0x000000a2a5a07221 */ /* 0x010fe20000010000 */
[----:B------:R-:W-:Y:S01]  /*10130*/  FADD.FTZ R169, R159, R169 ;  /* 0x000000a99fa97221 */ /* 0x000fe20000010000 */
[----:B------:R-:W-:Y:S01]  /*10140*/  F2FP.BF16.F32.PACK_AB R152, R200, R152 ;  /* 0x00000098c898723e */ /* 0x000fe200000010ff */
[----:B------:R-:W-:Y:S01]  /*10150*/  BAR.SYNC.DEFER_BLOCKING 0xf, 0x100 ;  /* 0x03c4000000007b1d */ /* 0x000fe20000010000 */
        /* <DEDUP_REMOVED lines=64> */
[----:B0-----:R-:W-:Y:S01]  /*10560*/  F2FP.BF16.F32.PACK_AB R159, R167, R159 ;  /* 0x0000009fa79f723e */ /* 0x001fe200000010ff */
[-C--:B------:R-:W-:Y:S01]  /*10570*/  FMUL.FTZ R24, R24, R163.reuse ;  /* 0x000000a318187220 */ /* 0x080fe20000410000 */
[----:B------:R-:W-:Y:S01]  /*10580*/  F2FP.BF16.F32.PACK_AB R158, R165, R166 ;  /* 0x000000a6a59e723e */ /* 0x000fe200000010ff */
        /* <DEDUP_REMOVED lines=63> */
[----:B-1----:R-:W-:Y:S01]  /*10980*/  FADD.FTZ R174, R164, R160 ;  /* 0x000000a0a4ae7221 */ /* 0x002fe20000010000 */
[----:B------:R-:W-:Y:S01]  /*10990*/  R2UR UR6, R168 ;  /* 0x00000000a80672ca */ /* 0x000fe200000e0000 */
[----:B------:R-:W-:Y:S01]  /*109a0*/  FADD.FTZ R0, R167, R169 ;  /* 0x000000a9a7007221 */ /* 0x000fe20000010000 */
[----:B-----5:R-:W-:-:S02]  /*109b0*/  F2FP.BF16.F32.PACK_AB R160, R14, R164 ;  /* 0x000000a40ea0723e */ /* 0x020fc400000010ff */
[----:B------:R-:W-:Y:S02]  /*109c0*/  F2FP.BF16.F32.PACK_AB R161, R171, R170 ;  /* 0x000000aaaba1723e */ /* 0x000fe400000010ff */
[----:B---3--:R-:W-:Y:S02]  /*109d0*/  F2FP.BF16.F32.PACK_AB R162, R173, R172 ;  /* 0x000000acada2723e */ /* 0x008fe400000010ff */
[----:B------:R-:W-:Y:S02]  /*109e0*/  F2FP.BF16.F32.PACK_AB R163, R175, R201 ;  /* 0x000000c9afa3723e */ /* 0x000fe400000010ff */
[----:B--2---:R-:W-:Y:S02]  /*109f0*/  F2FP.BF16.F32.PACK_AB R164, R177, R176 ;  /* 0x000000b0b1a4723e */ /* 0x004fe400000010ff */
[----:B------:R-:W-:Y:S02]  /*10a00*/  F2FP.BF16.F32.PACK_AB R165, R179, R178 ;  /* 0x000000b2b3a5723e */ /* 0x000fe400000010ff */
[----:B------:R-:W-:-:S02]  /*10a10*/  F2FP.BF16.F32.PACK_AB R166, R181, R180 ;  /* 0x000000b4b5a6723e */ /* 0x000fc400000010ff */
[----:B------:R-:W-:Y:S01]  /*10a20*/  F2FP.BF16.F32.PACK_AB R167, R183, R182 ;  /* 0x000000b6b7a7723e */ /* 0x000fe200000010ff */
[----:B------:R0:W-:Y:S04]  /*10a30*/  STSM.16.M88.4 [R227+0x36400], R152 ;  /* 0x03640098e3007844 */ /* 0x0001e80000000200 */
[----:B------:R1:W-:Y:S04]  /*10a40*/  STSM.16.M88.4 [R228], R156 ;  /* 0x0000009ce4007844 */ /* 0x0003e80000000200 */
[----:B------:R1:W-:Y:S04]  /*10a50*/  STSM.16.M88.4 [R202], R160 ;  /* 0x000000a0ca007844 */ /* 0x0003e80000000200 */
[----:B------:R1:W-:Y:S01]  /*10a60*/  STSM.16.M88.4 [R229], R164 ;  /* 0x000000a4e5007844 */ /* 0x0003e20000000200 */
[----:B------:R-:W-:-:S06]  /*10a70*/  WARPGROUP.ARRIVE ;  /* 0x00000000000079c5 */ /* 0x000fcc0000000000 */
[----:B------:R-:W-:Y:S03]  /*10a80*/  HGMMA.64x256x16.F32.BF16 R24, R152, gdesc[UR4].tnspB, R24, gsb0 ;  /* 0x43e0000498187df0 */ /* 0x000fe60008001818 */
[----:B------:R-:W-:Y:S02]  /*10a90*/  WARPGROUP.DEPBAR.LE gsb0, 0x0 ;  /* 0x00008000000079c5 */ /* 0x000fe40000010000 */
[----:B0-----:R-:W-:Y:S02]  /*10aa0*/  VIADD R152, R168, 0x80 ;  /* 0x00000080a8987836 */ /* 0x001fe40000000000 */
[----:B------:R-:W-:-:S03]  /*10ab0*/  IMAD.MOV.U32 R153, RZ, RZ, 0x40000040 ;  /* 0x40000040ff997424 */ /* 0x000fc600078e00ff */
[----:B------:R-:W-:Y:S02]  /*10ac0*/  R2UR UR6, R152 ;  /* 0x00000000980672ca */ /* 0x000fe400000e0000 */
[----:B------:R-:W-:Y:S01]  /*10ad0*/  R2UR UR7, R153 ;  /* 0x00000000990772ca */ /* 0x000fe200000e0000 */
[----:B------:R-:W-:-:S15]  /*10ae0*/  WARPGROUP.ARRIVE ;  /* 0x00000000000079c5 */ /* 0x000fde0000000000 */
[----:B------:R-:W-:Y:S01]  /*10af0*/  HGMMA.64x256x16.F32.BF16 R24, R156, gdesc[UR4].tnspB, R24, gsb0 ;  /* 0x43e000049c187df0 */ /* 0x000fe20008001818 */
[----:B------:R-:W-:Y:S02]  /*10b00*/  VIADD R152, R168, 0x100 ;  /* 0x00000100a8987836 */ /* 0x000fe40000000000 */
[----:B------:R-:W-:-:S03]  /*10b10*/  IMAD.MOV.U32 R153, RZ, RZ, 0x40000040 ;  /* 0x40000040ff997424 */ /* 0x000fc600078e00ff */
[----:B------:R-:W-:Y:S02]  /*10b20*/  R2UR UR6, R152 ;  /* 0x00000000980672ca */ /* 0x000fe400000e0000 */
[----:B------:R-:W-:Y:S01]  /*10b30*/  R2UR UR7, R153 ;  /* 0x00000000990772ca */ /* 0x000fe200000e0000 */
[----:B------:R-:W-:Y:S02]  /*10b40*/  VIADD R168, R168, 0x180 ;  /* 0x00000180a8a87836 */ /* 0x000fe40000000000 */
[----:B------:R-:W-:Y:S01]  /*10b50*/  IMAD.MOV.U32 R169, RZ, RZ, 0x40000040 ;  /* 0x40000040ffa97424 */ /* 0x000fe200078e00ff */
[----:B------:R-:W-:Y:S02]  /*10b60*/  WARPGROUP.DEPBAR.LE gsb0, 0x0 ;  /* 0x00008000000079c5 */ /* 0x000fe40000010000 */
[----:B------:R-:W-:-:S14]  /*10b70*/  WARPGROUP.ARRIVE ;  /* 0x00000000000079c5 */ /* 0x000fdc0000000000 */
[----:B------:R-:W-:Y:S01]  /*10b80*/  HGMMA.64x256x16.F32.BF16 R24, R160, gdesc[UR4].tnspB, R24, gsb0 ;  /* 0x43e00004a0187df0 */ /* 0x000fe20008001818 */
[----:B------:R-:W-:Y:S02]  /*10b90*/  R2UR UR6, R168 ;  /* 0x00000000a80672ca */ /* 0x000fe400000e0000 */
[----:B------:R-:W-:Y:S01]  /*10ba0*/  R2UR UR7, R169 ;  /* 0x00000000a90772ca */ /* 0x000fe200000e0000 */
[----:B------:R-:W-:Y:S01]  /*10bb0*/  FADD.FTZ R0, R170, R0 ;  /* 0x00000000aa007221 */ /* 0x000fe20000010000 */
[----:B------:R-:W-:-:S03]  /*10bc0*/  FADD.FTZ R174, R14, R174 ;  /* 0x000000ae0eae7221 */ /* 0x000fc60000010000 */
[----:B------:R-:W-:Y:S01]  /*10bd0*/  FADD.FTZ R0, R171, R0 ;  /* 0x00000000ab007221 */ /* 0x000fe20000010000 */
[----:B------:R-:W-:-:S03]  /*10be0*/  FADD.FTZ R174, R172, R174 ;  /* 0x000000aeacae7221 */ /* 0x000fc60000010000 */
[----:B------:R-:W-:Y:S01]  /*10bf0*/  FADD.FTZ R0, R201, R0 ;  /* 0x00000000c9007221 */ /* 0x000fe20000010000 */
[----:B------:R-:W-:Y:S01]  /*10c00*/  FADD.FTZ R174, R173, R174 ;  /* 0x000000aeadae7221 */ /* 0x000fe20000010000 */
[----:B------:R-:W-:Y:S02]  /*10c10*/  LOP3.LUT P0, RZ, R22, 0x80000, RZ, 0xc0, !PT ;  /* 0x0008000016ff7812 */ /* 0x000fe4000780c0ff */
[----:B------:R-:W-:Y:S01]  /*10c20*/  FADD.FTZ R0, R175, R0 ;  /* 0x00000000af007221 */ /* 0x000fe20000010000 */
[----:B------:R-:W-:-:S03]  /*10c30*/  FADD.FTZ R174, R176, R174 ;  /* 0x000000aeb0ae7221 */ /* 0x000fc60000010000 */
[----:B------:R-:W-:Y:S01]  /*10c40*/  FADD.FTZ R0, R178, R0 ;  /* 0x00000000b2007221 */ /* 0x000fe20000010000 */
[----:B------:R-:W-:-:S03]  /*10c50*/  FADD.FTZ R174, R177, R174 ;  /* 0x000000aeb1ae7221 */ /* 0x000fc60000010000 */
[----:B------:R-:W-:Y:S01]  /*10c60*/  FADD.FTZ R0, R179, R0 ;  /* 0x00000000b3007221 */ /* 0x000fe20000010000 */
[----:B------:R-:W-:-:S03]  /*10c70*/  FADD.FTZ R174, R180, R174 ;  /* 0x000000aeb4ae7221 */ /* 0x000fc60000010000 */
[----:B------:R-:W-:-:S04]  /*10c80*/  FADD.FTZ R0, R182, R0 ;  /* 0x00000000b6007221 */ /* 0x000fc80000010000 */
[----:B------:R-:W-:Y:S01]  /*10c90*/  FADD.FTZ R14, R183, R0 ;  /* 0x00000000b70e7221 */ /* 0x000fe20000010000 */
[----:B------:R-:W-:Y:S01]  /*10ca0*/  FADD.FTZ R0, R181, R174 ;  /* 0x000000aeb5007221 */ /* 0x000fe20000010000 */
[----:B------:R-:W-:Y:S02]  /*10cb0*/  WARPGROUP.DEPBAR.LE gsb0, 0x0 ;  /* 0x00008000000079c5 */ /* 0x000fe40000010000 */
[----:B------:R-:W-:-:S06]  /*10cc0*/  WARPGROUP.ARRIVE ;  /* 0x00000000000079c5 */ /* 0x000fcc0000000000 */
        /* <DEDUP_REMOVED lines=12> */
.L_x_5316:
        /* <DEDUP_REMOVED lines=10> */
.L_x_5304:
[----:B------:R-:W-:Y:S05]  /*10e30*/  BSYNC B1 ;  /* 0x0000000000017941 */ /* 0x000fea0003800000 */
.L_x_5303:
[----:B------:R-:W-:Y:S01]  /*10e40*/  ISETP.GE.AND P1, PT, R20, RZ, PT ;  /* 0x000000ff1400720c */ /* 0x000fe20003f26270 */
[----:B------:R-:W-:-:S12]  /*10e50*/  BSSY B0, `(.L_x_5318) ;  /* 0x000032d000007945 */ /* 0x000fd80003800000 */
[----:B------:R-:W-:Y:S05]  /*10e60*/  @!P1 BRA `(.L_x_5319) ;  /* 0x0000003000ac9947 */ /* 0x000fea0003800000 */
[----:B------:R-:W-:Y:S02]  /*10e70*/  IMAD.MOV.U32 R196, RZ, RZ, R15 ;  /* 0x000000ffffc47224 */ /* 0x000fe400078e000f */
[----:B------:R-:W-:Y:S02]  /*10e80*/  IMAD.MOV.U32 R198, RZ, RZ, R13 ;  /* 0x000000ffffc67224 */ /* 0x000fe400078e000d */
[----:B------:R-:W-:-:S07]  /*10e90*/  IMAD.MOV.U32 R197, RZ, RZ, R19 ;  /* 0x000000ffffc57224 */ /* 0x000fce00078e0013 */
.L_x_5332:
[----:B------:R-:W-:-:S05]  /*10ea0*/  VIADD R19, R197, 0x1 ;  /* 0x00000001c5137836 */ /* 0x000fca0000000000 */
[----:B------:R-:W-:-:S04]  /*10eb0*/  ISETP.NE.AND P1, PT, R19, 0x2, PT ;  /* 0x000000021300780c */ /* 0x000fc80003f25270 */
[----:B------:R-:W-:Y:S02]  /*10ec0*/  SEL R12, RZ, 0x1, P1 ;  /* 0x00000001ff0c7807 */ /* 0x000fe40000800000 */
[----:B------:R-:W-:Y:S02]  /*10ed0*/  SEL R19, R19, RZ, P1 ;  /* 0x000000ff13137207 */ /* 0x000fe40000800000 */
[----:B------:R-:W-:Y:S01]  /*10ee0*/  LOP3.LUT R23, R23, R12, RZ, 0x3c, !PT ;  /* 0x0000000c17177212 */ /* 0x000fe200078e3cff */
[----:B-1----:R-:W-:Y:S06]  /*10ef0*/  @!P0 BRA `(.L_x_5320) ;  /* 0x0000000000048947 */ /* 0x002fec0003800000 */
[----:B------:R-:W-:Y:S01]  /*10f00*/  BPT.TRAP 0x1 ;  /* 0x000000040000795c */ /* 0x000fe20000300000 */
.L_x_5320:
[----:B0-----:R-:W-:Y:S01]  /*10f10*/  IMAD R21, R19, 0x8, R18 ;  /* 0x0000000813157824 */ /* 0x001fe200078e0212 */
[----:B------:R-:W-:-:S04]  /*10f20*/  SHF.L.U32 R15, R23, 0x1f, RZ ;  /* 0x0000001f170f7819 */ /* 0x000fc800000006ff */
[----:B------:R0:W1:Y:S01]  /*10f30*/  SYNCS.PHASECHK.TRANS64.TRYWAIT P1, [R21+URZ+0x38830], R15 ;  /* 0x0388300f150075a7 */ /* 0x000062000802017f */
[----:B------:R-:W-:Y:S05]  /*10f40*/  @!P0 BRA `(.L_x_5321) ;  /* 0x0000000000048947 */ /* 0x000fea0003800000 */
[----:B------:R-:W-:Y:S01]  /*10f50*/  BPT.TRAP 0x1 ;  /* 0x000000040000795c */ /* 0x000fe20000300000 */
.L_x_5321:
[----:B------:R-:W-:Y:S01]  /*10f60*/  BSSY B1, `(.L_x_5322) ;  /* 0x0000006000017945 */ /* 0x000fe20003800000 */
[----:B------:R-:W-:Y:S02]  /*10f70*/  IMAD R154, R19, 0x200, R199 ;  /* 0x00000200139a7824 */ /* 0x000fe400078e02c7 */
[----:B------:R-:W-:Y:S01]  /*10f80*/  IMAD.MOV.U32 R155, RZ, RZ, 0x40000040 ;  /* 0x40000040ff9b7424 */ /* 0x000fe200078e00ff */
[----:B-1----:R-:W-:Y:S06]  /*10f90*/  @P1 BRA `(.L_x_5323) ;  /* 0x0000000000081947 */ /* 0x002fec0003800000 */
[----:B------:R-:W1:Y:S02]  /*10fa0*/  SYNCS.PHASECHK.TRANS64.TRYWAIT P1, [R21+URZ+0x38830], R15 ;  /* 0x0388300f150075a7 */ /* 0x000e64000802017f */
[----:B-1----:R-:W-:Y:S05]  /*10fb0*/  @!P1 BRA `(.L_x_5324) ;  /* 0x00000104001c9947 */ /* 0x002fea0003800000 */
.L_x_5323:
[----:B------:R-:W-:Y:S05]  /*10fc0*/  BSYNC B1 ;  /* 0x0000000000017941 */ /* 0x000fea0003800000 */
.L_x_5322:
        /* <DEDUP_REMOVED lines=36> */
.L_x_5325:
[----:B------:R2:W3:Y:S01]  /*11210*/  SYNCS.PHASECHK.TRANS64.TRYWAIT P1, [R21+URZ+0x38850], R15 ;  /* 0x0388500f150075a7 */ /* 0x0004e2000802017f */
[----:B------:R-:W-:Y:S05]  /*11220*/  @!P0 BRA `(.L_x_5326) ;  /* 0x0000000000048947 */ /* 0x000fea0003800000 */
[----:B------:R-:W-:Y:S01]  /*11230*/  BPT.TRAP 0x1 ;  /* 0x000000040000795c */ /* 0x000fe20000300000 */
.L_x_5326:
[----:B------:R-:W-:Y:S04]  /*11240*/  BSSY B1, `(.L_x_5327) ;  /* 0x0000004000017945 */ /* 0x000fe80003800000 */
[----:B---3--:R-:W-:Y:S05]  /*11250*/  @P1 BRA `(.L_x_5328) ;  /* 0x0000000000081947 */ /* 0x008fea0003800000 */
[----:B------:R-:W3:Y:S02]  /*11260*/  SYNCS.PHASECHK.TRANS64.TRYWAIT P1, [R21+URZ+0x38850], R15 ;  /* 0x0388500f150075a7 */ /* 0x000ee4000802017f */
[----:B---3--:R-:W-:Y:S05]  /*11270*/  @!P1 BRA `(.L_x_5329) ;  /* 0x0000010000809947 */ /* 0x008fea0003800000 */
.L_x_5328:
[----:B------:R-:W-:Y:S05]  /*11280*/  BSYNC B1 ;  /* 0x0000000000017941 */ /* 0x000fea0003800000 */
.L_x_5327:
        /* <DEDUP_REMOVED lines=392> */
.L_x_5330:
[----:B------:R-:W-:Y:S01]  /*12b10*/  FMNMX.FTZ R12, R152, R198, !PT ;  /* 0x000000c6980c7209 */ /* 0x000fe20007810000 */
[----:B------:R-:W2:Y:S03]  /*12b20*/  LDL R208, [R1] ;  /* 0x0000000001d07983 */ /* 0x000ea60000100800 */
        /* <DEDUP_REMOVED lines=46> */
[----:B------:R-:W3:Y:S01]  /*12e10*/  MUFU.EX2 R153, R153 ;  /* 0x0000009900997308 */ /* 0x000ee20000000800 */
[----:B-1----:R-:W-:-:S07]  /*12e20*/  FMNMX.FTZ R15, R154, R196, !PT ;  /* 0x000000c49a0f7209 */ /* 0x002fce0007810000 */
[----:B------:R-:W1:Y:S01]  /*12e30*/  MUFU.EX2 R156, R156 ;  /* 0x0000009c009c7308 */ /* 0x000e620000000800 */
[----:B------:R-:W-:Y:S01]  /*12e40*/  FMNMX.FTZ R15, R155, R15, !PT ;  /* 0x0000000f9b0f7209 */ /* 0x000fe20007810000 */
[----:B0-----:R-:W-:Y:S01]  /*12e50*/  FFMA.FTZ R0, R157, R0, R152 ;  /* 0x000000009d007223 */ /* 0x001fe20000010098 */
[-C--:B------:R-:W-:Y:S01]  /*12e60*/  FMUL.FTZ R24, R24, R157.reuse ;  /* 0x0000009d18187220 */ /* 0x080fe20000410000 */
[----:B------:R-:W-:Y:S01]  /*12e70*/  FMUL.FTZ R25, R25, R157 ;  /* 0x0000009d19197220 */ /* 0x000fe20000410000 */
[----:B------:R-:W-:Y:S01]  /*12e80*/  FMNMX.FTZ R15, R158, R15, !PT ;  /* 0x0000000f9e0f7209 */ /* 0x000fe20007810000 */
[-C--:B------:R-:W-:Y:S01]  /*12e90*/  FMUL.FTZ R28, R28, R157.reuse ;  /* 0x0000009d1c1c7220 */ /* 0x080fe20000410000 */
[----:B------:R-:W-:Y:S01]  /*12ea0*/  FMUL.FTZ R29, R29, R157 ;  /* 0x0000009d1d1d7220 */ /* 0x000fe20000410000 */
[----:B------:R-:W0:Y:S01]  /*12eb0*/  MUFU.EX2 R198, R198 ;  /* 0x000000c600c67308 */ /* 0x000e220000000800 */
        /* <DEDUP_REMOVED lines=9> */
[----:B-1----:R-:W-:Y:S01]  /*12f50*/  FADD.FTZ R0, R156, R0 ;  /* 0x000000009c007221 */ /* 0x002fe20000010000 */
[-C--:B------:R-:W-:Y:S01]  /*12f60*/  FMUL.FTZ R37, R37, R157.reuse ;  /* 0x0000009d25257220 */ /* 0x080fe20000410000 */
[----:B------:R-:W-:Y:S01]  /*12f70*/  FMUL.FTZ R40, R40, R157 ;  /* 0x0000009d28287220 */ /* 0x000fe20000410000 */
[----:B------:R-:W-:Y:S01]  /*12f80*/  FMNMX.FTZ R15, R166, R15, !PT ;  /* 0x0000000fa60f7209 */ /* 0x000fe20007810000 */
[-C--:B------:R-:W-:Y:S01]  /*12f90*/  FMUL.FTZ R41, R41, R157.reuse ;  /* 0x0000009d29297220 */ /* 0x080fe20000410000 */
[----:B------:R-:W-:Y:S01]  /*12fa0*/  FMUL.FTZ R44, R44, R157 ;  /* 0x0000009d2c2c7220 */ /* 0x000fe20000410000 */
[----:B------:R-:W1:Y:S01]  /*12fb0*/  MUFU.EX2 R200, R161 ;  /* 0x000000a100c87308 */ /* 0x000e620000000800 */
[----:B------:R-:W-:Y:S01]  /*12fc0*/  FMNMX.FTZ R15, R167, R15, !PT ;  /* 0x0000000fa70f7209 */ /* 0x000fe20007810000 */
[----:B0-----:R-:W-:Y:S01]  /*12fd0*/  FADD.FTZ R0, R198, R0 ;  /* 0x00000000c6007221 */ /* 0x001fe20000010000 */
[-C--:B------:R-:W-:Y:S01]  /*12fe0*/  FMUL.FTZ R45, R45, R157.reuse ;  /* 0x0000009d2d2d7220 */ /* 0x080fe20000410000 */
[----:B------:R-:W-:Y:S01]  /*12ff0*/  FMUL.FTZ R48, R48, R157 ;  /* 0x0000009d30307220 */ /* 0x000fe20000410000 */
[----:B------:R-:W-:Y:S01]  /*13000*/  FMNMX.FTZ R15, R170, R15, !PT ;  /* 0x0000000faa0f7209 */ /* 0x000fe20007810000 */
[-C--:B------:R-:W-:Y:S01]  /*13010*/  FMUL.FTZ R49, R49, R157.reuse ;  /* 0x0000009d31317220 */ /* 0x080fe20000410000 */
[----:B------:R-:W-:Y:S01]  /*13020*/  FMUL.FTZ R52, R52, R157 ;  /* 0x0000009d34347220 */ /* 0x000fe20000410000 */
[----:B------:R-:W0:Y:S01]  /*13030*/  MUFU.EX2 R164, R164 ;  /* 0x000000a400a47308 */ /* 0x000e220000000800 */
        /* <DEDUP_REMOVED lines=23> */
[----:B------:R-:W-:Y:S01]  /*131b0*/  MUFU.EX2 R172, R172 ;  /* 0x000000ac00ac7308 */ /* 0x000fe20000000800 */
[----:B------:R-:W-:Y:S01]  /*131c0*/  FMNMX.FTZ R15, R183, R15, !PT ;  /* 0x0000000fb70f7209 */ /* 0x000fe20007810000 */
[----:B---3--:R-:W-:Y:S01]  /*131d0*/  FADD.FTZ R0, R165, R0 ;  /* 0x00000000a5007221 */ /* 0x008fe20000010000 */
        /* <DEDUP_REMOVED lines=48> */
[----:B------:R1:W3:Y:S02]  /*134e0*/  MUFU.EX2 R161, R153 ;  /* 0x0000009900a17308 */ /* 0x0002e40000000800 */
[----:B-1----:R-:W-:Y:S02]  /*134f0*/  @!P1 IMAD R153, R197, 0x40, R194 ;  /* 0x00000040c5999824 */ /* 0x002fe400078e02c2 */
[----:B0-----:R-:W-:Y:S02]  /*13500*/  FADD.FTZ R0, R196, R0 ;  /* 0x00000000c4007221 */ /* 0x001fe40000010000 */
[----:B------:R-:W-:Y:S02]  /*13510*/  @!P1 IMAD R153, R153, 0x4, R18 ;  /* 0x0000000499999824 */ /* 0x000fe400078e0212 */
[----:B------:R-:W-:Y:S01]  /*13520*/  FADD.FTZ R0, R172, R0 ;  /* 0x00000000ac007221 */ /* 0x000fe20000010000 */
[-C--:B---3--:R-:W-:Y:S02]  /*13530*/  FMUL.FTZ R26, R26, R161.reuse ;  /* 0x000000a11a1a7220 */ /* 0x088fe40000410000 */
        /* <DEDUP_REMOVED lines=67> */
[----:B---3--:R-:W-:Y:S01]  /*13970*/  F2FP.BF16.F32.PACK_AB R154, R198, R156 ;  /* 0x0000009cc69a723e */ /* 0x008fe200000010ff */
        /* <DEDUP_REMOVED lines=32> */
[----:B------:R-:W-:Y:S01]  /*13b80*/  FMUL.FTZ R151, R151, R161 ;  /* 0x000000a197977220 */ /* 0x000fe20000410000 */
[----:B------:R-:W-:Y:S01]  /*13b90*/  R2UR UR6, R168 ;  /* 0x00000000a80672ca */ /* 0x000fe200000e0000 */
[----:B------:R-:W-:Y:S01]  /*13ba0*/  FADD.FTZ R0, R166, R0 ;  /* 0x00000000a6007221 */ /* 0x000fe20000010000 */
[----:B0-----:R-:W-:Y:S01]  /*13bb0*/  F2FP.BF16.F32.PACK_AB R166, R197, R166 ;  /* 0x000000a6c5a6723e */ /* 0x001fe200000010ff */
[----:B------:R-:W-:-:S02]  /*13bc0*/  FADD.FTZ R14, R170, R14 ;  /* 0x0000000eaa0e7221 */ /* 0x000fc40000010000 */
[----:B------:R0:W4:Y:S01]  /*13bd0*/  MUFU.EX2 R178, R169 ;  /* 0x000000a900b27308 */ /* 0x0001220000000800 */
[----:B------:R-:W-:Y:S01]  /*13be0*/  FADD.FTZ R0, R197, R0 ;  /* 0x00000000c5007221 */ /* 0x000fe20000010000 */
[----:B------:R-:W-:-:S04]  /*13bf0*/  FADD.FTZ R14, R171, R14 ;  /* 0x0000000eab0e7221 */ /* 0x000fc80000010000 */
[----:B-1----:R-:W-:Y:S02]  /*13c00*/  FADD.FTZ R14, R174, R14 ;  /* 0x0000000eae0e7221 */ /* 0x002fe40000010000 */
[----:B------:R-:W1:Y:S01]  /*13c10*/  MUFU.EX2 R179, R167 ;  /* 0x000000a700b37308 */ /* 0x000e620000000800 */
[----:B0-----:R-:W-:Y:S01]  /*13c20*/  IMAD.MOV.U32 R169, RZ, RZ, 0x40000040 ;  /* 0x40000040ffa97424 */ /* 0x001fe200078e00ff */
[C---:B---3--:R-:W-:Y:S01]  /*13c30*/  F2FP.BF16.F32.PACK_AB R157, R175.reuse, R174 ;  /* 0x000000aeaf9d723e */ /* 0x048fe200000010ff */
[----:B------:R-:W-:-:S03]  /*13c40*/  FADD.FTZ R14, R175, R14 ;  /* 0x0000000eaf0e7221 */ /* 0x000fc60000010000 */
[----:B------:R-:W-:Y:S01]  /*13c50*/  R2UR UR7, R169 ;  /* 0x00000000a90772ca */ /* 0x000fe200000e0000 */
[----:B------:R-:W-:Y:S01]  /*13c60*/  IMAD.MOV.U32 R169, RZ, RZ, 0x40000040 ;  /* 0x40000040ffa97424 */ /* 0x000fe200078e00ff */
[----:B------:R0:W-:Y:S01]  /*13c70*/  MUFU.EX2 R196, R162 ;  /* 0x000000a200c47308 */ /* 0x0001e20000000800 */
[----:B----4-:R-:W-:-:S07]  /*13c80*/  FADD.FTZ R14, R178, R14 ;  /* 0x0000000eb20e7221 */ /* 0x010fce0000010000 */
[----:B------:R3:W4:Y:S01]  /*13c90*/  MUFU.EX2 R181, R158 ;  /* 0x0000009e00b57308 */ /* 0x0007220000000800 */
[----:B0-----:R-:W-:Y:S01]  /*13ca0*/  F2FP.BF16.F32.PACK_AB R162, R173, R172 ;  /* 0x000000acada2723e */ /* 0x001fe200000010ff */
[----:B-1----:R-:W-:-:S04]  /*13cb0*/  FADD.FTZ R14, R179, R14 ;  /* 0x0000000eb30e7221 */ /* 0x002fc80000010000 */
[----:B------:R-:W-:Y:S02]  /*13cc0*/  FADD.FTZ R14, R180, R14 ;  /* 0x0000000eb40e7221 */ /* 0x000fe40000010000 */
[----:B------:R0:W1:Y:S01]  /*13cd0*/  MUFU.EX2 R198, R155 ;  /* 0x0000009b00c67308 */ /* 0x0000620000000800 */
[----:B---3--:R-:W-:Y:S02]  /*13ce0*/  F2FP.BF16.F32.PACK_AB R158, R165, R164 ;  /* 0x000000a4a59e723e */ /* 0x008fe400000010ff */
[----:B------:R-:W-:-:S05]  /*13cf0*/  F2FP.BF16.F32.PACK_AB R164, R177, R176 ;  /* 0x000000b0b1a4723e */ /* 0x000fca00000010ff */
[----:B------:R3:W5:Y:S01]  /*13d00*/  MUFU.EX2 R200, R159 ;  /* 0x0000009f00c87308 */ /* 0x0007620000000800 */
[----:B0-----:R-:W-:Y:S01]  /*13d10*/  F2FP.BF16.F32.PACK_AB R155, R171, R170 ;  /* 0x000000aaab9b723e */ /* 0x001fe200000010ff */
[----:B------:R-:W-:Y:S01]  /*13d20*/  BAR.SYNC.DEFER_BLOCKING 0xf, 0x100 ;  /* 0x03c4000000007b1d */ /* 0x000fe20000010000 */
[C---:B----4-:R-:W-:Y:S01]  /*13d30*/  F2FP.BF16.F32.PACK_AB R161, R181.reuse, R180 ;  /* 0x000000b4b5a1723e */ /* 0x050fe200000010ff */
[----:B------:R-:W-:-:S04]  /*13d40*/  FADD.FTZ R14, R181, R14 ;  /* 0x0000000eb50e7221 */ /* 0x000fc80000010000 */
[----:B------:R5:W0:Y:S01]  /*13d50*/  MUFU.EX2 R172, R163 ;  /* 0x000000a300ac7308 */ /* 0x000a220000000800 */
[----:B---3--:R-:W-:Y:S01]  /*13d60*/  F2FP.BF16.F32.PACK_AB R159, R179, R178 ;  /* 0x000000b2b39f723e */ /* 0x008fe200000010ff */
[----:B-1----:R-:W-:-:S06]  /*13d70*/  FADD.FTZ R14, R198, R14 ;  /* 0x0000000ec60e7221 */ /* 0x002fcc0000010000 */
[----:B------:R-:W1:Y:S01]  /*13d80*/  MUFU.EX2 R182, R182 ;  /* 0x000000b600b67308 */ /* 0x000e620000000800 */
[C---:B-----5:R-:W-:Y:S01]  /*13d90*/  F2FP.BF16.F32.PACK_AB R163, R200.reuse, R198 ;  /* 0x000000c6c8a3723e */ /* 0x060fe200000010ff */
[----:B------:R-:W-:-:S04]  /*13da0*/  FADD.FTZ R14, R200, R14 ;  /* 0x0000000ec80e7221 */ /* 0x000fc80000010000 */
[----:B------:R-:W-:Y:S02]  /*13db0*/  FADD.FTZ R14, R196, R14 ;  /* 0x0000000ec40e7221 */ /* 0x000fe40000010000 */
[----:B------:R-:W3:Y:S01]  /*13dc0*/  MUFU.EX2 R183, R183 ;  /* 0x000000b700b77308 */ /* 0x000ee20000000800 */
[C---:B0-----:R-:W-:Y:S01]  /*13dd0*/  F2FP.BF16.F32.PACK_AB R165, R172.reuse, R196 ;  /* 0x000000c4aca5723e */ /* 0x041fe200000010ff */
[----:B------:R0:W-:Y:S01]  /*13de0*/  STSM.16.M88.4 [R227+0x36400], R152 ;  /* 0x03640098e3007844 */ /* 0x0001e20000000200 */
[----:B------:R-:W-:-:S03]  /*13df0*/  FADD.FTZ R14, R172, R14 ;  /* 0x0000000eac0e7221 */ /* 0x000fc60000010000 */
[----:B------:R4:W-:Y:S01]  /*13e00*/  STSM.16.M88.4 [R228], R156 ;  /* 0x0000009ce4007844 */ /* 0x0009e20000000200 */
[----:B-1----:R-:W-:-:S03]  /*13e10*/  FADD.FTZ R14, R182, R14 ;  /* 0x0000000eb60e7221 */ /* 0x002fc60000010000 */
[----:B--2---:R4:W-:Y:S01]  /*13e20*/  STSM.16.M88.4 [R208], R160 ;  /* 0x000000a0d0007844 */ /* 0x0049e20000000200 */
[C---:B---3--:R-:W-:Y:S01]  /*13e30*/  F2FP.BF16.F32.PACK_AB R167, R183.reuse, R182 ;  /* 0x000000b6b7a7723e */ /* 0x048fe200000010ff */
        /* <DEDUP_REMOVED lines=37> */
.L_x_5331:
        /* <DEDUP_REMOVED lines=9> */
.L_x_5319:
[----:B------:R-:W-:Y:S05]  /*14120*/  BSYNC B0 ;  /* 0x0000000000007941 */ /* 0x000fea0003800000 */
.L_x_5318:
[----:B01----:R-:W2:Y:S04]  /*14130*/  LDL.LU R21, [R1+0x5c] ;  /* 0x00005c0001157983 */ /* 0x003ea80000300800 */
[----:B------:R-:W0:Y:S04]  /*14140*/  SHFL.BFLY PT, R3, R0, 0x2, 0x1f ;  /* 0x0c401f0000037f89 */ /* 0x000e2800000e0000 */
[----:B------:R-:W1:Y:S01]  /*14150*/  SHFL.BFLY PT, R5, R14, 0x2, 0x1f ;  /* 0x0c401f000e057f89 */ /* 0x000e6200000e0000 */
[----:B0-----:R-:W-:Y:S01]  /*14160*/  FADD.FTZ R3, R3, R0 ;  /* 0x0000000003037221 */ /* 0x001fe20000010000 */
[----:B------:R-:W-:-:S02]  /*14170*/  IMAD.MOV.U32 R0, RZ, RZ, -0x800000 ;  /* 0xff800000ff007424 */ /* 0x000fc400078e00ff */
[----:B-1----:R-:W-:Y:S02]  /*14180*/  FADD.FTZ R4, R5, R14 ;  /* 0x0000000e05047221 */ /* 0x002fe40000010000 */
[----:B------:R-:W0:Y:S04]  /*14190*/  SHFL.BFLY PT, R2, R3, 0x1, 0x1f ;  /* 0x0c201f0003027f89 */ /* 0x000e2800000e0000 */
[----:B------:R-:W1:Y:S01]  /*141a0*/  SHFL.BFLY PT, R7, R4, 0x1, 0x1f ;  /* 0x0c201f0004077f89 */ /* 0x000e6200000e0000 */
[----:B0-----:R-:W-:Y:S01]  /*141b0*/  FADD.FTZ R5, R3, R2 ;  /* 0x0000000203057221 */ /* 0x001fe20000010000 */
[----:B-1----:R-:W-:Y:S01]  /*141c0*/  FADD.FTZ R7, R4, R7 ;  /* 0x0000000704077221 */ /* 0x002fe20000010000 */
[----:B------:R-:W-:Y:S08]  /*141d0*/  BAR.ARV 0x8, 0x100 ;  /* 0x0204000000007b1d */ /* 0x000ff00000002000 */
[----:B------:R-:W-:Y:S01]  /*141e0*/  BAR.SYNC.DEFER_BLOCKING 0xf, 0x100 ;  /* 0x03c4000000007b1d */ /* 0x000fe20000010000 */
[----:B------:R-:W-:Y:S01]  /*141f0*/  FSETP.NE.FTZ.AND P0, PT, R5, RZ, PT ;  /* 0x000000ff0500720b */ /* 0x000fe20003f15000 */
[----:B------:R-:W-:Y:S01]  /*14200*/  IMAD.MOV R4, RZ, RZ, -R226 ;  /* 0x000000ffff047224 */ /* 0x000fe200078e0ae2 */
[----:B------:R-:W-:-:S04]  /*14210*/  FSETP.NE.FTZ.AND P1, PT, R7, RZ, PT ;  /* 0x000000ff0700720b */ /* 0x000fc80003f35000 */
[----:B------:R-:W-:Y:S01]  /*14220*/  ISETP.NE.AND P2, PT, R193, R4, PT ;  /* 0x00000004c100720c */ /* 0x000fe20003f45270 */
[----:B------:R-:W-:-:S06]  /*14230*/  IMAD.MOV.U32 R4, RZ, RZ, RZ ;  /* 0x000000ffff047224 */ /* 0x000fcc00078e00ff */
[----:B------:R-:W0:Y:S02]  /*14240*/  @P0 MUFU.LG2 R2, R5 ;  /* 0x0000000500020308 */ /* 0x000e240000000c00 */
[----:B------:R-:W-:-:S06]  /*14250*/  @P1 FMUL.FTZ R3, R12, 0.69314718246459960938 ;  /* 0x3f3172180c031820 */ /* 0x000fcc0000410000 */
[----:B------:R-:W1:Y:S08]  /*14260*/  @P1 MUFU.LG2 R6, R7 ;  /* 0x0000000700061308 */ /* 0x000e700000000c00 */
[----:B------:R-:W3:Y:S01]  /*14270*/  @P1 MUFU.RCP R4, R7 ;  /* 0x0000000700041308 */ /* 0x000ee20000001000 */
[----:B0-----:R-:W-:Y:S01]  /*14280*/  @P0 FMUL.FTZ R9, R2, 0.69314718246459960938 ;  /* 0x3f31721802090820 */ /* 0x001fe20000410000 */
[----:B------:R-:W-:-:S04]  /*14290*/  @P0 FMUL.FTZ R2, R12, 0.69314718246459960938 ;  /* 0x3f3172180c020820 */ /* 0x000fc80000410000 */
[----:B------:R-:W-:Y:S01]  /*142a0*/  @P0 FFMA.FTZ R0, R2, R13, R9 ;  /* 0x0000000d02000223 */ /* 0x000fe20000010009 */
[----:B------:R-:W-:Y:S02]  /*142b0*/  IMAD.MOV.U32 R2, RZ, RZ, -0x800000 ;  /* 0xff800000ff027424 */ /* 0x000fe400078e00ff */
[----:B-1----:R-:W-:Y:S01]  /*142c0*/  @P1 FMUL.FTZ R6, R6, 0.69314718246459960938 ;  /* 0x3f31721806061820 */ /* 0x002fe20000410000 */
[C---:B------:R-:W-:Y:S02]  /*142d0*/  @!P2 IMAD R9, R19.reuse, 0x40, R194 ;  /* 0x000000401309a824 */ /* 0x040fe400078e02c2 */
[----:B------:R-:W-:Y:S02]  /*142e0*/  VIADD R19, R19, 0x1 ;  /* 0x0000000113137836 */ /* 0x000fe40000000000 */
[----:B------:R-:W-:Y:S01]  /*142f0*/  @P1 FFMA.FTZ R2, R3, R15, R6 ;  /* 0x0000000f03021223 */ /* 0x000fe20000010006 */
[----:B------:R-:W-:Y:S02]  /*14300*/  IMAD.MOV.U32 R3, RZ, RZ, RZ ;  /* 0x000000ffff037224 */ /* 0x000fe400078e00ff */
[----:B------:R-:W-:Y:S01]  /*14310*/  @!P2 IMAD R9, R9, 0x4, R18 ;  /* 0x000000040909a824 */ /* 0x000fe200078e0212 */
[----:B------:R-:W-:Y:S01]  /*14320*/  ISETP.NE.AND P1, PT, R19, 0x2, PT ;  /* 0x000000021300780c */ /* 0x000fe20003f25270 */
[-C--:B---3--:R-:W-:Y:S01]  /*14330*/  FMUL.FTZ R7, R30, R4.reuse ;  /* 0x000000041e077220 */ /* 0x088fe20000410000 */
[-C--:B------:R-:W-:Y:S01]  /*14340*/  FMUL.FTZ R31, R31, R4.reuse ;  /* 0x000000041f1f7220 */ /* 0x080fe20000410000 */
[----:B------:R0:W1:Y:S01]  /*14350*/  @P0 MUFU.RCP R3, R5 ;  /* 0x0000000500030308 */ /* 0x0000620000001000 */
[----:B------:R-:W-:Y:S01]  /*14360*/  @!P2 STS [R9+0x38420], R4 ;  /* 0x038420040900a388 */ /* 0x000fe20000000800 */
        /* <DEDUP_REMOVED lines=128> */
[----:B------:R-:W-:Y:S06]  /*14b70*/  BAR.ARV 0xe, 0x100 ;  /* 0x0384000000007b1d */ /* 0x000fec0000002000 */
[----:B------:R-:W-:-:S02]  /*14b80*/  PLOP3.LUT P0, PT, PT, PT, PT, 0x8, 0x0 ;  /* 0x000000000000781c */ /* 0x000fc40003f0e170 */
[----:B------:R-:W-:Y:S02]  /*14b90*/  LOP3.LUT R23, R23, R4, RZ, 0x3c, !PT ;  /* 0x0000000417177212 */ /* 0x000fe400078e3cff */
[----:B------:R-:W-:Y:S01]  /*14ba0*/  SEL R19, R19, RZ, P1 ;  /* 0x000000ff13137207 */ /* 0x000fe20000800000 */
[----:B--2---:R-:W-:-:S05]  /*14bb0*/  VIADD R21, R21, 0x1 ;  /* 0x0000000115157836 */ /* 0x004fca0000000000 */
[----:B------:R0:W-:Y:S03]  /*14bc0*/  STL [R1+0x5c], R21 ;  /* 0x00005c1501007387 */ /* 0x0001e60000100800 */
.L_x_5252:
[----:B------:R-:W-:Y:S05]  /*14bd0*/  BSYNC B7 ;  /* 0x0000000000077941 */ /* 0x000fea0003800000 */
.L_x_5250:
[----:B------:R-:W2:Y:S08]  /*14be0*/  S2UR UR4, SR_CgaCtaId ;  /* 0x00000000000479c3 */ /* 0x000eb00000008800 */
[----:B------:R-:W-:Y:S01]  /*14bf0*/  BAR.SYNC.DEFER_BLOCKING 0x5, 0x180 ;  /* 0x0146000000007b1d */ /* 0x000fe20000010000 */
[----:B0-----:R-:W-:-:S05]  /*14c00*/  MOV R21, 0x400 ;  /* 0x0000040000157802 */ /* 0x001fca0000000f00 */
[----:B------:R-:W-:Y:S01]  /*14c10*/  BSSY B0, `(.L_x_5333) ;  /* 0x0000324000007945 */ /* 0x000fe20003800000 */
[----:B--2---:R-:W-:-:S05]  /*14c20*/  IMAD.U32 R190, RZ, RZ, UR4 ;  /* 0x00000004ffbe7e24 */ /* 0x004fca000f8e00ff */
        /* <DEDUP_REMOVED lines=8> */
[----:B-1----:R-:W-:Y:S01]  /*14cb0*/  F2FP.BF16.F32.PACK_AB R4, R6, R8 ;  /* 0x000000080604723e */ /* 0x002fe200000010ff */
[----:B------:R-:W2:Y:S04]  /*14cc0*/  LDL.LU R70, [R1+0x50] ;  /* 0x0000500001467983 */ /* 0x000ea80000300800 */
[----:B------:R-:W2:Y:S01]  /*14cd0*/  LDL.LU R66, [R1+0x54] ;  /* 0x0000540001427983 */ /* 0x000ea20000300800 */
[----:B------:R-:W-:-:S02]  /*14ce0*/  F2FP.BF16.F32.PACK_AB R5, R3, R5 ;  /* 0x000000050305723e */ /* 0x000fc400000010ff */
[----:B------:R-:W-:Y:S02]  /*14cf0*/  MOV R20, R18 ;  /* 0x0000001200147202 */ /* 0x000fe40000000f00 */
[----:B----4-:R-:W-:Y:S02]  /*14d00*/  MOV R21, R45 ;  /* 0x0000002d00157202 */ /* 0x010fe40000000f00 */
[----:B------:R-:W-:Y:S02]  /*14d10*/  F2FP.BF16.F32.PACK_AB R6, R152, R155 ;  /* 0x0000009b9806723e */ /* 0x000fe400000010ff */
[----:B------:R-:W-:Y:S02]  /*14d20*/  F2FP.BF16.F32.PACK_AB R11, R39, R11 ;  /* 0x0000000b270b723e */ /* 0x000fe400000010ff */
[----:B------:R-:W-:Y:S02]  /*14d30*/  F2FP.BF16.F32.PACK_AB R8, R10, R153 ;  /* 0x000000990a08723e */ /* 0x000fe400000010ff */
[----:B------:R-:W-:-:S02]  /*14d40*/  F2FP.BF16.F32.PACK_AB R9, R35, R9 ;  /* 0x000000092309723e */ /* 0x000fc400000010ff */
[----:B------:R-:W-:Y:S01]  /*14d50*/  F2FP.BF16.F32.PACK_AB R10, R14, R36 ;  /* 0x000000240e0a723e */ /* 0x000fe200000010ff */
[----:B------:R-:W1:Y:S01]  /*14d60*/  S2R R90, SR_TID.X ;  /* 0x00000000005a7919 */ /* 0x000e620000002100 */
        /* <DEDUP_REMOVED lines=18> */
[----:B-1----:R-:W-:Y:S01]  /*14e90*/  VIADD R90, R90, 0xffffff80 ;  /* 0xffffff805a5a7836 */ /* 0x002fe20000000000 */
[----:B------:R-:W-:Y:S02]  /*14ea0*/  F2FP.BF16.F32.PACK_AB R146, R149, R148 ;  /* 0x000000949592723e */ /* 0x000fe400000010ff */
[----:B------:R-:W-:Y:S02]  /*14eb0*/  F2FP.BF16.F32.PACK_AB R147, R151, R150 ;  /* 0x000000969793723e */ /* 0x000fe400000010ff */
[----:B------:R-:W-:-:S04]  /*14ec0*/  SHF.R.S32.HI R82, RZ, 0x1f, R90 ;  /* 0x0000001fff527819 */ /* 0x000fc8000001145a */
[----:B------:R-:W-:-:S04]  /*14ed0*/  LEA.HI R82, R82, R90, RZ, 0x3 ;  /* 0x0000005a52527211 */ /* 0x000fc800078f18ff */
[----:B------:R-:W-:Y:S01]  /*14ee0*/  SHF.R.S32.HI R82, RZ, 0x3, R82 ;  /* 0x00000003ff527819 */ /* 0x000fe20000011452 */
        /* <DEDUP_REMOVED lines=10> */
[----:B-1----:R-:W-:Y:S01]  /*14f90*/  IMAD.X R5, RZ, RZ, R45, P0 ;  /* 0x000000ffff057224 */ /* 0x002fe200000e062d */
        /* <DEDUP_REMOVED lines=41> */
[C---:B-1----:R-:W-:Y:S02]  /*15230*/  IADD3 R9, P0, R44.reuse, 0x4020, RZ ;  /* 0x000040202c097810 */ /* 0x042fe40007f1e0ff */
        /* <DEDUP_REMOVED lines=40> */
[----:B------:R-:W-:Y:S02]  /*154c0*/  MOV R46, R8 ;  /* 0x00000008002e7202 */ /* 0x000fe40000000f00 */
[----:B------:R-:W-:Y:S02]  /*154d0*/  MOV R52, R10 ;  /* 0x0000000a00347202 */ /* 0x000fe40000000f00 */
[----:B------:R-:W-:Y:S02]  /*154e0*/  F2FP.BF16.F32.PACK_AB R4, R159, R161 ;  /* 0x000000a19f04723e */ /* 0x000fe400000010ff */
[----:B------:R-:W-:Y:S02]  /*154f0*/  F2FP.BF16.F32.PACK_AB R5, R51, R50 ;  /* 0x000000323305723e */ /* 0x000fe400000010ff */
[----:B------:R-:W-:Y:S02]  /*15500*/  F2FP.BF16.F32.PACK_AB R6, R157, R160 ;  /* 0x000000a09d06723e */ /* 0x000fe400000010ff */
[----:B------:R-:W-:-:S02]  /*15510*/  F2FP.BF16.F32.PACK_AB R7, R55, R54 ;  /* 0x000000363707723e */ /* 0x000fc400000010ff */
[----:B------:R-:W-:Y:S02]  /*15520*/  LOP3.LUT R3, R44, 0x380, RZ, 0xc0, !PT ;  /* 0x000003802c037812 */ /* 0x000fe400078ec0ff */
[----:B------:R-:W-:Y:S02]  /*15530*/  MOV R36, R48 ;  /* 0x0000003000247202 */ /* 0x000fe40000000f00 */
[----:B------:R-:W-:Y:S02]  /*15540*/  F2FP.BF16.F32.PACK_AB R8, R156, R158 ;  /* 0x0000009e9c08723e */ /* 0x000fe400000010ff */
[----:B------:R-:W-:Y:S02]  /*15550*/  F2FP.BF16.F32.PACK_AB R9, R59, R58 ;  /* 0x0000003a3b09723e */ /* 0x000fe400000010ff */
[----:B------:R-:W-:Y:S02]  /*15560*/  F2FP.BF16.F32.PACK_AB R10, R61, R60 ;  /* 0x0000003c3d0a723e */ /* 0x000fe400000010ff */
[----:B------:R-:W-:-:S02]  /*15570*/  F2FP.BF16.F32.PACK_AB R11, R63, R62 ;  /* 0x0000003e3f0b723e */ /* 0x000fc400000010ff */
[----:B------:R-:W-:Y:S02]  /*15580*/  MOV R49, R30 ;  /* 0x0000001e00317202 */ /* 0x000fe40000000f00 */
[----:B------:R-:W-:Y:S02]  /*15590*/  F2FP.BF16.F32.PACK_AB R12, R65, R64 ;  /* 0x00000040410c723e */ /* 0x000fe400000010ff */
[----:B------:R-:W-:Y:S02]  /*155a0*/  MOV R48, R34 ;  /* 0x0000002200307202 */ /* 0x000fe40000000f00 */
[----:B------:R-:W-:Y:S02]  /*155b0*/  F2FP.BF16.F32.PACK_AB R28, R73, R72 ;  /* 0x00000048491c723e */ /* 0x000fe400000010ff */
[----:B------:R-:W-:Y:S02]  /*155c0*/  F2FP.BF16.F32.PACK_AB R30, R77, R76 ;  /* 0x0000004c4d1e723e */ /* 0x000fe400000010ff */
[----:B------:R-:W-:Y:S01]  /*155d0*/  F2FP.BF16.F32.PACK_AB R31, R79, R78 ;  /* 0x0000004e4f1f723e */ /* 0x000fe200000010ff */
[----:B------:R-:W-:Y:S01]  /*155e0*/  STSM.16.M88.4 [R56], R4 ;  /* 0x0000000438007844 */ /* 0x000fe20000000200 */
[----:B------:R-:W-:-:S02]  /*155f0*/  F2FP.BF16.F32.PACK_AB R32, R81, R80 ;  /* 0x000000505120723e */ /* 0x000fc400000010ff */
        /* <DEDUP_REMOVED lines=11> */
[----:B-1----:R-:W-:Y:S02]  /*156b0*/  F2FP.BF16.F32.PACK_AB R38, R93, R92 ;  /* 0x0000005c5d26723e */ /* 0x002fe400000010ff */
[----:B------:R-:W-:Y:S02]  /*156c0*/  F2FP.BF16.F32.PACK_AB R4, R105, R104 ;  /* 0x000000686904723e */ /* 0x000fe400000010ff */
[----:B------:R-:W-:Y:S02]  /*156d0*/  F2FP.BF16.F32.PACK_AB R5, R107, R106 ;  /* 0x0000006a6b05723e */ /* 0x000fe400000010ff */
[----:B--2---:R-:W-:-:S02]  /*156e0*/  F2FP.BF16.F32.PACK_AB R36, R89, R88 ;  /* 0x000000585924723e */ /* 0x004fc400000010ff */
[----:B------:R-:W-:Y:S02]  /*156f0*/  F2FP.BF16.F32.PACK_AB R6, R109, R108 ;  /* 0x0000006c6d06723e */ /* 0x000fe400000010ff */
[----:B---3--:R-:W-:Y:S02]  /*15700*/  F2FP.BF16.F32.PACK_AB R39, R95, R94 ;  /* 0x0000005e5f27723e */ /* 0x008fe400000010ff */
[----:B------:R-:W-:Y:S01]  /*15710*/  F2FP.BF16.F32.PACK_AB R7, R111, R110 ;  /* 0x0000006e6f07723e */ /* 0x000fe200000010ff */
[----:B------:R-:W-:Y:S02]  /*15720*/  IMAD.X R45, RZ, RZ, R45, P1 ;  /* 0x000000ffff2d7224 */ /* 0x000fe400008e062d */
[----:B------:R-:W-:Y:S01]  /*15730*/  STSM.16.M88.4 [R3], R36 ;  /* 0x0000002403007844 */ /* 0x000fe20000000200 */
[----:B------:R-:W-:Y:S02]  /*15740*/  F2FP.BF16.F32.PACK_AB R8, R113, R112 ;  /* 0x000000707108723e */ /* 0x000fe400000010ff */
[----:B------:R-:W-:Y:S01]  /*15750*/  F2FP.BF16.F32.PACK_AB R9, R115, R114 ;  /* 0x000000727309723e */ /* 0x000fe200000010ff */
[----:B------:R-:W-:Y:S01]  /*15760*/  STSM.16.M88.4 [R46], R40 ;  /* 0x000000282e007844 */ /* 0x000fe20000000200 */
[----:B------:R-:W-:-:S02]  /*15770*/  F2FP.BF16.F32.PACK_AB R10, R117, R116 ;  /* 0x00000074750a723e */ /* 0x000fc400000010ff */
[----:B------:R-:W-:Y:S01]  /*15780*/  F2FP.BF16.F32.PACK_AB R11, R119, R118 ;  /* 0x00000076770b723e */ /* 0x000fe200000010ff */
[----:B------:R1:W-:Y:S01]  /*15790*/  STSM.16.M88.4 [R48], R4 ;  /* 0x0000000430007844 */ /* 0x0003e20000000200 */
[----:B------:R-:W-:Y:S02]  /*157a0*/  F2FP.BF16.F32.PACK_AB R12, R121, R120 ;  /* 0x00000078790c723e */ /* 0x000fe400000010ff */
[----:B------:R-:W-:Y:S02]  /*157b0*/  F2FP.BF16.F32.PACK_AB R13, R123, R122 ;  /* 0x0000007a7b0d723e */ /* 0x000fe400000010ff */
[----:B------:R-:W-:Y:S02]  /*157c0*/  F2FP.BF16.F32.PACK_AB R14, R125, R124 ;  /* 0x0000007c7d0e723e */ /* 0x000fe400000010ff */
[----:B------:R-:W-:Y:S02]  /*157d0*/  F2FP.BF16.F32.PACK_AB R15, R127, R126 ;  /* 0x0000007e7f0f723e */ /* 0x000fe400000010ff */
[----:B------:R-:W-:Y:S01]  /*157e0*/  ISETP.NE.U32.AND P0, PT, RZ, UR4, PT ;  /* 0x00000004ff007c0c */ /* 0x000fe2000bf05070 */
[----:B------:R2:W-:Y:S01]  /*157f0*/  STSM.16.M88.4 [R49], R8 ;  /* 0x0000000831007844 */ /* 0x0005e20000000200 */
[----:B------:R-:W-:-:S02]  /*15800*/  MOV R44, R44 ;  /* 0x0000002c002c7202 */ /* 0x000fc40000000f00 */
[----:B-1----:R-:W-:Y:S01]  /*15810*/  IADD3 R4, P1, R70, UR4, RZ ;  /* 0x0000000446047c10 */ /* 0x002fe2000ff3e0ff */
[----:B------:R1:W-:Y:S01]  /*15820*/  STSM.16.M88.4 [R52], R12 ;  /* 0x0000000c34007844 */ /* 0x0003e20000000200 */
[----:B------:R-:W-:Y:S02]  /*15830*/  ISETP.NE.AND.EX P0, PT, RZ, UR5, PT, P0 ;  /* 0x00000005ff007c0c */ /* 0x000fe4000bf05300 */
[----:B------:R-:W-:Y:S01]  /*15840*/  IADD3.X R5, R66, UR5, RZ, P1, !PT ;  /* 0x0000000542057c10 */ /* 0x000fe20008ffe4ff */
[----:B------:R-:W-:Y:S01]  /*15850*/  ULDC.64 UR4, c[0x0][0xd08] ;  /* 0x0003420000047ab9 */ /* 0x000fe20000000a00 */
[----:B------:R-:W-:Y:S01]  /*15860*/  STSM.16.M88.4 [R24], R128 ;  /* 0x0000008018007844 */ /* 0x000fe20000000200 */
[----:B------:R-:W-:-:S03]  /*15870*/  ISETP.NE.U32.AND P6, PT, RZ, UR4, PT ;  /* 0x00000004ff007c0c */ /* 0x000fc6000bfc5070 */
[----:B------:R-:W-:Y:S01]  /*15880*/  STSM.16.M88.4 [R47], R136 ;  /* 0x000000882f007844 */ /* 0x000fe20000000200 */
[----:B------:R-:W-:-:S03]  /*15890*/  ISETP.NE.AND.EX P6, PT, RZ, UR5, PT, P6 ;  /* 0x00000005ff007c0c */ /* 0x000fc6000bfc5360 */
[----:B------:R3:W-:Y:S01]  /*158a0*/  STSM.16.M88.4 [R44], R144 ;  /* 0x000000902c007844 */ /* 0x0007e20000000200 */
[----:B------:R-:W-:Y:S02]  /*158b0*/  IMAD R7, R82, 0x40, R210 ;  /* 0x0000004052077824 */ /* 0x000fe400078e02d2 */
[----:B------:R-:W-:Y:S01]  /*158c0*/  IMAD.MOV.U32 R80, RZ, RZ, RZ ;  /* 0x000000ffff507224 */ /* 0x000fe200078e00ff */
[----:B------:R-:W-:Y:S01]  /*158d0*/  BAR.SYNC.DEFER_BLOCKING 0x1, 0x100 ;  /* 0x0044000000007b1d */ /* 0x000fe20000010000 */
[----:B------:R-:W-:-:S05]  /*158e0*/  IMAD.WIDE R6, R7, 0x2, R20 ;  /* 0x0000000207067825 */ /* 0x000fca00078e0214 */
[----:B--2---:R-:W-:Y:S01]  /*158f0*/  @P6 IADD3 R10, P4, R70, UR4, RZ ;  /* 0x00000004460a6c10 */ /* 0x004fe2000ff9e0ff */
[----:B------:R-:W-:Y:S02]  /*15900*/  ULDC UR4, c[0x0][0xb88] ;  /* 0x0002e20000047ab9 */ /* 0x000fe40000000800 */
[----:B------:R-:W-:Y:S01]  /*15910*/  IMAD.U32 R20, RZ, RZ, UR4 ;  /* 0x00000004ff147e24 */ /* 0x000fe2000f8e00ff */
[----:B------:R-:W-:Y:S01]  /*15920*/  @P6 IADD3.X R11, R66, UR5, RZ, P4, !PT ;  /* 0x00000005420b6c10 */ /* 0x000fe2000a7fe4ff */
[----:B------:R2:W5:Y:S04]  /*15930*/  @P0 LDG.E R80, desc[UR40][R4.64] ;  /* 0x0000002804500981 */ /* 0x000568000c1e1900 */
[----:B------:R2:W5:Y:S01]  /*15940*/  @P6 LDG.E R20, desc[UR40][R10.64] ;  /* 0x000000280a146981 */ /* 0x000562000c1e1900 */
[----:B------:R-:W-:-:S02]  /*15950*/  IADD3 R9, P1, R6, 0x1000, RZ ;  /* 0x0000100006097810 */ /* 0x000fc40007f3e0ff */
[C---:B-1----:R-:W-:Y:S02]  /*15960*/  IADD3 R13, P2, R6.reuse, 0x2000, RZ ;  /* 0x00002000060d7810 */ /* 0x042fe40007f5e0ff */
[C---:B------:R-:W-:Y:S02]  /*15970*/  IADD3 R29, P3, R6.reuse, 0x3000, RZ ;  /* 0x00003000061d7810 */ /* 0x040fe40007f7e0ff */
[----:B------:R-:W-:Y:S02]  /*15980*/  IADD3 R33, P4, R6, 0x4000, RZ ;  /* 0x0000400006217810 */ /* 0x000fe40007f9e0ff */
        /* <DEDUP_REMOVED lines=8> */
[----:B------:R-:W-:-:S02]  /*15a10*/  IADD3 R37, P5, R6, 0x5000, RZ ;  /* 0x0000500006257810 */ /* 0x000fc40007fbe0ff */
        /* <DEDUP_REMOVED lines=8> */
[----:B------:R-:W-:Y:S02]  /*15aa0*/  P2R R14, PR, RZ, 0x20 ;  /* 0x00000020ff0e7803 */ /* 0x000fe40000000000 */
[----:B------:R-:W-:-:S02]  /*15ab0*/  IADD3 R41, P1, R6, 0x6000, RZ ;  /* 0x0000600006297810 */ /* 0x000fc40007f3e0ff */
[C---:B------:R-:W-:Y:S02]  /*15ac0*/  IADD3 R45, P2, R6.reuse, 0x7000, RZ ;  /* 0x00007000062d7810 */ /* 0x040fe40007f5e0ff */
[C---:B------:R-:W-:Y:S02]  /*15ad0*/  IADD3 R49, P3, R6.reuse, 0x8000, RZ ;  /* 0x0000800006317810 */ /* 0x040fe40007f7e0ff */
[C---:B------:R-:W-:Y:S02]  /*15ae0*/  IADD3 R53, P4, R6.reuse, 0x9000, RZ ;  /* 0x0000900006357810 */ /* 0x040fe40007f9e0ff */
[----:B------:R-:W-:Y:S02]  /*15af0*/  IADD3 R57, P5, R6, 0xa000, RZ ;  /* 0x0000a00006397810 */ /* 0x000fe40007fbe0ff */
[----:B------:R-:W-:Y:S02]  /*15b00*/  LOP3.LUT R36, R37, 0x380, RZ, 0xc0, !PT ;  /* 0x0000038025247812 */ /* 0x000fe400078ec0ff */
[----:B------:R-:W-:-:S02]  /*15b10*/  LOP3.LUT R40, R41, 0x380, RZ, 0xc0, !PT ;  /* 0x0000038029287812 */ /* 0x000fc400078ec0ff */
[----:B---3--:R-:W-:Y:S02]  /*15b20*/  LOP3.LUT R44, R45, 0x380, RZ, 0xc0, !PT ;  /* 0x000003802d2c7812 */ /* 0x008fe400078ec0ff */
[----:B------:R-:W-:Y:S02]  /*15b30*/  LOP3.LUT R48, R49, 0x380, RZ, 0xc0, !PT ;  /* 0x0000038031307812 */ /* 0x000fe400078ec0ff */
[----:B------:R-:W-:Y:S02]  /*15b40*/  LOP3.LUT R52, R53, 0x380, RZ, 0xc0, !PT ;  /* 0x0000038035347812 */ /* 0x000fe400078ec0ff */
[----:B------:R-:W-:Y:S02]  /*15b50*/  LOP3.LUT R56, R57, 0x380, RZ, 0xc0, !PT ;  /* 0x0000038039387812 */ /* 0x000fe400078ec0ff */
[----:B------:R-:W-:Y:S02]  /*15b60*/  SHF.R.U64 R36, R36, 0x3, RZ ;  /* 0x0000000324247819 */ /* 0x000fe400000012ff */
[----:B------:R-:W-:-:S02]  /*15b70*/  SHF.R.U64 R40, R40, 0x3, RZ ;  /* 0x0000000328287819 */ /* 0x000fc400000012ff */
[----:B------:R-:W-:Y:S02]  /*15b80*/  SHF.R.U64 R44, R44, 0x3, RZ ;  /* 0x000000032c2c7819 */ /* 0x000fe400000012ff */
[----:B------:R-:W-:Y:S02]  /*15b90*/  SHF.R.U64 R48, R48, 0x3, RZ ;  /* 0x0000000330307819 */ /* 0x000fe400000012ff */
[----:B------:R-:W-:Y:S02]  /*15ba0*/  SHF.R.U64 R52, R52, 0x3, RZ ;  /* 0x0000000334347819 */ /* 0x000fe400000012ff */
[----:B------:R-:W-:Y:S02]  /*15bb0*/  SHF.R.U64 R56, R56, 0x3, RZ ;  /* 0x0000000338387819 */ /* 0x000fe400000012ff */
[----:B------:R-:W-:Y:S02]  /*15bc0*/  LOP3.LUT R36, R36, R37, RZ, 0x3c, !PT ;  /* 0x0000002524247212 */ /* 0x000fe400078e3cff */
[----:B------:R-:W-:-:S02]  /*15bd0*/  LOP3.LUT R40, R40, R41, RZ, 0x3c, !PT ;  /* 0x0000002928287212 */ /* 0x000fc400078e3cff */
        /* <DEDUP_REMOVED lines=9> */
.L_x_5335:
[----:B------:R-:W-:Y:S01]  /*15c70*/  ISETP.NE.AND P6, PT, R14, RZ, PT ;  /* 0x000000ff0e00720c */ /* 0x000fe20003fc5270 */
[----:B------:R-:W1:Y:S01]  /*15c80*/  S2R R4, SR_TID.X ;  /* 0x0000000000047919 */ /* 0x000e620000002100 */
[----:B------:R-:W2:Y:S01]  /*15c90*/  LDL.LU R14, [R1+0x58] ;  /* 0x00005800010e7983 */ /* 0x000ea20000300800 */
[--C-:B------:R-:W-:Y:S02]  /*15ca0*/  IMAD.X R57, RZ, RZ, R7.reuse, P5 ;  /* 0x000000ffff397224 */ /* 0x100fe400028e0607 */
[----:B------:R-:W-:Y:S01]  /*15cb0*/  IMAD.X R37, RZ, RZ, R7, P6 ;  /* 0x000000ffff257224 */ /* 0x000fe200030e0607 */
[----:B------:R-:W3:Y:S04]  /*15cc0*/  LDL.LU R11, [R1+0x60] ;  /* 0x00006000010b7983 */ /* 0x000ee80000300800 */
[----:B------:R-:W4:Y:S01]  /*15cd0*/  LDL R84, [R1+0x4c] ;  /* 0x00004c0001547983 */ /* 0x000f220000100800 */
[----:B-1----:R-:W-:-:S05]  /*15ce0*/  VIADD R4, R4, 0xffffff80 ;  /* 0xffffff8004047836 */ /* 0x002fca0000000000 */
[----:B------:R-:W-:-:S04]  /*15cf0*/  SHF.R.S32.HI R3, RZ, 0x1f, R4 ;  /* 0x0000001fff037819 */ /* 0x000fc80000011404 */
[----:B------:R-:W-:-:S04]  /*15d00*/  LEA.HI R3, R3, R4, RZ, 0x7 ;  /* 0x0000000403037211 */ /* 0x000fc800078f38ff */
[----:B------:R-:W-:-:S06]  /*15d10*/  SHF.R.S32.HI R3, RZ, 0x7, R3 ;  /* 0x00000007ff037819 */ /* 0x000fcc0000011403 */
[----:B------:R-:W1:Y:S01]  /*15d20*/  SHFL.IDX PT, R3, R3, RZ, 0x1f ;  /* 0x00001fff03037589 */ /* 0x000e6200000e0000 */
        /* <DEDUP_REMOVED lines=13> */
[----:B-1----:R-:W-:Y:S02]  /*15e00*/  ISETP.NE.AND P5, PT, R3, RZ, PT ;  /* 0x000000ff0300720c */ /* 0x002fe40003fa5270 */
        /* <DEDUP_REMOVED lines=26> */
[----:B------:R-:W1:Y:S01]  /*15fb0*/  LDC R35, c[0x0][0xce8] ;  /* 0x00033a00ff237b82 */ /* 0x000e620000000800 */
[----:B------:R-:W-:Y:S01]  /*15fc0*/  ULDC.64 UR4, c[0x0][0xc90] ;  /* 0x0003240000047ab9 */ /* 0x000fe20000000a00 */
[----:B------:R-:W-:Y:S02]  /*15fd0*/  IMAD.MOV.U32 R6, RZ, RZ, R80 ;  /* 0x000000ffff067224 */ /* 0x000fe400078e0050 */
[----:B------:R-:W-:Y:S02]  /*15fe0*/  IMAD R10, R81, UR4, RZ ;  /* 0x00000004510a7c24 */ /* 0x000fe4000f8e02ff */
[----:B------:R-:W-:Y:S02]  /*15ff0*/  IMAD.MOV.U32 R7, RZ, RZ, R3 ;  /* 0x000000ffff077224 */ /* 0x000fe400078e0003 */
[C---:B------:R-:W-:Y:S02]  /*16000*/  IMAD R15, R84.reuse, UR5, R10 ;  /* 0x00000005540f7c24 */ /* 0x040fe4000f8e020a */
[----:B------:R-:W-:Y:S01]  /*16010*/  IMAD.WIDE.U32 R6, R84, UR4, R6 ;  /* 0x0000000454067c25 */ /* 0x000fe2000f8e0006 */
[----:B------:R-:W-:-:S03]  /*16020*/  ULDC.64 UR4, c[0x0][0xc98] ;  /* 0x0003260000047ab9 */ /* 0x000fc60000000a00 */
[----:B------:R-:W-:Y:S02]  /*16030*/  IMAD.IADD R7, R7, 0x1, R15 ;  /* 0x0000000107077824 */ /* 0x000fe400078e020f */
[----:B------:R-:W-:Y:S02]  /*16040*/  IMAD.IADD R34, R194, 0x1, R213 ;  /* 0x00000001c2227824 */ /* 0x000fe400078e02d5 */
[----:B------:R-:W-:Y:S01]  /*16050*/  IMAD.WIDE.U32 R6, R21, UR4, R6 ;  /* 0x0000000415067c25 */ /* 0x000fe2000f8e0006 */
[----:B-1----:R-:W-:-:S13]  /*16060*/  ISETP.NE.AND P0, PT, R35, 0x1, PT ;  /* 0x000000012300780c */ /* 0x002fda0003f05270 */
[----:B------:R-:W1:Y:S08]  /*16070*/  @P0 LDC R11, c[0x0][0xcec] ;  /* 0x00033b00ff0b0b82 */ /* 0x000e700000000800 */
[----:B------:R-:W3:Y:S01]  /*16080*/  @P0 LDC R31, c[0x0][0xcf0] ;  /* 0x00033c00ff1f0b82 */ /* 0x000ee20000000800 */
[----:B--2---:R-:W-:-:S04]  /*16090*/  IMAD.IADD R30, R14, 0x1, R213 ;  /* 0x000000010e1e7824 */ /* 0x004fc800078e02d5 */
[----:B-1----:R-:W-:-:S04]  /*160a0*/  @P0 IMAD.HI.U32 R10, R30, R11, RZ ;  /* 0x0000000b1e0a0227 */ /* 0x002fc800078e00ff */
[----:B------:R-:W-:Y:S01]  /*160b0*/  IMAD.MOV.U32 R11, RZ, RZ, R30 ;  /* 0x000000ffff0b7224 */ /* 0x000fe200078e001e */
[----:B---3--:R-:W-:Y:S01]  /*160c0*/  @P0 SHF.R.U32.HI R11, RZ, R31, R10 ;  /* 0x0000001fff0b0219 */ /* 0x008fe2000001160a */
        /* <DEDUP_REMOVED lines=24> */
[----:B------:R-:W1:Y:S04]  /*16250*/  SHFL.IDX PT, R7, R30, RZ, 0x1c1f ;  /* 0x001c1fff1e077589 */ /* 0x000e6800000e0000 */
[----:B------:R-:W2:Y:S06]  /*16260*/  SHFL.IDX PT, R11, R30, 0x1, 0x1c1f ;  /* 0x003c1f001e0b7f89 */ /* 0x000eac00000e0000 */
[----:B-1----:R1:W-:Y:S04]  /*16270*/  @!P1 ST.E desc[UR40][R6.64], R0 ;  /* 0x0000000006009985 */ /* 0x0023e8000c101928 */
[----:B--2---:R1:W-:Y:S02]  /*16280*/  @!P0 ST.E desc[UR40][R10.64], R2 ;  /* 0x000000020a008985 */ /* 0x0043e4000c101928 */
.L_x_5336:
[----:B------:R-:W2:Y:S01]  /*16290*/  LDC R87, c[0x0][0xce8] ;  /* 0x00033a00ff577b82 */ /* 0x000ea20000000800 */
[----:B------:R-:W-:Y:S01]  /*162a0*/  ULDC.64 UR4, c[0x0][0xba0] ;  /* 0x0002e80000047ab9 */ /* 0x000fe20000000a00 */
[----:B-1----:R-:W5:Y:S01]  /*162b0*/  LD.E.128 R4, desc[UR40][R4.64] ;  /* 0x0000002804047980 */ /* 0x002f62000c101d00 */
        /* <DEDUP_REMOVED lines=9> */
[----:B--2---:R-:W-:Y:S01]  /*16350*/  ISETP.NE.AND P1, PT, R87, 0x1, PT ;  /* 0x000000015700780c */ /* 0x004fe20003f25270 */
[----:B------:R-:W-:-:S02]  /*16360*/  IMAD.IADD R3, R3, 0x1, R83 ;  /* 0x0000000103037824 */ /* 0x000fc400078e0253 */
[----:B------:R-:W5:Y:S01]  /*16370*/  LD.E.128 R36, desc[UR40][R36.64] ;  /* 0x0000002824247980 */ /* 0x000f62000c101d00 */
[----:B------:R-:W1:Y:S01]  /*16380*/  LDC R83, c[0x0][0xbc8] ;  /* 0x0002f200ff537b82 */ /* 0x000e620000000800 */
[----:B------:R-:W-:Y:S02]  /*16390*/  LEA.HI R0, R0, R90, RZ, 0x3 ;  /* 0x0000005a00007211 */ /* 0x000fe400078f18ff */
[----:B------:R-:W5:Y:S04]  /*163a0*/  LD.E.128 R40, desc[UR40][R40.64] ;  /* 0x0000002828287980 */ /* 0x000f68000c101d00 */
        /* <DEDUP_REMOVED lines=19> */
[----:B-1----:R-:W-:Y:S01]  /*164e0*/  ISETP.GE.AND P0, PT, R99, R83, PT ;  /* 0x000000536300720c */ /* 0x002fe20003f06270 */
[----:B------:R-:W-:Y:S01]  /*164f0*/  IMAD R24, R24, UR4, RZ ;  /* 0x0000000418187c24 */ /* 0x000fe2000f8e02ff */
[----:B------:R-:W5:Y:S01]  /*16500*/  LD.E.128 R72, desc[UR40][R72.64] ;  /* 0x0000002848487980 */ /* 0x000f62000c101d00 */
[----:B--2---:R-:W-:-:S03]  /*16510*/  @P1 IMAD.HI.U32 R0, R80, R85, RZ ;  /* 0x0000005550001227 */ /* 0x004fc600078e00ff */
        /* <DEDUP_REMOVED lines=13> */
[----:B-1----:R-:W1:Y:S01]  /*165f0*/  FENCE.VIEW.ASYNC.S ;  /* 0x00000000000073c6 */ /* 0x002e620000000000 */
[----:B------:R-:W-:Y:S01]  /*16600*/  IMAD.MOV.U32 R21, RZ, RZ, R80 ;  /* 0x000000ffff157224 */ /* 0x000fe200078e0050 */
[----:B---3--:R-:W-:Y:S01]  /*16610*/  @P1 SHF.R.U32.HI R21, RZ, R89, R0 ;  /* 0x00000059ff151219 */ /* 0x008fe20000011600 */
[C---:B------:R-:W-:Y:S01]  /*16620*/  VIADD R95, R210.reuse, 0xc0 ;  /* 0x000000c0d25f7836 */ /* 0x040fe20000000000 */
[-C--:B------:R-:W-:Y:S01]  /*16630*/  ISETP.GE.AND P1, PT, R210, R83.reuse, PT ;  /* 0x00000053d200720c */ /* 0x080fe20003f26270 */
[----:B------:R-:W-:Y:S01]  /*16640*/  IMAD.SHL.U32 R85, R24, 0x2, RZ ;  /* 0x0000000218557824 */ /* 0x000fe200078e00ff */
[----:B------:R-:W-:Y:S01]  /*16650*/  SEL R24, RZ, 0xffffffff, P0 ;  /* 0xffffffffff187807 */ /* 0x000fe20000000000 */
[----:B------:R-:W-:Y:S01]  /*16660*/  IMAD.IADD R3, R3, 0x1, R81 ;  /* 0x0000000103037824 */ /* 0x000fe200078e0251 */
[----:B------:R-:W-:Y:S01]  /*16670*/  SEL R0, RZ, 0x1, P1 ;  /* 0x00000001ff007807 */ /* 0x000fe20000800000 */
[--C-:B------:R-:W-:Y:S01]  /*16680*/  IMAD.MOV R81, RZ, RZ, -R21.reuse ;  /* 0x000000ffff517224 */ /* 0x100fe200078e0a15 */
[----:B------:R-:W-:Y:S01]  /*16690*/  ISETP.GE.AND P0, PT, R95, R83, PT ;  /* 0x000000535f00720c */ /* 0x000fe20003f06270 */
[----:B------:R-:W-:Y:S01]  /*166a0*/  VIADD R93, R210, 0x100 ;  /* 0x00000100d25d7836 */ /* 0x000fe20000000000 */
[----:B------:R-:W-:Y:S01]  /*166b0*/  LOP3.LUT R0, R85, 0x2, R0, 0xe2, !PT ;  /* 0x0000000255007812 */ /* 0x000fe200078ee200 */
[----:B------:R-:W-:Y:S01]  /*166c0*/  IMAD.SHL.U32 R85, R24, 0x4, RZ ;  /* 0x0000000418557824 */ /* 0x000fe200078e00ff */
[----:B------:R-:W-:Y:S01]  /*166d0*/  SEL R24, RZ, 0xffffffff, P0 ;  /* 0xffffffffff187807 */ /* 0x000fe20000000000 */
[----:B------:R-:W-:Y:S01]  /*166e0*/  IMAD R81, R87, R81, R80 ;  /* 0x0000005157517224 */ /* 0x000fe200078e0250 */
[----:B------:R-:W-:Y:S01]  /*166f0*/  SHF.R.S32.HI R80, RZ, 0x1f, R21 ;  /* 0x0000001fff507819 */ /* 0x000fe20000011415 */
[----:B------:R-:W-:Y:S01]  /*16700*/  VIADD R91, R210, 0x140 ;  /* 0x00000140d25b7836 */ /* 0x000fe20000000000 */
[----:B------:R-:W-:Y:S01]  /*16710*/  ISETP.GE.AND P0, PT, R93, R83, PT ;  /* 0x000000535d00720c */ /* 0x000fe20003f06270 */
[----:B------:R-:W-:Y:S01]  /*16720*/  IMAD.WIDE.U32 R2, R21, UR4, R2 ;  /* 0x0000000415027c25 */ /* 0x000fe2000f8e0002 */
[----:B------:R-:W-:-:S03]  /*16730*/  LOP3.LUT R0, R85, 0x4, R0, 0xe2, !PT ;  /* 0x0000000455007812 */ /* 0x000fc600078ee200 */
        /* <DEDUP_REMOVED lines=20> */
[----:B------:R-:W-:Y:S02]  /*16880*/  VIADD R86, R210, 0x1c0 ;  /* 0x000001c0d2567836 */ /* 0x000fe40000000000 */
[C---:B------:R-:W-:Y:S01]  /*16890*/  IMAD R85, R81.reuse, UR5, R24 ;  /* 0x0000000551557c24 */ /* 0x040fe2000f8e0218 */
[----:B------:R-:W-:Y:S01]  /*168a0*/  LOP3.LUT R24, R0, R21, RZ, 0xfc, !PT ;  /* 0x0000001500187212 */ /* 0x000fe200078efcff */
[----:B------:R-:W-:Y:S01]  /*168b0*/  IMAD.WIDE.U32 R2, R81, UR4, R2 ;  /* 0x0000000451027c25 */ /* 0x000fe2000f8e0002 */
[----:B------:R-:W-:Y:S01]  /*168c0*/  ISETP.GE.AND P1, PT, R213, R87, PT ;  /* 0x00000057d500720c */ /* 0x000fe20003f26270 */
[----:B------:R-:W-:Y:S01]  /*168d0*/  ULDC.64 UR4, c[0x0][0xb80] ;  /* 0x0002e00000047ab9 */ /* 0x000fe20000000a00 */
[----:B------:R-:W-:Y:S01]  /*168e0*/  ISETP.GE.AND P0, PT, R86, R83, PT ;  /* 0x000000535600720c */ /* 0x000fe20003f06270 */
[----:B------:R-:W-:Y:S01]  /*168f0*/  VIADD R0, R18, 0x38820 ;  /* 0x0003882012007836 */ /* 0x000fe20000000000 */
[----:B------:R-:W-:Y:S01]  /*16900*/  LEA R82, P2, R2, UR4, 0x1 ;  /* 0x0000000402527c11 */ /* 0x000fe2000f8408ff */
[----:B------:R-:W-:Y:S01]  /*16910*/  IMAD.IADD R21, R3, 0x1, R85 ;  /* 0x0000000103157824 */ /* 0x000fe200078e0255 */
[----:B------:R-:W-:Y:S01]  /*16920*/  SEL R3, RZ, 0x80, P0 ;  /* 0x00000080ff037807 */ /* 0x000fe20000000000 */
[C---:B------:R-:W-:Y:S01]  /*16930*/  VIADD R88, R210.reuse, 0x1c0 ;  /* 0x000001c0d2587836 */ /* 0x040fe20000000000 */
[----:B------:R-:W-:Y:S01]  /*16940*/  PRMT R0, RZ, 0x654, R0 ;  /* 0x00000654ff007816 */ /* 0x000fe20000000000 */
[----:B------:R-:W-:Y:S01]  /*16950*/  VIADD R89, R210, 0x180 ;  /* 0x00000180d2597836 */ /* 0x000fe20000000000 */
[----:B------:R-:W-:Y:S01]  /*16960*/  LEA.HI.X R84, R2, UR5, R21, 0x1, P2 ;  /* 0x0000000502547c11 */ /* 0x000fe200090f0c15 */
[C---:B------:R-:W-:Y:S01]  /*16970*/  VIADD R92, R210.reuse, 0x140 ;  /* 0x00000140d25c7836 */ /* 0x040fe20000000000 */
[----:B-1----:R1:W-:Y:S01]  /*16980*/  SYNCS.ARRIVE.TRANS64.RED.A1T0 RZ, [R0+URZ], RZ ;  /* 0x000000ff00ff79a7 */ /* 0x0023e2000810043f */
[C---:B------:R-:W-:Y:S01]  /*16990*/  VIADD R94, R210.reuse, 0x100 ;  /* 0x00000100d25e7836 */ /* 0x040fe20000000000 */
[----:B------:R2:W3:Y:S01]  /*169a0*/  SHFL.IDX PT, R2, R82, RZ, 0x181f ;  /* 0x00181fff52027589 */ /* 0x0004e200000e0000 */
[C---:B------:R-:W-:Y:S01]  /*169b0*/  VIADD R96, R210.reuse, 0xc0 ;  /* 0x000000c0d2607836 */ /* 0x040fe20000000000 */
[----:B------:R-:W-:Y:S01]  /*169c0*/  SHF.R.S32.HI R88, RZ, 0x1f, R88 ;  /* 0x0000001fff587819 */ /* 0x000fe20000011458 */
[C---:B------:R-:W-:Y:S01]  /*169d0*/  VIADD R98, R210.reuse, 0x80 ;  /* 0x00000080d2627836 */ /* 0x040fe20000000000 */
[----:B------:R-:W-:Y:S01]  /*169e0*/  SHF.R.S32.HI R89, RZ, 0x1f, R89 ;  /* 0x0000001fff597819 */ /* 0x000fe20000011459 */
[----:B------:R-:W-:Y:S01]  /*169f0*/  VIADD R100, R210, 0x40 ;  /* 0x00000040d2647836 */ /* 0x000fe20000000000 */
[----:B-1----:R-:W-:-:S02]  /*16a00*/  LOP3.LUT R0, R24, R3, RZ, 0xfc, !PT ;  /* 0x0000000318007212 */ /* 0x002fc400078efcff */
[----:B------:R2:W1:Y:S01]  /*16a10*/  SHFL.IDX PT, R3, R84, RZ, 0x181f ;  /* 0x00181fff54037589 */ /* 0x00046200000e0000 */
[----:B------:R-:W-:Y:S02]  /*16a20*/  SHF.R.S32.HI R92, RZ, 0x1f, R92 ;  /* 0x0000001fff5c7819 */ /* 0x000fe4000001145c */
[----:B------:R-:W-:Y:S02]  /*16a30*/  SHF.R.S32.HI R94, RZ, 0x1f, R94 ;  /* 0x0000001fff5e7819 */ /* 0x000fe4000001145e */
[----:B------:R-:W-:Y:S02]  /*16a40*/  SHF.R.S32.HI R96, RZ, 0x1f, R96 ;  /* 0x0000001fff607819 */ /* 0x000fe40000011460 */
[----:B------:R-:W-:Y:S02]  /*16a50*/  SHF.R.S32.HI R98, RZ, 0x1f, R98 ;  /* 0x0000001fff627819 */ /* 0x000fe40000011462 */
[----:B------:R-:W-:Y:S01]  /*16a60*/  SHF.R.S32.HI R100, RZ, 0x1f, R100 ;  /* 0x0000001fff647819 */ /* 0x000fe20000011464 */
[----:B--2---:R-:W-:Y:S06]  /*16a70*/  @P1 BRA `(.L_x_5338) ;  /* 0x00000000007c1947 */ /* 0x004fec0003800000 */
[-C--:B------:R-:W-:Y:S02]  /*16a80*/  ISETP.GE.AND P1, PT, R99, R83.reuse, PT ;  /* 0x000000536300720c */ /* 0x080fe40003f26270 */
[-C--:B------:R-:W-:Y:S02]  /*16a90*/  ISETP.GE.AND P0, PT, R210, R83.reuse, PT ;  /* 0x00000053d200720c */ /* 0x080fe40003f06270 */
[-C--:B------:R-:W-:Y:S02]  /*16aa0*/  ISETP.GE.AND P5, PT, R97, R83.reuse, PT ;  /* 0x000000536100720c */ /* 0x080fe40003fa6270 */
[----:B------:R-:W-:-:S07]  /*16ab0*/  ISETP.GE.AND P3, PT, R95, R83, PT ;  /* 0x000000535f00720c */ /* 0x000fce0003f66270 */
[C---:B---3--:R-:W-:Y:S02]  /*16ac0*/  @!P1 LEA R20, P2, R99.reuse, R2, 0x1 ;  /* 0x0000000263149211 */ /* 0x048fe400078408ff */
[----:B-1----:R-:W-:Y:S02]  /*16ad0*/  @!P0 IMAD.WIDE R80, R210, 0x2, R2 ;  /* 0x00000002d2508825 */ /* 0x002fe400078e0202 */
[----:B------:R-:W-:Y:S02]  /*16ae0*/  @!P1 LEA.HI.X R21, R99, R3, R100, 0x1, P2 ;  /* 0x0000000363159211 */ /* 0x000fe400010f0c64 */
[----:B------:R-:W-:Y:S01]  /*16af0*/  ISETP.GE.AND P2, PT, R93, R83, PT ;  /* 0x000000535d00720c */ /* 0x000fe20003f46270 */
[----:B-----5:R1:W-:Y:S01]  /*16b00*/  @!P0 ST.E.128 desc[UR40][R80.64], R4 ;  /* 0x0000000450008985 */ /* 0x0203e2000c101d28 */
[----:B------:R-:W-:-:S03]  /*16b10*/  LOP3.LUT P0, RZ, R24, 0x40, RZ, 0xc0, !PT ;  /* 0x0000004018ff7812 */ /* 0x000fc6000780c0ff */
[----:B------:R2:W-:Y:S01]  /*16b20*/  @!P1 ST.E.128 desc[UR40][R20.64], R12 ;  /* 0x0000000c14009985 */ /* 0x0005e2000c101d28 */
[----:B------:R-:W-:Y:S02]  /*16b30*/  ISETP.GE.AND P1, PT, R91, R83, PT ;  /* 0x000000535b00720c */ /* 0x000fe40003f26270 */
[-C--:B-1----:R-:W-:Y:S02]  /*16b40*/  @!P5 LEA R4, P4, R97, R2.reuse, 0x1 ;  /* 0x000000026104d211 */ /* 0x082fe400078808ff */
        /* <DEDUP_REMOVED lines=18> */
.L_x_5338:
[----:B------:R-:W-:Y:S05]  /*16c70*/  BSYNC B1 ;  /* 0x0000000000017941 */ /* 0x000fea0003800000 */
.L_x_5337:
[----:B----45:R-:W-:Y:S01]  /*16c80*/  VIADD R4, R213, 0x20 ;  /* 0x00000020d5047836 */ /* 0x030fe20000000000 */
[----:B-1----:R1:W2:Y:S04]  /*16c90*/  SHFL.IDX PT, R3, R84, 0x1, 0x181f ;  /* 0x00381f0054037f89 */ /* 0x0022a800000e0000 */
[----:B------:R-:W-:Y:S01]  /*16ca0*/  ISETP.GE.AND P0, PT, R4, R87, PT ;  /* 0x000000570400720c */ /* 0x000fe20003f06270 */
[----:B---3--:R1:W3:-:S12]  /*16cb0*/  SHFL.IDX PT, R2, R82, 0x1, 0x181f ;  /* 0x00381f0052027f89 */ /* 0x0082d800000e0000 */
[----:B-1----:R-:W-:Y:S05]  /*16cc0*/  @P0 BRA `(.L_x_5339) ;  /* 0x0000001000600947 */ /* 0x002fea0003800000 */
[-C--:B------:R-:W-:Y:S02]  /*16cd0*/  ISETP.GE.AND P5, PT, R99, R83.reuse, PT ;  /* 0x000000536300720c */ /* 0x080fe40003fa6270 */
[-C--:B------:R-:W-:Y:S02]  /*16ce0*/  ISETP.GE.AND P6, PT, R210, R83.reuse, PT ;  /* 0x00000053d200720c */ /* 0x080fe40003fc6270 */
[-C--:B------:R-:W-:Y:S02]  /*16cf0*/  ISETP.GE.AND P3, PT, R97, R83.reuse, PT ;  /* 0x000000536100720c */ /* 0x080fe40003f66270 */
[-C--:B------:R-:W-:Y:S02]  /*16d00*/  ISETP.GE.AND P2, PT, R95, R83.reuse, PT ;  /* 0x000000535f00720c */ /* 0x080fe40003f46270 */
[-C--:B------:R-:W-:Y:S02]  /*16d10*/  ISETP.GE.AND P1, PT, R93, R83.reuse, PT ;  /* 0x000000535d00720c */ /* 0x080fe40003f26270 */
[----:B------:R-:W-:-:S03]  /*16d20*/  ISETP.GE.AND P0, PT, R91, R83, PT ;  /* 0x000000535b00720c */ /* 0x000fc60003f06270 */
[CC--:B---3--:R-:W-:Y:S02]  /*16d30*/  @!P5 LEA R6, P4, R99.reuse, R2.reuse, 0x1 ;  /* 0x000000026306d211 */ /* 0x0c8fe400078808ff */
[----:B--2---:R-:W-:Y:S02]  /*16d40*/  @!P6 IMAD.WIDE R4, R210, 0x2, R2 ;  /* 0x00000002d204e825 */ /* 0x004fe400078e0202 */
        /* <DEDUP_REMOVED lines=25> */
.L_x_5334:
[----:B-1----:R-:W3:Y:S01]  /*16ee0*/  LDL.LU R4, [R1+0x50] ;  /* 0x0000500001047983 */ /* 0x002ee20000300800 */
[----:B------:R-:W-:Y:S01]  /*16ef0*/  ULDC.64 UR4, c[0x0][0xd00] ;  /* 0x0003400000047ab9 */ /* 0x000fe20000000a00 */
[----:B------:R-:W-:Y:S01]  /*16f00*/  IMAD.MOV.U32 R6, RZ, RZ, RZ ;  /* 0x000000ffff067224 */ /* 0x000fe200078e00ff */
[----:B------:R-:W1:Y:S01]  /*16f10*/  LDC R29, c[0x0][0xce8] ;  /* 0x00033a00ff1d7b82 */ /* 0x000e620000000800 */
[----:B------:R-:W4:Y:S01]  /*16f20*/  LDL.LU R0, [R1+0x54] ;  /* 0x0000540001007983 */ /* 0x000f220000300800 */
[----:B------:R-:W-:-:S04]  /*16f30*/  ISETP.NE.U32.AND P0, PT, RZ, UR4, PT ;  /* 0x00000004ff007c0c */ /* 0x000fc8000bf05070 */
[----:B------:R-:W-:Y:S02]  /*16f40*/  ISETP.NE.AND.EX P0, PT, RZ, UR5, PT, P0 ;  /* 0x00000005ff007c0c */ /* 0x000fe4000bf05300 */
[----:B---3--:R-:W-:-:S04]  /*16f50*/  IADD3 R2, P1, R4, UR4, RZ ;  /* 0x0000000404027c10 */ /* 0x008fc8000ff3e0ff */
[----:B----4-:R-:W-:Y:S01]  /*16f60*/  IADD3.X R3, R0, UR5, RZ, P1, !PT ;  /* 0x0000000500037c10 */ /* 0x010fe20008ffe4ff */
[----:B------:R-:W-:Y:S02]  /*16f70*/  ULDC.64 UR4, c[0x0][0xd08] ;  /* 0x0003420000047ab9 */ /* 0x000fe40000000a00 */
[----:B------:R-:W-:-:S04]  /*16f80*/  ISETP.NE.U32.AND P1, PT, RZ, UR4, PT ;  /* 0x00000004ff007c0c */ /* 0x000fc8000bf25070 */
[----:B------:R3:W5:Y:S01]  /*16f90*/  @P0 LDG.E R6, desc[UR40][R2.64] ;  /* 0x0000002802060981 */ /* 0x000762000c1e1900 */
[----:B------:R-:W-:Y:S01]  /*16fa0*/  ISETP.NE.AND.EX P1, PT, RZ, UR5, PT, P1 ;  /* 0x00000005ff007c0c */ /* 0x000fe2000bf25310 */
[----:B------:R-:W4:-:S12]  /*16fb0*/  S2R R20, SR_TID.X ;  /* 0x0000000000147919 */ /* 0x000f180000002100 */
[----:B------:R-:W-:Y:S01]  /*16fc0*/  @P1 IADD3 R4, P2, R4, UR4, RZ ;  /* 0x0000000404041c10 */ /* 0x000fe2000ff5e0ff */
[----:B------:R-:W-:-:S03]  /*16fd0*/  ULDC UR4, c[0x0][0xb88] ;  /* 0x0002e20000047ab9 */ /* 0x000fc60000000800 */
[----:B------:R-:W-:Y:S01]  /*16fe0*/  @P1 IADD3.X R5, R0, UR5, RZ, P2, !PT ;  /* 0x0000000500051c10 */ /* 0x000fe200097fe4ff */
[----:B------:R-:W-:-:S06]  /*16ff0*/  IMAD.U32 R0, RZ, RZ, UR4 ;  /* 0x00000004ff007e24 */ /* 0x000fcc000f8e00ff */
[----:B------:R3:W5:Y:S01]  /*17000*/  @P1 LDG.E R0, desc[UR40][R4.64] ;  /* 0x0000002804001981 */ /* 0x000762000c1e1900 */
[----:B----4-:R-:W-:-:S05]  /*17010*/  VIADD R20, R20, 0xffffff80 ;  /* 0xffffff8014147836 */ /* 0x010fca0000000000 */
[----:B------:R-:W-:Y:S01]  /*17020*/  ISETP.GE.AND P2, PT, R20, 0x40, PT ;  /* 0x000000401400780c */ /* 0x000fe20003f46270 */
[----:B-1-3--:R-:W-:-:S12]  /*17030*/  @P1 BRA `(.L_x_5340) ;  /* 0x0000000000101947 */ /* 0x00afd80003800000 */
[----:B------:R-:W-:Y:S05]  /*17040*/  @!P0 BRA `(.L_x_5340) ;  /* 0x00000000000c8947 */ /* 0x000fea0003800000 */
[----:B------:R-:W3:Y:S04]  /*17050*/  LDG.E R5, desc[UR40][R2.64] ;  /* 0x0000002802057981 */ /* 0x000ee8000c1e1900 */
[----:B-----5:R-:W3:Y:S02]  /*17060*/  LDG.E R0, desc[UR40][R2.64+0x4] ;  /* 0x0000042802007981 */ /* 0x020ee4000c1e1900 */
[----:B---3--:R-:W-:-:S07]  /*17070*/  IMAD.IADD R0, R0, 0x1, -R5 ;  /* 0x0000000100007824 */ /* 0x008fce00078e0a05 */
.L_x_5340:
[----:B------:R-:W3:Y:S04]  /*17080*/  LDL.LU R3, [R1+0x58] ;  /* 0x0000580001037983 */ /* 0x000ee80000300800 */
[----:B------:R-:W4:Y:S04]  /*17090*/  LDL.LU R2, [R1+0x60] ;  /* 0x0000600001027983 */ /* 0x000f280000300800 */
[----:B------:R-:W2:Y:S01]  /*170a0*/  LDL R14, [R1+0x4c] ;  /* 0x00004c00010e7983 */ /* 0x000ea20000100800 */
[----:B------:R-:W-:Y:S01]  /*170b0*/  BSSY B1, `(.L_x_5341) ;  /* 0x000002d000017945 */ /* 0x000fe20003800000 */
[----:B-----5:R-:W-:-:S02]  /*170c0*/  SHF.R.S32.HI R11, RZ, 0x1f, R6 ;  /* 0x0000001fff0b7819 */ /* 0x020fc40000011406 */
[----:B---3--:R-:W-:Y:S02]  /*170d0*/  SEL R13, R3, RZ, !P0 ;  /* 0x000000ff030d7207 */ /* 0x008fe40004000000 */
[----:B----4-:R-:W-:Y:S02]  /*170e0*/  SEL R12, R2, RZ, !P0 ;  /* 0x000000ff020c7207 */ /* 0x010fe40004000000 */
[----:B--2---:R-:W-:Y:S01]  /*170f0*/  SHF.R.S32.HI R10, RZ, 0x1f, R14 ;  /* 0x0000001fff0a7819 */ /* 0x004fe2000001140e */
[----:B------:R-:W-:Y:S06]  /*17100*/  @P2 BRA `(.L_x_5342) ;  /* 0x00000000009c2947 */ /* 0x000fec0003800000 */
[----:B------:R-:W1:Y:S01]  /*17110*/  S2R R8, SR_TID.X ;  /* 0x0000000000087919 */ /* 0x000e620000002100 */
        /* <DEDUP_REMOVED lines=38> */
.L_x_5342:
[----:B------:R-:W-:Y:S05]  /*17380*/  BSYNC B1 ;  /* 0x0000000000017941 */ /* 0x000fea0003800000 */
.L_x_5341:
[----:B------:R-:W-:Y:S01]  /*17390*/  ISETP.NE.AND P0, PT, R29, 0x1, PT ;  /* 0x000000011d00780c */ /* 0x000fe20003f05270 */
[----:B------:R-:W-:Y:S01]  /*173a0*/  ULDC.64 UR4, c[0x0][0xba0] ;  /* 0x0002e80000047ab9 */ /* 0x000fe20000000a00 */
[----:B------:R-:W2:Y:S01]  /*173b0*/  LDC R21, c[0x0][0xbc8] ;  /* 0x0002f200ff157b82 */ /* 0x000ea20000000800 */
[----:B-1----:R-:W-:Y:S01]  /*173c0*/  IMAD R5, R11, UR4, RZ ;  /* 0x000000040b057c24 */ /* 0x002fe2000f8e02ff */
[----:B------:R-:W-:Y:S01]  /*173d0*/  SHF.R.S32.HI R8, RZ, 0x1f, R20 ;  /* 0x0000001fff087819 */ /* 0x000fe20000011414 */
[----:B------:R-:W-:Y:S01]  /*173e0*/  IMAD.WIDE.U32 R2, R6, UR4, RZ ;  /* 0x0000000406027c25 */ /* 0x000fe2000f8e00ff */
        /* <DEDUP_REMOVED lines=12> */
[----:B------:R-:W3:Y:S01]  /*174b0*/  @P0 LDC R9, c[0x0][0xcf0] ;  /* 0x00033c00ff090b82 */ /* 0x000ee20000000800 */
[----:B------:R-:W-:Y:S01]  /*174c0*/  ULDC.64 UR4, c[0x0][0xbf0] ;  /* 0x0002fc0000047ab9 */ /* 0x000fe20000000a00 */
[----:B------:R-:W-:Y:S01]  /*174d0*/  IMAD.IADD R8, R20, 0x1, -R8 ;  /* 0x0000000114087824 */ /* 0x000fe200078e0a08 */
[----:B------:R-:W-:Y:S01]  /*174e0*/  LEA.HI R14, R14, R20, RZ, 0x3 ;  /* 0x000000140e0e7211 */ /* 0x000fe200078f18ff */
[----:B------:R-:W-:Y:S01]  /*174f0*/  IMAD R4, R12, UR4, RZ ;  /* 0x000000040c047c24 */ /* 0x000fe2000f8e02ff */
[-C--:B--2---:R-:W-:Y:S01]  /*17500*/  ISETP.GE.AND P1, PT, R42, R21.reuse, PT ;  /* 0x000000152a00720c */ /* 0x084fe20003f26270 */
[----:B------:R-:W-:Y:S01]  /*17510*/  IMAD.IADD R3, R3, 0x1, R5 ;  /* 0x0000000103037824 */ /* 0x000fe200078e0205 */
[----:B------:R-:W-:Y:S01]  /*17520*/  SHF.R.S32.HI R14, RZ, 0x3, R14 ;  /* 0x00000003ff0e7819 */ /* 0x000fe2000001140e */
[----:B------:R-:W-:Y:S01]  /*17530*/  IMAD R5, R13, UR5, R4 ;  /* 0x000000050d057c24 */ /* 0x000fe2000f8e0204 */
[C---:B------:R-:W-:Y:S01]  /*17540*/  ISETP.GE.AND P2, PT, R210.reuse, R21, PT ;  /* 0x00000015d200720c */ /* 0x040fe20003f46270 */
[----:B------:R-:W-:-:S02]  /*17550*/  VIADD R40, R210, 0x80 ;  /* 0x00000080d2287836 */ /* 0x000fc40000000000 */
[----:B------:R-:W-:Y:S01]  /*17560*/  IMAD R4, R8, 0x20, R14 ;  /* 0x0000002008047824 */ /* 0x000fe200078e020e */
[----:B------:R-:W-:Y:S01]  /*17570*/  SEL R8, RZ, 0xffffffff, P1 ;  /* 0xffffffffff087807 */ /* 0x000fe20000800000 */
[----:B------:R-:W-:Y:S01]  /*17580*/  IMAD.WIDE.U32 R2, R13, UR4, R2 ;  /* 0x000000040d027c25 */ /* 0x000fe2000f8e0002 */
[----:B------:R-:W-:-:S03]  /*17590*/  ULDC.64 UR4, c[0x0][0xbe0] ;  /* 0x0002f80000047ab9 */ /* 0x000fc60000000a00 */
[----:B------:R-:W-:Y:S02]  /*175a0*/  IMAD.IADD R6, R213, 0x1, R4 ;  /* 0x00000001d5067824 */ /* 0x000fe400078e0204 */
[----:B------:R-:W-:Y:S02]  /*175b0*/  IMAD.IADD R3, R3, 0x1, R5 ;  /* 0x0000000103037824 */ /* 0x000fe400078e0205 */
[----:B-1----:R-:W-:Y:S01]  /*175c0*/  @P0 IMAD.HI.U32 R4, R6, R7, RZ ;  /* 0x0000000706040227 */ /* 0x002fe200078e00ff */
[----:B------:R-:W-:Y:S02]  /*175d0*/  SEL R7, RZ, 0x1, P2 ;  /* 0x00000001ff077807 */ /* 0x000fe40001000000 */
[----:B------:R-:W-:Y:S01]  /*175e0*/  ISETP.GE.AND P2, PT, R40, R21, PT ;  /* 0x000000152800720c */ /* 0x000fe20003f46270 */
[----:B------:R-:W-:Y:S01]  /*175f0*/  IMAD.MOV.U32 R5, RZ, RZ, R6 ;  /* 0x000000ffff057224 */ /* 0x000fe200078e0006 */
[----:B---3--:R-:W-:Y:S01]  /*17600*/  @P0 SHF.R.U32.HI R5, RZ, R9, R4 ;  /* 0x00000009ff050219 */ /* 0x008fe20000011604 */
[----:B------:R-:W-:Y:S01]  /*17610*/  VIADD R38, R210, 0xc0 ;  /* 0x000000c0d2267836 */ /* 0x000fe20000000000 */
[----:B------:R-:W-:Y:S01]  /*17620*/  SEL R9, RZ, 0xffffffff, P2 ;  /* 0xffffffffff097807 */ /* 0x000fe20001000000 */
        /* <DEDUP_REMOVED lines=12> */
[----:B------:R-:W-:Y:S01]  /*176f0*/  IMAD R9, R5, UR5, R4 ;  /* 0x0000000505097c24 */ /* 0x000fe2000f8e0204 */
[----:B------:R-:W-:Y:S01]  /*17700*/  SEL R4, RZ, 0xffffffff, P0 ;  /* 0xffffffffff047807 */ /* 0x000fe20000000000 */
[----:B------:R-:W-:Y:S01]  /*17710*/  IMAD R31, R0, R29, RZ ;  /* 0x0000001d001f7224 */ /* 0x000fe200078e02ff */
[----:B------:R-:W-:Y:S01]  /*17720*/  SHF.R.S32.HI R0, RZ, 0x1f, R7 ;  /* 0x0000001fff007819 */ /* 0x000fe20000011407 */
[----:B------:R-:W-:-:S02]  /*17730*/  IMAD.SHL.U32 R11, R10, 0x8, RZ ;  /* 0x000000080a0b7824 */ /* 0x000fc400078e00ff */
[----:B------:R-:W-:Y:S02]  /*17740*/  VIADD R34, R210, 0x140 ;  /* 0x00000140d2227836 */ /* 0x000fe40000000000 */
[----:B------:R-:W-:Y:S01]  /*17750*/  IMAD.WIDE.U32 R2, R5, UR4, R2 ;  /* 0x0000000405027c25 */ /* 0x000fe2000f8e0002 */
[----:B------:R-:W-:Y:S01]  /*17760*/  ULDC.64 UR4, c[0x0][0xbd8] ;  /* 0x0002f60000047ab9 */ /* 0x000fe20000000a00 */
[----:B------:R-:W-:Y:S02]  /*17770*/  LOP3.LUT R8, R11, 0x8, R8, 0xe2, !PT ;  /* 0x000000080b087812 */ /* 0x000fe400078ee208 */
[----:B------:R-:W-:Y:S01]  /*17780*/  IMAD.SHL.U32 R5, R4, 0x10, RZ ;  /* 0x0000001004057824 */ /* 0x000fe200078e00ff */
[-C--:B------:R-:W-:Y:S01]  /*17790*/  ISETP.GE.AND P0, PT, R34, R21.reuse, PT ;  /* 0x000000152200720c */ /* 0x080fe20003f06270 */
[----:B------:R-:W-:Y:S02]  /*177a0*/  IMAD R0, R0, UR4, RZ ;  /* 0x0000000400007c24 */ /* 0x000fe4000f8e02ff */
[----:B------:R-:W-:Y:S01]  /*177b0*/  VIADD R32, R210, 0x180 ;  /* 0x00000180d2207836 */ /* 0x000fe20000000000 */
[----:B------:R-:W-:Y:S01]  /*177c0*/  SEL R4, RZ, 0xffffffff, P0 ;  /* 0xffffffffff047807 */ /* 0x000fe20000000000 */
[----:B------:R-:W-:Y:S01]  /*177d0*/  IMAD.IADD R3, R3, 0x1, R9 ;  /* 0x0000000103037824 */ /* 0x000fe200078e0209 */
[----:B------:R-:W-:Y:S01]  /*177e0*/  LOP3.LUT R8, R5, 0x10, R8, 0xe2, !PT ;  /* 0x0000001005087812 */ /* 0x000fe200078ee208 */
[----:B------:R-:W-:Y:S01]  /*177f0*/  IMAD R5, R7, UR5, R0 ;  /* 0x0000000507057c24 */ /* 0x000fe2000f8e0200 */
[----:B------:R-:W-:Y:S01]  /*17800*/  ISETP.GE.AND P0, PT, R32, R21, PT ;  /* 0x000000152000720c */ /* 0x000fe20003f06270 */
[----:B------:R-:W-:-:S02]  /*17810*/  IMAD.IADD R0, R14, 0x1, R213 ;  /* 0x000000010e007824 */ /* 0x000fc400078e02d5 */
[----:B------:R-:W-:Y:S02]  /*17820*/  VIADD R28, R210, 0x1c0 ;  /* 0x000001c0d21c7836 */ /* 0x000fe40000000000 */
[----:B------:R-:W-:Y:S02]  /*17830*/  IMAD.SHL.U32 R9, R4, 0x20, RZ ;  /* 0x0000002004097824 */ /* 0x000fe400078e00ff */
[----:B------:R-:W-:Y:S01]  /*17840*/  IMAD.WIDE.U32 R2, R7, UR4, R2 ;  /* 0x0000000407027c25 */ /* 0x000fe2000f8e0002 */
[----:B------:R-:W-:Y:S01]  /*17850*/  SEL R7, RZ, 0x40, P0 ;  /* 0x00000040ff077807 */ /* 0x000fe20000000000 */
[----:B------:R-:W-:Y:S01]  /*17860*/  ULDC.64 UR4, c[0x0][0xb80] ;  /* 0x0002e00000047ab9 */ /* 0x000fe20000000a00 */
[----:B------:R-:W-:Y:S01]  /*17870*/  ISETP.GE.AND P0, PT, R0, R31, PT ;  /* 0x0000001f0000720c */ /* 0x000fe20003f06270 */
[----:B------:R-:W-:Y:S01]  /*17880*/  IMAD.IADD R3, R3, 0x1, R5 ;  /* 0x0000000103037824 */ /* 0x000fe200078e0205 */
[----:B------:R-:W-:Y:S01]  /*17890*/  ISETP.GE.AND P2, PT, R28, R21, PT ;  /* 0x000000151c00720c */ /* 0x000fe20003f46270 */
[C---:B------:R-:W-:Y:S01]  /*178a0*/  VIADD R30, R210.reuse, 0x1c0 ;  /* 0x000001c0d21e7836 */ /* 0x040fe20000000000 */
[----:B------:R-:W-:Y:S01]  /*178b0*/  LOP3.LUT R8, R9, 0x20, R8, 0xe2, !PT ;  /* 0x0000002009087812 */ /* 0x000fe200078ee208 */
[----:B------:R-:W-:Y:S01]  /*178c0*/  VIADD R33, R210, 0x180 ;  /* 0x00000180d2217836 */ /* 0x000fe20000000000 */
[----:B------:R-:W-:Y:S01]  /*178d0*/  LEA R14, P1, R2, UR4, 0x1 ;  /* 0x00000004020e7c11 */ /* 0x000fe2000f8208ff */
[C---:B------:R-:W-:Y:S01]  /*178e0*/  VIADD R35, R210.reuse, 0x140 ;  /* 0x00000140d2237836 */ /* 0x040fe20000000000 */
[----:B------:R-:W-:Y:S01]  /*178f0*/  SEL R5, RZ, 0x80, P2 ;  /* 0x00000080ff057807 */ /* 0x000fe20001000000 */
[----:B------:R-:W-:Y:S01]  /*17900*/  VIADD R37, R210, 0x100 ;  /* 0x00000100d2257836 */ /* 0x000fe20000000000 */
[----:B------:R-:W-:Y:S01]  /*17910*/  LOP3.LUT R20, R8, R7, RZ, 0xfc, !PT ;  /* 0x0000000708147212 */ /* 0x000fe200078efcff */
[----:B------:R-:W-:Y:S01]  /*17920*/  VIADD R39, R210, 0xc0 ;  /* 0x000000c0d2277836 */ /* 0x000fe20000000000 */
[----:B------:R-:W-:Y:S01]  /*17930*/  LEA.HI.X R15, R2, UR5, R3, 0x1, P1 ;  /* 0x00000005020f7c11 */ /* 0x000fe200088f0c03 */
[----:B------:R-:W-:Y:S01]  /*17940*/  VIADD R41, R210, 0x80 ;  /* 0x00000080d2297836 */ /* 0x000fe20000000000 */
[----:B------:R-:W-:Y:S01]  /*17950*/  LOP3.LUT R24, R20, R5, RZ, 0xfc, !PT ;  /* 0x0000000514187212 */ /* 0x000fe200078efcff */
[----:B------:R-:W-:Y:S01]  /*17960*/  VIADD R43, R210, 0x40 ;  /* 0x00000040d22b7836 */ /* 0x000fe20000000000 */
[----:B------:R1:W2:Y:S01]  /*17970*/  SHFL.IDX PT, R4, R14, RZ, 0x181f ;  /* 0x00181fff0e047589 */ /* 0x0002a200000e0000 */
[----:B------:R-:W-:-:S02]  /*17980*/  SHF.R.S32.HI R30, RZ, 0x1f, R30 ;  /* 0x0000001fff1e7819 */ /* 0x000fc4000001141e */
[----:B------:R-:W-:Y:S01]  /*17990*/  SHF.R.S32.HI R33, RZ, 0x1f, R33 ;  /* 0x0000001fff217819 */ /* 0x000fe20000011421 */
[----:B------:R1:W3:Y:S01]  /*179a0*/  SHFL.IDX PT, R5, R15, RZ, 0x181f ;  /* 0x00181fff0f057589 */ /* 0x0002e200000e0000 */
        /* <DEDUP_REMOVED lines=10> */
[-C--:B--2---:R-:W-:Y:S02]  /*17a50*/  @!P2 LEA R6, P0, R42, R4.reuse, 0x1 ;  /* 0x000000042a06a211 */ /* 0x084fe400078008ff */
        /* <DEDUP_REMOVED lines=26> */
.L_x_5344:
[----:B------:R-:W-:Y:S05]  /*17c00*/  BSYNC B1 ;  /* 0x0000000000017941 */ /* 0x000fea0003800000 */
.L_x_5343:
        /* <DEDUP_REMOVED lines=36> */
.L_x_5339:
[----:B------:R-:W-:Y:S05]  /*17e50*/  BSYNC B0 ;  /* 0x0000000000007941 */ /* 0x000fea0003800000 */
.L_x_5333:
[----:B------:R-:W-:Y:S02]  /*17e60*/  ULDC UR4, c[0x0][0xd3c] ;  /* 0x00034f0000047ab9 */ /* 0x000fe40000000800 */
[----:B------:R-:W-:-:S13]  /*17e70*/  ISETP.GE.AND P0, PT, R27, UR4, PT ;  /* 0x000000041b007c0c */ /* 0x000fda000bf06270 */
[----:B------:R-:W-:Y:S05]  /*17e80*/  @!P0 BRA `(.L_x_5345) ;  /* 0xfffffe9400d88947 */ /* 0x000fea000383ffff */
[----:B------:R-:W-:Y:S05]  /*17e90*/  BRA `(.L_x_5206) ;  /* 0x0000008400507947 */ /* 0x000fea0003800000 */
.L_x_5204:
        /* <DEDUP_REMOVED lines=16> */
.L_x_5346:
        /* <DEDUP_REMOVED lines=41> */
.L_x_5352:
        /* <DEDUP_REMOVED lines=12> */
.L_x_5351:
[----:B------:R-:W-:Y:S05]  /*182f0*/  BSYNC B0 ;  /* 0x0000000000007941 */ /* 0x000fea0003800000 */
.L_x_5350:
        /* <DEDUP_REMOVED lines=20> */
.L_x_5348:
        /* <DEDUP_REMOVED lines=20> */
.L_x_5353:
        /* <DEDUP_REMOVED lines=59> */
.L_x_5349:
[----:B------:R-:W-:Y:S02]  /*18930*/  IMAD.MOV.U32 R17, RZ, RZ, RZ ;  /* 0x000000ffff117224 */ /* 0x000fe400078e00ff */
[----:B------:R-:W-:Y:S02]  /*18940*/  IMAD.U32 R16, RZ, RZ, UR6 ;  /* 0x00000006ff107e24 */ /* 0x000fe4000f8e00ff */
[----:B------:R-:W-:-:S07]  /*18950*/  IMAD.MOV.U32 R18, RZ, RZ, RZ ;  /* 0x000000ffff127224 */ /* 0x000fce00078e00ff */
.L_x_5354:
[----:B------:R-:W-:-:S13]  /*18960*/  ISETP.NE.AND P0, PT, R5, RZ, PT ;  /* 0x000000ff0500720c */ /* 0x000fda0003f05270 */
[----:B------:R-:W0:Y:S01]  /*18970*/  @!P0 S2R R3, SR_CgaCtaId ;  /* 0x0000000000038919 */ /* 0x000e220000008800 */
[----:B------:R-:W-:-:S04]  /*18980*/  @!P0 MOV R2, 0x400 ;  /* 0x0000040000028802 */ /* 0x000fc80000000f00 */
[----:B0-----:R-:W-:-:S05]  /*18990*/  @!P0 LEA R2, R3, R2, 0x18 ;  /* 0x0000000203028211 */ /* 0x001fca00078ec0ff */
[----:B------:R0:W-:Y:S01]  /*189a0*/  @!P0 STS.128 [R2+0x388d0], R16 ;  /* 0x0388d01002008388 */ /* 0x0001e20000000c00 */
[----:B------:R-:W-:Y:S06]  /*189b0*/  BAR.ARV 0x5, 0x180 ;  /* 0x0146000000007b1d */ /* 0x000fec0000002000 */
.L_x_5347:
[----:B------:R2:W-:Y:S01]  /*189c0*/  STL [R1+0x2c], RZ ;  /* 0x00002cff01007387 */ /* 0x0005e20000100800 */
[----:B------:R-:W-:Y:S01]  /*189d0*/  ULDC UR4, c[0x0][0xd3c] ;  /* 0x00034f0000047ab9 */ /* 0x000fe20000000800 */
[----:B------:R-:W-:Y:S01]  /*189e0*/  IMAD.MOV.U32 R28, RZ, RZ, 0x1 ;  /* 0x00000001ff1c7424 */ /* 0x000fe200078e00ff */
[----:B-1----:R-:W-:Y:S01]  /*189f0*/  ISETP.GE.AND P0, PT, R19, UR4, PT ;  /* 0x0000000413007c0c */ /* 0x002fe2000bf06270 */
[----:B------:R-:W-:-:S12]  /*18a00*/  IMAD.MOV.U32 R25, RZ, RZ, RZ ;  /* 0x000000ffff197224 */ /* 0x000fd800078e00ff */
[----:B--2---:R-:W-:Y:S05]  /*18a10*/  @P0 BRA `(.L_x_5355) ;  /* 0x0000007400940947 */ /* 0x004fea0003800000 */
[----:B------:R-:W2:Y:S01]  /*18a20*/  LDL R4, [R1+0x8] ;  /* 0x0000080001047983 */ /* 0x000ea20000100800 */
[----:B------:R-:W1:Y:S01]  /*18a30*/  S2UR UR5, SR_CgaCtaId ;  /* 0x00000000000579c3 */ /* 0x000e620000008800 */
        /* <DEDUP_REMOVED lines=18> */
[----:B-1----:R-:W-:Y:S01]  /*18b60*/  ULEA UR4, UR5, UR4, 0x18 ;  /* 0x0000000405047291 */ /* 0x002fe2000f8ec03f */
        /* <DEDUP_REMOVED lines=11> */
.L_x_5468:
[----:B------:R-:W0:Y:S02]  /*18c20*/  LDC.64 R2, c[0x0][0xd88] ;  /* 0x00036200ff027b82 */ /* 0x000e240000000a00 */
[----:B0-----:R-:W-:-:S05]  /*18c30*/  IMAD.WIDE R2, R19, 0x4, R2 ;  /* 0x0000000413027825 */ /* 0x001fca00078e0202 */
[----:B--2---:R-:W2:Y:S01]  /*18c40*/  LDG.E R37, desc[UR40][R2.64] ;  /* 0x0000002802257981 */ /* 0x004ea2000c1e1900 */
[----:B------:R-:W-:Y:S05]  /*18c50*/  YIELD ;  /* 0x0000000000007946 */ /* 0x000fea0003800000 */
[----:B------:R-:W-:Y:S01]  /*18c60*/  ULDC.64 UR4, c[0x0][0xb20] ;  /* 0x0002c80000047ab9 */ /* 0x000fe20000000a00 */
[----:B------:R-:W-:Y:S01]  /*18c70*/  IMAD.MOV.U32 R34, RZ, RZ, RZ ;  /* 0x000000ffff227224 */ /* 0x000fe200078e00ff */
[----:B------:R-:W-:Y:S01]  /*18c80*/  ISETP.NE.U32.AND P0, PT, RZ, UR4, PT ;  /* 0x00000004ff007c0c */ /* 0x000fe2000bf05070 */
[----:B-1-3--:R-:W-:Y:S01]  /*18c90*/  IMAD.MOV.U32 R6, RZ, RZ, RZ ;  /* 0x000000ffff067224 */ /* 0x00afe200078e00ff */
        /* <DEDUP_REMOVED lines=48> */
.L_x_5356:
        /* <DEDUP_REMOVED lines=9> */
.L_x_5357:
        /* <DEDUP_REMOVED lines=9> */
.L_x_5358:
        /* <DEDUP_REMOVED lines=45> */
.L_x_5523:
[----:B---3--:R-:W-:Y:S02]  /*19390*/  ISETP.NE.AND P0, PT, R14, RZ, PT ;  /* 0x000000ff0e00720c */ /* 0x008fe40003f05270 */
[----:B------:R-:W-:-:S11]  /*193a0*/  PLOP3.LUT P6, PT, PT, PT, PT, 0x8, 0x0 ;  /* 0x000000000000781c */ /* 0x000fd60003fce170 */
[----:B------:R-:W-:Y:S05]  /*193b0*/  @P0 BRA `(.L_x_5362) ;  /* 0x00000000000c0947 */ /* 0x000fea0003800000 */
[----:B------:R-:W-:-:S03]  /*193c0*/  UMOV UR4, 0xffffffff ;  /* 0xffffffff00047882 */ /* 0x000fc60000000000 */
[----:B------:R-:W-:Y:S05]  /*193d0*/  BRA.DIV UR4, `(.L_x_5363) ;  /* 0x0000008204707947 */ /* 0x000fea000b800000 */
[----:B------:R-:W-:-:S13]  /*193e0*/  ELECT P6, URZ, PT ;  /* 0x00000000003f782f */ /* 0x000fda00038c0000 */
.L_x_5362:
        /* <DEDUP_REMOVED lines=9> */
.L_x_5526:
[----:B------:R-:W-:Y:S05]  /*19480*/  BSYNC B1 ;  /* 0x0000000000017941 */ /* 0x000fea0003800000 */
.L_x_5364:
        /* <DEDUP_REMOVED lines=10> */
.L_x_5527:
[----:B------:R-:W-:Y:S05]  /*19530*/  BSYNC B2 ;  /* 0x0000000000027941 */ /* 0x000fea0003800000 */
.L_x_5368:
        /* <DEDUP_REMOVED lines=9> */
.L_x_5371:
[----:B------:R-:W-:Y:S05]  /*195d0*/  BSYNC B2 ;  /* 0x0000000000027941 */ /* 0x000fea0003800000 */
.L_x_5370:
        /* <DEDUP_REMOVED lines=12> */
.L_x_5372:
        /* <DEDUP_REMOVED lines=13> */
.L_x_5528:
[----:B------:R-:W-:Y:S05]  /*19770*/  BSYNC B2 ;  /* 0x0000000000027941 */ /* 0x000fea0003800000 */
.L_x_5373:
        /* <DEDUP_REMOVED lines=11> */
.L_x_5376:
[----:B------:R-:W-:Y:S05]  /*19830*/  BSYNC B2 ;  /* 0x0000000000027941 */ /* 0x000fea0003800000 */
.L_x_5375:
        /* <DEDUP_REMOVED lines=9> */
.L_x_5377:
        /* <DEDUP_REMOVED lines=15> */
.L_x_5378:
        /* <DEDUP_REMOVED lines=15> */
.L_x_5379:
        /* <DEDUP_REMOVED lines=15> */
.L_x_5380:
        /* <DEDUP_REMOVED lines=15> */
.L_x_5381:
        /* <DEDUP_REMOVED lines=15> */
.L_x_5382:
        /* <DEDUP_REMOVED lines=15> */
.L_x_5383:
        /* <DEDUP_REMOVED lines=15> */
.L_x_5384:
        /* <DEDUP_REMOVED lines=10> */
.L_x_5367:
[----:B------:R-:W-:Y:S05]  /*1a000*/  BSYNC B1 ;  /* 0x0000000000017941 */ /* 0x000fea0003800000 */
.L_x_5366:
        /* <DEDUP_REMOVED lines=9> */
.L_x_5404:
        /* <DEDUP_REMOVED lines=11> */
.L_x_5529:
[----:B------:R-:W-:Y:S05]  /*1a150*/  BSYNC B2 ;  /* 0x0000000000027941 */ /* 0x000fea0003800000 */
.L_x_5387:
        /* <DEDUP_REMOVED lines=9> */
.L_x_5390:
[----:B------:R-:W-:Y:S05]  /*1a1f0*/  BSYNC B2 ;  /* 0x0000000000027941 */ /* 0x000fea0003800000 */
.L_x_5389:
        /* <DEDUP_REMOVED lines=11> */
.L_x_5391:
        /* <DEDUP_REMOVED lines=13> */
.L_x_5530:
[----:B------:R-:W-:Y:S05]  /*1a380*/  BSYNC B2 ;  /* 0x0000000000027941 */ /* 0x000fea0003800000 */
.L_x_5392:
        /* <DEDUP_REMOVED lines=11> */
.L_x_5395:
[----:B------:R-:W-:Y:S05]  /*1a440*/  BSYNC B2 ;  /* 0x0000000000027941 */ /* 0x000fea0003800000 */
.L_x_5394:
        /* <DEDUP_REMOVED lines=9> */
.L_x_5396:
        /* <DEDUP_REMOVED lines=15> */
.L_x_5397:
        /* <DEDUP_REMOVED lines=15> */
.L_x_5398:
        /* <DEDUP_REMOVED lines=15> */
.L_x_5399:
        /* <DEDUP_REMOVED lines=15> */
.L_x_5400:
        /* <DEDUP_REMOVED lines=15> */
.L_x_5401:
        /* <DEDUP_REMOVED lines=15> */
.L_x_5402:
        /* <DEDUP_REMOVED lines=15> */
.L_x_5403:
        /* <DEDUP_REMOVED lines=10> */
.L_x_5386:
[----:B------:R-:W-:Y:S05]  /*1ac10*/  BSYNC B1 ;  /* 0x0000000000017941 */ /* 0x000fea0003800000 */
.L_x_5385:
        /* <DEDUP_REMOVED lines=8> */
.L_x_5360:
[----:B------:R-:W-:Y:S05]  /*1aca0*/  BSYNC B0 ;  /* 0x0000000000007941 */ /* 0x000fea0003800000 */
.L_x_5359:
        /* <DEDUP_REMOVED lines=35> */
.L_x_5406:
        /* <DEDUP_REMOVED lines=20> */
.L_x_5409:
[----:B------:R-:W-:Y:S05]  /*1b020*/  BSYNC B6 ;  /* 0x0000000000067941 */ /* 0x000fea0003800000 */
.L_x_5408:
        /* <DEDUP_REMOVED lines=19> */
[----:B-12---:R-:W-:Y:S05]  /*1b160*/  CALL.ABS.NOINC R2 ;  /* 0x0000000002007343 */ /* 0x006fea0003c00000 */
.L_x_5412:
        /* <DEDUP_REMOVED lines=15> */
.L_x_5411:
[----:B------:R-:W-:Y:S05]  /*1b260*/  BSYNC B6 ;  /* 0x0000000000067941 */ /* 0x000fea0003800000 */
.L_x_5410:
[----:B------:R-:W-:Y:S01]  /*1b270*/  ULDC.64 UR4, c[0x0][0xaf0] ;  /* 0x0002bc0000047ab9 */ /* 0x000fe20000000a00 */
[----:B------:R-:W0:Y:S01]  /*1b280*/  S2R R20, SR_TID.X ;  /* 0x0000000000147919 */ /* 0x000e220000002100 */
[----:B------:R-:W-:Y:S01]  /*1b290*/  ISETP.NE.U32.AND P0, PT, RZ, UR4, PT ;  /* 0x00000004ff007c0c */ /* 0x000fe2000bf05070 */
[----:B------:R-:W2:Y:S03]  /*1b2a0*/  LDC R10, c[0x0][0x430] ;  /* 0x00010c00ff0a7b82 */ /* 0x000ea60000000800 */
[----:B------:R-:W-:-:S13]  /*1b2b0*/  ISETP.NE.AND.EX P0, PT, RZ, UR5, PT, P0 ;  /* 0x00000005ff007c0c */ /* 0x000fda000bf05300 */
[----:B------:R-:W-:Y:S01]  /*1b2c0*/  @P0 IADD3 R2, P1, R27, UR4, RZ ;  /* 0x000000041b020c10 */ /* 0x000fe2000ff3e0ff */
[----:B------:R-:W3:Y:S01]  /*1b2d0*/  S2R R11, SR_TID.X ;  /* 0x00000000000b7919 */ /* 0x000ee20000002100 */
[----:B------:R-:W-:Y:S02]  /*1b2e0*/  ULDC UR4, c[0x0][0x320] ;  /* 0x0000c80000047ab9 */ /* 0x000fe40000000800 */
[----:B------:R-:W-:-:S05]  /*1b2f0*/  @P0 IADD3.X R3, R30, UR5, RZ, P1, !PT ;  /* 0x000000051e030c10 */ /* 0x000fca0008ffe4ff */
[----:B------:R4:W5:Y:S01]  /*1b300*/  @P0 LDG.E R32, desc[UR40][R2.64] ;  /* 0x0000002802200981 */ /* 0x000962000c1e1900 */
[----:B0-----:R-:W-:-:S04]  /*1b310*/  LOP3.LUT R20, R20, 0x7f, RZ, 0xc0, !PT ;  /* 0x0000007f14147812 */ /* 0x001fc800078ec0ff */
[----:B------:R-:W-:Y:S02]  /*1b320*/  SHF.R.U32.HI R21, RZ, 0x3, R20 ;  /* 0x00000003ff157819 */ /* 0x000fe40000011614 */
[----:B------:R-:W0:Y:S02]  /*1b330*/  S2R R20, SR_TID.X ;  /* 0x0000000000147919 */ /* 0x000e240000002100 */
[----:B0-----:R-:W-:-:S05]  /*1b340*/  IMAD.SHL.U32 R20, R20, 0x10, RZ ;  /* 0x0000001014147824 */ /* 0x001fca00078e00ff */
[----:B------:R-:W-:Y:S02]  /*1b350*/  LOP3.LUT R20, R21, 0x70, R20, 0xf8, !PT ;  /* 0x0000007015147812 */ /* 0x000fe400078ef814 */
[----:B------:R-:W0:Y:S01]  /*1b360*/  S2R R21, SR_TID.X ;  /* 0x0000000000157919 */ /* 0x000e220000002100 */
[----:B--2---:R-:W-:Y:S02]  /*1b370*/  ISETP.NE.AND P1, PT, R10, 0x1, PT ;  /* 0x000000010a00780c */ /* 0x004fe40003f25270 */
[----:B------:R-:W-:-:S11]  /*1b380*/  LEA R27, R35, 0xffffffc0, 0x6 ;  /* 0xffffffc0231b7811 */ /* 0x000fd600078e30ff */
[----:B----4-:R-:W2:Y:S01]  /*1b390*/  @P1 LDC R3, c[0x0][0x434] ;  /* 0x00010d00ff031b82 */ /* 0x010ea20000000800 */
[----:B0-----:R-:W-:-:S07]  /*1b3a0*/  IMAD.SHL.U32 R21, R21, 0x8, RZ ;  /* 0x0000000815157824 */ /* 0x001fce00078e00ff */
[----:B------:R-:W0:Y:S01]  /*1b3b0*/  @P1 LDC R2, c[0x0][0x438] ;  /* 0x00010e00ff021b82 */ /* 0x000e220000000800 */
[----:B------:R-:W-:-:S04]  /*1b3c0*/  LOP3.LUT R21, R21, 0x38, RZ, 0xc0, !PT ;  /* 0x0000003815157812 */ /* 0x000fc800078ec0ff */
[----:B------:R-:W-:-:S04]  /*1b3d0*/  LOP3.LUT R21, R21, 0x40, RZ, 0xfc, !PT ;  /* 0x0000004015157812 */ /* 0x000fc800078efcff */
[----:B------:R-:W-:Y:S02]  /*1b3e0*/  ISETP.GE.AND P2, PT, R21, UR4, PT ;  /* 0x0000000415007c0c */ /* 0x000fe4000bf46270 */
[----:B------:R-:W4:Y:S01]  /*1b3f0*/  S2R R21, SR_TID.X ;  /* 0x0000000000157919 */ /* 0x000f220000002100 */
[----:B------:R-:W-:-:S05]  /*1b400*/  IMAD.IADD R4, R20, 0x1, R27 ;  /* 0x0000000114047824 */ /* 0x000fca00078e021b */
[C---:B------:R-:W-:Y:S01]  /*1b410*/  ISETP.GE.AND P0, PT, R4.reuse, R31, PT ;  /* 0x0000001f0400720c */ /* 0x040fe20003f06270 */
[----:B------:R-:W-:Y:S02]  /*1b420*/  IMAD.IADD R0, R4, 0x1, R34 ;  /* 0x0000000104007824 */ /* 0x000fe400078e0222 */
[----:B---3--:R-:W-:Y:S01]  /*1b430*/  IMAD.SHL.U32 R11, R11, 0x8, RZ ;  /* 0x000000080b0b7824 */ /* 0x008fe200078e00ff */
[----:B------:R-:W-:Y:S01]  /*1b440*/  ISETP.GT.U32.OR P0, PT, R20, 0x3f, P0 ;  /* 0x0000003f1400780c */ /* 0x000fe20000704470 */
[----:B--2---:R-:W-:-:S03]  /*1b450*/  @P1 IMAD.HI.U32 R3, R0, R3, RZ ;  /* 0x0000000300031227 */ /* 0x004fc600078e00ff */
[----:B------:R-:W-:Y:S01]  /*1b460*/  LOP3.LUT R11, R11, 0x38, RZ, 0xc0, !PT ;  /* 0x000000380b0b7812 */ /* 0x000fe200078ec0ff */
[----:B------:R-:W-:Y:S01]  /*1b470*/  IMAD.MOV.U32 R8, RZ, RZ, R0 ;  /* 0x000000ffff087224 */ /* 0x000fe200078e0000 */
[----:B0-----:R-:W-:Y:S02]  /*1b480*/  @P1 SHF.R.U32.HI R8, RZ, R2, R3 ;  /* 0x00000002ff081219 */ /* 0x001fe40000011603 */
[----:B------:R-:W-:Y:S02]  /*1b490*/  ISETP.GE.AND P1, PT, R11, UR4, PT ;  /* 0x000000040b007c0c */ /* 0x000fe4000bf26270 */
[----:B------:R-:W-:Y:S02]  /*1b4a0*/  LOP3.LUT R22, R22, 0xffffffbf, RZ, 0xc0, !PT ;  /* 0xffffffbf16167812 */ /* 0x000fe400078ec0ff */
[----:B-1----:R-:W-:Y:S01]  /*1b4b0*/  SEL R9, RZ, 0xffffffff, P2 ;  /* 0xffffffffff097807 */ /* 0x002fe20001000000 */
[----:B------:R-:W0:Y:S01]  /*1b4c0*/  @!P0 LDC.64 R2, c[0x0][0x428] ;  /* 0x00010a00ff028b82 */ /* 0x000e220000000a00 */
[----:B------:R-:W-:Y:S01]  /*1b4d0*/  @P2 LOP3.LUT R22, R22, 0x40, RZ, 0xfc, !PT ;  /* 0x0000004016162812 */ /* 0x000fe200078efcff */
[----:B----4-:R-:W-:Y:S01]  /*1b4e0*/  IMAD.SHL.U32 R21, R21, 0x8, RZ ;  /* 0x0000000815157824 */ /* 0x010fe200078e00ff */
        /* <DEDUP_REMOVED lines=57> */
.L_x_5533:
        /* <DEDUP_REMOVED lines=11> */
.L_x_5414:
        /* <DEDUP_REMOVED lines=9> */
.L_x_5534:
[----:B------:R-:W-:Y:S05]  /*1b9c0*/  BSYNC B0 ;  /* 0x0000000000007941 */ /* 0x000fea0003800000 */
.L_x_5415:
        /* <DEDUP_REMOVED lines=67> */
.L_x_5544:
        /* <DEDUP_REMOVED lines=10> */
.L_x_5418:
        /* <DEDUP_REMOVED lines=11> */
.L_x_5419:
        /* <DEDUP_REMOVED lines=34> */
.L_x_5421:
[----:B------:R-:W-:Y:S05]  /*1c170*/  BSYNC B6 ;  /* 0x0000000000067941 */ /* 0x000fea0003800000 */
.L_x_5420:
        /* <DEDUP_REMOVED lines=95> */
.L_x_5553:
        /* <DEDUP_REMOVED lines=11> */
.L_x_5423:
        /* <DEDUP_REMOVED lines=28> */
.L_x_5425:
[----:B------:R-:W-:Y:S05]  /*1c9e0*/  BSYNC B6 ;  /* 0x0000000000067941 */ /* 0x000fea0003800000 */
.L_x_5424:
        /* <DEDUP_REMOVED lines=193> */
.L_x_5563:
        /* <DEDUP_REMOVED lines=26> */
.L_x_5428:
[----:B------:R-:W-:Y:S05]  /*1d7a0*/  BSYNC B0 ;  /* 0x0000000000007941 */ /* 0x000fea0003800000 */
.L_x_5427:
[----:B------:R-:W-:Y:S01]  /*1d7b0*/  NOP ;  /* 0x0000000000007918 */ /* 0x000fe20000000000 */
[----:B------:R-:W-:-:S13]  /*1d7c0*/  PLOP3.LUT P0, PT, PT, PT, PT, 0x80, 0x0 ;  /* 0x000000000000781c */ /* 0x000fda0003f0f070 */
.L_x_5429:
        /* <DEDUP_REMOVED lines=18> */
.L_x_5564:
[----:B------:R-:W-:Y:S05]  /*1d8f0*/  BSYNC B0 ;  /* 0x0000000000007941 */ /* 0x000fea0003800000 */
.L_x_5430:
[----:B------:R-:W2:Y:S02]  /*1d900*/  LDL R2, [R1+0x50] ;  /* 0x0000500001027983 */ /* 0x000ea40000100800 */
[----:B--2---:R-:W-:-:S13]  /*1d910*/  ISETP.NE.AND P0, PT, R2, 0x3, PT ;  /* 0x000000030200780c */ /* 0x004fda0003f05270 */
[----:B------:R-:W-:Y:S05]  /*1d920*/  @!P0 BRA `(.L_x_5432) ;  /* 0x0000000000048947 */ /* 0x000fea0003800000 */
[----:B------:R-:W-:Y:S01]  /*1d930*/  BPT.TRAP 0x1 ;  /* 0x000000040000795c */ /* 0x000fe20000300000 */
.L_x_5432:
[----:B-1----:R-:W-:Y:S01]  /*1d940*/  SHF.L.U32 R0, R28, 0x1f, RZ ;  /* 0x0000001f1c007819 */ /* 0x002fe200000006ff */
[----:B------:R-:W-:Y:S03]  /*1d950*/  BSSY B0, `(.L_x_5433) ;  /* 0x0000003000007945 */ /* 0x000fe60003800000 */
[----:B------:R-:W1:Y:S02]  /*1d960*/  SYNCS.PHASECHK.TRANS64.TRYWAIT P0, [R31+URZ+0x38860], R0 ;  /* 0x038860001f0075a7 */ /* 0x000e64000800017f */
[----:B-1----:R-:W-:Y:S05]  /*1d970*/  @!P0 BRA `(.L_x_5434) ;  /* 0x0000005400388947 */ /* 0x002fea0003800000 */
.L_x_5565:
[----:B------:R-:W-:Y:S05]  /*1d980*/  BSYNC B0 ;  /* 0x0000000000007941 */ /* 0x000fea0003800000 */
.L_x_5433:
        /* <DEDUP_REMOVED lines=111> */
.L_x_5575:
        /* <DEDUP_REMOVED lines=34> */
.L_x_5436:
        /* <DEDUP_REMOVED lines=11> */
.L_x_5437:
        /* <DEDUP_REMOVED lines=11> */
.L_x_5452:
        /* <DEDUP_REMOVED lines=42> */
.L_x_5440:
[----:B------:R-:W-:Y:S01]  /*1e6a0*/  IMAD R6, R25, 0x8, R23 ;  /* 0x0000000819067824 */ /* 0x000fe200078e0217 */
[----:B------:R-:W-:Y:S01]  /*1e6b0*/  SHF.L.U32 R21, R28, 0x1f, RZ ;  /* 0x0000001f1c157819 */ /* 0x000fe200000006ff */
[----:B------:R-:W-:Y:S01]  /*1e6c0*/  BSSY B1, `(.L_x_5441) ;  /* 0x0000004000017945 */ /* 0x000fe20003800000 */
[----:B------:R-:W-:Y:S02]  /*1e6d0*/  SHF.R.S32.HI R9, RZ, 0x1f, R5 ;  /* 0x0000001fff097819 */ /* 0x000fe40000011405 */
[----:B------:R-:W0:Y:S02]  /*1e6e0*/  SYNCS.PHASECHK.TRANS64.TRYWAIT P0, [R6+URZ+0x38840], R21 ;  /* 0x03884015060075a7 */ /* 0x000e24000800017f */
[----:B0-----:R-:W-:Y:S05]  /*1e6f0*/  @!P0 BRA `(.L_x_5442) ;  /* 0x0000005000148947 */ /* 0x001fea0003800000 */
.L_x_5576:
[----:B------:R-:W-:Y:S05]  /*1e700*/  BSYNC B1 ;  /* 0x0000000000017941 */ /* 0x000fea0003800000 */
.L_x_5441:
        /* <DEDUP_REMOVED lines=42> */
.L_x_5586:
        /* <DEDUP_REMOVED lines=8> */
.L_x_5444:
        /* <DEDUP_REMOVED lines=11> */
.L_x_5445:
[----:B------:R2:W-:Y:S01]  /*1eae0*/  SYNCS.ARRIVE.TRANS64.A1T0 RZ, [R6+URZ+0x38830], RZ ;  /* 0x038830ff06ff79a7 */ /* 0x0005e2000810003f */
[----:B------:R-:W-:Y:S05]  /*1eaf0*/  @!P2 BRA `(.L_x_5446) ;  /* 0x000000000004a947 */ /* 0x000fea0003800000 */
[----:B------:R-:W-:Y:S01]  /*1eb00*/  BPT.TRAP 0x1 ;  /* 0x000000040000795c */ /* 0x000fe20000300000 */
.L_x_5446:
[----:B------:R-:W3:Y:S01]  /*1eb10*/  SYNCS.PHASECHK.TRANS64.TRYWAIT P0, [R6+URZ+0x38860], R21 ;  /* 0x03886015060075a7 */ /* 0x000ee2000800017f */
[----:B------:R-:W-:Y:S04]  /*1eb20*/  BSSY B1, `(.L_x_5447) ;  /* 0x0000002000017945 */ /* 0x000fe80003800000 */
[----:B---3--:R-:W-:Y:S05]  /*1eb30*/  @!P0 BRA `(.L_x_5448) ;  /* 0x0000005000348947 */ /* 0x008fea0003800000 */
.L_x_5587:
[----:B------:R-:W-:Y:S05]  /*1eb40*/  BSYNC B1 ;  /* 0x0000000000017941 */ /* 0x000fea0003800000 */
.L_x_5447:
        /* <DEDUP_REMOVED lines=81> */
.L_x_5597:
        /* <DEDUP_REMOVED lines=25> */
.L_x_5450:
        /* <DEDUP_REMOVED lines=11> */
.L_x_5451:
[----:B------:R1:W-:Y:S01]  /*1f2a0*/  SYNCS.ARRIVE.TRANS64.A1T0 RZ, [R6+URZ+0x38850], RZ ;  /* 0x038850ff06ff79a7 */ /* 0x0003e2000810003f */
[----:B------:R-:W-:Y:S05]  /*1f2b0*/  @P3 BRA `(.L_x_5452) ;  /* 0xfffffff000503947 */ /* 0x000fea000383ffff */
.L_x_5439:
[----:B------:R-:W-:Y:S05]  /*1f2c0*/  BSYNC B0 ;  /* 0x0000000000007941 */ /* 0x000fea0003800000 */
.L_x_5438:
        /* <DEDUP_REMOVED lines=21> */
.L_x_5454:
[----:B------:R-:W-:Y:S05]  /*1f420*/  BSYNC B0 ;  /* 0x0000000000007941 */ /* 0x000fea0003800000 */
.L_x_5453:
[----:B------:R-:W-:-:S07]  /*1f430*/  SEL R25, R25, RZ, P0 ;  /* 0x000000ff19197207 */ /* 0x000fce0000000000 */
.L_x_5407:
[----:B------:R-:W-:Y:S05]  /*1f440*/  BSYNC B7 ;  /* 0x0000000000077941 */ /* 0x000fea0003800000 */
.L_x_5405:
        /* <DEDUP_REMOVED lines=11> */
.L_x_5455:
        /* <DEDUP_REMOVED lines=26> */
[----:B------:R-:W1:Y:S02]  /*1f6a0*/  SHFL.UP PT, R14, R5, 0x4, RZ ;  /* 0x04800000050e7989 */ /* 0x000e6400000e00ff */
[----:B-123--:R-:W-:-:S05]  /*1f6b0*/  SEL R6, R14, RZ, P3 ;  /* 0x000000ff0e067207 */ /* 0x00efca0001800000 */
        /* <DEDUP_REMOVED lines=8> */
.L_x_5607:
[----:B------:R-:W-:Y:S02]  /*1f740*/  ULDC UR4, c[0x0][0xd38] ;  /* 0x00034e0000047ab9 */ /* 0x000fe40000000800 */
[----:B------:R-:W-:-:S04]  /*1f750*/  IMAD.U32 R4, RZ, RZ, UR4 ;  /* 0x00000004ff047e24 */ /* 0x000fc8000f8e00ff */
[----:B-1----:R-:W-:-:S04]  /*1f760*/  IMAD R5, R14, R4, RZ ;  /* 0x000000040e057224 */ /* 0x002fc800078e02ff */
[----:B------:R-:W-:-:S05]  /*1f770*/  IMAD.IADD R16, R16, 0x1, R5 ;  /* 0x0000000110107824 */ /* 0x000fca00078e0205 */
[----:B------:R-:W-:-:S13]  /*1f780*/  ISETP.GT.AND P6, PT, R16, R0, PT ;  /* 0x000000001000720c */ /* 0x000fda0003fc4270 */
[----:B------:R-:W-:Y:S05]  /*1f790*/  @P6 BRA `(.L_x_5458) ;  /* 0x00000000009c6947 */ /* 0x000fea0003800000 */
.L_x_5463:
        /* <DEDUP_REMOVED lines=14> */
.L_x_5461:
[----:B------:R-:W-:Y:S05]  /*1f880*/  BSYNC B0 ;  /* 0x0000000000007941 */ /* 0x000fea0003800000 */
.L_x_5460:
        /* <DEDUP_REMOVED lines=18> */
.L_x_5615:
[----:B------:R-:W-:Y:S02]  /*1f9b0*/  ULDC UR4, c[0x0][0xd38] ;  /* 0x00034e0000047ab9 */ /* 0x000fe40000000800 */
[----:B------:R-:W-:-:S04]  /*1f9c0*/  IMAD.U32 R4, RZ, RZ, UR4 ;  /* 0x00000004ff047e24 */ /* 0x000fc8000f8e00ff */
[----:B-1----:R-:W-:-:S04]  /*1f9d0*/  IMAD R5, R14, R4, RZ ;  /* 0x000000040e057224 */ /* 0x002fc800078e02ff */
[----:B------:R-:W-:-:S05]  /*1f9e0*/  IMAD.IADD R16, R5, 0x1, R16 ;  /* 0x0000000105107824 */ /* 0x000fca00078e0210 */
[----:B------:R-:W-:-:S13]  /*1f9f0*/  ISETP.GT.AND P6, PT, R16, R0, PT ;  /* 0x000000001000720c */ /* 0x000fda0003fc4270 */
[----:B------:R-:W-:Y:S05]  /*1fa00*/  @!P6 BRA `(.L_x_5463) ;  /* 0xfffffffc0064e947 */ /* 0x000fea000383ffff */
.L_x_5458:
        /* <DEDUP_REMOVED lines=8> */
.L_x_5619:
[----:B------:R-:W-:Y:S01]  /*1fa90*/  ISETP.NE.AND P0, PT, R6, RZ, PT ;  /* 0x000000ff0600720c */ /* 0x000fe20003f05270 */
[----:B------:R-:W-:-:S12]  /*1faa0*/  IMAD.MOV.U32 R6, RZ, RZ, RZ ;  /* 0x000000ffff067224 */ /* 0x000fd800078e00ff */
[----:B------:R-:W-:Y:S05]  /*1fab0*/  @!P0 BRA `(.L_x_5465) ;  /* 0x0000000000108947 */ /* 0x000fea0003800000 */
[----:B------:R-:W-:Y:S01]  /*1fac0*/  UMOV UR4, 0xffffffff ;  /* 0xffffffff00047882 */ /* 0x000fe20000000000 */
[----:B------:R-:W-:Y:S02]  /*1fad0*/  VIADD R12, R5, 0xffffffff ;  /* 0xffffffff050c7836 */ /* 0x000fe40000000000 */
[----:B------:R-:W-:Y:S05]  /*1fae0*/  BRA.DIV UR4, `(.L_x_5466) ;  /* 0x0000005204607947 */ /* 0x000fea000b800000 */
[----:B------:R3:W4:Y:S02]  /*1faf0*/  SHFL.IDX PT, R6, R3, R12, 0x1f ;  /* 0x00001f0c03067589 */ /* 0x00072400000e0000 */
.L_x_5465:
[----:B01-3--:R-:W0:Y:S01]  /*1fb00*/  LDC.64 R2, c[0x0][0xd90] ;  /* 0x00036400ff027b82 */ /* 0x00be220000000a00 */
[----:B------:R-:W-:-:S04]  /*1fb10*/  IMAD.IADD R19, R5, 0x1, R19 ;  /* 0x0000000105137824 */ /* 0x000fc800078e0213 */
[----:B0-----:R-:W-:-:S05]  /*1fb20*/  IMAD.WIDE R2, R19, 0x4, R2 ;  /* 0x0000000413027825 */ /* 0x001fca00078e0202 */
[----:B------:R0:W2:Y:S01]  /*1fb30*/  LDG.E R7, desc[UR40][R2.64] ;  /* 0x0000002802077981 */ /* 0x0000a2000c1e1900 */
[----:B----4-:R-:W-:-:S04]  /*1fb40*/  IMAD R16, R6, R4, R16 ;  /* 0x0000000406107224 */ /* 0x010fc800078e0210 */
[----:B------:R-:W-:Y:S02]  /*1fb50*/  IMAD.IADD R0, R0, 0x1, -R16 ;  /* 0x0000000100007824 */ /* 0x000fe400078e0a10 */
[----:B0-----:R-:W-:Y:S02]  /*1fb60*/  IMAD.MOV.U32 R2, RZ, RZ, RZ ;  /* 0x000000ffff027224 */ /* 0x001fe400078e00ff */
[----:B--2---:R-:W-:-:S05]  /*1fb70*/  IMAD R5, R17, R7, RZ ;  /* 0x0000000711057224 */ /* 0x004fca00078e02ff */
        /* <DEDUP_REMOVED lines=58> */
.L_x_5459:
[----:B------:R-:W-:Y:S01]  /*1ff20*/  UMOV UR4, URZ ;  /* 0x0000003f00047c82 */ /* 0x000fe20008000000 */
[----:B------:R-:W-:Y:S01]  /*1ff30*/  UMOV UR5, URZ ;  /* 0x0000003f00057c82 */ /* 0x000fe20008000000 */
[----:B------:R-:W-:Y:S01]  /*1ff40*/  ULDC UR6, c[0x0][0xd3c] ;  /* 0x00034f0000067ab9 */ /* 0x000fe20000000800 */
[----:B------:R-:W-:Y:S02]  /*1ff50*/  IMAD.MOV.U32 R16, RZ, RZ, R0 ;  /* 0x000000ffff107224 */ /* 0x000fe400078e0000 */
[----:B------:R-:W-:Y:S02]  /*1ff60*/  IMAD.U32 R17, RZ, RZ, UR4 ;  /* 0x00000004ff117e24 */ /* 0x000fe4000f8e00ff */
[----:B------:R-:W-:Y:S02]  /*1ff70*/  IMAD.U32 R18, RZ, RZ, UR5 ;  /* 0x00000005ff127e24 */ /* 0x000fe4000f8e00ff */
[----:B------:R-:W-:-:S07]  /*1ff80*/  IMAD.U32 R19, RZ, RZ, UR6 ;  /* 0x00000006ff137e24 */ /* 0x000fce000f8e00ff */
.L_x_5467:
        /* <DEDUP_REMOVED lines=10> */
.L_x_5456:
[----:B------:R-:W-:Y:S02]  /*20030*/  ULDC UR4, c[0x0][0xd3c] ;  /* 0x00034f0000047ab9 */ /* 0x000fe40000000800 */
[----:B0-----:R-:W-:-:S13]  /*20040*/  ISETP.GE.AND P0, PT, R19, UR4, PT ;  /* 0x0000000413007c0c */ /* 0x001fda000bf06270 */
[----:B------:R-:W-:Y:S05]  /*20050*/  @!P0 BRA `(.L_x_5468) ;  /* 0xffffff8800f08947 */ /* 0x000fea000383ffff */
[----:B------:R-:W-:Y:S05]  /*20060*/  BSYNC B8 ;  /* 0x0000000000087941 */ /* 0x000fea0003800000 */
.L_x_5355:
        /* <DEDUP_REMOVED lines=12> */
.L_x_5622:
[----:B------:R-:W-:Y:S05]  /*20130*/  BSYNC B0 ;  /* 0x0000000000007941 */ /* 0x000fea0003800000 */
.L_x_5469:
[----:B------:R-:W-:-:S03]  /*20140*/  UMOV UR4, 0xffffffff ;  /* 0xffffffff00047882 */ /* 0x000fc60000000000 */
[----:B------:R-:W-:Y:S05]  /*20150*/  BRA.DIV UR4, `(.L_x_5471) ;  /* 0x0000004e04007947 */ /* 0x000fea000b800000 */
[----:B0-----:R-:W0:Y:S02]  /*20160*/  S2R R0, SR_TID.X ;  /* 0x0000000000007919 */ /* 0x001e240000002100 */
[----:B0-----:R-:W-:-:S04]  /*20170*/  SHF.R.U32.HI R0, RZ, 0x5, R0 ;  /* 0x00000005ff007819 */ /* 0x001fc80000011600 */
[----:B------:R-:W-:-:S05]  /*20180*/  LOP3.LUT R0, R0, 0x3, RZ, 0xc0, !PT ;  /* 0x0000000300007812 */ /* 0x000fca00078ec0ff */
[----:B------:R0:W1:Y:S02]  /*20190*/  SHFL.IDX PT, R14, R0, RZ, 0x1f ;  /* 0x00001fff000e7589 */ /* 0x00006400000e0000 */
.L_x_5625:
[----:B-1----:R-:W-:-:S13]  /*201a0*/  ISETP.NE.AND P0, PT, R14, RZ, PT ;  /* 0x000000ff0e00720c */ /* 0x002fda0003f05270 */
[----:B------:R-:W-:Y:S05]  /*201b0*/  @P0 BRA `(.L_x_5206) ;  /* 0x0000000000880947 */ /* 0x000fea0003800000 */
[----:B------:R-:W-:-:S03]  /*201c0*/  UMOV UR4, 0xffffffff ;  /* 0xffffffff00047882 */ /* 0x000fc60000000000 */
[----:B------:R-:W-:Y:S05]  /*201d0*/  BRA.DIV UR4, `(.L_x_5472) ;  /* 0x0000004e04147947 */ /* 0x000fea000b800000 */
[----:B------:R-:W-:-:S13]  /*201e0*/  ELECT P6, URZ, PT ;  /* 0x00000000003f782f */ /* 0x000fda00038c0000 */
.L_x_5628:
[----:B------:R-:W-:Y:S05]  /*201f0*/  @!P6 BRA `(.L_x_5206) ;  /* 0x000000000078e947 */ /* 0x000fea0003800000 */
[----:B0-----:R-:W5:Y:S02]  /*20200*/  LDL.LU R0, [R1+0x8] ;  /* 0x0000080001007983 */ /* 0x001f640000300800 */
[----:B-----5:R-:W-:-:S04]  /*20210*/  LOP3.LUT R0, R0, 0x2, RZ, 0xfc, !PT ;  /* 0x0000000200007812 */ /* 0x020fc800078efcff */
[----:B------:R-:W-:-:S13]  /*20220*/  ISETP.NE.AND P0, PT, R0, 0x3, PT ;  /* 0x000000030000780c */ /* 0x000fda0003f05270 */
[----:B------:R-:W-:Y:S05]  /*20230*/  @!P0 BRA `(.L_x_5473) ;  /* 0x0000000000048947 */ /* 0x000fea0003800000 */
[----:B------:R-:W-:Y:S01]  /*20240*/  BPT.TRAP 0x1 ;  /* 0x000000040000795c */ /* 0x000fe20000300000 */
.L_x_5473:
[C---:B------:R-:W-:Y:S01]  /*20250*/  IMAD R5, R25.reuse, 0x8, R4 ;  /* 0x0000000819057824 */ /* 0x040fe200078e0204 */
[----:B------:R-:W-:Y:S01]  /*20260*/  SHF.L.U32 R0, R28, 0x1f, RZ ;  /* 0x0000001f1c007819 */ /* 0x000fe200000006ff */
[----:B------:R-:W-:-:S03]  /*20270*/  VIADD R25, R25, 0x1 ;  /* 0x0000000119197836 */ /* 0x000fc60000000000 */
[----:B------:R-:W0:Y:S02]  /*20280*/  SYNCS.PHASECHK.TRANS64.TRYWAIT P1, [R5+URZ+0x38840], R0 ;  /* 0x03884000050075a7 */ /* 0x000e24000802017f */
[----:B------:R-:W-:-:S04]  /*20290*/  ISETP.NE.AND P2, PT, R25, 0x2, PT ;  /* 0x000000021900780c */ /* 0x000fc80003f45270 */
[----:B------:R-:W-:Y:S01]  /*202a0*/  SEL R3, RZ, 0x1, P2 ;  /* 0x00000001ff037807 */ /* 0x000fe20001000000 */
[----:B0-----:R-:W-:Y:S08]  /*202b0*/  @!P1 BRA `(.L_x_5474) ;  /* 0x0000004800fc9947 */ /* 0x001ff00003800000 */
.L_x_5629:
[----:B------:R-:W-:Y:S02]  /*202c0*/  SEL R25, R25, RZ, P2 ;  /* 0x000000ff19197207 */ /* 0x000fe40001000000 */
[----:B------:R-:W-:Y:S01]  /*202d0*/  LOP3.LUT R2, R28, R3, RZ, 0x3c, !PT ;  /* 0x000000031c027212 */ /* 0x000fe200078e3cff */
[----:B------:R-:W-:Y:S06]  /*202e0*/  @!P0 BRA `(.L_x_5475) ;  /* 0x0000000000048947 */ /* 0x000fec0003800000 */
[----:B------:R-:W-:Y:S01]  /*202f0*/  BPT.TRAP 0x1 ;  /* 0x000000040000795c */ /* 0x000fe20000300000 */
.L_x_5475:
[----:B------:R-:W-:Y:S01]  /*20300*/  IMAD R25, R25, 0x8, R4 ;  /* 0x0000000819197824 */ /* 0x000fe200078e0204 */
[----:B------:R-:W-:-:S04]  /*20310*/  SHF.L.U32 R2, R2, 0x1f, RZ ;  /* 0x0000001f02027819 */ /* 0x000fc800000006ff */
[----:B------:R-:W1:Y:S02]  /*20320*/  SYNCS.PHASECHK.TRANS64.TRYWAIT P1, [R25+URZ+0x38840], R2 ;  /* 0x03884002190075a7 */ /* 0x000e64000802017f */
[----:B-1----:R-:W-:Y:S05]  /*20330*/  @!P1 BRA `(.L_x_5476) ;  /* 0x0000004800f09947 */ /* 0x002fea0003800000 */
.L_x_5630:
[----:B------:R-:W-:Y:S05]  /*20340*/  @!P0 BRA `(.L_x_5477) ;  /* 0x0000000000048947 */ /* 0x000fea0003800000 */
[----:B------:R-:W-:Y:S01]  /*20350*/  BPT.TRAP 0x1 ;  /* 0x000000040000795c */ /* 0x000fe20000300000 */
.L_x_5477:
[----:B------:R-:W5:Y:S02]  /*20360*/  SYNCS.PHASECHK.TRANS64.TRYWAIT P1, [R5+URZ+0x38860], R0 ;  /* 0x03886000050075a7 */ /* 0x000f64000802017f */
[----:B-----5:R-:W-:Y:S05]  /*20370*/  @!P1 BRA `(.L_x_5478) ;  /* 0x0000004800f49947 */ /* 0x020fea0003800000 */
.L_x_5631:
[----:B------:R-:W-:Y:S05]  /*20380*/  @!P0 BRA `(.L_x_5479) ;  /* 0x0000000000048947 */ /* 0x000fea0003800000 */
[----:B------:R-:W-:Y:S01]  /*20390*/  BPT.TRAP 0x1 ;  /* 0x000000040000795c */ /* 0x000fe20000300000 */
.L_x_5479:
[----:B------:R0:W0:Y:S02]  /*203a0*/  SYNCS.PHASECHK.TRANS64.TRYWAIT P0, [R25+URZ+0x38860], R2 ;  /* 0x03886002190075a7 */ /* 0x000024000800017f */
[----:B0-----:R-:W-:Y:S05]  /*203b0*/  @!P0 NANOSLEEP.SYNCS 0x989680 ;  /* 0x009896800000895d */ /* 0x001fea0003900000 */
[----:B------:R-:W0:Y:S02]  /*203c0*/  @!P0 SYNCS.PHASECHK.TRANS64 P0, [R25+URZ+0x38860], R2 ;  /* 0x03886002190085a7 */ /* 0x000e24000800007f */
[----:B0-----:R-:W-:Y:S05]  /*203d0*/  @!P0 BRA `(.L_x_5479) ;  /* 0xfffffffc00f08947 */ /* 0x001fea000383ffff */
.L_x_5206:
[----:B------:R-:W-:Y:S05]  /*203e0*/  BSYNC B9 ;  /* 0x0000000000097941 */ /* 0x000fea0003800000 */
.L_x_5203:
[----:B------:R-:W-:Y:S05]  /*203f0*/  EXIT ;  /* 0x000000000000794d */ /* 0x000fea0003800000 */
.L_x_5222:
[----:B0-----:R0:W1:Y:S02]  /*20400*/  SYNCS.PHASECHK.TRANS64.TRYWAIT P6, [R61+URZ+0x38890], R70 ;  /* 0x038890463d0075a7 */ /* 0x00106400080c017f */
[----:B-1----:R-:W-:Y:S05]  /*20410*/  @!P6 NANOSLEEP.SYNCS 0x989680 ;  /* 0x009896800000e95d */ /* 0x002fea0003900000 */
[----:B------:R-:W1:Y:S02]  /*20420*/  @!P6 SYNCS.PHASECHK.TRANS64 P6, [R61+URZ+0x38890], R70 ;  /* 0x038890463d00e5a7 */ /* 0x000e6400080c007f */
[----:B-1----:R-:W-:Y:S05]  /*20430*/  @!P6 BRA `(.L_x_5222) ;  /* 0xfffffffc00f0e947 */ /* 0x002fea000383ffff */
[----:B------:R-:W-:Y:S05]  /*20440*/  BRA `(.L_x_5480) ;  /* 0xfffffe2400e87947 */ /* 0x000fea000383ffff */
.L_x_5223:
        /* <DEDUP_REMOVED lines=8> */
.L_x_5482:
[----:B------:R-:W-:Y:S05]  /*204d0*/  BSYNC B1 ;  /* 0x0000000000017941 */ /* 0x000fea0003800000 */
.L_x_5481:
        /* <DEDUP_REMOVED lines=8> */
.L_x_5483:
[----:B------:R-:W-:Y:S05]  /*20560*/  BRA `(.L_x_5484) ;  /* 0xfffffe2400b47947 */ /* 0x000fea000383ffff */
.L_x_5233:
[----:B0-----:R0:W1:Y:S02]  /*20570*/  SYNCS.PHASECHK.TRANS64.TRYWAIT P6, [R61+URZ+0x38890], R70 ;  /* 0x038890463d0075a7 */ /* 0x00106400080c017f */
[----:B-1----:R-:W-:Y:S05]  /*20580*/  @!P6 NANOSLEEP.SYNCS 0x989680 ;  /* 0x009896800000e95d */ /* 0x002fea0003900000 */
[----:B------:R-:W1:Y:S02]  /*20590*/  @!P6 SYNCS.PHASECHK.TRANS64 P6, [R61+URZ+0x38890], R70 ;  /* 0x038890463d00e5a7 */ /* 0x000e6400080c007f */
[----:B-1----:R-:W-:Y:S05]  /*205a0*/  @!P6 BRA `(.L_x_5233) ;  /* 0xfffffffc00f0e947 */ /* 0x002fea000383ffff */
[----:B------:R-:W-:Y:S05]  /*205b0*/  BRA `(.L_x_5485) ;  /* 0xfffffe30002c7947 */ /* 0x000fea000383ffff */
.L_x_5234:
        /* <DEDUP_REMOVED lines=8> */
.L_x_5487:
[----:B------:R-:W-:Y:S05]  /*20640*/  BSYNC B1 ;  /* 0x0000000000017941 */ /* 0x000fea0003800000 */
.L_x_5486:
        /* <DEDUP_REMOVED lines=8> */
.L_x_5488:
[----:B------:R-:W-:Y:S01]  /*206d0*/  IMAD.MOV.U32 R68, RZ, RZ, R14 ;  /* 0x000000ffff447224 */ /* 0x000fe200078e000e */
[----:B------:R-:W-:Y:S06]  /*206e0*/  BRA `(.L_x_5489) ;  /* 0xfffffe2c00f47947 */ /* 0x000fec000383ffff */
.L_x_5239:
[----:B0-----:R0:W1:Y:S02]  /*206f0*/  SYNCS.PHASECHK.TRANS64.TRYWAIT P0, [R61+URZ+0x38890], R70 ;  /* 0x038890463d0075a7 */ /* 0x001064000800017f */
[----:B-1----:R-:W-:Y:S05]  /*20700*/  @!P0 NANOSLEEP.SYNCS 0x989680 ;  /* 0x009896800000895d */ /* 0x002fea0003900000 */
[----:B------:R-:W1:Y:S02]  /*20710*/  @!P0 SYNCS.PHASECHK.TRANS64 P0, [R61+URZ+0x38890], R70 ;  /* 0x038890463d0085a7 */ /* 0x000e64000800007f */
[----:B-1----:R-:W-:Y:S05]  /*20720*/  @!P0 BRA `(.L_x_5239) ;  /* 0xfffffffc00f08947 */ /* 0x002fea000383ffff */
[----:B------:R-:W-:Y:S05]  /*20730*/  BRA `(.L_x_5490) ;  /* 0xfffffe3800087947 */ /* 0x000fea000383ffff */
.L_x_5240:
[----:B------:R-:W-:Y:S01]  /*20740*/  BSSY B1, `(.L_x_5491) ;  /* 0x0000007000017945 */ /* 0x000fe20003800000 */
[----:B------:R-:W-:Y:S02]  /*20750*/  IMAD.MOV.U32 R12, RZ, RZ, RZ ;  /* 0x000000ffff0c7224 */ /* 0x000fe400078e00ff */
[----:B------:R-:W-:Y:S02]  /*20760*/  IMAD.MOV.U32 R11, RZ, RZ, 0x1c1f ;  /* 0x00001c1fff0b7424 */ /* 0x000fe400078e00ff */
[----:B------:R-:W-:-:S07]  /*20770*/  IMAD.MOV.U32 R15, RZ, RZ, -0x1 ;  /* 0xffffffffff0f7424 */ /* 0x000fce00078e00ff */
[----:B0-----:R-:W-:Y:S05]  /*20780*/  WARPSYNC.COLLECTIVE R15, `(.L_x_5492) ;  /* 0x000000000f087348 */ /* 0x001fea0003c00000 */
[----:B------:R1:W2:Y:S02]  /*20790*/  SHFL.IDX P6, R14, R13, R12, R11 ;  /* 0x0000000c0d0e7389 */ /* 0x0002a400000c000b */
[----:B012---:R-:W-:Y:S01]  /*207a0*/  ENDCOLLECTIVE ;  /* 0x000000000000791b */ /* 0x007fe20003800000 */
.L_x_5492:
[----:B------:R-:W-:Y:S05]  /*207b0*/  BSYNC B1 ;  /* 0x0000000000017941 */ /* 0x000fea0003800000 */
.L_x_5491:
        /* <DEDUP_REMOVED lines=8> */
.L_x_5493:
[----:B------:R-:W-:Y:S05]  /*20840*/  BRA `(.L_x_5494) ;  /* 0xfffffe3800307947 */ /* 0x000fea000383ffff */
.L_x_5244:
[----:B---3--:R3:W4:Y:S02]  /*20850*/  SYNCS.PHASECHK.TRANS64.TRYWAIT P5, [R61+URZ+0x388b0], R70 ;  /* 0x0388b0463d0075a7 */ /* 0x00872400080a017f */
[----:B----4-:R-:W-:Y:S05]  /*20860*/  @!P5 NANOSLEEP.SYNCS 0x989680 ;  /* 0x009896800000d95d */ /* 0x010fea0003900000 */
[----:B------:R-:W4:Y:S02]  /*20870*/  @!P5 SYNCS.PHASECHK.TRANS64 P5, [R61+URZ+0x388b0], R70 ;  /* 0x0388b0463d00d5a7 */ /* 0x000f2400080a007f */
[----:B----4-:R-:W-:Y:S05]  /*20880*/  @!P5 BRA `(.L_x_5244) ;  /* 0xfffffffc00f0d947 */ /* 0x010fea000383ffff */
[----:B------:R-:W-:Y:S05]  /*20890*/  BRA `(.L_x_5495) ;  /* 0xfffffe3800bc7947 */ /* 0x000fea000383ffff */
.L_x_5269:
        /* <DEDUP_REMOVED lines=8> */
.L_x_5497:
[----:B------:R-:W-:Y:S05]  /*20920*/  BSYNC B1 ;  /* 0x0000000000017941 */ /* 0x000fea0003800000 */
.L_x_5496:
        /* <DEDUP_REMOVED lines=8> */
.L_x_5498:
[----:B------:R-:W-:Y:S02]  /*209b0*/  IMAD.MOV.U32 R13, RZ, RZ, R7 ;  /* 0x000000ffff0d7224 */ /* 0x000fe400078e0007 */
[----:B------:R-:W-:-:S07]  /*209c0*/  IMAD.MOV.U32 R2, RZ, RZ, R14 ;  /* 0x000000ffff027224 */ /* 0x000fce00078e000e */
[----:B------:R-:W-:Y:S05]  /*209d0*/  WARPSYNC.COLLECTIVE R15, `(.L_x_5499) ;  /* 0x000000000f087348 */ /* 0x000fea0003c00000 */
[----:B------:R0:W1:Y:S02]  /*209e0*/  SHFL.IDX P6, R14, R13, R12, R11 ;  /* 0x0000000c0d0e7389 */ /* 0x00006400000c000b */
[----:B01----:R-:W-:Y:S01]  /*209f0*/  ENDCOLLECTIVE ;  /* 0x000000000000791b */ /* 0x003fe20003800000 */
.L_x_5499:
[----:B------:R-:W-:Y:S02]  /*20a00*/  IMAD.MOV.U32 R13, RZ, RZ, R4 ;  /* 0x000000ffff0d7224 */ /* 0x000fe400078e0004 */
[----:B------:R-:W-:-:S07]  /*20a10*/  IMAD.MOV.U32 R5, RZ, RZ, R14 ;  /* 0x000000ffff057224 */ /* 0x000fce00078e000e */
[----:B------:R-:W-:Y:S05]  /*20a20*/  WARPSYNC.COLLECTIVE R15, `(.L_x_5500) ;  /* 0x000000000f087348 */ /* 0x000fea0003c00000 */
[----:B------:R0:W1:Y:S02]  /*20a30*/  SHFL.IDX P6, R14, R13, R12, R11 ;  /* 0x0000000c0d0e7389 */ /* 0x00006400000c000b */
[----:B01----:R-:W-:Y:S01]  /*20a40*/  ENDCOLLECTIVE ;  /* 0x000000000000791b */ /* 0x003fe20003800000 */
.L_x_5500:
[----:B------:R-:W-:Y:S05]  /*20a50*/  BRA `(.L_x_5501) ;  /* 0xfffffe6c00c87947 */ /* 0x000fea000383ffff */
.L_x_5272:
        /* <DEDUP_REMOVED lines=8> */
.L_x_5503:
[----:B------:R-:W-:Y:S05]  /*20ae0*/  BSYNC B1 ;  /* 0x0000000000017941 */ /* 0x000fea0003800000 */
.L_x_5502:
        /* <DEDUP_REMOVED lines=8> */
.L_x_5504:
[----:B------:R-:W-:Y:S02]  /*20b70*/  IMAD.MOV.U32 R13, RZ, RZ, R7 ;  /* 0x000000ffff0d7224 */ /* 0x000fe400078e0007 */
[----:B------:R-:W-:-:S07]  /*20b80*/  IMAD.MOV.U32 R2, RZ, RZ, R14 ;  /* 0x000000ffff027224 */ /* 0x000fce00078e000e */
[----:B------:R-:W-:Y:S05]  /*20b90*/  WARPSYNC.COLLECTIVE R15, `(.L_x_5505) ;  /* 0x000000000f087348 */ /* 0x000fea0003c00000 */
[----:B------:R0:W1:Y:S02]  /*20ba0*/  SHFL.IDX P6, R14, R13, R12, R11 ;  /* 0x0000000c0d0e7389 */ /* 0x00006400000c000b */
[----:B01----:R-:W-:Y:S01]  /*20bb0*/  ENDCOLLECTIVE ;  /* 0x000000000000791b */ /* 0x003fe20003800000 */
.L_x_5505:
[----:B------:R-:W-:Y:S02]  /*20bc0*/  IMAD.MOV.U32 R13, RZ, RZ, R4 ;  /* 0x000000ffff0d7224 */ /* 0x000fe400078e0004 */
[----:B------:R-:W-:-:S07]  /*20bd0*/  IMAD.MOV.U32 R5, RZ, RZ, R14 ;  /* 0x000000ffff057224 */ /* 0x000fce00078e000e */
[----:B------:R-:W-:Y:S05]  /*20be0*/  WARPSYNC.COLLECTIVE R15, `(.L_x_5506) ;  /* 0x000000000f087348 */ /* 0x000fea0003c00000 */
[----:B------:R0:W1:Y:S02]  /*20bf0*/  SHFL.IDX P6, R14, R13, R12, R11 ;  /* 0x0000000c0d0e7389 */ /* 0x00006400000c000b */
[----:B01----:R-:W-:Y:S01]  /*20c00*/  ENDCOLLECTIVE ;  /* 0x000000000000791b */ /* 0x003fe20003800000 */
.L_x_5506:
[----:B------:R-:W-:Y:S01]  /*20c10*/  IMAD.MOV.U32 R4, RZ, RZ, R14 ;  /* 0x000000ffff047224 */ /* 0x000fe200078e000e */
[----:B------:R-:W-:Y:S06]  /*20c20*/  BRA `(.L_x_5507) ;  /* 0xfffffe7000207947 */ /* 0x000fec000383ffff */
.L_x_5276:
[----:B0-----:R0:W1:Y:S02]  /*20c30*/  SYNCS.PHASECHK.TRANS64.TRYWAIT P0, [R18+URZ+0x38800], R35 ;  /* 0x03880023120075a7 */ /* 0x001064000800017f */
[----:B-1----:R-:W-:Y:S05]  /*20c40*/  @!P0 NANOSLEEP.SYNCS 0x989680 ;  /* 0x009896800000895d */ /* 0x002fea0003900000 */
[----:B------:R-:W1:Y:S02]  /*20c50*/  @!P0 SYNCS.PHASECHK.TRANS64 P0, [R18+URZ+0x38800], R35 ;  /* 0x03880023120085a7 */ /* 0x000e64000800007f */
[----:B-1----:R-:W-:Y:S05]  /*20c60*/  @!P0 BRA `(.L_x_5276) ;  /* 0xfffffffc00f08947 */ /* 0x002fea000383ffff */
[----:B------:R-:W-:Y:S05]  /*20c70*/  BRA `(.L_x_5508) ;  /* 0xfffffe7400147947 */ /* 0x000fea000383ffff */
.L_x_5284:
        /* <DEDUP_REMOVED lines=9> */
.L_x_5510:
[----:B------:R-:W-:Y:S05]  /*20d10*/  BSYNC B1 ;  /* 0x0000000000017941 */ /* 0x000fea0003800000 */
.L_x_5509:
        /* <DEDUP_REMOVED lines=10> */
.L_x_5511:
        /* <DEDUP_REMOVED lines=8> */
.L_x_5512:
        /* <DEDUP_REMOVED lines=9> */
.L_x_5513:
        /* <DEDUP_REMOVED lines=18> */
.L_x_5514:
[----:B------:R-:W-:Y:S02]  /*20ff0*/  IMAD.MOV.U32 R2, RZ, RZ, R29 ;  /* 0x000000ffff027224 */ /* 0x000fe400078e001d */
[----:B------:R-:W-:Y:S02]  /*21000*/  IMAD.MOV.U32 R0, RZ, RZ, R28 ;  /* 0x000000ffff007224 */ /* 0x000fe400078e001c */
[----:B------:R-:W-:Y:S01]  /*21010*/  @!P1 IMAD.MOV.U32 R30, RZ, RZ, R10 ;  /* 0x000000ffff1e9224 */ /* 0x000fe200078e000a */
[----:B------:R-:W-:Y:S02]  /*21020*/  PRMT R34, R34, 0x5410, R2 ;  /* 0x0000541022227816 */ /* 0x000fe40000000002 */
[----:B------:R-:W-:Y:S02]  /*21030*/  CS2R R2, SRZ ;  /* 0x0000000000027805 */ /* 0x000fe4000001ff00 */
[----:B------:R-:W-:Y:S01]  /*21040*/  PRMT R39, R0, 0x7610, R39 ;  /* 0x0000761000277816 */ /* 0x000fe20000000027 */
[----:B------:R-:W-:-:S02]  /*21050*/  IMAD.MOV.U32 R0, RZ, RZ, R30 ;  /* 0x000000ffff007224 */ /* 0x000fc400078e001e */
[----:B------:R-:W-:Y:S02]  /*21060*/  IMAD.MOV.U32 R8, RZ, RZ, R31 ;  /* 0x000000ffff087224 */ /* 0x000fe400078e001f */
[----:B------:R-:W-:Y:S01]  /*21070*/  IMAD.MOV.U32 R13, RZ, RZ, R25 ;  /* 0x000000ffff0d7224 */ /* 0x000fe200078e0019 */
[----:B------:R-:W-:Y:S01]  /*21080*/  PRMT R33, R0, 0x7610, R33 ;  /* 0x0000761000217816 */ /* 0x000fe20000000021 */
[----:B------:R-:W-:Y:S01]  /*21090*/  @!P1 IMAD.MOV.U32 R21, RZ, RZ, R5 ;  /* 0x000000ffff159224 */ /* 0x000fe200078e0005 */
[----:B------:R-:W-:Y:S01]  /*210a0*/  PRMT R34, R8, 0x7610, R34 ;  /* 0x0000761008227816 */ /* 0x000fe20000000022 */
[----:B------:R-:W-:Y:S02]  /*210b0*/  @!P1 IMAD.MOV.U32 R2, RZ, RZ, R6 ;  /* 0x000000ffff029224 */ /* 0x000fe400078e0006 */
[----:B------:R-:W-:Y:S02]  /*210c0*/  @!P1 IMAD.MOV.U32 R20, RZ, RZ, R4 ;  /* 0x000000ffff149224 */ /* 0x000fe400078e0004 */
[----:B------:R-:W-:-:S02]  /*210d0*/  @!P1 IMAD.MOV.U32 R3, RZ, RZ, R7 ;  /* 0x000000ffff039224 */ /* 0x000fc400078e0007 */
[----:B------:R-:W-:-:S07]  /*210e0*/  IMAD.MOV.U32 R24, RZ, RZ, R14 ;  /* 0x000000ffff187224 */ /* 0x000fce00078e000e */
[----:B------:R-:W-:Y:S05]  /*210f0*/  WARPSYNC.COLLECTIVE R15, `(.L_x_5515) ;  /* 0x000000000f087348 */ /* 0x000fea0003c00000 */
[----:B------:R0:W1:Y:S02]  /*21100*/  SHFL.IDX P6, R14, R13, R12, R11 ;  /* 0x0000000c0d0e7389 */ /* 0x00006400000c000b */
[----:B01----:R-:W-:Y:S01]  /*21110*/  ENDCOLLECTIVE ;  /* 0x000000000000791b */ /* 0x003fe20003800000 */
.L_x_5515:
[----:B------:R-:W-:Y:S02]  /*21120*/  IMAD.MOV.U32 R4, RZ, RZ, R21 ;  /* 0x000000ffff047224 */ /* 0x000fe400078e0015 */
[----:B------:R-:W-:Y:S02]  /*21130*/  IMAD.MOV.U32 R5, RZ, RZ, R2 ;  /* 0x000000ffff057224 */ /* 0x000fe400078e0002 */
[----:B------:R-:W-:Y:S02]  /*21140*/  IMAD.MOV.U32 R0, RZ, RZ, R20 ;  /* 0x000000ffff007224 */ /* 0x000fe400078e0014 */
[----:B------:R-:W-:Y:S01]  /*21150*/  IMAD.MOV.U32 R6, RZ, RZ, R3 ;  /* 0x000000ffff067224 */ /* 0x000fe200078e0003 */
[----:B------:R-:W-:Y:S02]  /*21160*/  PRMT R41, R5, 0x5410, R4 ;  /* 0x0000541005297816 */ /* 0x000fe40000000004 */
[----:B------:R-:W-:Y:S02]  /*21170*/  CS2R R4, SRZ ;  /* 0x0000000000047805 */ /* 0x000fe4000001ff00 */
[----:B------:R-:W-:-:S02]  /*21180*/  PRMT R33, R33, 0x5410, R0 ;  /* 0x0000541021217816 */ /* 0x000fc40000000000 */
[----:B------:R-:W-:Y:S01]  /*21190*/  PRMT R45, R45, 0x5410, R6 ;  /* 0x000054102d2d7816 */ /* 0x000fe20000000006 */
[----:B------:R-:W-:Y:S02]  /*211a0*/  IMAD.MOV.U32 R13, RZ, RZ, R26 ;  /* 0x000000ffff0d7224 */ /* 0x000fe400078e001a */
[----:B------:R-:W-:-:S07]  /*211b0*/  IMAD.MOV.U32 R25, RZ, RZ, R14 ;  /* 0x000000ffff197224 */ /* 0x000fce00078e000e */
[----:B------:R-:W-:Y:S05]  /*211c0*/  WARPSYNC.COLLECTIVE R15, `(.L_x_5516) ;  /* 0x000000000f087348 */ /* 0x000fea0003c00000 */
[----:B------:R0:W1:Y:S02]  /*211d0*/  SHFL.IDX P6, R14, R13, R12, R11 ;  /* 0x0000000c0d0e7389 */ /* 0x00006400000c000b */
[----:B01----:R-:W-:Y:S01]  /*211e0*/  ENDCOLLECTIVE ;  /* 0x000000000000791b */ /* 0x003fe20003800000 */
.L_x_5516:
[----:B------:R-:W-:Y:S02]  /*211f0*/  IMAD.MOV.U32 R13, RZ, RZ, R27 ;  /* 0x000000ffff0d7224 */ /* 0x000fe400078e001b */
[----:B------:R-:W-:-:S07]  /*21200*/  IMAD.MOV.U32 R26, RZ, RZ, R14 ;  /* 0x000000ffff1a7224 */ /* 0x000fce00078e000e */
[----:B------:R-:W-:Y:S05]  /*21210*/  WARPSYNC.COLLECTIVE R15, `(.L_x_5517) ;  /* 0x000000000f087348 */ /* 0x000fea0003c00000 */
[----:B------:R0:W1:Y:S02]  /*21220*/  SHFL.IDX P6, R14, R13, R12, R11 ;  /* 0x0000000c0d0e7389 */ /* 0x00006400000c000b */
[----:B01----:R-:W-:Y:S01]  /*21230*/  ENDCOLLECTIVE ;  /* 0x000000000000791b */ /* 0x003fe20003800000 */
.L_x_5517:
[----:B------:R-:W-:Y:S05]  /*21240*/  BRA `(.L_x_5518) ;  /* 0xfffffe80003c7947 */ /* 0x000fea000383ffff */
.L_x_5288:
[----:B0-----:R0:W1:Y:S02]  /*21250*/  SYNCS.PHASECHK.TRANS64.TRYWAIT P1, [R18+URZ+0x38800], R13 ;  /* 0x0388000d120075a7 */ /* 0x001064000802017f */
[----:B-1----:R-:W-:Y:S05]  /*21260*/  @!P1 NANOSLEEP.SYNCS 0x989680 ;  /* 0x009896800000995d */ /* 0x002fea0003900000 */
[----:B------:R-:W1:Y:S02]  /*21270*/  @!P1 SYNCS.PHASECHK.TRANS64 P1, [R18+URZ+0x38800], R13 ;  /* 0x0388000d120095a7 */ /* 0x000e64000802007f */
[----:B-1----:R-:W-:Y:S05]  /*21280*/  @!P1 BRA `(.L_x_5288) ;  /* 0xfffffffc00f09947 */ /* 0x002fea000383ffff */
[----:B------:R-:W-:Y:S05]  /*21290*/  BRA `(.L_x_5519) ;  /* 0xfffffe8000dc7947 */ /* 0x000fea000383ffff */
.L_x_5294:
[----:B-1----:R1:W2:Y:S02]  /*212a0*/  SYNCS.PHASECHK.TRANS64.TRYWAIT P1, [R20+URZ+0x38830], R13 ;  /* 0x0388300d140075a7 */ /* 0x0022a4000802017f */
[----:B--2---:R-:W-:Y:S05]  /*212b0*/  @!P1 NANOSLEEP.SYNCS 0x989680 ;  /* 0x009896800000995d */ /* 0x004fea0003900000 */
[----:B------:R-:W2:Y:S02]  /*212c0*/  @!P1 SYNCS.PHASECHK.TRANS64 P1, [R20+URZ+0x38830], R13 ;  /* 0x0388300d140095a7 */ /* 0x000ea4000802007f */
[----:B--2---:R-:W-:Y:S05]  /*212d0*/  @!P1 BRA `(.L_x_5294) ;  /* 0xfffffffc00f09947 */ /* 0x004fea000383ffff */
[----:B------:R-:W-:Y:S05]  /*212e0*/  BRA `(.L_x_5293) ;  /* 0xfffffe9000ac7947 */ /* 0x000fea000383ffff */
.L_x_5296:
[----:B--2---:R2:W3:Y:S02]  /*212f0*/  SYNCS.PHASECHK.TRANS64.TRYWAIT P1, [R18+URZ+0x38810], R3 ;  /* 0x03881003120075a7 */ /* 0x0044e4000802017f */
[----:B---3--:R-:W-:Y:S05]  /*21300*/  @!P1 NANOSLEEP.SYNCS 0x989680 ;  /* 0x009896800000995d */ /* 0x008fea0003900000 */
[----:B------:R-:W3:Y:S02]  /*21310*/  @!P1 SYNCS.PHASECHK.TRANS64 P1, [R18+URZ+0x38810], R3 ;  /* 0x03881003120095a7 */ /* 0x000ee4000802007f */
[----:B---3--:R-:W-:Y:S05]  /*21320*/  @!P1 BRA `(.L_x_5296) ;  /* 0xfffffffc00f09947 */ /* 0x008fea000383ffff */
[----:B------:R-:W-:Y:S05]  /*21330*/  BRA `(.L_x_5520) ;  /* 0xfffffe94005c7947 */ /* 0x000fea000383ffff */
.L_x_5300:
[----:B----4-:R4:W0:Y:S02]  /*21340*/  SYNCS.PHASECHK.TRANS64.TRYWAIT P1, [R20+URZ+0x38850], R13 ;  /* 0x0388500d140075a7 */ /* 0x010824000802017f */
[----:B0-----:R-:W-:Y:S05]  /*21350*/  @!P1 NANOSLEEP.SYNCS 0x989680 ;  /* 0x009896800000995d */ /* 0x001fea0003900000 */
[----:B------:R-:W0:Y:S02]  /*21360*/  @!P1 SYNCS.PHASECHK.TRANS64 P1, [R20+URZ+0x38850], R13 ;  /* 0x0388500d140095a7 */ /* 0x000e24000802007f */
[----:B0-----:R-:W-:Y:S05]  /*21370*/  @!P1 BRA `(.L_x_5300) ;  /* 0xfffffffc00f09947 */ /* 0x001fea000383ffff */
[----:B------:R-:W-:Y:S05]  /*21380*/  BRA `(.L_x_5299) ;  /* 0xfffffe9400787947 */ /* 0x000fea000383ffff */
.L_x_5309:
[----:B-1----:R1:W2:Y:S02]  /*21390*/  SYNCS.PHASECHK.TRANS64.TRYWAIT P1, [R21+URZ+0x38830], R15 ;  /* 0x0388300f150075a7 */ /* 0x0022a4000802017f */
[----:B--2---:R-:W-:Y:S05]  /*213a0*/  @!P1 NANOSLEEP.SYNCS 0x989680 ;  /* 0x009896800000995d */ /* 0x004fea0003900000 */
[----:B------:R-:W2:Y:S02]  /*213b0*/  @!P1 SYNCS.PHASECHK.TRANS64 P1, [R21+URZ+0x38830], R15 ;  /* 0x0388300f150095a7 */ /* 0x000ea4000802007f */
[----:B--2---:R-:W-:Y:S05]  /*213c0*/  @!P1 BRA `(.L_x_5309) ;  /* 0xfffffffc00f09947 */ /* 0x004fea000383ffff */
[----:B------:R-:W-:Y:S05]  /*213d0*/  BRA `(.L_x_5308) ;  /* 0xfffffec000c47947 */ /* 0x000fea000383ffff */
.L_x_5314:
[----:B---3--:R3:W4:Y:S02]  /*213e0*/  SYNCS.PHASECHK.TRANS64.TRYWAIT P1, [R21+URZ+0x38850], R15 ;  /* 0x0388500f150075a7 */ /* 0x008724000802017f */
[----:B----4-:R-:W-:Y:S05]  /*213f0*/  @!P1 NANOSLEEP.SYNCS 0x989680 ;  /* 0x009896800000995d */ /* 0x010fea0003900000 */
[----:B------:R-:W4:Y:S02]  /*21400*/  @!P1 SYNCS.PHASECHK.TRANS64 P1, [R21+URZ+0x38850], R15 ;  /* 0x0388500f150095a7 */ /* 0x000f24000802007f */
[----:B----4-:R-:W-:Y:S05]  /*21410*/  @!P1 BRA `(.L_x_5314) ;  /* 0xfffffffc00f09947 */ /* 0x010fea000383ffff */
[----:B------:R-:W-:Y:S05]  /*21420*/  BRA `(.L_x_5313) ;  /* 0xfffffec400607947 */ /* 0x000fea000383ffff */
.L_x_5324:
[----:B-1----:R1:W2:Y:S02]  /*21430*/  SYNCS.PHASECHK.TRANS64.TRYWAIT P1, [R21+URZ+0x38830], R15 ;  /* 0x0388300f150075a7 */ /* 0x0022a4000802017f */
[----:B--2---:R-:W-:Y:S05]  /*21440*/  @!P1 NANOSLEEP.SYNCS 0x989680 ;  /* 0x009896800000995d */ /* 0x004fea0003900000 */
[----:B------:R-:W2:Y:S02]  /*21450*/  @!P1 SYNCS.PHASECHK.TRANS64 P1, [R21+URZ+0x38830], R15 ;  /* 0x0388300f150095a7 */ /* 0x000ea4000802007f */
[----:B--2---:R-:W-:Y:S05]  /*21460*/  @!P1 BRA `(.L_x_5324) ;  /* 0xfffffffc00f09947 */ /* 0x004fea000383ffff */
[----:B------:R-:W-:Y:S05]  /*21470*/  BRA `(.L_x_5323) ;  /* 0xfffffef800d07947 */ /* 0x000fea000383ffff */
.L_x_5329:
[----:B---3--:R3:W4:Y:S02]  /*21480*/  SYNCS.PHASECHK.TRANS64.TRYWAIT P1, [R21+URZ+0x38850], R15 ;  /* 0x0388500f150075a7 */ /* 0x008724000802017f */
[----:B----4-:R-:W-:Y:S05]  /*21490*/  @!P1 NANOSLEEP.SYNCS 0x989680 ;  /* 0x009896800000995d */ /* 0x010fea0003900000 */
[----:B------:R-:W4:Y:S02]  /*214a0*/  @!P1 SYNCS.PHASECHK.TRANS64 P1, [R21+URZ+0x38850], R15 ;  /* 0x0388500f150095a7 */ /* 0x000f24000802007f */
[----:B----4-:R-:W-:Y:S05]  /*214b0*/  @!P1 BRA `(.L_x_5329) ;  /* 0xfffffffc00f09947 */ /* 0x010fea000383ffff */
[----:B------:R-:W-:Y:S05]  /*214c0*/  BRA `(.L_x_5328) ;  /* 0xfffffefc006c7947 */ /* 0x000fea000383ffff */
.L_x_5361:
        /* <DEDUP_REMOVED lines=11> */
.L_x_5522:
[----:B------:R-:W-:Y:S05]  /*21580*/  BSYNC B1 ;  /* 0x0000000000017941 */ /* 0x000fea0003800000 */
.L_x_5521:
[----:B------:R-:W-:Y:S05]  /*21590*/  BRA `(.L_x_5523) ;  /* 0xffffff7c007c7947 */ /* 0x000fea000383ffff */
.L_x_5363:
[----:B------:R-:W-:Y:S01]  /*215a0*/  BSSY B1, `(.L_x_5524) ;  /* 0x0000006000017945 */ /* 0x000fe20003800000 */
[----:B------:R-:W-:-:S07]  /*215b0*/  IMAD.MOV.U32 R15, RZ, RZ, -0x1 ;  /* 0xffffffffff0f7424 */ /* 0x000fce00078e00ff */
[----:B012---:R-:W-:Y:S05]  /*215c0*/  WARPSYNC.COLLECTIVE R15, `(.L_x_5525) ;  /* 0x000000000f0c7348 */ /* 0x007fea0003c00000 */
[----:B------:R-:W-:Y:S02]  /*215d0*/  ELECT P6, UR62, PT ;  /* 0x00000000003e782f */ /* 0x000fe400038c0000 */
[----:B------:R-:W-:Y:S01]  /*215e0*/  MOV R14, UR62 ;  /* 0x0000003e000e7c02 */ /* 0x000fe20008000f00 */
[----:B012---:R-:W-:Y:S10]  /*215f0*/  ENDCOLLECTIVE ;  /* 0x000000000000791b */ /* 0x007ff40003800000 */
.L_x_5525:
[----:B------:R-:W-:Y:S05]  /*21600*/  BSYNC B1 ;  /* 0x0000000000017941 */ /* 0x000fea0003800000 */
.L_x_5524:
[----:B------:R-:W-:Y:S05]  /*21610*/  BRA `(.L_x_5362) ;  /* 0xffffff7c00747947 */ /* 0x000fea000383ffff */
.L_x_5365:
[----:B0-----:R0:W2:Y:S02]  /*21620*/  SYNCS.PHASECHK.TRANS64.TRYWAIT P0, [R23+URZ+0x38820], R3 ;  /* 0x03882003170075a7 */ /* 0x0010a4000800017f */
[----:B--2---:R-:W-:Y:S05]  /*21630*/  @!P0 NANOSLEEP.SYNCS 0x989680 ;  /* 0x009896800000895d */ /* 0x004fea0003900000 */
[----:B------:R-:W2:Y:S02]  /*21640*/  @!P0 SYNCS.PHASECHK.TRANS64 P0, [R23+URZ+0x38820], R3 ;  /* 0x03882003170085a7 */ /* 0x000ea4000800007f */
[----:B--2---:R-:W-:Y:S05]  /*21650*/  @!P0 BRA `(.L_x_5365) ;  /* 0xfffffffc00f08947 */ /* 0x004fea000383ffff */
[----:B------:R-:W-:Y:S05]  /*21660*/  BRA `(.L_x_5526) ;  /* 0xffffff7c00847947 */ /* 0x000fea000383ffff */
.L_x_5369:
[----:B0-----:R0:W1:Y:S02]  /*21670*/  SYNCS.PHASECHK.TRANS64.TRYWAIT P0, [R3+URZ+0x388a0], R8 ;  /* 0x0388a008030075a7 */ /* 0x001064000800017f */
[----:B-1----:R-:W-:Y:S05]  /*21680*/  @!P0 NANOSLEEP.SYNCS 0x989680 ;  /* 0x009896800000895d */ /* 0x002fea0003900000 */
[----:B------:R-:W1:Y:S02]  /*21690*/  @!P0 SYNCS.PHASECHK.TRANS64 P0, [R3+URZ+0x388a0], R8 ;  /* 0x0388a008030085a7 */ /* 0x000e64000800007f */
[----:B-1----:R-:W-:Y:S05]  /*216a0*/  @!P0 BRA `(.L_x_5369) ;  /* 0xfffffffc00f08947 */ /* 0x002fea000383ffff */
[----:B------:R-:W-:Y:S05]  /*216b0*/  BRA `(.L_x_5527) ;  /* 0xffffff7c009c7947 */ /* 0x000fea000383ffff */
.L_x_5374:
[----:B-1----:R1:W2:Y:S02]  /*216c0*/  SYNCS.PHASECHK.TRANS64.TRYWAIT P0, [R3+URZ+0x388c0], R8 ;  /* 0x0388c008030075a7 */ /* 0x0022a4000800017f */
[----:B--2---:R-:W-:Y:S05]  /*216d0*/  @!P0 NANOSLEEP.SYNCS 0x989680 ;  /* 0x009896800000895d */ /* 0x004fea0003900000 */
[----:B------:R-:W2:Y:S02]  /*216e0*/  @!P0 SYNCS.PHASECHK.TRANS64 P0, [R3+URZ+0x388c0], R8 ;  /* 0x0388c008030085a7 */ /* 0x000ea4000800007f */
[----:B--2---:R-:W-:Y:S05]  /*216f0*/  @!P0 BRA `(.L_x_5374) ;  /* 0xfffffffc00f08947 */ /* 0x004fea000383ffff */
[----:B------:R-:W-:Y:S05]  /*21700*/  BRA `(.L_x_5528) ;  /* 0xffffff8000187947 */ /* 0x000fea000383ffff */
.L_x_5388:
[----:B0-----:R0:W2:Y:S02]  /*21710*/  SYNCS.PHASECHK.TRANS64.TRYWAIT P1, [R8+URZ+0x388a0], R2 ;  /* 0x0388a002080075a7 */ /* 0x0010a4000802017f */
[----:B--2---:R-:W-:Y:S05]  /*21720*/  @!P1 NANOSLEEP.SYNCS 0x989680 ;  /* 0x009896800000995d */ /* 0x004fea0003900000 */
[----:B------:R-:W2:Y:S02]  /*21730*/  @!P1 SYNCS.PHASECHK.TRANS64 P1, [R8+URZ+0x388a0], R2 ;  /* 0x0388a002080095a7 */ /* 0x000ea4000802007f */
[----:B--2---:R-:W-:Y:S05]  /*21740*/  @!P1 BRA `(.L_x_5388) ;  /* 0xfffffffc00f09947 */ /* 0x004fea000383ffff */
[----:B------:R-:W-:Y:S05]  /*21750*/  BRA `(.L_x_5529) ;  /* 0xffffff88007c7947 */ /* 0x000fea000383ffff */
.L_x_5393:
[----:B-1----:R1:W2:Y:S02]  /*21760*/  SYNCS.PHASECHK.TRANS64.TRYWAIT P1, [R8+URZ+0x388c0], R2 ;  /* 0x0388c002080075a7 */ /* 0x0022a4000802017f */
[----:B--2---:R-:W-:Y:S05]  /*21770*/  @!P1 NANOSLEEP.SYNCS 0x989680 ;  /* 0x009896800000995d */ /* 0x004fea0003900000 */
[----:B------:R-:W2:Y:S02]  /*21780*/  @!P1 SYNCS.PHASECHK.TRANS64 P1, [R8+URZ+0x388c0], R2 ;  /* 0x0388c002080095a7 */ /* 0x000ea4000802007f */
[----:B--2---:R-:W-:Y:S05]  /*21790*/  @!P1 BRA `(.L_x_5393) ;  /* 0xfffffffc00f09947 */ /* 0x004fea000383ffff */
[----:B------:R-:W-:Y:S05]  /*217a0*/  BRA `(.L_x_5530) ;  /* 0xffffff8800f47947 */ /* 0x000fea000383ffff */
.L_x_5413:
        /* <DEDUP_REMOVED lines=11> */
.L_x_5532:
[----:B------:R-:W-:Y:S05]  /*21860*/  BSYNC B0 ;  /* 0x0000000000007941 */ /* 0x000fea0003800000 */
.L_x_5531:
[----:B------:R-:W-:Y:S05]  /*21870*/  BRA `(.L_x_5533) ;  /* 0xffffffa000007947 */ /* 0x000fea000383ffff */
.L_x_5416:
[----:B0-----:R0:W1:Y:S02]  /*21880*/  SYNCS.PHASECHK.TRANS64.TRYWAIT P0, [R31+URZ+0x38840], R0 ;  /* 0x038840001f0075a7 */ /* 0x001064000800017f */
[----:B-1----:R-:W-:Y:S05]  /*21890*/  @!P0 NANOSLEEP.SYNCS 0x989680 ;  /* 0x009896800000895d */ /* 0x002fea0003900000 */
[----:B------:R-:W1:Y:S02]  /*218a0*/  @!P0 SYNCS.PHASECHK.TRANS64 P0, [R31+URZ+0x38840], R0 ;  /* 0x038840001f0085a7 */ /* 0x000e64000800007f */
[----:B-1----:R-:W-:Y:S05]  /*218b0*/  @!P0 BRA `(.L_x_5416) ;  /* 0xfffffffc00f08947 */ /* 0x002fea000383ffff */
[----:B------:R-:W-:Y:S05]  /*218c0*/  BRA `(.L_x_5534) ;  /* 0xffffffa0003c7947 */ /* 0x000fea000383ffff */
.L_x_5417:
        /* <DEDUP_REMOVED lines=8> */
.L_x_5536:
[----:B------:R-:W-:Y:S05]  /*21950*/  BSYNC B0 ;  /* 0x0000000000007941 */ /* 0x000fea0003800000 */
.L_x_5535:
        /* <DEDUP_REMOVED lines=9> */
.L_x_5537:
[----:B------:R-:W-:Y:S02]  /*219f0*/  IMAD.MOV.U32 R13, RZ, RZ, R4 ;  /* 0x000000ffff0d7224 */ /* 0x000fe400078e0004 */
[----:B------:R-:W-:Y:S02]  /*21a00*/  IMAD.MOV.U32 R12, RZ, RZ, 0x1 ;  /* 0x00000001ff0c7424 */ /* 0x000fe400078e00ff */
[----:B------:R-:W-:-:S07]  /*21a10*/  IMAD.MOV.U32 R3, RZ, RZ, R14 ;  /* 0x000000ffff037224 */ /* 0x000fce00078e000e */
[----:B------:R-:W-:Y:S05]  /*21a20*/  WARPSYNC.COLLECTIVE R15, `(.L_x_5538) ;  /* 0x000000000f087348 */ /* 0x000fea0003c00000 */
[----:B------:R0:W1:Y:S02]  /*21a30*/  SHFL.IDX P6, R14, R13, R12, R11 ;  /* 0x0000000c0d0e7389 */ /* 0x00006400000c000b */
[----:B01----:R-:W-:Y:S01]  /*21a40*/  ENDCOLLECTIVE ;  /* 0x000000000000791b */ /* 0x003fe20003800000 */
.L_x_5538:
        /* <DEDUP_REMOVED lines=15> */
.L_x_5539:
[----:B------:R-:W-:Y:S02]  /*21b40*/  @P0 IMAD R6, R5, 0x2, R23 ;  /* 0x0000000205060824 */ /* 0x000fe400078e0217 */
[----:B------:R-:W-:Y:S02]  /*21b50*/  IMAD.MOV.U32 R13, RZ, RZ, R4 ;  /* 0x000000ffff0d7224 */ /* 0x000fe400078e0004 */
[----:B------:R-:W-:Y:S02]  /*21b60*/  IMAD.MOV.U32 R12, RZ, RZ, 0x2 ;  /* 0x00000002ff0c7424 */ /* 0x000fe400078e00ff */
[----:B------:R-:W-:-:S07]  /*21b70*/  IMAD.MOV.U32 R3, RZ, RZ, R14 ;  /* 0x000000ffff037224 */ /* 0x000fce00078e000e */
[----:B------:R-:W-:Y:S05]  /*21b80*/  WARPSYNC.COLLECTIVE R15, `(.L_x_5540) ;  /* 0x000000000f087348 */ /* 0x000fea0003c00000 */
[----:B------:R0:W1:Y:S02]  /*21b90*/  SHFL.IDX P6, R14, R13, R12, R11 ;  /* 0x0000000c0d0e7389 */ /* 0x00006400000c000b */
[----:B01----:R-:W-:Y:S01]  /*21ba0*/  ENDCOLLECTIVE ;  /* 0x000000000000791b */ /* 0x003fe20003800000 */
.L_x_5540:
        /* <DEDUP_REMOVED lines=15> */
.L_x_5541:
[----:B------:R-:W-:Y:S02]  /*21ca0*/  @P0 IMAD R6, R5, 0x2, R23 ;  /* 0x0000000205060824 */ /* 0x000fe400078e0217 */
[----:B------:R-:W-:Y:S02]  /*21cb0*/  IMAD.MOV.U32 R13, RZ, RZ, R4 ;  /* 0x000000ffff0d7224 */ /* 0x000fe400078e0004 */
[----:B------:R-:W-:Y:S02]  /*21cc0*/  IMAD.MOV.U32 R12, RZ, RZ, 0x3 ;  /* 0x00000003ff0c7424 */ /* 0x000fe400078e00ff */
[----:B------:R-:W-:-:S07]  /*21cd0*/  IMAD.MOV.U32 R3, RZ, RZ, R14 ;  /* 0x000000ffff037224 */ /* 0x000fce00078e000e */
[----:B------:R-:W-:Y:S05]  /*21ce0*/  WARPSYNC.COLLECTIVE R15, `(.L_x_5542) ;  /* 0x000000000f087348 */ /* 0x000fea0003c00000 */
[----:B------:R0:W1:Y:S02]  /*21cf0*/  SHFL.IDX P6, R14, R13, R12, R11 ;  /* 0x0000000c0d0e7389 */ /* 0x00006400000c000b */
[----:B01----:R-:W-:Y:S01]  /*21d00*/  ENDCOLLECTIVE ;  /* 0x000000000000791b */ /* 0x003fe20003800000 */
.L_x_5542:
        /* <DEDUP_REMOVED lines=10> */
.L_x_5543:
[----:B------:R-:W-:Y:S01]  /*21db0*/  @!PT LDS RZ, [RZ] ;  /* 0x00000000fffff984 */ /* 0x000fe20000000800 */
[----:B------:R-:W-:Y:S01]  /*21dc0*/  @!PT LDS RZ, [RZ] ;  /* 0x00000000fffff984 */ /* 0x000fe20000000800 */
[----:B------:R-:W-:Y:S01]  /*21dd0*/  @!PT LDS RZ, [RZ] ;  /* 0x00000000fffff984 */ /* 0x000fe20000000800 */
[----:B------:R0:W-:Y:S01]  /*21de0*/  @P0 LDGSTS.E.BYPASS.LTC128B.128 [R6+0x23400], desc[UR40][R2.64], !P2 ;  /* 0x2340000002060fae */ /* 0x0001e2000d101d68 */
[----:B------:R-:W-:Y:S01]  /*21df0*/  IMAD.MOV.U32 R0, RZ, RZ, R14 ;  /* 0x000000ffff007224 */ /* 0x000fe200078e000e */
[----:B------:R-:W-:Y:S06]  /*21e00*/  BRA `(.L_x_5544) ;  /* 0xffffff9c00fc7947 */ /* 0x000fec000383ffff */
.L_x_5422:
        /* <DEDUP_REMOVED lines=9> */
.L_x_5545:
        /* <DEDUP_REMOVED lines=10> */
.L_x_5546:
[----:B------:R-:W-:Y:S02]  /*21f40*/  IMAD.MOV.U32 R13, RZ, RZ, R3 ;  /* 0x000000ffff0d7224 */ /* 0x000fe400078e0003 */
[----:B------:R-:W-:Y:S02]  /*21f50*/  IMAD.MOV.U32 R12, RZ, RZ, 0x1 ;  /* 0x00000001ff0c7424 */ /* 0x000fe400078e00ff */
[----:B------:R-:W-:-:S07]  /*21f60*/  IMAD.MOV.U32 R4, RZ, RZ, R14 ;  /* 0x000000ffff047224 */ /* 0x000fce00078e000e */
[----:B------:R-:W-:Y:S05]  /*21f70*/  WARPSYNC.COLLECTIVE R15, `(.L_x_5547) ;  /* 0x000000000f087348 */ /* 0x000fea0003c00000 */
[----:B------:R0:W1:Y:S02]  /*21f80*/  SHFL.IDX P6, R14, R13, R12, R11 ;  /* 0x0000000c0d0e7389 */ /* 0x00006400000c000b */
[----:B01----:R-:W-:Y:S01]  /*21f90*/  ENDCOLLECTIVE ;  /* 0x000000000000791b */ /* 0x003fe20003800000 */
.L_x_5547:
        /* <DEDUP_REMOVED lines=12> */
.L_x_5548:
[----:B------:R-:W-:Y:S02]  /*22060*/  IMAD.MOV.U32 R13, RZ, RZ, R3 ;  /* 0x000000ffff0d7224 */ /* 0x000fe400078e0003 */
[----:B------:R-:W-:Y:S02]  /*22070*/  IMAD.MOV.U32 R12, RZ, RZ, 0x2 ;  /* 0x00000002ff0c7424 */ /* 0x000fe400078e00ff */
[----:B------:R-:W-:-:S07]  /*22080*/  IMAD.MOV.U32 R5, RZ, RZ, R14 ;  /* 0x000000ffff057224 */ /* 0x000fce00078e000e */
[----:B------:R-:W-:Y:S05]  /*22090*/  WARPSYNC.COLLECTIVE R15, `(.L_x_5549) ;  /* 0x000000000f087348 */ /* 0x000fea0003c00000 */
[----:B------:R0:W1:Y:S02]  /*220a0*/  SHFL.IDX P6, R14, R13, R12, R11 ;  /* 0x0000000c0d0e7389 */ /* 0x00006400000c000b */
[----:B01----:R-:W-:Y:S01]  /*220b0*/  ENDCOLLECTIVE ;  /* 0x000000000000791b */ /* 0x003fe20003800000 */
.L_x_5549:
        /* <DEDUP_REMOVED lines=10> */
.L_x_5550:
        /* <DEDUP_REMOVED lines=11> */
.L_x_5551:
        /* <DEDUP_REMOVED lines=10> */
.L_x_5552:
[----:B------:R-:W-:Y:S01]  /*222b0*/  @!PT LDS RZ, [RZ] ;  /* 0x00000000fffff984 */ /* 0x000fe20000000800 */
[----:B------:R-:W-:Y:S01]  /*222c0*/  @!PT LDS RZ, [RZ] ;  /* 0x00000000fffff984 */ /* 0x000fe20000000800 */
[----:B------:R-:W-:Y:S01]  /*222d0*/  @!PT LDS RZ, [RZ] ;  /* 0x00000000fffff984 */ /* 0x000fe20000000800 */
[----:B------:R0:W-:Y:S01]  /*222e0*/  @!P0 LDGSTS.E.BYPASS.LTC128B.128 [R26+0x21400], desc[UR40][R4.64], !P1 ;  /* 0x21400000041a8fae */ /* 0x0001e2000c901d68 */
[----:B------:R-:W-:Y:S01]  /*222f0*/  IMAD.MOV.U32 R0, RZ, RZ, R14 ;  /* 0x000000ffff007224 */ /* 0x000fe200078e000e */
[----:B------:R-:W-:Y:S06]  /*22300*/  BRA `(.L_x_5553) ;  /* 0xffffffa400187947 */ /* 0x000fec000383ffff */
.L_x_5426:
        /* <DEDUP_REMOVED lines=45> */
.L_x_5555:
[----:B------:R-:W-:Y:S05]  /*225e0*/  BSYNC B0 ;  /* 0x0000000000007941 */ /* 0x000fea0003800000 */
.L_x_5554:
        /* <DEDUP_REMOVED lines=11> */
.L_x_5556:
        /* <DEDUP_REMOVED lines=39> */
.L_x_5557:
        /* <DEDUP_REMOVED lines=8> */
.L_x_5558:
        /* <DEDUP_REMOVED lines=33> */
.L_x_5559:
[----:B------:R-:W-:Y:S02]  /*22ba0*/  IMAD.MOV.U32 R13, RZ, RZ, R5 ;  /* 0x000000ffff0d7224 */ /* 0x000fe400078e0005 */
[----:B------:R-:W-:-:S07]  /*22bb0*/  IMAD.MOV.U32 R8, RZ, RZ, R14 ;  /* 0x000000ffff087224 */ /* 0x000fce00078e000e */
[----:B------:R-:W-:Y:S05]  /*22bc0*/  WARPSYNC.COLLECTIVE R15, `(.L_x_5560) ;  /* 0x000000000f087348 */ /* 0x000fea0003c00000 */
[----:B------:R0:W1:Y:S02]  /*22bd0*/  SHFL.IDX P6, R14, R13, R12, R11 ;  /* 0x0000000c0d0e7389 */ /* 0x00006400000c000b */
[----:B01----:R-:W-:Y:S01]  /*22be0*/  ENDCOLLECTIVE ;  /* 0x000000000000791b */ /* 0x003fe20003800000 */
.L_x_5560:
        /* <DEDUP_REMOVED lines=23> */
.L_x_5561:
        /* <DEDUP_REMOVED lines=9> */
.L_x_5562:
[----:B------:R-:W-:Y:S01]  /*22df0*/  IMAD.MOV.U32 R2, RZ, RZ, R14 ;  /* 0x000000ffff027224 */ /* 0x000fe200078e000e */
[----:B------:R-:W-:Y:S06]  /*22e00*/  BRA `(.L_x_5563) ;  /* 0xffffffa400fc7947 */ /* 0x000fec000383ffff */
.L_x_5431:
[----:B-1----:R1:W2:Y:S02]  /*22e10*/  SYNCS.PHASECHK.TRANS64.TRYWAIT P0, [R23+URZ+0x38820], R0 ;  /* 0x03882000170075a7 */ /* 0x0022a4000800017f */
[----:B--2---:R-:W-:Y:S05]  /*22e20*/  @!P0 NANOSLEEP.SYNCS 0x989680 ;  /* 0x009896800000895d */ /* 0x004fea0003900000 */
[----:B------:R-:W2:Y:S02]  /*22e30*/  @!P0 SYNCS.PHASECHK.TRANS64 P0, [R23+URZ+0x38820], R0 ;  /* 0x03882000170085a7 */ /* 0x000ea4000800007f */
[----:B--2---:R-:W-:Y:S05]  /*22e40*/  @!P0 BRA `(.L_x_5431) ;  /* 0xfffffffc00f08947 */ /* 0x004fea000383ffff */
[----:B------:R-:W-:Y:S05]  /*22e50*/  BRA `(.L_x_5564) ;  /* 0xffffffa800a47947 */ /* 0x000fea000383ffff */
.L_x_5434:
[----:B-1----:R1:W2:Y:S02]  /*22e60*/  SYNCS.PHASECHK.TRANS64.TRYWAIT P0, [R31+URZ+0x38860], R0 ;  /* 0x038860001f0075a7 */ /* 0x0022a4000800017f */
[----:B--2---:R-:W-:Y:S05]  /*22e70*/  @!P0 NANOSLEEP.SYNCS 0x989680 ;  /* 0x009896800000895d */ /* 0x004fea0003900000 */
[----:B------:R-:W2:Y:S02]  /*22e80*/  @!P0 SYNCS.PHASECHK.TRANS64 P0, [R31+URZ+0x38860], R0 ;  /* 0x038860001f0085a7 */ /* 0x000ea4000800007f */
[----:B--2---:R-:W-:Y:S05]  /*22e90*/  @!P0 BRA `(.L_x_5434) ;  /* 0xfffffffc00f08947 */ /* 0x004fea000383ffff */
[----:B------:R-:W-:Y:S05]  /*22ea0*/  BRA `(.L_x_5565) ;  /* 0xffffffa800b47947 */ /* 0x000fea000383ffff */
.L_x_5435:
        /* <DEDUP_REMOVED lines=8> */
.L_x_5567:
[----:B------:R-:W-:Y:S05]  /*22f30*/  BSYNC B0 ;  /* 0x0000000000007941 */ /* 0x000fea0003800000 */
.L_x_5566:
        /* <DEDUP_REMOVED lines=15> */
.L_x_5568:
        /* <DEDUP_REMOVED lines=39> */
.L_x_5569:
[----:B------:R-:W-:Y:S02]  /*232a0*/  IMAD.MOV.U32 R13, RZ, RZ, R5 ;  /* 0x000000ffff0d7224 */ /* 0x000fe400078e0005 */
[----:B------:R-:W-:-:S07]  /*232b0*/  IMAD.MOV.U32 R3, RZ, RZ, R14 ;  /* 0x000000ffff037224 */ /* 0x000fce00078e000e */
[----:B------:R-:W-:Y:S05]  /*232c0*/  WARPSYNC.COLLECTIVE R15, `(.L_x_5570) ;  /* 0x000000000f087348 */ /* 0x000fea0003c00000 */
[----:B------:R0:W1:Y:S02]  /*232d0*/  SHFL.IDX P6, R14, R13, R12, R11 ;  /* 0x0000000c0d0e7389 */ /* 0x00006400000c000b */
[----:B01----:R-:W-:Y:S01]  /*232e0*/  ENDCOLLECTIVE ;  /* 0x000000000000791b */ /* 0x003fe20003800000 */
.L_x_5570:
        /* <DEDUP_REMOVED lines=29> */
.L_x_5571:
[----:B------:R-:W-:Y:S02]  /*234c0*/  IMAD.MOV.U32 R13, RZ, RZ, R5 ;  /* 0x000000ffff0d7224 */ /* 0x000fe400078e0005 */
[----:B------:R-:W-:-:S07]  /*234d0*/  IMAD.MOV.U32 R7, RZ, RZ, R14 ;  /* 0x000000ffff077224 */ /* 0x000fce00078e000e */
[----:B------:R-:W-:Y:S05]  /*234e0*/  WARPSYNC.COLLECTIVE R15, `(.L_x_5572) ;  /* 0x000000000f087348 */ /* 0x000fea0003c00000 */
[----:B------:R0:W1:Y:S02]  /*234f0*/  SHFL.IDX P6, R14, R13, R12, R11 ;  /* 0x0000000c0d0e7389 */ /* 0x00006400000c000b */
[----:B01----:R-:W-:Y:S01]  /*23500*/  ENDCOLLECTIVE ;  /* 0x000000000000791b */ /* 0x003fe20003800000 */
.L_x_5572:
        /* <DEDUP_REMOVED lines=29> */
.L_x_5573:
[----:B------:R-:W-:Y:S02]  /*236e0*/  IMAD.MOV.U32 R13, RZ, RZ, R5 ;  /* 0x000000ffff0d7224 */ /* 0x000fe400078e0005 */
[----:B------:R-:W-:-:S07]  /*236f0*/  IMAD.MOV.U32 R6, RZ, RZ, R14 ;  /* 0x000000ffff067224 */ /* 0x000fce00078e000e */
[----:B------:R-:W-:Y:S05]  /*23700*/  WARPSYNC.COLLECTIVE R15, `(.L_x_5574) ;  /* 0x000000000f087348 */ /* 0x000fea0003c00000 */
[----:B------:R0:W1:Y:S02]  /*23710*/  SHFL.IDX P6, R14, R13, R12, R11 ;  /* 0x0000000c0d0e7389 */ /* 0x00006400000c000b */
[----:B01----:R-:W-:Y:S01]  /*23720*/  ENDCOLLECTIVE ;  /* 0x000000000000791b */ /* 0x003fe20003800000 */
.L_x_5574:
[----:B------:R-:W-:Y:S01]  /*23730*/  IMAD.MOV.U32 R2, RZ, RZ, R14 ;  /* 0x000000ffff027224 */ /* 0x000fe200078e000e */
[----:B------:R-:W-:Y:S06]  /*23740*/  BRA `(.L_x_5575) ;  /* 0xffffffa8004c7947 */ /* 0x000fec000383ffff */
.L_x_5442:
[----:B0-----:R0:W1:Y:S02]  /*23750*/  SYNCS.PHASECHK.TRANS64.TRYWAIT P0, [R6+URZ+0x38840], R21 ;  /* 0x03884015060075a7 */ /* 0x001064000800017f */
[----:B-1----:R-:W-:Y:S05]  /*23760*/  @!P0 NANOSLEEP.SYNCS 0x989680 ;  /* 0x009896800000895d */ /* 0x002fea0003900000 */
[----:B------:R-:W1:Y:S02]  /*23770*/  @!P0 SYNCS.PHASECHK.TRANS64 P0, [R6+URZ+0x38840], R21 ;  /* 0x03884015060085a7 */ /* 0x000e64000800007f */
[----:B-1----:R-:W-:Y:S05]  /*23780*/  @!P0 BRA `(.L_x_5442) ;  /* 0xfffffffc00f08947 */ /* 0x002fea000383ffff */
[----:B------:R-:W-:Y:S05]  /*23790*/  BRA `(.L_x_5576) ;  /* 0xffffffac00d87947 */ /* 0x000fea000383ffff */
.L_x_5443:
        /* <DEDUP_REMOVED lines=8> */
.L_x_5578:
[----:B------:R-:W-:Y:S05]  /*23820*/  BSYNC B1 ;  /* 0x0000000000017941 */ /* 0x000fea0003800000 */
.L_x_5577:
        /* <DEDUP_REMOVED lines=9> */
.L_x_5579:
[----:B------:R-:W-:Y:S02]  /*238c0*/  IMAD.MOV.U32 R13, RZ, RZ, R27 ;  /* 0x000000ffff0d7224 */ /* 0x000fe400078e001b */
[----:B------:R-:W-:Y:S02]  /*238d0*/  IMAD.MOV.U32 R12, RZ, RZ, 0x1 ;  /* 0x00000001ff0c7424 */ /* 0x000fe400078e00ff */
[----:B------:R-:W-:-:S07]  /*238e0*/  IMAD.MOV.U32 R2, RZ, RZ, R14 ;  /* 0x000000ffff027224 */ /* 0x000fce00078e000e */
[----:B------:R-:W-:Y:S05]  /*238f0*/  WARPSYNC.COLLECTIVE R15, `(.L_x_5580) ;  /* 0x000000000f087348 */ /* 0x000fea0003c00000 */
[----:B------:R0:W1:Y:S02]  /*23900*/  SHFL.IDX P6, R14, R13, R12, R11 ;  /* 0x0000000c0d0e7389 */ /* 0x00006400000c000b */
[----:B01----:R-:W-:Y:S01]  /*23910*/  ENDCOLLECTIVE ;  /* 0x000000000000791b */ /* 0x003fe20003800000 */
.L_x_5580:
        /* <DEDUP_REMOVED lines=11> */
.L_x_5581:
[----:B------:R-:W-:Y:S02]  /*239d0*/  IMAD.MOV.U32 R13, RZ, RZ, R27 ;  /* 0x000000ffff0d7224 */ /* 0x000fe400078e001b */
[----:B------:R-:W-:Y:S02]  /*239e0*/  IMAD.MOV.U32 R12, RZ, RZ, 0x2 ;  /* 0x00000002ff0c7424 */ /* 0x000fe400078e00ff */
[----:B------:R-:W-:-:S07]  /*239f0*/  IMAD.MOV.U32 R2, RZ, RZ, R14 ;  /* 0x000000ffff027224 */ /* 0x000fce00078e000e */
[----:B------:R-:W-:Y:S05]  /*23a00*/  WARPSYNC.COLLECTIVE R15, `(.L_x_5582) ;  /* 0x000000000f087348 */ /* 0x000fea0003c00000 */
[----:B------:R0:W1:Y:S02]  /*23a10*/  SHFL.IDX P6, R14, R13, R12, R11 ;  /* 0x0000000c0d0e7389 */ /* 0x00006400000c000b */
[----:B01----:R-:W-:Y:S01]  /*23a20*/  ENDCOLLECTIVE ;  /* 0x000000000000791b */ /* 0x003fe20003800000 */
.L_x_5582:
        /* <DEDUP_REMOVED lines=11> */
.L_x_5583:
[----:B------:R-:W-:Y:S02]  /*23ae0*/  IMAD.MOV.U32 R13, RZ, RZ, R27 ;  /* 0x000000ffff0d7224 */ /* 0x000fe400078e001b */
[----:B------:R-:W-:Y:S02]  /*23af0*/  IMAD.MOV.U32 R12, RZ, RZ, 0x3 ;  /* 0x00000003ff0c7424 */ /* 0x000fe400078e00ff */
[----:B------:R-:W-:-:S07]  /*23b00*/  IMAD.MOV.U32 R2, RZ, RZ, R14 ;  /* 0x000000ffff027224 */ /* 0x000fce00078e000e */
[----:B------:R-:W-:Y:S05]  /*23b10*/  WARPSYNC.COLLECTIVE R15, `(.L_x_5584) ;  /* 0x000000000f087348 */ /* 0x000fea0003c00000 */
[----:B------:R0:W1:Y:S02]  /*23b20*/  SHFL.IDX P6, R14, R13, R12, R11 ;  /* 0x0000000c0d0e7389 */ /* 0x00006400000c000b */
[----:B01----:R-:W-:Y:S01]  /*23b30*/  ENDCOLLECTIVE ;  /* 0x000000000000791b */ /* 0x003fe20003800000 */
.L_x_5584:
        /* <DEDUP_REMOVED lines=11> */
.L_x_5585:
[----:B------:R-:W-:Y:S01]  /*23bf0*/  IMAD.MOV.U32 R2, RZ, RZ, R14 ;  /* 0x000000ffff027224 */ /* 0x000fe200078e000e */
[----:B------:R-:W-:Y:S06]  /*23c00*/  BRA `(.L_x_5586) ;  /* 0xffffffac00687947 */ /* 0x000fec000383ffff */
.L_x_5448:
[----:B---3--:R3:W4:Y:S02]  /*23c10*/  SYNCS.PHASECHK.TRANS64.TRYWAIT P0, [R6+URZ+0x38860], R21 ;  /* 0x03886015060075a7 */ /* 0x008724000800017f */
[----:B----4-:R-:W-:Y:S05]  /*23c20*/  @!P0 NANOSLEEP.SYNCS 0x989680 ;  /* 0x009896800000895d */ /* 0x010fea0003900000 */
[----:B------:R-:W4:Y:S02]  /*23c30*/  @!P0 SYNCS.PHASECHK.TRANS64 P0, [R6+URZ+0x38860], R21 ;  /* 0x03886015060085a7 */ /* 0x000f24000800007f */
[----:B----4-:R-:W-:Y:S05]  /*23c40*/  @!P0 BRA `(.L_x_5448) ;  /* 0xfffffffc00f08947 */ /* 0x010fea000383ffff */
[----:B------:R-:W-:Y:S05]  /*23c50*/  BRA `(.L_x_5587) ;  /* 0xffffffac00b87947 */ /* 0x000fea000383ffff */
.L_x_5449:
        /* <DEDUP_REMOVED lines=8> */
.L_x_5589:
[----:B------:R-:W-:Y:S05]  /*23ce0*/  BSYNC B1 ;  /* 0x0000000000017941 */ /* 0x000fea0003800000 */
.L_x_5588:
        /* <DEDUP_REMOVED lines=13> */
.L_x_5590:
        /* <DEDUP_REMOVED lines=17> */
.L_x_5591:
        /* <DEDUP_REMOVED lines=16> */
.L_x_5592:
        /* <DEDUP_REMOVED lines=19> */
.L_x_5593:
        /* <DEDUP_REMOVED lines=14> */
.L_x_5594:
        /* <DEDUP_REMOVED lines=16> */
.L_x_5595:
        /* <DEDUP_REMOVED lines=14> */
.L_x_5596:
[----:B------:R-:W-:Y:S05]  /*243c0*/  BRA `(.L_x_5597) ;  /* 0xffffffac00247947 */ /* 0x000fea000383ffff */
.L_x_5457:
        /* <DEDUP_REMOVED lines=8> */
.L_x_5599:
[----:B------:R-:W-:Y:S05]  /*24450*/  BSYNC B0 ;  /* 0x0000000000007941 */ /* 0x000fea0003800000 */
.L_x_5598:
        /* <DEDUP_REMOVED lines=9> */
.L_x_5600:
        /* <DEDUP_REMOVED lines=18> */
.L_x_5601:
[----:B------:R-:W-:Y:S01]  /*24610*/  IMAD.MOV.U32 R12, RZ, RZ, 0x2 ;  /* 0x00000002ff0c7424 */ /* 0x000fe200078e00ff */
[----:B------:R-:W-:-:S05]  /*24620*/  SEL R5, R14, RZ, P1 ;  /* 0x000000ff0e057207 */ /* 0x000fca0000800000 */
[----:B------:R-:W-:-:S04]  /*24630*/  IMAD.IADD R4, R2, 0x1, R5 ;  /* 0x0000000102047824 */ /* 0x000fc800078e0205 */
[----:B------:R-:W-:-:S07]  /*24640*/  IMAD.MOV.U32 R13, RZ, RZ, R4 ;  /* 0x000000ffff0d7224 */ /* 0x000fce00078e0004 */
[----:B------:R-:W-:Y:S05]  /*24650*/  WARPSYNC.COLLECTIVE R15, `(.L_x_5602) ;  /* 0x000000000f087348 */ /* 0x000fea0003c00000 */
[----:B------:R0:W1:Y:S02]  /*24660*/  SHFL.UP P6, R14, R13, R12, R11 ;  /* 0x0400000c0d0e7389 */ /* 0x00006400000c000b */
[----:B01----:R-:W-:Y:S01]  /*24670*/  ENDCOLLECTIVE ;  /* 0x000000000000791b */ /* 0x003fe20003800000 */
.L_x_5602:
[----:B------:R-:W-:Y:S01]  /*24680*/  IMAD.MOV.U32 R12, RZ, RZ, 0x4 ;  /* 0x00000004ff0c7424 */ /* 0x000fe200078e00ff */
[----:B------:R-:W-:-:S05]  /*24690*/  SEL R5, R14, RZ, P2 ;  /* 0x000000ff0e057207 */ /* 0x000fca0001000000 */
[----:B------:R-:W-:-:S04]  /*246a0*/  IMAD.IADD R5, R4, 0x1, R5 ;  /* 0x0000000104057824 */ /* 0x000fc800078e0205 */
[----:B------:R-:W-:-:S07]  /*246b0*/  IMAD.MOV.U32 R13, RZ, RZ, R5 ;  /* 0x000000ffff0d7224 */ /* 0x000fce00078e0005 */
[----:B------:R-:W-:Y:S05]  /*246c0*/  WARPSYNC.COLLECTIVE R15, `(.L_x_5603) ;  /* 0x000000000f087348 */ /* 0x000fea0003c00000 */
[----:B------:R0:W1:Y:S02]  /*246d0*/  SHFL.UP P6, R14, R13, R12, R11 ;  /* 0x0400000c0d0e7389 */ /* 0x00006400000c000b */
[----:B01----:R-:W-:Y:S01]  /*246e0*/  ENDCOLLECTIVE ;  /* 0x000000000000791b */ /* 0x003fe20003800000 */
.L_x_5603:
[----:B------:R-:W-:Y:S01]  /*246f0*/  IMAD.MOV.U32 R12, RZ, RZ, 0x8 ;  /* 0x00000008ff0c7424 */ /* 0x000fe200078e00ff */
[----:B------:R-:W-:-:S05]  /*24700*/  SEL R6, R14, RZ, P3 ;  /* 0x000000ff0e067207 */ /* 0x000fca0001800000 */
[----:B------:R-:W-:-:S04]  /*24710*/  IMAD.IADD R6, R5, 0x1, R6 ;  /* 0x0000000105067824 */ /* 0x000fc800078e0206 */
[----:B------:R-:W-:-:S07]  /*24720*/  IMAD.MOV.U32 R13, RZ, RZ, R6 ;  /* 0x000000ffff0d7224 */ /* 0x000fce00078e0006 */
[----:B------:R-:W-:Y:S05]  /*24730*/  WARPSYNC.COLLECTIVE R15, `(.L_x_5604) ;  /* 0x000000000f087348 */ /* 0x000fea0003c00000 */
[----:B------:R0:W1:Y:S02]  /*24740*/  SHFL.UP P6, R14, R13, R12, R11 ;  /* 0x0400000c0d0e7389 */ /* 0x00006400000c000b */
[----:B01----:R-:W-:Y:S01]  /*24750*/  ENDCOLLECTIVE ;  /* 0x000000000000791b */ /* 0x003fe20003800000 */
.L_x_5604:
[----:B------:R-:W-:Y:S01]  /*24760*/  IMAD.MOV.U32 R12, RZ, RZ, 0x10 ;  /* 0x00000010ff0c7424 */ /* 0x000fe200078e00ff */
[----:B------:R-:W-:-:S05]  /*24770*/  SEL R3, R14, RZ, P4 ;  /* 0x000000ff0e037207 */ /* 0x000fca0002000000 */
[----:B------:R-:W-:-:S04]  /*24780*/  IMAD.IADD R4, R6, 0x1, R3 ;  /* 0x0000000106047824 */ /* 0x000fc800078e0203 */
[----:B------:R-:W-:-:S07]  /*24790*/  IMAD.MOV.U32 R13, RZ, RZ, R4 ;  /* 0x000000ffff0d7224 */ /* 0x000fce00078e0004 */
[----:B------:R-:W-:Y:S05]  /*247a0*/  WARPSYNC.COLLECTIVE R15, `(.L_x_5605) ;  /* 0x000000000f087348 */ /* 0x000fea0003c00000 */
[----:B------:R0:W1:Y:S02]  /*247b0*/  SHFL.UP P6, R14, R13, R12, R11 ;  /* 0x0400000c0d0e7389 */ /* 0x00006400000c000b */
[----:B01----:R-:W-:Y:S01]  /*247c0*/  ENDCOLLECTIVE ;  /* 0x000000000000791b */ /* 0x003fe20003800000 */
.L_x_5605:
        /* <DEDUP_REMOVED lines=8> */
.L_x_5606:
[----:B------:R-:W-:Y:S05]  /*24850*/  BRA `(.L_x_5607) ;  /* 0xffffffac00b87947 */ /* 0x000fea000383ffff */
.L_x_5462:
        /* <DEDUP_REMOVED lines=8> */
.L_x_5609:
[----:B------:R-:W-:Y:S05]  /*248e0*/  BSYNC B0 ;  /* 0x0000000000007941 */ /* 0x000fea0003800000 */
.L_x_5608:
        /* <DEDUP_REMOVED lines=8> */
.L_x_5610:
[----:B------:R-:W-:Y:S01]  /*24970*/  IMAD.MOV.U32 R12, RZ, RZ, 0x4 ;  /* 0x00000004ff0c7424 */ /* 0x000fe200078e00ff */
[----:B------:R-:W-:-:S05]  /*24980*/  SEL R14, R14, RZ, P2 ;  /* 0x000000ff0e0e7207 */ /* 0x000fca0001000000 */
[----:B------:R-:W-:-:S04]  /*24990*/  IMAD.IADD R3, R13, 0x1, R14 ;  /* 0x000000010d037824 */ /* 0x000fc800078e020e */
[----:B------:R-:W-:-:S07]  /*249a0*/  IMAD.MOV.U32 R13, RZ, RZ, R3 ;  /* 0x000000ffff0d7224 */ /* 0x000fce00078e0003 */
[----:B------:R-:W-:Y:S05]  /*249b0*/  WARPSYNC.COLLECTIVE R15, `(.L_x_5611) ;  /* 0x000000000f087348 */ /* 0x000fea0003c00000 */
[----:B------:R0:W1:Y:S02]  /*249c0*/  SHFL.UP P6, R14, R13, R12, R11 ;  /* 0x0400000c0d0e7389 */ /* 0x00006400000c000b */
[----:B01----:R-:W-:Y:S01]  /*249d0*/  ENDCOLLECTIVE ;  /* 0x000000000000791b */ /* 0x003fe20003800000 */
.L_x_5611:
[----:B------:R-:W-:Y:S01]  /*249e0*/  IMAD.MOV.U32 R12, RZ, RZ, 0x8 ;  /* 0x00000008ff0c7424 */ /* 0x000fe200078e00ff */
[----:B------:R-:W-:-:S05]  /*249f0*/  SEL R4, R14, RZ, P3 ;  /* 0x000000ff0e047207 */ /* 0x000fca0001800000 */
[----:B------:R-:W-:-:S04]  /*24a00*/  IMAD.IADD R4, R3, 0x1, R4 ;  /* 0x0000000103047824 */ /* 0x000fc800078e0204 */
[----:B------:R-:W-:-:S07]  /*24a10*/  IMAD.MOV.U32 R13, RZ, RZ, R4 ;  /* 0x000000ffff0d7224 */ /* 0x000fce00078e0004 */
[----:B------:R-:W-:Y:S05]  /*24a20*/  WARPSYNC.COLLECTIVE R15, `(.L_x_5612) ;  /* 0x000000000f087348 */ /* 0x000fea0003c00000 */
[----:B------:R0:W1:Y:S02]  /*24a30*/  SHFL.UP P6, R14, R13, R12, R11 ;  /* 0x0400000c0d0e7389 */ /* 0x00006400000c000b */
[----:B01----:R-:W-:Y:S01]  /*24a40*/  ENDCOLLECTIVE ;  /* 0x000000000000791b */ /* 0x003fe20003800000 */
.L_x_5612:
[----:B------:R-:W-:Y:S01]  /*24a50*/  IMAD.MOV.U32 R12, RZ, RZ, 0x10 ;  /* 0x00000010ff0c7424 */ /* 0x000fe200078e00ff */
[----:B------:R-:W-:-:S05]  /*24a60*/  SEL R5, R14, RZ, P4 ;  /* 0x000000ff0e057207 */ /* 0x000fca0002000000 */
[----:B------:R-:W-:-:S04]  /*24a70*/  IMAD.IADD R5, R4, 0x1, R5 ;  /* 0x0000000104057824 */ /* 0x000fc800078e0205 */
[----:B------:R-:W-:-:S07]  /*24a80*/  IMAD.MOV.U32 R13, RZ, RZ, R5 ;  /* 0x000000ffff0d7224 */ /* 0x000fce00078e0005 */
[----:B------:R-:W-:Y:S05]  /*24a90*/  WARPSYNC.COLLECTIVE R15, `(.L_x_5613) ;  /* 0x000000000f087348 */ /* 0x000fea0003c00000 */
[----:B------:R0:W1:Y:S02]  /*24aa0*/  SHFL.UP P6, R14, R13, R12, R11 ;  /* 0x0400000c0d0e7389 */ /* 0x00006400000c000b */
[----:B01----:R-:W-:Y:S01]  /*24ab0*/  ENDCOLLECTIVE ;  /* 0x000000000000791b */ /* 0x003fe20003800000 */
.L_x_5613:
        /* <DEDUP_REMOVED lines=8> */
.L_x_5614:
[----:B------:R-:W-:Y:S05]  /*24b40*/  BRA `(.L_x_5615) ;  /* 0xffffffac00987947 */ /* 0x000fea000383ffff */
.L_x_5464:
[----:B------:R-:W-:Y:S01]  /*24b50*/  BSSY B0, `(.L_x_5616) ;  /* 0x0000006000007945 */ /* 0x000fe20003800000 */
[----:B------:R-:W-:Y:S01]  /*24b60*/  PLOP3.LUT P6, PT, P6, PT, PT, 0x8, 0x0 ;  /* 0x000000000000781c */ /* 0x000fe200037ce170 */
[----:B------:R-:W-:-:S12]  /*24b70*/  IMAD.MOV.U32 R15, RZ, RZ, -0x1 ;  /* 0xffffffffff0f7424 */ /* 0x000fd800078e00ff */
[----:B0-----:R-:W-:Y:S05]  /*24b80*/  WARPSYNC.COLLECTIVE R15, `(.L_x_5617) ;  /* 0x000000000f087348 */ /* 0x001fea0003c00000 */
[----:B------:R-:W-:Y:S01]  /*24b90*/  VOTE.ANY R14, PT, P6 ;  /* 0x00000000000e7806 */ /* 0x000fe200030e0100 */
[----:B0-----:R-:W-:Y:S06]  /*24ba0*/  ENDCOLLECTIVE ;  /* 0x000000000000791b */ /* 0x001fec0003800000 */
.L_x_5617:
[----:B------:R-:W-:Y:S05]  /*24bb0*/  BSYNC B0 ;  /* 0x0000000000007941 */ /* 0x000fea0003800000 */
.L_x_5616:
        /* <DEDUP_REMOVED lines=9> */
.L_x_5618:
[----:B------:R-:W-:Y:S01]  /*24c50*/  IMAD.MOV.U32 R17, RZ, RZ, R14 ;  /* 0x000000ffff117224 */ /* 0x000fe200078e000e */
[----:B------:R-:W-:Y:S06]  /*24c60*/  BRA `(.L_x_5619) ;  /* 0xffffffac00887947 */ /* 0x000fec000383ffff */
.L_x_5466:
[----:B------:R-:W-:Y:S01]  /*24c70*/  BSSY B0, `(.L_x_5620) ;  /* 0x0000007000007945 */ /* 0x000fe20003800000 */
[----:B------:R-:W-:Y:S02]  /*24c80*/  IMAD.MOV.U32 R13, RZ, RZ, R3 ;  /* 0x000000ffff0d7224 */ /* 0x000fe400078e0003 */
[----:B------:R-:W-:Y:S02]  /*24c90*/  IMAD.MOV.U32 R11, RZ, RZ, 0x1f ;  /* 0x0000001fff0b7424 */ /* 0x000fe400078e00ff */
[----:B------:R-:W-:-:S07]  /*24ca0*/  IMAD.MOV.U32 R15, RZ, RZ, -0x1 ;  /* 0xffffffffff0f7424 */ /* 0x000fce00078e00ff */
[----:B012---:R-:W-:Y:S05]  /*24cb0*/  WARPSYNC.COLLECTIVE R15, `(.L_x_5621) ;  /* 0x000000000f087348 */ /* 0x007fea0003c00000 */
[----:B------:R3:W4:Y:S02]  /*24cc0*/  SHFL.IDX P6, R14, R13, R12, R11 ;  /* 0x0000000c0d0e7389 */ /* 0x00072400000c000b */
[----:B01234-:R-:W-:Y:S01]  /*24cd0*/  ENDCOLLECTIVE ;  /* 0x000000000000791b */ /* 0x01ffe20003800000 */
.L_x_5621:
[----:B------:R-:W-:Y:S05]  /*24ce0*/  BSYNC B0 ;  /* 0x0000000000007941 */ /* 0x000fea0003800000 */
.L_x_5620:
[----:B------:R-:W-:Y:S01]  /*24cf0*/  IMAD.MOV.U32 R6, RZ, RZ, R14 ;  /* 0x000000ffff067224 */ /* 0x000fe200078e000e */
[----:B------:R-:W-:Y:S06]  /*24d00*/  BRA `(.L_x_5465) ;  /* 0xffffffac007c7947 */ /* 0x000fec000383ffff */
.L_x_5470:
[----:B0-----:R0:W1:Y:S02]  /*24d10*/  SYNCS.PHASECHK.TRANS64.TRYWAIT P0, [R4+URZ+0x38820], R0 ;  /* 0x03882000040075a7 */ /* 0x001064000800017f */
[----:B-1----:R-:W-:Y:S05]  /*24d20*/  @!P0 NANOSLEEP.SYNCS 0x989680 ;  /* 0x009896800000895d */ /* 0x002fea0003900000 */
[----:B------:R-:W1:Y:S02]  /*24d30*/  @!P0 SYNCS.PHASECHK.TRANS64 P0, [R4+URZ+0x38820], R0 ;  /* 0x03882000040085a7 */ /* 0x000e64000800007f */
[----:B-1----:R-:W-:Y:S05]  /*24d40*/  @!P0 BRA `(.L_x_5470) ;  /* 0xfffffffc00f08947 */ /* 0x002fea000383ffff */
[----:B------:R-:W-:Y:S05]  /*24d50*/  BRA `(.L_x_5622) ;  /* 0xffffffb000f47947 */ /* 0x000fea000383ffff */
.L_x_5471:
        /* <DEDUP_REMOVED lines=11> */
.L_x_5624:
[----:B------:R-:W-:Y:S05]  /*24e10*/  BSYNC B0 ;  /* 0x0000000000007941 */ /* 0x000fea0003800000 */
.L_x_5623:
[----:B------:R-:W-:Y:S05]  /*24e20*/  BRA `(.L_x_5625) ;  /* 0xffffffb000dc7947 */ /* 0x000fea000383ffff */
.L_x_5472:
[----:B------:R-:W-:Y:S01]  /*24e30*/  BSSY B0, `(.L_x_5626) ;  /* 0x0000006000007945 */ /* 0x000fe20003800000 */
[----:B------:R-:W-:-:S07]  /*24e40*/  IMAD.MOV.U32 R15, RZ, RZ, -0x1 ;  /* 0xffffffffff0f7424 */ /* 0x000fce00078e00ff */
[----:B0-234-:R-:W-:Y:S05]  /*24e50*/  WARPSYNC.COLLECTIVE R15, `(.L_x_5627) ;  /* 0x000000000f0c7348 */ /* 0x01dfea0003c00000 */
[----:B------:R-:W-:Y:S02]  /*24e60*/  ELECT P6, UR62, PT ;  /* 0x00000000003e782f */ /* 0x000fe400038c0000 */
[----:B------:R-:W-:Y:S01]  /*24e70*/  MOV R14, UR62 ;  /* 0x0000003e000e7c02 */ /* 0x000fe20008000f00 */
[----:B0-234-:R-:W-:Y:S10]  /*24e80*/  ENDCOLLECTIVE ;  /* 0x000000000000791b */ /* 0x01dff40003800000 */
.L_x_5627:
[----:B------:R-:W-:Y:S05]  /*24e90*/  BSYNC B0 ;  /* 0x0000000000007941 */ /* 0x000fea0003800000 */
.L_x_5626:
[----:B------:R-:W-:Y:S05]  /*24ea0*/  BRA `(.L_x_5628) ;  /* 0xffffffb000d07947 */ /* 0x000fea000383ffff */
.L_x_5474:
[----:B0-----:R0:W1:Y:S02]  /*24eb0*/  SYNCS.PHASECHK.TRANS64.TRYWAIT P1, [R5+URZ+0x38840], R0 ;  /* 0x03884000050075a7 */ /* 0x001064000802017f */
[----:B-1----:R-:W-:Y:S05]  /*24ec0*/  @!P1 NANOSLEEP.SYNCS 0x989680 ;  /* 0x009896800000995d */ /* 0x002fea0003900000 */
[----:B------:R-:W1:Y:S02]  /*24ed0*/  @!P1 SYNCS.PHASECHK.TRANS64 P1, [R5+URZ+0x38840], R0 ;  /* 0x03884000050095a7 */ /* 0x000e64000802007f */
[----:B-1----:R-:W-:Y:S05]  /*24ee0*/  @!P1 BRA `(.L_x_5474) ;  /* 0xfffffffc00f09947 */ /* 0x002fea000383ffff */
[----:B------:R-:W-:Y:S05]  /*24ef0*/  BRA `(.L_x_5629) ;  /* 0xffffffb000f07947 */ /* 0x000fea000383ffff */
.L_x_5476:
[----:B-1----:R1:W0:Y:S02]  /*24f00*/  SYNCS.PHASECHK.TRANS64.TRYWAIT P1, [R25+URZ+0x38840], R2 ;  /* 0x03884002190075a7 */ /* 0x002224000802017f */
[----:B0-----:R-:W-:Y:S05]  /*24f10*/  @!P1 NANOSLEEP.SYNCS 0x989680 ;  /* 0x009896800000995d */ /* 0x001fea0003900000 */
[----:B------:R-:W0:Y:S02]  /*24f20*/  @!P1 SYNCS.PHASECHK.TRANS64 P1, [R25+URZ+0x38840], R2 ;  /* 0x03884002190095a7 */ /* 0x000e24000802007f */
[----:B0-----:R-:W-:Y:S05]  /*24f30*/  @!P1 BRA `(.L_x_5476) ;  /* 0xfffffffc00f09947 */ /* 0x001fea000383ffff */
[----:B------:R-:W-:Y:S05]  /*24f40*/  BRA `(.L_x_5630) ;  /* 0xffffffb000fc7947 */ /* 0x000fea000383ffff */
.L_x_5478:
[----:B------:R0:W0:Y:S02]  /*24f50*/  SYNCS.PHASECHK.TRANS64.TRYWAIT P1, [R5+URZ+0x38860], R0 ;  /* 0x03886000050075a7 */ /* 0x000024000802017f */
[----:B0-----:R-:W-:Y:S05]  /*24f60*/  @!P1 NANOSLEEP.SYNCS 0x989680 ;  /* 0x009896800000995d */ /* 0x001fea0003900000 */
[----:B------:R-:W0:Y:S02]  /*24f70*/  @!P1 SYNCS.PHASECHK.TRANS64 P1, [R5+URZ+0x38860], R0 ;  /* 0x03886000050095a7 */ /* 0x000e24000802007f */
[----:B0-----:R-:W-:Y:S05]  /*24f80*/  @!P1 BRA `(.L_x_5478) ;  /* 0xfffffffc00f09947 */ /* 0x001fea000383ffff */
[----:B------:R-:W-:Y:S05]  /*24f90*/  BRA `(.L_x_5631) ;  /* 0xffffffb000f87947 */ /* 0x000fea000383ffff */
.L_x_5632:
        /* <DEDUP_REMOVED lines=14> */
.L_x_5650:


//--------------------- .nv.global.init           --------------------------
	.section	.nv.global.init,"aw",@progbits
.nv.global.init:
	.type		$str$23,@object
	.size		$str$23,($str$24 - $str$23)
$str$23:
        /*0000*/ 	.byte	0x28, 0x61, 0x64, 0x64, 0x72, 0x65, 0x73, 0x73, 0x20, 0x26, 0x20, 0x6d, 0x61, 0x73, 0x6b, 0x29
        /*0010*/ 	.byte	0x20, 0x3d, 0x3d, 0x20, 0x30, 0x00
	.type		$str$24,@object
	.size		$str$24,(__unnamed_4 - $str$24)
$str$24:
        /*0016*/ 	.byte	0x2f, 0x74, 0x6d, 0x70, 0x2f, 0x6f, 0x73, 0x73, 0x5f, 0x6b, 0x65, 0x72, 0x6e, 0x65, 0x6c, 0x73
        /*0026*/ 	.byte	0x5f, 0x73, 0x72, 0x63, 0x2f, 0x66, 0x6c, 0x61, 0x73, 0x68, 0x5f, 0x61, 0x74, 0x74, 0x65, 0x6e
        /*0036*/ 	.byte	0x74, 0x69, 0x6f, 0x6e, 0x2f, 0x63, 0x73, 0x72, 0x63, 0x2f, 0x63, 0x75, 0x74, 0x6c, 0x61, 0x73
        /*0046*/ 	.byte	0x73, 0x2f, 0x69, 0x6e, 0x63, 0x6c, 0x75, 0x64, 0x65, 0x2f, 0x63, 0x75, 0x74, 0x65, 0x2f, 0x70
        /*0056*/ 	.byte	0x6f, 0x69, 0x6e, 0x74, 0x65, 0x72, 0x5f, 0x66, 0x6c, 0x61, 0x67, 0x67, 0x65, 0x64, 0x2e, 0x68
        /*0066*/ 	.byte	0x70, 0x70, 0x00
	.type		__unnamed_4,@object
	.size		__unnamed_4,(__unnamed_5 - __unnamed_4)
__unnamed_4:
        /* <DEDUP_REMOVED lines=24> */
	.type		__unnamed_5,@object
	.size		__unnamed_5,(__unnamed_6 - __unnamed_5)
__unnamed_5:
        /* <DEDUP_REMOVED lines=24> */
        /*0369*/ 	.byte	0x26, 0x5d, 0x00
	.type		__unnamed_6,@object
	.size		__unnamed_6,(__unnamed_1 - __unnamed_6)
__unnamed_6:
        /* <DEDUP_REMOVED lines=28> */
        /*052c*/ 	.byte	0x34, 0x30, 0x39, 0x36, 0x3e, 0x3e, 0x3e, 0x3e, 0x3e, 0x5d, 0x00
	.type		__unnamed_1,@object
	.size		__unnamed_1,(__unnamed_3 - __unnamed_1)
__unnamed_1:
        /* <DEDUP_REMOVED lines=28> */
        /*06f7*/ 	.byte	0x34, 0x30, 0x39, 0x36, 0x3e, 0x3e, 0x3e, 0x3e, 0x3e, 0x20, 0x26, 0x5d, 0x00
	.type		__unnamed_3,@object
	.size		__unnamed_3,(__unnamed_2 - __unnamed_3)
__unnamed_3:
        /* <DEDUP_REMOVED lines=28> */
        /*08c4*/ 	.byte	0x3a, 0x43, 0x3c, 0x33, 0x32, 0x37, 0x36, 0x38, 0x3e, 0x3e, 0x3e, 0x3e, 0x3e, 0x5d, 0x00
	.type		__unnamed_2,@object
	.size		__unnamed_2,(.L_1 - __unnamed_2)
__unnamed_2:
        /* <DEDUP_REMOVED lines=29> */
.L_1:


//--------------------- .nv.shared._ZN7cutlass13device_kernelIN5flash11enable_sm90INS1_16FlashAttnFwdSm90INS1_25CollectiveMainloopFwdSm90ILi2EN4cute5tupleIJNS5_1CILi1EEES8_S8_EEENS6_IJNS7_ILi64EEESA_SA_EEELi512ENS_10bfloat16_tEfNS_4arch4Sm90ELb0ELb0ELb0ELb0ELb1ELb0ELb0ELb0ELb0ELb1ELb0ELb0EEENS1_21CollectiveEpilogueFwdINS6_IJSA_NS7_ILi512EEESA_EEES9_SC_SE_Li256ELb0ELb1ELb0ELb0EEENS1_29StaticPersistentTileSchedulerILb0EEEEEEEEEvNT_6ParamsE --------------------------
	.section	.nv.shared._ZN7cutlass13device_kernelIN5flash11enable_sm90INS1_16FlashAttnFwdSm90INS1_25CollectiveMainloopFwdSm90ILi2EN4cute5tupleIJNS5_1CILi1EEES8_S8_EEENS6_IJNS7_ILi64EEESA_SA_EEELi512ENS_10bfloat16_tEfNS_4arch4Sm90ELb0ELb0ELb0ELb0ELb1ELb0ELb0ELb0ELb0ELb1ELb0ELb0EEENS1_21CollectiveEpilogueFwdINS6_IJSA_NS7_ILi512EEESA_EEES9_SC_SE_Li256ELb0ELb1ELb0ELb0EEENS1_29StaticPersistentTileSchedulerILb0EEEEEEEEEvNT_6ParamsE,"aw",@nobits
	.sectionflags	@""
	.align	16
	.zero		1024


//--------------------- .nv.shared.reserved.0     --------------------------
	.section	.nv.shared.reserved.0,"aw",@nobits
	.weak		__nv_reservedSMEM_offset_0_alias
	.size		__nv_reservedSMEM_offset_0_alias, 0, 0
	.other		__nv_reservedSMEM_offset_0_alias,@"STO_CUDA_RESERVED_SHARED STV_DEFAULT"
__nv_reservedSMEM_offset_0_alias:
	.zero		0


//--------------------- .nv.global                --------------------------
	.section	.nv.global,"aw",@nobits
.nv.global:
	.type		_ZN75_INTERNAL_7bca59a0_39_flash_fwd_hdim64_512_bf16_paged_sm90_cu_c04999b1_33894cute1_E,@object
	.size		_ZN75_INTERNAL_7bca59a0_39_flash_fwd_hdim64_512_bf16_paged_sm90_cu_c04999b1_33894cute1_E,(_ZN75_INTERNAL_7bca59a0_39_flash_fwd_hdim64_512_bf16_paged_sm90_cu_c04999b1_33894cuda3std3__45__cpo6cbeginE - _ZN75_INTERNAL_7bca59a0_39_flash_fwd_hdim64_512_bf16_paged_sm90_cu_c04999b1_33894cute1_E)
_ZN75_INTERNAL_7bca59a0_39_flash_fwd_hdim64_512_bf16_paged_sm90_cu_c04999b1_33894cute1_E:
	.zero		1
	.type		_ZN75_INTERNAL_7bca59a0_39_flash_fwd_hdim64_512_bf16_paged_sm90_cu_c04999b1_33894cuda3std3__45__cpo6cbeginE,@object
	.size		_ZN75_INTERNAL_7bca59a0_39_flash_fwd_hdim64_512_bf16_paged_sm90_cu_c04999b1_33894cuda3std3__45__cpo6cbeginE,(_ZN75_INTERNAL_7bca59a0_39_flash_fwd_hdim64_512_bf16_paged_sm90_cu_c04999b1_33894cuda3std3__48in_placeE - _ZN75_INTERNAL_7bca59a0_39_flash_fwd_hdim64_512_bf16_paged_sm90_cu_c04999b1_33894cuda3std3__45__cpo6cbeginE)
_ZN75_INTERNAL_7bca59a0_39_flash_fwd_hdim64_512_bf16_paged_sm90_cu_c04999b1_33894cuda3std3__45__cpo6cbeginE:
	.zero		1
	.type		_ZN75_INTERNAL_7bca59a0_39_flash_fwd_hdim64_512_bf16_paged_sm90_cu_c04999b1_33894cuda3std3__48in_placeE,@object
	.size		_ZN75_INTERNAL_7bca59a0_39_flash_fwd_hdim64_512_bf16_paged_sm90_cu_c04999b1_33894cuda3std3__48in_placeE,(_ZN75_INTERNAL_7bca59a0_39_flash_fwd_hdim64_512_bf16_paged_sm90_cu_c04999b1_33894cuda3std6ranges3__45__cpo9iter_moveE - _ZN75_INTERNAL_7bca59a0_39_flash_fwd_hdim64_512_bf16_paged_sm90_cu_c04999b1_33894cuda3std3__48in_placeE)
_ZN75_INTERNAL_7bca59a0_39_flash_fwd_hdim64_512_bf16_paged_sm90_cu_c04999b1_33894cuda3std3__48in_placeE:
	.zero		1
	.type		_ZN75_INTERNAL_7bca59a0_39_flash_fwd_hdim64_512_bf16_paged_sm90_cu_c04999b1_33894cuda3std6ranges3__45__cpo9iter_moveE,@object
	.size		_ZN75_INTERNAL_7bca59a0_39_flash_fwd_hdim64_512_bf16_paged_sm90_cu_c04999b1_33894cuda3std6ranges3__45__cpo9iter_moveE,(_ZN75_INTERNAL_7bca59a0_39_flash_fwd_hdim64_512_bf16_paged_sm90_cu_c04999b1_33894cuda3std3__45__cpo5beginE - _ZN75_INTERNAL_7bca59a0_39_flash_fwd_hdim64_512_bf16_paged_sm90_cu_c04999b1_33894cuda3std6ranges3__45__cpo9iter_moveE)
_ZN75_INTERNAL_7bca59a0_39_flash_fwd_hdim64_512_bf16_paged_sm90_cu_c04999b1_33894cuda3std6ranges3__45__cpo9iter_moveE:
	.zero		1
	.type		_ZN75_INTERNAL_7bca59a0_39_flash_fwd_hdim64_512_bf16_paged_sm90_cu_c04999b1_33894cuda3std3__45__cpo5beginE,@object
	.size		_ZN75_INTERNAL_7bca59a0_39_flash_fwd_hdim64_512_bf16_paged_sm90_cu_c04999b1_33894cuda3std3__45__cpo5beginE,(_ZN75_INTERNAL_7bca59a0_39_flash_fwd_hdim64_512_bf16_paged_sm90_cu_c04999b1_33894cuda3std3__477_GLOBAL__N__7bca59a0_39_flash_fwd_hdim64_512_bf16_paged_sm90_cu_c04999b1_33896ignoreE - _ZN75_INTERNAL_7bca59a0_39_flash_fwd_hdim64_512_bf16_paged_sm90_cu_c04999b1_33894cuda3std3__45__cpo5beginE)
_ZN75_INTERNAL_7bca59a0_39_flash_fwd_hdim64_512_bf16_paged_sm90_cu_c04999b1_33894cuda3std3__45__cpo5beginE:
	.zero		1
	.type		_ZN75_INTERNAL_7bca59a0_39_flash_fwd_hdim64_512_bf16_paged_sm90_cu_c04999b1_33894cuda3std3__477_GLOBAL__N__7bca59a0_39_flash_fwd_hdim64_512_bf16_paged_sm90_cu_c04999b1_33896ignoreE,@object
	.size		_ZN75_INTERNAL_7bca59a0_39_flash_fwd_hdim64_512_bf16_paged_sm90_cu_c04999b1_33894cuda3std3__477_GLOBAL__N__7bca59a0_39_flash_fwd_hdim64_512_bf16_paged_sm90_cu_c04999b1_33896ignoreE,(_ZN75_INTERNAL_7bca59a0_39_flash_fwd_hdim64_512_bf16_paged_sm90_cu_c04999b1_33894cute7productE - _ZN75_INTERNAL_7bca59a0_39_flash_fwd_hdim64_512_bf16_paged_sm90_cu_c04999b1_33894cuda3std3__477_GLOBAL__N__7bca59a0_39_flash_fwd_hdim64_512_bf16_paged_sm90_cu_c04999b1_33896ignoreE)
_ZN75_INTERNAL_7bca59a0_39_flash_fwd_hdim64_512_bf16_paged_sm90_cu_c04999b1_33894cuda3std3__477_GLOBAL__N__7bca59a0_39_flash_fwd_hdim64_512_bf16_paged_sm90_cu_c04999b1_33896ignoreE:
	.zero		1
	.type		_ZN75_INTERNAL_7bca59a0_39_flash_fwd_hdim64_512_bf16_paged_sm90_cu_c04999b1_33894cute7productE,@object
	.size		_ZN75_INTERNAL_7bca59a0_39_flash_fwd_hdim64_512_bf16_paged_sm90_cu_c04999b1_33894cute7productE,(_ZN75_INTERNAL_7bca59a0_39_flash_fwd_hdim64_512_bf16_paged_sm90_cu_c04999b1_33894cuda3std3__45__cpo3endE - _ZN75_INTERNAL_7bca59a0_39_flash_fwd_hdim64_512_bf16_paged_sm90_cu_c04999b1_33894cute7productE)
_ZN75_INTERNAL_7bca59a0_39_flash_fwd_hdim64_512_bf16_paged_sm90_cu_c04999b1_33894cute7productE:
	.zero		1
	.type		_ZN75_INTERNAL_7bca59a0_39_flash_fwd_hdim64_512_bf16_paged_sm90_cu_c04999b1_33894cuda3std3__45__cpo3endE,@object
	.size		_ZN75_INTERNAL_7bca59a0_39_flash_fwd_hdim64_512_bf16_paged_sm90_cu_c04999b1_33894cuda3std3__45__cpo3endE,(_ZN75_INTERNAL_7bca59a0_39_flash_fwd_hdim64_512_bf16_paged_sm90_cu_c04999b1_33894cuda3std3__419piecewise_constructE - _ZN75_INTERNAL_7bca59a0_39_flash_fwd_hdim64_512_bf16_paged_sm90_cu_c04999b1_33894cuda3std3__45__cpo3endE)
_ZN75_INTERNAL_7bca59a0_39_flash_fwd_hdim64_512_bf16_paged_sm90_cu_c04999b1_33894cuda3std3__45__cpo3endE:
	.zero		1
	.type		_ZN75_INTERNAL_7bca59a0_39_flash_fwd_hdim64_512_bf16_paged_sm90_cu_c04999b1_33894cuda3std3__419piecewise_constructE,@object
	.size		_ZN75_INTERNAL_7bca59a0_39_flash_fwd_hdim64_512_bf16_paged_sm90_cu_c04999b1_33894cuda3std3__419piecewise_constructE,(_ZN75_INTERNAL_7bca59a0_39_flash_fwd_hdim64_512_bf16_paged_sm90_cu_c04999b1_33894cuda3std3__45__cpo4cendE - _ZN75_INTERNAL_7bca59a0_39_flash_fwd_hdim64_512_bf16_paged_sm90_cu_c04999b1_33894cuda3std3__419piecewise_constructE)
_ZN75_INTERNAL_7bca59a0_39_flash_fwd_hdim64_512_bf16_paged_sm90_cu_c04999b1_33894cuda3std3__419piecewise_constructE:
	.zero		1
	.type		_ZN75_INTERNAL_7bca59a0_39_flash_fwd_hdim64_512_bf16_paged_sm90_cu_c04999b1_33894cuda3std3__45__cpo4cendE,@object
	.size		_ZN75_INTERNAL_7bca59a0_39_flash_fwd_hdim64_512_bf16_paged_sm90_cu_c04999b1_33894cuda3std3__45__cpo4cendE,(_ZN75_INTERNAL_7bca59a0_39_flash_fwd_hdim64_512_bf16_paged_sm90_cu_c04999b1_33894cuda3std6ranges3__45__cpo4swapE - _ZN75_INTERNAL_7bca59a0_39_flash_fwd_hdim64_512_bf16_paged_sm90_cu_c04999b1_33894cuda3std3__45__cpo4cendE)
_ZN75_INTERNAL_7bca59a0_39_flash_fwd_hdim64_512_bf16_paged_sm90_cu_c04999b1_33894cuda3std3__45__cpo4cendE:
	.zero		1
	.type		_ZN75_INTERNAL_7bca59a0_39_flash_fwd_hdim64_512_bf16_paged_sm90_cu_c04999b1_33894cuda3std6ranges3__45__cpo4swapE,@object
	.size		_ZN75_INTERNAL_7bca59a0_39_flash_fwd_hdim64_512_bf16_paged_sm90_cu_c04999b1_33894cuda3std6ranges3__45__cpo4swapE,(.L_13 - _ZN75_INTERNAL_7bca59a0_39_flash_fwd_hdim64_512_bf16_paged_sm90_cu_c04999b1_33894cuda3std6ranges3__45__cpo4swapE)
_ZN75_INTERNAL_7bca59a0_39_flash_fwd_hdim64_512_bf16_paged_sm90_cu_c04999b1_33894cuda3std6ranges3__45__cpo4swapE:
	.zero		1
.L_13:


//--------------------- .nv.shared._ZN7cutlass13device_kernelIN5flash11enable_sm90INS1_16FlashAttnFwdSm90INS1_25CollectiveMainloopFwdSm90ILi2EN4cute5tupleIJNS5_1CILi1EEES8_S8_EEENS6_IJNS7_ILi64EEESA_SA_EEELi512ENS_10bfloat16_tEfNS_4arch4Sm90ELb0ELb0ELb0ELb0ELb1ELb0ELb1ELb0ELb0ELb1ELb0ELb0EEENS1_21CollectiveEpilogueFwdINS6_IJSA_NS7_ILi512EEESA_EEES9_SC_SE_Li256ELb0ELb1ELb0ELb0EEENS1_29StaticPersistentTileSchedulerILb0EEEEEEEEEvNT_6ParamsE --------------------------
	.section	.nv.shared._ZN7cutlass13device_kernelIN5flash11enable_sm90INS1_16FlashAttnFwdSm90INS1_25CollectiveMainloopFwdSm90ILi2EN4cute5tupleIJNS5_1CILi1EEES8_S8_EEENS6_IJNS7_ILi64EEESA_SA_EEELi512ENS_10bfloat16_tEfNS_4arch4Sm90ELb0ELb0ELb0ELb0ELb1ELb0ELb1ELb0ELb0ELb1ELb0ELb0EEENS1_21CollectiveEpilogueFwdINS6_IJSA_NS7_ILi512EEESA_EEES9_SC_SE_Li256ELb0ELb1ELb0ELb0EEENS1_29StaticPersistentTileSchedulerILb0EEEEEEEEEvNT_6ParamsE,"aw",@nobits
	.sectionflags	@""
	.align	16
	.zero		1024


//--------------------- .nv.shared._ZN7cutlass13device_kernelIN5flash11enable_sm90INS1_16FlashAttnFwdSm90INS1_25CollectiveMainloopFwdSm90ILi2EN4cute5tupleIJNS5_1CILi1EEES8_S8_EEENS6_IJNS7_ILi64EEESA_SA_EEELi512ENS_10bfloat16_tEfNS_4arch4Sm90ELb0ELb0ELb0ELb1ELb1ELb0ELb0ELb0ELb0ELb1ELb0ELb0EEENS1_21CollectiveEpilogueFwdINS6_IJSA_NS7_ILi512EEESA_EEES9_SC_SE_Li256ELb1ELb1ELb0ELb0EEENS1_36VarlenDynamicPersistentTileSchedulerILi64ELi64ELi256ELi128ELb0ELb1ELb1ELb0ELb1ELb1EEEEEEEEEvNT_6ParamsE --------------------------
	.section	.nv.shared._ZN7cutlass13device_kernelIN5flash11enable_sm90INS1_16FlashAttnFwdSm90INS1_25CollectiveMainloopFwdSm90ILi2EN4cute5tupleIJNS5_1CILi1EEES8_S8_EEENS6_IJNS7_ILi64EEESA_SA_EEELi512ENS_10bfloat16_tEfNS_4arch4Sm90ELb0ELb0ELb0ELb1ELb1ELb0ELb0ELb0ELb0ELb1ELb0ELb0EEENS1_21CollectiveEpilogueFwdINS6_IJSA_NS7_ILi512EEESA_EEES9_SC_SE_Li256ELb1ELb1ELb0ELb0EEENS1_36VarlenDynamicPersistentTileSchedulerILi64ELi64ELi256ELi128ELb0ELb1ELb1ELb0ELb1ELb1EEEEEEEEEvNT_6ParamsE,"aw",@nobits
	.sectionflags	@""
	.align	16
	.zero		1024


//--------------------- .nv.shared._ZN7cutlass13device_kernelIN5flash11enable_sm90INS1_16FlashAttnFwdSm90INS1_25CollectiveMainloopFwdSm90ILi2EN4cute5tupleIJNS5_1CILi1EEES8_S8_EEENS6_IJNS7_ILi64EEESA_SA_EEELi512ENS_10bfloat16_tEfNS_4arch4Sm90ELb0ELb0ELb0ELb1ELb1ELb1ELb0ELb0ELb0ELb1ELb0ELb0EEENS1_21CollectiveEpilogueFwdINS6_IJSA_NS7_ILi512EEESA_EEES9_SC_SE_Li256ELb1ELb1ELb0ELb0EEENS1_36VarlenDynamicPersistentTileSchedulerILi64ELi64ELi256ELi128ELb0ELb1ELb1ELb0ELb1ELb1EEEEEEEEEvNT_6ParamsE --------------------------
	.section	.nv.shared._ZN7cutlass13device_kernelIN5flash11enable_sm90INS1_16FlashAttnFwdSm90INS1_25CollectiveMainloopFwdSm90ILi2EN4cute5tupleIJNS5_1CILi1EEES8_S8_EEENS6_IJNS7_ILi64EEESA_SA_EEELi512ENS_10bfloat16_tEfNS_4arch4Sm90ELb0ELb0ELb0ELb1ELb1ELb1ELb0ELb0ELb0ELb1ELb0ELb0EEENS1_21CollectiveEpilogueFwdINS6_IJSA_NS7_ILi512EEESA_EEES9_SC_SE_Li256ELb1ELb1ELb0ELb0EEENS1_36VarlenDynamicPersistentTileSchedulerILi64ELi64ELi256ELi128ELb0ELb1ELb1ELb0ELb1ELb1EEEEEEEEEvNT_6ParamsE,"aw",@nobits
	.sectionflags	@""
	.align	16
	.zero		1024


//--------------------- .nv.shared._ZN7cutlass13device_kernelIN5flash11enable_sm90INS1_16FlashAttnFwdSm90INS1_25CollectiveMainloopFwdSm90ILi2EN4cute5tupleIJNS5_1CILi1EEES8_S8_EEENS6_IJNS7_ILi64EEESA_SA_EEELi512ENS_10bfloat16_tEfNS_4arch4Sm90ELb0ELb0ELb0ELb1ELb1ELb0ELb1ELb0ELb0ELb1ELb0ELb0EEENS1_21CollectiveEpilogueFwdINS6_IJSA_NS7_ILi512EEESA_EEES9_SC_SE_Li256ELb1ELb1ELb0ELb0EEENS1_36VarlenDynamicPersistentTileSchedulerILi64ELi64ELi256ELi128ELb0ELb1ELb1ELb0ELb1ELb1EEEEEEEEEvNT_6ParamsE --------------------------
	.section	.nv.shared._ZN7cutlass13device_kernelIN5flash11enable_sm90INS1_16FlashAttnFwdSm90INS1_25CollectiveMainloopFwdSm90ILi2EN4cute5tupleIJNS5_1CILi1EEES8_S8_EEENS6_IJNS7_ILi64EEESA_SA_EEELi512ENS_10bfloat16_tEfNS_4arch4Sm90ELb0ELb0ELb0ELb1ELb1ELb0ELb1ELb0ELb0ELb1ELb0ELb0EEENS1_21CollectiveEpilogueFwdINS6_IJSA_NS7_ILi512EEESA_EEES9_SC_SE_Li256ELb1ELb1ELb0ELb0EEENS1_36VarlenDynamicPersistentTileSchedulerILi64ELi64ELi256ELi128ELb0ELb1ELb1ELb0ELb1ELb1EEEEEEEEEvNT_6ParamsE,"aw",@nobits
	.sectionflags	@""
	.align	16
	.zero		1024


//--------------------- .nv.shared._ZN7cutlass13device_kernelIN5flash11enable_sm90INS1_16FlashAttnFwdSm90INS1_25CollectiveMainloopFwdSm90ILi2EN4cute5tupleIJNS5_1CILi1EEES8_S8_EEENS6_IJNS7_ILi64EEESA_SA_EEELi512ENS_10bfloat16_tEfNS_4arch4Sm90ELb0ELb0ELb0ELb1ELb1ELb1ELb1ELb0ELb0ELb1ELb0ELb0EEENS1_21CollectiveEpilogueFwdINS6_IJSA_NS7_ILi512EEESA_EEES9_SC_SE_Li256ELb1ELb1ELb0ELb0EEENS1_36VarlenDynamicPersistentTileSchedulerILi64ELi64ELi256ELi128ELb0ELb1ELb1ELb0ELb1ELb1EEEEEEEEEvNT_6ParamsE --------------------------
	.section	.nv.shared._ZN7cutlass13device_kernelIN5flash11enable_sm90INS1_16FlashAttnFwdSm90INS1_25CollectiveMainloopFwdSm90ILi2EN4cute5tupleIJNS5_1CILi1EEES8_S8_EEENS6_IJNS7_ILi64EEESA_SA_EEELi512ENS_10bfloat16_tEfNS_4arch4Sm90ELb0ELb0ELb0ELb1ELb1ELb1ELb1ELb0ELb0ELb1ELb0ELb0EEENS1_21CollectiveEpilogueFwdINS6_IJSA_NS7_ILi512EEESA_EEES9_SC_SE_Li256ELb1ELb1ELb0ELb0EEENS1_36VarlenDynamicPersistentTileSchedulerILi64ELi64ELi256ELi128ELb0ELb1ELb1ELb0ELb1ELb1EEEEEEEEEvNT_6ParamsE,"aw",@nobits
	.sectionflags	@""
	.align	16
	.zero		1024


//--------------------- .nv.shared._ZN7cutlass13device_kernelIN5flash11enable_sm90INS1_16FlashAttnFwdSm90INS1_25CollectiveMainloopFwdSm90ILi2EN4cute5tupleIJNS5_1CILi1EEES8_S8_EEENS6_IJNS7_ILi64EEESA_SA_EEELi512ENS_10bfloat16_tEfNS_4arch4Sm90ELb0ELb1ELb0ELb0ELb1ELb0ELb0ELb0ELb0ELb1ELb0ELb0EEENS1_21CollectiveEpilogueFwdINS6_IJSA_NS7_ILi512EEESA_EEES9_SC_SE_Li256ELb0ELb1ELb0ELb0EEENS1_30DynamicPersistentTileSchedulerILi256ELi128ELb0ELb1ELb1EEEEEEEEEvNT_6ParamsE --------------------------
	.section	.nv.shared._ZN7cutlass13device_kernelIN5flash11enable_sm90INS1_16FlashAttnFwdSm90INS1_25CollectiveMainloopFwdSm90ILi2EN4cute5tupleIJNS5_1CILi1EEES8_S8_EEENS6_IJNS7_ILi64EEESA_SA_EEELi512ENS_10bfloat16_tEfNS_4arch4Sm90ELb0ELb1ELb0ELb0ELb1ELb0ELb0ELb0ELb0ELb1ELb0ELb0EEENS1_21CollectiveEpilogueFwdINS6_IJSA_NS7_ILi512EEESA_EEES9_SC_SE_Li256ELb0ELb1ELb0ELb0EEENS1_30DynamicPersistentTileSchedulerILi256ELi128ELb0ELb1ELb1EEEEEEEEEvNT_6ParamsE,"aw",@nobits
	.sectionflags	@""
	.align	16
	.zero		1024


//--------------------- .nv.shared._ZN7cutlass13device_kernelIN5flash11enable_sm90INS1_16FlashAttnFwdSm90INS1_25CollectiveMainloopFwdSm90ILi2EN4cute5tupleIJNS5_1CILi1EEES8_S8_EEENS6_IJNS7_ILi64EEESA_SA_EEELi512ENS_10bfloat16_tEfNS_4arch4Sm90ELb0ELb1ELb0ELb0ELb1ELb0ELb1ELb0ELb0ELb1ELb0ELb0EEENS1_21CollectiveEpilogueFwdINS6_IJSA_NS7_ILi512EEESA_EEES9_SC_SE_Li256ELb0ELb1ELb0ELb0EEENS1_30DynamicPersistentTileSchedulerILi256ELi128ELb0ELb1ELb1EEEEEEEEEvNT_6ParamsE --------------------------
	.section	.nv.shared._ZN7cutlass13device_kernelIN5flash11enable_sm90INS1_16FlashAttnFwdSm90INS1_25CollectiveMainloopFwdSm90ILi2EN4cute5tupleIJNS5_1CILi1EEES8_S8_EEENS6_IJNS7_ILi64EEESA_SA_EEELi512ENS_10bfloat16_tEfNS_4arch4Sm90ELb0ELb1ELb0ELb0ELb1ELb0ELb1ELb0ELb0ELb1ELb0ELb0EEENS1_21CollectiveEpilogueFwdINS6_IJSA_NS7_ILi512EEESA_EEES9_SC_SE_Li256ELb0ELb1ELb0ELb0EEENS1_30DynamicPersistentTileSchedulerILi256ELi128ELb0ELb1ELb1EEEEEEEEEvNT_6ParamsE,"aw",@nobits
	.sectionflags	@""
	.align	16
	.zero		1024


//--------------------- .nv.shared._ZN7cutlass13device_kernelIN5flash11enable_sm90INS1_16FlashAttnFwdSm90INS1_25CollectiveMainloopFwdSm90ILi2EN4cute5tupleIJNS5_1CILi1EEES8_S8_EEENS6_IJNS7_ILi64EEESA_SA_EEELi512ENS_10bfloat16_tEfNS_4arch4Sm90ELb0ELb1ELb0ELb1ELb1ELb0ELb0ELb0ELb0ELb1ELb0ELb0EEENS1_21CollectiveEpilogueFwdINS6_IJSA_NS7_ILi512EEESA_EEES9_SC_SE_Li256ELb1ELb1ELb0ELb0EEENS1_36VarlenDynamicPersistentTileSchedulerILi64ELi64ELi256ELi128ELb0ELb1ELb1ELb1ELb0ELb1EEEEEEEEEvNT_6ParamsE --------------------------
	.section	.nv.shared._ZN7cutlass13device_kernelIN5flash11enable_sm90INS1_16FlashAttnFwdSm90INS1_25CollectiveMainloopFwdSm90ILi2EN4cute5tupleIJNS5_1CILi1EEES8_S8_EEENS6_IJNS7_ILi64EEESA_SA_EEELi512ENS_10bfloat16_tEfNS_4arch4Sm90ELb0ELb1ELb0ELb1ELb1ELb0ELb0ELb0ELb0ELb1ELb0ELb0EEENS1_21CollectiveEpilogueFwdINS6_IJSA_NS7_ILi512EEESA_EEES9_SC_SE_Li256ELb1ELb1ELb0ELb0EEENS1_36VarlenDynamicPersistentTileSchedulerILi64ELi64ELi256ELi128ELb0ELb1ELb1ELb1ELb0ELb1EEEEEEEEEvNT_6ParamsE,"aw",@nobits
	.sectionflags	@""
	.align	16
	.zero		1024


//--------------------- .nv.shared._ZN7cutlass13device_kernelIN5flash11enable_sm90INS1_16FlashAttnFwdSm90INS1_25CollectiveMainloopFwdSm90ILi2EN4cute5tupleIJNS5_1CILi1EEES8_S8_EEENS6_IJNS7_ILi64EEESA_SA_EEELi512ENS_10bfloat16_tEfNS_4arch4Sm90ELb0ELb1ELb0ELb1ELb1ELb1ELb0ELb0ELb0ELb1ELb0ELb0EEENS1_21CollectiveEpilogueFwdINS6_IJSA_NS7_ILi512EEESA_EEES9_SC_SE_Li256ELb1ELb1ELb0ELb0EEENS1_36VarlenDynamicPersistentTileSchedulerILi64ELi64ELi256ELi128ELb0ELb1ELb1ELb1ELb0ELb1EEEEEEEEEvNT_6ParamsE --------------------------
	.section	.nv.shared._ZN7cutlass13device_kernelIN5flash11enable_sm90INS1_16FlashAttnFwdSm90INS1_25CollectiveMainloopFwdSm90ILi2EN4cute5tupleIJNS5_1CILi1EEES8_S8_EEENS6_IJNS7_ILi64EEESA_SA_EEELi512ENS_10bfloat16_tEfNS_4arch4Sm90ELb0ELb1ELb0ELb1ELb1ELb1ELb0ELb0ELb0ELb1ELb0ELb0EEENS1_21CollectiveEpilogueFwdINS6_IJSA_NS7_ILi512EEESA_EEES9_SC_SE_Li256ELb1ELb1ELb0ELb0EEENS1_36VarlenDynamicPersistentTileSchedulerILi64ELi64ELi256ELi128ELb0ELb1ELb1ELb1ELb0ELb1EEEEEEEEEvNT_6ParamsE,"aw",@nobits
	.sectionflags	@""
	.align	16
	.zero		1024


//--------------------- .nv.shared._ZN7cutlass13device_kernelIN5flash11enable_sm90INS1_16FlashAttnFwdSm90INS1_25CollectiveMainloopFwdSm90ILi2EN4cute5tupleIJNS5_1CILi1EEES8_S8_EEENS6_IJNS7_ILi64EEESA_SA_EEELi512ENS_10bfloat16_tEfNS_4arch4Sm90ELb0ELb1ELb0ELb1ELb1ELb0ELb1ELb0ELb0ELb1ELb0ELb0EEENS1_21CollectiveEpilogueFwdINS6_IJSA_NS7_ILi512EEESA_EEES9_SC_SE_Li256ELb1ELb1ELb0ELb0EEENS1_36VarlenDynamicPersistentTileSchedulerILi64ELi64ELi256ELi128ELb0ELb1ELb1ELb1ELb0ELb1EEEEEEEEEvNT_6ParamsE --------------------------
	.section	.nv.shared._ZN7cutlass13device_kernelIN5flash11enable_sm90INS1_16FlashAttnFwdSm90INS1_25CollectiveMainloopFwdSm90ILi2EN4cute5tupleIJNS5_1CILi1EEES8_S8_EEENS6_IJNS7_ILi64EEESA_SA_EEELi512ENS_10bfloat16_tEfNS_4arch4Sm90ELb0ELb1ELb0ELb1ELb1ELb0ELb1ELb0ELb0ELb1ELb0ELb0EEENS1_21CollectiveEpilogueFwdINS6_IJSA_NS7_ILi512EEESA_EEES9_SC_SE_Li256ELb1ELb1ELb0ELb0EEENS1_36VarlenDynamicPersistentTileSchedulerILi64ELi64ELi256ELi128ELb0ELb1ELb1ELb1ELb0ELb1EEEEEEEEEvNT_6ParamsE,"aw",@nobits
	.sectionflags	@""
	.align	16
	.zero		1024


//--------------------- .nv.shared._ZN7cutlass13device_kernelIN5flash11enable_sm90INS1_16FlashAttnFwdSm90INS1_25CollectiveMainloopFwdSm90ILi2EN4cute5tupleIJNS5_1CILi1EEES8_S8_EEENS6_IJNS7_ILi64EEESA_SA_EEELi512ENS_10bfloat16_tEfNS_4arch4Sm90ELb0ELb1ELb0ELb1ELb1ELb1ELb1ELb0ELb0ELb1ELb0ELb0EEENS1_21CollectiveEpilogueFwdINS6_IJSA_NS7_ILi512EEESA_EEES9_SC_SE_Li256ELb1ELb1ELb0ELb0EEENS1_36VarlenDynamicPersistentTileSchedulerILi64ELi64ELi256ELi128ELb0ELb1ELb1ELb1ELb0ELb1EEEEEEEEEvNT_6ParamsE --------------------------
	.section	.nv.shared._ZN7cutlass13device_kernelIN5flash11enable_sm90INS1_16FlashAttnFwdSm90INS1_25CollectiveMainloopFwdSm90ILi2EN4cute5tupleIJNS5_1CILi1EEES8_S8_EEENS6_IJNS7_ILi64EEESA_SA_EEELi512ENS_10bfloat16_tEfNS_4arch4Sm90ELb0ELb1ELb0ELb1ELb1ELb1ELb1ELb0ELb0ELb1ELb0ELb0EEENS1_21CollectiveEpilogueFwdINS6_IJSA_NS7_ILi512EEESA_EEES9_SC_SE_Li256ELb1ELb1ELb0ELb0EEENS1_36VarlenDynamicPersistentTileSchedulerILi64ELi64ELi256ELi128ELb0ELb1ELb1ELb1ELb0ELb1EEEEEEEEEvNT_6ParamsE,"aw",@nobits
	.sectionflags	@""
	.align	16
	.zero		1024


//--------------------- .nv.shared._ZN7cutlass13device_kernelIN5flash11enable_sm90INS1_16FlashAttnFwdSm90INS1_25CollectiveMainloopFwdSm90ILi2EN4cute5tupleIJNS5_1CILi1EEES8_S8_EEENS6_IJNS7_ILi64EEESA_SA_EEELi512ENS_10bfloat16_tEfNS_4arch4Sm90ELb1ELb0ELb0ELb0ELb1ELb0ELb0ELb0ELb0ELb1ELb0ELb0EEENS1_21CollectiveEpilogueFwdINS6_IJSA_NS7_ILi512EEESA_EEES9_SC_SE_Li256ELb0ELb1ELb0ELb0EEENS1_30DynamicPersistentTileSchedulerILi256ELi128ELb0ELb1ELb1EEEEEEEEEvNT_6ParamsE --------------------------
	.section	.nv.shared._ZN7cutlass13device_kernelIN5flash11enable_sm90INS1_16FlashAttnFwdSm90INS1_25CollectiveMainloopFwdSm90ILi2EN4cute5tupleIJNS5_1CILi1EEES8_S8_EEENS6_IJNS7_ILi64EEESA_SA_EEELi512ENS_10bfloat16_tEfNS_4arch4Sm90ELb1ELb0ELb0ELb0ELb1ELb0ELb0ELb0ELb0ELb1ELb0ELb0EEENS1_21CollectiveEpilogueFwdINS6_IJSA_NS7_ILi512EEESA_EEES9_SC_SE_Li256ELb0ELb1ELb0ELb0EEENS1_30DynamicPersistentTileSchedulerILi256ELi128ELb0ELb1ELb1EEEEEEEEEvNT_6ParamsE,"aw",@nobits
	.sectionflags	@""
	.align	16
	.zero		1024


//--------------------- .nv.shared._ZN7cutlass13device_kernelIN5flash11enable_sm90INS1_16FlashAttnFwdSm90INS1_25CollectiveMainloopFwdSm90ILi2EN4cute5tupleIJNS5_1CILi1EEES8_S8_EEENS6_IJNS7_ILi64EEESA_SA_EEELi512ENS_10bfloat16_tEfNS_4arch4Sm90ELb1ELb0ELb0ELb0ELb1ELb0ELb1ELb0ELb0ELb1ELb0ELb0EEENS1_21CollectiveEpilogueFwdINS6_IJSA_NS7_ILi512EEESA_EEES9_SC_SE_Li256ELb0ELb1ELb0ELb0EEENS1_30DynamicPersistentTileSchedulerILi256ELi128ELb0ELb1ELb1EEEEEEEEEvNT_6ParamsE --------------------------
	.section	.nv.shared._ZN7cutlass13device_kernelIN5flash11enable_sm90INS1_16FlashAttnFwdSm90INS1_25CollectiveMainloopFwdSm90ILi2EN4cute5tupleIJNS5_1CILi1EEES8_S8_EEENS6_IJNS7_ILi64EEESA_SA_EEELi512ENS_10bfloat16_tEfNS_4arch4Sm90ELb1ELb0ELb0ELb0ELb1ELb0ELb1ELb0ELb0ELb1ELb0ELb0EEENS1_21CollectiveEpilogueFwdINS6_IJSA_NS7_ILi512EEESA_EEES9_SC_SE_Li256ELb0ELb1ELb0ELb0EEENS1_30DynamicPersistentTileSchedulerILi256ELi128ELb0ELb1ELb1EEEEEEEEEvNT_6ParamsE,"aw",@nobits
	.sectionflags	@""
	.align	16
	.zero		1024


//--------------------- .nv.shared._ZN7cutlass13device_kernelIN5flash11enable_sm90INS1_16FlashAttnFwdSm90INS1_25CollectiveMainloopFwdSm90ILi2EN4cute5tupleIJNS5_1CILi1EEES8_S8_EEENS6_IJNS7_ILi64EEESA_SA_EEELi512ENS_10bfloat16_tEfNS_4arch4Sm90ELb1ELb0ELb0ELb1ELb1ELb0ELb0ELb0ELb0ELb1ELb0ELb0EEENS1_21CollectiveEpilogueFwdINS6_IJSA_NS7_ILi512EEESA_EEES9_SC_SE_Li256ELb1ELb1ELb0ELb0EEENS1_36VarlenDynamicPersistentTileSchedulerILi64ELi64ELi256ELi128ELb0ELb1ELb1ELb1ELb1ELb1EEEEEEEEEvNT_6ParamsE --------------------------
	.section	.nv.shared._ZN7cutlass13device_kernelIN5flash11enable_sm90INS1_16FlashAttnFwdSm90INS1_25CollectiveMainloopFwdSm90ILi2EN4cute5tupleIJNS5_1CILi1EEES8_S8_EEENS6_IJNS7_ILi64EEESA_SA_EEELi512ENS_10bfloat16_tEfNS_4arch4Sm90ELb1ELb0ELb0ELb1ELb1ELb0ELb0ELb0ELb0ELb1ELb0ELb0EEENS1_21CollectiveEpilogueFwdINS6_IJSA_NS7_ILi512EEESA_EEES9_SC_SE_Li256ELb1ELb1ELb0ELb0EEENS1_36VarlenDynamicPersistentTileSchedulerILi64ELi64ELi256ELi128ELb0ELb1ELb1ELb1ELb1ELb1EEEEEEEEEvNT_6ParamsE,"aw",@nobits
	.sectionflags	@""
	.align	16
	.zero		1024


//--------------------- .nv.shared._ZN7cutlass13device_kernelIN5flash11enable_sm90INS1_16FlashAttnFwdSm90INS1_25CollectiveMainloopFwdSm90ILi2EN4cute5tupleIJNS5_1CILi1EEES8_S8_EEENS6_IJNS7_ILi64EEESA_SA_EEELi512ENS_10bfloat16_tEfNS_4arch4Sm90ELb1ELb0ELb0ELb1ELb1ELb1ELb0ELb0ELb0ELb1ELb0ELb0EEENS1_21CollectiveEpilogueFwdINS6_IJSA_NS7_ILi512EEESA_EEES9_SC_SE_Li256ELb1ELb1ELb0ELb0EEENS1_36VarlenDynamicPersistentTileSchedulerILi64ELi64ELi256ELi128ELb0ELb1ELb1ELb1ELb1ELb1EEEEEEEEEvNT_6ParamsE --------------------------
	.section	.nv.shared._ZN7cutlass13device_kernelIN5flash11enable_sm90INS1_16FlashAttnFwdSm90INS1_25CollectiveMainloopFwdSm90ILi2EN4cute5tupleIJNS5_1CILi1EEES8_S8_EEENS6_IJNS7_ILi64EEESA_SA_EEELi512ENS_10bfloat16_tEfNS_4arch4Sm90ELb1ELb0ELb0ELb1ELb1ELb1ELb0ELb0ELb0ELb1ELb0ELb0EEENS1_21CollectiveEpilogueFwdINS6_IJSA_NS7_ILi512EEESA_EEES9_SC_SE_Li256ELb1ELb1ELb0ELb0EEENS1_36VarlenDynamicPersistentTileSchedulerILi64ELi64ELi256ELi128ELb0ELb1ELb1ELb1ELb1ELb1EEEEEEEEEvNT_6ParamsE,"aw",@nobits
	.sectionflags	@""
	.align	16
	.zero		1024


//--------------------- .nv.shared._ZN7cutlass13device_kernelIN5flash11enable_sm90INS1_16FlashAttnFwdSm90INS1_25CollectiveMainloopFwdSm90ILi2EN4cute5tupleIJNS5_1CILi1EEES8_S8_EEENS6_IJNS7_ILi64EEESA_SA_EEELi512ENS_10bfloat16_tEfNS_4arch4Sm90ELb1ELb0ELb0ELb1ELb1ELb0ELb1ELb0ELb0ELb1ELb0ELb0EEENS1_21CollectiveEpilogueFwdINS6_IJSA_NS7_ILi512EEESA_EEES9_SC_SE_Li256ELb1ELb1ELb0ELb0EEENS1_36VarlenDynamicPersistentTileSchedulerILi64ELi64ELi256ELi128ELb0ELb1ELb1ELb1ELb1ELb1EEEEEEEEEvNT_6ParamsE --------------------------
	.section	.nv.shared._ZN7cutlass13device_kernelIN5flash11enable_sm90INS1_16FlashAttnFwdSm90INS1_25CollectiveMainloopFwdSm90ILi2EN4cute5tupleIJNS5_1CILi1EEES8_S8_EEENS6_IJNS7_ILi64EEESA_SA_EEELi512ENS_10bfloat16_tEfNS_4arch4Sm90ELb1ELb0ELb0ELb1ELb1ELb0ELb1ELb0ELb0ELb1ELb0ELb0EEENS1_21CollectiveEpilogueFwdINS6_IJSA_NS7_ILi512EEESA_EEES9_SC_SE_Li256ELb1ELb1ELb0ELb0EEENS1_36VarlenDynamicPersistentTileSchedulerILi64ELi64ELi256ELi128ELb0ELb1ELb1ELb1ELb1ELb1EEEEEEEEEvNT_6ParamsE,"aw",@nobits
	.sectionflags	@""
	.align	16
	.zero		1024


//--------------------- .nv.shared._ZN7cutlass13device_kernelIN5flash11enable_sm90INS1_16FlashAttnFwdSm90INS1_25CollectiveMainloopFwdSm90ILi2EN4cute5tupleIJNS5_1CILi1EEES8_S8_EEENS6_IJNS7_ILi64EEESA_SA_EEELi512ENS_10bfloat16_tEfNS_4arch4Sm90ELb1ELb0ELb0ELb1ELb1ELb1ELb1ELb0ELb0ELb1ELb0ELb0EEENS1_21CollectiveEpilogueFwdINS6_IJSA_NS7_ILi512EEESA_EEES9_SC_SE_Li256ELb1ELb1ELb0ELb0EEENS1_36VarlenDynamicPersistentTileSchedulerILi64ELi64ELi256ELi128ELb0ELb1ELb1ELb1ELb1ELb1EEEEEEEEEvNT_6ParamsE --------------------------
	.section	.nv.shared._ZN7cutlass13device_kernelIN5flash11enable_sm90INS1_16FlashAttnFwdSm90INS1_25CollectiveMainloopFwdSm90ILi2EN4cute5tupleIJNS5_1CILi1EEES8_S8_EEENS6_IJNS7_ILi64EEESA_SA_EEELi512ENS_10bfloat16_tEfNS_4arch4Sm90ELb1ELb0ELb0ELb1ELb1ELb1ELb1ELb0ELb0ELb1ELb0ELb0EEENS1_21CollectiveEpilogueFwdINS6_IJSA_NS7_ILi512EEESA_EEES9_SC_SE_Li256ELb1ELb1ELb0ELb0EEENS1_36VarlenDynamicPersistentTileSchedulerILi64ELi64ELi256ELi128ELb0ELb1ELb1ELb1ELb1ELb1EEEEEEEEEvNT_6ParamsE,"aw",@nobits
	.sectionflags	@""
	.align	16
	.zero		1024


//--------------------- .nv.constant0._ZN7cutlass13device_kernelIN5flash11enable_sm90INS1_16FlashAttnFwdSm90INS1_25CollectiveMainloopFwdSm90ILi2EN4cute5tupleIJNS5_1CILi1EEES8_S8_EEENS6_IJNS7_ILi64EEESA_SA_EEELi512ENS_10bfloat16_tEfNS_4arch4Sm90ELb0ELb0ELb0ELb0ELb1ELb0ELb0ELb0ELb0ELb1ELb0ELb0EEENS1_21CollectiveEpilogueFwdINS6_IJSA_NS7_ILi512EEESA_EEES9_SC_SE_Li256ELb0ELb1ELb0ELb0EEENS1_29StaticPersistentTileSchedulerILb0EEEEEEEEEvNT_6ParamsE --------------------------
	.section	.nv.constant0._ZN7cutlass13device_kernelIN5flash11enable_sm90INS1_16FlashAttnFwdSm90INS1_25CollectiveMainloopFwdSm90ILi2EN4cute5tupleIJNS5_1CILi1EEES8_S8_EEENS6_IJNS7_ILi64EEESA_SA_EEELi512ENS_10bfloat16_tEfNS_4arch4Sm90ELb0ELb0ELb0ELb0ELb1ELb0ELb0ELb0ELb0ELb1ELb0ELb0EEENS1_21CollectiveEpilogueFwdINS6_IJSA_NS7_ILi512EEESA_EEES9_SC_SE_Li256ELb0ELb1ELb0ELb0EEENS1_29StaticPersistentTileSchedulerILb0EEEEEEEEEvNT_6ParamsE,"a",@progbits
	.sectionflags	@""
	.align	4
.nv.constant0._ZN7cutlass13device_kernelIN5flash11enable_sm90INS1_16FlashAttnFwdSm90INS1_25CollectiveMainloopFwdSm90ILi2EN4cute5tupleIJNS5_1CILi1EEES8_S8_EEENS6_IJNS7_ILi64EEESA_SA_EEELi512ENS_10bfloat16_tEfNS_4arch4Sm90ELb0ELb0ELb0ELb0ELb1ELb0ELb0ELb0ELb0ELb1ELb0ELb0EEENS1_21CollectiveEpilogueFwdINS6_IJSA_NS7_ILi512EEESA_EEES9_SC_SE_Li256ELb0ELb1ELb0ELb0EEENS1_29StaticPersistentTileSchedulerILb0EEEEEEEEEvNT_6ParamsE:
	.zero		3200


//--------------------- .nv.constant0._ZN7cutlass13device_kernelIN5flash11enable_sm90INS1_16FlashAttnFwdSm90INS1_25CollectiveMainloopFwdSm90ILi2EN4cute5tupleIJNS5_1CILi1EEES8_S8_EEENS6_IJNS7_ILi64EEESA_SA_EEELi512ENS_10bfloat16_tEfNS_4arch4Sm90ELb0ELb0ELb0ELb0ELb1ELb0ELb1ELb0ELb0ELb1ELb0ELb0EEENS1_21CollectiveEpilogueFwdINS6_IJSA_NS7_ILi512EEESA_EEES9_SC_SE_Li256ELb0ELb1ELb0ELb0EEENS1_29StaticPersistentTileSchedulerILb0EEEEEEEEEvNT_6ParamsE --------------------------
	.section	.nv.constant0._ZN7cutlass13device_kernelIN5flash11enable_sm90INS1_16FlashAttnFwdSm90INS1_25CollectiveMainloopFwdSm90ILi2EN4cute5tupleIJNS5_1CILi1EEES8_S8_EEENS6_IJNS7_ILi64EEESA_SA_EEELi512ENS_10bfloat16_tEfNS_4arch4Sm90ELb0ELb0ELb0ELb0ELb1ELb0ELb1ELb0ELb0ELb1ELb0ELb0EEENS1_21CollectiveEpilogueFwdINS6_IJSA_NS7_ILi512EEESA_EEES9_SC_SE_Li256ELb0ELb1ELb0ELb0EEENS1_29StaticPersistentTileSchedulerILb0EEEEEEEEEvNT_6ParamsE,"a",@progbits
	.sectionflags	@""
	.align	4
.nv.constant0._ZN7cutlass13device_kernelIN5flash11enable_sm90INS1_16FlashAttnFwdSm90INS1_25CollectiveMainloopFwdSm90ILi2EN4cute5tupleIJNS5_1CILi1EEES8_S8_EEENS6_IJNS7_ILi64EEESA_SA_EEELi512ENS_10bfloat16_tEfNS_4arch4Sm90ELb0ELb0ELb0ELb0ELb1ELb0ELb1ELb0ELb0ELb1ELb0ELb0EEENS1_21CollectiveEpilogueFwdINS6_IJSA_NS7_ILi512EEESA_EEES9_SC_SE_Li256ELb0ELb1ELb0ELb0EEENS1_29StaticPersistentTileSchedulerILb0EEEEEEEEEvNT_6ParamsE:
	.zero		3456


//--------------------- .nv.constant0._ZN7cutlass13device_kernelIN5flash11enable_sm90INS1_16FlashAttnFwdSm90INS1_25CollectiveMainloopFwdSm90ILi2EN4cute5tupleIJNS5_1CILi1EEES8_S8_EEENS6_IJNS7_ILi64EEESA_SA_EEELi512ENS_10bfloat16_tEfNS_4arch4Sm90ELb0ELb0ELb0ELb1ELb1ELb0ELb0ELb0ELb0ELb1ELb0ELb0EEENS1_21CollectiveEpilogueFwdINS6_IJSA_NS7_ILi512EEESA_EEES9_SC_SE_Li256ELb1ELb1ELb0ELb0EEENS1_36VarlenDynamicPersistentTileSchedulerILi64ELi64ELi256ELi128ELb0ELb1ELb1ELb0ELb1ELb1EEEEEEEEEvNT_6ParamsE --------------------------
	.section	.nv.constant0._ZN7cutlass13device_kernelIN5flash11enable_sm90INS1_16FlashAttnFwdSm90INS1_25CollectiveMainloopFwdSm90ILi2EN4cute5tupleIJNS5_1CILi1EEES8_S8_EEENS6_IJNS7_ILi64EEESA_SA_EEELi512ENS_10bfloat16_tEfNS_4arch4Sm90ELb0ELb0ELb0ELb1ELb1ELb0ELb0ELb0ELb0ELb1ELb0ELb0EEENS1_21CollectiveEpilogueFwdINS6_IJSA_NS7_ILi512EEESA_EEES9_SC_SE_Li256ELb1ELb1ELb0ELb0EEENS1_36VarlenDynamicPersistentTileSchedulerILi64ELi64ELi256ELi128ELb0ELb1ELb1ELb0ELb1ELb1EEEEEEEEEvNT_6ParamsE,"a",@progbits
	.sectionflags	@""
	.align	4
.nv.constant0._ZN7cutlass13device_kernelIN5flash11enable_sm90INS1_16FlashAttnFwdSm90INS1_25CollectiveMainloopFwdSm90ILi2EN4cute5tupleIJNS5_1CILi1EEES8_S8_EEENS6_IJNS7_ILi64EEESA_SA_EEELi512ENS_10bfloat16_tEfNS_4arch4Sm90ELb0ELb0ELb0ELb1ELb1ELb0ELb0ELb0ELb0ELb1ELb0ELb0EEENS1_21CollectiveEpilogueFwdINS6_IJSA_NS7_ILi512EEESA_EEES9_SC_SE_Li256ELb1ELb1ELb0ELb0EEENS1_36VarlenDynamicPersistentTileSchedulerILi64ELi64ELi256ELi128ELb0ELb1ELb1ELb0ELb1ELb1EEEEEEEEEvNT_6ParamsE:
	.zero		3328


//--------------------- .nv.constant0._ZN7cutlass13device_kernelIN5flash11enable_sm90INS1_16FlashAttnFwdSm90INS1_25CollectiveMainloopFwdSm90ILi2EN4cute5tupleIJNS5_1CILi1EEES8_S8_EEENS6_IJNS7_ILi64EEESA_SA_EEELi512ENS_10bfloat16_tEfNS_4arch4Sm90ELb0ELb0ELb0ELb1ELb1ELb1ELb0ELb0ELb0ELb1ELb0ELb0EEENS1_21CollectiveEpilogueFwdINS6_IJSA_NS7_ILi512EEESA_EEES9_SC_SE_Li256ELb1ELb1ELb0ELb0EEENS1_36VarlenDynamicPersistentTileSchedulerILi64ELi64ELi256ELi128ELb0ELb1ELb1ELb0ELb1ELb1EEEEEEEEEvNT_6ParamsE --------------------------
	.section	.nv.constant0._ZN7cutlass13device_kernelIN5flash11enable_sm90INS1_16FlashAttnFwdSm90INS1_25CollectiveMainloopFwdSm90ILi2EN4cute5tupleIJNS5_1CILi1EEES8_S8_EEENS6_IJNS7_ILi64EEESA_SA_EEELi512ENS_10bfloat16_tEfNS_4arch4Sm90ELb0ELb0ELb0ELb1ELb1ELb1ELb0ELb0ELb0ELb1ELb0ELb0EEENS1_21CollectiveEpilogueFwdINS6_IJSA_NS7_ILi512EEESA_EEES9_SC_SE_Li256ELb1ELb1ELb0ELb0EEENS1_36VarlenDynamicPersistentTileSchedulerILi64ELi64ELi256ELi128ELb0ELb1ELb1ELb0ELb1ELb1EEEEEEEEEvNT_6ParamsE,"a",@progbits
	.sectionflags	@""
	.align	4
.nv.constant0._ZN7cutlass13device_kernelIN5flash11enable_sm90INS1_16FlashAttnFwdSm90INS1_25CollectiveMainloopFwdSm90ILi2EN4cute5tupleIJNS5_1CILi1EEES8_S8_EEENS6_IJNS7_ILi64EEESA_SA_EEELi512ENS_10bfloat16_tEfNS_4arch4Sm90ELb0ELb0ELb0ELb1ELb1ELb1ELb0ELb0ELb0ELb1ELb0ELb0EEENS1_21CollectiveEpilogueFwdINS6_IJSA_NS7_ILi512EEESA_EEES9_SC_SE_Li256ELb1ELb1ELb0ELb0EEENS1_36VarlenDynamicPersistentTileSchedulerILi64ELi64ELi256ELi128ELb0ELb1ELb1ELb0ELb1ELb1EEEEEEEEEvNT_6ParamsE:
	.zero		3328


//--------------------- .nv.constant0._ZN7cutlass13device_kernelIN5flash11enable_sm90INS1_16FlashAttnFwdSm90INS1_25CollectiveMainloopFwdSm90ILi2EN4cute5tupleIJNS5_1CILi1EEES8_S8_EEENS6_IJNS7_ILi64EEESA_SA_EEELi512ENS_10bfloat16_tEfNS_4arch4Sm90ELb0ELb0ELb0ELb1ELb1ELb0ELb1ELb0ELb0ELb1ELb0ELb0EEENS1_21CollectiveEpilogueFwdINS6_IJSA_NS7_ILi512EEESA_EEES9_SC_SE_Li256ELb1ELb1ELb0ELb0EEENS1_36VarlenDynamicPersistentTileSchedulerILi64ELi64ELi256ELi128ELb0ELb1ELb1ELb0ELb1ELb1EEEEEEEEEvNT_6ParamsE --------------------------
	.section	.nv.constant0._ZN7cutlass13device_kernelIN5flash11enable_sm90INS1_16FlashAttnFwdSm90INS1_25CollectiveMainloopFwdSm90ILi2EN4cute5tupleIJNS5_1CILi1EEES8_S8_EEENS6_IJNS7_ILi64EEESA_SA_EEELi512ENS_10bfloat16_tEfNS_4arch4Sm90ELb0ELb0ELb0ELb1ELb1ELb0ELb1ELb0ELb0ELb1ELb0ELb0EEENS1_21CollectiveEpilogueFwdINS6_IJSA_NS7_ILi512EEESA_EEES9_SC_SE_Li256ELb1ELb1ELb0ELb0EEENS1_36VarlenDynamicPersistentTileSchedulerILi64ELi64ELi256ELi128ELb0ELb1ELb1ELb0ELb1ELb1EEEEEEEEEvNT_6ParamsE,"a",@progbits
	.sectionflags	@""
	.align	4
.nv.constant0._ZN7cutlass13device_kernelIN5flash11enable_sm90INS1_16FlashAttnFwdSm90INS1_25CollectiveMainloopFwdSm90ILi2EN4cute5tupleIJNS5_1CILi1EEES8_S8_EEENS6_IJNS7_ILi64EEESA_SA_EEELi512ENS_10bfloat16_tEfNS_4arch4Sm90ELb0ELb0ELb0ELb1ELb1ELb0ELb1ELb0ELb0ELb1ELb0ELb0EEENS1_21CollectiveEpilogueFwdINS6_IJSA_NS7_ILi512EEESA_EEES9_SC_SE_Li256ELb1ELb1ELb0ELb0EEENS1_36VarlenDynamicPersistentTileSchedulerILi64ELi64ELi256ELi128ELb0ELb1ELb1ELb0ELb1ELb1EEEEEEEEEvNT_6ParamsE:
	.zero		3584


//--------------------- .nv.constant0._ZN7cutlass13device_kernelIN5flash11enable_sm90INS1_16FlashAttnFwdSm90INS1_25CollectiveMainloopFwdSm90ILi2EN4cute5tupleIJNS5_1CILi1EEES8_S8_EEENS6_IJNS7_ILi64EEESA_SA_EEELi512ENS_10bfloat16_tEfNS_4arch4Sm90ELb0ELb0ELb0ELb1ELb1ELb1ELb1ELb0ELb0ELb1ELb0ELb0EEENS1_21CollectiveEpilogueFwdINS6_IJSA_NS7_ILi512EEESA_EEES9_SC_SE_Li256ELb1ELb1ELb0ELb0EEENS1_36VarlenDynamicPersistentTileSchedulerILi64ELi64ELi256ELi128ELb0ELb1ELb1ELb0ELb1ELb1EEEEEEEEEvNT_6ParamsE --------------------------
	.section	.nv.constant0._ZN7cutlass13device_kernelIN5flash11enable_sm90INS1_16FlashAttnFwdSm90INS1_25CollectiveMainloopFwdSm90ILi2EN4cute5tupleIJNS5_1CILi1EEES8_S8_EEENS6_IJNS7_ILi64EEESA_SA_EEELi512ENS_10bfloat16_tEfNS_4arch4Sm90ELb0ELb0ELb0ELb1ELb1ELb1ELb1ELb0ELb0ELb1ELb0ELb0EEENS1_21CollectiveEpilogueFwdINS6_IJSA_NS7_ILi512EEESA_EEES9_SC_SE_Li256ELb1ELb1ELb0ELb0EEENS1_36VarlenDynamicPersistentTileSchedulerILi64ELi64ELi256ELi128ELb0ELb1ELb1ELb0ELb1ELb1EEEEEEEEEvNT_6ParamsE,"a",@progbits
	.sectionflags	@""
	.align	4
.nv.constant0._ZN7cutlass13device_kernelIN5flash11enable_sm90INS1_16FlashAttnFwdSm90INS1_25CollectiveMainloopFwdSm90ILi2EN4cute5tupleIJNS5_1CILi1EEES8_S8_EEENS6_IJNS7_ILi64EEESA_SA_EEELi512ENS_10bfloat16_tEfNS_4arch4Sm90ELb0ELb0ELb0ELb1ELb1ELb1ELb1ELb0ELb0ELb1ELb0ELb0EEENS1_21CollectiveEpilogueFwdINS6_IJSA_NS7_ILi512EEESA_EEES9_SC_SE_Li256ELb1ELb1ELb0ELb0EEENS1_36VarlenDynamicPersistentTileSchedulerILi64ELi64ELi256ELi128ELb0ELb1ELb1ELb0ELb1ELb1EEEEEEEEEvNT_6ParamsE:
	.zero		3584


//--------------------- .nv.constant0._ZN7cutlass13device_kernelIN5flash11enable_sm90INS1_16FlashAttnFwdSm90INS1_25CollectiveMainloopFwdSm90ILi2EN4cute5tupleIJNS5_1CILi1EEES8_S8_EEENS6_IJNS7_ILi64EEESA_SA_EEELi512ENS_10bfloat16_tEfNS_4arch4Sm90ELb0ELb1ELb0ELb0ELb1ELb0ELb0ELb0ELb0ELb1ELb0ELb0EEENS1_21CollectiveEpilogueFwdINS6_IJSA_NS7_ILi512EEESA_EEES9_SC_SE_Li256ELb0ELb1ELb0ELb0EEENS1_30DynamicPersistentTileSchedulerILi256ELi128ELb0ELb1ELb1EEEEEEEEEvNT_6ParamsE --------------------------
	.section	.nv.constant0._ZN7cutlass13device_kernelIN5flash11enable_sm90INS1_16FlashAttnFwdSm90INS1_25CollectiveMainloopFwdSm90ILi2EN4cute5tupleIJNS5_1CILi1EEES8_S8_EEENS6_IJNS7_ILi64EEESA_SA_EEELi512ENS_10bfloat16_tEfNS_4arch4Sm90ELb0ELb1ELb0ELb0ELb1ELb0ELb0ELb0ELb0ELb1ELb0ELb0EEENS1_21CollectiveEpilogueFwdINS6_IJSA_NS7_ILi512EEESA_EEES9_SC_SE_Li256ELb0ELb1ELb0ELb0EEENS1_30DynamicPersistentTileSchedulerILi256ELi128ELb0ELb1ELb1EEEEEEEEEvNT_6ParamsE,"a",@progbits
	.sectionflags	@""
	.align	4
.nv.constant0._ZN7cutlass13device_kernelIN5flash11enable_sm90INS1_16FlashAttnFwdSm90INS1_25CollectiveMainloopFwdSm90ILi2EN4cute5tupleIJNS5_1CILi1EEES8_S8_EEENS6_IJNS7_ILi64EEESA_SA_EEELi512ENS_10bfloat16_tEfNS_4arch4Sm90ELb0ELb1ELb0ELb0ELb1ELb0ELb0ELb0ELb0ELb1ELb0ELb0EEENS1_21CollectiveEpilogueFwdINS6_IJSA_NS7_ILi512EEESA_EEES9_SC_SE_Li256ELb0ELb1ELb0ELb0EEENS1_30DynamicPersistentTileSchedulerILi256ELi128ELb0ELb1ELb1EEEEEEEEEvNT_6ParamsE:
	.zero		3328


//--------------------- .nv.constant0._ZN7cutlass13device_kernelIN5flash11enable_sm90INS1_16FlashAttnFwdSm90INS1_25CollectiveMainloopFwdSm90ILi2EN4cute5tupleIJNS5_1CILi1EEES8_S8_EEENS6_IJNS7_ILi64EEESA_SA_EEELi512ENS_10bfloat16_tEfNS_4arch4Sm90ELb0ELb1ELb0ELb0ELb1ELb0ELb1ELb0ELb0ELb1ELb0ELb0EEENS1_21CollectiveEpilogueFwdINS6_IJSA_NS7_ILi512EEESA_EEES9_SC_SE_Li256ELb0ELb1ELb0ELb0EEENS1_30DynamicPersistentTileSchedulerILi256ELi128ELb0ELb1ELb1EEEEEEEEEvNT_6ParamsE --------------------------
	.section	.nv.constant0._ZN7cutlass13device_kernelIN5flash11enable_sm90INS1_16FlashAttnFwdSm90INS1_25CollectiveMainloopFwdSm90ILi2EN4cute5tupleIJNS5_1CILi1EEES8_S8_EEENS6_IJNS7_ILi64EEESA_SA_EEELi512ENS_10bfloat16_tEfNS_4arch4Sm90ELb0ELb1ELb0ELb0ELb1ELb0ELb1ELb0ELb0ELb1ELb0ELb0EEENS1_21CollectiveEpilogueFwdINS6_IJSA_NS7_ILi512EEESA_EEES9_SC_SE_Li256ELb0ELb1ELb0ELb0EEENS1_30DynamicPersistentTileSchedulerILi256ELi128ELb0ELb1ELb1EEEEEEEEEvNT_6ParamsE,"a",@progbits
	.sectionflags	@""
	.align	4
.nv.constant0._ZN7cutlass13device_kernelIN5flash11enable_sm90INS1_16FlashAttnFwdSm90INS1_25CollectiveMainloopFwdSm90ILi2EN4cute5tupleIJNS5_1CILi1EEES8_S8_EEENS6_IJNS7_ILi64EEESA_SA_EEELi512ENS_10bfloat16_tEfNS_4arch4Sm90ELb0ELb1ELb0ELb0ELb1ELb0ELb1ELb0ELb0ELb1ELb0ELb0EEENS1_21CollectiveEpilogueFwdINS6_IJSA_NS7_ILi512EEESA_EEES9_SC_SE_Li256ELb0ELb1ELb0ELb0EEENS1_30DynamicPersistentTileSchedulerILi256ELi128ELb0ELb1ELb1EEEEEEEEEvNT_6ParamsE:
	.zero		3584


//--------------------- .nv.constant0._ZN7cutlass13device_kernelIN5flash11enable_sm90INS1_16FlashAttnFwdSm90INS1_25CollectiveMainloopFwdSm90ILi2EN4cute5tupleIJNS5_1CILi1EEES8_S8_EEENS6_IJNS7_ILi64EEESA_SA_EEELi512ENS_10bfloat16_tEfNS_4arch4Sm90ELb0ELb1ELb0ELb1ELb1ELb0ELb0ELb0ELb0ELb1ELb0ELb0EEENS1_21CollectiveEpilogueFwdINS6_IJSA_NS7_ILi512EEESA_EEES9_SC_SE_Li256ELb1ELb1ELb0ELb0EEENS1_36VarlenDynamicPersistentTileSchedulerILi64ELi64ELi256ELi128ELb0ELb1ELb1ELb1ELb0ELb1EEEEEEEEEvNT_6ParamsE --------------------------
	.section	.nv.constant0._ZN7cutlass13device_kernelIN5flash11enable_sm90INS1_16FlashAttnFwdSm90INS1_25CollectiveMainloopFwdSm90ILi2EN4cute5tupleIJNS5_1CILi1EEES8_S8_EEENS6_IJNS7_ILi64EEESA_SA_EEELi512ENS_10bfloat16_tEfNS_4arch4Sm90ELb0ELb1ELb0ELb1ELb1ELb0ELb0ELb0ELb0ELb1ELb0ELb0EEENS1_21CollectiveEpilogueFwdINS6_IJSA_NS7_ILi512EEESA_EEES9_SC_SE_Li256ELb1ELb1ELb0ELb0EEENS1_36VarlenDynamicPersistentTileSchedulerILi64ELi64ELi256ELi128ELb0ELb1ELb1ELb1ELb0ELb1EEEEEEEEEvNT_6ParamsE,"a",@progbits
	.sectionflags	@""
	.align	4
.nv.constant0._ZN7cutlass13device_kernelIN5flash11enable_sm90INS1_16FlashAttnFwdSm90INS1_25CollectiveMainloopFwdSm90ILi2EN4cute5tupleIJNS5_1CILi1EEES8_S8_EEENS6_IJNS7_ILi64EEESA_SA_EEELi512ENS_10bfloat16_tEfNS_4arch4Sm90ELb0ELb1ELb0ELb1ELb1ELb0ELb0ELb0ELb0ELb1ELb0ELb0EEENS1_21CollectiveEpilogueFwdINS6_IJSA_NS7_ILi512EEESA_EEES9_SC_SE_Li256ELb1ELb1ELb0ELb0EEENS1_36VarlenDynamicPersistentTileSchedulerILi64ELi64ELi256ELi128ELb0ELb1ELb1ELb1ELb0ELb1EEEEEEEEEvNT_6ParamsE:
	.zero		3328


//--------------------- .nv.constant0._ZN7cutlass13device_kernelIN5flash11enable_sm90INS1_16FlashAttnFwdSm90INS1_25CollectiveMainloopFwdSm90ILi2EN4cute5tupleIJNS5_1CILi1EEES8_S8_EEENS6_IJNS7_ILi64EEESA_SA_EEELi512ENS_10bfloat16_tEfNS_4arch4Sm90ELb0ELb1ELb0ELb1ELb1ELb1ELb0ELb0ELb0ELb1ELb0ELb0EEENS1_21CollectiveEpilogueFwdINS6_IJSA_NS7_ILi512EEESA_EEES9_SC_SE_Li256ELb1ELb1ELb0ELb0EEENS1_36VarlenDynamicPersistentTileSchedulerILi64ELi64ELi256ELi128ELb0ELb1ELb1ELb1ELb0ELb1EEEEEEEEEvNT_6ParamsE --------------------------
	.section	.nv.constant0._ZN7cutlass13device_kernelIN5flash11enable_sm90INS1_16FlashAttnFwdSm90INS1_25CollectiveMainloopFwdSm90ILi2EN4cute5tupleIJNS5_1CILi1EEES8_S8_EEENS6_IJNS7_ILi64EEESA_SA_EEELi512ENS_10bfloat16_tEfNS_4arch4Sm90ELb0ELb1ELb0ELb1ELb1ELb1ELb0ELb0ELb0ELb1ELb0ELb0EEENS1_21CollectiveEpilogueFwdINS6_IJSA_NS7_ILi512EEESA_EEES9_SC_SE_Li256ELb1ELb1ELb0ELb0EEENS1_36VarlenDynamicPersistentTileSchedulerILi64ELi64ELi256ELi128ELb0ELb1ELb1ELb1ELb0ELb1EEEEEEEEEvNT_6ParamsE,"a",@progbits
	.sectionflags	@""
	.align	4
.nv.constant0._ZN7cutlass13device_kernelIN5flash11enable_sm90INS1_16FlashAttnFwdSm90INS1_25CollectiveMainloopFwdSm90ILi2EN4cute5tupleIJNS5_1CILi1EEES8_S8_EEENS6_IJNS7_ILi64EEESA_SA_EEELi512ENS_10bfloat16_tEfNS_4arch4Sm90ELb0ELb1ELb0ELb1ELb1ELb1ELb0ELb0ELb0ELb1ELb0ELb0EEENS1_21CollectiveEpilogueFwdINS6_IJSA_NS7_ILi512EEESA_EEES9_SC_SE_Li256ELb1ELb1ELb0ELb0EEENS1_36VarlenDynamicPersistentTileSchedulerILi64ELi64ELi256ELi128ELb0ELb1ELb1ELb1ELb0ELb1EEEEEEEEEvNT_6ParamsE:
	.zero		3328


//--------------------- .nv.constant0._ZN7cutlass13device_kernelIN5flash11enable_sm90INS1_16FlashAttnFwdSm90INS1_25CollectiveMainloopFwdSm90ILi2EN4cute5tupleIJNS5_1CILi1EEES8_S8_EEENS6_IJNS7_ILi64EEESA_SA_EEELi512ENS_10bfloat16_tEfNS_4arch4Sm90ELb0ELb1ELb0ELb1ELb1ELb0ELb1ELb0ELb0ELb1ELb0ELb0EEENS1_21CollectiveEpilogueFwdINS6_IJSA_NS7_ILi512EEESA_EEES9_SC_SE_Li256ELb1ELb1ELb0ELb0EEENS1_36VarlenDynamicPersistentTileSchedulerILi64ELi64ELi256ELi128ELb0ELb1ELb1ELb1ELb0ELb1EEEEEEEEEvNT_6ParamsE --------------------------
	.section	.nv.constant0._ZN7cutlass13device_kernelIN5flash11enable_sm90INS1_16FlashAttnFwdSm90INS1_25CollectiveMainloopFwdSm90ILi2EN4cute5tupleIJNS5_1CILi1EEES8_S8_EEENS6_IJNS7_ILi64EEESA_SA_EEELi512ENS_10bfloat16_tEfNS_4arch4Sm90ELb0ELb1ELb0ELb1ELb1ELb0ELb1ELb0ELb0ELb1ELb0ELb0EEENS1_21CollectiveEpilogueFwdINS6_IJSA_NS7_ILi512EEESA_EEES9_SC_SE_Li256ELb1ELb1ELb0ELb0EEENS1_36VarlenDynamicPersistentTileSchedulerILi64ELi64ELi256ELi128ELb0ELb1ELb1ELb1ELb0ELb1EEEEEEEEEvNT_6ParamsE,"a",@progbits
	.sectionflags	@""
	.align	4
.nv.constant0._ZN7cutlass13device_kernelIN5flash11enable_sm90INS1_16FlashAttnFwdSm90INS1_25CollectiveMainloopFwdSm90ILi2EN4cute5tupleIJNS5_1CILi1EEES8_S8_EEENS6_IJNS7_ILi64EEESA_SA_EEELi512ENS_10bfloat16_tEfNS_4arch4Sm90ELb0ELb1ELb0ELb1ELb1ELb0ELb1ELb0ELb0ELb1ELb0ELb0EEENS1_21CollectiveEpilogueFwdINS6_IJSA_NS7_ILi512EEESA_EEES9_SC_SE_Li256ELb1ELb1ELb0ELb0EEENS1_36VarlenDynamicPersistentTileSchedulerILi64ELi64ELi256ELi128ELb0ELb1ELb1ELb1ELb0ELb1EEEEEEEEEvNT_6ParamsE:
	.zero		3584


//--------------------- .nv.constant0._ZN7cutlass13device_kernelIN5flash11enable_sm90INS1_16FlashAttnFwdSm90INS1_25CollectiveMainloopFwdSm90ILi2EN4cute5tupleIJNS5_1CILi1EEES8_S8_EEENS6_IJNS7_ILi64EEESA_SA_EEELi512ENS_10bfloat16_tEfNS_4arch4Sm90ELb0ELb1ELb0ELb1ELb1ELb1ELb1ELb0ELb0ELb1ELb0ELb0EEENS1_21CollectiveEpilogueFwdINS6_IJSA_NS7_ILi512EEESA_EEES9_SC_SE_Li256ELb1ELb1ELb0ELb0EEENS1_36VarlenDynamicPersistentTileSchedulerILi64ELi64ELi256ELi128ELb0ELb1ELb1ELb1ELb0ELb1EEEEEEEEEvNT_6ParamsE --------------------------
	.section	.nv.constant0._ZN7cutlass13device_kernelIN5flash11enable_sm90INS1_16FlashAttnFwdSm90INS1_25CollectiveMainloopFwdSm90ILi2EN4cute5tupleIJNS5_1CILi1EEES8_S8_EEENS6_IJNS7_ILi64EEESA_SA_EEELi512ENS_10bfloat16_tEfNS_4arch4Sm90ELb0ELb1ELb0ELb1ELb1ELb1ELb1ELb0ELb0ELb1ELb0ELb0EEENS1_21CollectiveEpilogueFwdINS6_IJSA_NS7_ILi512EEESA_EEES9_SC_SE_Li256ELb1ELb1ELb0ELb0EEENS1_36VarlenDynamicPersistentTileSchedulerILi64ELi64ELi256ELi128ELb0ELb1ELb1ELb1ELb0ELb1EEEEEEEEEvNT_6ParamsE,"a",@progbits
	.sectionflags	@""
	.align	4
.nv.constant0._ZN7cutlass13device_kernelIN5flash11enable_sm90INS1_16FlashAttnFwdSm90INS1_25CollectiveMainloopFwdSm90ILi2EN4cute5tupleIJNS5_1CILi1EEES8_S8_EEENS6_IJNS7_ILi64EEESA_SA_EEELi512ENS_10bfloat16_tEfNS_4arch4Sm90ELb0ELb1ELb0ELb1ELb1ELb1ELb1ELb0ELb0ELb1ELb0ELb0EEENS1_21CollectiveEpilogueFwdINS6_IJSA_NS7_ILi512EEESA_EEES9_SC_SE_Li256ELb1ELb1ELb0ELb0EEENS1_36VarlenDynamicPersistentTileSchedulerILi64ELi64ELi256ELi128ELb0ELb1ELb1ELb1ELb0ELb1EEEEEEEEEvNT_6ParamsE:
	.zero		3584


//--------------------- .nv.constant0._ZN7cutlass13device_kernelIN5flash11enable_sm90INS1_16FlashAttnFwdSm90INS1_25CollectiveMainloopFwdSm90ILi2EN4cute5tupleIJNS5_1CILi1EEES8_S8_EEENS6_IJNS7_ILi64EEESA_SA_EEELi512ENS_10bfloat16_tEfNS_4arch4Sm90ELb1ELb0ELb0ELb0ELb1ELb0ELb0ELb0ELb0ELb1ELb0ELb0EEENS1_21CollectiveEpilogueFwdINS6_IJSA_NS7_ILi512EEESA_EEES9_SC_SE_Li256ELb0ELb1ELb0ELb0EEENS1_30DynamicPersistentTileSchedulerILi256ELi128ELb0ELb1ELb1EEEEEEEEEvNT_6ParamsE --------------------------
	.section	.nv.constant0._ZN7cutlass13device_kernelIN5flash11enable_sm90INS1_16FlashAttnFwdSm90INS1_25CollectiveMainloopFwdSm90ILi2EN4cute5tupleIJNS5_1CILi1EEES8_S8_EEENS6_IJNS7_ILi64EEESA_SA_EEELi512ENS_10bfloat16_tEfNS_4arch4Sm90ELb1ELb0ELb0ELb0ELb1ELb0ELb0ELb0ELb0ELb1ELb0ELb0EEENS1_21CollectiveEpilogueFwdINS6_IJSA_NS7_ILi512EEESA_EEES9_SC_SE_Li256ELb0ELb1ELb0ELb0EEENS1_30DynamicPersistentTileSchedulerILi256ELi128ELb0ELb1ELb1EEEEEEEEEvNT_6ParamsE,"a",@progbits
	.sectionflags	@""
	.align	4
.nv.constant0._ZN7cutlass13device_kernelIN5flash11enable_sm90INS1_16FlashAttnFwdSm90INS1_25CollectiveMainloopFwdSm90ILi2EN4cute5tupleIJNS5_1CILi1EEES8_S8_EEENS6_IJNS7_ILi64EEESA_SA_EEELi512ENS_10bfloat16_tEfNS_4arch4Sm90ELb1ELb0ELb0ELb0ELb1ELb0ELb0ELb0ELb0ELb1ELb0ELb0EEENS1_21CollectiveEpilogueFwdINS6_IJSA_NS7_ILi512EEESA_EEES9_SC_SE_Li256ELb0ELb1ELb0ELb0EEENS1_30DynamicPersistentTileSchedulerILi256ELi128ELb0ELb1ELb1EEEEEEEEEvNT_6ParamsE:
	.zero		3328


//--------------------- .nv.constant0._ZN7cutlass13device_kernelIN5flash11enable_sm90INS1_16FlashAttnFwdSm90INS1_25CollectiveMainloopFwdSm90ILi2EN4cute5tupleIJNS5_1CILi1EEES8_S8_EEENS6_IJNS7_ILi64EEESA_SA_EEELi512ENS_10bfloat16_tEfNS_4arch4Sm90ELb1ELb0ELb0ELb0ELb1ELb0ELb1ELb0ELb0ELb1ELb0ELb0EEENS1_21CollectiveEpilogueFwdINS6_IJSA_NS7_ILi512EEESA_EEES9_SC_SE_Li256ELb0ELb1ELb0ELb0EEENS1_30DynamicPersistentTileSchedulerILi256ELi128ELb0ELb1ELb1EEEEEEEEEvNT_6ParamsE --------------------------
	.section	.nv.constant0._ZN7cutlass13device_kernelIN5flash11enable_sm90INS1_16FlashAttnFwdSm90INS1_25CollectiveMainloopFwdSm90ILi2EN4cute5tupleIJNS5_1CILi1EEES8_S8_EEENS6_IJNS7_ILi64EEESA_SA_EEELi512ENS_10bfloat16_tEfNS_4arch4Sm90ELb1ELb0ELb0ELb0ELb1ELb0ELb1ELb0ELb0ELb1ELb0ELb0EEENS1_21CollectiveEpilogueFwdINS6_IJSA_NS7_ILi512EEESA_EEES9_SC_SE_Li256ELb0ELb1ELb0ELb0EEENS1_30DynamicPersistentTileSchedulerILi256ELi128ELb0ELb1ELb1EEEEEEEEEvNT_6ParamsE,"a",@progbits
	.sectionflags	@""
	.align	4
.nv.constant0._ZN7cutlass13device_kernelIN5flash11enable_sm90INS1_16FlashAttnFwdSm90INS1_25CollectiveMainloopFwdSm90ILi2EN4cute5tupleIJNS5_1CILi1EEES8_S8_EEENS6_IJNS7_ILi64EEESA_SA_EEELi512ENS_10bfloat16_tEfNS_4arch4Sm90ELb1ELb0ELb0ELb0ELb1ELb0ELb1ELb0ELb0ELb1ELb0ELb0EEENS1_21CollectiveEpilogueFwdINS6_IJSA_NS7_ILi512EEESA_EEES9_SC_SE_Li256ELb0ELb1ELb0ELb0EEENS1_30DynamicPersistentTileSchedulerILi256ELi128ELb0ELb1ELb1EEEEEEEEEvNT_6ParamsE:
	.zero		3584


//--------------------- .nv.constant0._ZN7cutlass13device_kernelIN5flash11enable_sm90INS1_16FlashAttnFwdSm90INS1_25CollectiveMainloopFwdSm90ILi2EN4cute5tupleIJNS5_1CILi1EEES8_S8_EEENS6_IJNS7_ILi64EEESA_SA_EEELi512ENS_10bfloat16_tEfNS_4arch4Sm90ELb1ELb0ELb0ELb1ELb1ELb0ELb0ELb0ELb0ELb1ELb0ELb0EEENS1_21CollectiveEpilogueFwdINS6_IJSA_NS7_ILi512EEESA_EEES9_SC_SE_Li256ELb1ELb1ELb0ELb0EEENS1_36VarlenDynamicPersistentTileSchedulerILi64ELi64ELi256ELi128ELb0ELb1ELb1ELb1ELb1ELb1EEEEEEEEEvNT_6ParamsE --------------------------
	.section	.nv.constant0._ZN7cutlass13device_kernelIN5flash11enable_sm90INS1_16FlashAttnFwdSm90INS1_25CollectiveMainloopFwdSm90ILi2EN4cute5tupleIJNS5_1CILi1EEES8_S8_EEENS6_IJNS7_ILi64EEESA_SA_EEELi512ENS_10bfloat16_tEfNS_4arch4Sm90ELb1ELb0ELb0ELb1ELb1ELb0ELb0ELb0ELb0ELb1ELb0ELb0EEENS1_21CollectiveEpilogueFwdINS6_IJSA_NS7_ILi512EEESA_EEES9_SC_SE_Li256ELb1ELb1ELb0ELb0EEENS1_36VarlenDynamicPersistentTileSchedulerILi64ELi64ELi256ELi128ELb0ELb1ELb1ELb1ELb1ELb1EEEEEEEEEvNT_6ParamsE,"a",@progbits
	.sectionflags	@""
	.align	4
.nv.constant0._ZN7cutlass13device_kernelIN5flash11enable_sm90INS1_16FlashAttnFwdSm90INS1_25CollectiveMainloopFwdSm90ILi2EN4cute5tupleIJNS5_1CILi1EEES8_S8_EEENS6_IJNS7_ILi64EEESA_SA_EEELi512ENS_10bfloat16_tEfNS_4arch4Sm90ELb1ELb0ELb0ELb1ELb1ELb0ELb0ELb0ELb0ELb1ELb0ELb0EEENS1_21CollectiveEpilogueFwdINS6_IJSA_NS7_ILi512EEESA_EEES9_SC_SE_Li256ELb1ELb1ELb0ELb0EEENS1_36VarlenDynamicPersistentTileSchedulerILi64ELi64ELi256ELi128ELb0ELb1ELb1ELb1ELb1ELb1EEEEEEEEEvNT_6ParamsE:
	.zero		3328


//--------------------- .nv.constant0._ZN7cutlass13device_kernelIN5flash11enable_sm90INS1_16FlashAttnFwdSm90INS1_25CollectiveMainloopFwdSm90ILi2EN4cute5tupleIJNS5_1CILi1EEES8_S8_EEENS6_IJNS7_ILi64EEESA_SA_EEELi512ENS_10bfloat16_tEfNS_4arch4Sm90ELb1ELb0ELb0ELb1ELb1ELb1ELb0ELb0ELb0ELb1ELb0ELb0EEENS1_21CollectiveEpilogueFwdINS6_IJSA_NS7_ILi512EEESA_EEES9_SC_SE_Li256ELb1ELb1ELb0ELb0EEENS1_36VarlenDynamicPersistentTileSchedulerILi64ELi64ELi256ELi128ELb0ELb1ELb1ELb1ELb1ELb1EEEEEEEEEvNT_6ParamsE --------------------------
	.section	.nv.constant0._ZN7cutlass13device_kernelIN5flash11enable_sm90INS1_16FlashAttnFwdSm90INS1_25CollectiveMainloopFwdSm90ILi2EN4cute5tupleIJNS5_1CILi1EEES8_S8_EEENS6_IJNS7_ILi64EEESA_SA_EEELi512ENS_10bfloat16_tEfNS_4arch4Sm90ELb1ELb0ELb0ELb1ELb1ELb1ELb0ELb0ELb0ELb1ELb0ELb0EEENS1_21CollectiveEpilogueFwdINS6_IJSA_NS7_ILi512EEESA_EEES9_SC_SE_Li256ELb1ELb1ELb0ELb0EEENS1_36VarlenDynamicPersistentTileSchedulerILi64ELi64ELi256ELi128ELb0ELb1ELb1ELb1ELb1ELb1EEEEEEEEEvNT_6ParamsE,"a",@progbits
	.sectionflags	@""
	.align	4
.nv.constant0._ZN7cutlass13device_kernelIN5flash11enable_sm90INS1_16FlashAttnFwdSm90INS1_25CollectiveMainloopFwdSm90ILi2EN4cute5tupleIJNS5_1CILi1EEES8_S8_EEENS6_IJNS7_ILi64EEESA_SA_EEELi512ENS_10bfloat16_tEfNS_4arch4Sm90ELb1ELb0ELb0ELb1ELb1ELb1ELb0ELb0ELb0ELb1ELb0ELb0EEENS1_21CollectiveEpilogueFwdINS6_IJSA_NS7_ILi512EEESA_EEES9_SC_SE_Li256ELb1ELb1ELb0ELb0EEENS1_36VarlenDynamicPersistentTileSchedulerILi64ELi64ELi256ELi128ELb0ELb1ELb1ELb1ELb1ELb1EEEEEEEEEvNT_6ParamsE:
	.zero		3328


//--------------------- .nv.constant0._ZN7cutlass13device_kernelIN5flash11enable_sm90INS1_16FlashAttnFwdSm90INS1_25CollectiveMainloopFwdSm90ILi2EN4cute5tupleIJNS5_1CILi1EEES8_S8_EEENS6_IJNS7_ILi64EEESA_SA_EEELi512ENS_10bfloat16_tEfNS_4arch4Sm90ELb1ELb0ELb0ELb1ELb1ELb0ELb1ELb0ELb0ELb1ELb0ELb0EEENS1_21CollectiveEpilogueFwdINS6_IJSA_NS7_ILi512EEESA_EEES9_SC_SE_Li256ELb1ELb1ELb0ELb0EEENS1_36VarlenDynamicPersistentTileSchedulerILi64ELi64ELi256ELi128ELb0ELb1ELb1ELb1ELb1ELb1EEEEEEEEEvNT_6ParamsE --------------------------
	.section	.nv.constant0._ZN7cutlass13device_kernelIN5flash11enable_sm90INS1_16FlashAttnFwdSm90INS1_25CollectiveMainloopFwdSm90ILi2EN4cute5tupleIJNS5_1CILi1EEES8_S8_EEENS6_IJNS7_ILi64EEESA_SA_EEELi512ENS_10bfloat16_tEfNS_4arch4Sm90ELb1ELb0ELb0ELb1ELb1ELb0ELb1ELb0ELb0ELb1ELb0ELb0EEENS1_21CollectiveEpilogueFwdINS6_IJSA_NS7_ILi512EEESA_EEES9_SC_SE_Li256ELb1ELb1ELb0ELb0EEENS1_36VarlenDynamicPersistentTileSchedulerILi64ELi64ELi256ELi128ELb0ELb1ELb1ELb1ELb1ELb1EEEEEEEEEvNT_6ParamsE,"a",@progbits
	.sectionflags	@""
	.align	4
.nv.constant0._ZN7cutlass13device_kernelIN5flash11enable_sm90INS1_16FlashAttnFwdSm90INS1_25CollectiveMainloopFwdSm90ILi2EN4cute5tupleIJNS5_1CILi1EEES8_S8_EEENS6_IJNS7_ILi64EEESA_SA_EEELi512ENS_10bfloat16_tEfNS_4arch4Sm90ELb1ELb0ELb0ELb1ELb1ELb0ELb1ELb0ELb0ELb1ELb0ELb0EEENS1_21CollectiveEpilogueFwdINS6_IJSA_NS7_ILi512EEESA_EEES9_SC_SE_Li256ELb1ELb1ELb0ELb0EEENS1_36VarlenDynamicPersistentTileSchedulerILi64ELi64ELi256ELi128ELb0ELb1ELb1ELb1ELb1ELb1EEEEEEEEEvNT_6ParamsE:
	.zero		3584


//--------------------- .nv.constant0._ZN7cutlass13device_kernelIN5flash11enable_sm90INS1_16FlashAttnFwdSm90INS1_25CollectiveMainloopFwdSm90ILi2EN4cute5tupleIJNS5_1CILi1EEES8_S8_EEENS6_IJNS7_ILi64EEESA_SA_EEELi512ENS_10bfloat16_tEfNS_4arch4Sm90ELb1ELb0ELb0ELb1ELb1ELb1ELb1ELb0ELb0ELb1ELb0ELb0EEENS1_21CollectiveEpilogueFwdINS6_IJSA_NS7_ILi512EEESA_EEES9_SC_SE_Li256ELb1ELb1ELb0ELb0EEENS1_36VarlenDynamicPersistentTileSchedulerILi64ELi64ELi256ELi128ELb0ELb1ELb1ELb1ELb1ELb1EEEEEEEEEvNT_6ParamsE --------------------------
	.section	.nv.constant0._ZN7cutlass13device_kernelIN5flash11enable_sm90INS1_16FlashAttnFwdSm90INS1_25CollectiveMainloopFwdSm90ILi2EN4cute5tupleIJNS5_1CILi1EEES8_S8_EEENS6_IJNS7_ILi64EEESA_SA_EEELi512ENS_10bfloat16_tEfNS_4arch4Sm90ELb1ELb0ELb0ELb1ELb1ELb1ELb1ELb0ELb0ELb1ELb0ELb0EEENS1_21CollectiveEpilogueFwdINS6_IJSA_NS7_ILi512EEESA_EEES9_SC_SE_Li256ELb1ELb1ELb0ELb0EEENS1_36VarlenDynamicPersistentTileSchedulerILi64ELi64ELi256ELi128ELb0ELb1ELb1ELb1ELb1ELb1EEEEEEEEEvNT_6ParamsE,"a",@progbits
	.sectionflags	@""
	.align	4
.nv.constant0._ZN7cutlass13device_kernelIN5flash11enable_sm90INS1_16FlashAttnFwdSm90INS1_25CollectiveMainloopFwdSm90ILi2EN4cute5tupleIJNS5_1CILi1EEES8_S8_EEENS6_IJNS7_ILi64EEESA_SA_EEELi512ENS_10bfloat16_tEfNS_4arch4Sm90ELb1ELb0ELb0ELb1ELb1ELb1ELb1ELb0ELb0ELb1ELb0ELb0EEENS1_21CollectiveEpilogueFwdINS6_IJSA_NS7_ILi512EEESA_EEES9_SC_SE_Li256ELb1ELb1ELb0ELb0EEENS1_36VarlenDynamicPersistentTileSchedulerILi64ELi64ELi256ELi128ELb0ELb1ELb1ELb1ELb1ELb1EEEEEEEEEvNT_6ParamsE:
	.zero		3584


//--------------------- SYMBOLS --------------------------

	.type		.nv.reservedSmem.offset0,@object
	.size		.nv.reservedSmem.offset0,0x4
	.type		__assertfail,@function
